	.target	sm_90a

	.elftype	@"ET_EXEC"


//--------------------- .note.nv.tkinfo           --------------------------
	.section	.note.nv.tkinfo,"",@"SHT_NOTE"
	.sectionflags	@"SHF_NOTE_NV_TKINFO"
	.tkinfo
        /*0018*/ 	.word	0x00000002
        /*0030*/ 	.string	""
        /*0030*/ 	.string	"ptxas"
        /*0030*/ 	.string	"Cuda compilation tools, release 13.0, V13.0.88"
        /*0030*/ 	.string	"Build cuda_13.0.r13.0/compiler.36424714_0"
        /*0030*/ 	.string	"-arch sm_90a -m 64 "



//--------------------- .note.nv.cuinfo           --------------------------
	.section	.note.nv.cuinfo,"",@"SHT_NOTE"
	.sectionflags	@"SHF_NOTE_NV_CUINFO"
        /*0018*/ 	.short	0x0002
        /*001a*/ 	.short	0x005a
        /*001c*/ 	.short	0x0082
	.zero		2


//--------------------- .nv.info                  --------------------------
	.section	.nv.info,"",@"SHT_CUDA_INFO"
	.align	4


	//----- nvinfo : EIATTR_REGCOUNT
	.align		4
        /*0000*/ 	.byte	0x04, 0x2f
        /*0002*/ 	.short	(.L_31 - .L_30)
	.align		4
.L_30:
        /*0004*/ 	.word	index@(_ZN2at6native55_GLOBAL__N__de093ff9_22_ForeachBinaryOpList_cu_a911ec4325multi_tensor_apply_kernelINS1_18TensorListMetadataILi2EEENS1_24BinaryOpListAlphaFunctorIhLi2ELi2ELi0EEEJSt4plusIhEhEEEvT_T0_DpT1_)
        /*0008*/ 	.word	0x00000020


	//----- nvinfo : EIATTR_FRAME_SIZE
	.align		4
.L_31:
        /*000c*/ 	.byte	0x04, 0x11
        /*000e*/ 	.short	(.L_33 - .L_32)
	.align		4
.L_32:
        /*0010*/ 	.word	index@(_ZN2at6native55_GLOBAL__N__de093ff9_22_ForeachBinaryOpList_cu_a911ec4325multi_tensor_apply_kernelINS1_18TensorListMetadataILi2EEENS1_24BinaryOpListAlphaFunctorIhLi2ELi2ELi0EEEJSt4plusIhEhEEEvT_T0_DpT1_)
        /*0014*/ 	.word	0x00000000


	//----- nvinfo : EIATTR_REGCOUNT
	.align		4
.L_33:
        /*0018*/ 	.byte	0x04, 0x2f
        /*001a*/ 	.short	(.L_35 - .L_34)
	.align		4
.L_34:
        /*001c*/ 	.word	index@(_ZN2at6native55_GLOBAL__N__de093ff9_22_ForeachBinaryOpList_cu_a911ec4325multi_tensor_apply_kernelINS1_18TensorListMetadataILi2EEENS1_24BinaryOpListAlphaFunctorIaLi2ELi2ELi0EEEJSt4plusIaEaEEEvT_T0_DpT1_)
        /*0020*/ 	.word	0x00000020


	//----- nvinfo : EIATTR_FRAME_SIZE
	.align		4
.L_35:
        /*0024*/ 	.byte	0x04, 0x11
        /*0026*/ 	.short	(.L_37 - .L_36)
	.align		4
.L_36:
        /*0028*/ 	.word	index@(_ZN2at6native55_GLOBAL__N__de093ff9_22_ForeachBinaryOpList_cu_a911ec4325multi_tensor_apply_kernelINS1_18TensorListMetadataILi2EEENS1_24BinaryOpListAlphaFunctorIaLi2ELi2ELi0EEEJSt4plusIaEaEEEvT_T0_DpT1_)
        /*002c*/ 	.word	0x00000000


	//----- nvinfo : EIATTR_REGCOUNT
	.align		4
.L_37:
        /*0030*/ 	.byte	0x04, 0x2f
        /*0032*/ 	.short	(.L_39 - .L_38)
	.align		4
.L_38:
        /*0034*/ 	.word	index@(_ZN2at6native55_GLOBAL__N__de093ff9_22_ForeachBinaryOpList_cu_a911ec4325multi_tensor_apply_kernelINS1_18TensorListMetadataILi2EEENS1_24BinaryOpListAlphaFunctorIiLi2ELi2ELi0EEEJSt4plusIiEiEEEvT_T0_DpT1_)
        /*0038*/ 	.word	0x00000020


	//----- nvinfo : EIATTR_FRAME_SIZE
	.align		4
.L_39:
        /*003c*/ 	.byte	0x04, 0x11
        /*003e*/ 	.short	(.L_41 - .L_40)
	.align		4
.L_40:
        /*0040*/ 	.word	index@(_ZN2at6native55_GLOBAL__N__de093ff9_22_ForeachBinaryOpList_cu_a911ec4325multi_tensor_apply_kernelINS1_18TensorListMetadataILi2EEENS1_24BinaryOpListAlphaFunctorIiLi2ELi2ELi0EEEJSt4plusIiEiEEEvT_T0_DpT1_)
        /*0044*/ 	.word	0x00000000


	//----- nvinfo : EIATTR_REGCOUNT
	.align		4
.L_41:
        /*0048*/ 	.byte	0x04, 0x2f
        /*004a*/ 	.short	(.L_43 - .L_42)
	.align		4
.L_42:
        /*004c*/ 	.word	index@(_ZN2at6native55_GLOBAL__N__de093ff9_22_ForeachBinaryOpList_cu_a911ec4325multi_tensor_apply_kernelINS1_18TensorListMetadataILi2EEENS1_24BinaryOpListAlphaFunctorIlLi2ELi2ELi0EEEJSt4plusIlElEEEvT_T0_DpT1_)
        /*0050*/ 	.word	0x00000020


	//----- nvinfo : EIATTR_FRAME_SIZE
	.align		4
.L_43:
        /*0054*/ 	.byte	0x04, 0x11
        /*0056*/ 	.short	(.L_45 - .L_44)
	.align		4
.L_44:
        /*0058*/ 	.word	index@(_ZN2at6native55_GLOBAL__N__de093ff9_22_ForeachBinaryOpList_cu_a911ec4325multi_tensor_apply_kernelINS1_18TensorListMetadataILi2EEENS1_24BinaryOpListAlphaFunctorIlLi2ELi2ELi0EEEJSt4plusIlElEEEvT_T0_DpT1_)
        /*005c*/ 	.word	0x00000000


	//----- nvinfo : EIATTR_REGCOUNT
	.align		4
.L_45:
        /*0060*/ 	.byte	0x04, 0x2f
        /*0062*/ 	.short	(.L_47 - .L_46)
	.align		4
.L_46:
        /*0064*/ 	.word	index@(_ZN2at6native55_GLOBAL__N__de093ff9_22_ForeachBinaryOpList_cu_a911ec4325multi_tensor_apply_kernelINS1_18TensorListMetadataILi2EEENS1_24BinaryOpListAlphaFunctorIsLi2ELi2ELi0EEEJSt4plusIsEsEEEvT_T0_DpT1_)
        /*0068*/ 	.word	0x00000020


	//----- nvinfo : EIATTR_FRAME_SIZE
	.align		4
.L_47:
        /*006c*/ 	.byte	0x04, 0x11
        /*006e*/ 	.short	(.L_49 - .L_48)
	.align		4
.L_48:
        /*0070*/ 	.word	index@(_ZN2at6native55_GLOBAL__N__de093ff9_22_ForeachBinaryOpList_cu_a911ec4325multi_tensor_apply_kernelINS1_18TensorListMetadataILi2EEENS1_24BinaryOpListAlphaFunctorIsLi2ELi2ELi0EEEJSt4plusIsEsEEEvT_T0_DpT1_)
        /*0074*/ 	.word	0x00000000


	//----- nvinfo : EIATTR_REGCOUNT
	.align		4
.L_49:
        /*0078*/ 	.byte	0x04, 0x2f
        /*007a*/ 	.short	(.L_51 - .L_50)
	.align		4
.L_50:
        /*007c*/ 	.word	index@(_ZN2at6native55_GLOBAL__N__de093ff9_22_ForeachBinaryOpList_cu_a911ec4325multi_tensor_apply_kernelINS1_18TensorListMetadataILi2EEENS1_24BinaryOpListAlphaFunctorIdLi2ELi2ELi0EEEJSt4plusIdEdEEEvT_T0_DpT1_)
        /*0080*/ 	.word	0x00000020


	//----- nvinfo : EIATTR_FRAME_SIZE
	.align		4
.L_51:
        /*0084*/ 	.byte	0x04, 0x11
        /*0086*/ 	.short	(.L_53 - .L_52)
	.align		4
.L_52:
        /*0088*/ 	.word	index@(_ZN2at6native55_GLOBAL__N__de093ff9_22_ForeachBinaryOpList_cu_a911ec4325multi_tensor_apply_kernelINS1_18TensorListMetadataILi2EEENS1_24BinaryOpListAlphaFunctorIdLi2ELi2ELi0EEEJSt4plusIdEdEEEvT_T0_DpT1_)
        /*008c*/ 	.word	0x00000000


	//----- nvinfo : EIATTR_REGCOUNT
	.align		4
.L_53:
        /*0090*/ 	.byte	0x04, 0x2f
        /*0092*/ 	.short	(.L_55 - .L_54)
	.align		4
.L_54:
        /*0094*/ 	.word	index@(_ZN2at6native55_GLOBAL__N__de093ff9_22_ForeachBinaryOpList_cu_a911ec4325multi_tensor_apply_kernelINS1_18TensorListMetadataILi2EEENS1_24BinaryOpListAlphaFunctorIfLi2ELi2ELi0EEEJSt4plusIfEfEEEvT_T0_DpT1_)
        /*0098*/ 	.word	0x00000020


	//----- nvinfo : EIATTR_FRAME_SIZE
	.align		4
.L_55:
        /*009c*/ 	.byte	0x04, 0x11
        /*009e*/ 	.short	(.L_57 - .L_56)
	.align		4
.L_56:
        /*00a0*/ 	.word	index@(_ZN2at6native55_GLOBAL__N__de093ff9_22_ForeachBinaryOpList_cu_a911ec4325multi_tensor_apply_kernelINS1_18TensorListMetadataILi2EEENS1_24BinaryOpListAlphaFunctorIfLi2ELi2ELi0EEEJSt4plusIfEfEEEvT_T0_DpT1_)
        /*00a4*/ 	.word	0x00000000


	//----- nvinfo : EIATTR_REGCOUNT
	.align		4
.L_57:
        /*00a8*/ 	.byte	0x04, 0x2f
        /*00aa*/ 	.short	(.L_59 - .L_58)
	.align		4
.L_58:
        /*00ac*/ 	.word	index@(_ZN2at6native55_GLOBAL__N__de093ff9_22_ForeachBinaryOpList_cu_a911ec4325multi_tensor_apply_kernelINS1_18TensorListMetadataILi2EEENS1_24BinaryOpListAlphaFunctorIN3c107complexIdEELi2ELi2ELi0EEEJSt4plusIS8_ES8_EEEvT_T0_DpT1_)
        /*00b0*/ 	.word	0x0000003c


	//----- nvinfo : EIATTR_FRAME_SIZE
	.align		4
.L_59:
        /*00b4*/ 	.byte	0x04, 0x11
        /*00b6*/ 	.short	(.L_61 - .L_60)
	.align		4
.L_60:
        /*00b8*/ 	.word	index@(_ZN2at6native55_GLOBAL__N__de093ff9_22_ForeachBinaryOpList_cu_a911ec4325multi_tensor_apply_kernelINS1_18TensorListMetadataILi2EEENS1_24BinaryOpListAlphaFunctorIN3c107complexIdEELi2ELi2ELi0EEEJSt4plusIS8_ES8_EEEvT_T0_DpT1_)
        /*00bc*/ 	.word	0x00000000


	//----- nvinfo : EIATTR_REGCOUNT
	.align		4
.L_61:
        /*00c0*/ 	.byte	0x04, 0x2f
        /*00c2*/ 	.short	(.L_63 - .L_62)
	.align		4
.L_62:
        /*00c4*/ 	.word	index@(_ZN2at6native55_GLOBAL__N__de093ff9_22_ForeachBinaryOpList_cu_a911ec4325multi_tensor_apply_kernelINS1_18TensorListMetadataILi2EEENS1_24BinaryOpListAlphaFunctorIN3c107complexIfEELi2ELi2ELi0EEEJSt4plusIS8_ES8_EEEvT_T0_DpT1_)
        /*00c8*/ 	.word	0x00000020


	//----- nvinfo : EIATTR_FRAME_SIZE
	.align		4
.L_63:
        /*00cc*/ 	.byte	0x04, 0x11
        /*00ce*/ 	.short	(.L_65 - .L_64)
	.align		4
.L_64:
        /*00d0*/ 	.word	index@(_ZN2at6native55_GLOBAL__N__de093ff9_22_ForeachBinaryOpList_cu_a911ec4325multi_tensor_apply_kernelINS1_18TensorListMetadataILi2EEENS1_24BinaryOpListAlphaFunctorIN3c107complexIfEELi2ELi2ELi0EEEJSt4plusIS8_ES8_EEEvT_T0_DpT1_)
        /*00d4*/ 	.word	0x00000000


	//----- nvinfo : EIATTR_REGCOUNT
	.align		4
.L_65:
        /*00d8*/ 	.byte	0x04, 0x2f
        /*00da*/ 	.short	(.L_67 - .L_66)
	.align		4
.L_66:
        /*00dc*/ 	.word	index@(_ZN2at6native55_GLOBAL__N__de093ff9_22_ForeachBinaryOpList_cu_a911ec4325multi_tensor_apply_kernelINS1_18TensorListMetadataILi2EEENS1_24BinaryOpListAlphaFunctorIbLi2ELi2ELi0EEEJSt4plusIbEbEEEvT_T0_DpT1_)
        /*00e0*/ 	.word	0x00000020


	//----- nvinfo : EIATTR_FRAME_SIZE
	.align		4
.L_67:
        /*00e4*/ 	.byte	0x04, 0x11
        /*00e6*/ 	.short	(.L_69 - .L_68)
	.align		4
.L_68:
        /*00e8*/ 	.word	index@(_ZN2at6native55_GLOBAL__N__de093ff9_22_ForeachBinaryOpList_cu_a911ec4325multi_tensor_apply_kernelINS1_18TensorListMetadataILi2EEENS1_24BinaryOpListAlphaFunctorIbLi2ELi2ELi0EEEJSt4plusIbEbEEEvT_T0_DpT1_)
        /*00ec*/ 	.word	0x00000000


	//----- nvinfo : EIATTR_REGCOUNT
	.align		4
.L_69:
        /*00f0*/ 	.byte	0x04, 0x2f
        /*00f2*/ 	.short	(.L_71 - .L_70)
	.align		4
.L_70:
        /*00f4*/ 	.word	index@(_ZN2at6native55_GLOBAL__N__de093ff9_22_ForeachBinaryOpList_cu_a911ec4325multi_tensor_apply_kernelINS1_18TensorListMetadataILi2EEENS1_24BinaryOpListAlphaFunctorIN3c108BFloat16ELi2ELi2ELi0EEEJSt4plusIfEfEEEvT_T0_DpT1_)
        /*00f8*/ 	.word	0x0000001f


	//----- nvinfo : EIATTR_FRAME_SIZE
	.align		4
.L_71:
        /*00fc*/ 	.byte	0x04, 0x11
        /*00fe*/ 	.short	(.L_73 - .L_72)
	.align		4
.L_72:
        /*0100*/ 	.word	index@(_ZN2at6native55_GLOBAL__N__de093ff9_22_ForeachBinaryOpList_cu_a911ec4325multi_tensor_apply_kernelINS1_18TensorListMetadataILi2EEENS1_24BinaryOpListAlphaFunctorIN3c108BFloat16ELi2ELi2ELi0EEEJSt4plusIfEfEEEvT_T0_DpT1_)
        /*0104*/ 	.word	0x00000000


	//----- nvinfo : EIATTR_REGCOUNT
	.align		4
.L_73:
        /*0108*/ 	.byte	0x04, 0x2f
        /*010a*/ 	.short	(.L_75 - .L_74)
	.align		4
.L_74:
        /*010c*/ 	.word	index@(_ZN2at6native55_GLOBAL__N__de093ff9_22_ForeachBinaryOpList_cu_a911ec4325multi_tensor_apply_kernelINS1_18TensorListMetadataILi2EEENS1_24BinaryOpListAlphaFunctorIN3c104HalfELi2ELi2ELi0EEEJSt4plusIfEfEEEvT_T0_DpT1_)
        /*0110*/ 	.word	0x0000001f


	//----- nvinfo : EIATTR_FRAME_SIZE
	.align		4
.L_75:
        /*0114*/ 	.byte	0x04, 0x11
        /*0116*/ 	.short	(.L_77 - .L_76)
	.align		4
.L_76:
        /*0118*/ 	.word	index@(_ZN2at6native55_GLOBAL__N__de093ff9_22_ForeachBinaryOpList_cu_a911ec4325multi_tensor_apply_kernelINS1_18TensorListMetadataILi2EEENS1_24BinaryOpListAlphaFunctorIN3c104HalfELi2ELi2ELi0EEEJSt4plusIfEfEEEvT_T0_DpT1_)
        /*011c*/ 	.word	0x00000000


	//----- nvinfo : EIATTR_REGCOUNT
	.align		4
.L_77:
        /*0120*/ 	.byte	0x04, 0x2f
        /*0122*/ 	.short	(.L_79 - .L_78)
	.align		4
.L_78:
        /*0124*/ 	.word	index@(_ZN2at6native55_GLOBAL__N__de093ff9_22_ForeachBinaryOpList_cu_a911ec4325multi_tensor_apply_kernelINS1_18TensorListMetadataILi3EEENS1_24BinaryOpListAlphaFunctorIhLi3ELi2ELi2EEEJSt4plusIhEhEEEvT_T0_DpT1_)
        /*0128*/ 	.word	0x00000020


	//----- nvinfo : EIATTR_FRAME_SIZE
	.align		4
.L_79:
        /*012c*/ 	.byte	0x04, 0x11
        /*012e*/ 	.short	(.L_81 - .L_80)
	.align		4
.L_80:
        /*0130*/ 	.word	index@(_ZN2at6native55_GLOBAL__N__de093ff9_22_ForeachBinaryOpList_cu_a911ec4325multi_tensor_apply_kernelINS1_18TensorListMetadataILi3EEENS1_24BinaryOpListAlphaFunctorIhLi3ELi2ELi2EEEJSt4plusIhEhEEEvT_T0_DpT1_)
        /*0134*/ 	.word	0x00000000


	//----- nvinfo : EIATTR_REGCOUNT
	.align		4
.L_81:
        /*0138*/ 	.byte	0x04, 0x2f
        /*013a*/ 	.short	(.L_83 - .L_82)
	.align		4
.L_82:
        /*013c*/ 	.word	index@(_ZN2at6native55_GLOBAL__N__de093ff9_22_ForeachBinaryOpList_cu_a911ec4325multi_tensor_apply_kernelINS1_18TensorListMetadataILi3EEENS1_24BinaryOpListAlphaFunctorIaLi3ELi2ELi2EEEJSt4plusIaEaEEEvT_T0_DpT1_)
        /*0140*/ 	.word	0x00000020


	//----- nvinfo : EIATTR_FRAME_SIZE
	.align		4
.L_83:
        /*0144*/ 	.byte	0x04, 0x11
        /*0146*/ 	.short	(.L_85 - .L_84)
	.align		4
.L_84:
        /*0148*/ 	.word	index@(_ZN2at6native55_GLOBAL__N__de093ff9_22_ForeachBinaryOpList_cu_a911ec4325multi_tensor_apply_kernelINS1_18TensorListMetadataILi3EEENS1_24BinaryOpListAlphaFunctorIaLi3ELi2ELi2EEEJSt4plusIaEaEEEvT_T0_DpT1_)
        /*014c*/ 	.word	0x00000000


	//----- nvinfo : EIATTR_REGCOUNT
	.align		4
.L_85:
        /*0150*/ 	.byte	0x04, 0x2f
        /*0152*/ 	.short	(.L_87 - .L_86)
	.align		4
.L_86:
        /*0154*/ 	.word	index@(_ZN2at6native55_GLOBAL__N__de093ff9_22_ForeachBinaryOpList_cu_a911ec4325multi_tensor_apply_kernelINS1_18TensorListMetadataILi3EEENS1_24BinaryOpListAlphaFunctorIiLi3ELi2ELi2EEEJSt4plusIiEiEEEvT_T0_DpT1_)
        /*0158*/ 	.word	0x00000020


	//----- nvinfo : EIATTR_FRAME_SIZE
	.align		4
.L_87:
        /*015c*/ 	.byte	0x04, 0x11
        /*015e*/ 	.short	(.L_89 - .L_88)
	.align		4
.L_88:
        /*0160*/ 	.word	index@(_ZN2at6native55_GLOBAL__N__de093ff9_22_ForeachBinaryOpList_cu_a911ec4325multi_tensor_apply_kernelINS1_18TensorListMetadataILi3EEENS1_24BinaryOpListAlphaFunctorIiLi3ELi2ELi2EEEJSt4plusIiEiEEEvT_T0_DpT1_)
        /*0164*/ 	.word	0x00000000


	//----- nvinfo : EIATTR_REGCOUNT
	.align		4
.L_89:
        /*0168*/ 	.byte	0x04, 0x2f
        /*016a*/ 	.short	(.L_91 - .L_90)
	.align		4
.L_90:
        /*016c*/ 	.word	index@(_ZN2at6native55_GLOBAL__N__de093ff9_22_ForeachBinaryOpList_cu_a911ec4325multi_tensor_apply_kernelINS1_18TensorListMetadataILi3EEENS1_24BinaryOpListAlphaFunctorIlLi3ELi2ELi2EEEJSt4plusIlElEEEvT_T0_DpT1_)
        /*0170*/ 	.word	0x00000020


	//----- nvinfo : EIATTR_FRAME_SIZE
	.align		4
.L_91:
        /*0174*/ 	.byte	0x04, 0x11
        /*0176*/ 	.short	(.L_93 - .L_92)
	.align		4
.L_92:
        /*0178*/ 	.word	index@(_ZN2at6native55_GLOBAL__N__de093ff9_22_ForeachBinaryOpList_cu_a911ec4325multi_tensor_apply_kernelINS1_18TensorListMetadataILi3EEENS1_24BinaryOpListAlphaFunctorIlLi3ELi2ELi2EEEJSt4plusIlElEEEvT_T0_DpT1_)
        /*017c*/ 	.word	0x00000000


	//----- nvinfo : EIATTR_REGCOUNT
	.align		4
.L_93:
        /*0180*/ 	.byte	0x04, 0x2f
        /*0182*/ 	.short	(.L_95 - .L_94)
	.align		4
.L_94:
        /*0184*/ 	.word	index@(_ZN2at6native55_GLOBAL__N__de093ff9_22_ForeachBinaryOpList_cu_a911ec4325multi_tensor_apply_kernelINS1_18TensorListMetadataILi3EEENS1_24BinaryOpListAlphaFunctorIsLi3ELi2ELi2EEEJSt4plusIsEsEEEvT_T0_DpT1_)
        /*0188*/ 	.word	0x00000020


	//----- nvinfo : EIATTR_FRAME_SIZE
	.align		4
.L_95:
        /*018c*/ 	.byte	0x04, 0x11
        /*018e*/ 	.short	(.L_97 - .L_96)
	.align		4
.L_96:
        /*0190*/ 	.word	index@(_ZN2at6native55_GLOBAL__N__de093ff9_22_ForeachBinaryOpList_cu_a911ec4325multi_tensor_apply_kernelINS1_18TensorListMetadataILi3EEENS1_24BinaryOpListAlphaFunctorIsLi3ELi2ELi2EEEJSt4plusIsEsEEEvT_T0_DpT1_)
        /*0194*/ 	.word	0x00000000


	//----- nvinfo : EIATTR_REGCOUNT
	.align		4
.L_97:
        /*0198*/ 	.byte	0x04, 0x2f
        /*019a*/ 	.short	(.L_99 - .L_98)
	.align		4
.L_98:
        /*019c*/ 	.word	index@(_ZN2at6native55_GLOBAL__N__de093ff9_22_ForeachBinaryOpList_cu_a911ec4325multi_tensor_apply_kernelINS1_18TensorListMetadataILi3EEENS1_24BinaryOpListAlphaFunctorIdLi3ELi2ELi2EEEJSt4plusIdEdEEEvT_T0_DpT1_)
        /*01a0*/ 	.word	0x00000020


	//----- nvinfo : EIATTR_FRAME_SIZE
	.align		4
.L_99:
        /*01a4*/ 	.byte	0x04, 0x11
        /*01a6*/ 	.short	(.L_101 - .L_100)
	.align		4
.L_100:
        /*01a8*/ 	.word	index@(_ZN2at6native55_GLOBAL__N__de093ff9_22_ForeachBinaryOpList_cu_a911ec4325multi_tensor_apply_kernelINS1_18TensorListMetadataILi3EEENS1_24BinaryOpListAlphaFunctorIdLi3ELi2ELi2EEEJSt4plusIdEdEEEvT_T0_DpT1_)
        /*01ac*/ 	.word	0x00000000


	//----- nvinfo : EIATTR_REGCOUNT
	.align		4
.L_101:
        /*01b0*/ 	.byte	0x04, 0x2f
        /*01b2*/ 	.short	(.L_103 - .L_102)
	.align		4
.L_102:
        /*01b4*/ 	.word	index@(_ZN2at6native55_GLOBAL__N__de093ff9_22_ForeachBinaryOpList_cu_a911ec4325multi_tensor_apply_kernelINS1_18TensorListMetadataILi3EEENS1_24BinaryOpListAlphaFunctorIfLi3ELi2ELi2EEEJSt4plusIfEfEEEvT_T0_DpT1_)
        /*01b8*/ 	.word	0x00000020


	//----- nvinfo : EIATTR_FRAME_SIZE
	.align		4
.L_103:
        /*01bc*/ 	.byte	0x04, 0x11
        /*01be*/ 	.short	(.L_105 - .L_104)
	.align		4
.L_104:
        /*01c0*/ 	.word	index@(_ZN2at6native55_GLOBAL__N__de093ff9_22_ForeachBinaryOpList_cu_a911ec4325multi_tensor_apply_kernelINS1_18TensorListMetadataILi3EEENS1_24BinaryOpListAlphaFunctorIfLi3ELi2ELi2EEEJSt4plusIfEfEEEvT_T0_DpT1_)
        /*01c4*/ 	.word	0x00000000


	//----- nvinfo : EIATTR_REGCOUNT
	.align		4
.L_105:
        /*01c8*/ 	.byte	0x04, 0x2f
        /*01ca*/ 	.short	(.L_107 - .L_106)
	.align		4
.L_106:
        /*01cc*/ 	.word	index@(_ZN2at6native55_GLOBAL__N__de093ff9_22_ForeachBinaryOpList_cu_a911ec4325multi_tensor_apply_kernelINS1_18TensorListMetadataILi3EEENS1_24BinaryOpListAlphaFunctorIN3c107complexIdEELi3ELi2ELi2EEEJSt4plusIS8_ES8_EEEvT_T0_DpT1_)
        /*01d0*/ 	.word	0x00000032


	//----- nvinfo : EIATTR_FRAME_SIZE
	.align		4
.L_107:
        /*01d4*/ 	.byte	0x04, 0x11
        /*01d6*/ 	.short	(.L_109 - .L_108)
	.align		4
.L_108:
        /*01d8*/ 	.word	index@(_ZN2at6native55_GLOBAL__N__de093ff9_22_ForeachBinaryOpList_cu_a911ec4325multi_tensor_apply_kernelINS1_18TensorListMetadataILi3EEENS1_24BinaryOpListAlphaFunctorIN3c107complexIdEELi3ELi2ELi2EEEJSt4plusIS8_ES8_EEEvT_T0_DpT1_)
        /*01dc*/ 	.word	0x00000000


	//----- nvinfo : EIATTR_REGCOUNT
	.align		4
.L_109:
        /*01e0*/ 	.byte	0x04, 0x2f
        /*01e2*/ 	.short	(.L_111 - .L_110)
	.align		4
.L_110:
        /*01e4*/ 	.word	index@(_ZN2at6native55_GLOBAL__N__de093ff9_22_ForeachBinaryOpList_cu_a911ec4325multi_tensor_apply_kernelINS1_18TensorListMetadataILi3EEENS1_24BinaryOpListAlphaFunctorIN3c107complexIfEELi3ELi2ELi2EEEJSt4plusIS8_ES8_EEEvT_T0_DpT1_)
        /*01e8*/ 	.word	0x00000020


	//----- nvinfo : EIATTR_FRAME_SIZE
	.align		4
.L_111:
        /*01ec*/ 	.byte	0x04, 0x11
        /*01ee*/ 	.short	(.L_113 - .L_112)
	.align		4
.L_112:
        /*01f0*/ 	.word	index@(_ZN2at6native55_GLOBAL__N__de093ff9_22_ForeachBinaryOpList_cu_a911ec4325multi_tensor_apply_kernelINS1_18TensorListMetadataILi3EEENS1_24BinaryOpListAlphaFunctorIN3c107complexIfEELi3ELi2ELi2EEEJSt4plusIS8_ES8_EEEvT_T0_DpT1_)
        /*01f4*/ 	.word	0x00000000


	//----- nvinfo : EIATTR_REGCOUNT
	.align		4
.L_113:
        /*01f8*/ 	.byte	0x04, 0x2f
        /*01fa*/ 	.short	(.L_115 - .L_114)
	.align		4
.L_114:
        /*01fc*/ 	.word	index@(_ZN2at6native55_GLOBAL__N__de093ff9_22_ForeachBinaryOpList_cu_a911ec4325multi_tensor_apply_kernelINS1_18TensorListMetadataILi3EEENS1_24BinaryOpListAlphaFunctorIbLi3ELi2ELi2EEEJSt4plusIbEbEEEvT_T0_DpT1_)
        /*0200*/ 	.word	0x00000020


	//----- nvinfo : EIATTR_FRAME_SIZE
	.align		4
.L_115:
        /*0204*/ 	.byte	0x04, 0x11
        /*0206*/ 	.short	(.L_117 - .L_116)
	.align		4
.L_116:
        /*0208*/ 	.word	index@(_ZN2at6native55_GLOBAL__N__de093ff9_22_ForeachBinaryOpList_cu_a911ec4325multi_tensor_apply_kernelINS1_18TensorListMetadataILi3EEENS1_24BinaryOpListAlphaFunctorIbLi3ELi2ELi2EEEJSt4plusIbEbEEEvT_T0_DpT1_)
        /*020c*/ 	.word	0x00000000


	//----- nvinfo : EIATTR_REGCOUNT
	.align		4
.L_117:
        /*0210*/ 	.byte	0x04, 0x2f
        /*0212*/ 	.short	(.L_119 - .L_118)
	.align		4
.L_118:
        /*0214*/ 	.word	index@(_ZN2at6native55_GLOBAL__N__de093ff9_22_ForeachBinaryOpList_cu_a911ec4325multi_tensor_apply_kernelINS1_18TensorListMetadataILi3EEENS1_24BinaryOpListAlphaFunctorIN3c108BFloat16ELi3ELi2ELi2EEEJSt4plusIfEfEEEvT_T0_DpT1_)
        /*0218*/ 	.word	0x00000020


	//----- nvinfo : EIATTR_FRAME_SIZE
	.align		4
.L_119:
        /*021c*/ 	.byte	0x04, 0x11
        /*021e*/ 	.short	(.L_121 - .L_120)
	.align		4
.L_120:
        /*0220*/ 	.word	index@(_ZN2at6native55_GLOBAL__N__de093ff9_22_ForeachBinaryOpList_cu_a911ec4325multi_tensor_apply_kernelINS1_18TensorListMetadataILi3EEENS1_24BinaryOpListAlphaFunctorIN3c108BFloat16ELi3ELi2ELi2EEEJSt4plusIfEfEEEvT_T0_DpT1_)
        /*0224*/ 	.word	0x00000000


	//----- nvinfo : EIATTR_REGCOUNT
	.align		4
.L_121:
        /*0228*/ 	.byte	0x04, 0x2f
        /*022a*/ 	.short	(.L_123 - .L_122)
	.align		4
.L_122:
        /*022c*/ 	.word	index@(_ZN2at6native55_GLOBAL__N__de093ff9_22_ForeachBinaryOpList_cu_a911ec4325multi_tensor_apply_kernelINS1_18TensorListMetadataILi3EEENS1_24BinaryOpListAlphaFunctorIN3c104HalfELi3ELi2ELi2EEEJSt4plusIfEfEEEvT_T0_DpT1_)
        /*0230*/ 	.word	0x00000020


	//----- nvinfo : EIATTR_FRAME_SIZE
	.align		4
.L_123:
        /*0234*/ 	.byte	0x04, 0x11
        /*0236*/ 	.short	(.L_125 - .L_124)
	.align		4
.L_124:
        /*0238*/ 	.word	index@(_ZN2at6native55_GLOBAL__N__de093ff9_22_ForeachBinaryOpList_cu_a911ec4325multi_tensor_apply_kernelINS1_18TensorListMetadataILi3EEENS1_24BinaryOpListAlphaFunctorIN3c104HalfELi3ELi2ELi2EEEJSt4plusIfEfEEEvT_T0_DpT1_)
        /*023c*/ 	.word	0x00000000


	//----- nvinfo : EIATTR_REGCOUNT
	.align		4
.L_125:
        /*0240*/ 	.byte	0x04, 0x2f
        /*0242*/ 	.short	(.L_127 - .L_126)
	.align		4
.L_126:
        /*0244*/ 	.word	index@(_ZN2at6native55_GLOBAL__N__de093ff9_22_ForeachBinaryOpList_cu_a911ec4325multi_tensor_apply_kernelINS1_18TensorListMetadataILi2EEENS1_24BinaryOpListAlphaFunctorIhLi2ELi2ELi0EEEJSt5minusIhEhEEEvT_T0_DpT1_)
        /*0248*/ 	.word	0x00000020


	//----- nvinfo : EIATTR_FRAME_SIZE
	.align		4
.L_127:
        /*024c*/ 	.byte	0x04, 0x11
        /*024e*/ 	.short	(.L_129 - .L_128)
	.align		4
.L_128:
        /*0250*/ 	.word	index@(_ZN2at6native55_GLOBAL__N__de093ff9_22_ForeachBinaryOpList_cu_a911ec4325multi_tensor_apply_kernelINS1_18TensorListMetadataILi2EEENS1_24BinaryOpListAlphaFunctorIhLi2ELi2ELi0EEEJSt5minusIhEhEEEvT_T0_DpT1_)
        /*0254*/ 	.word	0x00000000


	//----- nvinfo : EIATTR_REGCOUNT
	.align		4
.L_129:
        /*0258*/ 	.byte	0x04, 0x2f
        /*025a*/ 	.short	(.L_131 - .L_130)
	.align		4
.L_130:
        /*025c*/ 	.word	index@(_ZN2at6native55_GLOBAL__N__de093ff9_22_ForeachBinaryOpList_cu_a911ec4325multi_tensor_apply_kernelINS1_18TensorListMetadataILi2EEENS1_24BinaryOpListAlphaFunctorIaLi2ELi2ELi0EEEJSt5minusIaEaEEEvT_T0_DpT1_)
        /*0260*/ 	.word	0x00000020


	//----- nvinfo : EIATTR_FRAME_SIZE
	.align		4
.L_131:
        /*0264*/ 	.byte	0x04, 0x11
        /*0266*/ 	.short	(.L_133 - .L_132)
	.align		4
.L_132:
        /*0268*/ 	.word	index@(_ZN2at6native55_GLOBAL__N__de093ff9_22_ForeachBinaryOpList_cu_a911ec4325multi_tensor_apply_kernelINS1_18TensorListMetadataILi2EEENS1_24BinaryOpListAlphaFunctorIaLi2ELi2ELi0EEEJSt5minusIaEaEEEvT_T0_DpT1_)
        /*026c*/ 	.word	0x00000000


	//----- nvinfo : EIATTR_REGCOUNT
	.align		4
.L_133:
        /*0270*/ 	.byte	0x04, 0x2f
        /*0272*/ 	.short	(.L_135 - .L_134)
	.align		4
.L_134:
        /*0274*/ 	.word	index@(_ZN2at6native55_GLOBAL__N__de093ff9_22_ForeachBinaryOpList_cu_a911ec4325multi_tensor_apply_kernelINS1_18TensorListMetadataILi2EEENS1_24BinaryOpListAlphaFunctorIiLi2ELi2ELi0EEEJSt5minusIiEiEEEvT_T0_DpT1_)
        /*0278*/ 	.word	0x00000020


	//----- nvinfo : EIATTR_FRAME_SIZE
	.align		4
.L_135:
        /*027c*/ 	.byte	0x04, 0x11
        /*027e*/ 	.short	(.L_137 - .L_136)
	.align		4
.L_136:
        /*0280*/ 	.word	index@(_ZN2at6native55_GLOBAL__N__de093ff9_22_ForeachBinaryOpList_cu_a911ec4325multi_tensor_apply_kernelINS1_18TensorListMetadataILi2EEENS1_24BinaryOpListAlphaFunctorIiLi2ELi2ELi0EEEJSt5minusIiEiEEEvT_T0_DpT1_)
        /*0284*/ 	.word	0x00000000


	//----- nvinfo : EIATTR_REGCOUNT
	.align		4
.L_137:
        /*0288*/ 	.byte	0x04, 0x2f
        /*028a*/ 	.short	(.L_139 - .L_138)
	.align		4
.L_138:
        /*028c*/ 	.word	index@(_ZN2at6native55_GLOBAL__N__de093ff9_22_ForeachBinaryOpList_cu_a911ec4325multi_tensor_apply_kernelINS1_18TensorListMetadataILi2EEENS1_24BinaryOpListAlphaFunctorIlLi2ELi2ELi0EEEJSt5minusIlElEEEvT_T0_DpT1_)
        /*0290*/ 	.word	0x00000020


	//----- nvinfo : EIATTR_FRAME_SIZE
	.align		4
.L_139:
        /*0294*/ 	.byte	0x04, 0x11
        /*0296*/ 	.short	(.L_141 - .L_140)
	.align		4
.L_140:
        /*0298*/ 	.word	index@(_ZN2at6native55_GLOBAL__N__de093ff9_22_ForeachBinaryOpList_cu_a911ec4325multi_tensor_apply_kernelINS1_18TensorListMetadataILi2EEENS1_24BinaryOpListAlphaFunctorIlLi2ELi2ELi0EEEJSt5minusIlElEEEvT_T0_DpT1_)
        /*029c*/ 	.word	0x00000000


	//----- nvinfo : EIATTR_REGCOUNT
	.align		4
.L_141:
        /*02a0*/ 	.byte	0x04, 0x2f
        /*02a2*/ 	.short	(.L_143 - .L_142)
	.align		4
.L_142:
        /*02a4*/ 	.word	index@(_ZN2at6native55_GLOBAL__N__de093ff9_22_ForeachBinaryOpList_cu_a911ec4325multi_tensor_apply_kernelINS1_18TensorListMetadataILi2EEENS1_24BinaryOpListAlphaFunctorIsLi2ELi2ELi0EEEJSt5minusIsEsEEEvT_T0_DpT1_)
        /*02a8*/ 	.word	0x00000020


	//----- nvinfo : EIATTR_FRAME_SIZE
	.align		4
.L_143:
        /*02ac*/ 	.byte	0x04, 0x11
        /*02ae*/ 	.short	(.L_145 - .L_144)
	.align		4
.L_144:
        /*02b0*/ 	.word	index@(_ZN2at6native55_GLOBAL__N__de093ff9_22_ForeachBinaryOpList_cu_a911ec4325multi_tensor_apply_kernelINS1_18TensorListMetadataILi2EEENS1_24BinaryOpListAlphaFunctorIsLi2ELi2ELi0EEEJSt5minusIsEsEEEvT_T0_DpT1_)
        /*02b4*/ 	.word	0x00000000


	//----- nvinfo : EIATTR_REGCOUNT
	.align		4
.L_145:
        /*02b8*/ 	.byte	0x04, 0x2f
        /*02ba*/ 	.short	(.L_147 - .L_146)
	.align		4
.L_146:
        /*02bc*/ 	.word	index@(_ZN2at6native55_GLOBAL__N__de093ff9_22_ForeachBinaryOpList_cu_a911ec4325multi_tensor_apply_kernelINS1_18TensorListMetadataILi2EEENS1_24BinaryOpListAlphaFunctorIdLi2ELi2ELi0EEEJSt5minusIdEdEEEvT_T0_DpT1_)
        /*02c0*/ 	.word	0x00000020


	//----- nvinfo : EIATTR_FRAME_SIZE
	.align		4
.L_147:
        /*02c4*/ 	.byte	0x04, 0x11
        /*02c6*/ 	.short	(.L_149 - .L_148)
	.align		4
.L_148:
        /*02c8*/ 	.word	index@(_ZN2at6native55_GLOBAL__N__de093ff9_22_ForeachBinaryOpList_cu_a911ec4325multi_tensor_apply_kernelINS1_18TensorListMetadataILi2EEENS1_24BinaryOpListAlphaFunctorIdLi2ELi2ELi0EEEJSt5minusIdEdEEEvT_T0_DpT1_)
        /*02cc*/ 	.word	0x00000000


	//----- nvinfo : EIATTR_REGCOUNT
	.align		4
.L_149:
        /*02d0*/ 	.byte	0x04, 0x2f
        /*02d2*/ 	.short	(.L_151 - .L_150)
	.align		4
.L_150:
        /*02d4*/ 	.word	index@(_ZN2at6native55_GLOBAL__N__de093ff9_22_ForeachBinaryOpList_cu_a911ec4325multi_tensor_apply_kernelINS1_18TensorListMetadataILi2EEENS1_24BinaryOpListAlphaFunctorIfLi2ELi2ELi0EEEJSt5minusIfEfEEEvT_T0_DpT1_)
        /*02d8*/ 	.word	0x00000020


	//----- nvinfo : EIATTR_FRAME_SIZE
	.align		4
.L_151:
        /*02dc*/ 	.byte	0x04, 0x11
        /*02de*/ 	.short	(.L_153 - .L_152)
	.align		4
.L_152:
        /*02e0*/ 	.word	index@(_ZN2at6native55_GLOBAL__N__de093ff9_22_ForeachBinaryOpList_cu_a911ec4325multi_tensor_apply_kernelINS1_18TensorListMetadataILi2EEENS1_24BinaryOpListAlphaFunctorIfLi2ELi2ELi0EEEJSt5minusIfEfEEEvT_T0_DpT1_)
        /*02e4*/ 	.word	0x00000000


	//----- nvinfo : EIATTR_REGCOUNT
	.align		4
.L_153:
        /*02e8*/ 	.byte	0x04, 0x2f
        /*02ea*/ 	.short	(.L_155 - .L_154)
	.align		4
.L_154:
        /*02ec*/ 	.word	index@(_ZN2at6native55_GLOBAL__N__de093ff9_22_ForeachBinaryOpList_cu_a911ec4325multi_tensor_apply_kernelINS1_18TensorListMetadataILi2EEENS1_24BinaryOpListAlphaFunctorIN3c107complexIdEELi2ELi2ELi0EEEJSt5minusIS8_ES8_EEEvT_T0_DpT1_)
        /*02f0*/ 	.word	0x0000003c


	//----- nvinfo : EIATTR_FRAME_SIZE
	.align		4
.L_155:
        /*02f4*/ 	.byte	0x04, 0x11
        /*02f6*/ 	.short	(.L_157 - .L_156)
	.align		4
.L_156:
        /*02f8*/ 	.word	index@(_ZN2at6native55_GLOBAL__N__de093ff9_22_ForeachBinaryOpList_cu_a911ec4325multi_tensor_apply_kernelINS1_18TensorListMetadataILi2EEENS1_24BinaryOpListAlphaFunctorIN3c107complexIdEELi2ELi2ELi0EEEJSt5minusIS8_ES8_EEEvT_T0_DpT1_)
        /*02fc*/ 	.word	0x00000000


	//----- nvinfo : EIATTR_REGCOUNT
	.align		4
.L_157:
        /*0300*/ 	.byte	0x04, 0x2f
        /*0302*/ 	.short	(.L_159 - .L_158)
	.align		4
.L_158:
        /*0304*/ 	.word	index@(_ZN2at6native55_GLOBAL__N__de093ff9_22_ForeachBinaryOpList_cu_a911ec4325multi_tensor_apply_kernelINS1_18TensorListMetadataILi2EEENS1_24BinaryOpListAlphaFunctorIN3c107complexIfEELi2ELi2ELi0EEEJSt5minusIS8_ES8_EEEvT_T0_DpT1_)
        /*0308*/ 	.word	0x00000020


	//----- nvinfo : EIATTR_FRAME_SIZE
	.align		4
.L_159:
        /*030c*/ 	.byte	0x04, 0x11
        /*030e*/ 	.short	(.L_161 - .L_160)
	.align		4
.L_160:
        /*0310*/ 	.word	index@(_ZN2at6native55_GLOBAL__N__de093ff9_22_ForeachBinaryOpList_cu_a911ec4325multi_tensor_apply_kernelINS1_18TensorListMetadataILi2EEENS1_24BinaryOpListAlphaFunctorIN3c107complexIfEELi2ELi2ELi0EEEJSt5minusIS8_ES8_EEEvT_T0_DpT1_)
        /*0314*/ 	.word	0x00000000


	//----- nvinfo : EIATTR_REGCOUNT
	.align		4
.L_161:
        /*0318*/ 	.byte	0x04, 0x2f
        /*031a*/ 	.short	(.L_163 - .L_162)
	.align		4
.L_162:
        /*031c*/ 	.word	index@(_ZN2at6native55_GLOBAL__N__de093ff9_22_ForeachBinaryOpList_cu_a911ec4325multi_tensor_apply_kernelINS1_18TensorListMetadataILi2EEENS1_24BinaryOpListAlphaFunctorIbLi2ELi2ELi0EEEJSt5minusIbEbEEEvT_T0_DpT1_)
        /*0320*/ 	.word	0x00000020


	//----- nvinfo : EIATTR_FRAME_SIZE
	.align		4
.L_163:
        /*0324*/ 	.byte	0x04, 0x11
        /*0326*/ 	.short	(.L_165 - .L_164)
	.align		4
.L_164:
        /*0328*/ 	.word	index@(_ZN2at6native55_GLOBAL__N__de093ff9_22_ForeachBinaryOpList_cu_a911ec4325multi_tensor_apply_kernelINS1_18TensorListMetadataILi2EEENS1_24BinaryOpListAlphaFunctorIbLi2ELi2ELi0EEEJSt5minusIbEbEEEvT_T0_DpT1_)
        /*032c*/ 	.word	0x00000000


	//----- nvinfo : EIATTR_REGCOUNT
	.align		4
.L_165:
        /*0330*/ 	.byte	0x04, 0x2f
        /*0332*/ 	.short	(.L_167 - .L_166)
	.align		4
.L_166:
        /*0334*/ 	.word	index@(_ZN2at6native55_GLOBAL__N__de093ff9_22_ForeachBinaryOpList_cu_a911ec4325multi_tensor_apply_kernelINS1_18TensorListMetadataILi2EEENS1_24BinaryOpListAlphaFunctorIN3c108BFloat16ELi2ELi2ELi0EEEJSt5minusIfEfEEEvT_T0_DpT1_)
        /*0338*/ 	.word	0x0000001f


	//----- nvinfo : EIATTR_FRAME_SIZE
	.align		4
.L_167:
        /*033c*/ 	.byte	0x04, 0x11
        /*033e*/ 	.short	(.L_169 - .L_168)
	.align		4
.L_168:
        /*0340*/ 	.word	index@(_ZN2at6native55_GLOBAL__N__de093ff9_22_ForeachBinaryOpList_cu_a911ec4325multi_tensor_apply_kernelINS1_18TensorListMetadataILi2EEENS1_24BinaryOpListAlphaFunctorIN3c108BFloat16ELi2ELi2ELi0EEEJSt5minusIfEfEEEvT_T0_DpT1_)
        /*0344*/ 	.word	0x00000000


	//----- nvinfo : EIATTR_REGCOUNT
	.align		4
.L_169:
        /*0348*/ 	.byte	0x04, 0x2f
        /*034a*/ 	.short	(.L_171 - .L_170)
	.align		4
.L_170:
        /*034c*/ 	.word	index@(_ZN2at6native55_GLOBAL__N__de093ff9_22_ForeachBinaryOpList_cu_a911ec4325multi_tensor_apply_kernelINS1_18TensorListMetadataILi2EEENS1_24BinaryOpListAlphaFunctorIN3c104HalfELi2ELi2ELi0EEEJSt5minusIfEfEEEvT_T0_DpT1_)
        /*0350*/ 	.word	0x0000001f


	//----- nvinfo : EIATTR_FRAME_SIZE
	.align		4
.L_171:
        /*0354*/ 	.byte	0x04, 0x11
        /*0356*/ 	.short	(.L_173 - .L_172)
	.align		4
.L_172:
        /*0358*/ 	.word	index@(_ZN2at6native55_GLOBAL__N__de093ff9_22_ForeachBinaryOpList_cu_a911ec4325multi_tensor_apply_kernelINS1_18TensorListMetadataILi2EEENS1_24BinaryOpListAlphaFunctorIN3c104HalfELi2ELi2ELi0EEEJSt5minusIfEfEEEvT_T0_DpT1_)
        /*035c*/ 	.word	0x00000000


	//----- nvinfo : EIATTR_REGCOUNT
	.align		4
.L_173:
        /*0360*/ 	.byte	0x04, 0x2f
        /*0362*/ 	.short	(.L_175 - .L_174)
	.align		4
.L_174:
        /*0364*/ 	.word	index@(_ZN2at6native55_GLOBAL__N__de093ff9_22_ForeachBinaryOpList_cu_a911ec4325multi_tensor_apply_kernelINS1_18TensorListMetadataILi3EEENS1_24BinaryOpListAlphaFunctorIhLi3ELi2ELi2EEEJSt5minusIhEhEEEvT_T0_DpT1_)
        /*0368*/ 	.word	0x00000020


	//----- nvinfo : EIATTR_FRAME_SIZE
	.align		4
.L_175:
        /*036c*/ 	.byte	0x04, 0x11
        /*036e*/ 	.short	(.L_177 - .L_176)
	.align		4
.L_176:
        /*0370*/ 	.word	index@(_ZN2at6native55_GLOBAL__N__de093ff9_22_ForeachBinaryOpList_cu_a911ec4325multi_tensor_apply_kernelINS1_18TensorListMetadataILi3EEENS1_24BinaryOpListAlphaFunctorIhLi3ELi2ELi2EEEJSt5minusIhEhEEEvT_T0_DpT1_)
        /*0374*/ 	.word	0x00000000


	//----- nvinfo : EIATTR_REGCOUNT
	.align		4
.L_177:
        /*0378*/ 	.byte	0x04, 0x2f
        /*037a*/ 	.short	(.L_179 - .L_178)
	.align		4
.L_178:
        /*037c*/ 	.word	index@(_ZN2at6native55_GLOBAL__N__de093ff9_22_ForeachBinaryOpList_cu_a911ec4325multi_tensor_apply_kernelINS1_18TensorListMetadataILi3EEENS1_24BinaryOpListAlphaFunctorIaLi3ELi2ELi2EEEJSt5minusIaEaEEEvT_T0_DpT1_)
        /*0380*/ 	.word	0x00000020


	//----- nvinfo : EIATTR_FRAME_SIZE
	.align		4
.L_179:
        /*0384*/ 	.byte	0x04, 0x11
        /*0386*/ 	.short	(.L_181 - .L_180)
	.align		4
.L_180:
        /*0388*/ 	.word	index@(_ZN2at6native55_GLOBAL__N__de093ff9_22_ForeachBinaryOpList_cu_a911ec4325multi_tensor_apply_kernelINS1_18TensorListMetadataILi3EEENS1_24BinaryOpListAlphaFunctorIaLi3ELi2ELi2EEEJSt5minusIaEaEEEvT_T0_DpT1_)
        /*038c*/ 	.word	0x00000000


	//----- nvinfo : EIATTR_REGCOUNT
	.align		4
.L_181:
        /*0390*/ 	.byte	0x04, 0x2f
        /*0392*/ 	.short	(.L_183 - .L_182)
	.align		4
.L_182:
        /*0394*/ 	.word	index@(_ZN2at6native55_GLOBAL__N__de093ff9_22_ForeachBinaryOpList_cu_a911ec4325multi_tensor_apply_kernelINS1_18TensorListMetadataILi3EEENS1_24BinaryOpListAlphaFunctorIiLi3ELi2ELi2EEEJSt5minusIiEiEEEvT_T0_DpT1_)
        /*0398*/ 	.word	0x00000020


	//----- nvinfo : EIATTR_FRAME_SIZE
	.align		4
.L_183:
        /*039c*/ 	.byte	0x04, 0x11
        /*039e*/ 	.short	(.L_185 - .L_184)
	.align		4
.L_184:
        /*03a0*/ 	.word	index@(_ZN2at6native55_GLOBAL__N__de093ff9_22_ForeachBinaryOpList_cu_a911ec4325multi_tensor_apply_kernelINS1_18TensorListMetadataILi3EEENS1_24BinaryOpListAlphaFunctorIiLi3ELi2ELi2EEEJSt5minusIiEiEEEvT_T0_DpT1_)
        /*03a4*/ 	.word	0x00000000


	//----- nvinfo : EIATTR_REGCOUNT
	.align		4
.L_185:
        /*03a8*/ 	.byte	0x04, 0x2f
        /*03aa*/ 	.short	(.L_187 - .L_186)
	.align		4
.L_186:
        /*03ac*/ 	.word	index@(_ZN2at6native55_GLOBAL__N__de093ff9_22_ForeachBinaryOpList_cu_a911ec4325multi_tensor_apply_kernelINS1_18TensorListMetadataILi3EEENS1_24BinaryOpListAlphaFunctorIlLi3ELi2ELi2EEEJSt5minusIlElEEEvT_T0_DpT1_)
        /*03b0*/ 	.word	0x00000020


	//----- nvinfo : EIATTR_FRAME_SIZE
	.align		4
.L_187:
        /*03b4*/ 	.byte	0x04, 0x11
        /*03b6*/ 	.short	(.L_189 - .L_188)
	.align		4
.L_188:
        /*03b8*/ 	.word	index@(_ZN2at6native55_GLOBAL__N__de093ff9_22_ForeachBinaryOpList_cu_a911ec4325multi_tensor_apply_kernelINS1_18TensorListMetadataILi3EEENS1_24BinaryOpListAlphaFunctorIlLi3ELi2ELi2EEEJSt5minusIlElEEEvT_T0_DpT1_)
        /*03bc*/ 	.word	0x00000000


	//----- nvinfo : EIATTR_REGCOUNT
	.align		4
.L_189:
        /*03c0*/ 	.byte	0x04, 0x2f
        /*03c2*/ 	.short	(.L_191 - .L_190)
	.align		4
.L_190:
        /*03c4*/ 	.word	index@(_ZN2at6native55_GLOBAL__N__de093ff9_22_ForeachBinaryOpList_cu_a911ec4325multi_tensor_apply_kernelINS1_18TensorListMetadataILi3EEENS1_24BinaryOpListAlphaFunctorIsLi3ELi2ELi2EEEJSt5minusIsEsEEEvT_T0_DpT1_)
        /*03c8*/ 	.word	0x00000020


	//----- nvinfo : EIATTR_FRAME_SIZE
	.align		4
.L_191:
        /*03cc*/ 	.byte	0x04, 0x11
        /*03ce*/ 	.short	(.L_193 - .L_192)
	.align		4
.L_192:
        /*03d0*/ 	.word	index@(_ZN2at6native55_GLOBAL__N__de093ff9_22_ForeachBinaryOpList_cu_a911ec4325multi_tensor_apply_kernelINS1_18TensorListMetadataILi3EEENS1_24BinaryOpListAlphaFunctorIsLi3ELi2ELi2EEEJSt5minusIsEsEEEvT_T0_DpT1_)
        /*03d4*/ 	.word	0x00000000


	//----- nvinfo : EIATTR_REGCOUNT
	.align		4
.L_193:
        /*03d8*/ 	.byte	0x04, 0x2f
        /*03da*/ 	.short	(.L_195 - .L_194)
	.align		4
.L_194:
        /*03dc*/ 	.word	index@(_ZN2at6native55_GLOBAL__N__de093ff9_22_ForeachBinaryOpList_cu_a911ec4325multi_tensor_apply_kernelINS1_18TensorListMetadataILi3EEENS1_24BinaryOpListAlphaFunctorIdLi3ELi2ELi2EEEJSt5minusIdEdEEEvT_T0_DpT1_)
        /*03e0*/ 	.word	0x00000020


	//----- nvinfo : EIATTR_FRAME_SIZE
	.align		4
.L_195:
        /*03e4*/ 	.byte	0x04, 0x11
        /*03e6*/ 	.short	(.L_197 - .L_196)
	.align		4
.L_196:
        /*03e8*/ 	.word	index@(_ZN2at6native55_GLOBAL__N__de093ff9_22_ForeachBinaryOpList_cu_a911ec4325multi_tensor_apply_kernelINS1_18TensorListMetadataILi3EEENS1_24BinaryOpListAlphaFunctorIdLi3ELi2ELi2EEEJSt5minusIdEdEEEvT_T0_DpT1_)
        /*03ec*/ 	.word	0x00000000


	//----- nvinfo : EIATTR_REGCOUNT
	.align		4
.L_197:
        /*03f0*/ 	.byte	0x04, 0x2f
        /*03f2*/ 	.short	(.L_199 - .L_198)
	.align		4
.L_198:
        /*03f4*/ 	.word	index@(_ZN2at6native55_GLOBAL__N__de093ff9_22_ForeachBinaryOpList_cu_a911ec4325multi_tensor_apply_kernelINS1_18TensorListMetadataILi3EEENS1_24BinaryOpListAlphaFunctorIfLi3ELi2ELi2EEEJSt5minusIfEfEEEvT_T0_DpT1_)
        /*03f8*/ 	.word	0x00000020


	//----- nvinfo : EIATTR_FRAME_SIZE
	.align		4
.L_199:
        /*03fc*/ 	.byte	0x04, 0x11
        /*03fe*/ 	.short	(.L_201 - .L_200)
	.align		4
.L_200:
        /*0400*/ 	.word	index@(_ZN2at6native55_GLOBAL__N__de093ff9_22_ForeachBinaryOpList_cu_a911ec4325multi_tensor_apply_kernelINS1_18TensorListMetadataILi3EEENS1_24BinaryOpListAlphaFunctorIfLi3ELi2ELi2EEEJSt5minusIfEfEEEvT_T0_DpT1_)
        /*0404*/ 	.word	0x00000000


	//----- nvinfo : EIATTR_REGCOUNT
	.align		4
.L_201:
        /*0408*/ 	.byte	0x04, 0x2f
        /*040a*/ 	.short	(.L_203 - .L_202)
	.align		4
.L_202:
        /*040c*/ 	.word	index@(_ZN2at6native55_GLOBAL__N__de093ff9_22_ForeachBinaryOpList_cu_a911ec4325multi_tensor_apply_kernelINS1_18TensorListMetadataILi3EEENS1_24BinaryOpListAlphaFunctorIN3c107complexIdEELi3ELi2ELi2EEEJSt5minusIS8_ES8_EEEvT_T0_DpT1_)
        /*0410*/ 	.word	0x00000032


	//----- nvinfo : EIATTR_FRAME_SIZE
	.align		4
.L_203:
        /*0414*/ 	.byte	0x04, 0x11
        /*0416*/ 	.short	(.L_205 - .L_204)
	.align		4
.L_204:
        /*0418*/ 	.word	index@(_ZN2at6native55_GLOBAL__N__de093ff9_22_ForeachBinaryOpList_cu_a911ec4325multi_tensor_apply_kernelINS1_18TensorListMetadataILi3EEENS1_24BinaryOpListAlphaFunctorIN3c107complexIdEELi3ELi2ELi2EEEJSt5minusIS8_ES8_EEEvT_T0_DpT1_)
        /*041c*/ 	.word	0x00000000


	//----- nvinfo : EIATTR_REGCOUNT
	.align		4
.L_205:
        /*0420*/ 	.byte	0x04, 0x2f
        /*0422*/ 	.short	(.L_207 - .L_206)
	.align		4
.L_206:
        /*0424*/ 	.word	index@(_ZN2at6native55_GLOBAL__N__de093ff9_22_ForeachBinaryOpList_cu_a911ec4325multi_tensor_apply_kernelINS1_18TensorListMetadataILi3EEENS1_24BinaryOpListAlphaFunctorIN3c107complexIfEELi3ELi2ELi2EEEJSt5minusIS8_ES8_EEEvT_T0_DpT1_)
        /*0428*/ 	.word	0x00000020


	//----- nvinfo : EIATTR_FRAME_SIZE
	.align		4
.L_207:
        /*042c*/ 	.byte	0x04, 0x11
        /*042e*/ 	.short	(.L_209 - .L_208)
	.align		4
.L_208:
        /*0430*/ 	.word	index@(_ZN2at6native55_GLOBAL__N__de093ff9_22_ForeachBinaryOpList_cu_a911ec4325multi_tensor_apply_kernelINS1_18TensorListMetadataILi3EEENS1_24BinaryOpListAlphaFunctorIN3c107complexIfEELi3ELi2ELi2EEEJSt5minusIS8_ES8_EEEvT_T0_DpT1_)
        /*0434*/ 	.word	0x00000000


	//----- nvinfo : EIATTR_REGCOUNT
	.align		4
.L_209:
        /*0438*/ 	.byte	0x04, 0x2f
        /*043a*/ 	.short	(.L_211 - .L_210)
	.align		4
.L_210:
        /*043c*/ 	.word	index@(_ZN2at6native55_GLOBAL__N__de093ff9_22_ForeachBinaryOpList_cu_a911ec4325multi_tensor_apply_kernelINS1_18TensorListMetadataILi3EEENS1_24BinaryOpListAlphaFunctorIbLi3ELi2ELi2EEEJSt5minusIbEbEEEvT_T0_DpT1_)
        /*0440*/ 	.word	0x00000020


	//----- nvinfo : EIATTR_FRAME_SIZE
	.align		4
.L_211:
        /*0444*/ 	.byte	0x04, 0x11
        /*0446*/ 	.short	(.L_213 - .L_212)
	.align		4
.L_212:
        /*0448*/ 	.word	index@(_ZN2at6native55_GLOBAL__N__de093ff9_22_ForeachBinaryOpList_cu_a911ec4325multi_tensor_apply_kernelINS1_18TensorListMetadataILi3EEENS1_24BinaryOpListAlphaFunctorIbLi3ELi2ELi2EEEJSt5minusIbEbEEEvT_T0_DpT1_)
        /*044c*/ 	.word	0x00000000


	//----- nvinfo : EIATTR_REGCOUNT
	.align		4
.L_213:
        /*0450*/ 	.byte	0x04, 0x2f
        /*0452*/ 	.short	(.L_215 - .L_214)
	.align		4
.L_214:
        /*0454*/ 	.word	index@(_ZN2at6native55_GLOBAL__N__de093ff9_22_ForeachBinaryOpList_cu_a911ec4325multi_tensor_apply_kernelINS1_18TensorListMetadataILi3EEENS1_24BinaryOpListAlphaFunctorIN3c108BFloat16ELi3ELi2ELi2EEEJSt5minusIfEfEEEvT_T0_DpT1_)
        /*0458*/ 	.word	0x00000020


	//----- nvinfo : EIATTR_FRAME_SIZE
	.align		4
.L_215:
        /*045c*/ 	.byte	0x04, 0x11
        /*045e*/ 	.short	(.L_217 - .L_216)
	.align		4
.L_216:
        /*0460*/ 	.word	index@(_ZN2at6native55_GLOBAL__N__de093ff9_22_ForeachBinaryOpList_cu_a911ec4325multi_tensor_apply_kernelINS1_18TensorListMetadataILi3EEENS1_24BinaryOpListAlphaFunctorIN3c108BFloat16ELi3ELi2ELi2EEEJSt5minusIfEfEEEvT_T0_DpT1_)
        /*0464*/ 	.word	0x00000000


	//----- nvinfo : EIATTR_REGCOUNT
	.align		4
.L_217:
        /*0468*/ 	.byte	0x04, 0x2f
        /*046a*/ 	.short	(.L_219 - .L_218)
	.align		4
.L_218:
        /*046c*/ 	.word	index@(_ZN2at6native55_GLOBAL__N__de093ff9_22_ForeachBinaryOpList_cu_a911ec4325multi_tensor_apply_kernelINS1_18TensorListMetadataILi3EEENS1_24BinaryOpListAlphaFunctorIN3c104HalfELi3ELi2ELi2EEEJSt5minusIfEfEEEvT_T0_DpT1_)
        /*0470*/ 	.word	0x00000020


	//----- nvinfo : EIATTR_FRAME_SIZE
	.align		4
.L_219:
        /*0474*/ 	.byte	0x04, 0x11
        /*0476*/ 	.short	(.L_221 - .L_220)
	.align		4
.L_220:
        /*0478*/ 	.word	index@(_ZN2at6native55_GLOBAL__N__de093ff9_22_ForeachBinaryOpList_cu_a911ec4325multi_tensor_apply_kernelINS1_18TensorListMetadataILi3EEENS1_24BinaryOpListAlphaFunctorIN3c104HalfELi3ELi2ELi2EEEJSt5minusIfEfEEEvT_T0_DpT1_)
        /*047c*/ 	.word	0x00000000


	//----- nvinfo : EIATTR_REGCOUNT
	.align		4
.L_221:
        /*0480*/ 	.byte	0x04, 0x2f
        /*0482*/ 	.short	(.L_223 - .L_222)
	.align		4
.L_222:
        /*0484*/ 	.word	index@(_ZN2at6native55_GLOBAL__N__de093ff9_22_ForeachBinaryOpList_cu_a911ec4325multi_tensor_apply_kernelINS1_18TensorListMetadataILi2EEENS1_24BinaryOpListAlphaFunctorIhLi2ELi2ELi0EEEJSt10multipliesIhEhEEEvT_T0_DpT1_)
        /*0488*/ 	.word	0x0000001f


	//----- nvinfo : EIATTR_FRAME_SIZE
	.align		4
.L_223:
        /*048c*/ 	.byte	0x04, 0x11
        /*048e*/ 	.short	(.L_225 - .L_224)
	.align		4
.L_224:
        /*0490*/ 	.word	index@(_ZN2at6native55_GLOBAL__N__de093ff9_22_ForeachBinaryOpList_cu_a911ec4325multi_tensor_apply_kernelINS1_18TensorListMetadataILi2EEENS1_24BinaryOpListAlphaFunctorIhLi2ELi2ELi0EEEJSt10multipliesIhEhEEEvT_T0_DpT1_)
        /*0494*/ 	.word	0x00000000


	//----- nvinfo : EIATTR_REGCOUNT
	.align		4
.L_225:
        /*0498*/ 	.byte	0x04, 0x2f
        /*049a*/ 	.short	(.L_227 - .L_226)
	.align		4
.L_226:
        /*049c*/ 	.word	index@(_ZN2at6native55_GLOBAL__N__de093ff9_22_ForeachBinaryOpList_cu_a911ec4325multi_tensor_apply_kernelINS1_18TensorListMetadataILi2EEENS1_24BinaryOpListAlphaFunctorIaLi2ELi2ELi0EEEJSt10multipliesIaEaEEEvT_T0_DpT1_)
        /*04a0*/ 	.word	0x0000001f


	//----- nvinfo : EIATTR_FRAME_SIZE
	.align		4
.L_227:
        /*04a4*/ 	.byte	0x04, 0x11
        /*04a6*/ 	.short	(.L_229 - .L_228)
	.align		4
.L_228:
        /*04a8*/ 	.word	index@(_ZN2at6native55_GLOBAL__N__de093ff9_22_ForeachBinaryOpList_cu_a911ec4325multi_tensor_apply_kernelINS1_18TensorListMetadataILi2EEENS1_24BinaryOpListAlphaFunctorIaLi2ELi2ELi0EEEJSt10multipliesIaEaEEEvT_T0_DpT1_)
        /*04ac*/ 	.word	0x00000000


	//----- nvinfo : EIATTR_REGCOUNT
	.align		4
.L_229:
        /*04b0*/ 	.byte	0x04, 0x2f
        /*04b2*/ 	.short	(.L_231 - .L_230)
	.align		4
.L_230:
        /*04b4*/ 	.word	index@(_ZN2at6native55_GLOBAL__N__de093ff9_22_ForeachBinaryOpList_cu_a911ec4325multi_tensor_apply_kernelINS1_18TensorListMetadataILi2EEENS1_24BinaryOpListAlphaFunctorIiLi2ELi2ELi0EEEJSt10multipliesIiEiEEEvT_T0_DpT1_)
        /*04b8*/ 	.word	0x00000020


	//----- nvinfo : EIATTR_FRAME_SIZE
	.align		4
.L_231:
        /*04bc*/ 	.byte	0x04, 0x11
        /*04be*/ 	.short	(.L_233 - .L_232)
	.align		4
.L_232:
        /*04c0*/ 	.word	index@(_ZN2at6native55_GLOBAL__N__de093ff9_22_ForeachBinaryOpList_cu_a911ec4325multi_tensor_apply_kernelINS1_18TensorListMetadataILi2EEENS1_24BinaryOpListAlphaFunctorIiLi2ELi2ELi0EEEJSt10multipliesIiEiEEEvT_T0_DpT1_)
        /*04c4*/ 	.word	0x00000000


	//----- nvinfo : EIATTR_REGCOUNT
	.align		4
.L_233:
        /*04c8*/ 	.byte	0x04, 0x2f
        /*04ca*/ 	.short	(.L_235 - .L_234)
	.align		4
.L_234:
        /*04cc*/ 	.word	index@(_ZN2at6native55_GLOBAL__N__de093ff9_22_ForeachBinaryOpList_cu_a911ec4325multi_tensor_apply_kernelINS1_18TensorListMetadataILi2EEENS1_24BinaryOpListAlphaFunctorIlLi2ELi2ELi0EEEJSt10multipliesIlElEEEvT_T0_DpT1_)
        /*04d0*/ 	.word	0x00000020


	//----- nvinfo : EIATTR_FRAME_SIZE
	.align		4
.L_235:
        /*04d4*/ 	.byte	0x04, 0x11
        /*04d6*/ 	.short	(.L_237 - .L_236)
	.align		4
.L_236:
        /*04d8*/ 	.word	index@(_ZN2at6native55_GLOBAL__N__de093ff9_22_ForeachBinaryOpList_cu_a911ec4325multi_tensor_apply_kernelINS1_18TensorListMetadataILi2EEENS1_24BinaryOpListAlphaFunctorIlLi2ELi2ELi0EEEJSt10multipliesIlElEEEvT_T0_DpT1_)
        /*04dc*/ 	.word	0x00000000


	//----- nvinfo : EIATTR_REGCOUNT
	.align		4
.L_237:
        /*04e0*/ 	.byte	0x04, 0x2f
        /*04e2*/ 	.short	(.L_239 - .L_238)
	.align		4
.L_238:
        /*04e4*/ 	.word	index@(_ZN2at6native55_GLOBAL__N__de093ff9_22_ForeachBinaryOpList_cu_a911ec4325multi_tensor_apply_kernelINS1_18TensorListMetadataILi2EEENS1_24BinaryOpListAlphaFunctorIsLi2ELi2ELi0EEEJSt10multipliesIsEsEEEvT_T0_DpT1_)
        /*04e8*/ 	.word	0x00000020


	//----- nvinfo : EIATTR_FRAME_SIZE
	.align		4
.L_239:
        /*04ec*/ 	.byte	0x04, 0x11
        /*04ee*/ 	.short	(.L_241 - .L_240)
	.align		4
.L_240:
        /*04f0*/ 	.word	index@(_ZN2at6native55_GLOBAL__N__de093ff9_22_ForeachBinaryOpList_cu_a911ec4325multi_tensor_apply_kernelINS1_18TensorListMetadataILi2EEENS1_24BinaryOpListAlphaFunctorIsLi2ELi2ELi0EEEJSt10multipliesIsEsEEEvT_T0_DpT1_)
        /*04f4*/ 	.word	0x00000000


	//----- nvinfo : EIATTR_REGCOUNT
	.align		4
.L_241:
        /*04f8*/ 	.byte	0x04, 0x2f
        /*04fa*/ 	.short	(.L_243 - .L_242)
	.align		4
.L_242:
        /*04fc*/ 	.word	index@(_ZN2at6native55_GLOBAL__N__de093ff9_22_ForeachBinaryOpList_cu_a911ec4325multi_tensor_apply_kernelINS1_18TensorListMetadataILi2EEENS1_24BinaryOpListAlphaFunctorIdLi2ELi2ELi0EEEJSt10multipliesIdEdEEEvT_T0_DpT1_)
        /*0500*/ 	.word	0x00000020


	//----- nvinfo : EIATTR_FRAME_SIZE
	.align		4
.L_243:
        /*0504*/ 	.byte	0x04, 0x11
        /*0506*/ 	.short	(.L_245 - .L_244)
	.align		4
.L_244:
        /*0508*/ 	.word	index@(_ZN2at6native55_GLOBAL__N__de093ff9_22_ForeachBinaryOpList_cu_a911ec4325multi_tensor_apply_kernelINS1_18TensorListMetadataILi2EEENS1_24BinaryOpListAlphaFunctorIdLi2ELi2ELi0EEEJSt10multipliesIdEdEEEvT_T0_DpT1_)
        /*050c*/ 	.word	0x00000000


	//----- nvinfo : EIATTR_REGCOUNT
	.align		4
.L_245:
        /*0510*/ 	.byte	0x04, 0x2f
        /*0512*/ 	.short	(.L_247 - .L_246)
	.align		4
.L_246:
        /*0514*/ 	.word	index@(_ZN2at6native55_GLOBAL__N__de093ff9_22_ForeachBinaryOpList_cu_a911ec4325multi_tensor_apply_kernelINS1_18TensorListMetadataILi2EEENS1_24BinaryOpListAlphaFunctorIfLi2ELi2ELi0EEEJSt10multipliesIfEfEEEvT_T0_DpT1_)
        /*0518*/ 	.word	0x00000020


	//----- nvinfo : EIATTR_FRAME_SIZE
	.align		4
.L_247:
        /*051c*/ 	.byte	0x04, 0x11
        /*051e*/ 	.short	(.L_249 - .L_248)
	.align		4
.L_248:
        /*0520*/ 	.word	index@(_ZN2at6native55_GLOBAL__N__de093ff9_22_ForeachBinaryOpList_cu_a911ec4325multi_tensor_apply_kernelINS1_18TensorListMetadataILi2EEENS1_24BinaryOpListAlphaFunctorIfLi2ELi2ELi0EEEJSt10multipliesIfEfEEEvT_T0_DpT1_)
        /*0524*/ 	.word	0x00000000


	//----- nvinfo : EIATTR_REGCOUNT
	.align		4
.L_249:
        /*0528*/ 	.byte	0x04, 0x2f
        /*052a*/ 	.short	(.L_251 - .L_250)
	.align		4
.L_250:
        /*052c*/ 	.word	index@(_ZN2at6native55_GLOBAL__N__de093ff9_22_ForeachBinaryOpList_cu_a911ec4325multi_tensor_apply_kernelINS1_18TensorListMetadataILi2EEENS1_24BinaryOpListAlphaFunctorIN3c107complexIdEELi2ELi2ELi0EEEJSt10multipliesIS8_ES8_EEEvT_T0_DpT1_)
        /*0530*/ 	.word	0x00000038


	//----- nvinfo : EIATTR_FRAME_SIZE
	.align		4
.L_251:
        /*0534*/ 	.byte	0x04, 0x11
        /*0536*/ 	.short	(.L_253 - .L_252)
	.align		4
.L_252:
        /*0538*/ 	.word	index@(_ZN2at6native55_GLOBAL__N__de093ff9_22_ForeachBinaryOpList_cu_a911ec4325multi_tensor_apply_kernelINS1_18TensorListMetadataILi2EEENS1_24BinaryOpListAlphaFunctorIN3c107complexIdEELi2ELi2ELi0EEEJSt10multipliesIS8_ES8_EEEvT_T0_DpT1_)
        /*053c*/ 	.word	0x00000000


	//----- nvinfo : EIATTR_REGCOUNT
	.align		4
.L_253:
        /*0540*/ 	.byte	0x04, 0x2f
        /*0542*/ 	.short	(.L_255 - .L_254)
	.align		4
.L_254:
        /*0544*/ 	.word	index@(_ZN2at6native55_GLOBAL__N__de093ff9_22_ForeachBinaryOpList_cu_a911ec4325multi_tensor_apply_kernelINS1_18TensorListMetadataILi2EEENS1_24BinaryOpListAlphaFunctorIN3c107complexIfEELi2ELi2ELi0EEEJSt10multipliesIS8_ES8_EEEvT_T0_DpT1_)
        /*0548*/ 	.word	0x00000020


	//----- nvinfo : EIATTR_FRAME_SIZE
	.align		4
.L_255:
        /*054c*/ 	.byte	0x04, 0x11
        /*054e*/ 	.short	(.L_257 - .L_256)
	.align		4
.L_256:
        /*0550*/ 	.word	index@(_ZN2at6native55_GLOBAL__N__de093ff9_22_ForeachBinaryOpList_cu_a911ec4325multi_tensor_apply_kernelINS1_18TensorListMetadataILi2EEENS1_24BinaryOpListAlphaFunctorIN3c107complexIfEELi2ELi2ELi0EEEJSt10multipliesIS8_ES8_EEEvT_T0_DpT1_)
        /*0554*/ 	.word	0x00000000


	//----- nvinfo : EIATTR_REGCOUNT
	.align		4
.L_257:
        /*0558*/ 	.byte	0x04, 0x2f
        /*055a*/ 	.short	(.L_259 - .L_258)
	.align		4
.L_258:
        /*055c*/ 	.word	index@(_ZN2at6native55_GLOBAL__N__de093ff9_22_ForeachBinaryOpList_cu_a911ec4325multi_tensor_apply_kernelINS1_18TensorListMetadataILi2EEENS1_24BinaryOpListAlphaFunctorIbLi2ELi2ELi0EEEJSt10multipliesIbEbEEEvT_T0_DpT1_)
        /*0560*/ 	.word	0x00000020


	//----- nvinfo : EIATTR_FRAME_SIZE
	.align		4
.L_259:
        /*0564*/ 	.byte	0x04, 0x11
        /*0566*/ 	.short	(.L_261 - .L_260)
	.align		4
.L_260:
        /*0568*/ 	.word	index@(_ZN2at6native55_GLOBAL__N__de093ff9_22_ForeachBinaryOpList_cu_a911ec4325multi_tensor_apply_kernelINS1_18TensorListMetadataILi2EEENS1_24BinaryOpListAlphaFunctorIbLi2ELi2ELi0EEEJSt10multipliesIbEbEEEvT_T0_DpT1_)
        /*056c*/ 	.word	0x00000000


	//----- nvinfo : EIATTR_REGCOUNT
	.align		4
.L_261:
        /*0570*/ 	.byte	0x04, 0x2f
        /*0572*/ 	.short	(.L_263 - .L_262)
	.align		4
.L_262:
        /*0574*/ 	.word	index@(_ZN2at6native55_GLOBAL__N__de093ff9_22_ForeachBinaryOpList_cu_a911ec4325multi_tensor_apply_kernelINS1_18TensorListMetadataILi2EEENS1_24BinaryOpListAlphaFunctorIN3c108BFloat16ELi2ELi2ELi0EEEJSt10multipliesIfEfEEEvT_T0_DpT1_)
        /*0578*/ 	.word	0x00000020


	//----- nvinfo : EIATTR_FRAME_SIZE
	.align		4
.L_263:
        /*057c*/ 	.byte	0x04, 0x11
        /*057e*/ 	.short	(.L_265 - .L_264)
	.align		4
.L_264:
        /*0580*/ 	.word	index@(_ZN2at6native55_GLOBAL__N__de093ff9_22_ForeachBinaryOpList_cu_a911ec4325multi_tensor_apply_kernelINS1_18TensorListMetadataILi2EEENS1_24BinaryOpListAlphaFunctorIN3c108BFloat16ELi2ELi2ELi0EEEJSt10multipliesIfEfEEEvT_T0_DpT1_)
        /*0584*/ 	.word	0x00000000


	//----- nvinfo : EIATTR_REGCOUNT
	.align		4
.L_265:
        /*0588*/ 	.byte	0x04, 0x2f
        /*058a*/ 	.short	(.L_267 - .L_266)
	.align		4
.L_266:
        /*058c*/ 	.word	index@(_ZN2at6native55_GLOBAL__N__de093ff9_22_ForeachBinaryOpList_cu_a911ec4325multi_tensor_apply_kernelINS1_18TensorListMetadataILi2EEENS1_24BinaryOpListAlphaFunctorIN3c104HalfELi2ELi2ELi0EEEJSt10multipliesIfEfEEEvT_T0_DpT1_)
        /*0590*/ 	.word	0x00000020


	//----- nvinfo : EIATTR_FRAME_SIZE
	.align		4
.L_267:
        /*0594*/ 	.byte	0x04, 0x11
        /*0596*/ 	.short	(.L_269 - .L_268)
	.align		4
.L_268:
        /*0598*/ 	.word	index@(_ZN2at6native55_GLOBAL__N__de093ff9_22_ForeachBinaryOpList_cu_a911ec4325multi_tensor_apply_kernelINS1_18TensorListMetadataILi2EEENS1_24BinaryOpListAlphaFunctorIN3c104HalfELi2ELi2ELi0EEEJSt10multipliesIfEfEEEvT_T0_DpT1_)
        /*059c*/ 	.word	0x00000000


	//----- nvinfo : EIATTR_REGCOUNT
	.align		4
.L_269:
        /*05a0*/ 	.byte	0x04, 0x2f
        /*05a2*/ 	.short	(.L_271 - .L_270)
	.align		4
.L_270:
        /*05a4*/ 	.word	index@(_ZN2at6native55_GLOBAL__N__de093ff9_22_ForeachBinaryOpList_cu_a911ec4325multi_tensor_apply_kernelINS1_18TensorListMetadataILi3EEENS1_24BinaryOpListAlphaFunctorIhLi3ELi2ELi2EEEJSt10multipliesIhEhEEEvT_T0_DpT1_)
        /*05a8*/ 	.word	0x00000020


	//----- nvinfo : EIATTR_FRAME_SIZE
	.align		4
.L_271:
        /*05ac*/ 	.byte	0x04, 0x11
        /*05ae*/ 	.short	(.L_273 - .L_272)
	.align		4
.L_272:
        /*05b0*/ 	.word	index@(_ZN2at6native55_GLOBAL__N__de093ff9_22_ForeachBinaryOpList_cu_a911ec4325multi_tensor_apply_kernelINS1_18TensorListMetadataILi3EEENS1_24BinaryOpListAlphaFunctorIhLi3ELi2ELi2EEEJSt10multipliesIhEhEEEvT_T0_DpT1_)
        /*05b4*/ 	.word	0x00000000


	//----- nvinfo : EIATTR_REGCOUNT
	.align		4
.L_273:
        /*05b8*/ 	.byte	0x04, 0x2f
        /*05ba*/ 	.short	(.L_275 - .L_274)
	.align		4
.L_274:
        /*05bc*/ 	.word	index@(_ZN2at6native55_GLOBAL__N__de093ff9_22_ForeachBinaryOpList_cu_a911ec4325multi_tensor_apply_kernelINS1_18TensorListMetadataILi3EEENS1_24BinaryOpListAlphaFunctorIaLi3ELi2ELi2EEEJSt10multipliesIaEaEEEvT_T0_DpT1_)
        /*05c0*/ 	.word	0x00000020


	//----- nvinfo : EIATTR_FRAME_SIZE
	.align		4
.L_275:
        /*05c4*/ 	.byte	0x04, 0x11
        /*05c6*/ 	.short	(.L_277 - .L_276)
	.align		4
.L_276:
        /*05c8*/ 	.word	index@(_ZN2at6native55_GLOBAL__N__de093ff9_22_ForeachBinaryOpList_cu_a911ec4325multi_tensor_apply_kernelINS1_18TensorListMetadataILi3EEENS1_24BinaryOpListAlphaFunctorIaLi3ELi2ELi2EEEJSt10multipliesIaEaEEEvT_T0_DpT1_)
        /*05cc*/ 	.word	0x00000000


	//----- nvinfo : EIATTR_REGCOUNT
	.align		4
.L_277:
        /*05d0*/ 	.byte	0x04, 0x2f
        /*05d2*/ 	.short	(.L_279 - .L_278)
	.align		4
.L_278:
        /*05d4*/ 	.word	index@(_ZN2at6native55_GLOBAL__N__de093ff9_22_ForeachBinaryOpList_cu_a911ec4325multi_tensor_apply_kernelINS1_18TensorListMetadataILi3EEENS1_24BinaryOpListAlphaFunctorIiLi3ELi2ELi2EEEJSt10multipliesIiEiEEEvT_T0_DpT1_)
        /*05d8*/ 	.word	0x00000020


	//----- nvinfo : EIATTR_FRAME_SIZE
	.align		4
.L_279:
        /*05dc*/ 	.byte	0x04, 0x11
        /*05de*/ 	.short	(.L_281 - .L_280)
	.align		4
.L_280:
        /*05e0*/ 	.word	index@(_ZN2at6native55_GLOBAL__N__de093ff9_22_ForeachBinaryOpList_cu_a911ec4325multi_tensor_apply_kernelINS1_18TensorListMetadataILi3EEENS1_24BinaryOpListAlphaFunctorIiLi3ELi2ELi2EEEJSt10multipliesIiEiEEEvT_T0_DpT1_)
        /*05e4*/ 	.word	0x00000000


	//----- nvinfo : EIATTR_REGCOUNT
	.align		4
.L_281:
        /*05e8*/ 	.byte	0x04, 0x2f
        /*05ea*/ 	.short	(.L_283 - .L_282)
	.align		4
.L_282:
        /*05ec*/ 	.word	index@(_ZN2at6native55_GLOBAL__N__de093ff9_22_ForeachBinaryOpList_cu_a911ec4325multi_tensor_apply_kernelINS1_18TensorListMetadataILi3EEENS1_24BinaryOpListAlphaFunctorIlLi3ELi2ELi2EEEJSt10multipliesIlElEEEvT_T0_DpT1_)
        /*05f0*/ 	.word	0x00000020


	//----- nvinfo : EIATTR_FRAME_SIZE
	.align		4
.L_283:
        /*05f4*/ 	.byte	0x04, 0x11
        /*05f6*/ 	.short	(.L_285 - .L_284)
	.align		4
.L_284:
        /*05f8*/ 	.word	index@(_ZN2at6native55_GLOBAL__N__de093ff9_22_ForeachBinaryOpList_cu_a911ec4325multi_tensor_apply_kernelINS1_18TensorListMetadataILi3EEENS1_24BinaryOpListAlphaFunctorIlLi3ELi2ELi2EEEJSt10multipliesIlElEEEvT_T0_DpT1_)
        /*05fc*/ 	.word	0x00000000


	//----- nvinfo : EIATTR_REGCOUNT
	.align		4
.L_285:
        /*0600*/ 	.byte	0x04, 0x2f
        /*0602*/ 	.short	(.L_287 - .L_286)
	.align		4
.L_286:
        /*0604*/ 	.word	index@(_ZN2at6native55_GLOBAL__N__de093ff9_22_ForeachBinaryOpList_cu_a911ec4325multi_tensor_apply_kernelINS1_18TensorListMetadataILi3EEENS1_24BinaryOpListAlphaFunctorIsLi3ELi2ELi2EEEJSt10multipliesIsEsEEEvT_T0_DpT1_)
        /*0608*/ 	.word	0x00000020


	//----- nvinfo : EIATTR_FRAME_SIZE
	.align		4
.L_287:
        /*060c*/ 	.byte	0x04, 0x11
        /*060e*/ 	.short	(.L_289 - .L_288)
	.align		4
.L_288:
        /*0610*/ 	.word	index@(_ZN2at6native55_GLOBAL__N__de093ff9_22_ForeachBinaryOpList_cu_a911ec4325multi_tensor_apply_kernelINS1_18TensorListMetadataILi3EEENS1_24BinaryOpListAlphaFunctorIsLi3ELi2ELi2EEEJSt10multipliesIsEsEEEvT_T0_DpT1_)
        /*0614*/ 	.word	0x00000000


	//----- nvinfo : EIATTR_REGCOUNT
	.align		4
.L_289:
        /*0618*/ 	.byte	0x04, 0x2f
        /*061a*/ 	.short	(.L_291 - .L_290)
	.align		4
.L_290:
        /*061c*/ 	.word	index@(_ZN2at6native55_GLOBAL__N__de093ff9_22_ForeachBinaryOpList_cu_a911ec4325multi_tensor_apply_kernelINS1_18TensorListMetadataILi3EEENS1_24BinaryOpListAlphaFunctorIdLi3ELi2ELi2EEEJSt10multipliesIdEdEEEvT_T0_DpT1_)
        /*0620*/ 	.word	0x00000020


	//----- nvinfo : EIATTR_FRAME_SIZE
	.align		4
.L_291:
        /*0624*/ 	.byte	0x04, 0x11
        /*0626*/ 	.short	(.L_293 - .L_292)
	.align		4
.L_292:
        /*0628*/ 	.word	index@(_ZN2at6native55_GLOBAL__N__de093ff9_22_ForeachBinaryOpList_cu_a911ec4325multi_tensor_apply_kernelINS1_18TensorListMetadataILi3EEENS1_24BinaryOpListAlphaFunctorIdLi3ELi2ELi2EEEJSt10multipliesIdEdEEEvT_T0_DpT1_)
        /*062c*/ 	.word	0x00000000


	//----- nvinfo : EIATTR_REGCOUNT
	.align		4
.L_293:
        /*0630*/ 	.byte	0x04, 0x2f
        /*0632*/ 	.short	(.L_295 - .L_294)
	.align		4
.L_294:
        /*0634*/ 	.word	index@(_ZN2at6native55_GLOBAL__N__de093ff9_22_ForeachBinaryOpList_cu_a911ec4325multi_tensor_apply_kernelINS1_18TensorListMetadataILi3EEENS1_24BinaryOpListAlphaFunctorIfLi3ELi2ELi2EEEJSt10multipliesIfEfEEEvT_T0_DpT1_)
        /*0638*/ 	.word	0x00000020


	//----- nvinfo : EIATTR_FRAME_SIZE
	.align		4
.L_295:
        /*063c*/ 	.byte	0x04, 0x11
        /*063e*/ 	.short	(.L_297 - .L_296)
	.align		4
.L_296:
        /*0640*/ 	.word	index@(_ZN2at6native55_GLOBAL__N__de093ff9_22_ForeachBinaryOpList_cu_a911ec4325multi_tensor_apply_kernelINS1_18TensorListMetadataILi3EEENS1_24BinaryOpListAlphaFunctorIfLi3ELi2ELi2EEEJSt10multipliesIfEfEEEvT_T0_DpT1_)
        /*0644*/ 	.word	0x00000000


	//----- nvinfo : EIATTR_REGCOUNT
	.align		4
.L_297:
        /*0648*/ 	.byte	0x04, 0x2f
        /*064a*/ 	.short	(.L_299 - .L_298)
	.align		4
.L_298:
        /*064c*/ 	.word	index@(_ZN2at6native55_GLOBAL__N__de093ff9_22_ForeachBinaryOpList_cu_a911ec4325multi_tensor_apply_kernelINS1_18TensorListMetadataILi3EEENS1_24BinaryOpListAlphaFunctorIN3c107complexIdEELi3ELi2ELi2EEEJSt10multipliesIS8_ES8_EEEvT_T0_DpT1_)
        /*0650*/ 	.word	0x00000032


	//----- nvinfo : EIATTR_FRAME_SIZE
	.align		4
.L_299:
        /*0654*/ 	.byte	0x04, 0x11
        /*0656*/ 	.short	(.L_301 - .L_300)
	.align		4
.L_300:
        /*0658*/ 	.word	index@(_ZN2at6native55_GLOBAL__N__de093ff9_22_ForeachBinaryOpList_cu_a911ec4325multi_tensor_apply_kernelINS1_18TensorListMetadataILi3EEENS1_24BinaryOpListAlphaFunctorIN3c107complexIdEELi3ELi2ELi2EEEJSt10multipliesIS8_ES8_EEEvT_T0_DpT1_)
        /*065c*/ 	.word	0x00000000


	//----- nvinfo : EIATTR_REGCOUNT
	.align		4
.L_301:
        /*0660*/ 	.byte	0x04, 0x2f
        /*0662*/ 	.short	(.L_303 - .L_302)
	.align		4
.L_302:
        /*0664*/ 	.word	index@(_ZN2at6native55_GLOBAL__N__de093ff9_22_ForeachBinaryOpList_cu_a911ec4325multi_tensor_apply_kernelINS1_18TensorListMetadataILi3EEENS1_24BinaryOpListAlphaFunctorIN3c107complexIfEELi3ELi2ELi2EEEJSt10multipliesIS8_ES8_EEEvT_T0_DpT1_)
        /*0668*/ 	.word	0x00000020


	//----- nvinfo : EIATTR_FRAME_SIZE
	.align		4
.L_303:
        /*066c*/ 	.byte	0x04, 0x11
        /*066e*/ 	.short	(.L_305 - .L_304)
	.align		4
.L_304:
        /*0670*/ 	.word	index@(_ZN2at6native55_GLOBAL__N__de093ff9_22_ForeachBinaryOpList_cu_a911ec4325multi_tensor_apply_kernelINS1_18TensorListMetadataILi3EEENS1_24BinaryOpListAlphaFunctorIN3c107complexIfEELi3ELi2ELi2EEEJSt10multipliesIS8_ES8_EEEvT_T0_DpT1_)
        /*0674*/ 	.word	0x00000000


	//----- nvinfo : EIATTR_REGCOUNT
	.align		4
.L_305:
        /*0678*/ 	.byte	0x04, 0x2f
        /*067a*/ 	.short	(.L_307 - .L_306)
	.align		4
.L_306:
        /*067c*/ 	.word	index@(_ZN2at6native55_GLOBAL__N__de093ff9_22_ForeachBinaryOpList_cu_a911ec4325multi_tensor_apply_kernelINS1_18TensorListMetadataILi3EEENS1_24BinaryOpListAlphaFunctorIbLi3ELi2ELi2EEEJSt10multipliesIbEbEEEvT_T0_DpT1_)
        /*0680*/ 	.word	0x00000020


	//----- nvinfo : EIATTR_FRAME_SIZE
	.align		4
.L_307:
        /*0684*/ 	.byte	0x04, 0x11
        /*0686*/ 	.short	(.L_309 - .L_308)
	.align		4
.L_308:
        /*0688*/ 	.word	index@(_ZN2at6native55_GLOBAL__N__de093ff9_22_ForeachBinaryOpList_cu_a911ec4325multi_tensor_apply_kernelINS1_18TensorListMetadataILi3EEENS1_24BinaryOpListAlphaFunctorIbLi3ELi2ELi2EEEJSt10multipliesIbEbEEEvT_T0_DpT1_)
        /*068c*/ 	.word	0x00000000


	//----- nvinfo : EIATTR_REGCOUNT
	.align		4
.L_309:
        /*0690*/ 	.byte	0x04, 0x2f
        /*0692*/ 	.short	(.L_311 - .L_310)
	.align		4
.L_310:
        /*0694*/ 	.word	index@(_ZN2at6native55_GLOBAL__N__de093ff9_22_ForeachBinaryOpList_cu_a911ec4325multi_tensor_apply_kernelINS1_18TensorListMetadataILi3EEENS1_24BinaryOpListAlphaFunctorIN3c108BFloat16ELi3ELi2ELi2EEEJSt10multipliesIfEfEEEvT_T0_DpT1_)
        /*0698*/ 	.word	0x00000020


	//----- nvinfo : EIATTR_FRAME_SIZE
	.align		4
.L_311:
        /*069c*/ 	.byte	0x04, 0x11
        /*069e*/ 	.short	(.L_313 - .L_312)
	.align		4
.L_312:
        /*06a0*/ 	.word	index@(_ZN2at6native55_GLOBAL__N__de093ff9_22_ForeachBinaryOpList_cu_a911ec4325multi_tensor_apply_kernelINS1_18TensorListMetadataILi3EEENS1_24BinaryOpListAlphaFunctorIN3c108BFloat16ELi3ELi2ELi2EEEJSt10multipliesIfEfEEEvT_T0_DpT1_)
        /*06a4*/ 	.word	0x00000000


	//----- nvinfo : EIATTR_REGCOUNT
	.align		4
.L_313:
        /*06a8*/ 	.byte	0x04, 0x2f
        /*06aa*/ 	.short	(.L_315 - .L_314)
	.align		4
.L_314:
        /*06ac*/ 	.word	index@(_ZN2at6native55_GLOBAL__N__de093ff9_22_ForeachBinaryOpList_cu_a911ec4325multi_tensor_apply_kernelINS1_18TensorListMetadataILi3EEENS1_24BinaryOpListAlphaFunctorIN3c104HalfELi3ELi2ELi2EEEJSt10multipliesIfEfEEEvT_T0_DpT1_)
        /*06b0*/ 	.word	0x00000020


	//----- nvinfo : EIATTR_FRAME_SIZE
	.align		4
.L_315:
        /*06b4*/ 	.byte	0x04, 0x11
        /*06b6*/ 	.short	(.L_317 - .L_316)
	.align		4
.L_316:
        /*06b8*/ 	.word	index@(_ZN2at6native55_GLOBAL__N__de093ff9_22_ForeachBinaryOpList_cu_a911ec4325multi_tensor_apply_kernelINS1_18TensorListMetadataILi3EEENS1_24BinaryOpListAlphaFunctorIN3c104HalfELi3ELi2ELi2EEEJSt10multipliesIfEfEEEvT_T0_DpT1_)
        /*06bc*/ 	.word	0x00000000


	//----- nvinfo : EIATTR_REGCOUNT
	.align		4
.L_317:
        /*06c0*/ 	.byte	0x04, 0x2f
        /*06c2*/ 	.short	(.L_319 - .L_318)
	.align		4
.L_318:
        /*06c4*/ 	.word	index@(_ZN2at6native55_GLOBAL__N__de093ff9_22_ForeachBinaryOpList_cu_a911ec4325multi_tensor_apply_kernelINS1_18TensorListMetadataILi2EEENS1_24BinaryOpListAlphaFunctorIhLi2ELi2ELi0EEEJSt7dividesIhEhEEEvT_T0_DpT1_)
        /*06c8*/ 	.word	0x0000001f


	//----- nvinfo : EIATTR_FRAME_SIZE
	.align		4
.L_319:
        /*06cc*/ 	.byte	0x04, 0x11
        /*06ce*/ 	.short	(.L_321 - .L_320)
	.align		4
.L_320:
        /*06d0*/ 	.word	index@($__internal_13_$__cuda_sm20_div_u16)
        /*06d4*/ 	.word	0x00000000


	//----- nvinfo : EIATTR_FRAME_SIZE
	.align		4
.L_321:
        /*06d8*/ 	.byte	0x04, 0x11
        /*06da*/ 	.short	(.L_323 - .L_322)
	.align		4
.L_322:
        /*06dc*/ 	.word	index@(_ZN2at6native55_GLOBAL__N__de093ff9_22_ForeachBinaryOpList_cu_a911ec4325multi_tensor_apply_kernelINS1_18TensorListMetadataILi2EEENS1_24BinaryOpListAlphaFunctorIhLi2ELi2ELi0EEEJSt7dividesIhEhEEEvT_T0_DpT1_)
        /*06e0*/ 	.word	0x00000000


	//----- nvinfo : EIATTR_REGCOUNT
	.align		4
.L_323:
        /*06e4*/ 	.byte	0x04, 0x2f
        /*06e6*/ 	.short	(.L_325 - .L_324)
	.align		4
.L_324:
        /*06e8*/ 	.word	index@(_ZN2at6native55_GLOBAL__N__de093ff9_22_ForeachBinaryOpList_cu_a911ec4325multi_tensor_apply_kernelINS1_18TensorListMetadataILi2EEENS1_24BinaryOpListAlphaFunctorIaLi2ELi2ELi0EEEJSt7dividesIaEaEEEvT_T0_DpT1_)
        /*06ec*/ 	.word	0x00000020


	//----- nvinfo : EIATTR_FRAME_SIZE
	.align		4
.L_325:
        /*06f0*/ 	.byte	0x04, 0x11
        /*06f2*/ 	.short	(.L_327 - .L_326)
	.align		4
.L_326:
        /*06f4*/ 	.word	index@(_ZN2at6native55_GLOBAL__N__de093ff9_22_ForeachBinaryOpList_cu_a911ec4325multi_tensor_apply_kernelINS1_18TensorListMetadataILi2EEENS1_24BinaryOpListAlphaFunctorIaLi2ELi2ELi0EEEJSt7dividesIaEaEEEvT_T0_DpT1_)
        /*06f8*/ 	.word	0x00000000


	//----- nvinfo : EIATTR_REGCOUNT
	.align		4
.L_327:
        /*06fc*/ 	.byte	0x04, 0x2f
        /*06fe*/ 	.short	(.L_329 - .L_328)
	.align		4
.L_328:
        /*0700*/ 	.word	index@(_ZN2at6native55_GLOBAL__N__de093ff9_22_ForeachBinaryOpList_cu_a911ec4325multi_tensor_apply_kernelINS1_18TensorListMetadataILi2EEENS1_24BinaryOpListAlphaFunctorIiLi2ELi2ELi0EEEJSt7dividesIiEiEEEvT_T0_DpT1_)
        /*0704*/ 	.word	0x0000001f


	//----- nvinfo : EIATTR_FRAME_SIZE
	.align		4
.L_329:
        /*0708*/ 	.byte	0x04, 0x11
        /*070a*/ 	.short	(.L_331 - .L_330)
	.align		4
.L_330:
        /*070c*/ 	.word	index@(_ZN2at6native55_GLOBAL__N__de093ff9_22_ForeachBinaryOpList_cu_a911ec4325multi_tensor_apply_kernelINS1_18TensorListMetadataILi2EEENS1_24BinaryOpListAlphaFunctorIiLi2ELi2ELi0EEEJSt7dividesIiEiEEEvT_T0_DpT1_)
        /*0710*/ 	.word	0x00000000


	//----- nvinfo : EIATTR_REGCOUNT
	.align		4
.L_331:
        /*0714*/ 	.byte	0x04, 0x2f
        /*0716*/ 	.short	(.L_333 - .L_332)
	.align		4
.L_332:
        /*0718*/ 	.word	index@(_ZN2at6native55_GLOBAL__N__de093ff9_22_ForeachBinaryOpList_cu_a911ec4325multi_tensor_apply_kernelINS1_18TensorListMetadataILi2EEENS1_24BinaryOpListAlphaFunctorIlLi2ELi2ELi0EEEJSt7dividesIlElEEEvT_T0_DpT1_)
        /*071c*/ 	.word	0x00000027


	//----- nvinfo : EIATTR_FRAME_SIZE
	.align		4
.L_333:
        /*0720*/ 	.byte	0x04, 0x11
        /*0722*/ 	.short	(.L_335 - .L_334)
	.align		4
.L_334:
        /*0724*/ 	.word	index@($__internal_12_$__cuda_sm20_div_s64)
        /*0728*/ 	.word	0x00000000


	//----- nvinfo : EIATTR_FRAME_SIZE
	.align		4
.L_335:
        /*072c*/ 	.byte	0x04, 0x11
        /*072e*/ 	.short	(.L_337 - .L_336)
	.align		4
.L_336:
        /*0730*/ 	.word	index@(_ZN2at6native55_GLOBAL__N__de093ff9_22_ForeachBinaryOpList_cu_a911ec4325multi_tensor_apply_kernelINS1_18TensorListMetadataILi2EEENS1_24BinaryOpListAlphaFunctorIlLi2ELi2ELi0EEEJSt7dividesIlElEEEvT_T0_DpT1_)
        /*0734*/ 	.word	0x00000000


	//----- nvinfo : EIATTR_REGCOUNT
	.align		4
.L_337:
        /*0738*/ 	.byte	0x04, 0x2f
        /*073a*/ 	.short	(.L_339 - .L_338)
	.align		4
.L_338:
        /*073c*/ 	.word	index@(_ZN2at6native55_GLOBAL__N__de093ff9_22_ForeachBinaryOpList_cu_a911ec4325multi_tensor_apply_kernelINS1_18TensorListMetadataILi2EEENS1_24BinaryOpListAlphaFunctorIsLi2ELi2ELi0EEEJSt7dividesIsEsEEEvT_T0_DpT1_)
        /*0740*/ 	.word	0x00000020


	//----- nvinfo : EIATTR_FRAME_SIZE
	.align		4
.L_339:
        /*0744*/ 	.byte	0x04, 0x11
        /*0746*/ 	.short	(.L_341 - .L_340)
	.align		4
.L_340:
        /*0748*/ 	.word	index@(_ZN2at6native55_GLOBAL__N__de093ff9_22_ForeachBinaryOpList_cu_a911ec4325multi_tensor_apply_kernelINS1_18TensorListMetadataILi2EEENS1_24BinaryOpListAlphaFunctorIsLi2ELi2ELi0EEEJSt7dividesIsEsEEEvT_T0_DpT1_)
        /*074c*/ 	.word	0x00000000


	//----- nvinfo : EIATTR_REGCOUNT
	.align		4
.L_341:
        /*0750*/ 	.byte	0x04, 0x2f
        /*0752*/ 	.short	(.L_343 - .L_342)
	.align		4
.L_342:
        /*0754*/ 	.word	index@(_ZN2at6native55_GLOBAL__N__de093ff9_22_ForeachBinaryOpList_cu_a911ec4325multi_tensor_apply_kernelINS1_18TensorListMetadataILi2EEENS1_24BinaryOpListAlphaFunctorIdLi2ELi2ELi0EEEJSt7dividesIdEdEEEvT_T0_DpT1_)
        /*0758*/ 	.word	0x0000002f


	//----- nvinfo : EIATTR_FRAME_SIZE
	.align		4
.L_343:
        /*075c*/ 	.byte	0x04, 0x11
        /*075e*/ 	.short	(.L_345 - .L_344)
	.align		4
.L_344:
        /*0760*/ 	.word	index@($__internal_11_$__cuda_sm20_div_rn_f64_full)
        /*0764*/ 	.word	0x00000000


	//----- nvinfo : EIATTR_FRAME_SIZE
	.align		4
.L_345:
        /*0768*/ 	.byte	0x04, 0x11
        /*076a*/ 	.short	(.L_347 - .L_346)
	.align		4
.L_346:
        /*076c*/ 	.word	index@(_ZN2at6native55_GLOBAL__N__de093ff9_22_ForeachBinaryOpList_cu_a911ec4325multi_tensor_apply_kernelINS1_18TensorListMetadataILi2EEENS1_24BinaryOpListAlphaFunctorIdLi2ELi2ELi0EEEJSt7dividesIdEdEEEvT_T0_DpT1_)
        /*0770*/ 	.word	0x00000000


	//----- nvinfo : EIATTR_REGCOUNT
	.align		4
.L_347:
        /*0774*/ 	.byte	0x04, 0x2f
        /*0776*/ 	.short	(.L_349 - .L_348)
	.align		4
.L_348:
        /*0778*/ 	.word	index@(_ZN2at6native55_GLOBAL__N__de093ff9_22_ForeachBinaryOpList_cu_a911ec4325multi_tensor_apply_kernelINS1_18TensorListMetadataILi2EEENS1_24BinaryOpListAlphaFunctorIfLi2ELi2ELi0EEEJSt7dividesIfEfEEEvT_T0_DpT1_)
        /*077c*/ 	.word	0x00000020


	//----- nvinfo : EIATTR_FRAME_SIZE
	.align		4
.L_349:
        /*0780*/ 	.byte	0x04, 0x11
        /*0782*/ 	.short	(.L_351 - .L_350)
	.align		4
.L_350:
        /*0784*/ 	.word	index@(_ZN2at6native55_GLOBAL__N__de093ff9_22_ForeachBinaryOpList_cu_a911ec4325multi_tensor_apply_kernelINS1_18TensorListMetadataILi2EEENS1_24BinaryOpListAlphaFunctorIfLi2ELi2ELi0EEEJSt7dividesIfEfEEEvT_T0_DpT1_)
        /*0788*/ 	.word	0x00000000


	//----- nvinfo : EIATTR_REGCOUNT
	.align		4
.L_351:
        /*078c*/ 	.byte	0x04, 0x2f
        /*078e*/ 	.short	(.L_353 - .L_352)
	.align		4
.L_352:
        /*0790*/ 	.word	index@(_ZN2at6native55_GLOBAL__N__de093ff9_22_ForeachBinaryOpList_cu_a911ec4325multi_tensor_apply_kernelINS1_18TensorListMetadataILi2EEENS1_24BinaryOpListAlphaFunctorIN3c107complexIdEELi2ELi2ELi0EEEJSt7dividesIS8_ES8_EEEvT_T0_DpT1_)
        /*0794*/ 	.word	0x0000003e


	//----- nvinfo : EIATTR_FRAME_SIZE
	.align		4
.L_353:
        /*0798*/ 	.byte	0x04, 0x11
        /*079a*/ 	.short	(.L_355 - .L_354)
	.align		4
.L_354:
        /*079c*/ 	.word	index@($__internal_10_$__cuda_sm20_div_rn_f64_full)
        /*07a0*/ 	.word	0x00000000


	//----- nvinfo : EIATTR_FRAME_SIZE
	.align		4
.L_355:
        /*07a4*/ 	.byte	0x04, 0x11
        /*07a6*/ 	.short	(.L_357 - .L_356)
	.align		4
.L_356:
        /*07a8*/ 	.word	index@($__internal_9_$__cuda_sm20_dblrcp_rn_slowpath_v3)
        /*07ac*/ 	.word	0x00000000


	//----- nvinfo : EIATTR_FRAME_SIZE
	.align		4
.L_357:
        /*07b0*/ 	.byte	0x04, 0x11
        /*07b2*/ 	.short	(.L_359 - .L_358)
	.align		4
.L_358:
        /*07b4*/ 	.word	index@(_ZN2at6native55_GLOBAL__N__de093ff9_22_ForeachBinaryOpList_cu_a911ec4325multi_tensor_apply_kernelINS1_18TensorListMetadataILi2EEENS1_24BinaryOpListAlphaFunctorIN3c107complexIdEELi2ELi2ELi0EEEJSt7dividesIS8_ES8_EEEvT_T0_DpT1_)
        /*07b8*/ 	.word	0x00000000


	//----- nvinfo : EIATTR_REGCOUNT
	.align		4
.L_359:
        /*07bc*/ 	.byte	0x04, 0x2f
        /*07be*/ 	.short	(.L_361 - .L_360)
	.align		4
.L_360:
        /*07c0*/ 	.word	index@(_ZN2at6native55_GLOBAL__N__de093ff9_22_ForeachBinaryOpList_cu_a911ec4325multi_tensor_apply_kernelINS1_18TensorListMetadataILi2EEENS1_24BinaryOpListAlphaFunctorIN3c107complexIfEELi2ELi2ELi0EEEJSt7dividesIS8_ES8_EEEvT_T0_DpT1_)
        /*07c4*/ 	.word	0x00000020


	//----- nvinfo : EIATTR_FRAME_SIZE
	.align		4
.L_361:
        /*07c8*/ 	.byte	0x04, 0x11
        /*07ca*/ 	.short	(.L_363 - .L_362)
	.align		4
.L_362:
        /*07cc*/ 	.word	index@(_ZN2at6native55_GLOBAL__N__de093ff9_22_ForeachBinaryOpList_cu_a911ec4325multi_tensor_apply_kernelINS1_18TensorListMetadataILi2EEENS1_24BinaryOpListAlphaFunctorIN3c107complexIfEELi2ELi2ELi0EEEJSt7dividesIS8_ES8_EEEvT_T0_DpT1_)
        /*07d0*/ 	.word	0x00000000


	//----- nvinfo : EIATTR_REGCOUNT
	.align		4
.L_363:
        /*07d4*/ 	.byte	0x04, 0x2f
        /*07d6*/ 	.short	(.L_365 - .L_364)
	.align		4
.L_364:
        /*07d8*/ 	.word	index@(_ZN2at6native55_GLOBAL__N__de093ff9_22_ForeachBinaryOpList_cu_a911ec4325multi_tensor_apply_kernelINS1_18TensorListMetadataILi2EEENS1_24BinaryOpListAlphaFunctorIbLi2ELi2ELi0EEEJSt7dividesIbEbEEEvT_T0_DpT1_)
        /*07dc*/ 	.word	0x0000001a


	//----- nvinfo : EIATTR_FRAME_SIZE
	.align		4
.L_365:
        /*07e0*/ 	.byte	0x04, 0x11
        /*07e2*/ 	.short	(.L_367 - .L_366)
	.align		4
.L_366:
        /*07e4*/ 	.word	index@(_ZN2at6native55_GLOBAL__N__de093ff9_22_ForeachBinaryOpList_cu_a911ec4325multi_tensor_apply_kernelINS1_18TensorListMetadataILi2EEENS1_24BinaryOpListAlphaFunctorIbLi2ELi2ELi0EEEJSt7dividesIbEbEEEvT_T0_DpT1_)
        /*07e8*/ 	.word	0x00000000


	//----- nvinfo : EIATTR_REGCOUNT
	.align		4
.L_367:
        /*07ec*/ 	.byte	0x04, 0x2f
        /*07ee*/ 	.short	(.L_369 - .L_368)
	.align		4
.L_368:
        /*07f0*/ 	.word	index@(_ZN2at6native55_GLOBAL__N__de093ff9_22_ForeachBinaryOpList_cu_a911ec4325multi_tensor_apply_kernelINS1_18TensorListMetadataILi2EEENS1_24BinaryOpListAlphaFunctorIN3c108BFloat16ELi2ELi2ELi0EEEJSt7dividesIfEfEEEvT_T0_DpT1_)
        /*07f4*/ 	.word	0x00000020


	//----- nvinfo : EIATTR_FRAME_SIZE
	.align		4
.L_369:
        /*07f8*/ 	.byte	0x04, 0x11
        /*07fa*/ 	.short	(.L_371 - .L_370)
	.align		4
.L_370:
        /*07fc*/ 	.word	index@(_ZN2at6native55_GLOBAL__N__de093ff9_22_ForeachBinaryOpList_cu_a911ec4325multi_tensor_apply_kernelINS1_18TensorListMetadataILi2EEENS1_24BinaryOpListAlphaFunctorIN3c108BFloat16ELi2ELi2ELi0EEEJSt7dividesIfEfEEEvT_T0_DpT1_)
        /*0800*/ 	.word	0x00000000


	//----- nvinfo : EIATTR_REGCOUNT
	.align		4
.L_371:
        /*0804*/ 	.byte	0x04, 0x2f
        /*0806*/ 	.short	(.L_373 - .L_372)
	.align		4
.L_372:
        /*0808*/ 	.word	index@(_ZN2at6native55_GLOBAL__N__de093ff9_22_ForeachBinaryOpList_cu_a911ec4325multi_tensor_apply_kernelINS1_18TensorListMetadataILi2EEENS1_24BinaryOpListAlphaFunctorIN3c104HalfELi2ELi2ELi0EEEJSt7dividesIfEfEEEvT_T0_DpT1_)
        /*080c*/ 	.word	0x00000020


	//----- nvinfo : EIATTR_FRAME_SIZE
	.align		4
.L_373:
        /*0810*/ 	.byte	0x04, 0x11
        /*0812*/ 	.short	(.L_375 - .L_374)
	.align		4
.L_374:
        /*0814*/ 	.word	index@(_ZN2at6native55_GLOBAL__N__de093ff9_22_ForeachBinaryOpList_cu_a911ec4325multi_tensor_apply_kernelINS1_18TensorListMetadataILi2EEENS1_24BinaryOpListAlphaFunctorIN3c104HalfELi2ELi2ELi0EEEJSt7dividesIfEfEEEvT_T0_DpT1_)
        /*0818*/ 	.word	0x00000000


	//----- nvinfo : EIATTR_REGCOUNT
	.align		4
.L_375:
        /*081c*/ 	.byte	0x04, 0x2f
        /*081e*/ 	.short	(.L_377 - .L_376)
	.align		4
.L_376:
        /*0820*/ 	.word	index@(_ZN2at6native55_GLOBAL__N__de093ff9_22_ForeachBinaryOpList_cu_a911ec4325multi_tensor_apply_kernelINS1_18TensorListMetadataILi3EEENS1_24BinaryOpListAlphaFunctorIhLi3ELi2ELi2EEEJSt7dividesIhEhEEEvT_T0_DpT1_)
        /*0824*/ 	.word	0x0000001f


	//----- nvinfo : EIATTR_FRAME_SIZE
	.align		4
.L_377:
        /*0828*/ 	.byte	0x04, 0x11
        /*082a*/ 	.short	(.L_379 - .L_378)
	.align		4
.L_378:
        /*082c*/ 	.word	index@($__internal_8_$__cuda_sm20_div_u16)
        /*0830*/ 	.word	0x00000000


	//----- nvinfo : EIATTR_FRAME_SIZE
	.align		4
.L_379:
        /*0834*/ 	.byte	0x04, 0x11
        /*0836*/ 	.short	(.L_381 - .L_380)
	.align		4
.L_380:
        /*0838*/ 	.word	index@(_ZN2at6native55_GLOBAL__N__de093ff9_22_ForeachBinaryOpList_cu_a911ec4325multi_tensor_apply_kernelINS1_18TensorListMetadataILi3EEENS1_24BinaryOpListAlphaFunctorIhLi3ELi2ELi2EEEJSt7dividesIhEhEEEvT_T0_DpT1_)
        /*083c*/ 	.word	0x00000000


	//----- nvinfo : EIATTR_REGCOUNT
	.align		4
.L_381:
        /*0840*/ 	.byte	0x04, 0x2f
        /*0842*/ 	.short	(.L_383 - .L_382)
	.align		4
.L_382:
        /*0844*/ 	.word	index@(_ZN2at6native55_GLOBAL__N__de093ff9_22_ForeachBinaryOpList_cu_a911ec4325multi_tensor_apply_kernelINS1_18TensorListMetadataILi3EEENS1_24BinaryOpListAlphaFunctorIaLi3ELi2ELi2EEEJSt7dividesIaEaEEEvT_T0_DpT1_)
        /*0848*/ 	.word	0x00000020


	//----- nvinfo : EIATTR_FRAME_SIZE
	.align		4
.L_383:
        /*084c*/ 	.byte	0x04, 0x11
        /*084e*/ 	.short	(.L_385 - .L_384)
	.align		4
.L_384:
        /*0850*/ 	.word	index@(_ZN2at6native55_GLOBAL__N__de093ff9_22_ForeachBinaryOpList_cu_a911ec4325multi_tensor_apply_kernelINS1_18TensorListMetadataILi3EEENS1_24BinaryOpListAlphaFunctorIaLi3ELi2ELi2EEEJSt7dividesIaEaEEEvT_T0_DpT1_)
        /*0854*/ 	.word	0x00000000


	//----- nvinfo : EIATTR_REGCOUNT
	.align		4
.L_385:
        /*0858*/ 	.byte	0x04, 0x2f
        /*085a*/ 	.short	(.L_387 - .L_386)
	.align		4
.L_386:
        /*085c*/ 	.word	index@(_ZN2at6native55_GLOBAL__N__de093ff9_22_ForeachBinaryOpList_cu_a911ec4325multi_tensor_apply_kernelINS1_18TensorListMetadataILi3EEENS1_24BinaryOpListAlphaFunctorIiLi3ELi2ELi2EEEJSt7dividesIiEiEEEvT_T0_DpT1_)
        /*0860*/ 	.word	0x00000020


	//----- nvinfo : EIATTR_FRAME_SIZE
	.align		4
.L_387:
        /*0864*/ 	.byte	0x04, 0x11
        /*0866*/ 	.short	(.L_389 - .L_388)
	.align		4
.L_388:
        /*0868*/ 	.word	index@(_ZN2at6native55_GLOBAL__N__de093ff9_22_ForeachBinaryOpList_cu_a911ec4325multi_tensor_apply_kernelINS1_18TensorListMetadataILi3EEENS1_24BinaryOpListAlphaFunctorIiLi3ELi2ELi2EEEJSt7dividesIiEiEEEvT_T0_DpT1_)
        /*086c*/ 	.word	0x00000000


	//----- nvinfo : EIATTR_REGCOUNT
	.align		4
.L_389:
        /*0870*/ 	.byte	0x04, 0x2f
        /*0872*/ 	.short	(.L_391 - .L_390)
	.align		4
.L_390:
        /*0874*/ 	.word	index@(_ZN2at6native55_GLOBAL__N__de093ff9_22_ForeachBinaryOpList_cu_a911ec4325multi_tensor_apply_kernelINS1_18TensorListMetadataILi3EEENS1_24BinaryOpListAlphaFunctorIlLi3ELi2ELi2EEEJSt7dividesIlElEEEvT_T0_DpT1_)
        /*0878*/ 	.word	0x00000027


	//----- nvinfo : EIATTR_FRAME_SIZE
	.align		4
.L_391:
        /*087c*/ 	.byte	0x04, 0x11
        /*087e*/ 	.short	(.L_393 - .L_392)
	.align		4
.L_392:
        /*0880*/ 	.word	index@($__internal_7_$__cuda_sm20_div_s64)
        /*0884*/ 	.word	0x00000000


	//----- nvinfo : EIATTR_FRAME_SIZE
	.align		4
.L_393:
        /*0888*/ 	.byte	0x04, 0x11
        /*088a*/ 	.short	(.L_395 - .L_394)
	.align		4
.L_394:
        /*088c*/ 	.word	index@(_ZN2at6native55_GLOBAL__N__de093ff9_22_ForeachBinaryOpList_cu_a911ec4325multi_tensor_apply_kernelINS1_18TensorListMetadataILi3EEENS1_24BinaryOpListAlphaFunctorIlLi3ELi2ELi2EEEJSt7dividesIlElEEEvT_T0_DpT1_)
        /*0890*/ 	.word	0x00000000


	//----- nvinfo : EIATTR_REGCOUNT
	.align		4
.L_395:
        /*0894*/ 	.byte	0x04, 0x2f
        /*0896*/ 	.short	(.L_397 - .L_396)
	.align		4
.L_396:
        /*0898*/ 	.word	index@(_ZN2at6native55_GLOBAL__N__de093ff9_22_ForeachBinaryOpList_cu_a911ec4325multi_tensor_apply_kernelINS1_18TensorListMetadataILi3EEENS1_24BinaryOpListAlphaFunctorIsLi3ELi2ELi2EEEJSt7dividesIsEsEEEvT_T0_DpT1_)
        /*089c*/ 	.word	0x00000020


	//----- nvinfo : EIATTR_FRAME_SIZE
	.align		4
.L_397:
        /*08a0*/ 	.byte	0x04, 0x11
        /*08a2*/ 	.short	(.L_399 - .L_398)
	.align		4
.L_398:
        /*08a4*/ 	.word	index@(_ZN2at6native55_GLOBAL__N__de093ff9_22_ForeachBinaryOpList_cu_a911ec4325multi_tensor_apply_kernelINS1_18TensorListMetadataILi3EEENS1_24BinaryOpListAlphaFunctorIsLi3ELi2ELi2EEEJSt7dividesIsEsEEEvT_T0_DpT1_)
        /*08a8*/ 	.word	0x00000000


	//----- nvinfo : EIATTR_REGCOUNT
	.align		4
.L_399:
        /*08ac*/ 	.byte	0x04, 0x2f
        /*08ae*/ 	.short	(.L_401 - .L_400)
	.align		4
.L_400:
        /*08b0*/ 	.word	index@(_ZN2at6native55_GLOBAL__N__de093ff9_22_ForeachBinaryOpList_cu_a911ec4325multi_tensor_apply_kernelINS1_18TensorListMetadataILi3EEENS1_24BinaryOpListAlphaFunctorIdLi3ELi2ELi2EEEJSt7dividesIdEdEEEvT_T0_DpT1_)
        /*08b4*/ 	.word	0x0000002f


	//----- nvinfo : EIATTR_FRAME_SIZE
	.align		4
.L_401:
        /*08b8*/ 	.byte	0x04, 0x11
        /*08ba*/ 	.short	(.L_403 - .L_402)
	.align		4
.L_402:
        /*08bc*/ 	.word	index@($__internal_6_$__cuda_sm20_div_rn_f64_full)
        /*08c0*/ 	.word	0x00000000


	//----- nvinfo : EIATTR_FRAME_SIZE
	.align		4
.L_403:
        /*08c4*/ 	.byte	0x04, 0x11
        /*08c6*/ 	.short	(.L_405 - .L_404)
	.align		4
.L_404:
        /*08c8*/ 	.word	index@(_ZN2at6native55_GLOBAL__N__de093ff9_22_ForeachBinaryOpList_cu_a911ec4325multi_tensor_apply_kernelINS1_18TensorListMetadataILi3EEENS1_24BinaryOpListAlphaFunctorIdLi3ELi2ELi2EEEJSt7dividesIdEdEEEvT_T0_DpT1_)
        /*08cc*/ 	.word	0x00000000


	//----- nvinfo : EIATTR_REGCOUNT
	.align		4
.L_405:
        /*08d0*/ 	.byte	0x04, 0x2f
        /*08d2*/ 	.short	(.L_407 - .L_406)
	.align		4
.L_406:
        /*08d4*/ 	.word	index@(_ZN2at6native55_GLOBAL__N__de093ff9_22_ForeachBinaryOpList_cu_a911ec4325multi_tensor_apply_kernelINS1_18TensorListMetadataILi3EEENS1_24BinaryOpListAlphaFunctorIfLi3ELi2ELi2EEEJSt7dividesIfEfEEEvT_T0_DpT1_)
        /*08d8*/ 	.word	0x0000001f


	//----- nvinfo : EIATTR_FRAME_SIZE
	.align		4
.L_407:
        /*08dc*/ 	.byte	0x04, 0x11
        /*08de*/ 	.short	(.L_409 - .L_408)
	.align		4
.L_408:
        /*08e0*/ 	.word	index@(_ZN2at6native55_GLOBAL__N__de093ff9_22_ForeachBinaryOpList_cu_a911ec4325multi_tensor_apply_kernelINS1_18TensorListMetadataILi3EEENS1_24BinaryOpListAlphaFunctorIfLi3ELi2ELi2EEEJSt7dividesIfEfEEEvT_T0_DpT1_)
        /*08e4*/ 	.word	0x00000000


	//----- nvinfo : EIATTR_REGCOUNT
	.align		4
.L_409:
        /*08e8*/ 	.byte	0x04, 0x2f
        /*08ea*/ 	.short	(.L_411 - .L_410)
	.align		4
.L_410:
        /*08ec*/ 	.word	index@(_ZN2at6native55_GLOBAL__N__de093ff9_22_ForeachBinaryOpList_cu_a911ec4325multi_tensor_apply_kernelINS1_18TensorListMetadataILi3EEENS1_24BinaryOpListAlphaFunctorIN3c107complexIdEELi3ELi2ELi2EEEJSt7dividesIS8_ES8_EEEvT_T0_DpT1_)
        /*08f0*/ 	.word	0x0000003e


	//----- nvinfo : EIATTR_FRAME_SIZE
	.align		4
.L_411:
        /*08f4*/ 	.byte	0x04, 0x11
        /*08f6*/ 	.short	(.L_413 - .L_412)
	.align		4
.L_412:
        /*08f8*/ 	.word	index@($__internal_5_$__cuda_sm20_div_rn_f64_full)
        /*08fc*/ 	.word	0x00000000


	//----- nvinfo : EIATTR_FRAME_SIZE
	.align		4
.L_413:
        /*0900*/ 	.byte	0x04, 0x11
        /*0902*/ 	.short	(.L_415 - .L_414)
	.align		4
.L_414:
        /*0904*/ 	.word	index@($__internal_4_$__cuda_sm20_dblrcp_rn_slowpath_v3)
        /*0908*/ 	.word	0x00000000


	//----- nvinfo : EIATTR_FRAME_SIZE
	.align		4
.L_415:
        /*090c*/ 	.byte	0x04, 0x11
        /*090e*/ 	.short	(.L_417 - .L_416)
	.align		4
.L_416:
        /*0910*/ 	.word	index@(_ZN2at6native55_GLOBAL__N__de093ff9_22_ForeachBinaryOpList_cu_a911ec4325multi_tensor_apply_kernelINS1_18TensorListMetadataILi3EEENS1_24BinaryOpListAlphaFunctorIN3c107complexIdEELi3ELi2ELi2EEEJSt7dividesIS8_ES8_EEEvT_T0_DpT1_)
        /*0914*/ 	.word	0x00000000


	//----- nvinfo : EIATTR_REGCOUNT
	.align		4
.L_417:
        /*0918*/ 	.byte	0x04, 0x2f
        /*091a*/ 	.short	(.L_419 - .L_418)
	.align		4
.L_418:
        /*091c*/ 	.word	index@(_ZN2at6native55_GLOBAL__N__de093ff9_22_ForeachBinaryOpList_cu_a911ec4325multi_tensor_apply_kernelINS1_18TensorListMetadataILi3EEENS1_24BinaryOpListAlphaFunctorIN3c107complexIfEELi3ELi2ELi2EEEJSt7dividesIS8_ES8_EEEvT_T0_DpT1_)
        /*0920*/ 	.word	0x00000020


	//----- nvinfo : EIATTR_FRAME_SIZE
	.align		4
.L_419:
        /*0924*/ 	.byte	0x04, 0x11
        /*0926*/ 	.short	(.L_421 - .L_420)
	.align		4
.L_420:
        /*0928*/ 	.word	index@(_ZN2at6native55_GLOBAL__N__de093ff9_22_ForeachBinaryOpList_cu_a911ec4325multi_tensor_apply_kernelINS1_18TensorListMetadataILi3EEENS1_24BinaryOpListAlphaFunctorIN3c107complexIfEELi3ELi2ELi2EEEJSt7dividesIS8_ES8_EEEvT_T0_DpT1_)
        /*092c*/ 	.word	0x00000000


	//----- nvinfo : EIATTR_REGCOUNT
	.align		4
.L_421:
        /*0930*/ 	.byte	0x04, 0x2f
        /*0932*/ 	.short	(.L_423 - .L_422)
	.align		4
.L_422:
        /*0934*/ 	.word	index@(_ZN2at6native55_GLOBAL__N__de093ff9_22_ForeachBinaryOpList_cu_a911ec4325multi_tensor_apply_kernelINS1_18TensorListMetadataILi3EEENS1_24BinaryOpListAlphaFunctorIbLi3ELi2ELi2EEEJSt7dividesIbEbEEEvT_T0_DpT1_)
        /*0938*/ 	.word	0x00000020


	//----- nvinfo : EIATTR_FRAME_SIZE
	.align		4
.L_423:
        /*093c*/ 	.byte	0x04, 0x11
        /*093e*/ 	.short	(.L_425 - .L_424)
	.align		4
.L_424:
        /*0940*/ 	.word	index@(_ZN2at6native55_GLOBAL__N__de093ff9_22_ForeachBinaryOpList_cu_a911ec4325multi_tensor_apply_kernelINS1_18TensorListMetadataILi3EEENS1_24BinaryOpListAlphaFunctorIbLi3ELi2ELi2EEEJSt7dividesIbEbEEEvT_T0_DpT1_)
        /*0944*/ 	.word	0x00000000


	//----- nvinfo : EIATTR_REGCOUNT
	.align		4
.L_425:
        /*0948*/ 	.byte	0x04, 0x2f
        /*094a*/ 	.short	(.L_427 - .L_426)
	.align		4
.L_426:
        /*094c*/ 	.word	index@(_ZN2at6native55_GLOBAL__N__de093ff9_22_ForeachBinaryOpList_cu_a911ec4325multi_tensor_apply_kernelINS1_18TensorListMetadataILi3EEENS1_24BinaryOpListAlphaFunctorIN3c108BFloat16ELi3ELi2ELi2EEEJSt7dividesIfEfEEEvT_T0_DpT1_)
        /*0950*/ 	.word	0x00000020


	//----- nvinfo : EIATTR_FRAME_SIZE
	.align		4
.L_427:
        /*0954*/ 	.byte	0x04, 0x11
        /*0956*/ 	.short	(.L_429 - .L_428)
	.align		4
.L_428:
        /*0958*/ 	.word	index@(_ZN2at6native55_GLOBAL__N__de093ff9_22_ForeachBinaryOpList_cu_a911ec4325multi_tensor_apply_kernelINS1_18TensorListMetadataILi3EEENS1_24BinaryOpListAlphaFunctorIN3c108BFloat16ELi3ELi2ELi2EEEJSt7dividesIfEfEEEvT_T0_DpT1_)
        /*095c*/ 	.word	0x00000000


	//----- nvinfo : EIATTR_REGCOUNT
	.align		4
.L_429:
        /*0960*/ 	.byte	0x04, 0x2f
        /*0962*/ 	.short	(.L_431 - .L_430)
	.align		4
.L_430:
        /*0964*/ 	.word	index@(_ZN2at6native55_GLOBAL__N__de093ff9_22_ForeachBinaryOpList_cu_a911ec4325multi_tensor_apply_kernelINS1_18TensorListMetadataILi3EEENS1_24BinaryOpListAlphaFunctorIN3c104HalfELi3ELi2ELi2EEEJSt7dividesIfEfEEEvT_T0_DpT1_)
        /*0968*/ 	.word	0x00000020


	//----- nvinfo : EIATTR_FRAME_SIZE
	.align		4
.L_431:
        /*096c*/ 	.byte	0x04, 0x11
        /*096e*/ 	.short	(.L_433 - .L_432)
	.align		4
.L_432:
        /*0970*/ 	.word	index@(_ZN2at6native55_GLOBAL__N__de093ff9_22_ForeachBinaryOpList_cu_a911ec4325multi_tensor_apply_kernelINS1_18TensorListMetadataILi3EEENS1_24BinaryOpListAlphaFunctorIN3c104HalfELi3ELi2ELi2EEEJSt7dividesIfEfEEEvT_T0_DpT1_)
        /*0974*/ 	.word	0x00000000


	//----- nvinfo : EIATTR_REGCOUNT
	.align		4
.L_433:
        /*0978*/ 	.byte	0x04, 0x2f
        /*097a*/ 	.short	(.L_435 - .L_434)
	.align		4
.L_434:
        /*097c*/ 	.word	index@(_ZN2at6native55_GLOBAL__N__de093ff9_22_ForeachBinaryOpList_cu_a911ec4325multi_tensor_apply_kernelINS1_18TensorListMetadataILi2EEENS1_24BinaryOpListAlphaFunctorIhLi2ELi2ELi0EEEJNS0_7minimumIhEEhEEEvT_T0_DpT1_)
        /*0980*/ 	.word	0x00000020


	//----- nvinfo : EIATTR_FRAME_SIZE
	.align		4
.L_435:
        /*0984*/ 	.byte	0x04, 0x11
        /*0986*/ 	.short	(.L_437 - .L_436)
	.align		4
.L_436:
        /*0988*/ 	.word	index@(_ZN2at6native55_GLOBAL__N__de093ff9_22_ForeachBinaryOpList_cu_a911ec4325multi_tensor_apply_kernelINS1_18TensorListMetadataILi2EEENS1_24BinaryOpListAlphaFunctorIhLi2ELi2ELi0EEEJNS0_7minimumIhEEhEEEvT_T0_DpT1_)
        /*098c*/ 	.word	0x00000000


	//----- nvinfo : EIATTR_REGCOUNT
	.align		4
.L_437:
        /*0990*/ 	.byte	0x04, 0x2f
        /*0992*/ 	.short	(.L_439 - .L_438)
	.align		4
.L_438:
        /*0994*/ 	.word	index@(_ZN2at6native55_GLOBAL__N__de093ff9_22_ForeachBinaryOpList_cu_a911ec4325multi_tensor_apply_kernelINS1_18TensorListMetadataILi2EEENS1_24BinaryOpListAlphaFunctorIaLi2ELi2ELi0EEEJNS0_7minimumIaEEaEEEvT_T0_DpT1_)
        /*0998*/ 	.word	0x00000020


	//----- nvinfo : EIATTR_FRAME_SIZE
	.align		4
.L_439:
        /*099c*/ 	.byte	0x04, 0x11
        /*099e*/ 	.short	(.L_441 - .L_440)
	.align		4
.L_440:
        /*09a0*/ 	.word	index@(_ZN2at6native55_GLOBAL__N__de093ff9_22_ForeachBinaryOpList_cu_a911ec4325multi_tensor_apply_kernelINS1_18TensorListMetadataILi2EEENS1_24BinaryOpListAlphaFunctorIaLi2ELi2ELi0EEEJNS0_7minimumIaEEaEEEvT_T0_DpT1_)
        /*09a4*/ 	.word	0x00000000


	//----- nvinfo : EIATTR_REGCOUNT
	.align		4
.L_441:
        /*09a8*/ 	.byte	0x04, 0x2f
        /*09aa*/ 	.short	(.L_443 - .L_442)
	.align		4
.L_442:
        /*09ac*/ 	.word	index@(_ZN2at6native55_GLOBAL__N__de093ff9_22_ForeachBinaryOpList_cu_a911ec4325multi_tensor_apply_kernelINS1_18TensorListMetadataILi2EEENS1_24BinaryOpListAlphaFunctorIiLi2ELi2ELi0EEEJNS0_7minimumIiEEiEEEvT_T0_DpT1_)
        /*09b0*/ 	.word	0x00000020


	//----- nvinfo : EIATTR_FRAME_SIZE
	.align		4
.L_443:
        /*09b4*/ 	.byte	0x04, 0x11
        /*09b6*/ 	.short	(.L_445 - .L_444)
	.align		4
.L_444:
        /*09b8*/ 	.word	index@(_ZN2at6native55_GLOBAL__N__de093ff9_22_ForeachBinaryOpList_cu_a911ec4325multi_tensor_apply_kernelINS1_18TensorListMetadataILi2EEENS1_24BinaryOpListAlphaFunctorIiLi2ELi2ELi0EEEJNS0_7minimumIiEEiEEEvT_T0_DpT1_)
        /*09bc*/ 	.word	0x00000000


	//----- nvinfo : EIATTR_REGCOUNT
	.align		4
.L_445:
        /*09c0*/ 	.byte	0x04, 0x2f
        /*09c2*/ 	.short	(.L_447 - .L_446)
	.align		4
.L_446:
        /*09c4*/ 	.word	index@(_ZN2at6native55_GLOBAL__N__de093ff9_22_ForeachBinaryOpList_cu_a911ec4325multi_tensor_apply_kernelINS1_18TensorListMetadataILi2EEENS1_24BinaryOpListAlphaFunctorIlLi2ELi2ELi0EEEJNS0_7minimumIlEElEEEvT_T0_DpT1_)
        /*09c8*/ 	.word	0x00000020


	//----- nvinfo : EIATTR_FRAME_SIZE
	.align		4
.L_447:
        /*09cc*/ 	.byte	0x04, 0x11
        /*09ce*/ 	.short	(.L_449 - .L_448)
	.align		4
.L_448:
        /*09d0*/ 	.word	index@(_ZN2at6native55_GLOBAL__N__de093ff9_22_ForeachBinaryOpList_cu_a911ec4325multi_tensor_apply_kernelINS1_18TensorListMetadataILi2EEENS1_24BinaryOpListAlphaFunctorIlLi2ELi2ELi0EEEJNS0_7minimumIlEElEEEvT_T0_DpT1_)
        /*09d4*/ 	.word	0x00000000


	//----- nvinfo : EIATTR_REGCOUNT
	.align		4
.L_449:
        /*09d8*/ 	.byte	0x04, 0x2f
        /*09da*/ 	.short	(.L_451 - .L_450)
	.align		4
.L_450:
        /*09dc*/ 	.word	index@(_ZN2at6native55_GLOBAL__N__de093ff9_22_ForeachBinaryOpList_cu_a911ec4325multi_tensor_apply_kernelINS1_18TensorListMetadataILi2EEENS1_24BinaryOpListAlphaFunctorIsLi2ELi2ELi0EEEJNS0_7minimumIsEEsEEEvT_T0_DpT1_)
        /*09e0*/ 	.word	0x00000020


	//----- nvinfo : EIATTR_FRAME_SIZE
	.align		4
.L_451:
        /*09e4*/ 	.byte	0x04, 0x11
        /*09e6*/ 	.short	(.L_453 - .L_452)
	.align		4
.L_452:
        /*09e8*/ 	.word	index@(_ZN2at6native55_GLOBAL__N__de093ff9_22_ForeachBinaryOpList_cu_a911ec4325multi_tensor_apply_kernelINS1_18TensorListMetadataILi2EEENS1_24BinaryOpListAlphaFunctorIsLi2ELi2ELi0EEEJNS0_7minimumIsEEsEEEvT_T0_DpT1_)
        /*09ec*/ 	.word	0x00000000


	//----- nvinfo : EIATTR_REGCOUNT
	.align		4
.L_453:
        /*09f0*/ 	.byte	0x04, 0x2f
        /*09f2*/ 	.short	(.L_455 - .L_454)
	.align		4
.L_454:
        /*09f4*/ 	.word	index@(_ZN2at6native55_GLOBAL__N__de093ff9_22_ForeachBinaryOpList_cu_a911ec4325multi_tensor_apply_kernelINS1_18TensorListMetadataILi2EEENS1_24BinaryOpListAlphaFunctorIdLi2ELi2ELi0EEEJNS0_7minimumIdEEdEEEvT_T0_DpT1_)
        /*09f8*/ 	.word	0x00000020


	//----- nvinfo : EIATTR_FRAME_SIZE
	.align		4
.L_455:
        /*09fc*/ 	.byte	0x04, 0x11
        /*09fe*/ 	.short	(.L_457 - .L_456)
	.align		4
.L_456:
        /*0a00*/ 	.word	index@(_ZN2at6native55_GLOBAL__N__de093ff9_22_ForeachBinaryOpList_cu_a911ec4325multi_tensor_apply_kernelINS1_18TensorListMetadataILi2EEENS1_24BinaryOpListAlphaFunctorIdLi2ELi2ELi0EEEJNS0_7minimumIdEEdEEEvT_T0_DpT1_)
        /*0a04*/ 	.word	0x00000000


	//----- nvinfo : EIATTR_REGCOUNT
	.align		4
.L_457:
        /*0a08*/ 	.byte	0x04, 0x2f
        /*0a0a*/ 	.short	(.L_459 - .L_458)
	.align		4
.L_458:
        /*0a0c*/ 	.word	index@(_ZN2at6native55_GLOBAL__N__de093ff9_22_ForeachBinaryOpList_cu_a911ec4325multi_tensor_apply_kernelINS1_18TensorListMetadataILi2EEENS1_24BinaryOpListAlphaFunctorIfLi2ELi2ELi0EEEJNS0_7minimumIfEEfEEEvT_T0_DpT1_)
        /*0a10*/ 	.word	0x0000001f


	//----- nvinfo : EIATTR_FRAME_SIZE
	.align		4
.L_459:
        /*0a14*/ 	.byte	0x04, 0x11
        /*0a16*/ 	.short	(.L_461 - .L_460)
	.align		4
.L_460:
        /*0a18*/ 	.word	index@(_ZN2at6native55_GLOBAL__N__de093ff9_22_ForeachBinaryOpList_cu_a911ec4325multi_tensor_apply_kernelINS1_18TensorListMetadataILi2EEENS1_24BinaryOpListAlphaFunctorIfLi2ELi2ELi0EEEJNS0_7minimumIfEEfEEEvT_T0_DpT1_)
        /*0a1c*/ 	.word	0x00000000


	//----- nvinfo : EIATTR_REGCOUNT
	.align		4
.L_461:
        /*0a20*/ 	.byte	0x04, 0x2f
        /*0a22*/ 	.short	(.L_463 - .L_462)
	.align		4
.L_462:
        /*0a24*/ 	.word	index@(_ZN2at6native55_GLOBAL__N__de093ff9_22_ForeachBinaryOpList_cu_a911ec4325multi_tensor_apply_kernelINS1_18TensorListMetadataILi2EEENS1_24BinaryOpListAlphaFunctorIN3c108BFloat16ELi2ELi2ELi0EEEJNS0_7minimumIfEEfEEEvT_T0_DpT1_)
        /*0a28*/ 	.word	0x00000020


	//----- nvinfo : EIATTR_FRAME_SIZE
	.align		4
.L_463:
        /*0a2c*/ 	.byte	0x04, 0x11
        /*0a2e*/ 	.short	(.L_465 - .L_464)
	.align		4
.L_464:
        /*0a30*/ 	.word	index@(_ZN2at6native55_GLOBAL__N__de093ff9_22_ForeachBinaryOpList_cu_a911ec4325multi_tensor_apply_kernelINS1_18TensorListMetadataILi2EEENS1_24BinaryOpListAlphaFunctorIN3c108BFloat16ELi2ELi2ELi0EEEJNS0_7minimumIfEEfEEEvT_T0_DpT1_)
        /*0a34*/ 	.word	0x00000000


	//----- nvinfo : EIATTR_REGCOUNT
	.align		4
.L_465:
        /*0a38*/ 	.byte	0x04, 0x2f
        /*0a3a*/ 	.short	(.L_467 - .L_466)
	.align		4
.L_466:
        /*0a3c*/ 	.word	index@(_ZN2at6native55_GLOBAL__N__de093ff9_22_ForeachBinaryOpList_cu_a911ec4325multi_tensor_apply_kernelINS1_18TensorListMetadataILi2EEENS1_24BinaryOpListAlphaFunctorIN3c104HalfELi2ELi2ELi0EEEJNS0_7minimumIfEEfEEEvT_T0_DpT1_)
        /*0a40*/ 	.word	0x00000020


	//----- nvinfo : EIATTR_FRAME_SIZE
	.align		4
.L_467:
        /*0a44*/ 	.byte	0x04, 0x11
        /*0a46*/ 	.short	(.L_469 - .L_468)
	.align		4
.L_468:
        /*0a48*/ 	.word	index@(_ZN2at6native55_GLOBAL__N__de093ff9_22_ForeachBinaryOpList_cu_a911ec4325multi_tensor_apply_kernelINS1_18TensorListMetadataILi2EEENS1_24BinaryOpListAlphaFunctorIN3c104HalfELi2ELi2ELi0EEEJNS0_7minimumIfEEfEEEvT_T0_DpT1_)
        /*0a4c*/ 	.word	0x00000000


	//----- nvinfo : EIATTR_REGCOUNT
	.align		4
.L_469:
        /*0a50*/ 	.byte	0x04, 0x2f
        /*0a52*/ 	.short	(.L_471 - .L_470)
	.align		4
.L_470:
        /*0a54*/ 	.word	index@(_ZN2at6native55_GLOBAL__N__de093ff9_22_ForeachBinaryOpList_cu_a911ec4325multi_tensor_apply_kernelINS1_18TensorListMetadataILi3EEENS1_24BinaryOpListAlphaFunctorIhLi3ELi2ELi2EEEJNS0_7minimumIhEEhEEEvT_T0_DpT1_)
        /*0a58*/ 	.word	0x00000020


	//----- nvinfo : EIATTR_FRAME_SIZE
	.align		4
.L_471:
        /*0a5c*/ 	.byte	0x04, 0x11
        /*0a5e*/ 	.short	(.L_473 - .L_472)
	.align		4
.L_472:
        /*0a60*/ 	.word	index@(_ZN2at6native55_GLOBAL__N__de093ff9_22_ForeachBinaryOpList_cu_a911ec4325multi_tensor_apply_kernelINS1_18TensorListMetadataILi3EEENS1_24BinaryOpListAlphaFunctorIhLi3ELi2ELi2EEEJNS0_7minimumIhEEhEEEvT_T0_DpT1_)
        /*0a64*/ 	.word	0x00000000


	//----- nvinfo : EIATTR_REGCOUNT
	.align		4
.L_473:
        /*0a68*/ 	.byte	0x04, 0x2f
        /*0a6a*/ 	.short	(.L_475 - .L_474)
	.align		4
.L_474:
        /*0a6c*/ 	.word	index@(_ZN2at6native55_GLOBAL__N__de093ff9_22_ForeachBinaryOpList_cu_a911ec4325multi_tensor_apply_kernelINS1_18TensorListMetadataILi3EEENS1_24BinaryOpListAlphaFunctorIaLi3ELi2ELi2EEEJNS0_7minimumIaEEaEEEvT_T0_DpT1_)
        /*0a70*/ 	.word	0x00000020


	//----- nvinfo : EIATTR_FRAME_SIZE
	.align		4
.L_475:
        /*0a74*/ 	.byte	0x04, 0x11
        /*0a76*/ 	.short	(.L_477 - .L_476)
	.align		4
.L_476:
        /*0a78*/ 	.word	index@(_ZN2at6native55_GLOBAL__N__de093ff9_22_ForeachBinaryOpList_cu_a911ec4325multi_tensor_apply_kernelINS1_18TensorListMetadataILi3EEENS1_24BinaryOpListAlphaFunctorIaLi3ELi2ELi2EEEJNS0_7minimumIaEEaEEEvT_T0_DpT1_)
        /*0a7c*/ 	.word	0x00000000


	//----- nvinfo : EIATTR_REGCOUNT
	.align		4
.L_477:
        /*0a80*/ 	.byte	0x04, 0x2f
        /*0a82*/ 	.short	(.L_479 - .L_478)
	.align		4
.L_478:
        /*0a84*/ 	.word	index@(_ZN2at6native55_GLOBAL__N__de093ff9_22_ForeachBinaryOpList_cu_a911ec4325multi_tensor_apply_kernelINS1_18TensorListMetadataILi3EEENS1_24BinaryOpListAlphaFunctorIiLi3ELi2ELi2EEEJNS0_7minimumIiEEiEEEvT_T0_DpT1_)
        /*0a88*/ 	.word	0x00000020


	//----- nvinfo : EIATTR_FRAME_SIZE
	.align		4
.L_479:
        /*0a8c*/ 	.byte	0x04, 0x11
        /*0a8e*/ 	.short	(.L_481 - .L_480)
	.align		4
.L_480:
        /*0a90*/ 	.word	index@(_ZN2at6native55_GLOBAL__N__de093ff9_22_ForeachBinaryOpList_cu_a911ec4325multi_tensor_apply_kernelINS1_18TensorListMetadataILi3EEENS1_24BinaryOpListAlphaFunctorIiLi3ELi2ELi2EEEJNS0_7minimumIiEEiEEEvT_T0_DpT1_)
        /*0a94*/ 	.word	0x00000000


	//----- nvinfo : EIATTR_REGCOUNT
	.align		4
.L_481:
        /*0a98*/ 	.byte	0x04, 0x2f
        /*0a9a*/ 	.short	(.L_483 - .L_482)
	.align		4
.L_482:
        /*0a9c*/ 	.word	index@(_ZN2at6native55_GLOBAL__N__de093ff9_22_ForeachBinaryOpList_cu_a911ec4325multi_tensor_apply_kernelINS1_18TensorListMetadataILi3EEENS1_24BinaryOpListAlphaFunctorIlLi3ELi2ELi2EEEJNS0_7minimumIlEElEEEvT_T0_DpT1_)
        /*0aa0*/ 	.word	0x00000020


	//----- nvinfo : EIATTR_FRAME_SIZE
	.align		4
.L_483:
        /*0aa4*/ 	.byte	0x04, 0x11
        /*0aa6*/ 	.short	(.L_485 - .L_484)
	.align		4
.L_484:
        /*0aa8*/ 	.word	index@(_ZN2at6native55_GLOBAL__N__de093ff9_22_ForeachBinaryOpList_cu_a911ec4325multi_tensor_apply_kernelINS1_18TensorListMetadataILi3EEENS1_24BinaryOpListAlphaFunctorIlLi3ELi2ELi2EEEJNS0_7minimumIlEElEEEvT_T0_DpT1_)
        /*0aac*/ 	.word	0x00000000


	//----- nvinfo : EIATTR_REGCOUNT
	.align		4
.L_485:
        /*0ab0*/ 	.byte	0x04, 0x2f
        /*0ab2*/ 	.short	(.L_487 - .L_486)
	.align		4
.L_486:
        /*0ab4*/ 	.word	index@(_ZN2at6native55_GLOBAL__N__de093ff9_22_ForeachBinaryOpList_cu_a911ec4325multi_tensor_apply_kernelINS1_18TensorListMetadataILi3EEENS1_24BinaryOpListAlphaFunctorIsLi3ELi2ELi2EEEJNS0_7minimumIsEEsEEEvT_T0_DpT1_)
        /*0ab8*/ 	.word	0x00000020


	//----- nvinfo : EIATTR_FRAME_SIZE
	.align		4
.L_487:
        /*0abc*/ 	.byte	0x04, 0x11
        /*0abe*/ 	.short	(.L_489 - .L_488)
	.align		4
.L_488:
        /*0ac0*/ 	.word	index@(_ZN2at6native55_GLOBAL__N__de093ff9_22_ForeachBinaryOpList_cu_a911ec4325multi_tensor_apply_kernelINS1_18TensorListMetadataILi3EEENS1_24BinaryOpListAlphaFunctorIsLi3ELi2ELi2EEEJNS0_7minimumIsEEsEEEvT_T0_DpT1_)
        /*0ac4*/ 	.word	0x00000000


	//----- nvinfo : EIATTR_REGCOUNT
	.align		4
.L_489:
        /*0ac8*/ 	.byte	0x04, 0x2f
        /*0aca*/ 	.short	(.L_491 - .L_490)
	.align		4
.L_490:
        /*0acc*/ 	.word	index@(_ZN2at6native55_GLOBAL__N__de093ff9_22_ForeachBinaryOpList_cu_a911ec4325multi_tensor_apply_kernelINS1_18TensorListMetadataILi3EEENS1_24BinaryOpListAlphaFunctorIdLi3ELi2ELi2EEEJNS0_7minimumIdEEdEEEvT_T0_DpT1_)
        /*0ad0*/ 	.word	0x00000020


	//----- nvinfo : EIATTR_FRAME_SIZE
	.align		4
.L_491:
        /*0ad4*/ 	.byte	0x04, 0x11
        /*0ad6*/ 	.short	(.L_493 - .L_492)
	.align		4
.L_492:
        /*0ad8*/ 	.word	index@(_ZN2at6native55_GLOBAL__N__de093ff9_22_ForeachBinaryOpList_cu_a911ec4325multi_tensor_apply_kernelINS1_18TensorListMetadataILi3EEENS1_24BinaryOpListAlphaFunctorIdLi3ELi2ELi2EEEJNS0_7minimumIdEEdEEEvT_T0_DpT1_)
        /*0adc*/ 	.word	0x00000000


	//----- nvinfo : EIATTR_REGCOUNT
	.align		4
.L_493:
        /*0ae0*/ 	.byte	0x04, 0x2f
        /*0ae2*/ 	.short	(.L_495 - .L_494)
	.align		4
.L_494:
        /*0ae4*/ 	.word	index@(_ZN2at6native55_GLOBAL__N__de093ff9_22_ForeachBinaryOpList_cu_a911ec4325multi_tensor_apply_kernelINS1_18TensorListMetadataILi3EEENS1_24BinaryOpListAlphaFunctorIfLi3ELi2ELi2EEEJNS0_7minimumIfEEfEEEvT_T0_DpT1_)
        /*0ae8*/ 	.word	0x00000020


	//----- nvinfo : EIATTR_FRAME_SIZE
	.align		4
.L_495:
        /*0aec*/ 	.byte	0x04, 0x11
        /*0aee*/ 	.short	(.L_497 - .L_496)
	.align		4
.L_496:
        /*0af0*/ 	.word	index@(_ZN2at6native55_GLOBAL__N__de093ff9_22_ForeachBinaryOpList_cu_a911ec4325multi_tensor_apply_kernelINS1_18TensorListMetadataILi3EEENS1_24BinaryOpListAlphaFunctorIfLi3ELi2ELi2EEEJNS0_7minimumIfEEfEEEvT_T0_DpT1_)
        /*0af4*/ 	.word	0x00000000


	//----- nvinfo : EIATTR_REGCOUNT
	.align		4
.L_497:
        /*0af8*/ 	.byte	0x04, 0x2f
        /*0afa*/ 	.short	(.L_499 - .L_498)
	.align		4
.L_498:
        /*0afc*/ 	.word	index@(_ZN2at6native55_GLOBAL__N__de093ff9_22_ForeachBinaryOpList_cu_a911ec4325multi_tensor_apply_kernelINS1_18TensorListMetadataILi3EEENS1_24BinaryOpListAlphaFunctorIN3c108BFloat16ELi3ELi2ELi2EEEJNS0_7minimumIfEEfEEEvT_T0_DpT1_)
        /*0b00*/ 	.word	0x0000001f


	//----- nvinfo : EIATTR_FRAME_SIZE
	.align		4
.L_499:
        /*0b04*/ 	.byte	0x04, 0x11
        /*0b06*/ 	.short	(.L_501 - .L_500)
	.align		4
.L_500:
        /*0b08*/ 	.word	index@(_ZN2at6native55_GLOBAL__N__de093ff9_22_ForeachBinaryOpList_cu_a911ec4325multi_tensor_apply_kernelINS1_18TensorListMetadataILi3EEENS1_24BinaryOpListAlphaFunctorIN3c108BFloat16ELi3ELi2ELi2EEEJNS0_7minimumIfEEfEEEvT_T0_DpT1_)
        /*0b0c*/ 	.word	0x00000000


	//----- nvinfo : EIATTR_REGCOUNT
	.align		4
.L_501:
        /*0b10*/ 	.byte	0x04, 0x2f
        /*0b12*/ 	.short	(.L_503 - .L_502)
	.align		4
.L_502:
        /*0b14*/ 	.word	index@(_ZN2at6native55_GLOBAL__N__de093ff9_22_ForeachBinaryOpList_cu_a911ec4325multi_tensor_apply_kernelINS1_18TensorListMetadataILi3EEENS1_24BinaryOpListAlphaFunctorIN3c104HalfELi3ELi2ELi2EEEJNS0_7minimumIfEEfEEEvT_T0_DpT1_)
        /*0b18*/ 	.word	0x0000001f


	//----- nvinfo : EIATTR_FRAME_SIZE
	.align		4
.L_503:
        /*0b1c*/ 	.byte	0x04, 0x11
        /*0b1e*/ 	.short	(.L_505 - .L_504)
	.align		4
.L_504:
        /*0b20*/ 	.word	index@(_ZN2at6native55_GLOBAL__N__de093ff9_22_ForeachBinaryOpList_cu_a911ec4325multi_tensor_apply_kernelINS1_18TensorListMetadataILi3EEENS1_24BinaryOpListAlphaFunctorIN3c104HalfELi3ELi2ELi2EEEJNS0_7minimumIfEEfEEEvT_T0_DpT1_)
        /*0b24*/ 	.word	0x00000000


	//----- nvinfo : EIATTR_REGCOUNT
	.align		4
.L_505:
        /*0b28*/ 	.byte	0x04, 0x2f
        /*0b2a*/ 	.short	(.L_507 - .L_506)
	.align		4
.L_506:
        /*0b2c*/ 	.word	index@(_ZN2at6native55_GLOBAL__N__de093ff9_22_ForeachBinaryOpList_cu_a911ec4325multi_tensor_apply_kernelINS1_18TensorListMetadataILi2EEENS1_24BinaryOpListAlphaFunctorIhLi2ELi2ELi0EEEJNS0_7maximumIhEEhEEEvT_T0_DpT1_)
        /*0b30*/ 	.word	0x00000020


	//----- nvinfo : EIATTR_FRAME_SIZE
	.align		4
.L_507:
        /*0b34*/ 	.byte	0x04, 0x11
        /*0b36*/ 	.short	(.L_509 - .L_508)
	.align		4
.L_508:
        /*0b38*/ 	.word	index@(_ZN2at6native55_GLOBAL__N__de093ff9_22_ForeachBinaryOpList_cu_a911ec4325multi_tensor_apply_kernelINS1_18TensorListMetadataILi2EEENS1_24BinaryOpListAlphaFunctorIhLi2ELi2ELi0EEEJNS0_7maximumIhEEhEEEvT_T0_DpT1_)
        /*0b3c*/ 	.word	0x00000000


	//----- nvinfo : EIATTR_REGCOUNT
	.align		4
.L_509:
        /*0b40*/ 	.byte	0x04, 0x2f
        /*0b42*/ 	.short	(.L_511 - .L_510)
	.align		4
.L_510:
        /*0b44*/ 	.word	index@(_ZN2at6native55_GLOBAL__N__de093ff9_22_ForeachBinaryOpList_cu_a911ec4325multi_tensor_apply_kernelINS1_18TensorListMetadataILi2EEENS1_24BinaryOpListAlphaFunctorIaLi2ELi2ELi0EEEJNS0_7maximumIaEEaEEEvT_T0_DpT1_)
        /*0b48*/ 	.word	0x00000020


	//----- nvinfo : EIATTR_FRAME_SIZE
	.align		4
.L_511:
        /*0b4c*/ 	.byte	0x04, 0x11
        /*0b4e*/ 	.short	(.L_513 - .L_512)
	.align		4
.L_512:
        /*0b50*/ 	.word	index@(_ZN2at6native55_GLOBAL__N__de093ff9_22_ForeachBinaryOpList_cu_a911ec4325multi_tensor_apply_kernelINS1_18TensorListMetadataILi2EEENS1_24BinaryOpListAlphaFunctorIaLi2ELi2ELi0EEEJNS0_7maximumIaEEaEEEvT_T0_DpT1_)
        /*0b54*/ 	.word	0x00000000


	//----- nvinfo : EIATTR_REGCOUNT
	.align		4
.L_513:
        /*0b58*/ 	.byte	0x04, 0x2f
        /*0b5a*/ 	.short	(.L_515 - .L_514)
	.align		4
.L_514:
        /*0b5c*/ 	.word	index@(_ZN2at6native55_GLOBAL__N__de093ff9_22_ForeachBinaryOpList_cu_a911ec4325multi_tensor_apply_kernelINS1_18TensorListMetadataILi2EEENS1_24BinaryOpListAlphaFunctorIiLi2ELi2ELi0EEEJNS0_7maximumIiEEiEEEvT_T0_DpT1_)
        /*0b60*/ 	.word	0x00000020


	//----- nvinfo : EIATTR_FRAME_SIZE
	.align		4
.L_515:
        /*0b64*/ 	.byte	0x04, 0x11
        /*0b66*/ 	.short	(.L_517 - .L_516)
	.align		4
.L_516:
        /*0b68*/ 	.word	index@(_ZN2at6native55_GLOBAL__N__de093ff9_22_ForeachBinaryOpList_cu_a911ec4325multi_tensor_apply_kernelINS1_18TensorListMetadataILi2EEENS1_24BinaryOpListAlphaFunctorIiLi2ELi2ELi0EEEJNS0_7maximumIiEEiEEEvT_T0_DpT1_)
        /*0b6c*/ 	.word	0x00000000


	//----- nvinfo : EIATTR_REGCOUNT
	.align		4
.L_517:
        /*0b70*/ 	.byte	0x04, 0x2f
        /*0b72*/ 	.short	(.L_519 - .L_518)
	.align		4
.L_518:
        /*0b74*/ 	.word	index@(_ZN2at6native55_GLOBAL__N__de093ff9_22_ForeachBinaryOpList_cu_a911ec4325multi_tensor_apply_kernelINS1_18TensorListMetadataILi2EEENS1_24BinaryOpListAlphaFunctorIlLi2ELi2ELi0EEEJNS0_7maximumIlEElEEEvT_T0_DpT1_)
        /*0b78*/ 	.word	0x00000020


	//----- nvinfo : EIATTR_FRAME_SIZE
	.align		4
.L_519:
        /*0b7c*/ 	.byte	0x04, 0x11
        /*0b7e*/ 	.short	(.L_521 - .L_520)
	.align		4
.L_520:
        /*0b80*/ 	.word	index@(_ZN2at6native55_GLOBAL__N__de093ff9_22_ForeachBinaryOpList_cu_a911ec4325multi_tensor_apply_kernelINS1_18TensorListMetadataILi2EEENS1_24BinaryOpListAlphaFunctorIlLi2ELi2ELi0EEEJNS0_7maximumIlEElEEEvT_T0_DpT1_)
        /*0b84*/ 	.word	0x00000000


	//----- nvinfo : EIATTR_REGCOUNT
	.align		4
.L_521:
        /*0b88*/ 	.byte	0x04, 0x2f
        /*0b8a*/ 	.short	(.L_523 - .L_522)
	.align		4
.L_522:
        /*0b8c*/ 	.word	index@(_ZN2at6native55_GLOBAL__N__de093ff9_22_ForeachBinaryOpList_cu_a911ec4325multi_tensor_apply_kernelINS1_18TensorListMetadataILi2EEENS1_24BinaryOpListAlphaFunctorIsLi2ELi2ELi0EEEJNS0_7maximumIsEEsEEEvT_T0_DpT1_)
        /*0b90*/ 	.word	0x00000020


	//----- nvinfo : EIATTR_FRAME_SIZE
	.align		4
.L_523:
        /*0b94*/ 	.byte	0x04, 0x11
        /*0b96*/ 	.short	(.L_525 - .L_524)
	.align		4
.L_524:
        /*0b98*/ 	.word	index@(_ZN2at6native55_GLOBAL__N__de093ff9_22_ForeachBinaryOpList_cu_a911ec4325multi_tensor_apply_kernelINS1_18TensorListMetadataILi2EEENS1_24BinaryOpListAlphaFunctorIsLi2ELi2ELi0EEEJNS0_7maximumIsEEsEEEvT_T0_DpT1_)
        /*0b9c*/ 	.word	0x00000000


	//----- nvinfo : EIATTR_REGCOUNT
	.align		4
.L_525:
        /*0ba0*/ 	.byte	0x04, 0x2f
        /*0ba2*/ 	.short	(.L_527 - .L_526)
	.align		4
.L_526:
        /*0ba4*/ 	.word	index@(_ZN2at6native55_GLOBAL__N__de093ff9_22_ForeachBinaryOpList_cu_a911ec4325multi_tensor_apply_kernelINS1_18TensorListMetadataILi2EEENS1_24BinaryOpListAlphaFunctorIdLi2ELi2ELi0EEEJNS0_7maximumIdEEdEEEvT_T0_DpT1_)
        /*0ba8*/ 	.word	0x00000020


	//----- nvinfo : EIATTR_FRAME_SIZE
	.align		4
.L_527:
        /*0bac*/ 	.byte	0x04, 0x11
        /*0bae*/ 	.short	(.L_529 - .L_528)
	.align		4
.L_528:
        /*0bb0*/ 	.word	index@(_ZN2at6native55_GLOBAL__N__de093ff9_22_ForeachBinaryOpList_cu_a911ec4325multi_tensor_apply_kernelINS1_18TensorListMetadataILi2EEENS1_24BinaryOpListAlphaFunctorIdLi2ELi2ELi0EEEJNS0_7maximumIdEEdEEEvT_T0_DpT1_)
        /*0bb4*/ 	.word	0x00000000


	//----- nvinfo : EIATTR_REGCOUNT
	.align		4
.L_529:
        /*0bb8*/ 	.byte	0x04, 0x2f
        /*0bba*/ 	.short	(.L_531 - .L_530)
	.align		4
.L_530:
        /*0bbc*/ 	.word	index@(_ZN2at6native55_GLOBAL__N__de093ff9_22_ForeachBinaryOpList_cu_a911ec4325multi_tensor_apply_kernelINS1_18TensorListMetadataILi2EEENS1_24BinaryOpListAlphaFunctorIfLi2ELi2ELi0EEEJNS0_7maximumIfEEfEEEvT_T0_DpT1_)
        /*0bc0*/ 	.word	0x0000001f


	//----- nvinfo : EIATTR_FRAME_SIZE
	.align		4
.L_531:
        /*0bc4*/ 	.byte	0x04, 0x11
        /*0bc6*/ 	.short	(.L_533 - .L_532)
	.align		4
.L_532:
        /*0bc8*/ 	.word	index@(_ZN2at6native55_GLOBAL__N__de093ff9_22_ForeachBinaryOpList_cu_a911ec4325multi_tensor_apply_kernelINS1_18TensorListMetadataILi2EEENS1_24BinaryOpListAlphaFunctorIfLi2ELi2ELi0EEEJNS0_7maximumIfEEfEEEvT_T0_DpT1_)
        /*0bcc*/ 	.word	0x00000000


	//----- nvinfo : EIATTR_REGCOUNT
	.align		4
.L_533:
        /*0bd0*/ 	.byte	0x04, 0x2f
        /*0bd2*/ 	.short	(.L_535 - .L_534)
	.align		4
.L_534:
        /*0bd4*/ 	.word	index@(_ZN2at6native55_GLOBAL__N__de093ff9_22_ForeachBinaryOpList_cu_a911ec4325multi_tensor_apply_kernelINS1_18TensorListMetadataILi2EEENS1_24BinaryOpListAlphaFunctorIN3c108BFloat16ELi2ELi2ELi0EEEJNS0_7maximumIfEEfEEEvT_T0_DpT1_)
        /*0bd8*/ 	.word	0x00000020


	//----- nvinfo : EIATTR_FRAME_SIZE
	.align		4
.L_535:
        /*0bdc*/ 	.byte	0x04, 0x11
        /*0bde*/ 	.short	(.L_537 - .L_536)
	.align		4
.L_536:
        /*0be0*/ 	.word	index@(_ZN2at6native55_GLOBAL__N__de093ff9_22_ForeachBinaryOpList_cu_a911ec4325multi_tensor_apply_kernelINS1_18TensorListMetadataILi2EEENS1_24BinaryOpListAlphaFunctorIN3c108BFloat16ELi2ELi2ELi0EEEJNS0_7maximumIfEEfEEEvT_T0_DpT1_)
        /*0be4*/ 	.word	0x00000000


	//----- nvinfo : EIATTR_REGCOUNT
	.align		4
.L_537:
        /*0be8*/ 	.byte	0x04, 0x2f
        /*0bea*/ 	.short	(.L_539 - .L_538)
	.align		4
.L_538:
        /*0bec*/ 	.word	index@(_ZN2at6native55_GLOBAL__N__de093ff9_22_ForeachBinaryOpList_cu_a911ec4325multi_tensor_apply_kernelINS1_18TensorListMetadataILi2EEENS1_24BinaryOpListAlphaFunctorIN3c104HalfELi2ELi2ELi0EEEJNS0_7maximumIfEEfEEEvT_T0_DpT1_)
        /*0bf0*/ 	.word	0x00000020


	//----- nvinfo : EIATTR_FRAME_SIZE
	.align		4
.L_539:
        /*0bf4*/ 	.byte	0x04, 0x11
        /*0bf6*/ 	.short	(.L_541 - .L_540)
	.align		4
.L_540:
        /*0bf8*/ 	.word	index@(_ZN2at6native55_GLOBAL__N__de093ff9_22_ForeachBinaryOpList_cu_a911ec4325multi_tensor_apply_kernelINS1_18TensorListMetadataILi2EEENS1_24BinaryOpListAlphaFunctorIN3c104HalfELi2ELi2ELi0EEEJNS0_7maximumIfEEfEEEvT_T0_DpT1_)
        /*0bfc*/ 	.word	0x00000000


	//----- nvinfo : EIATTR_REGCOUNT
	.align		4
.L_541:
        /*0c00*/ 	.byte	0x04, 0x2f
        /*0c02*/ 	.short	(.L_543 - .L_542)
	.align		4
.L_542:
        /*0c04*/ 	.word	index@(_ZN2at6native55_GLOBAL__N__de093ff9_22_ForeachBinaryOpList_cu_a911ec4325multi_tensor_apply_kernelINS1_18TensorListMetadataILi3EEENS1_24BinaryOpListAlphaFunctorIhLi3ELi2ELi2EEEJNS0_7maximumIhEEhEEEvT_T0_DpT1_)
        /*0c08*/ 	.word	0x00000020


	//----- nvinfo : EIATTR_FRAME_SIZE
	.align		4
.L_543:
        /*0c0c*/ 	.byte	0x04, 0x11
        /*0c0e*/ 	.short	(.L_545 - .L_544)
	.align		4
.L_544:
        /*0c10*/ 	.word	index@(_ZN2at6native55_GLOBAL__N__de093ff9_22_ForeachBinaryOpList_cu_a911ec4325multi_tensor_apply_kernelINS1_18TensorListMetadataILi3EEENS1_24BinaryOpListAlphaFunctorIhLi3ELi2ELi2EEEJNS0_7maximumIhEEhEEEvT_T0_DpT1_)
        /*0c14*/ 	.word	0x00000000


	//----- nvinfo : EIATTR_REGCOUNT
	.align		4
.L_545:
        /*0c18*/ 	.byte	0x04, 0x2f
        /*0c1a*/ 	.short	(.L_547 - .L_546)
	.align		4
.L_546:
        /*0c1c*/ 	.word	index@(_ZN2at6native55_GLOBAL__N__de093ff9_22_ForeachBinaryOpList_cu_a911ec4325multi_tensor_apply_kernelINS1_18TensorListMetadataILi3EEENS1_24BinaryOpListAlphaFunctorIaLi3ELi2ELi2EEEJNS0_7maximumIaEEaEEEvT_T0_DpT1_)
        /*0c20*/ 	.word	0x00000020


	//----- nvinfo : EIATTR_FRAME_SIZE
	.align		4
.L_547:
        /*0c24*/ 	.byte	0x04, 0x11
        /*0c26*/ 	.short	(.L_549 - .L_548)
	.align		4
.L_548:
        /*0c28*/ 	.word	index@(_ZN2at6native55_GLOBAL__N__de093ff9_22_ForeachBinaryOpList_cu_a911ec4325multi_tensor_apply_kernelINS1_18TensorListMetadataILi3EEENS1_24BinaryOpListAlphaFunctorIaLi3ELi2ELi2EEEJNS0_7maximumIaEEaEEEvT_T0_DpT1_)
        /*0c2c*/ 	.word	0x00000000


	//----- nvinfo : EIATTR_REGCOUNT
	.align		4
.L_549:
        /*0c30*/ 	.byte	0x04, 0x2f
        /*0c32*/ 	.short	(.L_551 - .L_550)
	.align		4
.L_550:
        /*0c34*/ 	.word	index@(_ZN2at6native55_GLOBAL__N__de093ff9_22_ForeachBinaryOpList_cu_a911ec4325multi_tensor_apply_kernelINS1_18TensorListMetadataILi3EEENS1_24BinaryOpListAlphaFunctorIiLi3ELi2ELi2EEEJNS0_7maximumIiEEiEEEvT_T0_DpT1_)
        /*0c38*/ 	.word	0x00000020


	//----- nvinfo : EIATTR_FRAME_SIZE
	.align		4
.L_551:
        /*0c3c*/ 	.byte	0x04, 0x11
        /*0c3e*/ 	.short	(.L_553 - .L_552)
	.align		4
.L_552:
        /*0c40*/ 	.word	index@(_ZN2at6native55_GLOBAL__N__de093ff9_22_ForeachBinaryOpList_cu_a911ec4325multi_tensor_apply_kernelINS1_18TensorListMetadataILi3EEENS1_24BinaryOpListAlphaFunctorIiLi3ELi2ELi2EEEJNS0_7maximumIiEEiEEEvT_T0_DpT1_)
        /*0c44*/ 	.word	0x00000000


	//----- nvinfo : EIATTR_REGCOUNT
	.align		4
.L_553:
        /*0c48*/ 	.byte	0x04, 0x2f
        /*0c4a*/ 	.short	(.L_555 - .L_554)
	.align		4
.L_554:
        /*0c4c*/ 	.word	index@(_ZN2at6native55_GLOBAL__N__de093ff9_22_ForeachBinaryOpList_cu_a911ec4325multi_tensor_apply_kernelINS1_18TensorListMetadataILi3EEENS1_24BinaryOpListAlphaFunctorIlLi3ELi2ELi2EEEJNS0_7maximumIlEElEEEvT_T0_DpT1_)
        /*0c50*/ 	.word	0x00000020


	//----- nvinfo : EIATTR_FRAME_SIZE
	.align		4
.L_555:
        /*0c54*/ 	.byte	0x04, 0x11
        /*0c56*/ 	.short	(.L_557 - .L_556)
	.align		4
.L_556:
        /*0c58*/ 	.word	index@(_ZN2at6native55_GLOBAL__N__de093ff9_22_ForeachBinaryOpList_cu_a911ec4325multi_tensor_apply_kernelINS1_18TensorListMetadataILi3EEENS1_24BinaryOpListAlphaFunctorIlLi3ELi2ELi2EEEJNS0_7maximumIlEElEEEvT_T0_DpT1_)
        /*0c5c*/ 	.word	0x00000000


	//----- nvinfo : EIATTR_REGCOUNT
	.align		4
.L_557:
        /*0c60*/ 	.byte	0x04, 0x2f
        /*0c62*/ 	.short	(.L_559 - .L_558)
	.align		4
.L_558:
        /*0c64*/ 	.word	index@(_ZN2at6native55_GLOBAL__N__de093ff9_22_ForeachBinaryOpList_cu_a911ec4325multi_tensor_apply_kernelINS1_18TensorListMetadataILi3EEENS1_24BinaryOpListAlphaFunctorIsLi3ELi2ELi2EEEJNS0_7maximumIsEEsEEEvT_T0_DpT1_)
        /*0c68*/ 	.word	0x00000020


	//----- nvinfo : EIATTR_FRAME_SIZE
	.align		4
.L_559:
        /*0c6c*/ 	.byte	0x04, 0x11
        /*0c6e*/ 	.short	(.L_561 - .L_560)
	.align		4
.L_560:
        /*0c70*/ 	.word	index@(_ZN2at6native55_GLOBAL__N__de093ff9_22_ForeachBinaryOpList_cu_a911ec4325multi_tensor_apply_kernelINS1_18TensorListMetadataILi3EEENS1_24BinaryOpListAlphaFunctorIsLi3ELi2ELi2EEEJNS0_7maximumIsEEsEEEvT_T0_DpT1_)
        /*0c74*/ 	.word	0x00000000


	//----- nvinfo : EIATTR_REGCOUNT
	.align		4
.L_561:
        /*0c78*/ 	.byte	0x04, 0x2f
        /*0c7a*/ 	.short	(.L_563 - .L_562)
	.align		4
.L_562:
        /*0c7c*/ 	.word	index@(_ZN2at6native55_GLOBAL__N__de093ff9_22_ForeachBinaryOpList_cu_a911ec4325multi_tensor_apply_kernelINS1_18TensorListMetadataILi3EEENS1_24BinaryOpListAlphaFunctorIdLi3ELi2ELi2EEEJNS0_7maximumIdEEdEEEvT_T0_DpT1_)
        /*0c80*/ 	.word	0x00000020


	//----- nvinfo : EIATTR_FRAME_SIZE
	.align		4
.L_563:
        /*0c84*/ 	.byte	0x04, 0x11
        /*0c86*/ 	.short	(.L_565 - .L_564)
	.align		4
.L_564:
        /*0c88*/ 	.word	index@(_ZN2at6native55_GLOBAL__N__de093ff9_22_ForeachBinaryOpList_cu_a911ec4325multi_tensor_apply_kernelINS1_18TensorListMetadataILi3EEENS1_24BinaryOpListAlphaFunctorIdLi3ELi2ELi2EEEJNS0_7maximumIdEEdEEEvT_T0_DpT1_)
        /*0c8c*/ 	.word	0x00000000


	//----- nvinfo : EIATTR_REGCOUNT
	.align		4
.L_565:
        /*0c90*/ 	.byte	0x04, 0x2f
        /*0c92*/ 	.short	(.L_567 - .L_566)
	.align		4
.L_566:
        /*0c94*/ 	.word	index@(_ZN2at6native55_GLOBAL__N__de093ff9_22_ForeachBinaryOpList_cu_a911ec4325multi_tensor_apply_kernelINS1_18TensorListMetadataILi3EEENS1_24BinaryOpListAlphaFunctorIfLi3ELi2ELi2EEEJNS0_7maximumIfEEfEEEvT_T0_DpT1_)
        /*0c98*/ 	.word	0x00000020


	//----- nvinfo : EIATTR_FRAME_SIZE
	.align		4
.L_567:
        /*0c9c*/ 	.byte	0x04, 0x11
        /*0c9e*/ 	.short	(.L_569 - .L_568)
	.align		4
.L_568:
        /*0ca0*/ 	.word	index@(_ZN2at6native55_GLOBAL__N__de093ff9_22_ForeachBinaryOpList_cu_a911ec4325multi_tensor_apply_kernelINS1_18TensorListMetadataILi3EEENS1_24BinaryOpListAlphaFunctorIfLi3ELi2ELi2EEEJNS0_7maximumIfEEfEEEvT_T0_DpT1_)
        /*0ca4*/ 	.word	0x00000000


	//----- nvinfo : EIATTR_REGCOUNT
	.align		4
.L_569:
        /*0ca8*/ 	.byte	0x04, 0x2f
        /*0caa*/ 	.short	(.L_571 - .L_570)
	.align		4
.L_570:
        /*0cac*/ 	.word	index@(_ZN2at6native55_GLOBAL__N__de093ff9_22_ForeachBinaryOpList_cu_a911ec4325multi_tensor_apply_kernelINS1_18TensorListMetadataILi3EEENS1_24BinaryOpListAlphaFunctorIN3c108BFloat16ELi3ELi2ELi2EEEJNS0_7maximumIfEEfEEEvT_T0_DpT1_)
        /*0cb0*/ 	.word	0x0000001f


	//----- nvinfo : EIATTR_FRAME_SIZE
	.align		4
.L_571:
        /*0cb4*/ 	.byte	0x04, 0x11
        /*0cb6*/ 	.short	(.L_573 - .L_572)
	.align		4
.L_572:
        /*0cb8*/ 	.word	index@(_ZN2at6native55_GLOBAL__N__de093ff9_22_ForeachBinaryOpList_cu_a911ec4325multi_tensor_apply_kernelINS1_18TensorListMetadataILi3EEENS1_24BinaryOpListAlphaFunctorIN3c108BFloat16ELi3ELi2ELi2EEEJNS0_7maximumIfEEfEEEvT_T0_DpT1_)
        /*0cbc*/ 	.word	0x00000000


	//----- nvinfo : EIATTR_REGCOUNT
	.align		4
.L_573:
        /*0cc0*/ 	.byte	0x04, 0x2f
        /*0cc2*/ 	.short	(.L_575 - .L_574)
	.align		4
.L_574:
        /*0cc4*/ 	.word	index@(_ZN2at6native55_GLOBAL__N__de093ff9_22_ForeachBinaryOpList_cu_a911ec4325multi_tensor_apply_kernelINS1_18TensorListMetadataILi3EEENS1_24BinaryOpListAlphaFunctorIN3c104HalfELi3ELi2ELi2EEEJNS0_7maximumIfEEfEEEvT_T0_DpT1_)
        /*0cc8*/ 	.word	0x0000001f


	//----- nvinfo : EIATTR_FRAME_SIZE
	.align		4
.L_575:
        /*0ccc*/ 	.byte	0x04, 0x11
        /*0cce*/ 	.short	(.L_577 - .L_576)
	.align		4
.L_576:
        /*0cd0*/ 	.word	index@(_ZN2at6native55_GLOBAL__N__de093ff9_22_ForeachBinaryOpList_cu_a911ec4325multi_tensor_apply_kernelINS1_18TensorListMetadataILi3EEENS1_24BinaryOpListAlphaFunctorIN3c104HalfELi3ELi2ELi2EEEJNS0_7maximumIfEEfEEEvT_T0_DpT1_)
        /*0cd4*/ 	.word	0x00000000


	//----- nvinfo : EIATTR_REGCOUNT
	.align		4
.L_577:
        /*0cd8*/ 	.byte	0x04, 0x2f
        /*0cda*/ 	.short	(.L_579 - .L_578)
	.align		4
.L_578:
        /*0cdc*/ 	.word	index@(_ZN2at6native55_GLOBAL__N__de093ff9_22_ForeachBinaryOpList_cu_a911ec4325multi_tensor_apply_kernelINS1_18TensorListMetadataILi2EEENS1_24BinaryOpListAlphaFunctorIhLi2ELi2ELi0EEEJNS1_13power_functorIhEEhEEEvT_T0_DpT1_)
        /*0ce0*/ 	.word	0x00000020


	//----- nvinfo : EIATTR_FRAME_SIZE
	.align		4
.L_579:
        /*0ce4*/ 	.byte	0x04, 0x11
        /*0ce6*/ 	.short	(.L_581 - .L_580)
	.align		4
.L_580:
        /*0ce8*/ 	.word	index@(_ZN2at6native55_GLOBAL__N__de093ff9_22_ForeachBinaryOpList_cu_a911ec4325multi_tensor_apply_kernelINS1_18TensorListMetadataILi2EEENS1_24BinaryOpListAlphaFunctorIhLi2ELi2ELi0EEEJNS1_13power_functorIhEEhEEEvT_T0_DpT1_)
        /*0cec*/ 	.word	0x00000000


	//----- nvinfo : EIATTR_REGCOUNT
	.align		4
.L_581:
        /*0cf0*/ 	.byte	0x04, 0x2f
        /*0cf2*/ 	.short	(.L_583 - .L_582)
	.align		4
.L_582:
        /*0cf4*/ 	.word	index@(_ZN2at6native55_GLOBAL__N__de093ff9_22_ForeachBinaryOpList_cu_a911ec4325multi_tensor_apply_kernelINS1_18TensorListMetadataILi2EEENS1_24BinaryOpListAlphaFunctorIaLi2ELi2ELi0EEEJNS1_13power_functorIaEEaEEEvT_T0_DpT1_)
        /*0cf8*/ 	.word	0x00000020


	//----- nvinfo : EIATTR_FRAME_SIZE
	.align		4
.L_583:
        /*0cfc*/ 	.byte	0x04, 0x11
        /*0cfe*/ 	.short	(.L_585 - .L_584)
	.align		4
.L_584:
        /*0d00*/ 	.word	index@(_ZN2at6native55_GLOBAL__N__de093ff9_22_ForeachBinaryOpList_cu_a911ec4325multi_tensor_apply_kernelINS1_18TensorListMetadataILi2EEENS1_24BinaryOpListAlphaFunctorIaLi2ELi2ELi0EEEJNS1_13power_functorIaEEaEEEvT_T0_DpT1_)
        /*0d04*/ 	.word	0x00000000


	//----- nvinfo : EIATTR_REGCOUNT
	.align		4
.L_585:
        /*0d08*/ 	.byte	0x04, 0x2f
        /*0d0a*/ 	.short	(.L_587 - .L_586)
	.align		4
.L_586:
        /*0d0c*/ 	.word	index@(_ZN2at6native55_GLOBAL__N__de093ff9_22_ForeachBinaryOpList_cu_a911ec4325multi_tensor_apply_kernelINS1_18TensorListMetadataILi2EEENS1_24BinaryOpListAlphaFunctorIiLi2ELi2ELi0EEEJNS1_13power_functorIiEEiEEEvT_T0_DpT1_)
        /*0d10*/ 	.word	0x00000020


	//----- nvinfo : EIATTR_FRAME_SIZE
	.align		4
.L_587:
        /*0d14*/ 	.byte	0x04, 0x11
        /*0d16*/ 	.short	(.L_589 - .L_588)
	.align		4
.L_588:
        /*0d18*/ 	.word	index@(_ZN2at6native55_GLOBAL__N__de093ff9_22_ForeachBinaryOpList_cu_a911ec4325multi_tensor_apply_kernelINS1_18TensorListMetadataILi2EEENS1_24BinaryOpListAlphaFunctorIiLi2ELi2ELi0EEEJNS1_13power_functorIiEEiEEEvT_T0_DpT1_)
        /*0d1c*/ 	.word	0x00000000


	//----- nvinfo : EIATTR_REGCOUNT
	.align		4
.L_589:
        /*0d20*/ 	.byte	0x04, 0x2f
        /*0d22*/ 	.short	(.L_591 - .L_590)
	.align		4
.L_590:
        /*0d24*/ 	.word	index@(_ZN2at6native55_GLOBAL__N__de093ff9_22_ForeachBinaryOpList_cu_a911ec4325multi_tensor_apply_kernelINS1_18TensorListMetadataILi2EEENS1_24BinaryOpListAlphaFunctorIlLi2ELi2ELi0EEEJNS1_13power_functorIlEElEEEvT_T0_DpT1_)
        /*0d28*/ 	.word	0x00000026


	//----- nvinfo : EIATTR_FRAME_SIZE
	.align		4
.L_591:
        /*0d2c*/ 	.byte	0x04, 0x11
        /*0d2e*/ 	.short	(.L_593 - .L_592)
	.align		4
.L_592:
        /*0d30*/ 	.word	index@(_ZN2at6native55_GLOBAL__N__de093ff9_22_ForeachBinaryOpList_cu_a911ec4325multi_tensor_apply_kernelINS1_18TensorListMetadataILi2EEENS1_24BinaryOpListAlphaFunctorIlLi2ELi2ELi0EEEJNS1_13power_functorIlEElEEEvT_T0_DpT1_)
        /*0d34*/ 	.word	0x00000000


	//----- nvinfo : EIATTR_REGCOUNT
	.align		4
.L_593:
        /*0d38*/ 	.byte	0x04, 0x2f
        /*0d3a*/ 	.short	(.L_595 - .L_594)
	.align		4
.L_594:
        /*0d3c*/ 	.word	index@(_ZN2at6native55_GLOBAL__N__de093ff9_22_ForeachBinaryOpList_cu_a911ec4325multi_tensor_apply_kernelINS1_18TensorListMetadataILi2EEENS1_24BinaryOpListAlphaFunctorIsLi2ELi2ELi0EEEJNS1_13power_functorIsEEsEEEvT_T0_DpT1_)
        /*0d40*/ 	.word	0x00000020


	//----- nvinfo : EIATTR_FRAME_SIZE
	.align		4
.L_595:
        /*0d44*/ 	.byte	0x04, 0x11
        /*0d46*/ 	.short	(.L_597 - .L_596)
	.align		4
.L_596:
        /*0d48*/ 	.word	index@(_ZN2at6native55_GLOBAL__N__de093ff9_22_ForeachBinaryOpList_cu_a911ec4325multi_tensor_apply_kernelINS1_18TensorListMetadataILi2EEENS1_24BinaryOpListAlphaFunctorIsLi2ELi2ELi0EEEJNS1_13power_functorIsEEsEEEvT_T0_DpT1_)
        /*0d4c*/ 	.word	0x00000000


	//----- nvinfo : EIATTR_REGCOUNT
	.align		4
.L_597:
        /*0d50*/ 	.byte	0x04, 0x2f
        /*0d52*/ 	.short	(.L_599 - .L_598)
	.align		4
.L_598:
        /*0d54*/ 	.word	index@(_ZN2at6native55_GLOBAL__N__de093ff9_22_ForeachBinaryOpList_cu_a911ec4325multi_tensor_apply_kernelINS1_18TensorListMetadataILi2EEENS1_24BinaryOpListAlphaFunctorIdLi2ELi2ELi0EEEJNS1_13power_functorIdEEdEEEvT_T0_DpT1_)
        /*0d58*/ 	.word	0x0000003e


	//----- nvinfo : EIATTR_FRAME_SIZE
	.align		4
.L_599:
        /*0d5c*/ 	.byte	0x04, 0x11
        /*0d5e*/ 	.short	(.L_601 - .L_600)
	.align		4
.L_600:
        /*0d60*/ 	.word	index@($_ZN2at6native55_GLOBAL__N__de093ff9_22_ForeachBinaryOpList_cu_a911ec4325multi_tensor_apply_kernelINS1_18TensorListMetadataILi2EEENS1_24BinaryOpListAlphaFunctorIdLi2ELi2ELi0EEEJNS1_13power_functorIdEEdEEEvT_T0_DpT1_$__internal_accurate_pow)
        /*0d64*/ 	.word	0x00000000


	//----- nvinfo : EIATTR_FRAME_SIZE
	.align		4
.L_601:
        /*0d68*/ 	.byte	0x04, 0x11
        /*0d6a*/ 	.short	(.L_603 - .L_602)
	.align		4
.L_602:
        /*0d6c*/ 	.word	index@(_ZN2at6native55_GLOBAL__N__de093ff9_22_ForeachBinaryOpList_cu_a911ec4325multi_tensor_apply_kernelINS1_18TensorListMetadataILi2EEENS1_24BinaryOpListAlphaFunctorIdLi2ELi2ELi0EEEJNS1_13power_functorIdEEdEEEvT_T0_DpT1_)
        /*0d70*/ 	.word	0x00000000


	//----- nvinfo : EIATTR_REGCOUNT
	.align		4
.L_603:
        /*0d74*/ 	.byte	0x04, 0x2f
        /*0d76*/ 	.short	(.L_605 - .L_604)
	.align		4
.L_604:
        /*0d78*/ 	.word	index@(_ZN2at6native55_GLOBAL__N__de093ff9_22_ForeachBinaryOpList_cu_a911ec4325multi_tensor_apply_kernelINS1_18TensorListMetadataILi2EEENS1_24BinaryOpListAlphaFunctorIfLi2ELi2ELi0EEEJNS1_13power_functorIfEEfEEEvT_T0_DpT1_)
        /*0d7c*/ 	.word	0x00000020


	//----- nvinfo : EIATTR_FRAME_SIZE
	.align		4
.L_605:
        /*0d80*/ 	.byte	0x04, 0x11
        /*0d82*/ 	.short	(.L_607 - .L_606)
	.align		4
.L_606:
        /*0d84*/ 	.word	index@(_ZN2at6native55_GLOBAL__N__de093ff9_22_ForeachBinaryOpList_cu_a911ec4325multi_tensor_apply_kernelINS1_18TensorListMetadataILi2EEENS1_24BinaryOpListAlphaFunctorIfLi2ELi2ELi0EEEJNS1_13power_functorIfEEfEEEvT_T0_DpT1_)
        /*0d88*/ 	.word	0x00000000


	//----- nvinfo : EIATTR_REGCOUNT
	.align		4
.L_607:
        /*0d8c*/ 	.byte	0x04, 0x2f
        /*0d8e*/ 	.short	(.L_609 - .L_608)
	.align		4
.L_608:
        /*0d90*/ 	.word	index@(_ZN2at6native55_GLOBAL__N__de093ff9_22_ForeachBinaryOpList_cu_a911ec4325multi_tensor_apply_kernelINS1_18TensorListMetadataILi2EEENS1_24BinaryOpListAlphaFunctorIN3c107complexIdEELi2ELi2ELi0EEEJNS1_13power_functorIS8_EES8_EEEvT_T0_DpT1_)
        /*0d94*/ 	.word	0x00000060


	//----- nvinfo : EIATTR_FRAME_SIZE
	.align		4
.L_609:
        /*0d98*/ 	.byte	0x04, 0x11
        /*0d9a*/ 	.short	(.L_611 - .L_610)
	.align		4
.L_610:
        /*0d9c*/ 	.word	index@($_ZN2at6native55_GLOBAL__N__de093ff9_22_ForeachBinaryOpList_cu_a911ec4325multi_tensor_apply_kernelINS1_18TensorListMetadataILi2EEENS1_24BinaryOpListAlphaFunctorIN3c107complexIdEELi2ELi2ELi0EEEJNS1_13power_functorIS8_EES8_EEEvT_T0_DpT1_$__internal_trig_reduction_slowpathd)
        /*0da0*/ 	.word	0x00000028


	//----- nvinfo : EIATTR_FRAME_SIZE
	.align		4
.L_611:
        /*0da4*/ 	.byte	0x04, 0x11
        /*0da6*/ 	.short	(.L_613 - .L_612)
	.align		4
.L_612:
        /*0da8*/ 	.word	index@($__internal_3_$__cuda_sm20_div_rn_f64_full)
        /*0dac*/ 	.word	0x00000028


	//----- nvinfo : EIATTR_FRAME_SIZE
	.align		4
.L_613:
        /*0db0*/ 	.byte	0x04, 0x11
        /*0db2*/ 	.short	(.L_615 - .L_614)
	.align		4
.L_614:
        /*0db4*/ 	.word	index@(_ZN2at6native55_GLOBAL__N__de093ff9_22_ForeachBinaryOpList_cu_a911ec4325multi_tensor_apply_kernelINS1_18TensorListMetadataILi2EEENS1_24BinaryOpListAlphaFunctorIN3c107complexIdEELi2ELi2ELi0EEEJNS1_13power_functorIS8_EES8_EEEvT_T0_DpT1_)
        /*0db8*/ 	.word	0x00000028


	//----- nvinfo : EIATTR_REGCOUNT
	.align		4
.L_615:
        /*0dbc*/ 	.byte	0x04, 0x2f
        /*0dbe*/ 	.short	(.L_617 - .L_616)
	.align		4
.L_616:
        /*0dc0*/ 	.word	index@(_ZN2at6native55_GLOBAL__N__de093ff9_22_ForeachBinaryOpList_cu_a911ec4325multi_tensor_apply_kernelINS1_18TensorListMetadataILi2EEENS1_24BinaryOpListAlphaFunctorIN3c107complexIfEELi2ELi2ELi0EEEJNS1_13power_functorIS8_EES8_EEEvT_T0_DpT1_)
        /*0dc4*/ 	.word	0x0000002d


	//----- nvinfo : EIATTR_FRAME_SIZE
	.align		4
.L_617:
        /*0dc8*/ 	.byte	0x04, 0x11
        /*0dca*/ 	.short	(.L_619 - .L_618)
	.align		4
.L_618:
        /*0dcc*/ 	.word	index@($__internal_2_$__cuda_sm3x_div_rn_ftz_f32_slowpath)
        /*0dd0*/ 	.word	0x00000000


	//----- nvinfo : EIATTR_FRAME_SIZE
	.align		4
.L_619:
        /*0dd4*/ 	.byte	0x04, 0x11
        /*0dd6*/ 	.short	(.L_621 - .L_620)
	.align		4
.L_620:
        /*0dd8*/ 	.word	index@(_ZN2at6native55_GLOBAL__N__de093ff9_22_ForeachBinaryOpList_cu_a911ec4325multi_tensor_apply_kernelINS1_18TensorListMetadataILi2EEENS1_24BinaryOpListAlphaFunctorIN3c107complexIfEELi2ELi2ELi0EEEJNS1_13power_functorIS8_EES8_EEEvT_T0_DpT1_)
        /*0ddc*/ 	.word	0x00000000


	//----- nvinfo : EIATTR_REGCOUNT
	.align		4
.L_621:
        /*0de0*/ 	.byte	0x04, 0x2f
        /*0de2*/ 	.short	(.L_623 - .L_622)
	.align		4
.L_622:
        /*0de4*/ 	.word	index@(_ZN2at6native55_GLOBAL__N__de093ff9_22_ForeachBinaryOpList_cu_a911ec4325multi_tensor_apply_kernelINS1_18TensorListMetadataILi2EEENS1_24BinaryOpListAlphaFunctorIN3c108BFloat16ELi2ELi2ELi0EEEJNS1_13power_functorIfEEfEEEvT_T0_DpT1_)
        /*0de8*/ 	.word	0x00000020


	//----- nvinfo : EIATTR_FRAME_SIZE
	.align		4
.L_623:
        /*0dec*/ 	.byte	0x04, 0x11
        /*0dee*/ 	.short	(.L_625 - .L_624)
	.align		4
.L_624:
        /*0df0*/ 	.word	index@(_ZN2at6native55_GLOBAL__N__de093ff9_22_ForeachBinaryOpList_cu_a911ec4325multi_tensor_apply_kernelINS1_18TensorListMetadataILi2EEENS1_24BinaryOpListAlphaFunctorIN3c108BFloat16ELi2ELi2ELi0EEEJNS1_13power_functorIfEEfEEEvT_T0_DpT1_)
        /*0df4*/ 	.word	0x00000000


	//----- nvinfo : EIATTR_REGCOUNT
	.align		4
.L_625:
        /*0df8*/ 	.byte	0x04, 0x2f
        /*0dfa*/ 	.short	(.L_627 - .L_626)
	.align		4
.L_626:
        /*0dfc*/ 	.word	index@(_ZN2at6native55_GLOBAL__N__de093ff9_22_ForeachBinaryOpList_cu_a911ec4325multi_tensor_apply_kernelINS1_18TensorListMetadataILi2EEENS1_24BinaryOpListAlphaFunctorIN3c104HalfELi2ELi2ELi0EEEJNS1_13power_functorIfEEfEEEvT_T0_DpT1_)
        /*0e00*/ 	.word	0x00000020


	//----- nvinfo : EIATTR_FRAME_SIZE
	.align		4
.L_627:
        /*0e04*/ 	.byte	0x04, 0x11
        /*0e06*/ 	.short	(.L_629 - .L_628)
	.align		4
.L_628:
        /*0e08*/ 	.word	index@(_ZN2at6native55_GLOBAL__N__de093ff9_22_ForeachBinaryOpList_cu_a911ec4325multi_tensor_apply_kernelINS1_18TensorListMetadataILi2EEENS1_24BinaryOpListAlphaFunctorIN3c104HalfELi2ELi2ELi0EEEJNS1_13power_functorIfEEfEEEvT_T0_DpT1_)
        /*0e0c*/ 	.word	0x00000000


	//----- nvinfo : EIATTR_REGCOUNT
	.align		4
.L_629:
        /*0e10*/ 	.byte	0x04, 0x2f
        /*0e12*/ 	.short	(.L_631 - .L_630)
	.align		4
.L_630:
        /*0e14*/ 	.word	index@(_ZN2at6native55_GLOBAL__N__de093ff9_22_ForeachBinaryOpList_cu_a911ec4325multi_tensor_apply_kernelINS1_18TensorListMetadataILi3EEENS1_24BinaryOpListAlphaFunctorIhLi3ELi2ELi2EEEJNS1_13power_functorIhEEhEEEvT_T0_DpT1_)
        /*0e18*/ 	.word	0x00000020


	//----- nvinfo : EIATTR_FRAME_SIZE
	.align		4
.L_631:
        /*0e1c*/ 	.byte	0x04, 0x11
        /*0e1e*/ 	.short	(.L_633 - .L_632)
	.align		4
.L_632:
        /*0e20*/ 	.word	index@(_ZN2at6native55_GLOBAL__N__de093ff9_22_ForeachBinaryOpList_cu_a911ec4325multi_tensor_apply_kernelINS1_18TensorListMetadataILi3EEENS1_24BinaryOpListAlphaFunctorIhLi3ELi2ELi2EEEJNS1_13power_functorIhEEhEEEvT_T0_DpT1_)
        /*0e24*/ 	.word	0x00000000


	//----- nvinfo : EIATTR_REGCOUNT
	.align		4
.L_633:
        /*0e28*/ 	.byte	0x04, 0x2f
        /*0e2a*/ 	.short	(.L_635 - .L_634)
	.align		4
.L_634:
        /*0e2c*/ 	.word	index@(_ZN2at6native55_GLOBAL__N__de093ff9_22_ForeachBinaryOpList_cu_a911ec4325multi_tensor_apply_kernelINS1_18TensorListMetadataILi3EEENS1_24BinaryOpListAlphaFunctorIaLi3ELi2ELi2EEEJNS1_13power_functorIaEEaEEEvT_T0_DpT1_)
        /*0e30*/ 	.word	0x00000020


	//----- nvinfo : EIATTR_FRAME_SIZE
	.align		4
.L_635:
        /*0e34*/ 	.byte	0x04, 0x11
        /*0e36*/ 	.short	(.L_637 - .L_636)
	.align		4
.L_636:
        /*0e38*/ 	.word	index@(_ZN2at6native55_GLOBAL__N__de093ff9_22_ForeachBinaryOpList_cu_a911ec4325multi_tensor_apply_kernelINS1_18TensorListMetadataILi3EEENS1_24BinaryOpListAlphaFunctorIaLi3ELi2ELi2EEEJNS1_13power_functorIaEEaEEEvT_T0_DpT1_)
        /*0e3c*/ 	.word	0x00000000


	//----- nvinfo : EIATTR_REGCOUNT
	.align		4
.L_637:
        /*0e40*/ 	.byte	0x04, 0x2f
        /*0e42*/ 	.short	(.L_639 - .L_638)
	.align		4
.L_638:
        /*0e44*/ 	.word	index@(_ZN2at6native55_GLOBAL__N__de093ff9_22_ForeachBinaryOpList_cu_a911ec4325multi_tensor_apply_kernelINS1_18TensorListMetadataILi3EEENS1_24BinaryOpListAlphaFunctorIiLi3ELi2ELi2EEEJNS1_13power_functorIiEEiEEEvT_T0_DpT1_)
        /*0e48*/ 	.word	0x00000020


	//----- nvinfo : EIATTR_FRAME_SIZE
	.align		4
.L_639:
        /*0e4c*/ 	.byte	0x04, 0x11
        /*0e4e*/ 	.short	(.L_641 - .L_640)
	.align		4
.L_640:
        /*0e50*/ 	.word	index@(_ZN2at6native55_GLOBAL__N__de093ff9_22_ForeachBinaryOpList_cu_a911ec4325multi_tensor_apply_kernelINS1_18TensorListMetadataILi3EEENS1_24BinaryOpListAlphaFunctorIiLi3ELi2ELi2EEEJNS1_13power_functorIiEEiEEEvT_T0_DpT1_)
        /*0e54*/ 	.word	0x00000000


	//----- nvinfo : EIATTR_REGCOUNT
	.align		4
.L_641:
        /*0e58*/ 	.byte	0x04, 0x2f
        /*0e5a*/ 	.short	(.L_643 - .L_642)
	.align		4
.L_642:
        /*0e5c*/ 	.word	index@(_ZN2at6native55_GLOBAL__N__de093ff9_22_ForeachBinaryOpList_cu_a911ec4325multi_tensor_apply_kernelINS1_18TensorListMetadataILi3EEENS1_24BinaryOpListAlphaFunctorIlLi3ELi2ELi2EEEJNS1_13power_functorIlEElEEEvT_T0_DpT1_)
        /*0e60*/ 	.word	0x00000026


	//----- nvinfo : EIATTR_FRAME_SIZE
	.align		4
.L_643:
        /*0e64*/ 	.byte	0x04, 0x11
        /*0e66*/ 	.short	(.L_645 - .L_644)
	.align		4
.L_644:
        /*0e68*/ 	.word	index@(_ZN2at6native55_GLOBAL__N__de093ff9_22_ForeachBinaryOpList_cu_a911ec4325multi_tensor_apply_kernelINS1_18TensorListMetadataILi3EEENS1_24BinaryOpListAlphaFunctorIlLi3ELi2ELi2EEEJNS1_13power_functorIlEElEEEvT_T0_DpT1_)
        /*0e6c*/ 	.word	0x00000000


	//----- nvinfo : EIATTR_REGCOUNT
	.align		4
.L_645:
        /*0e70*/ 	.byte	0x04, 0x2f
        /*0e72*/ 	.short	(.L_647 - .L_646)
	.align		4
.L_646:
        /*0e74*/ 	.word	index@(_ZN2at6native55_GLOBAL__N__de093ff9_22_ForeachBinaryOpList_cu_a911ec4325multi_tensor_apply_kernelINS1_18TensorListMetadataILi3EEENS1_24BinaryOpListAlphaFunctorIsLi3ELi2ELi2EEEJNS1_13power_functorIsEEsEEEvT_T0_DpT1_)
        /*0e78*/ 	.word	0x00000020


	//----- nvinfo : EIATTR_FRAME_SIZE
	.align		4
.L_647:
        /*0e7c*/ 	.byte	0x04, 0x11
        /*0e7e*/ 	.short	(.L_649 - .L_648)
	.align		4
.L_648:
        /*0e80*/ 	.word	index@(_ZN2at6native55_GLOBAL__N__de093ff9_22_ForeachBinaryOpList_cu_a911ec4325multi_tensor_apply_kernelINS1_18TensorListMetadataILi3EEENS1_24BinaryOpListAlphaFunctorIsLi3ELi2ELi2EEEJNS1_13power_functorIsEEsEEEvT_T0_DpT1_)
        /*0e84*/ 	.word	0x00000000


	//----- nvinfo : EIATTR_REGCOUNT
	.align		4
.L_649:
        /*0e88*/ 	.byte	0x04, 0x2f
        /*0e8a*/ 	.short	(.L_651 - .L_650)
	.align		4
.L_650:
        /*0e8c*/ 	.word	index@(_ZN2at6native55_GLOBAL__N__de093ff9_22_ForeachBinaryOpList_cu_a911ec4325multi_tensor_apply_kernelINS1_18TensorListMetadataILi3EEENS1_24BinaryOpListAlphaFunctorIdLi3ELi2ELi2EEEJNS1_13power_functorIdEEdEEEvT_T0_DpT1_)
        /*0e90*/ 	.word	0x00000040


	//----- nvinfo : EIATTR_FRAME_SIZE
	.align		4
.L_651:
        /*0e94*/ 	.byte	0x04, 0x11
        /*0e96*/ 	.short	(.L_653 - .L_652)
	.align		4
.L_652:
        /*0e98*/ 	.word	index@($_ZN2at6native55_GLOBAL__N__de093ff9_22_ForeachBinaryOpList_cu_a911ec4325multi_tensor_apply_kernelINS1_18TensorListMetadataILi3EEENS1_24BinaryOpListAlphaFunctorIdLi3ELi2ELi2EEEJNS1_13power_functorIdEEdEEEvT_T0_DpT1_$__internal_accurate_pow)
        /*0e9c*/ 	.word	0x00000000


	//----- nvinfo : EIATTR_FRAME_SIZE
	.align		4
.L_653:
        /*0ea0*/ 	.byte	0x04, 0x11
        /*0ea2*/ 	.short	(.L_655 - .L_654)
	.align		4
.L_654:
        /*0ea4*/ 	.word	index@(_ZN2at6native55_GLOBAL__N__de093ff9_22_ForeachBinaryOpList_cu_a911ec4325multi_tensor_apply_kernelINS1_18TensorListMetadataILi3EEENS1_24BinaryOpListAlphaFunctorIdLi3ELi2ELi2EEEJNS1_13power_functorIdEEdEEEvT_T0_DpT1_)
        /*0ea8*/ 	.word	0x00000000


	//----- nvinfo : EIATTR_REGCOUNT
	.align		4
.L_655:
        /*0eac*/ 	.byte	0x04, 0x2f
        /*0eae*/ 	.short	(.L_657 - .L_656)
	.align		4
.L_656:
        /*0eb0*/ 	.word	index@(_ZN2at6native55_GLOBAL__N__de093ff9_22_ForeachBinaryOpList_cu_a911ec4325multi_tensor_apply_kernelINS1_18TensorListMetadataILi3EEENS1_24BinaryOpListAlphaFunctorIfLi3ELi2ELi2EEEJNS1_13power_functorIfEEfEEEvT_T0_DpT1_)
        /*0eb4*/ 	.word	0x00000020


	//----- nvinfo : EIATTR_FRAME_SIZE
	.align		4
.L_657:
        /*0eb8*/ 	.byte	0x04, 0x11
        /*0eba*/ 	.short	(.L_659 - .L_658)
	.align		4
.L_658:
        /*0ebc*/ 	.word	index@(_ZN2at6native55_GLOBAL__N__de093ff9_22_ForeachBinaryOpList_cu_a911ec4325multi_tensor_apply_kernelINS1_18TensorListMetadataILi3EEENS1_24BinaryOpListAlphaFunctorIfLi3ELi2ELi2EEEJNS1_13power_functorIfEEfEEEvT_T0_DpT1_)
        /*0ec0*/ 	.word	0x00000000


	//----- nvinfo : EIATTR_REGCOUNT
	.align		4
.L_659:
        /*0ec4*/ 	.byte	0x04, 0x2f
        /*0ec6*/ 	.short	(.L_661 - .L_660)
	.align		4
.L_660:
        /*0ec8*/ 	.word	index@(_ZN2at6native55_GLOBAL__N__de093ff9_22_ForeachBinaryOpList_cu_a911ec4325multi_tensor_apply_kernelINS1_18TensorListMetadataILi3EEENS1_24BinaryOpListAlphaFunctorIN3c107complexIdEELi3ELi2ELi2EEEJNS1_13power_functorIS8_EES8_EEEvT_T0_DpT1_)
        /*0ecc*/ 	.word	0x00000062


	//----- nvinfo : EIATTR_FRAME_SIZE
	.align		4
.L_661:
        /*0ed0*/ 	.byte	0x04, 0x11
        /*0ed2*/ 	.short	(.L_663 - .L_662)
	.align		4
.L_662:
        /*0ed4*/ 	.word	index@($_ZN2at6native55_GLOBAL__N__de093ff9_22_ForeachBinaryOpList_cu_a911ec4325multi_tensor_apply_kernelINS1_18TensorListMetadataILi3EEENS1_24BinaryOpListAlphaFunctorIN3c107complexIdEELi3ELi2ELi2EEEJNS1_13power_functorIS8_EES8_EEEvT_T0_DpT1_$__internal_trig_reduction_slowpathd)
        /*0ed8*/ 	.word	0x00000028


	//----- nvinfo : EIATTR_FRAME_SIZE
	.align		4
.L_663:
        /*0edc*/ 	.byte	0x04, 0x11
        /*0ede*/ 	.short	(.L_665 - .L_664)
	.align		4
.L_664:
        /*0ee0*/ 	.word	index@($__internal_1_$__cuda_sm20_div_rn_f64_full)
        /*0ee4*/ 	.word	0x00000028


	//----- nvinfo : EIATTR_FRAME_SIZE
	.align		4
.L_665:
        /*0ee8*/ 	.byte	0x04, 0x11
        /*0eea*/ 	.short	(.L_667 - .L_666)
	.align		4
.L_666:
        /*0eec*/ 	.word	index@(_ZN2at6native55_GLOBAL__N__de093ff9_22_ForeachBinaryOpList_cu_a911ec4325multi_tensor_apply_kernelINS1_18TensorListMetadataILi3EEENS1_24BinaryOpListAlphaFunctorIN3c107complexIdEELi3ELi2ELi2EEEJNS1_13power_functorIS8_EES8_EEEvT_T0_DpT1_)
        /*0ef0*/ 	.word	0x00000028


	//----- nvinfo : EIATTR_REGCOUNT
	.align		4
.L_667:
        /*0ef4*/ 	.byte	0x04, 0x2f
        /*0ef6*/ 	.short	(.L_669 - .L_668)
	.align		4
.L_668:
        /*0ef8*/ 	.word	index@(_ZN2at6native55_GLOBAL__N__de093ff9_22_ForeachBinaryOpList_cu_a911ec4325multi_tensor_apply_kernelINS1_18TensorListMetadataILi3EEENS1_24BinaryOpListAlphaFunctorIN3c107complexIfEELi3ELi2ELi2EEEJNS1_13power_functorIS8_EES8_EEEvT_T0_DpT1_)
        /*0efc*/ 	.word	0x0000002d


	//----- nvinfo : EIATTR_FRAME_SIZE
	.align		4
.L_669:
        /*0f00*/ 	.byte	0x04, 0x11
        /*0f02*/ 	.short	(.L_671 - .L_670)
	.align		4
.L_670:
        /*0f04*/ 	.word	index@($__internal_0_$__cuda_sm3x_div_rn_ftz_f32_slowpath)
        /*0f08*/ 	.word	0x00000000


	//----- nvinfo : EIATTR_FRAME_SIZE
	.align		4
.L_671:
        /*0f0c*/ 	.byte	0x04, 0x11
        /*0f0e*/ 	.short	(.L_673 - .L_672)
	.align		4
.L_672:
        /*0f10*/ 	.word	index@(_ZN2at6native55_GLOBAL__N__de093ff9_22_ForeachBinaryOpList_cu_a911ec4325multi_tensor_apply_kernelINS1_18TensorListMetadataILi3EEENS1_24BinaryOpListAlphaFunctorIN3c107complexIfEELi3ELi2ELi2EEEJNS1_13power_functorIS8_EES8_EEEvT_T0_DpT1_)
        /*0f14*/ 	.word	0x00000000


	//----- nvinfo : EIATTR_REGCOUNT
	.align		4
.L_673:
        /*0f18*/ 	.byte	0x04, 0x2f
        /*0f1a*/ 	.short	(.L_675 - .L_674)
	.align		4
.L_674:
        /*0f1c*/ 	.word	index@(_ZN2at6native55_GLOBAL__N__de093ff9_22_ForeachBinaryOpList_cu_a911ec4325multi_tensor_apply_kernelINS1_18TensorListMetadataILi3EEENS1_24BinaryOpListAlphaFunctorIN3c108BFloat16ELi3ELi2ELi2EEEJNS1_13power_functorIfEEfEEEvT_T0_DpT1_)
        /*0f20*/ 	.word	0x00000020


	//----- nvinfo : EIATTR_FRAME_SIZE
	.align		4
.L_675:
        /*0f24*/ 	.byte	0x04, 0x11
        /*0f26*/ 	.short	(.L_677 - .L_676)
	.align		4
.L_676:
        /*0f28*/ 	.word	index@(_ZN2at6native55_GLOBAL__N__de093ff9_22_ForeachBinaryOpList_cu_a911ec4325multi_tensor_apply_kernelINS1_18TensorListMetadataILi3EEENS1_24BinaryOpListAlphaFunctorIN3c108BFloat16ELi3ELi2ELi2EEEJNS1_13power_functorIfEEfEEEvT_T0_DpT1_)
        /*0f2c*/ 	.word	0x00000000


	//----- nvinfo : EIATTR_REGCOUNT
	.align		4
.L_677:
        /*0f30*/ 	.byte	0x04, 0x2f
        /*0f32*/ 	.short	(.L_679 - .L_678)
	.align		4
.L_678:
        /*0f34*/ 	.word	index@(_ZN2at6native55_GLOBAL__N__de093ff9_22_ForeachBinaryOpList_cu_a911ec4325multi_tensor_apply_kernelINS1_18TensorListMetadataILi3EEENS1_24BinaryOpListAlphaFunctorIN3c104HalfELi3ELi2ELi2EEEJNS1_13power_functorIfEEfEEEvT_T0_DpT1_)
        /*0f38*/ 	.word	0x00000020


	//----- nvinfo : EIATTR_FRAME_SIZE
	.align		4
.L_679:
        /*0f3c*/ 	.byte	0x04, 0x11
        /*0f3e*/ 	.short	(.L_681 - .L_680)
	.align		4
.L_680:
        /*0f40*/ 	.word	index@(_ZN2at6native55_GLOBAL__N__de093ff9_22_ForeachBinaryOpList_cu_a911ec4325multi_tensor_apply_kernelINS1_18TensorListMetadataILi3EEENS1_24BinaryOpListAlphaFunctorIN3c104HalfELi3ELi2ELi2EEEJNS1_13power_functorIfEEfEEEvT_T0_DpT1_)
        /*0f44*/ 	.word	0x00000000


	//----- nvinfo : EIATTR_REGCOUNT
	.align		4
.L_681:
        /*0f48*/ 	.byte	0x04, 0x2f
        /*0f4a*/ 	.short	(.L_683 - .L_682)
	.align		4
.L_682:
        /*0f4c*/ 	.word	index@(_ZN2at6native55_GLOBAL__N__de093ff9_22_ForeachBinaryOpList_cu_a911ec4325multi_tensor_apply_kernelINS1_18TensorListMetadataILi2EEENS1_14UnaryOpFunctorIhLi2ELi1ELi1EEEJNS0_4CopyIhhEEEEEvT_T0_DpT1_)
        /*0f50*/ 	.word	0x00000020


	//----- nvinfo : EIATTR_FRAME_SIZE
	.align		4
.L_683:
        /*0f54*/ 	.byte	0x04, 0x11
        /*0f56*/ 	.short	(.L_685 - .L_684)
	.align		4
.L_684:
        /*0f58*/ 	.word	index@(_ZN2at6native55_GLOBAL__N__de093ff9_22_ForeachBinaryOpList_cu_a911ec4325multi_tensor_apply_kernelINS1_18TensorListMetadataILi2EEENS1_14UnaryOpFunctorIhLi2ELi1ELi1EEEJNS0_4CopyIhhEEEEEvT_T0_DpT1_)
        /*0f5c*/ 	.word	0x00000000


	//----- nvinfo : EIATTR_REGCOUNT
	.align		4
.L_685:
        /*0f60*/ 	.byte	0x04, 0x2f
        /*0f62*/ 	.short	(.L_687 - .L_686)
	.align		4
.L_686:
        /*0f64*/ 	.word	index@(_ZN2at6native55_GLOBAL__N__de093ff9_22_ForeachBinaryOpList_cu_a911ec4325multi_tensor_apply_kernelINS1_18TensorListMetadataILi2EEENS1_11CopyFunctorIhaLi2ELi1ELi1EEEJNS0_4CopyIhaEEEEEvT_T0_DpT1_)
        /*0f68*/ 	.word	0x00000020


	//----- nvinfo : EIATTR_FRAME_SIZE
	.align		4
.L_687:
        /*0f6c*/ 	.byte	0x04, 0x11
        /*0f6e*/ 	.short	(.L_689 - .L_688)
	.align		4
.L_688:
        /*0f70*/ 	.word	index@(_ZN2at6native55_GLOBAL__N__de093ff9_22_ForeachBinaryOpList_cu_a911ec4325multi_tensor_apply_kernelINS1_18TensorListMetadataILi2EEENS1_11CopyFunctorIhaLi2ELi1ELi1EEEJNS0_4CopyIhaEEEEEvT_T0_DpT1_)
        /*0f74*/ 	.word	0x00000000


	//----- nvinfo : EIATTR_REGCOUNT
	.align		4
.L_689:
        /*0f78*/ 	.byte	0x04, 0x2f
        /*0f7a*/ 	.short	(.L_691 - .L_690)
	.align		4
.L_690:
        /*0f7c*/ 	.word	index@(_ZN2at6native55_GLOBAL__N__de093ff9_22_ForeachBinaryOpList_cu_a911ec4325multi_tensor_apply_kernelINS1_18TensorListMetadataILi2EEENS1_11CopyFunctorIhlLi2ELi1ELi1EEEJNS0_4CopyIhlEEEEEvT_T0_DpT1_)
        /*0f80*/ 	.word	0x00000020


	//----- nvinfo : EIATTR_FRAME_SIZE
	.align		4
.L_691:
        /*0f84*/ 	.byte	0x04, 0x11
        /*0f86*/ 	.short	(.L_693 - .L_692)
	.align		4
.L_692:
        /*0f88*/ 	.word	index@(_ZN2at6native55_GLOBAL__N__de093ff9_22_ForeachBinaryOpList_cu_a911ec4325multi_tensor_apply_kernelINS1_18TensorListMetadataILi2EEENS1_11CopyFunctorIhlLi2ELi1ELi1EEEJNS0_4CopyIhlEEEEEvT_T0_DpT1_)
        /*0f8c*/ 	.word	0x00000000


	//----- nvinfo : EIATTR_REGCOUNT
	.align		4
.L_693:
        /*0f90*/ 	.byte	0x04, 0x2f
        /*0f92*/ 	.short	(.L_695 - .L_694)
	.align		4
.L_694:
        /*0f94*/ 	.word	index@(_ZN2at6native55_GLOBAL__N__de093ff9_22_ForeachBinaryOpList_cu_a911ec4325multi_tensor_apply_kernelINS1_18TensorListMetadataILi2EEENS1_11CopyFunctorIhsLi2ELi1ELi1EEEJNS0_4CopyIhsEEEEEvT_T0_DpT1_)
        /*0f98*/ 	.word	0x00000020


	//----- nvinfo : EIATTR_FRAME_SIZE
	.align		4
.L_695:
        /*0f9c*/ 	.byte	0x04, 0x11
        /*0f9e*/ 	.short	(.L_697 - .L_696)
	.align		4
.L_696:
        /*0fa0*/ 	.word	index@(_ZN2at6native55_GLOBAL__N__de093ff9_22_ForeachBinaryOpList_cu_a911ec4325multi_tensor_apply_kernelINS1_18TensorListMetadataILi2EEENS1_11CopyFunctorIhsLi2ELi1ELi1EEEJNS0_4CopyIhsEEEEEvT_T0_DpT1_)
        /*0fa4*/ 	.word	0x00000000


	//----- nvinfo : EIATTR_REGCOUNT
	.align		4
.L_697:
        /*0fa8*/ 	.byte	0x04, 0x2f
        /*0faa*/ 	.short	(.L_699 - .L_698)
	.align		4
.L_698:
        /*0fac*/ 	.word	index@(_ZN2at6native55_GLOBAL__N__de093ff9_22_ForeachBinaryOpList_cu_a911ec4325multi_tensor_apply_kernelINS1_18TensorListMetadataILi2EEENS1_11CopyFunctorIhiLi2ELi1ELi1EEEJNS0_4CopyIhiEEEEEvT_T0_DpT1_)
        /*0fb0*/ 	.word	0x00000020


	//----- nvinfo : EIATTR_FRAME_SIZE
	.align		4
.L_699:
        /*0fb4*/ 	.byte	0x04, 0x11
        /*0fb6*/ 	.short	(.L_701 - .L_700)
	.align		4
.L_700:
        /*0fb8*/ 	.word	index@(_ZN2at6native55_GLOBAL__N__de093ff9_22_ForeachBinaryOpList_cu_a911ec4325multi_tensor_apply_kernelINS1_18TensorListMetadataILi2EEENS1_11CopyFunctorIhiLi2ELi1ELi1EEEJNS0_4CopyIhiEEEEEvT_T0_DpT1_)
        /*0fbc*/ 	.word	0x00000000


	//----- nvinfo : EIATTR_REGCOUNT
	.align		4
.L_701:
        /*0fc0*/ 	.byte	0x04, 0x2f
        /*0fc2*/ 	.short	(.L_703 - .L_702)
	.align		4
.L_702:
        /*0fc4*/ 	.word	index@(_ZN2at6native55_GLOBAL__N__de093ff9_22_ForeachBinaryOpList_cu_a911ec4325multi_tensor_apply_kernelINS1_18TensorListMetadataILi2EEENS1_11CopyFunctorIhdLi2ELi1ELi1EEEJNS0_4CopyIhdEEEEEvT_T0_DpT1_)
        /*0fc8*/ 	.word	0x00000020


	//----- nvinfo : EIATTR_FRAME_SIZE
	.align		4
.L_703:
        /*0fcc*/ 	.byte	0x04, 0x11
        /*0fce*/ 	.short	(.L_705 - .L_704)
	.align		4
.L_704:
        /*0fd0*/ 	.word	index@(_ZN2at6native55_GLOBAL__N__de093ff9_22_ForeachBinaryOpList_cu_a911ec4325multi_tensor_apply_kernelINS1_18TensorListMetadataILi2EEENS1_11CopyFunctorIhdLi2ELi1ELi1EEEJNS0_4CopyIhdEEEEEvT_T0_DpT1_)
        /*0fd4*/ 	.word	0x00000000


	//----- nvinfo : EIATTR_REGCOUNT
	.align		4
.L_705:
        /*0fd8*/ 	.byte	0x04, 0x2f
        /*0fda*/ 	.short	(.L_707 - .L_706)
	.align		4
.L_706:
        /*0fdc*/ 	.word	index@(_ZN2at6native55_GLOBAL__N__de093ff9_22_ForeachBinaryOpList_cu_a911ec4325multi_tensor_apply_kernelINS1_18TensorListMetadataILi2EEENS1_11CopyFunctorIhfLi2ELi1ELi1EEEJNS0_4CopyIhfEEEEEvT_T0_DpT1_)
        /*0fe0*/ 	.word	0x00000020


	//----- nvinfo : EIATTR_FRAME_SIZE
	.align		4
.L_707:
        /*0fe4*/ 	.byte	0x04, 0x11
        /*0fe6*/ 	.short	(.L_709 - .L_708)
	.align		4
.L_708:
        /*0fe8*/ 	.word	index@(_ZN2at6native55_GLOBAL__N__de093ff9_22_ForeachBinaryOpList_cu_a911ec4325multi_tensor_apply_kernelINS1_18TensorListMetadataILi2EEENS1_11CopyFunctorIhfLi2ELi1ELi1EEEJNS0_4CopyIhfEEEEEvT_T0_DpT1_)
        /*0fec*/ 	.word	0x00000000


	//----- nvinfo : EIATTR_REGCOUNT
	.align		4
.L_709:
        /*0ff0*/ 	.byte	0x04, 0x2f
        /*0ff2*/ 	.short	(.L_711 - .L_710)
	.align		4
.L_710:
        /*0ff4*/ 	.word	index@(_ZN2at6native55_GLOBAL__N__de093ff9_22_ForeachBinaryOpList_cu_a911ec4325multi_tensor_apply_kernelINS1_18TensorListMetadataILi2EEENS1_11CopyFunctorIhN3c107complexIdEELi2ELi1ELi1EEEJNS0_4CopyIhS8_EEEEEvT_T0_DpT1_)
        /*0ff8*/ 	.word	0x00000020


	//----- nvinfo : EIATTR_FRAME_SIZE
	.align		4
.L_711:
        /*0ffc*/ 	.byte	0x04, 0x11
        /*0ffe*/ 	.short	(.L_713 - .L_712)
	.align		4
.L_712:
        /*1000*/ 	.word	index@(_ZN2at6native55_GLOBAL__N__de093ff9_22_ForeachBinaryOpList_cu_a911ec4325multi_tensor_apply_kernelINS1_18TensorListMetadataILi2EEENS1_11CopyFunctorIhN3c107complexIdEELi2ELi1ELi1EEEJNS0_4CopyIhS8_EEEEEvT_T0_DpT1_)
        /*1004*/ 	.word	0x00000000


	//----- nvinfo : EIATTR_REGCOUNT
	.align		4
.L_713:
        /*1008*/ 	.byte	0x04, 0x2f
        /*100a*/ 	.short	(.L_715 - .L_714)
	.align		4
.L_714:
        /*100c*/ 	.word	index@(_ZN2at6native55_GLOBAL__N__de093ff9_22_ForeachBinaryOpList_cu_a911ec4325multi_tensor_apply_kernelINS1_18TensorListMetadataILi2EEENS1_11CopyFunctorIhN3c107complexIfEELi2ELi1ELi1EEEJNS0_4CopyIhS8_EEEEEvT_T0_DpT1_)
        /*1010*/ 	.word	0x00000020


	//----- nvinfo : EIATTR_FRAME_SIZE
	.align		4
.L_715:
        /*1014*/ 	.byte	0x04, 0x11
        /*1016*/ 	.short	(.L_717 - .L_716)
	.align		4
.L_716:
        /*1018*/ 	.word	index@(_ZN2at6native55_GLOBAL__N__de093ff9_22_ForeachBinaryOpList_cu_a911ec4325multi_tensor_apply_kernelINS1_18TensorListMetadataILi2EEENS1_11CopyFunctorIhN3c107complexIfEELi2ELi1ELi1EEEJNS0_4CopyIhS8_EEEEEvT_T0_DpT1_)
        /*101c*/ 	.word	0x00000000


	//----- nvinfo : EIATTR_REGCOUNT
	.align		4
.L_717:
        /*1020*/ 	.byte	0x04, 0x2f
        /*1022*/ 	.short	(.L_719 - .L_718)
	.align		4
.L_718:
        /*1024*/ 	.word	index@(_ZN2at6native55_GLOBAL__N__de093ff9_22_ForeachBinaryOpList_cu_a911ec4325multi_tensor_apply_kernelINS1_18TensorListMetadataILi2EEENS1_11CopyFunctorIhN3c104HalfELi2ELi1ELi1EEEJNS0_4CopyIhS7_EEEEEvT_T0_DpT1_)
        /*1028*/ 	.word	0x00000020


	//----- nvinfo : EIATTR_FRAME_SIZE
	.align		4
.L_719:
        /*102c*/ 	.byte	0x04, 0x11
        /*102e*/ 	.short	(.L_721 - .L_720)
	.align		4
.L_720:
        /*1030*/ 	.word	index@(_ZN2at6native55_GLOBAL__N__de093ff9_22_ForeachBinaryOpList_cu_a911ec4325multi_tensor_apply_kernelINS1_18TensorListMetadataILi2EEENS1_11CopyFunctorIhN3c104HalfELi2ELi1ELi1EEEJNS0_4CopyIhS7_EEEEEvT_T0_DpT1_)
        /*1034*/ 	.word	0x00000000


	//----- nvinfo : EIATTR_REGCOUNT
	.align		4
.L_721:
        /*1038*/ 	.byte	0x04, 0x2f
        /*103a*/ 	.short	(.L_723 - .L_722)
	.align		4
.L_722:
        /*103c*/ 	.word	index@(_ZN2at6native55_GLOBAL__N__de093ff9_22_ForeachBinaryOpList_cu_a911ec4325multi_tensor_apply_kernelINS1_18TensorListMetadataILi2EEENS1_11CopyFunctorIhN3c108BFloat16ELi2ELi1ELi1EEEJNS0_4CopyIhS7_EEEEEvT_T0_DpT1_)
        /*1040*/ 	.word	0x00000020


	//----- nvinfo : EIATTR_FRAME_SIZE
	.align		4
.L_723:
        /*1044*/ 	.byte	0x04, 0x11
        /*1046*/ 	.short	(.L_725 - .L_724)
	.align		4
.L_724:
        /*1048*/ 	.word	index@(_ZN2at6native55_GLOBAL__N__de093ff9_22_ForeachBinaryOpList_cu_a911ec4325multi_tensor_apply_kernelINS1_18TensorListMetadataILi2EEENS1_11CopyFunctorIhN3c108BFloat16ELi2ELi1ELi1EEEJNS0_4CopyIhS7_EEEEEvT_T0_DpT1_)
        /*104c*/ 	.word	0x00000000


	//----- nvinfo : EIATTR_REGCOUNT
	.align		4
.L_725:
        /*1050*/ 	.byte	0x04, 0x2f
        /*1052*/ 	.short	(.L_727 - .L_726)
	.align		4
.L_726:
        /*1054*/ 	.word	index@(_ZN2at6native55_GLOBAL__N__de093ff9_22_ForeachBinaryOpList_cu_a911ec4325multi_tensor_apply_kernelINS1_18TensorListMetadataILi2EEENS1_11CopyFunctorIhbLi2ELi1ELi1EEEJNS0_4CopyIhbEEEEEvT_T0_DpT1_)
        /*1058*/ 	.word	0x00000020


	//----- nvinfo : EIATTR_FRAME_SIZE
	.align		4
.L_727:
        /*105c*/ 	.byte	0x04, 0x11
        /*105e*/ 	.short	(.L_729 - .L_728)
	.align		4
.L_728:
        /*1060*/ 	.word	index@(_ZN2at6native55_GLOBAL__N__de093ff9_22_ForeachBinaryOpList_cu_a911ec4325multi_tensor_apply_kernelINS1_18TensorListMetadataILi2EEENS1_11CopyFunctorIhbLi2ELi1ELi1EEEJNS0_4CopyIhbEEEEEvT_T0_DpT1_)
        /*1064*/ 	.word	0x00000000


	//----- nvinfo : EIATTR_REGCOUNT
	.align		4
.L_729:
        /*1068*/ 	.byte	0x04, 0x2f
        /*106a*/ 	.short	(.L_731 - .L_730)
	.align		4
.L_730:
        /*106c*/ 	.word	index@(_ZN2at6native55_GLOBAL__N__de093ff9_22_ForeachBinaryOpList_cu_a911ec4325multi_tensor_apply_kernelINS1_18TensorListMetadataILi2EEENS1_11CopyFunctorIhN3c1013Float8_e4m3fnELi2ELi1ELi1EEEJNS0_4CopyIhS7_EEEEEvT_T0_DpT1_)
        /*1070*/ 	.word	0x0000001b


	//----- nvinfo : EIATTR_FRAME_SIZE
	.align		4
.L_731:
        /*1074*/ 	.byte	0x04, 0x11
        /*1076*/ 	.short	(.L_733 - .L_732)
	.align		4
.L_732:
        /*1078*/ 	.word	index@(_ZN2at6native55_GLOBAL__N__de093ff9_22_ForeachBinaryOpList_cu_a911ec4325multi_tensor_apply_kernelINS1_18TensorListMetadataILi2EEENS1_11CopyFunctorIhN3c1013Float8_e4m3fnELi2ELi1ELi1EEEJNS0_4CopyIhS7_EEEEEvT_T0_DpT1_)
        /*107c*/ 	.word	0x00000000


	//----- nvinfo : EIATTR_REGCOUNT
	.align		4
.L_733:
        /*1080*/ 	.byte	0x04, 0x2f
        /*1082*/ 	.short	(.L_735 - .L_734)
	.align		4
.L_734:
        /*1084*/ 	.word	index@(_ZN2at6native55_GLOBAL__N__de093ff9_22_ForeachBinaryOpList_cu_a911ec4325multi_tensor_apply_kernelINS1_18TensorListMetadataILi2EEENS1_11CopyFunctorIhN3c1015Float8_e4m3fnuzELi2ELi1ELi1EEEJNS0_4CopyIhS7_EEEEEvT_T0_DpT1_)
        /*1088*/ 	.word	0x00000020


	//----- nvinfo : EIATTR_FRAME_SIZE
	.align		4
.L_735:
        /*108c*/ 	.byte	0x04, 0x11
        /*108e*/ 	.short	(.L_737 - .L_736)
	.align		4
.L_736:
        /*1090*/ 	.word	index@(_ZN2at6native55_GLOBAL__N__de093ff9_22_ForeachBinaryOpList_cu_a911ec4325multi_tensor_apply_kernelINS1_18TensorListMetadataILi2EEENS1_11CopyFunctorIhN3c1015Float8_e4m3fnuzELi2ELi1ELi1EEEJNS0_4CopyIhS7_EEEEEvT_T0_DpT1_)
        /*1094*/ 	.word	0x00000000


	//----- nvinfo : EIATTR_REGCOUNT
	.align		4
.L_737:
        /*1098*/ 	.byte	0x04, 0x2f
        /*109a*/ 	.short	(.L_739 - .L_738)
	.align		4
.L_738:
        /*109c*/ 	.word	index@(_ZN2at6native55_GLOBAL__N__de093ff9_22_ForeachBinaryOpList_cu_a911ec4325multi_tensor_apply_kernelINS1_18TensorListMetadataILi2EEENS1_11CopyFunctorIhN3c1011Float8_e5m2ELi2ELi1ELi1EEEJNS0_4CopyIhS7_EEEEEvT_T0_DpT1_)
        /*10a0*/ 	.word	0x0000001e


	//----- nvinfo : EIATTR_FRAME_SIZE
	.align		4
.L_739:
        /*10a4*/ 	.byte	0x04, 0x11
        /*10a6*/ 	.short	(.L_741 - .L_740)
	.align		4
.L_740:
        /*10a8*/ 	.word	index@(_ZN2at6native55_GLOBAL__N__de093ff9_22_ForeachBinaryOpList_cu_a911ec4325multi_tensor_apply_kernelINS1_18TensorListMetadataILi2EEENS1_11CopyFunctorIhN3c1011Float8_e5m2ELi2ELi1ELi1EEEJNS0_4CopyIhS7_EEEEEvT_T0_DpT1_)
        /*10ac*/ 	.word	0x00000000


	//----- nvinfo : EIATTR_REGCOUNT
	.align		4
.L_741:
        /*10b0*/ 	.byte	0x04, 0x2f
        /*10b2*/ 	.short	(.L_743 - .L_742)
	.align		4
.L_742:
        /*10b4*/ 	.word	index@(_ZN2at6native55_GLOBAL__N__de093ff9_22_ForeachBinaryOpList_cu_a911ec4325multi_tensor_apply_kernelINS1_18TensorListMetadataILi2EEENS1_11CopyFunctorIhN3c1015Float8_e5m2fnuzELi2ELi1ELi1EEEJNS0_4CopyIhS7_EEEEEvT_T0_DpT1_)
        /*10b8*/ 	.word	0x00000020


	//----- nvinfo : EIATTR_FRAME_SIZE
	.align		4
.L_743:
        /*10bc*/ 	.byte	0x04, 0x11
        /*10be*/ 	.short	(.L_745 - .L_744)
	.align		4
.L_744:
        /*10c0*/ 	.word	index@(_ZN2at6native55_GLOBAL__N__de093ff9_22_ForeachBinaryOpList_cu_a911ec4325multi_tensor_apply_kernelINS1_18TensorListMetadataILi2EEENS1_11CopyFunctorIhN3c1015Float8_e5m2fnuzELi2ELi1ELi1EEEJNS0_4CopyIhS7_EEEEEvT_T0_DpT1_)
        /*10c4*/ 	.word	0x00000000


	//----- nvinfo : EIATTR_REGCOUNT
	.align		4
.L_745:
        /*10c8*/ 	.byte	0x04, 0x2f
        /*10ca*/ 	.short	(.L_747 - .L_746)
	.align		4
.L_746:
        /*10cc*/ 	.word	index@(_ZN2at6native55_GLOBAL__N__de093ff9_22_ForeachBinaryOpList_cu_a911ec4325multi_tensor_apply_kernelINS1_18TensorListMetadataILi2EEENS1_14UnaryOpFunctorIaLi2ELi1ELi1EEEJNS0_4CopyIaaEEEEEvT_T0_DpT1_)
        /*10d0*/ 	.word	0x00000020


	//----- nvinfo : EIATTR_FRAME_SIZE
	.align		4
.L_747:
        /*10d4*/ 	.byte	0x04, 0x11
        /*10d6*/ 	.short	(.L_749 - .L_748)
	.align		4
.L_748:
        /*10d8*/ 	.word	index@(_ZN2at6native55_GLOBAL__N__de093ff9_22_ForeachBinaryOpList_cu_a911ec4325multi_tensor_apply_kernelINS1_18TensorListMetadataILi2EEENS1_14UnaryOpFunctorIaLi2ELi1ELi1EEEJNS0_4CopyIaaEEEEEvT_T0_DpT1_)
        /*10dc*/ 	.word	0x00000000


	//----- nvinfo : EIATTR_REGCOUNT
	.align		4
.L_749:
        /*10e0*/ 	.byte	0x04, 0x2f
        /*10e2*/ 	.short	(.L_751 - .L_750)
	.align		4
.L_750:
        /*10e4*/ 	.word	index@(_ZN2at6native55_GLOBAL__N__de093ff9_22_ForeachBinaryOpList_cu_a911ec4325multi_tensor_apply_kernelINS1_18TensorListMetadataILi2EEENS1_11CopyFunctorIahLi2ELi1ELi1EEEJNS0_4CopyIahEEEEEvT_T0_DpT1_)
        /*10e8*/ 	.word	0x00000020


	//----- nvinfo : EIATTR_FRAME_SIZE
	.align		4
.L_751:
        /*10ec*/ 	.byte	0x04, 0x11
        /*10ee*/ 	.short	(.L_753 - .L_752)
	.align		4
.L_752:
        /*10f0*/ 	.word	index@(_ZN2at6native55_GLOBAL__N__de093ff9_22_ForeachBinaryOpList_cu_a911ec4325multi_tensor_apply_kernelINS1_18TensorListMetadataILi2EEENS1_11CopyFunctorIahLi2ELi1ELi1EEEJNS0_4CopyIahEEEEEvT_T0_DpT1_)
        /*10f4*/ 	.word	0x00000000


	//----- nvinfo : EIATTR_REGCOUNT
	.align		4
.L_753:
        /*10f8*/ 	.byte	0x04, 0x2f
        /*10fa*/ 	.short	(.L_755 - .L_754)
	.align		4
.L_754:
        /*10fc*/ 	.word	index@(_ZN2at6native55_GLOBAL__N__de093ff9_22_ForeachBinaryOpList_cu_a911ec4325multi_tensor_apply_kernelINS1_18TensorListMetadataILi2EEENS1_11CopyFunctorIalLi2ELi1ELi1EEEJNS0_4CopyIalEEEEEvT_T0_DpT1_)
        /*1100*/ 	.word	0x00000020


	//----- nvinfo : EIATTR_FRAME_SIZE
	.align		4
.L_755:
        /*1104*/ 	.byte	0x04, 0x11
        /*1106*/ 	.short	(.L_757 - .L_756)
	.align		4
.L_756:
        /*1108*/ 	.word	index@(_ZN2at6native55_GLOBAL__N__de093ff9_22_ForeachBinaryOpList_cu_a911ec4325multi_tensor_apply_kernelINS1_18TensorListMetadataILi2EEENS1_11CopyFunctorIalLi2ELi1ELi1EEEJNS0_4CopyIalEEEEEvT_T0_DpT1_)
        /*110c*/ 	.word	0x00000000


	//----- nvinfo : EIATTR_REGCOUNT
	.align		4
.L_757:
        /*1110*/ 	.byte	0x04, 0x2f
        /*1112*/ 	.short	(.L_759 - .L_758)
	.align		4
.L_758:
        /*1114*/ 	.word	index@(_ZN2at6native55_GLOBAL__N__de093ff9_22_ForeachBinaryOpList_cu_a911ec4325multi_tensor_apply_kernelINS1_18TensorListMetadataILi2EEENS1_11CopyFunctorIasLi2ELi1ELi1EEEJNS0_4CopyIasEEEEEvT_T0_DpT1_)
        /*1118*/ 	.word	0x00000020


	//----- nvinfo : EIATTR_FRAME_SIZE
	.align		4
.L_759:
        /*111c*/ 	.byte	0x04, 0x11
        /*111e*/ 	.short	(.L_761 - .L_760)
	.align		4
.L_760:
        /*1120*/ 	.word	index@(_ZN2at6native55_GLOBAL__N__de093ff9_22_ForeachBinaryOpList_cu_a911ec4325multi_tensor_apply_kernelINS1_18TensorListMetadataILi2EEENS1_11CopyFunctorIasLi2ELi1ELi1EEEJNS0_4CopyIasEEEEEvT_T0_DpT1_)
        /*1124*/ 	.word	0x00000000


	//----- nvinfo : EIATTR_REGCOUNT
	.align		4
.L_761:
        /*1128*/ 	.byte	0x04, 0x2f
        /*112a*/ 	.short	(.L_763 - .L_762)
	.align		4
.L_762:
        /*112c*/ 	.word	index@(_ZN2at6native55_GLOBAL__N__de093ff9_22_ForeachBinaryOpList_cu_a911ec4325multi_tensor_apply_kernelINS1_18TensorListMetadataILi2EEENS1_11CopyFunctorIaiLi2ELi1ELi1EEEJNS0_4CopyIaiEEEEEvT_T0_DpT1_)
        /*1130*/ 	.word	0x00000020


	//----- nvinfo : EIATTR_FRAME_SIZE
	.align		4
.L_763:
        /*1134*/ 	.byte	0x04, 0x11
        /*1136*/ 	.short	(.L_765 - .L_764)
	.align		4
.L_764:
        /*1138*/ 	.word	index@(_ZN2at6native55_GLOBAL__N__de093ff9_22_ForeachBinaryOpList_cu_a911ec4325multi_tensor_apply_kernelINS1_18TensorListMetadataILi2EEENS1_11CopyFunctorIaiLi2ELi1ELi1EEEJNS0_4CopyIaiEEEEEvT_T0_DpT1_)
        /*113c*/ 	.word	0x00000000


	//----- nvinfo : EIATTR_REGCOUNT
	.align		4
.L_765:
        /*1140*/ 	.byte	0x04, 0x2f
        /*1142*/ 	.short	(.L_767 - .L_766)
	.align		4
.L_766:
        /*1144*/ 	.word	index@(_ZN2at6native55_GLOBAL__N__de093ff9_22_ForeachBinaryOpList_cu_a911ec4325multi_tensor_apply_kernelINS1_18TensorListMetadataILi2EEENS1_11CopyFunctorIadLi2ELi1ELi1EEEJNS0_4CopyIadEEEEEvT_T0_DpT1_)
        /*1148*/ 	.word	0x00000020


	//----- nvinfo : EIATTR_FRAME_SIZE
	.align		4
.L_767:
        /*114c*/ 	.byte	0x04, 0x11
        /*114e*/ 	.short	(.L_769 - .L_768)
	.align		4
.L_768:
        /*1150*/ 	.word	index@(_ZN2at6native55_GLOBAL__N__de093ff9_22_ForeachBinaryOpList_cu_a911ec4325multi_tensor_apply_kernelINS1_18TensorListMetadataILi2EEENS1_11CopyFunctorIadLi2ELi1ELi1EEEJNS0_4CopyIadEEEEEvT_T0_DpT1_)
        /*1154*/ 	.word	0x00000000


	//----- nvinfo : EIATTR_REGCOUNT
	.align		4
.L_769:
        /*1158*/ 	.byte	0x04, 0x2f
        /*115a*/ 	.short	(.L_771 - .L_770)
	.align		4
.L_770:
        /*115c*/ 	.word	index@(_ZN2at6native55_GLOBAL__N__de093ff9_22_ForeachBinaryOpList_cu_a911ec4325multi_tensor_apply_kernelINS1_18TensorListMetadataILi2EEENS1_11CopyFunctorIafLi2ELi1ELi1EEEJNS0_4CopyIafEEEEEvT_T0_DpT1_)
        /*1160*/ 	.word	0x00000020


	//----- nvinfo : EIATTR_FRAME_SIZE
	.align		4
.L_771:
        /*1164*/ 	.byte	0x04, 0x11
        /*1166*/ 	.short	(.L_773 - .L_772)
	.align		4
.L_772:
        /*1168*/ 	.word	index@(_ZN2at6native55_GLOBAL__N__de093ff9_22_ForeachBinaryOpList_cu_a911ec4325multi_tensor_apply_kernelINS1_18TensorListMetadataILi2EEENS1_11CopyFunctorIafLi2ELi1ELi1EEEJNS0_4CopyIafEEEEEvT_T0_DpT1_)
        /*116c*/ 	.word	0x00000000


	//----- nvinfo : EIATTR_REGCOUNT
	.align		4
.L_773:
        /*1170*/ 	.byte	0x04, 0x2f
        /*1172*/ 	.short	(.L_775 - .L_774)
	.align		4
.L_774:
        /*1174*/ 	.word	index@(_ZN2at6native55_GLOBAL__N__de093ff9_22_ForeachBinaryOpList_cu_a911ec4325multi_tensor_apply_kernelINS1_18TensorListMetadataILi2EEENS1_11CopyFunctorIaN3c107complexIdEELi2ELi1ELi1EEEJNS0_4CopyIaS8_EEEEEvT_T0_DpT1_)
        /*1178*/ 	.word	0x00000020


	//----- nvinfo : EIATTR_FRAME_SIZE
	.align		4
.L_775:
        /*117c*/ 	.byte	0x04, 0x11
        /*117e*/ 	.short	(.L_777 - .L_776)
	.align		4
.L_776:
        /*1180*/ 	.word	index@(_ZN2at6native55_GLOBAL__N__de093ff9_22_ForeachBinaryOpList_cu_a911ec4325multi_tensor_apply_kernelINS1_18TensorListMetadataILi2EEENS1_11CopyFunctorIaN3c107complexIdEELi2ELi1ELi1EEEJNS0_4CopyIaS8_EEEEEvT_T0_DpT1_)
        /*1184*/ 	.word	0x00000000


	//----- nvinfo : EIATTR_REGCOUNT
	.align		4
.L_777:
        /*1188*/ 	.byte	0x04, 0x2f
        /*118a*/ 	.short	(.L_779 - .L_778)
	.align		4
.L_778:
        /*118c*/ 	.word	index@(_ZN2at6native55_GLOBAL__N__de093ff9_22_ForeachBinaryOpList_cu_a911ec4325multi_tensor_apply_kernelINS1_18TensorListMetadataILi2EEENS1_11CopyFunctorIaN3c107complexIfEELi2ELi1ELi1EEEJNS0_4CopyIaS8_EEEEEvT_T0_DpT1_)
        /*1190*/ 	.word	0x00000020


	//----- nvinfo : EIATTR_FRAME_SIZE
	.align		4
.L_779:
        /*1194*/ 	.byte	0x04, 0x11
        /*1196*/ 	.short	(.L_781 - .L_780)
	.align		4
.L_780:
        /*1198*/ 	.word	index@(_ZN2at6native55_GLOBAL__N__de093ff9_22_ForeachBinaryOpList_cu_a911ec4325multi_tensor_apply_kernelINS1_18TensorListMetadataILi2EEENS1_11CopyFunctorIaN3c107complexIfEELi2ELi1ELi1EEEJNS0_4CopyIaS8_EEEEEvT_T0_DpT1_)
        /*119c*/ 	.word	0x00000000


	//----- nvinfo : EIATTR_REGCOUNT
	.align		4
.L_781:
        /*11a0*/ 	.byte	0x04, 0x2f
        /*11a2*/ 	.short	(.L_783 - .L_782)
	.align		4
.L_782:
        /*11a4*/ 	.word	index@(_ZN2at6native55_GLOBAL__N__de093ff9_22_ForeachBinaryOpList_cu_a911ec4325multi_tensor_apply_kernelINS1_18TensorListMetadataILi2EEENS1_11CopyFunctorIaN3c104HalfELi2ELi1ELi1EEEJNS0_4CopyIaS7_EEEEEvT_T0_DpT1_)
        /*11a8*/ 	.word	0x00000020


	//----- nvinfo : EIATTR_FRAME_SIZE
	.align		4
.L_783:
        /*11ac*/ 	.byte	0x04, 0x11
        /*11ae*/ 	.short	(.L_785 - .L_784)
	.align		4
.L_784:
        /*11b0*/ 	.word	index@(_ZN2at6native55_GLOBAL__N__de093ff9_22_ForeachBinaryOpList_cu_a911ec4325multi_tensor_apply_kernelINS1_18TensorListMetadataILi2EEENS1_11CopyFunctorIaN3c104HalfELi2ELi1ELi1EEEJNS0_4CopyIaS7_EEEEEvT_T0_DpT1_)
        /*11b4*/ 	.word	0x00000000


	//----- nvinfo : EIATTR_REGCOUNT
	.align		4
.L_785:
        /*11b8*/ 	.byte	0x04, 0x2f
        /*11ba*/ 	.short	(.L_787 - .L_786)
	.align		4
.L_786:
        /*11bc*/ 	.word	index@(_ZN2at6native55_GLOBAL__N__de093ff9_22_ForeachBinaryOpList_cu_a911ec4325multi_tensor_apply_kernelINS1_18TensorListMetadataILi2EEENS1_11CopyFunctorIaN3c108BFloat16ELi2ELi1ELi1EEEJNS0_4CopyIaS7_EEEEEvT_T0_DpT1_)
        /*11c0*/ 	.word	0x00000020


	//----- nvinfo : EIATTR_FRAME_SIZE
	.align		4
.L_787:
        /*11c4*/ 	.byte	0x04, 0x11
        /*11c6*/ 	.short	(.L_789 - .L_788)
	.align		4
.L_788:
        /*11c8*/ 	.word	index@(_ZN2at6native55_GLOBAL__N__de093ff9_22_ForeachBinaryOpList_cu_a911ec4325multi_tensor_apply_kernelINS1_18TensorListMetadataILi2EEENS1_11CopyFunctorIaN3c108BFloat16ELi2ELi1ELi1EEEJNS0_4CopyIaS7_EEEEEvT_T0_DpT1_)
        /*11cc*/ 	.word	0x00000000


	//----- nvinfo : EIATTR_REGCOUNT
	.align		4
.L_789:
        /*11d0*/ 	.byte	0x04, 0x2f
        /*11d2*/ 	.short	(.L_791 - .L_790)
	.align		4
.L_790:
        /*11d4*/ 	.word	index@(_ZN2at6native55_GLOBAL__N__de093ff9_22_ForeachBinaryOpList_cu_a911ec4325multi_tensor_apply_kernelINS1_18TensorListMetadataILi2EEENS1_11CopyFunctorIabLi2ELi1ELi1EEEJNS0_4CopyIabEEEEEvT_T0_DpT1_)
        /*11d8*/ 	.word	0x00000020


	//----- nvinfo : EIATTR_FRAME_SIZE
	.align		4
.L_791:
        /*11dc*/ 	.byte	0x04, 0x11
        /*11de*/ 	.short	(.L_793 - .L_792)
	.align		4
.L_792:
        /*11e0*/ 	.word	index@(_ZN2at6native55_GLOBAL__N__de093ff9_22_ForeachBinaryOpList_cu_a911ec4325multi_tensor_apply_kernelINS1_18TensorListMetadataILi2EEENS1_11CopyFunctorIabLi2ELi1ELi1EEEJNS0_4CopyIabEEEEEvT_T0_DpT1_)
        /*11e4*/ 	.word	0x00000000


	//----- nvinfo : EIATTR_REGCOUNT
	.align		4
.L_793:
        /*11e8*/ 	.byte	0x04, 0x2f
        /*11ea*/ 	.short	(.L_795 - .L_794)
	.align		4
.L_794:
        /*11ec*/ 	.word	index@(_ZN2at6native55_GLOBAL__N__de093ff9_22_ForeachBinaryOpList_cu_a911ec4325multi_tensor_apply_kernelINS1_18TensorListMetadataILi2EEENS1_11CopyFunctorIaN3c1013Float8_e4m3fnELi2ELi1ELi1EEEJNS0_4CopyIaS7_EEEEEvT_T0_DpT1_)
        /*11f0*/ 	.word	0x0000001b


	//----- nvinfo : EIATTR_FRAME_SIZE
	.align		4
.L_795:
        /*11f4*/ 	.byte	0x04, 0x11
        /*11f6*/ 	.short	(.L_797 - .L_796)
	.align		4
.L_796:
        /*11f8*/ 	.word	index@(_ZN2at6native55_GLOBAL__N__de093ff9_22_ForeachBinaryOpList_cu_a911ec4325multi_tensor_apply_kernelINS1_18TensorListMetadataILi2EEENS1_11CopyFunctorIaN3c1013Float8_e4m3fnELi2ELi1ELi1EEEJNS0_4CopyIaS7_EEEEEvT_T0_DpT1_)
        /*11fc*/ 	.word	0x00000000


	//----- nvinfo : EIATTR_REGCOUNT
	.align		4
.L_797:
        /*1200*/ 	.byte	0x04, 0x2f
        /*1202*/ 	.short	(.L_799 - .L_798)
	.align		4
.L_798:
        /*1204*/ 	.word	index@(_ZN2at6native55_GLOBAL__N__de093ff9_22_ForeachBinaryOpList_cu_a911ec4325multi_tensor_apply_kernelINS1_18TensorListMetadataILi2EEENS1_11CopyFunctorIaN3c1015Float8_e4m3fnuzELi2ELi1ELi1EEEJNS0_4CopyIaS7_EEEEEvT_T0_DpT1_)
        /*1208*/ 	.word	0x00000020


	//----- nvinfo : EIATTR_FRAME_SIZE
	.align		4
.L_799:
        /*120c*/ 	.byte	0x04, 0x11
        /*120e*/ 	.short	(.L_801 - .L_800)
	.align		4
.L_800:
        /*1210*/ 	.word	index@(_ZN2at6native55_GLOBAL__N__de093ff9_22_ForeachBinaryOpList_cu_a911ec4325multi_tensor_apply_kernelINS1_18TensorListMetadataILi2EEENS1_11CopyFunctorIaN3c1015Float8_e4m3fnuzELi2ELi1ELi1EEEJNS0_4CopyIaS7_EEEEEvT_T0_DpT1_)
        /*1214*/ 	.word	0x00000000


	//----- nvinfo : EIATTR_REGCOUNT
	.align		4
.L_801:
        /*1218*/ 	.byte	0x04, 0x2f
        /*121a*/ 	.short	(.L_803 - .L_802)
	.align		4
.L_802:
        /*121c*/ 	.word	index@(_ZN2at6native55_GLOBAL__N__de093ff9_22_ForeachBinaryOpList_cu_a911ec4325multi_tensor_apply_kernelINS1_18TensorListMetadataILi2EEENS1_11CopyFunctorIaN3c1011Float8_e5m2ELi2ELi1ELi1EEEJNS0_4CopyIaS7_EEEEEvT_T0_DpT1_)
        /*1220*/ 	.word	0x0000001e


	//----- nvinfo : EIATTR_FRAME_SIZE
	.align		4
.L_803:
        /*1224*/ 	.byte	0x04, 0x11
        /*1226*/ 	.short	(.L_805 - .L_804)
	.align		4
.L_804:
        /*1228*/ 	.word	index@(_ZN2at6native55_GLOBAL__N__de093ff9_22_ForeachBinaryOpList_cu_a911ec4325multi_tensor_apply_kernelINS1_18TensorListMetadataILi2EEENS1_11CopyFunctorIaN3c1011Float8_e5m2ELi2ELi1ELi1EEEJNS0_4CopyIaS7_EEEEEvT_T0_DpT1_)
        /*122c*/ 	.word	0x00000000


	//----- nvinfo : EIATTR_REGCOUNT
	.align		4
.L_805:
        /*1230*/ 	.byte	0x04, 0x2f
        /*1232*/ 	.short	(.L_807 - .L_806)
	.align		4
.L_806:
        /*1234*/ 	.word	index@(_ZN2at6native55_GLOBAL__N__de093ff9_22_ForeachBinaryOpList_cu_a911ec4325multi_tensor_apply_kernelINS1_18TensorListMetadataILi2EEENS1_11CopyFunctorIaN3c1015Float8_e5m2fnuzELi2ELi1ELi1EEEJNS0_4CopyIaS7_EEEEEvT_T0_DpT1_)
        /*1238*/ 	.word	0x00000020


	//----- nvinfo : EIATTR_FRAME_SIZE
	.align		4
.L_807:
        /*123c*/ 	.byte	0x04, 0x11
        /*123e*/ 	.short	(.L_809 - .L_808)
	.align		4
.L_808:
        /*1240*/ 	.word	index@(_ZN2at6native55_GLOBAL__N__de093ff9_22_ForeachBinaryOpList_cu_a911ec4325multi_tensor_apply_kernelINS1_18TensorListMetadataILi2EEENS1_11CopyFunctorIaN3c1015Float8_e5m2fnuzELi2ELi1ELi1EEEJNS0_4CopyIaS7_EEEEEvT_T0_DpT1_)
        /*1244*/ 	.word	0x00000000


	//----- nvinfo : EIATTR_REGCOUNT
	.align		4
.L_809:
        /*1248*/ 	.byte	0x04, 0x2f
        /*124a*/ 	.short	(.L_811 - .L_810)
	.align		4
.L_810:
        /*124c*/ 	.word	index@(_ZN2at6native55_GLOBAL__N__de093ff9_22_ForeachBinaryOpList_cu_a911ec4325multi_tensor_apply_kernelINS1_18TensorListMetadataILi2EEENS1_14UnaryOpFunctorIiLi2ELi1ELi1EEEJNS0_4CopyIiiEEEEEvT_T0_DpT1_)
        /*1250*/ 	.word	0x00000020


	//----- nvinfo : EIATTR_FRAME_SIZE
	.align		4
.L_811:
        /*1254*/ 	.byte	0x04, 0x11
        /*1256*/ 	.short	(.L_813 - .L_812)
	.align		4
.L_812:
        /*1258*/ 	.word	index@(_ZN2at6native55_GLOBAL__N__de093ff9_22_ForeachBinaryOpList_cu_a911ec4325multi_tensor_apply_kernelINS1_18TensorListMetadataILi2EEENS1_14UnaryOpFunctorIiLi2ELi1ELi1EEEJNS0_4CopyIiiEEEEEvT_T0_DpT1_)
        /*125c*/ 	.word	0x00000000


	//----- nvinfo : EIATTR_REGCOUNT
	.align		4
.L_813:
        /*1260*/ 	.byte	0x04, 0x2f
        /*1262*/ 	.short	(.L_815 - .L_814)
	.align		4
.L_814:
        /*1264*/ 	.word	index@(_ZN2at6native55_GLOBAL__N__de093ff9_22_ForeachBinaryOpList_cu_a911ec4325multi_tensor_apply_kernelINS1_18TensorListMetadataILi2EEENS1_11CopyFunctorIihLi2ELi1ELi1EEEJNS0_4CopyIihEEEEEvT_T0_DpT1_)
        /*1268*/ 	.word	0x00000020


	//----- nvinfo : EIATTR_FRAME_SIZE
	.align		4
.L_815:
        /*126c*/ 	.byte	0x04, 0x11
        /*126e*/ 	.short	(.L_817 - .L_816)
	.align		4
.L_816:
        /*1270*/ 	.word	index@(_ZN2at6native55_GLOBAL__N__de093ff9_22_ForeachBinaryOpList_cu_a911ec4325multi_tensor_apply_kernelINS1_18TensorListMetadataILi2EEENS1_11CopyFunctorIihLi2ELi1ELi1EEEJNS0_4CopyIihEEEEEvT_T0_DpT1_)
        /*1274*/ 	.word	0x00000000


	//----- nvinfo : EIATTR_REGCOUNT
	.align		4
.L_817:
        /*1278*/ 	.byte	0x04, 0x2f
        /*127a*/ 	.short	(.L_819 - .L_818)
	.align		4
.L_818:
        /*127c*/ 	.word	index@(_ZN2at6native55_GLOBAL__N__de093ff9_22_ForeachBinaryOpList_cu_a911ec4325multi_tensor_apply_kernelINS1_18TensorListMetadataILi2EEENS1_11CopyFunctorIiaLi2ELi1ELi1EEEJNS0_4CopyIiaEEEEEvT_T0_DpT1_)
        /*1280*/ 	.word	0x00000020


	//----- nvinfo : EIATTR_FRAME_SIZE
	.align		4
.L_819:
        /*1284*/ 	.byte	0x04, 0x11
        /*1286*/ 	.short	(.L_821 - .L_820)
	.align		4
.L_820:
        /*1288*/ 	.word	index@(_ZN2at6native55_GLOBAL__N__de093ff9_22_ForeachBinaryOpList_cu_a911ec4325multi_tensor_apply_kernelINS1_18TensorListMetadataILi2EEENS1_11CopyFunctorIiaLi2ELi1ELi1EEEJNS0_4CopyIiaEEEEEvT_T0_DpT1_)
        /*128c*/ 	.word	0x00000000


	//----- nvinfo : EIATTR_REGCOUNT
	.align		4
.L_821:
        /*1290*/ 	.byte	0x04, 0x2f
        /*1292*/ 	.short	(.L_823 - .L_822)
	.align		4
.L_822:
        /*1294*/ 	.word	index@(_ZN2at6native55_GLOBAL__N__de093ff9_22_ForeachBinaryOpList_cu_a911ec4325multi_tensor_apply_kernelINS1_18TensorListMetadataILi2EEENS1_11CopyFunctorIilLi2ELi1ELi1EEEJNS0_4CopyIilEEEEEvT_T0_DpT1_)
        /*1298*/ 	.word	0x00000020


	//----- nvinfo : EIATTR_FRAME_SIZE
	.align		4
.L_823:
        /*129c*/ 	.byte	0x04, 0x11
        /*129e*/ 	.short	(.L_825 - .L_824)
	.align		4
.L_824:
        /*12a0*/ 	.word	index@(_ZN2at6native55_GLOBAL__N__de093ff9_22_ForeachBinaryOpList_cu_a911ec4325multi_tensor_apply_kernelINS1_18TensorListMetadataILi2EEENS1_11CopyFunctorIilLi2ELi1ELi1EEEJNS0_4CopyIilEEEEEvT_T0_DpT1_)
        /*12a4*/ 	.word	0x00000000


	//----- nvinfo : EIATTR_REGCOUNT
	.align		4
.L_825:
        /*12a8*/ 	.byte	0x04, 0x2f
        /*12aa*/ 	.short	(.L_827 - .L_826)
	.align		4
.L_826:
        /*12ac*/ 	.word	index@(_ZN2at6native55_GLOBAL__N__de093ff9_22_ForeachBinaryOpList_cu_a911ec4325multi_tensor_apply_kernelINS1_18TensorListMetadataILi2EEENS1_11CopyFunctorIisLi2ELi1ELi1EEEJNS0_4CopyIisEEEEEvT_T0_DpT1_)
        /*12b0*/ 	.word	0x00000020


	//----- nvinfo : EIATTR_FRAME_SIZE
	.align		4
.L_827:
        /*12b4*/ 	.byte	0x04, 0x11
        /*12b6*/ 	.short	(.L_829 - .L_828)
	.align		4
.L_828:
        /*12b8*/ 	.word	index@(_ZN2at6native55_GLOBAL__N__de093ff9_22_ForeachBinaryOpList_cu_a911ec4325multi_tensor_apply_kernelINS1_18TensorListMetadataILi2EEENS1_11CopyFunctorIisLi2ELi1ELi1EEEJNS0_4CopyIisEEEEEvT_T0_DpT1_)
        /*12bc*/ 	.word	0x00000000


	//----- nvinfo : EIATTR_REGCOUNT
	.align		4
.L_829:
        /*12c0*/ 	.byte	0x04, 0x2f
        /*12c2*/ 	.short	(.L_831 - .L_830)
	.align		4
.L_830:
        /*12c4*/ 	.word	index@(_ZN2at6native55_GLOBAL__N__de093ff9_22_ForeachBinaryOpList_cu_a911ec4325multi_tensor_apply_kernelINS1_18TensorListMetadataILi2EEENS1_11CopyFunctorIidLi2ELi1ELi1EEEJNS0_4CopyIidEEEEEvT_T0_DpT1_)
        /*12c8*/ 	.word	0x00000020


	//----- nvinfo : EIATTR_FRAME_SIZE
	.align		4
.L_831:
        /*12cc*/ 	.byte	0x04, 0x11
        /*12ce*/ 	.short	(.L_833 - .L_832)
	.align		4
.L_832:
        /*12d0*/ 	.word	index@(_ZN2at6native55_GLOBAL__N__de093ff9_22_ForeachBinaryOpList_cu_a911ec4325multi_tensor_apply_kernelINS1_18TensorListMetadataILi2EEENS1_11CopyFunctorIidLi2ELi1ELi1EEEJNS0_4CopyIidEEEEEvT_T0_DpT1_)
        /*12d4*/ 	.word	0x00000000


	//----- nvinfo : EIATTR_REGCOUNT
	.align		4
.L_833:
        /*12d8*/ 	.byte	0x04, 0x2f
        /*12da*/ 	.short	(.L_835 - .L_834)
	.align		4
.L_834:
        /*12dc*/ 	.word	index@(_ZN2at6native55_GLOBAL__N__de093ff9_22_ForeachBinaryOpList_cu_a911ec4325multi_tensor_apply_kernelINS1_18TensorListMetadataILi2EEENS1_11CopyFunctorIifLi2ELi1ELi1EEEJNS0_4CopyIifEEEEEvT_T0_DpT1_)
        /*12e0*/ 	.word	0x00000020


	//----- nvinfo : EIATTR_FRAME_SIZE
	.align		4
.L_835:
        /*12e4*/ 	.byte	0x04, 0x11
        /*12e6*/ 	.short	(.L_837 - .L_836)
	.align		4
.L_836:
        /*12e8*/ 	.word	index@(_ZN2at6native55_GLOBAL__N__de093ff9_22_ForeachBinaryOpList_cu_a911ec4325multi_tensor_apply_kernelINS1_18TensorListMetadataILi2EEENS1_11CopyFunctorIifLi2ELi1ELi1EEEJNS0_4CopyIifEEEEEvT_T0_DpT1_)
        /*12ec*/ 	.word	0x00000000


	//----- nvinfo : EIATTR_REGCOUNT
	.align		4
.L_837:
        /*12f0*/ 	.byte	0x04, 0x2f
        /*12f2*/ 	.short	(.L_839 - .L_838)
	.align		4
.L_838:
        /*12f4*/ 	.word	index@(_ZN2at6native55_GLOBAL__N__de093ff9_22_ForeachBinaryOpList_cu_a911ec4325multi_tensor_apply_kernelINS1_18TensorListMetadataILi2EEENS1_11CopyFunctorIiN3c107complexIdEELi2ELi1ELi1EEEJNS0_4CopyIiS8_EEEEEvT_T0_DpT1_)
        /*12f8*/ 	.word	0x00000020


	//----- nvinfo : EIATTR_FRAME_SIZE
	.align		4
.L_839:
        /*12fc*/ 	.byte	0x04, 0x11
        /*12fe*/ 	.short	(.L_841 - .L_840)
	.align		4
.L_840:
        /*1300*/ 	.word	index@(_ZN2at6native55_GLOBAL__N__de093ff9_22_ForeachBinaryOpList_cu_a911ec4325multi_tensor_apply_kernelINS1_18TensorListMetadataILi2EEENS1_11CopyFunctorIiN3c107complexIdEELi2ELi1ELi1EEEJNS0_4CopyIiS8_EEEEEvT_T0_DpT1_)
        /*1304*/ 	.word	0x00000000


	//----- nvinfo : EIATTR_REGCOUNT
	.align		4
.L_841:
        /*1308*/ 	.byte	0x04, 0x2f
        /*130a*/ 	.short	(.L_843 - .L_842)
	.align		4
.L_842:
        /*130c*/ 	.word	index@(_ZN2at6native55_GLOBAL__N__de093ff9_22_ForeachBinaryOpList_cu_a911ec4325multi_tensor_apply_kernelINS1_18TensorListMetadataILi2EEENS1_11CopyFunctorIiN3c107complexIfEELi2ELi1ELi1EEEJNS0_4CopyIiS8_EEEEEvT_T0_DpT1_)
        /*1310*/ 	.word	0x00000020


	//----- nvinfo : EIATTR_FRAME_SIZE
	.align		4
.L_843:
        /*1314*/ 	.byte	0x04, 0x11
        /*1316*/ 	.short	(.L_845 - .L_844)
	.align		4
.L_844:
        /*1318*/ 	.word	index@(_ZN2at6native55_GLOBAL__N__de093ff9_22_ForeachBinaryOpList_cu_a911ec4325multi_tensor_apply_kernelINS1_18TensorListMetadataILi2EEENS1_11CopyFunctorIiN3c107complexIfEELi2ELi1ELi1EEEJNS0_4CopyIiS8_EEEEEvT_T0_DpT1_)
        /*131c*/ 	.word	0x00000000


	//----- nvinfo : EIATTR_REGCOUNT
	.align		4
.L_845:
        /*1320*/ 	.byte	0x04, 0x2f
        /*1322*/ 	.short	(.L_847 - .L_846)
	.align		4
.L_846:
        /*1324*/ 	.word	index@(_ZN2at6native55_GLOBAL__N__de093ff9_22_ForeachBinaryOpList_cu_a911ec4325multi_tensor_apply_kernelINS1_18TensorListMetadataILi2EEENS1_11CopyFunctorIiN3c104HalfELi2ELi1ELi1EEEJNS0_4CopyIiS7_EEEEEvT_T0_DpT1_)
        /*1328*/ 	.word	0x00000020


	//----- nvinfo : EIATTR_FRAME_SIZE
	.align		4
.L_847:
        /*132c*/ 	.byte	0x04, 0x11
        /*132e*/ 	.short	(.L_849 - .L_848)
	.align		4
.L_848:
        /*1330*/ 	.word	index@(_ZN2at6native55_GLOBAL__N__de093ff9_22_ForeachBinaryOpList_cu_a911ec4325multi_tensor_apply_kernelINS1_18TensorListMetadataILi2EEENS1_11CopyFunctorIiN3c104HalfELi2ELi1ELi1EEEJNS0_4CopyIiS7_EEEEEvT_T0_DpT1_)
        /*1334*/ 	.word	0x00000000


	//----- nvinfo : EIATTR_REGCOUNT
	.align		4
.L_849:
        /*1338*/ 	.byte	0x04, 0x2f
        /*133a*/ 	.short	(.L_851 - .L_850)
	.align		4
.L_850:
        /*133c*/ 	.word	index@(_ZN2at6native55_GLOBAL__N__de093ff9_22_ForeachBinaryOpList_cu_a911ec4325multi_tensor_apply_kernelINS1_18TensorListMetadataILi2EEENS1_11CopyFunctorIiN3c108BFloat16ELi2ELi1ELi1EEEJNS0_4CopyIiS7_EEEEEvT_T0_DpT1_)
        /*1340*/ 	.word	0x00000020


	//----- nvinfo : EIATTR_FRAME_SIZE
	.align		4
.L_851:
        /*1344*/ 	.byte	0x04, 0x11
        /*1346*/ 	.short	(.L_853 - .L_852)
	.align		4
.L_852:
        /*1348*/ 	.word	index@(_ZN2at6native55_GLOBAL__N__de093ff9_22_ForeachBinaryOpList_cu_a911ec4325multi_tensor_apply_kernelINS1_18TensorListMetadataILi2EEENS1_11CopyFunctorIiN3c108BFloat16ELi2ELi1ELi1EEEJNS0_4CopyIiS7_EEEEEvT_T0_DpT1_)
        /*134c*/ 	.word	0x00000000


	//----- nvinfo : EIATTR_REGCOUNT
	.align		4
.L_853:
        /*1350*/ 	.byte	0x04, 0x2f
        /*1352*/ 	.short	(.L_855 - .L_854)
	.align		4
.L_854:
        /*1354*/ 	.word	index@(_ZN2at6native55_GLOBAL__N__de093ff9_22_ForeachBinaryOpList_cu_a911ec4325multi_tensor_apply_kernelINS1_18TensorListMetadataILi2EEENS1_11CopyFunctorIibLi2ELi1ELi1EEEJNS0_4CopyIibEEEEEvT_T0_DpT1_)
        /*1358*/ 	.word	0x00000020


	//----- nvinfo : EIATTR_FRAME_SIZE
	.align		4
.L_855:
        /*135c*/ 	.byte	0x04, 0x11
        /*135e*/ 	.short	(.L_857 - .L_856)
	.align		4
.L_856:
        /*1360*/ 	.word	index@(_ZN2at6native55_GLOBAL__N__de093ff9_22_ForeachBinaryOpList_cu_a911ec4325multi_tensor_apply_kernelINS1_18TensorListMetadataILi2EEENS1_11CopyFunctorIibLi2ELi1ELi1EEEJNS0_4CopyIibEEEEEvT_T0_DpT1_)
        /*1364*/ 	.word	0x00000000


	//----- nvinfo : EIATTR_REGCOUNT
	.align		4
.L_857:
        /*1368*/ 	.byte	0x04, 0x2f
        /*136a*/ 	.short	(.L_859 - .L_858)
	.align		4
.L_858:
        /*136c*/ 	.word	index@(_ZN2at6native55_GLOBAL__N__de093ff9_22_ForeachBinaryOpList_cu_a911ec4325multi_tensor_apply_kernelINS1_18TensorListMetadataILi2EEENS1_11CopyFunctorIiN3c1013Float8_e4m3fnELi2ELi1ELi1EEEJNS0_4CopyIiS7_EEEEEvT_T0_DpT1_)
        /*1370*/ 	.word	0x0000001b


	//----- nvinfo : EIATTR_FRAME_SIZE
	.align		4
.L_859:
        /*1374*/ 	.byte	0x04, 0x11
        /*1376*/ 	.short	(.L_861 - .L_860)
	.align		4
.L_860:
        /*1378*/ 	.word	index@(_ZN2at6native55_GLOBAL__N__de093ff9_22_ForeachBinaryOpList_cu_a911ec4325multi_tensor_apply_kernelINS1_18TensorListMetadataILi2EEENS1_11CopyFunctorIiN3c1013Float8_e4m3fnELi2ELi1ELi1EEEJNS0_4CopyIiS7_EEEEEvT_T0_DpT1_)
        /*137c*/ 	.word	0x00000000


	//----- nvinfo : EIATTR_REGCOUNT
	.align		4
.L_861:
        /*1380*/ 	.byte	0x04, 0x2f
        /*1382*/ 	.short	(.L_863 - .L_862)
	.align		4
.L_862:
        /*1384*/ 	.word	index@(_ZN2at6native55_GLOBAL__N__de093ff9_22_ForeachBinaryOpList_cu_a911ec4325multi_tensor_apply_kernelINS1_18TensorListMetadataILi2EEENS1_11CopyFunctorIiN3c1015Float8_e4m3fnuzELi2ELi1ELi1EEEJNS0_4CopyIiS7_EEEEEvT_T0_DpT1_)
        /*1388*/ 	.word	0x00000020


	//----- nvinfo : EIATTR_FRAME_SIZE
	.align		4
.L_863:
        /*138c*/ 	.byte	0x04, 0x11
        /*138e*/ 	.short	(.L_865 - .L_864)
	.align		4
.L_864:
        /*1390*/ 	.word	index@(_ZN2at6native55_GLOBAL__N__de093ff9_22_ForeachBinaryOpList_cu_a911ec4325multi_tensor_apply_kernelINS1_18TensorListMetadataILi2EEENS1_11CopyFunctorIiN3c1015Float8_e4m3fnuzELi2ELi1ELi1EEEJNS0_4CopyIiS7_EEEEEvT_T0_DpT1_)
        /*1394*/ 	.word	0x00000000


	//----- nvinfo : EIATTR_REGCOUNT
	.align		4
.L_865:
        /*1398*/ 	.byte	0x04, 0x2f
        /*139a*/ 	.short	(.L_867 - .L_866)
	.align		4
.L_866:
        /*139c*/ 	.word	index@(_ZN2at6native55_GLOBAL__N__de093ff9_22_ForeachBinaryOpList_cu_a911ec4325multi_tensor_apply_kernelINS1_18TensorListMetadataILi2EEENS1_11CopyFunctorIiN3c1011Float8_e5m2ELi2ELi1ELi1EEEJNS0_4CopyIiS7_EEEEEvT_T0_DpT1_)
        /*13a0*/ 	.word	0x0000001e


	//----- nvinfo : EIATTR_FRAME_SIZE
	.align		4
.L_867:
        /*13a4*/ 	.byte	0x04, 0x11
        /*13a6*/ 	.short	(.L_869 - .L_868)
	.align		4
.L_868:
        /*13a8*/ 	.word	index@(_ZN2at6native55_GLOBAL__N__de093ff9_22_ForeachBinaryOpList_cu_a911ec4325multi_tensor_apply_kernelINS1_18TensorListMetadataILi2EEENS1_11CopyFunctorIiN3c1011Float8_e5m2ELi2ELi1ELi1EEEJNS0_4CopyIiS7_EEEEEvT_T0_DpT1_)
        /*13ac*/ 	.word	0x00000000


	//----- nvinfo : EIATTR_REGCOUNT
	.align		4
.L_869:
        /*13b0*/ 	.byte	0x04, 0x2f
        /*13b2*/ 	.short	(.L_871 - .L_870)
	.align		4
.L_870:
        /*13b4*/ 	.word	index@(_ZN2at6native55_GLOBAL__N__de093ff9_22_ForeachBinaryOpList_cu_a911ec4325multi_tensor_apply_kernelINS1_18TensorListMetadataILi2EEENS1_11CopyFunctorIiN3c1015Float8_e5m2fnuzELi2ELi1ELi1EEEJNS0_4CopyIiS7_EEEEEvT_T0_DpT1_)
        /*13b8*/ 	.word	0x00000020


	//----- nvinfo : EIATTR_FRAME_SIZE
	.align		4
.L_871:
        /*13bc*/ 	.byte	0x04, 0x11
        /*13be*/ 	.short	(.L_873 - .L_872)
	.align		4
.L_872:
        /*13c0*/ 	.word	index@(_ZN2at6native55_GLOBAL__N__de093ff9_22_ForeachBinaryOpList_cu_a911ec4325multi_tensor_apply_kernelINS1_18TensorListMetadataILi2EEENS1_11CopyFunctorIiN3c1015Float8_e5m2fnuzELi2ELi1ELi1EEEJNS0_4CopyIiS7_EEEEEvT_T0_DpT1_)
        /*13c4*/ 	.word	0x00000000


	//----- nvinfo : EIATTR_REGCOUNT
	.align		4
.L_873:
        /*13c8*/ 	.byte	0x04, 0x2f
        /*13ca*/ 	.short	(.L_875 - .L_874)
	.align		4
.L_874:
        /*13cc*/ 	.word	index@(_ZN2at6native55_GLOBAL__N__de093ff9_22_ForeachBinaryOpList_cu_a911ec4325multi_tensor_apply_kernelINS1_18TensorListMetadataILi2EEENS1_14UnaryOpFunctorIlLi2ELi1ELi1EEEJNS0_4CopyIllEEEEEvT_T0_DpT1_)
        /*13d0*/ 	.word	0x0000001f


	//----- nvinfo : EIATTR_FRAME_SIZE
	.align		4
.L_875:
        /*13d4*/ 	.byte	0x04, 0x11
        /*13d6*/ 	.short	(.L_877 - .L_876)
	.align		4
.L_876:
        /*13d8*/ 	.word	index@(_ZN2at6native55_GLOBAL__N__de093ff9_22_ForeachBinaryOpList_cu_a911ec4325multi_tensor_apply_kernelINS1_18TensorListMetadataILi2EEENS1_14UnaryOpFunctorIlLi2ELi1ELi1EEEJNS0_4CopyIllEEEEEvT_T0_DpT1_)
        /*13dc*/ 	.word	0x00000000


	//----- nvinfo : EIATTR_REGCOUNT
	.align		4
.L_877:
        /*13e0*/ 	.byte	0x04, 0x2f
        /*13e2*/ 	.short	(.L_879 - .L_878)
	.align		4
.L_878:
        /*13e4*/ 	.word	index@(_ZN2at6native55_GLOBAL__N__de093ff9_22_ForeachBinaryOpList_cu_a911ec4325multi_tensor_apply_kernelINS1_18TensorListMetadataILi2EEENS1_11CopyFunctorIlhLi2ELi1ELi1EEEJNS0_4CopyIlhEEEEEvT_T0_DpT1_)
        /*13e8*/ 	.word	0x00000020


	//----- nvinfo : EIATTR_FRAME_SIZE
	.align		4
.L_879:
        /*13ec*/ 	.byte	0x04, 0x11
        /*13ee*/ 	.short	(.L_881 - .L_880)
	.align		4
.L_880:
        /*13f0*/ 	.word	index@(_ZN2at6native55_GLOBAL__N__de093ff9_22_ForeachBinaryOpList_cu_a911ec4325multi_tensor_apply_kernelINS1_18TensorListMetadataILi2EEENS1_11CopyFunctorIlhLi2ELi1ELi1EEEJNS0_4CopyIlhEEEEEvT_T0_DpT1_)
        /*13f4*/ 	.word	0x00000000


	//----- nvinfo : EIATTR_REGCOUNT
	.align		4
.L_881:
        /*13f8*/ 	.byte	0x04, 0x2f
        /*13fa*/ 	.short	(.L_883 - .L_882)
	.align		4
.L_882:
        /*13fc*/ 	.word	index@(_ZN2at6native55_GLOBAL__N__de093ff9_22_ForeachBinaryOpList_cu_a911ec4325multi_tensor_apply_kernelINS1_18TensorListMetadataILi2EEENS1_11CopyFunctorIlaLi2ELi1ELi1EEEJNS0_4CopyIlaEEEEEvT_T0_DpT1_)
        /*1400*/ 	.word	0x00000020


	//----- nvinfo : EIATTR_FRAME_SIZE
	.align		4
.L_883:
        /*1404*/ 	.byte	0x04, 0x11
        /*1406*/ 	.short	(.L_885 - .L_884)
	.align		4
.L_884:
        /*1408*/ 	.word	index@(_ZN2at6native55_GLOBAL__N__de093ff9_22_ForeachBinaryOpList_cu_a911ec4325multi_tensor_apply_kernelINS1_18TensorListMetadataILi2EEENS1_11CopyFunctorIlaLi2ELi1ELi1EEEJNS0_4CopyIlaEEEEEvT_T0_DpT1_)
        /*140c*/ 	.word	0x00000000


	//----- nvinfo : EIATTR_REGCOUNT
	.align		4
.L_885:
        /*1410*/ 	.byte	0x04, 0x2f
        /*1412*/ 	.short	(.L_887 - .L_886)
	.align		4
.L_886:
        /*1414*/ 	.word	index@(_ZN2at6native55_GLOBAL__N__de093ff9_22_ForeachBinaryOpList_cu_a911ec4325multi_tensor_apply_kernelINS1_18TensorListMetadataILi2EEENS1_11CopyFunctorIlsLi2ELi1ELi1EEEJNS0_4CopyIlsEEEEEvT_T0_DpT1_)
        /*1418*/ 	.word	0x00000020


	//----- nvinfo : EIATTR_FRAME_SIZE
	.align		4
.L_887:
        /*141c*/ 	.byte	0x04, 0x11
        /*141e*/ 	.short	(.L_889 - .L_888)
	.align		4
.L_888:
        /*1420*/ 	.word	index@(_ZN2at6native55_GLOBAL__N__de093ff9_22_ForeachBinaryOpList_cu_a911ec4325multi_tensor_apply_kernelINS1_18TensorListMetadataILi2EEENS1_11CopyFunctorIlsLi2ELi1ELi1EEEJNS0_4CopyIlsEEEEEvT_T0_DpT1_)
        /*1424*/ 	.word	0x00000000


	//----- nvinfo : EIATTR_REGCOUNT
	.align		4
.L_889:
        /*1428*/ 	.byte	0x04, 0x2f
        /*142a*/ 	.short	(.L_891 - .L_890)
	.align		4
.L_890:
        /*142c*/ 	.word	index@(_ZN2at6native55_GLOBAL__N__de093ff9_22_ForeachBinaryOpList_cu_a911ec4325multi_tensor_apply_kernelINS1_18TensorListMetadataILi2EEENS1_11CopyFunctorIliLi2ELi1ELi1EEEJNS0_4CopyIliEEEEEvT_T0_DpT1_)
        /*1430*/ 	.word	0x00000020


	//----- nvinfo : EIATTR_FRAME_SIZE
	.align		4
.L_891:
        /*1434*/ 	.byte	0x04, 0x11
        /*1436*/ 	.short	(.L_893 - .L_892)
	.align		4
.L_892:
        /*1438*/ 	.word	index@(_ZN2at6native55_GLOBAL__N__de093ff9_22_ForeachBinaryOpList_cu_a911ec4325multi_tensor_apply_kernelINS1_18TensorListMetadataILi2EEENS1_11CopyFunctorIliLi2ELi1ELi1EEEJNS0_4CopyIliEEEEEvT_T0_DpT1_)
        /*143c*/ 	.word	0x00000000


	//----- nvinfo : EIATTR_REGCOUNT
	.align		4
.L_893:
        /*1440*/ 	.byte	0x04, 0x2f
        /*1442*/ 	.short	(.L_895 - .L_894)
	.align		4
.L_894:
        /*1444*/ 	.word	index@(_ZN2at6native55_GLOBAL__N__de093ff9_22_ForeachBinaryOpList_cu_a911ec4325multi_tensor_apply_kernelINS1_18TensorListMetadataILi2EEENS1_11CopyFunctorIldLi2ELi1ELi1EEEJNS0_4CopyIldEEEEEvT_T0_DpT1_)
        /*1448*/ 	.word	0x00000020


	//----- nvinfo : EIATTR_FRAME_SIZE
	.align		4
.L_895:
        /*144c*/ 	.byte	0x04, 0x11
        /*144e*/ 	.short	(.L_897 - .L_896)
	.align		4
.L_896:
        /*1450*/ 	.word	index@(_ZN2at6native55_GLOBAL__N__de093ff9_22_ForeachBinaryOpList_cu_a911ec4325multi_tensor_apply_kernelINS1_18TensorListMetadataILi2EEENS1_11CopyFunctorIldLi2ELi1ELi1EEEJNS0_4CopyIldEEEEEvT_T0_DpT1_)
        /*1454*/ 	.word	0x00000000


	//----- nvinfo : EIATTR_REGCOUNT
	.align		4
.L_897:
        /*1458*/ 	.byte	0x04, 0x2f
        /*145a*/ 	.short	(.L_899 - .L_898)
	.align		4
.L_898:
        /*145c*/ 	.word	index@(_ZN2at6native55_GLOBAL__N__de093ff9_22_ForeachBinaryOpList_cu_a911ec4325multi_tensor_apply_kernelINS1_18TensorListMetadataILi2EEENS1_11CopyFunctorIlfLi2ELi1ELi1EEEJNS0_4CopyIlfEEEEEvT_T0_DpT1_)
        /*1460*/ 	.word	0x00000020


	//----- nvinfo : EIATTR_FRAME_SIZE
	.align		4
.L_899:
        /*1464*/ 	.byte	0x04, 0x11
        /*1466*/ 	.short	(.L_901 - .L_900)
	.align		4
.L_900:
        /*1468*/ 	.word	index@(_ZN2at6native55_GLOBAL__N__de093ff9_22_ForeachBinaryOpList_cu_a911ec4325multi_tensor_apply_kernelINS1_18TensorListMetadataILi2EEENS1_11CopyFunctorIlfLi2ELi1ELi1EEEJNS0_4CopyIlfEEEEEvT_T0_DpT1_)
        /*146c*/ 	.word	0x00000000


	//----- nvinfo : EIATTR_REGCOUNT
	.align		4
.L_901:
        /*1470*/ 	.byte	0x04, 0x2f
        /*1472*/ 	.short	(.L_903 - .L_902)
	.align		4
.L_902:
        /*1474*/ 	.word	index@(_ZN2at6native55_GLOBAL__N__de093ff9_22_ForeachBinaryOpList_cu_a911ec4325multi_tensor_apply_kernelINS1_18TensorListMetadataILi2EEENS1_11CopyFunctorIlN3c107complexIdEELi2ELi1ELi1EEEJNS0_4CopyIlS8_EEEEEvT_T0_DpT1_)
        /*1478*/ 	.word	0x00000020


	//----- nvinfo : EIATTR_FRAME_SIZE
	.align		4
.L_903:
        /*147c*/ 	.byte	0x04, 0x11
        /*147e*/ 	.short	(.L_905 - .L_904)
	.align		4
.L_904:
        /*1480*/ 	.word	index@(_ZN2at6native55_GLOBAL__N__de093ff9_22_ForeachBinaryOpList_cu_a911ec4325multi_tensor_apply_kernelINS1_18TensorListMetadataILi2EEENS1_11CopyFunctorIlN3c107complexIdEELi2ELi1ELi1EEEJNS0_4CopyIlS8_EEEEEvT_T0_DpT1_)
        /*1484*/ 	.word	0x00000000


	//----- nvinfo : EIATTR_REGCOUNT
	.align		4
.L_905:
        /*1488*/ 	.byte	0x04, 0x2f
        /*148a*/ 	.short	(.L_907 - .L_906)
	.align		4
.L_906:
        /*148c*/ 	.word	index@(_ZN2at6native55_GLOBAL__N__de093ff9_22_ForeachBinaryOpList_cu_a911ec4325multi_tensor_apply_kernelINS1_18TensorListMetadataILi2EEENS1_11CopyFunctorIlN3c107complexIfEELi2ELi1ELi1EEEJNS0_4CopyIlS8_EEEEEvT_T0_DpT1_)
        /*1490*/ 	.word	0x00000020


	//----- nvinfo : EIATTR_FRAME_SIZE
	.align		4
.L_907:
        /*1494*/ 	.byte	0x04, 0x11
        /*1496*/ 	.short	(.L_909 - .L_908)
	.align		4
.L_908:
        /*1498*/ 	.word	index@(_ZN2at6native55_GLOBAL__N__de093ff9_22_ForeachBinaryOpList_cu_a911ec4325multi_tensor_apply_kernelINS1_18TensorListMetadataILi2EEENS1_11CopyFunctorIlN3c107complexIfEELi2ELi1ELi1EEEJNS0_4CopyIlS8_EEEEEvT_T0_DpT1_)
        /*149c*/ 	.word	0x00000000


	//----- nvinfo : EIATTR_REGCOUNT
	.align		4
.L_909:
        /*14a0*/ 	.byte	0x04, 0x2f
        /*14a2*/ 	.short	(.L_911 - .L_910)
	.align		4
.L_910:
        /*14a4*/ 	.word	index@(_ZN2at6native55_GLOBAL__N__de093ff9_22_ForeachBinaryOpList_cu_a911ec4325multi_tensor_apply_kernelINS1_18TensorListMetadataILi2EEENS1_11CopyFunctorIlN3c104HalfELi2ELi1ELi1EEEJNS0_4CopyIlS7_EEEEEvT_T0_DpT1_)
        /*14a8*/ 	.word	0x00000020


	//----- nvinfo : EIATTR_FRAME_SIZE
	.align		4
.L_911:
        /*14ac*/ 	.byte	0x04, 0x11
        /*14ae*/ 	.short	(.L_913 - .L_912)
	.align		4
.L_912:
        /*14b0*/ 	.word	index@(_ZN2at6native55_GLOBAL__N__de093ff9_22_ForeachBinaryOpList_cu_a911ec4325multi_tensor_apply_kernelINS1_18TensorListMetadataILi2EEENS1_11CopyFunctorIlN3c104HalfELi2ELi1ELi1EEEJNS0_4CopyIlS7_EEEEEvT_T0_DpT1_)
        /*14b4*/ 	.word	0x00000000


	//----- nvinfo : EIATTR_REGCOUNT
	.align		4
.L_913:
        /*14b8*/ 	.byte	0x04, 0x2f
        /*14ba*/ 	.short	(.L_915 - .L_914)
	.align		4
.L_914:
        /*14bc*/ 	.word	index@(_ZN2at6native55_GLOBAL__N__de093ff9_22_ForeachBinaryOpList_cu_a911ec4325multi_tensor_apply_kernelINS1_18TensorListMetadataILi2EEENS1_11CopyFunctorIlN3c108BFloat16ELi2ELi1ELi1EEEJNS0_4CopyIlS7_EEEEEvT_T0_DpT1_)
        /*14c0*/ 	.word	0x00000020


	//----- nvinfo : EIATTR_FRAME_SIZE
	.align		4
.L_915:
        /*14c4*/ 	.byte	0x04, 0x11
        /*14c6*/ 	.short	(.L_917 - .L_916)
	.align		4
.L_916:
        /*14c8*/ 	.word	index@(_ZN2at6native55_GLOBAL__N__de093ff9_22_ForeachBinaryOpList_cu_a911ec4325multi_tensor_apply_kernelINS1_18TensorListMetadataILi2EEENS1_11CopyFunctorIlN3c108BFloat16ELi2ELi1ELi1EEEJNS0_4CopyIlS7_EEEEEvT_T0_DpT1_)
        /*14cc*/ 	.word	0x00000000


	//----- nvinfo : EIATTR_REGCOUNT
	.align		4
.L_917:
        /*14d0*/ 	.byte	0x04, 0x2f
        /*14d2*/ 	.short	(.L_919 - .L_918)
	.align		4
.L_918:
        /*14d4*/ 	.word	index@(_ZN2at6native55_GLOBAL__N__de093ff9_22_ForeachBinaryOpList_cu_a911ec4325multi_tensor_apply_kernelINS1_18TensorListMetadataILi2EEENS1_11CopyFunctorIlbLi2ELi1ELi1EEEJNS0_4CopyIlbEEEEEvT_T0_DpT1_)
        /*14d8*/ 	.word	0x00000020


	//----- nvinfo : EIATTR_FRAME_SIZE
	.align		4
.L_919:
        /*14dc*/ 	.byte	0x04, 0x11
        /*14de*/ 	.short	(.L_921 - .L_920)
	.align		4
.L_920:
        /*14e0*/ 	.word	index@(_ZN2at6native55_GLOBAL__N__de093ff9_22_ForeachBinaryOpList_cu_a911ec4325multi_tensor_apply_kernelINS1_18TensorListMetadataILi2EEENS1_11CopyFunctorIlbLi2ELi1ELi1EEEJNS0_4CopyIlbEEEEEvT_T0_DpT1_)
        /*14e4*/ 	.word	0x00000000


	//----- nvinfo : EIATTR_REGCOUNT
	.align		4
.L_921:
        /*14e8*/ 	.byte	0x04, 0x2f
        /*14ea*/ 	.short	(.L_923 - .L_922)
	.align		4
.L_922:
        /*14ec*/ 	.word	index@(_ZN2at6native55_GLOBAL__N__de093ff9_22_ForeachBinaryOpList_cu_a911ec4325multi_tensor_apply_kernelINS1_18TensorListMetadataILi2EEENS1_11CopyFunctorIlN3c1013Float8_e4m3fnELi2ELi1ELi1EEEJNS0_4CopyIlS7_EEEEEvT_T0_DpT1_)
        /*14f0*/ 	.word	0x0000001b


	//----- nvinfo : EIATTR_FRAME_SIZE
	.align		4
.L_923:
        /*14f4*/ 	.byte	0x04, 0x11
        /*14f6*/ 	.short	(.L_925 - .L_924)
	.align		4
.L_924:
        /*14f8*/ 	.word	index@(_ZN2at6native55_GLOBAL__N__de093ff9_22_ForeachBinaryOpList_cu_a911ec4325multi_tensor_apply_kernelINS1_18TensorListMetadataILi2EEENS1_11CopyFunctorIlN3c1013Float8_e4m3fnELi2ELi1ELi1EEEJNS0_4CopyIlS7_EEEEEvT_T0_DpT1_)
        /*14fc*/ 	.word	0x00000000


	//----- nvinfo : EIATTR_REGCOUNT
	.align		4
.L_925:
        /*1500*/ 	.byte	0x04, 0x2f
        /*1502*/ 	.short	(.L_927 - .L_926)
	.align		4
.L_926:
        /*1504*/ 	.word	index@(_ZN2at6native55_GLOBAL__N__de093ff9_22_ForeachBinaryOpList_cu_a911ec4325multi_tensor_apply_kernelINS1_18TensorListMetadataILi2EEENS1_11CopyFunctorIlN3c1015Float8_e4m3fnuzELi2ELi1ELi1EEEJNS0_4CopyIlS7_EEEEEvT_T0_DpT1_)
        /*1508*/ 	.word	0x00000020


	//----- nvinfo : EIATTR_FRAME_SIZE
	.align		4
.L_927:
        /*150c*/ 	.byte	0x04, 0x11
        /*150e*/ 	.short	(.L_929 - .L_928)
	.align		4
.L_928:
        /*1510*/ 	.word	index@(_ZN2at6native55_GLOBAL__N__de093ff9_22_ForeachBinaryOpList_cu_a911ec4325multi_tensor_apply_kernelINS1_18TensorListMetadataILi2EEENS1_11CopyFunctorIlN3c1015Float8_e4m3fnuzELi2ELi1ELi1EEEJNS0_4CopyIlS7_EEEEEvT_T0_DpT1_)
        /*1514*/ 	.word	0x00000000


	//----- nvinfo : EIATTR_REGCOUNT
	.align		4
.L_929:
        /*1518*/ 	.byte	0x04, 0x2f
        /*151a*/ 	.short	(.L_931 - .L_930)
	.align		4
.L_930:
        /*151c*/ 	.word	index@(_ZN2at6native55_GLOBAL__N__de093ff9_22_ForeachBinaryOpList_cu_a911ec4325multi_tensor_apply_kernelINS1_18TensorListMetadataILi2EEENS1_11CopyFunctorIlN3c1011Float8_e5m2ELi2ELi1ELi1EEEJNS0_4CopyIlS7_EEEEEvT_T0_DpT1_)
        /*1520*/ 	.word	0x0000001f


	//----- nvinfo : EIATTR_FRAME_SIZE
	.align		4
.L_931:
        /*1524*/ 	.byte	0x04, 0x11
        /*1526*/ 	.short	(.L_933 - .L_932)
	.align		4
.L_932:
        /*1528*/ 	.word	index@(_ZN2at6native55_GLOBAL__N__de093ff9_22_ForeachBinaryOpList_cu_a911ec4325multi_tensor_apply_kernelINS1_18TensorListMetadataILi2EEENS1_11CopyFunctorIlN3c1011Float8_e5m2ELi2ELi1ELi1EEEJNS0_4CopyIlS7_EEEEEvT_T0_DpT1_)
        /*152c*/ 	.word	0x00000000


	//----- nvinfo : EIATTR_REGCOUNT
	.align		4
.L_933:
        /*1530*/ 	.byte	0x04, 0x2f
        /*1532*/ 	.short	(.L_935 - .L_934)
	.align		4
.L_934:
        /*1534*/ 	.word	index@(_ZN2at6native55_GLOBAL__N__de093ff9_22_ForeachBinaryOpList_cu_a911ec4325multi_tensor_apply_kernelINS1_18TensorListMetadataILi2EEENS1_11CopyFunctorIlN3c1015Float8_e5m2fnuzELi2ELi1ELi1EEEJNS0_4CopyIlS7_EEEEEvT_T0_DpT1_)
        /*1538*/ 	.word	0x00000020


	//----- nvinfo : EIATTR_FRAME_SIZE
	.align		4
.L_935:
        /*153c*/ 	.byte	0x04, 0x11
        /*153e*/ 	.short	(.L_937 - .L_936)
	.align		4
.L_936:
        /*1540*/ 	.word	index@(_ZN2at6native55_GLOBAL__N__de093ff9_22_ForeachBinaryOpList_cu_a911ec4325multi_tensor_apply_kernelINS1_18TensorListMetadataILi2EEENS1_11CopyFunctorIlN3c1015Float8_e5m2fnuzELi2ELi1ELi1EEEJNS0_4CopyIlS7_EEEEEvT_T0_DpT1_)
        /*1544*/ 	.word	0x00000000


	//----- nvinfo : EIATTR_REGCOUNT
	.align		4
.L_937:
        /*1548*/ 	.byte	0x04, 0x2f
        /*154a*/ 	.short	(.L_939 - .L_938)
	.align		4
.L_938:
        /*154c*/ 	.word	index@(_ZN2at6native55_GLOBAL__N__de093ff9_22_ForeachBinaryOpList_cu_a911ec4325multi_tensor_apply_kernelINS1_18TensorListMetadataILi2EEENS1_14UnaryOpFunctorIsLi2ELi1ELi1EEEJNS0_4CopyIssEEEEEvT_T0_DpT1_)
        /*1550*/ 	.word	0x00000020


	//----- nvinfo : EIATTR_FRAME_SIZE
	.align		4
.L_939:
        /*1554*/ 	.byte	0x04, 0x11
        /*1556*/ 	.short	(.L_941 - .L_940)
	.align		4
.L_940:
        /*1558*/ 	.word	index@(_ZN2at6native55_GLOBAL__N__de093ff9_22_ForeachBinaryOpList_cu_a911ec4325multi_tensor_apply_kernelINS1_18TensorListMetadataILi2EEENS1_14UnaryOpFunctorIsLi2ELi1ELi1EEEJNS0_4CopyIssEEEEEvT_T0_DpT1_)
        /*155c*/ 	.word	0x00000000


	//----- nvinfo : EIATTR_REGCOUNT
	.align		4
.L_941:
        /*1560*/ 	.byte	0x04, 0x2f
        /*1562*/ 	.short	(.L_943 - .L_942)
	.align		4
.L_942:
        /*1564*/ 	.word	index@(_ZN2at6native55_GLOBAL__N__de093ff9_22_ForeachBinaryOpList_cu_a911ec4325multi_tensor_apply_kernelINS1_18TensorListMetadataILi2EEENS1_11CopyFunctorIshLi2ELi1ELi1EEEJNS0_4CopyIshEEEEEvT_T0_DpT1_)
        /*1568*/ 	.word	0x00000020


	//----- nvinfo : EIATTR_FRAME_SIZE
	.align		4
.L_943:
        /*156c*/ 	.byte	0x04, 0x11
        /*156e*/ 	.short	(.L_945 - .L_944)
	.align		4
.L_944:
        /*1570*/ 	.word	index@(_ZN2at6native55_GLOBAL__N__de093ff9_22_ForeachBinaryOpList_cu_a911ec4325multi_tensor_apply_kernelINS1_18TensorListMetadataILi2EEENS1_11CopyFunctorIshLi2ELi1ELi1EEEJNS0_4CopyIshEEEEEvT_T0_DpT1_)
        /*1574*/ 	.word	0x00000000


	//----- nvinfo : EIATTR_REGCOUNT
	.align		4
.L_945:
        /*1578*/ 	.byte	0x04, 0x2f
        /*157a*/ 	.short	(.L_947 - .L_946)
	.align		4
.L_946:
        /*157c*/ 	.word	index@(_ZN2at6native55_GLOBAL__N__de093ff9_22_ForeachBinaryOpList_cu_a911ec4325multi_tensor_apply_kernelINS1_18TensorListMetadataILi2EEENS1_11CopyFunctorIsaLi2ELi1ELi1EEEJNS0_4CopyIsaEEEEEvT_T0_DpT1_)
        /*1580*/ 	.word	0x00000020


	//----- nvinfo : EIATTR_FRAME_SIZE
	.align		4
.L_947:
        /*1584*/ 	.byte	0x04, 0x11
        /*1586*/ 	.short	(.L_949 - .L_948)
	.align		4
.L_948:
        /*1588*/ 	.word	index@(_ZN2at6native55_GLOBAL__N__de093ff9_22_ForeachBinaryOpList_cu_a911ec4325multi_tensor_apply_kernelINS1_18TensorListMetadataILi2EEENS1_11CopyFunctorIsaLi2ELi1ELi1EEEJNS0_4CopyIsaEEEEEvT_T0_DpT1_)
        /*158c*/ 	.word	0x00000000


	//----- nvinfo : EIATTR_REGCOUNT
	.align		4
.L_949:
        /*1590*/ 	.byte	0x04, 0x2f
        /*1592*/ 	.short	(.L_951 - .L_950)
	.align		4
.L_950:
        /*1594*/ 	.word	index@(_ZN2at6native55_GLOBAL__N__de093ff9_22_ForeachBinaryOpList_cu_a911ec4325multi_tensor_apply_kernelINS1_18TensorListMetadataILi2EEENS1_11CopyFunctorIslLi2ELi1ELi1EEEJNS0_4CopyIslEEEEEvT_T0_DpT1_)
        /*1598*/ 	.word	0x00000020


	//----- nvinfo : EIATTR_FRAME_SIZE
	.align		4
.L_951:
        /*159c*/ 	.byte	0x04, 0x11
        /*159e*/ 	.short	(.L_953 - .L_952)
	.align		4
.L_952:
        /*15a0*/ 	.word	index@(_ZN2at6native55_GLOBAL__N__de093ff9_22_ForeachBinaryOpList_cu_a911ec4325multi_tensor_apply_kernelINS1_18TensorListMetadataILi2EEENS1_11CopyFunctorIslLi2ELi1ELi1EEEJNS0_4CopyIslEEEEEvT_T0_DpT1_)
        /*15a4*/ 	.word	0x00000000


	//----- nvinfo : EIATTR_REGCOUNT
	.align		4
.L_953:
        /*15a8*/ 	.byte	0x04, 0x2f
        /*15aa*/ 	.short	(.L_955 - .L_954)
	.align		4
.L_954:
        /*15ac*/ 	.word	index@(_ZN2at6native55_GLOBAL__N__de093ff9_22_ForeachBinaryOpList_cu_a911ec4325multi_tensor_apply_kernelINS1_18TensorListMetadataILi2EEENS1_11CopyFunctorIsiLi2ELi1ELi1EEEJNS0_4CopyIsiEEEEEvT_T0_DpT1_)
        /*15b0*/ 	.word	0x00000020


	//----- nvinfo : EIATTR_FRAME_SIZE
	.align		4
.L_955:
        /*15b4*/ 	.byte	0x04, 0x11
        /*15b6*/ 	.short	(.L_957 - .L_956)
	.align		4
.L_956:
        /*15b8*/ 	.word	index@(_ZN2at6native55_GLOBAL__N__de093ff9_22_ForeachBinaryOpList_cu_a911ec4325multi_tensor_apply_kernelINS1_18TensorListMetadataILi2EEENS1_11CopyFunctorIsiLi2ELi1ELi1EEEJNS0_4CopyIsiEEEEEvT_T0_DpT1_)
        /*15bc*/ 	.word	0x00000000


	//----- nvinfo : EIATTR_REGCOUNT
	.align		4
.L_957:
        /*15c0*/ 	.byte	0x04, 0x2f
        /*15c2*/ 	.short	(.L_959 - .L_958)
	.align		4
.L_958:
        /*15c4*/ 	.word	index@(_ZN2at6native55_GLOBAL__N__de093ff9_22_ForeachBinaryOpList_cu_a911ec4325multi_tensor_apply_kernelINS1_18TensorListMetadataILi2EEENS1_11CopyFunctorIsdLi2ELi1ELi1EEEJNS0_4CopyIsdEEEEEvT_T0_DpT1_)
        /*15c8*/ 	.word	0x00000020


	//----- nvinfo : EIATTR_FRAME_SIZE
	.align		4
.L_959:
        /*15cc*/ 	.byte	0x04, 0x11
        /*15ce*/ 	.short	(.L_961 - .L_960)
	.align		4
.L_960:
        /*15d0*/ 	.word	index@(_ZN2at6native55_GLOBAL__N__de093ff9_22_ForeachBinaryOpList_cu_a911ec4325multi_tensor_apply_kernelINS1_18TensorListMetadataILi2EEENS1_11CopyFunctorIsdLi2ELi1ELi1EEEJNS0_4CopyIsdEEEEEvT_T0_DpT1_)
        /*15d4*/ 	.word	0x00000000


	//----- nvinfo : EIATTR_REGCOUNT
	.align		4
.L_961:
        /*15d8*/ 	.byte	0x04, 0x2f
        /*15da*/ 	.short	(.L_963 - .L_962)
	.align		4
.L_962:
        /*15dc*/ 	.word	index@(_ZN2at6native55_GLOBAL__N__de093ff9_22_ForeachBinaryOpList_cu_a911ec4325multi_tensor_apply_kernelINS1_18TensorListMetadataILi2EEENS1_11CopyFunctorIsfLi2ELi1ELi1EEEJNS0_4CopyIsfEEEEEvT_T0_DpT1_)
        /*15e0*/ 	.word	0x00000020


	//----- nvinfo : EIATTR_FRAME_SIZE
	.align		4
.L_963:
        /*15e4*/ 	.byte	0x04, 0x11
        /*15e6*/ 	.short	(.L_965 - .L_964)
	.align		4
.L_964:
        /*15e8*/ 	.word	index@(_ZN2at6native55_GLOBAL__N__de093ff9_22_ForeachBinaryOpList_cu_a911ec4325multi_tensor_apply_kernelINS1_18TensorListMetadataILi2EEENS1_11CopyFunctorIsfLi2ELi1ELi1EEEJNS0_4CopyIsfEEEEEvT_T0_DpT1_)
        /*15ec*/ 	.word	0x00000000


	//----- nvinfo : EIATTR_REGCOUNT
	.align		4
.L_965:
        /*15f0*/ 	.byte	0x04, 0x2f
        /*15f2*/ 	.short	(.L_967 - .L_966)
	.align		4
.L_966:
        /*15f4*/ 	.word	index@(_ZN2at6native55_GLOBAL__N__de093ff9_22_ForeachBinaryOpList_cu_a911ec4325multi_tensor_apply_kernelINS1_18TensorListMetadataILi2EEENS1_11CopyFunctorIsN3c107complexIdEELi2ELi1ELi1EEEJNS0_4CopyIsS8_EEEEEvT_T0_DpT1_)
        /*15f8*/ 	.word	0x00000020


	//----- nvinfo : EIATTR_FRAME_SIZE
	.align		4
.L_967:
        /*15fc*/ 	.byte	0x04, 0x11
        /*15fe*/ 	.short	(.L_969 - .L_968)
	.align		4
.L_968:
        /*1600*/ 	.word	index@(_ZN2at6native55_GLOBAL__N__de093ff9_22_ForeachBinaryOpList_cu_a911ec4325multi_tensor_apply_kernelINS1_18TensorListMetadataILi2EEENS1_11CopyFunctorIsN3c107complexIdEELi2ELi1ELi1EEEJNS0_4CopyIsS8_EEEEEvT_T0_DpT1_)
        /*1604*/ 	.word	0x00000000


	//----- nvinfo : EIATTR_REGCOUNT
	.align		4
.L_969:
        /*1608*/ 	.byte	0x04, 0x2f
        /*160a*/ 	.short	(.L_971 - .L_970)
	.align		4
.L_970:
        /*160c*/ 	.word	index@(_ZN2at6native55_GLOBAL__N__de093ff9_22_ForeachBinaryOpList_cu_a911ec4325multi_tensor_apply_kernelINS1_18TensorListMetadataILi2EEENS1_11CopyFunctorIsN3c107complexIfEELi2ELi1ELi1EEEJNS0_4CopyIsS8_EEEEEvT_T0_DpT1_)
        /*1610*/ 	.word	0x00000020


	//----- nvinfo : EIATTR_FRAME_SIZE
	.align		4
.L_971:
        /*1614*/ 	.byte	0x04, 0x11
        /*1616*/ 	.short	(.L_973 - .L_972)
	.align		4
.L_972:
        /*1618*/ 	.word	index@(_ZN2at6native55_GLOBAL__N__de093ff9_22_ForeachBinaryOpList_cu_a911ec4325multi_tensor_apply_kernelINS1_18TensorListMetadataILi2EEENS1_11CopyFunctorIsN3c107complexIfEELi2ELi1ELi1EEEJNS0_4CopyIsS8_EEEEEvT_T0_DpT1_)
        /*161c*/ 	.word	0x00000000


	//----- nvinfo : EIATTR_REGCOUNT
	.align		4
.L_973:
        /*1620*/ 	.byte	0x04, 0x2f
        /*1622*/ 	.short	(.L_975 - .L_974)
	.align		4
.L_974:
        /*1624*/ 	.word	index@(_ZN2at6native55_GLOBAL__N__de093ff9_22_ForeachBinaryOpList_cu_a911ec4325multi_tensor_apply_kernelINS1_18TensorListMetadataILi2EEENS1_11CopyFunctorIsN3c104HalfELi2ELi1ELi1EEEJNS0_4CopyIsS7_EEEEEvT_T0_DpT1_)
        /*1628*/ 	.word	0x00000020


	//----- nvinfo : EIATTR_FRAME_SIZE
	.align		4
.L_975:
        /*162c*/ 	.byte	0x04, 0x11
        /*162e*/ 	.short	(.L_977 - .L_976)
	.align		4
.L_976:
        /*1630*/ 	.word	index@(_ZN2at6native55_GLOBAL__N__de093ff9_22_ForeachBinaryOpList_cu_a911ec4325multi_tensor_apply_kernelINS1_18TensorListMetadataILi2EEENS1_11CopyFunctorIsN3c104HalfELi2ELi1ELi1EEEJNS0_4CopyIsS7_EEEEEvT_T0_DpT1_)
        /*1634*/ 	.word	0x00000000


	//----- nvinfo : EIATTR_REGCOUNT
	.align		4
.L_977:
        /*1638*/ 	.byte	0x04, 0x2f
        /*163a*/ 	.short	(.L_979 - .L_978)
	.align		4
.L_978:
        /*163c*/ 	.word	index@(_ZN2at6native55_GLOBAL__N__de093ff9_22_ForeachBinaryOpList_cu_a911ec4325multi_tensor_apply_kernelINS1_18TensorListMetadataILi2EEENS1_11CopyFunctorIsN3c108BFloat16ELi2ELi1ELi1EEEJNS0_4CopyIsS7_EEEEEvT_T0_DpT1_)
        /*1640*/ 	.word	0x00000020


	//----- nvinfo : EIATTR_FRAME_SIZE
	.align		4
.L_979:
        /*1644*/ 	.byte	0x04, 0x11
        /*1646*/ 	.short	(.L_981 - .L_980)
	.align		4
.L_980:
        /*1648*/ 	.word	index@(_ZN2at6native55_GLOBAL__N__de093ff9_22_ForeachBinaryOpList_cu_a911ec4325multi_tensor_apply_kernelINS1_18TensorListMetadataILi2EEENS1_11CopyFunctorIsN3c108BFloat16ELi2ELi1ELi1EEEJNS0_4CopyIsS7_EEEEEvT_T0_DpT1_)
        /*164c*/ 	.word	0x00000000


	//----- nvinfo : EIATTR_REGCOUNT
	.align		4
.L_981:
        /*1650*/ 	.byte	0x04, 0x2f
        /*1652*/ 	.short	(.L_983 - .L_982)
	.align		4
.L_982:
        /*1654*/ 	.word	index@(_ZN2at6native55_GLOBAL__N__de093ff9_22_ForeachBinaryOpList_cu_a911ec4325multi_tensor_apply_kernelINS1_18TensorListMetadataILi2EEENS1_11CopyFunctorIsbLi2ELi1ELi1EEEJNS0_4CopyIsbEEEEEvT_T0_DpT1_)
        /*1658*/ 	.word	0x00000020


	//----- nvinfo : EIATTR_FRAME_SIZE
	.align		4
.L_983:
        /*165c*/ 	.byte	0x04, 0x11
        /*165e*/ 	.short	(.L_985 - .L_984)
	.align		4
.L_984:
        /*1660*/ 	.word	index@(_ZN2at6native55_GLOBAL__N__de093ff9_22_ForeachBinaryOpList_cu_a911ec4325multi_tensor_apply_kernelINS1_18TensorListMetadataILi2EEENS1_11CopyFunctorIsbLi2ELi1ELi1EEEJNS0_4CopyIsbEEEEEvT_T0_DpT1_)
        /*1664*/ 	.word	0x00000000


	//----- nvinfo : EIATTR_REGCOUNT
	.align		4
.L_985:
        /*1668*/ 	.byte	0x04, 0x2f
        /*166a*/ 	.short	(.L_987 - .L_986)
	.align		4
.L_986:
        /*166c*/ 	.word	index@(_ZN2at6native55_GLOBAL__N__de093ff9_22_ForeachBinaryOpList_cu_a911ec4325multi_tensor_apply_kernelINS1_18TensorListMetadataILi2EEENS1_11CopyFunctorIsN3c1013Float8_e4m3fnELi2ELi1ELi1EEEJNS0_4CopyIsS7_EEEEEvT_T0_DpT1_)
        /*1670*/ 	.word	0x0000001b


	//----- nvinfo : EIATTR_FRAME_SIZE
	.align		4
.L_987:
        /*1674*/ 	.byte	0x04, 0x11
        /*1676*/ 	.short	(.L_989 - .L_988)
	.align		4
.L_988:
        /*1678*/ 	.word	index@(_ZN2at6native55_GLOBAL__N__de093ff9_22_ForeachBinaryOpList_cu_a911ec4325multi_tensor_apply_kernelINS1_18TensorListMetadataILi2EEENS1_11CopyFunctorIsN3c1013Float8_e4m3fnELi2ELi1ELi1EEEJNS0_4CopyIsS7_EEEEEvT_T0_DpT1_)
        /*167c*/ 	.word	0x00000000


	//----- nvinfo : EIATTR_REGCOUNT
	.align		4
.L_989:
        /*1680*/ 	.byte	0x04, 0x2f
        /*1682*/ 	.short	(.L_991 - .L_990)
	.align		4
.L_990:
        /*1684*/ 	.word	index@(_ZN2at6native55_GLOBAL__N__de093ff9_22_ForeachBinaryOpList_cu_a911ec4325multi_tensor_apply_kernelINS1_18TensorListMetadataILi2EEENS1_11CopyFunctorIsN3c1015Float8_e4m3fnuzELi2ELi1ELi1EEEJNS0_4CopyIsS7_EEEEEvT_T0_DpT1_)
        /*1688*/ 	.word	0x00000020


	//----- nvinfo : EIATTR_FRAME_SIZE
	.align		4
.L_991:
        /*168c*/ 	.byte	0x04, 0x11
        /*168e*/ 	.short	(.L_993 - .L_992)
	.align		4
.L_992:
        /*1690*/ 	.word	index@(_ZN2at6native55_GLOBAL__N__de093ff9_22_ForeachBinaryOpList_cu_a911ec4325multi_tensor_apply_kernelINS1_18TensorListMetadataILi2EEENS1_11CopyFunctorIsN3c1015Float8_e4m3fnuzELi2ELi1ELi1EEEJNS0_4CopyIsS7_EEEEEvT_T0_DpT1_)
        /*1694*/ 	.word	0x00000000


	//----- nvinfo : EIATTR_REGCOUNT
	.align		4
.L_993:
        /*1698*/ 	.byte	0x04, 0x2f
        /*169a*/ 	.short	(.L_995 - .L_994)
	.align		4
.L_994:
        /*169c*/ 	.word	index@(_ZN2at6native55_GLOBAL__N__de093ff9_22_ForeachBinaryOpList_cu_a911ec4325multi_tensor_apply_kernelINS1_18TensorListMetadataILi2EEENS1_11CopyFunctorIsN3c1011Float8_e5m2ELi2ELi1ELi1EEEJNS0_4CopyIsS7_EEEEEvT_T0_DpT1_)
        /*16a0*/ 	.word	0x0000001e


	//----- nvinfo : EIATTR_FRAME_SIZE
	.align		4
.L_995:
        /*16a4*/ 	.byte	0x04, 0x11
        /*16a6*/ 	.short	(.L_997 - .L_996)
	.align		4
.L_996:
        /*16a8*/ 	.word	index@(_ZN2at6native55_GLOBAL__N__de093ff9_22_ForeachBinaryOpList_cu_a911ec4325multi_tensor_apply_kernelINS1_18TensorListMetadataILi2EEENS1_11CopyFunctorIsN3c1011Float8_e5m2ELi2ELi1ELi1EEEJNS0_4CopyIsS7_EEEEEvT_T0_DpT1_)
        /*16ac*/ 	.word	0x00000000


	//----- nvinfo : EIATTR_REGCOUNT
	.align		4
.L_997:
        /*16b0*/ 	.byte	0x04, 0x2f
        /*16b2*/ 	.short	(.L_999 - .L_998)
	.align		4
.L_998:
        /*16b4*/ 	.word	index@(_ZN2at6native55_GLOBAL__N__de093ff9_22_ForeachBinaryOpList_cu_a911ec4325multi_tensor_apply_kernelINS1_18TensorListMetadataILi2EEENS1_11CopyFunctorIsN3c1015Float8_e5m2fnuzELi2ELi1ELi1EEEJNS0_4CopyIsS7_EEEEEvT_T0_DpT1_)
        /*16b8*/ 	.word	0x00000020


	//----- nvinfo : EIATTR_FRAME_SIZE
	.align		4
.L_999:
        /*16bc*/ 	.byte	0x04, 0x11
        /*16be*/ 	.short	(.L_1001 - .L_1000)
	.align		4
.L_1000:
        /*16c0*/ 	.word	index@(_ZN2at6native55_GLOBAL__N__de093ff9_22_ForeachBinaryOpList_cu_a911ec4325multi_tensor_apply_kernelINS1_18TensorListMetadataILi2EEENS1_11CopyFunctorIsN3c1015Float8_e5m2fnuzELi2ELi1ELi1EEEJNS0_4CopyIsS7_EEEEEvT_T0_DpT1_)
        /*16c4*/ 	.word	0x00000000


	//----- nvinfo : EIATTR_REGCOUNT
	.align		4
.L_1001:
        /*16c8*/ 	.byte	0x04, 0x2f
        /*16ca*/ 	.short	(.L_1003 - .L_1002)
	.align		4
.L_1002:
        /*16cc*/ 	.word	index@(_ZN2at6native55_GLOBAL__N__de093ff9_22_ForeachBinaryOpList_cu_a911ec4325multi_tensor_apply_kernelINS1_18TensorListMetadataILi2EEENS1_14UnaryOpFunctorIdLi2ELi1ELi1EEEJNS0_4CopyIddEEEEEvT_T0_DpT1_)
        /*16d0*/ 	.word	0x0000001f


	//----- nvinfo : EIATTR_FRAME_SIZE
	.align		4
.L_1003:
        /*16d4*/ 	.byte	0x04, 0x11
        /*16d6*/ 	.short	(.L_1005 - .L_1004)
	.align		4
.L_1004:
        /*16d8*/ 	.word	index@(_ZN2at6native55_GLOBAL__N__de093ff9_22_ForeachBinaryOpList_cu_a911ec4325multi_tensor_apply_kernelINS1_18TensorListMetadataILi2EEENS1_14UnaryOpFunctorIdLi2ELi1ELi1EEEJNS0_4CopyIddEEEEEvT_T0_DpT1_)
        /*16dc*/ 	.word	0x00000000


	//----- nvinfo : EIATTR_REGCOUNT
	.align		4
.L_1005:
        /*16e0*/ 	.byte	0x04, 0x2f
        /*16e2*/ 	.short	(.L_1007 - .L_1006)
	.align		4
.L_1006:
        /*16e4*/ 	.word	index@(_ZN2at6native55_GLOBAL__N__de093ff9_22_ForeachBinaryOpList_cu_a911ec4325multi_tensor_apply_kernelINS1_18TensorListMetadataILi2EEENS1_11CopyFunctorIdhLi2ELi1ELi1EEEJNS0_4CopyIdhEEEEEvT_T0_DpT1_)
        /*16e8*/ 	.word	0x00000020


	//----- nvinfo : EIATTR_FRAME_SIZE
	.align		4
.L_1007:
        /*16ec*/ 	.byte	0x04, 0x11
        /*16ee*/ 	.short	(.L_1009 - .L_1008)
	.align		4
.L_1008:
        /*16f0*/ 	.word	index@(_ZN2at6native55_GLOBAL__N__de093ff9_22_ForeachBinaryOpList_cu_a911ec4325multi_tensor_apply_kernelINS1_18TensorListMetadataILi2EEENS1_11CopyFunctorIdhLi2ELi1ELi1EEEJNS0_4CopyIdhEEEEEvT_T0_DpT1_)
        /*16f4*/ 	.word	0x00000000


	//----- nvinfo : EIATTR_REGCOUNT
	.align		4
.L_1009:
        /*16f8*/ 	.byte	0x04, 0x2f
        /*16fa*/ 	.short	(.L_1011 - .L_1010)
	.align		4
.L_1010:
        /*16fc*/ 	.word	index@(_ZN2at6native55_GLOBAL__N__de093ff9_22_ForeachBinaryOpList_cu_a911ec4325multi_tensor_apply_kernelINS1_18TensorListMetadataILi2EEENS1_11CopyFunctorIdaLi2ELi1ELi1EEEJNS0_4CopyIdaEEEEEvT_T0_DpT1_)
        /*1700*/ 	.word	0x00000020


	//----- nvinfo : EIATTR_FRAME_SIZE
	.align		4
.L_1011:
        /*1704*/ 	.byte	0x04, 0x11
        /*1706*/ 	.short	(.L_1013 - .L_1012)
	.align		4
.L_1012:
        /*1708*/ 	.word	index@(_ZN2at6native55_GLOBAL__N__de093ff9_22_ForeachBinaryOpList_cu_a911ec4325multi_tensor_apply_kernelINS1_18TensorListMetadataILi2EEENS1_11CopyFunctorIdaLi2ELi1ELi1EEEJNS0_4CopyIdaEEEEEvT_T0_DpT1_)
        /*170c*/ 	.word	0x00000000


	//----- nvinfo : EIATTR_REGCOUNT
	.align		4
.L_1013:
        /*1710*/ 	.byte	0x04, 0x2f
        /*1712*/ 	.short	(.L_1015 - .L_1014)
	.align		4
.L_1014:
        /*1714*/ 	.word	index@(_ZN2at6native55_GLOBAL__N__de093ff9_22_ForeachBinaryOpList_cu_a911ec4325multi_tensor_apply_kernelINS1_18TensorListMetadataILi2EEENS1_11CopyFunctorIdlLi2ELi1ELi1EEEJNS0_4CopyIdlEEEEEvT_T0_DpT1_)
        /*1718*/ 	.word	0x00000020


	//----- nvinfo : EIATTR_FRAME_SIZE
	.align		4
.L_1015:
        /*171c*/ 	.byte	0x04, 0x11
        /*171e*/ 	.short	(.L_1017 - .L_1016)
	.align		4
.L_1016:
        /*1720*/ 	.word	index@(_ZN2at6native55_GLOBAL__N__de093ff9_22_ForeachBinaryOpList_cu_a911ec4325multi_tensor_apply_kernelINS1_18TensorListMetadataILi2EEENS1_11CopyFunctorIdlLi2ELi1ELi1EEEJNS0_4CopyIdlEEEEEvT_T0_DpT1_)
        /*1724*/ 	.word	0x00000000


	//----- nvinfo : EIATTR_REGCOUNT
	.align		4
.L_1017:
        /*1728*/ 	.byte	0x04, 0x2f
        /*172a*/ 	.short	(.L_1019 - .L_1018)
	.align		4
.L_1018:
        /*172c*/ 	.word	index@(_ZN2at6native55_GLOBAL__N__de093ff9_22_ForeachBinaryOpList_cu_a911ec4325multi_tensor_apply_kernelINS1_18TensorListMetadataILi2EEENS1_11CopyFunctorIdsLi2ELi1ELi1EEEJNS0_4CopyIdsEEEEEvT_T0_DpT1_)
        /*1730*/ 	.word	0x00000020


	//----- nvinfo : EIATTR_FRAME_SIZE
	.align		4
.L_1019:
        /*1734*/ 	.byte	0x04, 0x11
        /*1736*/ 	.short	(.L_1021 - .L_1020)
	.align		4
.L_1020:
        /*1738*/ 	.word	index@(_ZN2at6native55_GLOBAL__N__de093ff9_22_ForeachBinaryOpList_cu_a911ec4325multi_tensor_apply_kernelINS1_18TensorListMetadataILi2EEENS1_11CopyFunctorIdsLi2ELi1ELi1EEEJNS0_4CopyIdsEEEEEvT_T0_DpT1_)
        /*173c*/ 	.word	0x00000000


	//----- nvinfo : EIATTR_REGCOUNT
	.align		4
.L_1021:
        /*1740*/ 	.byte	0x04, 0x2f
        /*1742*/ 	.short	(.L_1023 - .L_1022)
	.align		4
.L_1022:
        /*1744*/ 	.word	index@(_ZN2at6native55_GLOBAL__N__de093ff9_22_ForeachBinaryOpList_cu_a911ec4325multi_tensor_apply_kernelINS1_18TensorListMetadataILi2EEENS1_11CopyFunctorIdiLi2ELi1ELi1EEEJNS0_4CopyIdiEEEEEvT_T0_DpT1_)
        /*1748*/ 	.word	0x00000020


	//----- nvinfo : EIATTR_FRAME_SIZE
	.align		4
.L_1023:
        /*174c*/ 	.byte	0x04, 0x11
        /*174e*/ 	.short	(.L_1025 - .L_1024)
	.align		4
.L_1024:
        /*1750*/ 	.word	index@(_ZN2at6native55_GLOBAL__N__de093ff9_22_ForeachBinaryOpList_cu_a911ec4325multi_tensor_apply_kernelINS1_18TensorListMetadataILi2EEENS1_11CopyFunctorIdiLi2ELi1ELi1EEEJNS0_4CopyIdiEEEEEvT_T0_DpT1_)
        /*1754*/ 	.word	0x00000000


	//----- nvinfo : EIATTR_REGCOUNT
	.align		4
.L_1025:
        /*1758*/ 	.byte	0x04, 0x2f
        /*175a*/ 	.short	(.L_1027 - .L_1026)
	.align		4
.L_1026:
        /*175c*/ 	.word	index@(_ZN2at6native55_GLOBAL__N__de093ff9_22_ForeachBinaryOpList_cu_a911ec4325multi_tensor_apply_kernelINS1_18TensorListMetadataILi2EEENS1_11CopyFunctorIdfLi2ELi1ELi1EEEJNS0_4CopyIdfEEEEEvT_T0_DpT1_)
        /*1760*/ 	.word	0x00000020


	//----- nvinfo : EIATTR_FRAME_SIZE
	.align		4
.L_1027:
        /*1764*/ 	.byte	0x04, 0x11
        /*1766*/ 	.short	(.L_1029 - .L_1028)
	.align		4
.L_1028:
        /*1768*/ 	.word	index@(_ZN2at6native55_GLOBAL__N__de093ff9_22_ForeachBinaryOpList_cu_a911ec4325multi_tensor_apply_kernelINS1_18TensorListMetadataILi2EEENS1_11CopyFunctorIdfLi2ELi1ELi1EEEJNS0_4CopyIdfEEEEEvT_T0_DpT1_)
        /*176c*/ 	.word	0x00000000


	//----- nvinfo : EIATTR_REGCOUNT
	.align		4
.L_1029:
        /*1770*/ 	.byte	0x04, 0x2f
        /*1772*/ 	.short	(.L_1031 - .L_1030)
	.align		4
.L_1030:
        /*1774*/ 	.word	index@(_ZN2at6native55_GLOBAL__N__de093ff9_22_ForeachBinaryOpList_cu_a911ec4325multi_tensor_apply_kernelINS1_18TensorListMetadataILi2EEENS1_11CopyFunctorIdN3c107complexIdEELi2ELi1ELi1EEEJNS0_4CopyIdS8_EEEEEvT_T0_DpT1_)
        /*1778*/ 	.word	0x0000001f


	//----- nvinfo : EIATTR_FRAME_SIZE
	.align		4
.L_1031:
        /*177c*/ 	.byte	0x04, 0x11
        /*177e*/ 	.short	(.L_1033 - .L_1032)
	.align		4
.L_1032:
        /*1780*/ 	.word	index@(_ZN2at6native55_GLOBAL__N__de093ff9_22_ForeachBinaryOpList_cu_a911ec4325multi_tensor_apply_kernelINS1_18TensorListMetadataILi2EEENS1_11CopyFunctorIdN3c107complexIdEELi2ELi1ELi1EEEJNS0_4CopyIdS8_EEEEEvT_T0_DpT1_)
        /*1784*/ 	.word	0x00000000


	//----- nvinfo : EIATTR_REGCOUNT
	.align		4
.L_1033:
        /*1788*/ 	.byte	0x04, 0x2f
        /*178a*/ 	.short	(.L_1035 - .L_1034)
	.align		4
.L_1034:
        /*178c*/ 	.word	index@(_ZN2at6native55_GLOBAL__N__de093ff9_22_ForeachBinaryOpList_cu_a911ec4325multi_tensor_apply_kernelINS1_18TensorListMetadataILi2EEENS1_11CopyFunctorIdN3c107complexIfEELi2ELi1ELi1EEEJNS0_4CopyIdS8_EEEEEvT_T0_DpT1_)
        /*1790*/ 	.word	0x00000020


	//----- nvinfo : EIATTR_FRAME_SIZE
	.align		4
.L_1035:
        /*1794*/ 	.byte	0x04, 0x11
        /*1796*/ 	.short	(.L_1037 - .L_1036)
	.align		4
.L_1036:
        /*1798*/ 	.word	index@(_ZN2at6native55_GLOBAL__N__de093ff9_22_ForeachBinaryOpList_cu_a911ec4325multi_tensor_apply_kernelINS1_18TensorListMetadataILi2EEENS1_11CopyFunctorIdN3c107complexIfEELi2ELi1ELi1EEEJNS0_4CopyIdS8_EEEEEvT_T0_DpT1_)
        /*179c*/ 	.word	0x00000000


	//----- nvinfo : EIATTR_REGCOUNT
	.align		4
.L_1037:
        /*17a0*/ 	.byte	0x04, 0x2f
        /*17a2*/ 	.short	(.L_1039 - .L_1038)
	.align		4
.L_1038:
        /*17a4*/ 	.word	index@(_ZN2at6native55_GLOBAL__N__de093ff9_22_ForeachBinaryOpList_cu_a911ec4325multi_tensor_apply_kernelINS1_18TensorListMetadataILi2EEENS1_11CopyFunctorIdN3c104HalfELi2ELi1ELi1EEEJNS0_4CopyIdS7_EEEEEvT_T0_DpT1_)
        /*17a8*/ 	.word	0x00000020


	//----- nvinfo : EIATTR_FRAME_SIZE
	.align		4
.L_1039:
        /*17ac*/ 	.byte	0x04, 0x11
        /*17ae*/ 	.short	(.L_1041 - .L_1040)
	.align		4
.L_1040:
        /*17b0*/ 	.word	index@(_ZN2at6native55_GLOBAL__N__de093ff9_22_ForeachBinaryOpList_cu_a911ec4325multi_tensor_apply_kernelINS1_18TensorListMetadataILi2EEENS1_11CopyFunctorIdN3c104HalfELi2ELi1ELi1EEEJNS0_4CopyIdS7_EEEEEvT_T0_DpT1_)
        /*17b4*/ 	.word	0x00000000


	//----- nvinfo : EIATTR_REGCOUNT
	.align		4
.L_1041:
        /*17b8*/ 	.byte	0x04, 0x2f
        /*17ba*/ 	.short	(.L_1043 - .L_1042)
	.align		4
.L_1042:
        /*17bc*/ 	.word	index@(_ZN2at6native55_GLOBAL__N__de093ff9_22_ForeachBinaryOpList_cu_a911ec4325multi_tensor_apply_kernelINS1_18TensorListMetadataILi2EEENS1_11CopyFunctorIdN3c108BFloat16ELi2ELi1ELi1EEEJNS0_4CopyIdS7_EEEEEvT_T0_DpT1_)
        /*17c0*/ 	.word	0x00000020


	//----- nvinfo : EIATTR_FRAME_SIZE
	.align		4
.L_1043:
        /*17c4*/ 	.byte	0x04, 0x11
        /*17c6*/ 	.short	(.L_1045 - .L_1044)
	.align		4
.L_1044:
        /*17c8*/ 	.word	index@(_ZN2at6native55_GLOBAL__N__de093ff9_22_ForeachBinaryOpList_cu_a911ec4325multi_tensor_apply_kernelINS1_18TensorListMetadataILi2EEENS1_11CopyFunctorIdN3c108BFloat16ELi2ELi1ELi1EEEJNS0_4CopyIdS7_EEEEEvT_T0_DpT1_)
        /*17cc*/ 	.word	0x00000000


	//----- nvinfo : EIATTR_REGCOUNT
	.align		4
.L_1045:
        /*17d0*/ 	.byte	0x04, 0x2f
        /*17d2*/ 	.short	(.L_1047 - .L_1046)
	.align		4
.L_1046:
        /*17d4*/ 	.word	index@(_ZN2at6native55_GLOBAL__N__de093ff9_22_ForeachBinaryOpList_cu_a911ec4325multi_tensor_apply_kernelINS1_18TensorListMetadataILi2EEENS1_11CopyFunctorIdbLi2ELi1ELi1EEEJNS0_4CopyIdbEEEEEvT_T0_DpT1_)
        /*17d8*/ 	.word	0x00000020


	//----- nvinfo : EIATTR_FRAME_SIZE
	.align		4
.L_1047:
        /*17dc*/ 	.byte	0x04, 0x11
        /*17de*/ 	.short	(.L_1049 - .L_1048)
	.align		4
.L_1048:
        /*17e0*/ 	.word	index@(_ZN2at6native55_GLOBAL__N__de093ff9_22_ForeachBinaryOpList_cu_a911ec4325multi_tensor_apply_kernelINS1_18TensorListMetadataILi2EEENS1_11CopyFunctorIdbLi2ELi1ELi1EEEJNS0_4CopyIdbEEEEEvT_T0_DpT1_)
        /*17e4*/ 	.word	0x00000000


	//----- nvinfo : EIATTR_REGCOUNT
	.align		4
.L_1049:
        /*17e8*/ 	.byte	0x04, 0x2f
        /*17ea*/ 	.short	(.L_1051 - .L_1050)
	.align		4
.L_1050:
        /*17ec*/ 	.word	index@(_ZN2at6native55_GLOBAL__N__de093ff9_22_ForeachBinaryOpList_cu_a911ec4325multi_tensor_apply_kernelINS1_18TensorListMetadataILi2EEENS1_11CopyFunctorIdN3c1013Float8_e4m3fnELi2ELi1ELi1EEEJNS0_4CopyIdS7_EEEEEvT_T0_DpT1_)
        /*17f0*/ 	.word	0x0000001b


	//----- nvinfo : EIATTR_FRAME_SIZE
	.align		4
.L_1051:
        /*17f4*/ 	.byte	0x04, 0x11
        /*17f6*/ 	.short	(.L_1053 - .L_1052)
	.align		4
.L_1052:
        /*17f8*/ 	.word	index@(_ZN2at6native55_GLOBAL__N__de093ff9_22_ForeachBinaryOpList_cu_a911ec4325multi_tensor_apply_kernelINS1_18TensorListMetadataILi2EEENS1_11CopyFunctorIdN3c1013Float8_e4m3fnELi2ELi1ELi1EEEJNS0_4CopyIdS7_EEEEEvT_T0_DpT1_)
        /*17fc*/ 	.word	0x00000000


	//----- nvinfo : EIATTR_REGCOUNT
	.align		4
.L_1053:
        /*1800*/ 	.byte	0x04, 0x2f
        /*1802*/ 	.short	(.L_1055 - .L_1054)
	.align		4
.L_1054:
        /*1804*/ 	.word	index@(_ZN2at6native55_GLOBAL__N__de093ff9_22_ForeachBinaryOpList_cu_a911ec4325multi_tensor_apply_kernelINS1_18TensorListMetadataILi2EEENS1_11CopyFunctorIdN3c1015Float8_e4m3fnuzELi2ELi1ELi1EEEJNS0_4CopyIdS7_EEEEEvT_T0_DpT1_)
        /*1808*/ 	.word	0x0000001e


	//----- nvinfo : EIATTR_FRAME_SIZE
	.align		4
.L_1055:
        /*180c*/ 	.byte	0x04, 0x11
        /*180e*/ 	.short	(.L_1057 - .L_1056)
	.align		4
.L_1056:
        /*1810*/ 	.word	index@(_ZN2at6native55_GLOBAL__N__de093ff9_22_ForeachBinaryOpList_cu_a911ec4325multi_tensor_apply_kernelINS1_18TensorListMetadataILi2EEENS1_11CopyFunctorIdN3c1015Float8_e4m3fnuzELi2ELi1ELi1EEEJNS0_4CopyIdS7_EEEEEvT_T0_DpT1_)
        /*1814*/ 	.word	0x00000000


	//----- nvinfo : EIATTR_REGCOUNT
	.align		4
.L_1057:
        /*1818*/ 	.byte	0x04, 0x2f
        /*181a*/ 	.short	(.L_1059 - .L_1058)
	.align		4
.L_1058:
        /*181c*/ 	.word	index@(_ZN2at6native55_GLOBAL__N__de093ff9_22_ForeachBinaryOpList_cu_a911ec4325multi_tensor_apply_kernelINS1_18TensorListMetadataILi2EEENS1_11CopyFunctorIdN3c1011Float8_e5m2ELi2ELi1ELi1EEEJNS0_4CopyIdS7_EEEEEvT_T0_DpT1_)
        /*1820*/ 	.word	0x0000001f


	//----- nvinfo : EIATTR_FRAME_SIZE
	.align		4
.L_1059:
        /*1824*/ 	.byte	0x04, 0x11
        /*1826*/ 	.short	(.L_1061 - .L_1060)
	.align		4
.L_1060:
        /*1828*/ 	.word	index@(_ZN2at6native55_GLOBAL__N__de093ff9_22_ForeachBinaryOpList_cu_a911ec4325multi_tensor_apply_kernelINS1_18TensorListMetadataILi2EEENS1_11CopyFunctorIdN3c1011Float8_e5m2ELi2ELi1ELi1EEEJNS0_4CopyIdS7_EEEEEvT_T0_DpT1_)
        /*182c*/ 	.word	0x00000000


	//----- nvinfo : EIATTR_REGCOUNT
	.align		4
.L_1061:
        /*1830*/ 	.byte	0x04, 0x2f
        /*1832*/ 	.short	(.L_1063 - .L_1062)
	.align		4
.L_1062:
        /*1834*/ 	.word	index@(_ZN2at6native55_GLOBAL__N__de093ff9_22_ForeachBinaryOpList_cu_a911ec4325multi_tensor_apply_kernelINS1_18TensorListMetadataILi2EEENS1_11CopyFunctorIdN3c1015Float8_e5m2fnuzELi2ELi1ELi1EEEJNS0_4CopyIdS7_EEEEEvT_T0_DpT1_)
        /*1838*/ 	.word	0x0000001e


	//----- nvinfo : EIATTR_FRAME_SIZE
	.align		4
.L_1063:
        /*183c*/ 	.byte	0x04, 0x11
        /*183e*/ 	.short	(.L_1065 - .L_1064)
	.align		4
.L_1064:
        /*1840*/ 	.word	index@(_ZN2at6native55_GLOBAL__N__de093ff9_22_ForeachBinaryOpList_cu_a911ec4325multi_tensor_apply_kernelINS1_18TensorListMetadataILi2EEENS1_11CopyFunctorIdN3c1015Float8_e5m2fnuzELi2ELi1ELi1EEEJNS0_4CopyIdS7_EEEEEvT_T0_DpT1_)
        /*1844*/ 	.word	0x00000000


	//----- nvinfo : EIATTR_REGCOUNT
	.align		4
.L_1065:
        /*1848*/ 	.byte	0x04, 0x2f
        /*184a*/ 	.short	(.L_1067 - .L_1066)
	.align		4
.L_1066:
        /*184c*/ 	.word	index@(_ZN2at6native55_GLOBAL__N__de093ff9_22_ForeachBinaryOpList_cu_a911ec4325multi_tensor_apply_kernelINS1_18TensorListMetadataILi2EEENS1_14UnaryOpFunctorIfLi2ELi1ELi1EEEJNS0_4CopyIffEEEEEvT_T0_DpT1_)
        /*1850*/ 	.word	0x00000020


	//----- nvinfo : EIATTR_FRAME_SIZE
	.align		4
.L_1067:
        /*1854*/ 	.byte	0x04, 0x11
        /*1856*/ 	.short	(.L_1069 - .L_1068)
	.align		4
.L_1068:
        /*1858*/ 	.word	index@(_ZN2at6native55_GLOBAL__N__de093ff9_22_ForeachBinaryOpList_cu_a911ec4325multi_tensor_apply_kernelINS1_18TensorListMetadataILi2EEENS1_14UnaryOpFunctorIfLi2ELi1ELi1EEEJNS0_4CopyIffEEEEEvT_T0_DpT1_)
        /*185c*/ 	.word	0x00000000


	//----- nvinfo : EIATTR_REGCOUNT
	.align		4
.L_1069:
        /*1860*/ 	.byte	0x04, 0x2f
        /*1862*/ 	.short	(.L_1071 - .L_1070)
	.align		4
.L_1070:
        /*1864*/ 	.word	index@(_ZN2at6native55_GLOBAL__N__de093ff9_22_ForeachBinaryOpList_cu_a911ec4325multi_tensor_apply_kernelINS1_18TensorListMetadataILi2EEENS1_11CopyFunctorIfhLi2ELi1ELi1EEEJNS0_4CopyIfhEEEEEvT_T0_DpT1_)
        /*1868*/ 	.word	0x00000020


	//----- nvinfo : EIATTR_FRAME_SIZE
	.align		4
.L_1071:
        /*186c*/ 	.byte	0x04, 0x11
        /*186e*/ 	.short	(.L_1073 - .L_1072)
	.align		4
.L_1072:
        /*1870*/ 	.word	index@(_ZN2at6native55_GLOBAL__N__de093ff9_22_ForeachBinaryOpList_cu_a911ec4325multi_tensor_apply_kernelINS1_18TensorListMetadataILi2EEENS1_11CopyFunctorIfhLi2ELi1ELi1EEEJNS0_4CopyIfhEEEEEvT_T0_DpT1_)
        /*1874*/ 	.word	0x00000000


	//----- nvinfo : EIATTR_REGCOUNT
	.align		4
.L_1073:
        /*1878*/ 	.byte	0x04, 0x2f
        /*187a*/ 	.short	(.L_1075 - .L_1074)
	.align		4
.L_1074:
        /*187c*/ 	.word	index@(_ZN2at6native55_GLOBAL__N__de093ff9_22_ForeachBinaryOpList_cu_a911ec4325multi_tensor_apply_kernelINS1_18TensorListMetadataILi2EEENS1_11CopyFunctorIfaLi2ELi1ELi1EEEJNS0_4CopyIfaEEEEEvT_T0_DpT1_)
        /*1880*/ 	.word	0x00000020


	//----- nvinfo : EIATTR_FRAME_SIZE
	.align		4
.L_1075:
        /*1884*/ 	.byte	0x04, 0x11
        /*1886*/ 	.short	(.L_1077 - .L_1076)
	.align		4
.L_1076:
        /*1888*/ 	.word	index@(_ZN2at6native55_GLOBAL__N__de093ff9_22_ForeachBinaryOpList_cu_a911ec4325multi_tensor_apply_kernelINS1_18TensorListMetadataILi2EEENS1_11CopyFunctorIfaLi2ELi1ELi1EEEJNS0_4CopyIfaEEEEEvT_T0_DpT1_)
        /*188c*/ 	.word	0x00000000


	//----- nvinfo : EIATTR_REGCOUNT
	.align		4
.L_1077:
        /*1890*/ 	.byte	0x04, 0x2f
        /*1892*/ 	.short	(.L_1079 - .L_1078)
	.align		4
.L_1078:
        /*1894*/ 	.word	index@(_ZN2at6native55_GLOBAL__N__de093ff9_22_ForeachBinaryOpList_cu_a911ec4325multi_tensor_apply_kernelINS1_18TensorListMetadataILi2EEENS1_11CopyFunctorIflLi2ELi1ELi1EEEJNS0_4CopyIflEEEEEvT_T0_DpT1_)
        /*1898*/ 	.word	0x00000020


	//----- nvinfo : EIATTR_FRAME_SIZE
	.align		4
.L_1079:
        /*189c*/ 	.byte	0x04, 0x11
        /*189e*/ 	.short	(.L_1081 - .L_1080)
	.align		4
.L_1080:
        /*18a0*/ 	.word	index@(_ZN2at6native55_GLOBAL__N__de093ff9_22_ForeachBinaryOpList_cu_a911ec4325multi_tensor_apply_kernelINS1_18TensorListMetadataILi2EEENS1_11CopyFunctorIflLi2ELi1ELi1EEEJNS0_4CopyIflEEEEEvT_T0_DpT1_)
        /*18a4*/ 	.word	0x00000000


	//----- nvinfo : EIATTR_REGCOUNT
	.align		4
.L_1081:
        /*18a8*/ 	.byte	0x04, 0x2f
        /*18aa*/ 	.short	(.L_1083 - .L_1082)
	.align		4
.L_1082:
        /*18ac*/ 	.word	index@(_ZN2at6native55_GLOBAL__N__de093ff9_22_ForeachBinaryOpList_cu_a911ec4325multi_tensor_apply_kernelINS1_18TensorListMetadataILi2EEENS1_11CopyFunctorIfsLi2ELi1ELi1EEEJNS0_4CopyIfsEEEEEvT_T0_DpT1_)
        /*18b0*/ 	.word	0x00000020


	//----- nvinfo : EIATTR_FRAME_SIZE
	.align		4
.L_1083:
        /*18b4*/ 	.byte	0x04, 0x11
        /*18b6*/ 	.short	(.L_1085 - .L_1084)
	.align		4
.L_1084:
        /*18b8*/ 	.word	index@(_ZN2at6native55_GLOBAL__N__de093ff9_22_ForeachBinaryOpList_cu_a911ec4325multi_tensor_apply_kernelINS1_18TensorListMetadataILi2EEENS1_11CopyFunctorIfsLi2ELi1ELi1EEEJNS0_4CopyIfsEEEEEvT_T0_DpT1_)
        /*18bc*/ 	.word	0x00000000


	//----- nvinfo : EIATTR_REGCOUNT
	.align		4
.L_1085:
        /*18c0*/ 	.byte	0x04, 0x2f
        /*18c2*/ 	.short	(.L_1087 - .L_1086)
	.align		4
.L_1086:
        /*18c4*/ 	.word	index@(_ZN2at6native55_GLOBAL__N__de093ff9_22_ForeachBinaryOpList_cu_a911ec4325multi_tensor_apply_kernelINS1_18TensorListMetadataILi2EEENS1_11CopyFunctorIfiLi2ELi1ELi1EEEJNS0_4CopyIfiEEEEEvT_T0_DpT1_)
        /*18c8*/ 	.word	0x00000020


	//----- nvinfo : EIATTR_FRAME_SIZE
	.align		4
.L_1087:
        /*18cc*/ 	.byte	0x04, 0x11
        /*18ce*/ 	.short	(.L_1089 - .L_1088)
	.align		4
.L_1088:
        /*18d0*/ 	.word	index@(_ZN2at6native55_GLOBAL__N__de093ff9_22_ForeachBinaryOpList_cu_a911ec4325multi_tensor_apply_kernelINS1_18TensorListMetadataILi2EEENS1_11CopyFunctorIfiLi2ELi1ELi1EEEJNS0_4CopyIfiEEEEEvT_T0_DpT1_)
        /*18d4*/ 	.word	0x00000000


	//----- nvinfo : EIATTR_REGCOUNT
	.align		4
.L_1089:
        /*18d8*/ 	.byte	0x04, 0x2f
        /*18da*/ 	.short	(.L_1091 - .L_1090)
	.align		4
.L_1090:
        /*18dc*/ 	.word	index@(_ZN2at6native55_GLOBAL__N__de093ff9_22_ForeachBinaryOpList_cu_a911ec4325multi_tensor_apply_kernelINS1_18TensorListMetadataILi2EEENS1_11CopyFunctorIfdLi2ELi1ELi1EEEJNS0_4CopyIfdEEEEEvT_T0_DpT1_)
        /*18e0*/ 	.word	0x0000001f


	//----- nvinfo : EIATTR_FRAME_SIZE
	.align		4
.L_1091:
        /*18e4*/ 	.byte	0x04, 0x11
        /*18e6*/ 	.short	(.L_1093 - .L_1092)
	.align		4
.L_1092:
        /*18e8*/ 	.word	index@(_ZN2at6native55_GLOBAL__N__de093ff9_22_ForeachBinaryOpList_cu_a911ec4325multi_tensor_apply_kernelINS1_18TensorListMetadataILi2EEENS1_11CopyFunctorIfdLi2ELi1ELi1EEEJNS0_4CopyIfdEEEEEvT_T0_DpT1_)
        /*18ec*/ 	.word	0x00000000


	//----- nvinfo : EIATTR_REGCOUNT
	.align		4
.L_1093:
        /*18f0*/ 	.byte	0x04, 0x2f
        /*18f2*/ 	.short	(.L_1095 - .L_1094)
	.align		4
.L_1094:
        /*18f4*/ 	.word	index@(_ZN2at6native55_GLOBAL__N__de093ff9_22_ForeachBinaryOpList_cu_a911ec4325multi_tensor_apply_kernelINS1_18TensorListMetadataILi2EEENS1_11CopyFunctorIfN3c107complexIdEELi2ELi1ELi1EEEJNS0_4CopyIfS8_EEEEEvT_T0_DpT1_)
        /*18f8*/ 	.word	0x0000001f


	//----- nvinfo : EIATTR_FRAME_SIZE
	.align		4
.L_1095:
        /*18fc*/ 	.byte	0x04, 0x11
        /*18fe*/ 	.short	(.L_1097 - .L_1096)
	.align		4
.L_1096:
        /*1900*/ 	.word	index@(_ZN2at6native55_GLOBAL__N__de093ff9_22_ForeachBinaryOpList_cu_a911ec4325multi_tensor_apply_kernelINS1_18TensorListMetadataILi2EEENS1_11CopyFunctorIfN3c107complexIdEELi2ELi1ELi1EEEJNS0_4CopyIfS8_EEEEEvT_T0_DpT1_)
        /*1904*/ 	.word	0x00000000


	//----- nvinfo : EIATTR_REGCOUNT
	.align		4
.L_1097:
        /*1908*/ 	.byte	0x04, 0x2f
        /*190a*/ 	.short	(.L_1099 - .L_1098)
	.align		4
.L_1098:
        /*190c*/ 	.word	index@(_ZN2at6native55_GLOBAL__N__de093ff9_22_ForeachBinaryOpList_cu_a911ec4325multi_tensor_apply_kernelINS1_18TensorListMetadataILi2EEENS1_11CopyFunctorIfN3c107complexIfEELi2ELi1ELi1EEEJNS0_4CopyIfS8_EEEEEvT_T0_DpT1_)
        /*1910*/ 	.word	0x00000020


	//----- nvinfo : EIATTR_FRAME_SIZE
	.align		4
.L_1099:
        /*1914*/ 	.byte	0x04, 0x11
        /*1916*/ 	.short	(.L_1101 - .L_1100)
	.align		4
.L_1100:
        /*1918*/ 	.word	index@(_ZN2at6native55_GLOBAL__N__de093ff9_22_ForeachBinaryOpList_cu_a911ec4325multi_tensor_apply_kernelINS1_18TensorListMetadataILi2EEENS1_11CopyFunctorIfN3c107complexIfEELi2ELi1ELi1EEEJNS0_4CopyIfS8_EEEEEvT_T0_DpT1_)
        /*191c*/ 	.word	0x00000000


	//----- nvinfo : EIATTR_REGCOUNT
	.align		4
.L_1101:
        /*1920*/ 	.byte	0x04, 0x2f
        /*1922*/ 	.short	(.L_1103 - .L_1102)
	.align		4
.L_1102:
        /*1924*/ 	.word	index@(_ZN2at6native55_GLOBAL__N__de093ff9_22_ForeachBinaryOpList_cu_a911ec4325multi_tensor_apply_kernelINS1_18TensorListMetadataILi2EEENS1_11CopyFunctorIfN3c104HalfELi2ELi1ELi1EEEJNS0_4CopyIfS7_EEEEEvT_T0_DpT1_)
        /*1928*/ 	.word	0x00000020


	//----- nvinfo : EIATTR_FRAME_SIZE
	.align		4
.L_1103:
        /*192c*/ 	.byte	0x04, 0x11
        /*192e*/ 	.short	(.L_1105 - .L_1104)
	.align		4
.L_1104:
        /*1930*/ 	.word	index@(_ZN2at6native55_GLOBAL__N__de093ff9_22_ForeachBinaryOpList_cu_a911ec4325multi_tensor_apply_kernelINS1_18TensorListMetadataILi2EEENS1_11CopyFunctorIfN3c104HalfELi2ELi1ELi1EEEJNS0_4CopyIfS7_EEEEEvT_T0_DpT1_)
        /*1934*/ 	.word	0x00000000


	//----- nvinfo : EIATTR_REGCOUNT
	.align		4
.L_1105:
        /*1938*/ 	.byte	0x04, 0x2f
        /*193a*/ 	.short	(.L_1107 - .L_1106)
	.align		4
.L_1106:
        /*193c*/ 	.word	index@(_ZN2at6native55_GLOBAL__N__de093ff9_22_ForeachBinaryOpList_cu_a911ec4325multi_tensor_apply_kernelINS1_18TensorListMetadataILi2EEENS1_11CopyFunctorIfN3c108BFloat16ELi2ELi1ELi1EEEJNS0_4CopyIfS7_EEEEEvT_T0_DpT1_)
        /*1940*/ 	.word	0x00000020


	//----- nvinfo : EIATTR_FRAME_SIZE
	.align		4
.L_1107:
        /*1944*/ 	.byte	0x04, 0x11
        /*1946*/ 	.short	(.L_1109 - .L_1108)
	.align		4
.L_1108:
        /*1948*/ 	.word	index@(_ZN2at6native55_GLOBAL__N__de093ff9_22_ForeachBinaryOpList_cu_a911ec4325multi_tensor_apply_kernelINS1_18TensorListMetadataILi2EEENS1_11CopyFunctorIfN3c108BFloat16ELi2ELi1ELi1EEEJNS0_4CopyIfS7_EEEEEvT_T0_DpT1_)
        /*194c*/ 	.word	0x00000000


	//----- nvinfo : EIATTR_REGCOUNT
	.align		4
.L_1109:
        /*1950*/ 	.byte	0x04, 0x2f
        /*1952*/ 	.short	(.L_1111 - .L_1110)
	.align		4
.L_1110:
        /*1954*/ 	.word	index@(_ZN2at6native55_GLOBAL__N__de093ff9_22_ForeachBinaryOpList_cu_a911ec4325multi_tensor_apply_kernelINS1_18TensorListMetadataILi2EEENS1_11CopyFunctorIfbLi2ELi1ELi1EEEJNS0_4CopyIfbEEEEEvT_T0_DpT1_)
        /*1958*/ 	.word	0x00000020


	//----- nvinfo : EIATTR_FRAME_SIZE
	.align		4
.L_1111:
        /*195c*/ 	.byte	0x04, 0x11
        /*195e*/ 	.short	(.L_1113 - .L_1112)
	.align		4
.L_1112:
        /*1960*/ 	.word	index@(_ZN2at6native55_GLOBAL__N__de093ff9_22_ForeachBinaryOpList_cu_a911ec4325multi_tensor_apply_kernelINS1_18TensorListMetadataILi2EEENS1_11CopyFunctorIfbLi2ELi1ELi1EEEJNS0_4CopyIfbEEEEEvT_T0_DpT1_)
        /*1964*/ 	.word	0x00000000


	//----- nvinfo : EIATTR_REGCOUNT
	.align		4
.L_1113:
        /*1968*/ 	.byte	0x04, 0x2f
        /*196a*/ 	.short	(.L_1115 - .L_1114)
	.align		4
.L_1114:
        /*196c*/ 	.word	index@(_ZN2at6native55_GLOBAL__N__de093ff9_22_ForeachBinaryOpList_cu_a911ec4325multi_tensor_apply_kernelINS1_18TensorListMetadataILi2EEENS1_11CopyFunctorIfN3c1013Float8_e4m3fnELi2ELi1ELi1EEEJNS0_4CopyIfS7_EEEEEvT_T0_DpT1_)
        /*1970*/ 	.word	0x0000001b


	//----- nvinfo : EIATTR_FRAME_SIZE
	.align		4
.L_1115:
        /*1974*/ 	.byte	0x04, 0x11
        /*1976*/ 	.short	(.L_1117 - .L_1116)
	.align		4
.L_1116:
        /*1978*/ 	.word	index@(_ZN2at6native55_GLOBAL__N__de093ff9_22_ForeachBinaryOpList_cu_a911ec4325multi_tensor_apply_kernelINS1_18TensorListMetadataILi2EEENS1_11CopyFunctorIfN3c1013Float8_e4m3fnELi2ELi1ELi1EEEJNS0_4CopyIfS7_EEEEEvT_T0_DpT1_)
        /*197c*/ 	.word	0x00000000


	//----- nvinfo : EIATTR_REGCOUNT
	.align		4
.L_1117:
        /*1980*/ 	.byte	0x04, 0x2f
        /*1982*/ 	.short	(.L_1119 - .L_1118)
	.align		4
.L_1118:
        /*1984*/ 	.word	index@(_ZN2at6native55_GLOBAL__N__de093ff9_22_ForeachBinaryOpList_cu_a911ec4325multi_tensor_apply_kernelINS1_18TensorListMetadataILi2EEENS1_11CopyFunctorIfN3c1015Float8_e4m3fnuzELi2ELi1ELi1EEEJNS0_4CopyIfS7_EEEEEvT_T0_DpT1_)
        /*1988*/ 	.word	0x00000020


	//----- nvinfo : EIATTR_FRAME_SIZE
	.align		4
.L_1119:
        /*198c*/ 	.byte	0x04, 0x11
        /*198e*/ 	.short	(.L_1121 - .L_1120)
	.align		4
.L_1120:
        /*1990*/ 	.word	index@(_ZN2at6native55_GLOBAL__N__de093ff9_22_ForeachBinaryOpList_cu_a911ec4325multi_tensor_apply_kernelINS1_18TensorListMetadataILi2EEENS1_11CopyFunctorIfN3c1015Float8_e4m3fnuzELi2ELi1ELi1EEEJNS0_4CopyIfS7_EEEEEvT_T0_DpT1_)
        /*1994*/ 	.word	0x00000000


	//----- nvinfo : EIATTR_REGCOUNT
	.align		4
.L_1121:
        /*1998*/ 	.byte	0x04, 0x2f
        /*199a*/ 	.short	(.L_1123 - .L_1122)
	.align		4
.L_1122:
        /*199c*/ 	.word	index@(_ZN2at6native55_GLOBAL__N__de093ff9_22_ForeachBinaryOpList_cu_a911ec4325multi_tensor_apply_kernelINS1_18TensorListMetadataILi2EEENS1_11CopyFunctorIfN3c1011Float8_e5m2ELi2ELi1ELi1EEEJNS0_4CopyIfS7_EEEEEvT_T0_DpT1_)
        /*19a0*/ 	.word	0x0000001c


	//----- nvinfo : EIATTR_FRAME_SIZE
	.align		4
.L_1123:
        /*19a4*/ 	.byte	0x04, 0x11
        /*19a6*/ 	.short	(.L_1125 - .L_1124)
	.align		4
.L_1124:
        /*19a8*/ 	.word	index@(_ZN2at6native55_GLOBAL__N__de093ff9_22_ForeachBinaryOpList_cu_a911ec4325multi_tensor_apply_kernelINS1_18TensorListMetadataILi2EEENS1_11CopyFunctorIfN3c1011Float8_e5m2ELi2ELi1ELi1EEEJNS0_4CopyIfS7_EEEEEvT_T0_DpT1_)
        /*19ac*/ 	.word	0x00000000


	//----- nvinfo : EIATTR_REGCOUNT
	.align		4
.L_1125:
        /*19b0*/ 	.byte	0x04, 0x2f
        /*19b2*/ 	.short	(.L_1127 - .L_1126)
	.align		4
.L_1126:
        /*19b4*/ 	.word	index@(_ZN2at6native55_GLOBAL__N__de093ff9_22_ForeachBinaryOpList_cu_a911ec4325multi_tensor_apply_kernelINS1_18TensorListMetadataILi2EEENS1_11CopyFunctorIfN3c1015Float8_e5m2fnuzELi2ELi1ELi1EEEJNS0_4CopyIfS7_EEEEEvT_T0_DpT1_)
        /*19b8*/ 	.word	0x00000020


	//----- nvinfo : EIATTR_FRAME_SIZE
	.align		4
.L_1127:
        /*19bc*/ 	.byte	0x04, 0x11
        /*19be*/ 	.short	(.L_1129 - .L_1128)
	.align		4
.L_1128:
        /*19c0*/ 	.word	index@(_ZN2at6native55_GLOBAL__N__de093ff9_22_ForeachBinaryOpList_cu_a911ec4325multi_tensor_apply_kernelINS1_18TensorListMetadataILi2EEENS1_11CopyFunctorIfN3c1015Float8_e5m2fnuzELi2ELi1ELi1EEEJNS0_4CopyIfS7_EEEEEvT_T0_DpT1_)
        /*19c4*/ 	.word	0x00000000


	//----- nvinfo : EIATTR_REGCOUNT
	.align		4
.L_1129:
        /*19c8*/ 	.byte	0x04, 0x2f
        /*19ca*/ 	.short	(.L_1131 - .L_1130)
	.align		4
.L_1130:
        /*19cc*/ 	.word	index@(_ZN2at6native55_GLOBAL__N__de093ff9_22_ForeachBinaryOpList_cu_a911ec4325multi_tensor_apply_kernelINS1_18TensorListMetadataILi2EEENS1_14UnaryOpFunctorIN3c107complexIdEELi2ELi1ELi1EEEJNS0_4CopyIS8_S8_EEEEEvT_T0_DpT1_)
        /*19d0*/ 	.word	0x00000020


	//----- nvinfo : EIATTR_FRAME_SIZE
	.align		4
.L_1131:
        /*19d4*/ 	.byte	0x04, 0x11
        /*19d6*/ 	.short	(.L_1133 - .L_1132)
	.align		4
.L_1132:
        /*19d8*/ 	.word	index@(_ZN2at6native55_GLOBAL__N__de093ff9_22_ForeachBinaryOpList_cu_a911ec4325multi_tensor_apply_kernelINS1_18TensorListMetadataILi2EEENS1_14UnaryOpFunctorIN3c107complexIdEELi2ELi1ELi1EEEJNS0_4CopyIS8_S8_EEEEEvT_T0_DpT1_)
        /*19dc*/ 	.word	0x00000000


	//----- nvinfo : EIATTR_REGCOUNT
	.align		4
.L_1133:
        /*19e0*/ 	.byte	0x04, 0x2f
        /*19e2*/ 	.short	(.L_1135 - .L_1134)
	.align		4
.L_1134:
        /*19e4*/ 	.word	index@(_ZN2at6native55_GLOBAL__N__de093ff9_22_ForeachBinaryOpList_cu_a911ec4325multi_tensor_apply_kernelINS1_18TensorListMetadataILi2EEENS1_11CopyFunctorIN3c107complexIdEEhLi2ELi1ELi1EEEJNS0_4CopyIS8_hEEEEEvT_T0_DpT1_)
        /*19e8*/ 	.word	0x0000001e


	//----- nvinfo : EIATTR_FRAME_SIZE
	.align		4
.L_1135:
        /*19ec*/ 	.byte	0x04, 0x11
        /*19ee*/ 	.short	(.L_1137 - .L_1136)
	.align		4
.L_1136:
        /*19f0*/ 	.word	index@(_ZN2at6native55_GLOBAL__N__de093ff9_22_ForeachBinaryOpList_cu_a911ec4325multi_tensor_apply_kernelINS1_18TensorListMetadataILi2EEENS1_11CopyFunctorIN3c107complexIdEEhLi2ELi1ELi1EEEJNS0_4CopyIS8_hEEEEEvT_T0_DpT1_)
        /*19f4*/ 	.word	0x00000000


	//----- nvinfo : EIATTR_REGCOUNT
	.align		4
.L_1137:
        /*19f8*/ 	.byte	0x04, 0x2f
        /*19fa*/ 	.short	(.L_1139 - .L_1138)
	.align		4
.L_1138:
        /*19fc*/ 	.word	index@(_ZN2at6native55_GLOBAL__N__de093ff9_22_ForeachBinaryOpList_cu_a911ec4325multi_tensor_apply_kernelINS1_18TensorListMetadataILi2EEENS1_11CopyFunctorIN3c107complexIdEEaLi2ELi1ELi1EEEJNS0_4CopyIS8_aEEEEEvT_T0_DpT1_)
        /*1a00*/ 	.word	0x00000020


	//----- nvinfo : EIATTR_FRAME_SIZE
	.align		4
.L_1139:
        /*1a04*/ 	.byte	0x04, 0x11
        /*1a06*/ 	.short	(.L_1141 - .L_1140)
	.align		4
.L_1140:
        /*1a08*/ 	.word	index@(_ZN2at6native55_GLOBAL__N__de093ff9_22_ForeachBinaryOpList_cu_a911ec4325multi_tensor_apply_kernelINS1_18TensorListMetadataILi2EEENS1_11CopyFunctorIN3c107complexIdEEaLi2ELi1ELi1EEEJNS0_4CopyIS8_aEEEEEvT_T0_DpT1_)
        /*1a0c*/ 	.word	0x00000000


	//----- nvinfo : EIATTR_REGCOUNT
	.align		4
.L_1141:
        /*1a10*/ 	.byte	0x04, 0x2f
        /*1a12*/ 	.short	(.L_1143 - .L_1142)
	.align		4
.L_1142:
        /*1a14*/ 	.word	index@(_ZN2at6native55_GLOBAL__N__de093ff9_22_ForeachBinaryOpList_cu_a911ec4325multi_tensor_apply_kernelINS1_18TensorListMetadataILi2EEENS1_11CopyFunctorIN3c107complexIdEElLi2ELi1ELi1EEEJNS0_4CopyIS8_lEEEEEvT_T0_DpT1_)
        /*1a18*/ 	.word	0x00000022


	//----- nvinfo : EIATTR_FRAME_SIZE
	.align		4
.L_1143:
        /*1a1c*/ 	.byte	0x04, 0x11
        /*1a1e*/ 	.short	(.L_1145 - .L_1144)
	.align		4
.L_1144:
        /*1a20*/ 	.word	index@(_ZN2at6native55_GLOBAL__N__de093ff9_22_ForeachBinaryOpList_cu_a911ec4325multi_tensor_apply_kernelINS1_18TensorListMetadataILi2EEENS1_11CopyFunctorIN3c107complexIdEElLi2ELi1ELi1EEEJNS0_4CopyIS8_lEEEEEvT_T0_DpT1_)
        /*1a24*/ 	.word	0x00000000


	//----- nvinfo : EIATTR_REGCOUNT
	.align		4
.L_1145:
        /*1a28*/ 	.byte	0x04, 0x2f
        /*1a2a*/ 	.short	(.L_1147 - .L_1146)
	.align		4
.L_1146:
        /*1a2c*/ 	.word	index@(_ZN2at6native55_GLOBAL__N__de093ff9_22_ForeachBinaryOpList_cu_a911ec4325multi_tensor_apply_kernelINS1_18TensorListMetadataILi2EEENS1_11CopyFunctorIN3c107complexIdEEsLi2ELi1ELi1EEEJNS0_4CopyIS8_sEEEEEvT_T0_DpT1_)
        /*1a30*/ 	.word	0x00000020


	//----- nvinfo : EIATTR_FRAME_SIZE
	.align		4
.L_1147:
        /*1a34*/ 	.byte	0x04, 0x11
        /*1a36*/ 	.short	(.L_1149 - .L_1148)
	.align		4
.L_1148:
        /*1a38*/ 	.word	index@(_ZN2at6native55_GLOBAL__N__de093ff9_22_ForeachBinaryOpList_cu_a911ec4325multi_tensor_apply_kernelINS1_18TensorListMetadataILi2EEENS1_11CopyFunctorIN3c107complexIdEEsLi2ELi1ELi1EEEJNS0_4CopyIS8_sEEEEEvT_T0_DpT1_)
        /*1a3c*/ 	.word	0x00000000


	//----- nvinfo : EIATTR_REGCOUNT
	.align		4
.L_1149:
        /*1a40*/ 	.byte	0x04, 0x2f
        /*1a42*/ 	.short	(.L_1151 - .L_1150)
	.align		4
.L_1150:
        /*1a44*/ 	.word	index@(_ZN2at6native55_GLOBAL__N__de093ff9_22_ForeachBinaryOpList_cu_a911ec4325multi_tensor_apply_kernelINS1_18TensorListMetadataILi2EEENS1_11CopyFunctorIN3c107complexIdEEiLi2ELi1ELi1EEEJNS0_4CopyIS8_iEEEEEvT_T0_DpT1_)
        /*1a48*/ 	.word	0x0000001e


	//----- nvinfo : EIATTR_FRAME_SIZE
	.align		4
.L_1151:
        /*1a4c*/ 	.byte	0x04, 0x11
        /*1a4e*/ 	.short	(.L_1153 - .L_1152)
	.align		4
.L_1152:
        /*1a50*/ 	.word	index@(_ZN2at6native55_GLOBAL__N__de093ff9_22_ForeachBinaryOpList_cu_a911ec4325multi_tensor_apply_kernelINS1_18TensorListMetadataILi2EEENS1_11CopyFunctorIN3c107complexIdEEiLi2ELi1ELi1EEEJNS0_4CopyIS8_iEEEEEvT_T0_DpT1_)
        /*1a54*/ 	.word	0x00000000


	//----- nvinfo : EIATTR_REGCOUNT
	.align		4
.L_1153:
        /*1a58*/ 	.byte	0x04, 0x2f
        /*1a5a*/ 	.short	(.L_1155 - .L_1154)
	.align		4
.L_1154:
        /*1a5c*/ 	.word	index@(_ZN2at6native55_GLOBAL__N__de093ff9_22_ForeachBinaryOpList_cu_a911ec4325multi_tensor_apply_kernelINS1_18TensorListMetadataILi2EEENS1_11CopyFunctorIN3c107complexIdEEdLi2ELi1ELi1EEEJNS0_4CopyIS8_dEEEEEvT_T0_DpT1_)
        /*1a60*/ 	.word	0x00000020


	//----- nvinfo : EIATTR_FRAME_SIZE
	.align		4
.L_1155:
        /*1a64*/ 	.byte	0x04, 0x11
        /*1a66*/ 	.short	(.L_1157 - .L_1156)
	.align		4
.L_1156:
        /*1a68*/ 	.word	index@(_ZN2at6native55_GLOBAL__N__de093ff9_22_ForeachBinaryOpList_cu_a911ec4325multi_tensor_apply_kernelINS1_18TensorListMetadataILi2EEENS1_11CopyFunctorIN3c107complexIdEEdLi2ELi1ELi1EEEJNS0_4CopyIS8_dEEEEEvT_T0_DpT1_)
        /*1a6c*/ 	.word	0x00000000


	//----- nvinfo : EIATTR_REGCOUNT
	.align		4
.L_1157:
        /*1a70*/ 	.byte	0x04, 0x2f
        /*1a72*/ 	.short	(.L_1159 - .L_1158)
	.align		4
.L_1158:
        /*1a74*/ 	.word	index@(_ZN2at6native55_GLOBAL__N__de093ff9_22_ForeachBinaryOpList_cu_a911ec4325multi_tensor_apply_kernelINS1_18TensorListMetadataILi2EEENS1_11CopyFunctorIN3c107complexIdEEfLi2ELi1ELi1EEEJNS0_4CopyIS8_fEEEEEvT_T0_DpT1_)
        /*1a78*/ 	.word	0x00000020


	//----- nvinfo : EIATTR_FRAME_SIZE
	.align		4
.L_1159:
        /*1a7c*/ 	.byte	0x04, 0x11
        /*1a7e*/ 	.short	(.L_1161 - .L_1160)
	.align		4
.L_1160:
        /*1a80*/ 	.word	index@(_ZN2at6native55_GLOBAL__N__de093ff9_22_ForeachBinaryOpList_cu_a911ec4325multi_tensor_apply_kernelINS1_18TensorListMetadataILi2EEENS1_11CopyFunctorIN3c107complexIdEEfLi2ELi1ELi1EEEJNS0_4CopyIS8_fEEEEEvT_T0_DpT1_)
        /*1a84*/ 	.word	0x00000000


	//----- nvinfo : EIATTR_REGCOUNT
	.align		4
.L_1161:
        /*1a88*/ 	.byte	0x04, 0x2f
        /*1a8a*/ 	.short	(.L_1163 - .L_1162)
	.align		4
.L_1162:
        /*1a8c*/ 	.word	index@(_ZN2at6native55_GLOBAL__N__de093ff9_22_ForeachBinaryOpList_cu_a911ec4325multi_tensor_apply_kernelINS1_18TensorListMetadataILi2EEENS1_11CopyFunctorIN3c107complexIdEENS7_IfEELi2ELi1ELi1EEEJNS0_4CopyIS8_S9_EEEEEvT_T0_DpT1_)
        /*1a90*/ 	.word	0x00000020


	//----- nvinfo : EIATTR_FRAME_SIZE
	.align		4
.L_1163:
        /*1a94*/ 	.byte	0x04, 0x11
        /*1a96*/ 	.short	(.L_1165 - .L_1164)
	.align		4
.L_1164:
        /*1a98*/ 	.word	index@(_ZN2at6native55_GLOBAL__N__de093ff9_22_ForeachBinaryOpList_cu_a911ec4325multi_tensor_apply_kernelINS1_18TensorListMetadataILi2EEENS1_11CopyFunctorIN3c107complexIdEENS7_IfEELi2ELi1ELi1EEEJNS0_4CopyIS8_S9_EEEEEvT_T0_DpT1_)
        /*1a9c*/ 	.word	0x00000000


	//----- nvinfo : EIATTR_REGCOUNT
	.align		4
.L_1165:
        /*1aa0*/ 	.byte	0x04, 0x2f
        /*1aa2*/ 	.short	(.L_1167 - .L_1166)
	.align		4
.L_1166:
        /*1aa4*/ 	.word	index@(_ZN2at6native55_GLOBAL__N__de093ff9_22_ForeachBinaryOpList_cu_a911ec4325multi_tensor_apply_kernelINS1_18TensorListMetadataILi2EEENS1_11CopyFunctorIN3c107complexIdEENS6_4HalfELi2ELi1ELi1EEEJNS0_4CopyIS8_S9_EEEEEvT_T0_DpT1_)
        /*1aa8*/ 	.word	0x00000020


	//----- nvinfo : EIATTR_FRAME_SIZE
	.align		4
.L_1167:
        /*1aac*/ 	.byte	0x04, 0x11
        /*1aae*/ 	.short	(.L_1169 - .L_1168)
	.align		4
.L_1168:
        /*1ab0*/ 	.word	index@(_ZN2at6native55_GLOBAL__N__de093ff9_22_ForeachBinaryOpList_cu_a911ec4325multi_tensor_apply_kernelINS1_18TensorListMetadataILi2EEENS1_11CopyFunctorIN3c107complexIdEENS6_4HalfELi2ELi1ELi1EEEJNS0_4CopyIS8_S9_EEEEEvT_T0_DpT1_)
        /*1ab4*/ 	.word	0x00000000


	//----- nvinfo : EIATTR_REGCOUNT
	.align		4
.L_1169:
        /*1ab8*/ 	.byte	0x04, 0x2f
        /*1aba*/ 	.short	(.L_1171 - .L_1170)
	.align		4
.L_1170:
        /*1abc*/ 	.word	index@(_ZN2at6native55_GLOBAL__N__de093ff9_22_ForeachBinaryOpList_cu_a911ec4325multi_tensor_apply_kernelINS1_18TensorListMetadataILi2EEENS1_11CopyFunctorIN3c107complexIdEENS6_8BFloat16ELi2ELi1ELi1EEEJNS0_4CopyIS8_S9_EEEEEvT_T0_DpT1_)
        /*1ac0*/ 	.word	0x00000020


	//----- nvinfo : EIATTR_FRAME_SIZE
	.align		4
.L_1171:
        /*1ac4*/ 	.byte	0x04, 0x11
        /*1ac6*/ 	.short	(.L_1173 - .L_1172)
	.align		4
.L_1172:
        /*1ac8*/ 	.word	index@(_ZN2at6native55_GLOBAL__N__de093ff9_22_ForeachBinaryOpList_cu_a911ec4325multi_tensor_apply_kernelINS1_18TensorListMetadataILi2EEENS1_11CopyFunctorIN3c107complexIdEENS6_8BFloat16ELi2ELi1ELi1EEEJNS0_4CopyIS8_S9_EEEEEvT_T0_DpT1_)
        /*1acc*/ 	.word	0x00000000


	//----- nvinfo : EIATTR_REGCOUNT
	.align		4
.L_1173:
        /*1ad0*/ 	.byte	0x04, 0x2f
        /*1ad2*/ 	.short	(.L_1175 - .L_1174)
	.align		4
.L_1174:
        /*1ad4*/ 	.word	index@(_ZN2at6native55_GLOBAL__N__de093ff9_22_ForeachBinaryOpList_cu_a911ec4325multi_tensor_apply_kernelINS1_18TensorListMetadataILi2EEENS1_11CopyFunctorIN3c107complexIdEEbLi2ELi1ELi1EEEJNS0_4CopyIS8_bEEEEEvT_T0_DpT1_)
        /*1ad8*/ 	.word	0x00000020


	//----- nvinfo : EIATTR_FRAME_SIZE
	.align		4
.L_1175:
        /*1adc*/ 	.byte	0x04, 0x11
        /*1ade*/ 	.short	(.L_1177 - .L_1176)
	.align		4
.L_1176:
        /*1ae0*/ 	.word	index@(_ZN2at6native55_GLOBAL__N__de093ff9_22_ForeachBinaryOpList_cu_a911ec4325multi_tensor_apply_kernelINS1_18TensorListMetadataILi2EEENS1_11CopyFunctorIN3c107complexIdEEbLi2ELi1ELi1EEEJNS0_4CopyIS8_bEEEEEvT_T0_DpT1_)
        /*1ae4*/ 	.word	0x00000000


	//----- nvinfo : EIATTR_REGCOUNT
	.align		4
.L_1177:
        /*1ae8*/ 	.byte	0x04, 0x2f
        /*1aea*/ 	.short	(.L_1179 - .L_1178)
	.align		4
.L_1178:
        /*1aec*/ 	.word	index@(_ZN2at6native55_GLOBAL__N__de093ff9_22_ForeachBinaryOpList_cu_a911ec4325multi_tensor_apply_kernelINS1_18TensorListMetadataILi2EEENS1_11CopyFunctorIN3c107complexIdEENS6_13Float8_e4m3fnELi2ELi1ELi1EEEJNS0_4CopyIS8_S9_EEEEEvT_T0_DpT1_)
        /*1af0*/ 	.word	0x0000001e


	//----- nvinfo : EIATTR_FRAME_SIZE
	.align		4
.L_1179:
        /*1af4*/ 	.byte	0x04, 0x11
        /*1af6*/ 	.short	(.L_1181 - .L_1180)
	.align		4
.L_1180:
        /*1af8*/ 	.word	index@(_ZN2at6native55_GLOBAL__N__de093ff9_22_ForeachBinaryOpList_cu_a911ec4325multi_tensor_apply_kernelINS1_18TensorListMetadataILi2EEENS1_11CopyFunctorIN3c107complexIdEENS6_13Float8_e4m3fnELi2ELi1ELi1EEEJNS0_4CopyIS8_S9_EEEEEvT_T0_DpT1_)
        /*1afc*/ 	.word	0x00000000


	//----- nvinfo : EIATTR_REGCOUNT
	.align		4
.L_1181:
        /*1b00*/ 	.byte	0x04, 0x2f
        /*1b02*/ 	.short	(.L_1183 - .L_1182)
	.align		4
.L_1182:
        /*1b04*/ 	.word	index@(_ZN2at6native55_GLOBAL__N__de093ff9_22_ForeachBinaryOpList_cu_a911ec4325multi_tensor_apply_kernelINS1_18TensorListMetadataILi2EEENS1_11CopyFunctorIN3c107complexIdEENS6_15Float8_e4m3fnuzELi2ELi1ELi1EEEJNS0_4CopyIS8_S9_EEEEEvT_T0_DpT1_)
        /*1b08*/ 	.word	0x00000020


	//----- nvinfo : EIATTR_FRAME_SIZE
	.align		4
.L_1183:
        /*1b0c*/ 	.byte	0x04, 0x11
        /*1b0e*/ 	.short	(.L_1185 - .L_1184)
	.align		4
.L_1184:
        /*1b10*/ 	.word	index@(_ZN2at6native55_GLOBAL__N__de093ff9_22_ForeachBinaryOpList_cu_a911ec4325multi_tensor_apply_kernelINS1_18TensorListMetadataILi2EEENS1_11CopyFunctorIN3c107complexIdEENS6_15Float8_e4m3fnuzELi2ELi1ELi1EEEJNS0_4CopyIS8_S9_EEEEEvT_T0_DpT1_)
        /*1b14*/ 	.word	0x00000000


	//----- nvinfo : EIATTR_REGCOUNT
	.align		4
.L_1185:
        /*1b18*/ 	.byte	0x04, 0x2f
        /*1b1a*/ 	.short	(.L_1187 - .L_1186)
	.align		4
.L_1186:
        /*1b1c*/ 	.word	index@(_ZN2at6native55_GLOBAL__N__de093ff9_22_ForeachBinaryOpList_cu_a911ec4325multi_tensor_apply_kernelINS1_18TensorListMetadataILi2EEENS1_11CopyFunctorIN3c107complexIdEENS6_11Float8_e5m2ELi2ELi1ELi1EEEJNS0_4CopyIS8_S9_EEEEEvT_T0_DpT1_)
        /*1b20*/ 	.word	0x00000020


	//----- nvinfo : EIATTR_FRAME_SIZE
	.align		4
.L_1187:
        /*1b24*/ 	.byte	0x04, 0x11
        /*1b26*/ 	.short	(.L_1189 - .L_1188)
	.align		4
.L_1188:
        /*1b28*/ 	.word	index@(_ZN2at6native55_GLOBAL__N__de093ff9_22_ForeachBinaryOpList_cu_a911ec4325multi_tensor_apply_kernelINS1_18TensorListMetadataILi2EEENS1_11CopyFunctorIN3c107complexIdEENS6_11Float8_e5m2ELi2ELi1ELi1EEEJNS0_4CopyIS8_S9_EEEEEvT_T0_DpT1_)
        /*1b2c*/ 	.word	0x00000000


	//----- nvinfo : EIATTR_REGCOUNT
	.align		4
.L_1189:
        /*1b30*/ 	.byte	0x04, 0x2f
        /*1b32*/ 	.short	(.L_1191 - .L_1190)
	.align		4
.L_1190:
        /*1b34*/ 	.word	index@(_ZN2at6native55_GLOBAL__N__de093ff9_22_ForeachBinaryOpList_cu_a911ec4325multi_tensor_apply_kernelINS1_18TensorListMetadataILi2EEENS1_11CopyFunctorIN3c107complexIdEENS6_15Float8_e5m2fnuzELi2ELi1ELi1EEEJNS0_4CopyIS8_S9_EEEEEvT_T0_DpT1_)
        /*1b38*/ 	.word	0x00000020


	//----- nvinfo : EIATTR_FRAME_SIZE
	.align		4
.L_1191:
        /*1b3c*/ 	.byte	0x04, 0x11
        /*1b3e*/ 	.short	(.L_1193 - .L_1192)
	.align		4
.L_1192:
        /*1b40*/ 	.word	index@(_ZN2at6native55_GLOBAL__N__de093ff9_22_ForeachBinaryOpList_cu_a911ec4325multi_tensor_apply_kernelINS1_18TensorListMetadataILi2EEENS1_11CopyFunctorIN3c107complexIdEENS6_15Float8_e5m2fnuzELi2ELi1ELi1EEEJNS0_4CopyIS8_S9_EEEEEvT_T0_DpT1_)
        /*1b44*/ 	.word	0x00000000


	//----- nvinfo : EIATTR_REGCOUNT
	.align		4
.L_1193:
        /*1b48*/ 	.byte	0x04, 0x2f
        /*1b4a*/ 	.short	(.L_1195 - .L_1194)
	.align		4
.L_1194:
        /*1b4c*/ 	.word	index@(_ZN2at6native55_GLOBAL__N__de093ff9_22_ForeachBinaryOpList_cu_a911ec4325multi_tensor_apply_kernelINS1_18TensorListMetadataILi2EEENS1_14UnaryOpFunctorIN3c107complexIfEELi2ELi1ELi1EEEJNS0_4CopyIS8_S8_EEEEEvT_T0_DpT1_)
        /*1b50*/ 	.word	0x0000001f


	//----- nvinfo : EIATTR_FRAME_SIZE
	.align		4
.L_1195:
        /*1b54*/ 	.byte	0x04, 0x11
        /*1b56*/ 	.short	(.L_1197 - .L_1196)
	.align		4
.L_1196:
        /*1b58*/ 	.word	index@(_ZN2at6native55_GLOBAL__N__de093ff9_22_ForeachBinaryOpList_cu_a911ec4325multi_tensor_apply_kernelINS1_18TensorListMetadataILi2EEENS1_14UnaryOpFunctorIN3c107complexIfEELi2ELi1ELi1EEEJNS0_4CopyIS8_S8_EEEEEvT_T0_DpT1_)
        /*1b5c*/ 	.word	0x00000000


	//----- nvinfo : EIATTR_REGCOUNT
	.align		4
.L_1197:
        /*1b60*/ 	.byte	0x04, 0x2f
        /*1b62*/ 	.short	(.L_1199 - .L_1198)
	.align		4
.L_1198:
        /*1b64*/ 	.word	index@(_ZN2at6native55_GLOBAL__N__de093ff9_22_ForeachBinaryOpList_cu_a911ec4325multi_tensor_apply_kernelINS1_18TensorListMetadataILi2EEENS1_11CopyFunctorIN3c107complexIfEEhLi2ELi1ELi1EEEJNS0_4CopyIS8_hEEEEEvT_T0_DpT1_)
        /*1b68*/ 	.word	0x00000020


	//----- nvinfo : EIATTR_FRAME_SIZE
	.align		4
.L_1199:
        /*1b6c*/ 	.byte	0x04, 0x11
        /*1b6e*/ 	.short	(.L_1201 - .L_1200)
	.align		4
.L_1200:
        /*1b70*/ 	.word	index@(_ZN2at6native55_GLOBAL__N__de093ff9_22_ForeachBinaryOpList_cu_a911ec4325multi_tensor_apply_kernelINS1_18TensorListMetadataILi2EEENS1_11CopyFunctorIN3c107complexIfEEhLi2ELi1ELi1EEEJNS0_4CopyIS8_hEEEEEvT_T0_DpT1_)
        /*1b74*/ 	.word	0x00000000


	//----- nvinfo : EIATTR_REGCOUNT
	.align		4
.L_1201:
        /*1b78*/ 	.byte	0x04, 0x2f
        /*1b7a*/ 	.short	(.L_1203 - .L_1202)
	.align		4
.L_1202:
        /*1b7c*/ 	.word	index@(_ZN2at6native55_GLOBAL__N__de093ff9_22_ForeachBinaryOpList_cu_a911ec4325multi_tensor_apply_kernelINS1_18TensorListMetadataILi2EEENS1_11CopyFunctorIN3c107complexIfEEaLi2ELi1ELi1EEEJNS0_4CopyIS8_aEEEEEvT_T0_DpT1_)
        /*1b80*/ 	.word	0x00000020


	//----- nvinfo : EIATTR_FRAME_SIZE
	.align		4
.L_1203:
        /*1b84*/ 	.byte	0x04, 0x11
        /*1b86*/ 	.short	(.L_1205 - .L_1204)
	.align		4
.L_1204:
        /*1b88*/ 	.word	index@(_ZN2at6native55_GLOBAL__N__de093ff9_22_ForeachBinaryOpList_cu_a911ec4325multi_tensor_apply_kernelINS1_18TensorListMetadataILi2EEENS1_11CopyFunctorIN3c107complexIfEEaLi2ELi1ELi1EEEJNS0_4CopyIS8_aEEEEEvT_T0_DpT1_)
        /*1b8c*/ 	.word	0x00000000


	//----- nvinfo : EIATTR_REGCOUNT
	.align		4
.L_1205:
        /*1b90*/ 	.byte	0x04, 0x2f
        /*1b92*/ 	.short	(.L_1207 - .L_1206)
	.align		4
.L_1206:
        /*1b94*/ 	.word	index@(_ZN2at6native55_GLOBAL__N__de093ff9_22_ForeachBinaryOpList_cu_a911ec4325multi_tensor_apply_kernelINS1_18TensorListMetadataILi2EEENS1_11CopyFunctorIN3c107complexIfEElLi2ELi1ELi1EEEJNS0_4CopyIS8_lEEEEEvT_T0_DpT1_)
        /*1b98*/ 	.word	0x00000020


	//----- nvinfo : EIATTR_FRAME_SIZE
	.align		4
.L_1207:
        /*1b9c*/ 	.byte	0x04, 0x11
        /*1b9e*/ 	.short	(.L_1209 - .L_1208)
	.align		4
.L_1208:
        /*1ba0*/ 	.word	index@(_ZN2at6native55_GLOBAL__N__de093ff9_22_ForeachBinaryOpList_cu_a911ec4325multi_tensor_apply_kernelINS1_18TensorListMetadataILi2EEENS1_11CopyFunctorIN3c107complexIfEElLi2ELi1ELi1EEEJNS0_4CopyIS8_lEEEEEvT_T0_DpT1_)
        /*1ba4*/ 	.word	0x00000000


	//----- nvinfo : EIATTR_REGCOUNT
	.align		4
.L_1209:
        /*1ba8*/ 	.byte	0x04, 0x2f
        /*1baa*/ 	.short	(.L_1211 - .L_1210)
	.align		4
.L_1210:
        /*1bac*/ 	.word	index@(_ZN2at6native55_GLOBAL__N__de093ff9_22_ForeachBinaryOpList_cu_a911ec4325multi_tensor_apply_kernelINS1_18TensorListMetadataILi2EEENS1_11CopyFunctorIN3c107complexIfEEsLi2ELi1ELi1EEEJNS0_4CopyIS8_sEEEEEvT_T0_DpT1_)
        /*1bb0*/ 	.word	0x00000020


	//----- nvinfo : EIATTR_FRAME_SIZE
	.align		4
.L_1211:
        /*1bb4*/ 	.byte	0x04, 0x11
        /*1bb6*/ 	.short	(.L_1213 - .L_1212)
	.align		4
.L_1212:
        /*1bb8*/ 	.word	index@(_ZN2at6native55_GLOBAL__N__de093ff9_22_ForeachBinaryOpList_cu_a911ec4325multi_tensor_apply_kernelINS1_18TensorListMetadataILi2EEENS1_11CopyFunctorIN3c107complexIfEEsLi2ELi1ELi1EEEJNS0_4CopyIS8_sEEEEEvT_T0_DpT1_)
        /*1bbc*/ 	.word	0x00000000


	//----- nvinfo : EIATTR_REGCOUNT
	.align		4
.L_1213:
        /*1bc0*/ 	.byte	0x04, 0x2f
        /*1bc2*/ 	.short	(.L_1215 - .L_1214)
	.align		4
.L_1214:
        /*1bc4*/ 	.word	index@(_ZN2at6native55_GLOBAL__N__de093ff9_22_ForeachBinaryOpList_cu_a911ec4325multi_tensor_apply_kernelINS1_18TensorListMetadataILi2EEENS1_11CopyFunctorIN3c107complexIfEEiLi2ELi1ELi1EEEJNS0_4CopyIS8_iEEEEEvT_T0_DpT1_)
        /*1bc8*/ 	.word	0x00000020


	//----- nvinfo : EIATTR_FRAME_SIZE
	.align		4
.L_1215:
        /*1bcc*/ 	.byte	0x04, 0x11
        /*1bce*/ 	.short	(.L_1217 - .L_1216)
	.align		4
.L_1216:
        /*1bd0*/ 	.word	index@(_ZN2at6native55_GLOBAL__N__de093ff9_22_ForeachBinaryOpList_cu_a911ec4325multi_tensor_apply_kernelINS1_18TensorListMetadataILi2EEENS1_11CopyFunctorIN3c107complexIfEEiLi2ELi1ELi1EEEJNS0_4CopyIS8_iEEEEEvT_T0_DpT1_)
        /*1bd4*/ 	.word	0x00000000


	//----- nvinfo : EIATTR_REGCOUNT
	.align		4
.L_1217:
        /*1bd8*/ 	.byte	0x04, 0x2f
        /*1bda*/ 	.short	(.L_1219 - .L_1218)
	.align		4
.L_1218:
        /*1bdc*/ 	.word	index@(_ZN2at6native55_GLOBAL__N__de093ff9_22_ForeachBinaryOpList_cu_a911ec4325multi_tensor_apply_kernelINS1_18TensorListMetadataILi2EEENS1_11CopyFunctorIN3c107complexIfEEdLi2ELi1ELi1EEEJNS0_4CopyIS8_dEEEEEvT_T0_DpT1_)
        /*1be0*/ 	.word	0x00000020


	//----- nvinfo : EIATTR_FRAME_SIZE
	.align		4
.L_1219:
        /*1be4*/ 	.byte	0x04, 0x11
        /*1be6*/ 	.short	(.L_1221 - .L_1220)
	.align		4
.L_1220:
        /*1be8*/ 	.word	index@(_ZN2at6native55_GLOBAL__N__de093ff9_22_ForeachBinaryOpList_cu_a911ec4325multi_tensor_apply_kernelINS1_18TensorListMetadataILi2EEENS1_11CopyFunctorIN3c107complexIfEEdLi2ELi1ELi1EEEJNS0_4CopyIS8_dEEEEEvT_T0_DpT1_)
        /*1bec*/ 	.word	0x00000000


	//----- nvinfo : EIATTR_REGCOUNT
	.align		4
.L_1221:
        /*1bf0*/ 	.byte	0x04, 0x2f
        /*1bf2*/ 	.short	(.L_1223 - .L_1222)
	.align		4
.L_1222:
        /*1bf4*/ 	.word	index@(_ZN2at6native55_GLOBAL__N__de093ff9_22_ForeachBinaryOpList_cu_a911ec4325multi_tensor_apply_kernelINS1_18TensorListMetadataILi2EEENS1_11CopyFunctorIN3c107complexIfEEfLi2ELi1ELi1EEEJNS0_4CopyIS8_fEEEEEvT_T0_DpT1_)
        /*1bf8*/ 	.word	0x00000020


	//----- nvinfo : EIATTR_FRAME_SIZE
	.align		4
.L_1223:
        /*1bfc*/ 	.byte	0x04, 0x11
        /*1bfe*/ 	.short	(.L_1225 - .L_1224)
	.align		4
.L_1224:
        /*1c00*/ 	.word	index@(_ZN2at6native55_GLOBAL__N__de093ff9_22_ForeachBinaryOpList_cu_a911ec4325multi_tensor_apply_kernelINS1_18TensorListMetadataILi2EEENS1_11CopyFunctorIN3c107complexIfEEfLi2ELi1ELi1EEEJNS0_4CopyIS8_fEEEEEvT_T0_DpT1_)
        /*1c04*/ 	.word	0x00000000


	//----- nvinfo : EIATTR_REGCOUNT
	.align		4
.L_1225:
        /*1c08*/ 	.byte	0x04, 0x2f
        /*1c0a*/ 	.short	(.L_1227 - .L_1226)
	.align		4
.L_1226:
        /*1c0c*/ 	.word	index@(_ZN2at6native55_GLOBAL__N__de093ff9_22_ForeachBinaryOpList_cu_a911ec4325multi_tensor_apply_kernelINS1_18TensorListMetadataILi2EEENS1_11CopyFunctorIN3c107complexIfEENS7_IdEELi2ELi1ELi1EEEJNS0_4CopyIS8_S9_EEEEEvT_T0_DpT1_)
        /*1c10*/ 	.word	0x00000020


	//----- nvinfo : EIATTR_FRAME_SIZE
	.align		4
.L_1227:
        /*1c14*/ 	.byte	0x04, 0x11
        /*1c16*/ 	.short	(.L_1229 - .L_1228)
	.align		4
.L_1228:
        /*1c18*/ 	.word	index@(_ZN2at6native55_GLOBAL__N__de093ff9_22_ForeachBinaryOpList_cu_a911ec4325multi_tensor_apply_kernelINS1_18TensorListMetadataILi2EEENS1_11CopyFunctorIN3c107complexIfEENS7_IdEELi2ELi1ELi1EEEJNS0_4CopyIS8_S9_EEEEEvT_T0_DpT1_)
        /*1c1c*/ 	.word	0x00000000


	//----- nvinfo : EIATTR_REGCOUNT
	.align		4
.L_1229:
        /*1c20*/ 	.byte	0x04, 0x2f
        /*1c22*/ 	.short	(.L_1231 - .L_1230)
	.align		4
.L_1230:
        /*1c24*/ 	.word	index@(_ZN2at6native55_GLOBAL__N__de093ff9_22_ForeachBinaryOpList_cu_a911ec4325multi_tensor_apply_kernelINS1_18TensorListMetadataILi2EEENS1_11CopyFunctorIN3c107complexIfEENS6_4HalfELi2ELi1ELi1EEEJNS0_4CopyIS8_S9_EEEEEvT_T0_DpT1_)
        /*1c28*/ 	.word	0x00000020


	//----- nvinfo : EIATTR_FRAME_SIZE
	.align		4
.L_1231:
        /*1c2c*/ 	.byte	0x04, 0x11
        /*1c2e*/ 	.short	(.L_1233 - .L_1232)
	.align		4
.L_1232:
        /*1c30*/ 	.word	index@(_ZN2at6native55_GLOBAL__N__de093ff9_22_ForeachBinaryOpList_cu_a911ec4325multi_tensor_apply_kernelINS1_18TensorListMetadataILi2EEENS1_11CopyFunctorIN3c107complexIfEENS6_4HalfELi2ELi1ELi1EEEJNS0_4CopyIS8_S9_EEEEEvT_T0_DpT1_)
        /*1c34*/ 	.word	0x00000000


	//----- nvinfo : EIATTR_REGCOUNT
	.align		4
.L_1233:
        /*1c38*/ 	.byte	0x04, 0x2f
        /*1c3a*/ 	.short	(.L_1235 - .L_1234)
	.align		4
.L_1234:
        /*1c3c*/ 	.word	index@(_ZN2at6native55_GLOBAL__N__de093ff9_22_ForeachBinaryOpList_cu_a911ec4325multi_tensor_apply_kernelINS1_18TensorListMetadataILi2EEENS1_11CopyFunctorIN3c107complexIfEENS6_8BFloat16ELi2ELi1ELi1EEEJNS0_4CopyIS8_S9_EEEEEvT_T0_DpT1_)
        /*1c40*/ 	.word	0x00000020


	//----- nvinfo : EIATTR_FRAME_SIZE
	.align		4
.L_1235:
        /*1c44*/ 	.byte	0x04, 0x11
        /*1c46*/ 	.short	(.L_1237 - .L_1236)
	.align		4
.L_1236:
        /*1c48*/ 	.word	index@(_ZN2at6native55_GLOBAL__N__de093ff9_22_ForeachBinaryOpList_cu_a911ec4325multi_tensor_apply_kernelINS1_18TensorListMetadataILi2EEENS1_11CopyFunctorIN3c107complexIfEENS6_8BFloat16ELi2ELi1ELi1EEEJNS0_4CopyIS8_S9_EEEEEvT_T0_DpT1_)
        /*1c4c*/ 	.word	0x00000000


	//----- nvinfo : EIATTR_REGCOUNT
	.align		4
.L_1237:
        /*1c50*/ 	.byte	0x04, 0x2f
        /*1c52*/ 	.short	(.L_1239 - .L_1238)
	.align		4
.L_1238:
        /*1c54*/ 	.word	index@(_ZN2at6native55_GLOBAL__N__de093ff9_22_ForeachBinaryOpList_cu_a911ec4325multi_tensor_apply_kernelINS1_18TensorListMetadataILi2EEENS1_11CopyFunctorIN3c107complexIfEEbLi2ELi1ELi1EEEJNS0_4CopyIS8_bEEEEEvT_T0_DpT1_)
        /*1c58*/ 	.word	0x00000020


	//----- nvinfo : EIATTR_FRAME_SIZE
	.align		4
.L_1239:
        /*1c5c*/ 	.byte	0x04, 0x11
        /*1c5e*/ 	.short	(.L_1241 - .L_1240)
	.align		4
.L_1240:
        /*1c60*/ 	.word	index@(_ZN2at6native55_GLOBAL__N__de093ff9_22_ForeachBinaryOpList_cu_a911ec4325multi_tensor_apply_kernelINS1_18TensorListMetadataILi2EEENS1_11CopyFunctorIN3c107complexIfEEbLi2ELi1ELi1EEEJNS0_4CopyIS8_bEEEEEvT_T0_DpT1_)
        /*1c64*/ 	.word	0x00000000


	//----- nvinfo : EIATTR_REGCOUNT
	.align		4
.L_1241:
        /*1c68*/ 	.byte	0x04, 0x2f
        /*1c6a*/ 	.short	(.L_1243 - .L_1242)
	.align		4
.L_1242:
        /*1c6c*/ 	.word	index@(_ZN2at6native55_GLOBAL__N__de093ff9_22_ForeachBinaryOpList_cu_a911ec4325multi_tensor_apply_kernelINS1_18TensorListMetadataILi2EEENS1_11CopyFunctorIN3c107complexIfEENS6_13Float8_e4m3fnELi2ELi1ELi1EEEJNS0_4CopyIS8_S9_EEEEEvT_T0_DpT1_)
        /*1c70*/ 	.word	0x0000001b


	//----- nvinfo : EIATTR_FRAME_SIZE
	.align		4
.L_1243:
        /*1c74*/ 	.byte	0x04, 0x11
        /*1c76*/ 	.short	(.L_1245 - .L_1244)
	.align		4
.L_1244:
        /*1c78*/ 	.word	index@(_ZN2at6native55_GLOBAL__N__de093ff9_22_ForeachBinaryOpList_cu_a911ec4325multi_tensor_apply_kernelINS1_18TensorListMetadataILi2EEENS1_11CopyFunctorIN3c107complexIfEENS6_13Float8_e4m3fnELi2ELi1ELi1EEEJNS0_4CopyIS8_S9_EEEEEvT_T0_DpT1_)
        /*1c7c*/ 	.word	0x00000000


	//----- nvinfo : EIATTR_REGCOUNT
	.align		4
.L_1245:
        /*1c80*/ 	.byte	0x04, 0x2f
        /*1c82*/ 	.short	(.L_1247 - .L_1246)
	.align		4
.L_1246:
        /*1c84*/ 	.word	index@(_ZN2at6native55_GLOBAL__N__de093ff9_22_ForeachBinaryOpList_cu_a911ec4325multi_tensor_apply_kernelINS1_18TensorListMetadataILi2EEENS1_11CopyFunctorIN3c107complexIfEENS6_15Float8_e4m3fnuzELi2ELi1ELi1EEEJNS0_4CopyIS8_S9_EEEEEvT_T0_DpT1_)
        /*1c88*/ 	.word	0x0000001f


	//----- nvinfo : EIATTR_FRAME_SIZE
	.align		4
.L_1247:
        /*1c8c*/ 	.byte	0x04, 0x11
        /*1c8e*/ 	.short	(.L_1249 - .L_1248)
	.align		4
.L_1248:
        /*1c90*/ 	.word	index@(_ZN2at6native55_GLOBAL__N__de093ff9_22_ForeachBinaryOpList_cu_a911ec4325multi_tensor_apply_kernelINS1_18TensorListMetadataILi2EEENS1_11CopyFunctorIN3c107complexIfEENS6_15Float8_e4m3fnuzELi2ELi1ELi1EEEJNS0_4CopyIS8_S9_EEEEEvT_T0_DpT1_)
        /*1c94*/ 	.word	0x00000000


	//----- nvinfo : EIATTR_REGCOUNT
	.align		4
.L_1249:
        /*1c98*/ 	.byte	0x04, 0x2f
        /*1c9a*/ 	.short	(.L_1251 - .L_1250)
	.align		4
.L_1250:
        /*1c9c*/ 	.word	index@(_ZN2at6native55_GLOBAL__N__de093ff9_22_ForeachBinaryOpList_cu_a911ec4325multi_tensor_apply_kernelINS1_18TensorListMetadataILi2EEENS1_11CopyFunctorIN3c107complexIfEENS6_11Float8_e5m2ELi2ELi1ELi1EEEJNS0_4CopyIS8_S9_EEEEEvT_T0_DpT1_)
        /*1ca0*/ 	.word	0x0000001c


	//----- nvinfo : EIATTR_FRAME_SIZE
	.align		4
.L_1251:
        /*1ca4*/ 	.byte	0x04, 0x11
        /*1ca6*/ 	.short	(.L_1253 - .L_1252)
	.align		4
.L_1252:
        /*1ca8*/ 	.word	index@(_ZN2at6native55_GLOBAL__N__de093ff9_22_ForeachBinaryOpList_cu_a911ec4325multi_tensor_apply_kernelINS1_18TensorListMetadataILi2EEENS1_11CopyFunctorIN3c107complexIfEENS6_11Float8_e5m2ELi2ELi1ELi1EEEJNS0_4CopyIS8_S9_EEEEEvT_T0_DpT1_)
        /*1cac*/ 	.word	0x00000000


	//----- nvinfo : EIATTR_REGCOUNT
	.align		4
.L_1253:
        /*1cb0*/ 	.byte	0x04, 0x2f
        /*1cb2*/ 	.short	(.L_1255 - .L_1254)
	.align		4
.L_1254:
        /*1cb4*/ 	.word	index@(_ZN2at6native55_GLOBAL__N__de093ff9_22_ForeachBinaryOpList_cu_a911ec4325multi_tensor_apply_kernelINS1_18TensorListMetadataILi2EEENS1_11CopyFunctorIN3c107complexIfEENS6_15Float8_e5m2fnuzELi2ELi1ELi1EEEJNS0_4CopyIS8_S9_EEEEEvT_T0_DpT1_)
        /*1cb8*/ 	.word	0x0000001f


	//----- nvinfo : EIATTR_FRAME_SIZE
	.align		4
.L_1255:
        /*1cbc*/ 	.byte	0x04, 0x11
        /*1cbe*/ 	.short	(.L_1257 - .L_1256)
	.align		4
.L_1256:
        /*1cc0*/ 	.word	index@(_ZN2at6native55_GLOBAL__N__de093ff9_22_ForeachBinaryOpList_cu_a911ec4325multi_tensor_apply_kernelINS1_18TensorListMetadataILi2EEENS1_11CopyFunctorIN3c107complexIfEENS6_15Float8_e5m2fnuzELi2ELi1ELi1EEEJNS0_4CopyIS8_S9_EEEEEvT_T0_DpT1_)
        /*1cc4*/ 	.word	0x00000000


	//----- nvinfo : EIATTR_REGCOUNT
	.align		4
.L_1257:
        /*1cc8*/ 	.byte	0x04, 0x2f
        /*1cca*/ 	.short	(.L_1259 - .L_1258)
	.align		4
.L_1258:
        /*1ccc*/ 	.word	index@(_ZN2at6native55_GLOBAL__N__de093ff9_22_ForeachBinaryOpList_cu_a911ec4325multi_tensor_apply_kernelINS1_18TensorListMetadataILi2EEENS1_14UnaryOpFunctorIN3c104HalfELi2ELi1ELi1EEEJNS0_4CopyIS7_S7_EEEEEvT_T0_DpT1_)
        /*1cd0*/ 	.word	0x00000020


	//----- nvinfo : EIATTR_FRAME_SIZE
	.align		4
.L_1259:
        /*1cd4*/ 	.byte	0x04, 0x11
        /*1cd6*/ 	.short	(.L_1261 - .L_1260)
	.align		4
.L_1260:
        /*1cd8*/ 	.word	index@(_ZN2at6native55_GLOBAL__N__de093ff9_22_ForeachBinaryOpList_cu_a911ec4325multi_tensor_apply_kernelINS1_18TensorListMetadataILi2EEENS1_14UnaryOpFunctorIN3c104HalfELi2ELi1ELi1EEEJNS0_4CopyIS7_S7_EEEEEvT_T0_DpT1_)
        /*1cdc*/ 	.word	0x00000000


	//----- nvinfo : EIATTR_REGCOUNT
	.align		4
.L_1261:
        /*1ce0*/ 	.byte	0x04, 0x2f
        /*1ce2*/ 	.short	(.L_1263 - .L_1262)
	.align		4
.L_1262:
        /*1ce4*/ 	.word	index@(_ZN2at6native55_GLOBAL__N__de093ff9_22_ForeachBinaryOpList_cu_a911ec4325multi_tensor_apply_kernelINS1_18TensorListMetadataILi2EEENS1_11CopyFunctorIN3c104HalfEhLi2ELi1ELi1EEEJNS0_4CopyIS7_hEEEEEvT_T0_DpT1_)
        /*1ce8*/ 	.word	0x00000020


	//----- nvinfo : EIATTR_FRAME_SIZE
	.align		4
.L_1263:
        /*1cec*/ 	.byte	0x04, 0x11
        /*1cee*/ 	.short	(.L_1265 - .L_1264)
	.align		4
.L_1264:
        /*1cf0*/ 	.word	index@(_ZN2at6native55_GLOBAL__N__de093ff9_22_ForeachBinaryOpList_cu_a911ec4325multi_tensor_apply_kernelINS1_18TensorListMetadataILi2EEENS1_11CopyFunctorIN3c104HalfEhLi2ELi1ELi1EEEJNS0_4CopyIS7_hEEEEEvT_T0_DpT1_)
        /*1cf4*/ 	.word	0x00000000


	//----- nvinfo : EIATTR_REGCOUNT
	.align		4
.L_1265:
        /*1cf8*/ 	.byte	0x04, 0x2f
        /*1cfa*/ 	.short	(.L_1267 - .L_1266)
	.align		4
.L_1266:
        /*1cfc*/ 	.word	index@(_ZN2at6native55_GLOBAL__N__de093ff9_22_ForeachBinaryOpList_cu_a911ec4325multi_tensor_apply_kernelINS1_18TensorListMetadataILi2EEENS1_11CopyFunctorIN3c104HalfEaLi2ELi1ELi1EEEJNS0_4CopyIS7_aEEEEEvT_T0_DpT1_)
        /*1d00*/ 	.word	0x00000020


	//----- nvinfo : EIATTR_FRAME_SIZE
	.align		4
.L_1267:
        /*1d04*/ 	.byte	0x04, 0x11
        /*1d06*/ 	.short	(.L_1269 - .L_1268)
	.align		4
.L_1268:
        /*1d08*/ 	.word	index@(_ZN2at6native55_GLOBAL__N__de093ff9_22_ForeachBinaryOpList_cu_a911ec4325multi_tensor_apply_kernelINS1_18TensorListMetadataILi2EEENS1_11CopyFunctorIN3c104HalfEaLi2ELi1ELi1EEEJNS0_4CopyIS7_aEEEEEvT_T0_DpT1_)
        /*1d0c*/ 	.word	0x00000000


	//----- nvinfo : EIATTR_REGCOUNT
	.align		4
.L_1269:
        /*1d10*/ 	.byte	0x04, 0x2f
        /*1d12*/ 	.short	(.L_1271 - .L_1270)
	.align		4
.L_1270:
        /*1d14*/ 	.word	index@(_ZN2at6native55_GLOBAL__N__de093ff9_22_ForeachBinaryOpList_cu_a911ec4325multi_tensor_apply_kernelINS1_18TensorListMetadataILi2EEENS1_11CopyFunctorIN3c104HalfElLi2ELi1ELi1EEEJNS0_4CopyIS7_lEEEEEvT_T0_DpT1_)
        /*1d18*/ 	.word	0x00000020


	//----- nvinfo : EIATTR_FRAME_SIZE
	.align		4
.L_1271:
        /*1d1c*/ 	.byte	0x04, 0x11
        /*1d1e*/ 	.short	(.L_1273 - .L_1272)
	.align		4
.L_1272:
        /*1d20*/ 	.word	index@(_ZN2at6native55_GLOBAL__N__de093ff9_22_ForeachBinaryOpList_cu_a911ec4325multi_tensor_apply_kernelINS1_18TensorListMetadataILi2EEENS1_11CopyFunctorIN3c104HalfElLi2ELi1ELi1EEEJNS0_4CopyIS7_lEEEEEvT_T0_DpT1_)
        /*1d24*/ 	.word	0x00000000


	//----- nvinfo : EIATTR_REGCOUNT
	.align		4
.L_1273:
        /*1d28*/ 	.byte	0x04, 0x2f
        /*1d2a*/ 	.short	(.L_1275 - .L_1274)
	.align		4
.L_1274:
        /*1d2c*/ 	.word	index@(_ZN2at6native55_GLOBAL__N__de093ff9_22_ForeachBinaryOpList_cu_a911ec4325multi_tensor_apply_kernelINS1_18TensorListMetadataILi2EEENS1_11CopyFunctorIN3c104HalfEsLi2ELi1ELi1EEEJNS0_4CopyIS7_sEEEEEvT_T0_DpT1_)
        /*1d30*/ 	.word	0x00000020


	//----- nvinfo : EIATTR_FRAME_SIZE
	.align		4
.L_1275:
        /*1d34*/ 	.byte	0x04, 0x11
        /*1d36*/ 	.short	(.L_1277 - .L_1276)
	.align		4
.L_1276:
        /*1d38*/ 	.word	index@(_ZN2at6native55_GLOBAL__N__de093ff9_22_ForeachBinaryOpList_cu_a911ec4325multi_tensor_apply_kernelINS1_18TensorListMetadataILi2EEENS1_11CopyFunctorIN3c104HalfEsLi2ELi1ELi1EEEJNS0_4CopyIS7_sEEEEEvT_T0_DpT1_)
        /*1d3c*/ 	.word	0x00000000


	//----- nvinfo : EIATTR_REGCOUNT
	.align		4
.L_1277:
        /*1d40*/ 	.byte	0x04, 0x2f
        /*1d42*/ 	.short	(.L_1279 - .L_1278)
	.align		4
.L_1278:
        /*1d44*/ 	.word	index@(_ZN2at6native55_GLOBAL__N__de093ff9_22_ForeachBinaryOpList_cu_a911ec4325multi_tensor_apply_kernelINS1_18TensorListMetadataILi2EEENS1_11CopyFunctorIN3c104HalfEiLi2ELi1ELi1EEEJNS0_4CopyIS7_iEEEEEvT_T0_DpT1_)
        /*1d48*/ 	.word	0x00000020


	//----- nvinfo : EIATTR_FRAME_SIZE
	.align		4
.L_1279:
        /*1d4c*/ 	.byte	0x04, 0x11
        /*1d4e*/ 	.short	(.L_1281 - .L_1280)
	.align		4
.L_1280:
        /*1d50*/ 	.word	index@(_ZN2at6native55_GLOBAL__N__de093ff9_22_ForeachBinaryOpList_cu_a911ec4325multi_tensor_apply_kernelINS1_18TensorListMetadataILi2EEENS1_11CopyFunctorIN3c104HalfEiLi2ELi1ELi1EEEJNS0_4CopyIS7_iEEEEEvT_T0_DpT1_)
        /*1d54*/ 	.word	0x00000000


	//----- nvinfo : EIATTR_REGCOUNT
	.align		4
.L_1281:
        /*1d58*/ 	.byte	0x04, 0x2f
        /*1d5a*/ 	.short	(.L_1283 - .L_1282)
	.align		4
.L_1282:
        /*1d5c*/ 	.word	index@(_ZN2at6native55_GLOBAL__N__de093ff9_22_ForeachBinaryOpList_cu_a911ec4325multi_tensor_apply_kernelINS1_18TensorListMetadataILi2EEENS1_11CopyFunctorIN3c104HalfEdLi2ELi1ELi1EEEJNS0_4CopyIS7_dEEEEEvT_T0_DpT1_)
        /*1d60*/ 	.word	0x00000020


	//----- nvinfo : EIATTR_FRAME_SIZE
	.align		4
.L_1283:
        /*1d64*/ 	.byte	0x04, 0x11
        /*1d66*/ 	.short	(.L_1285 - .L_1284)
	.align		4
.L_1284:
        /*1d68*/ 	.word	index@(_ZN2at6native55_GLOBAL__N__de093ff9_22_ForeachBinaryOpList_cu_a911ec4325multi_tensor_apply_kernelINS1_18TensorListMetadataILi2EEENS1_11CopyFunctorIN3c104HalfEdLi2ELi1ELi1EEEJNS0_4CopyIS7_dEEEEEvT_T0_DpT1_)
        /*1d6c*/ 	.word	0x00000000


	//----- nvinfo : EIATTR_REGCOUNT
	.align		4
.L_1285:
        /*1d70*/ 	.byte	0x04, 0x2f
        /*1d72*/ 	.short	(.L_1287 - .L_1286)
	.align		4
.L_1286:
        /*1d74*/ 	.word	index@(_ZN2at6native55_GLOBAL__N__de093ff9_22_ForeachBinaryOpList_cu_a911ec4325multi_tensor_apply_kernelINS1_18TensorListMetadataILi2EEENS1_11CopyFunctorIN3c104HalfEfLi2ELi1ELi1EEEJNS0_4CopyIS7_fEEEEEvT_T0_DpT1_)
        /*1d78*/ 	.word	0x00000020


	//----- nvinfo : EIATTR_FRAME_SIZE
	.align		4
.L_1287:
        /*1d7c*/ 	.byte	0x04, 0x11
        /*1d7e*/ 	.short	(.L_1289 - .L_1288)
	.align		4
.L_1288:
        /*1d80*/ 	.word	index@(_ZN2at6native55_GLOBAL__N__de093ff9_22_ForeachBinaryOpList_cu_a911ec4325multi_tensor_apply_kernelINS1_18TensorListMetadataILi2EEENS1_11CopyFunctorIN3c104HalfEfLi2ELi1ELi1EEEJNS0_4CopyIS7_fEEEEEvT_T0_DpT1_)
        /*1d84*/ 	.word	0x00000000


	//----- nvinfo : EIATTR_REGCOUNT
	.align		4
.L_1289:
        /*1d88*/ 	.byte	0x04, 0x2f
        /*1d8a*/ 	.short	(.L_1291 - .L_1290)
	.align		4
.L_1290:
        /*1d8c*/ 	.word	index@(_ZN2at6native55_GLOBAL__N__de093ff9_22_ForeachBinaryOpList_cu_a911ec4325multi_tensor_apply_kernelINS1_18TensorListMetadataILi2EEENS1_11CopyFunctorIN3c104HalfENS6_7complexIdEELi2ELi1ELi1EEEJNS0_4CopyIS7_S9_EEEEEvT_T0_DpT1_)
        /*1d90*/ 	.word	0x00000020


	//----- nvinfo : EIATTR_FRAME_SIZE
	.align		4
.L_1291:
        /*1d94*/ 	.byte	0x04, 0x11
        /*1d96*/ 	.short	(.L_1293 - .L_1292)
	.align		4
.L_1292:
        /*1d98*/ 	.word	index@(_ZN2at6native55_GLOBAL__N__de093ff9_22_ForeachBinaryOpList_cu_a911ec4325multi_tensor_apply_kernelINS1_18TensorListMetadataILi2EEENS1_11CopyFunctorIN3c104HalfENS6_7complexIdEELi2ELi1ELi1EEEJNS0_4CopyIS7_S9_EEEEEvT_T0_DpT1_)
        /*1d9c*/ 	.word	0x00000000


	//----- nvinfo : EIATTR_REGCOUNT
	.align		4
.L_1293:
        /*1da0*/ 	.byte	0x04, 0x2f
        /*1da2*/ 	.short	(.L_1295 - .L_1294)
	.align		4
.L_1294:
        /*1da4*/ 	.word	index@(_ZN2at6native55_GLOBAL__N__de093ff9_22_ForeachBinaryOpList_cu_a911ec4325multi_tensor_apply_kernelINS1_18TensorListMetadataILi2EEENS1_11CopyFunctorIN3c104HalfENS6_7complexIfEELi2ELi1ELi1EEEJNS0_4CopyIS7_S9_EEEEEvT_T0_DpT1_)
        /*1da8*/ 	.word	0x0000001d


	//----- nvinfo : EIATTR_FRAME_SIZE
	.align		4
.L_1295:
        /*1dac*/ 	.byte	0x04, 0x11
        /*1dae*/ 	.short	(.L_1297 - .L_1296)
	.align		4
.L_1296:
        /*1db0*/ 	.word	index@(_ZN2at6native55_GLOBAL__N__de093ff9_22_ForeachBinaryOpList_cu_a911ec4325multi_tensor_apply_kernelINS1_18TensorListMetadataILi2EEENS1_11CopyFunctorIN3c104HalfENS6_7complexIfEELi2ELi1ELi1EEEJNS0_4CopyIS7_S9_EEEEEvT_T0_DpT1_)
        /*1db4*/ 	.word	0x00000000


	//----- nvinfo : EIATTR_REGCOUNT
	.align		4
.L_1297:
        /*1db8*/ 	.byte	0x04, 0x2f
        /*1dba*/ 	.short	(.L_1299 - .L_1298)
	.align		4
.L_1298:
        /*1dbc*/ 	.word	index@(_ZN2at6native55_GLOBAL__N__de093ff9_22_ForeachBinaryOpList_cu_a911ec4325multi_tensor_apply_kernelINS1_18TensorListMetadataILi2EEENS1_11CopyFunctorIN3c104HalfENS6_8BFloat16ELi2ELi1ELi1EEEJNS0_4CopyIS7_S8_EEEEEvT_T0_DpT1_)
        /*1dc0*/ 	.word	0x00000020


	//----- nvinfo : EIATTR_FRAME_SIZE
	.align		4
.L_1299:
        /*1dc4*/ 	.byte	0x04, 0x11
        /*1dc6*/ 	.short	(.L_1301 - .L_1300)
	.align		4
.L_1300:
        /*1dc8*/ 	.word	index@(_ZN2at6native55_GLOBAL__N__de093ff9_22_ForeachBinaryOpList_cu_a911ec4325multi_tensor_apply_kernelINS1_18TensorListMetadataILi2EEENS1_11CopyFunctorIN3c104HalfENS6_8BFloat16ELi2ELi1ELi1EEEJNS0_4CopyIS7_S8_EEEEEvT_T0_DpT1_)
        /*1dcc*/ 	.word	0x00000000


	//----- nvinfo : EIATTR_REGCOUNT
	.align		4
.L_1301:
        /*1dd0*/ 	.byte	0x04, 0x2f
        /*1dd2*/ 	.short	(.L_1303 - .L_1302)
	.align		4
.L_1302:
        /*1dd4*/ 	.word	index@(_ZN2at6native55_GLOBAL__N__de093ff9_22_ForeachBinaryOpList_cu_a911ec4325multi_tensor_apply_kernelINS1_18TensorListMetadataILi2EEENS1_11CopyFunctorIN3c104HalfEbLi2ELi1ELi1EEEJNS0_4CopyIS7_bEEEEEvT_T0_DpT1_)
        /*1dd8*/ 	.word	0x00000020


	//----- nvinfo : EIATTR_FRAME_SIZE
	.align		4
.L_1303:
        /*1ddc*/ 	.byte	0x04, 0x11
        /*1dde*/ 	.short	(.L_1305 - .L_1304)
	.align		4
.L_1304:
        /*1de0*/ 	.word	index@(_ZN2at6native55_GLOBAL__N__de093ff9_22_ForeachBinaryOpList_cu_a911ec4325multi_tensor_apply_kernelINS1_18TensorListMetadataILi2EEENS1_11CopyFunctorIN3c104HalfEbLi2ELi1ELi1EEEJNS0_4CopyIS7_bEEEEEvT_T0_DpT1_)
        /*1de4*/ 	.word	0x00000000


	//----- nvinfo : EIATTR_REGCOUNT
	.align		4
.L_1305:
        /*1de8*/ 	.byte	0x04, 0x2f
        /*1dea*/ 	.short	(.L_1307 - .L_1306)
	.align		4
.L_1306:
        /*1dec*/ 	.word	index@(_ZN2at6native55_GLOBAL__N__de093ff9_22_ForeachBinaryOpList_cu_a911ec4325multi_tensor_apply_kernelINS1_18TensorListMetadataILi2EEENS1_11CopyFunctorIN3c104HalfENS6_13Float8_e4m3fnELi2ELi1ELi1EEEJNS0_4CopyIS7_S8_EEEEEvT_T0_DpT1_)
        /*1df0*/ 	.word	0x0000001e


	//----- nvinfo : EIATTR_FRAME_SIZE
	.align		4
.L_1307:
        /*1df4*/ 	.byte	0x04, 0x11
        /*1df6*/ 	.short	(.L_1309 - .L_1308)
	.align		4
.L_1308:
        /*1df8*/ 	.word	index@(_ZN2at6native55_GLOBAL__N__de093ff9_22_ForeachBinaryOpList_cu_a911ec4325multi_tensor_apply_kernelINS1_18TensorListMetadataILi2EEENS1_11CopyFunctorIN3c104HalfENS6_13Float8_e4m3fnELi2ELi1ELi1EEEJNS0_4CopyIS7_S8_EEEEEvT_T0_DpT1_)
        /*1dfc*/ 	.word	0x00000000


	//----- nvinfo : EIATTR_REGCOUNT
	.align		4
.L_1309:
        /*1e00*/ 	.byte	0x04, 0x2f
        /*1e02*/ 	.short	(.L_1311 - .L_1310)
	.align		4
.L_1310:
        /*1e04*/ 	.word	index@(_ZN2at6native55_GLOBAL__N__de093ff9_22_ForeachBinaryOpList_cu_a911ec4325multi_tensor_apply_kernelINS1_18TensorListMetadataILi2EEENS1_11CopyFunctorIN3c104HalfENS6_15Float8_e4m3fnuzELi2ELi1ELi1EEEJNS0_4CopyIS7_S8_EEEEEvT_T0_DpT1_)
        /*1e08*/ 	.word	0x0000001d


	//----- nvinfo : EIATTR_FRAME_SIZE
	.align		4
.L_1311:
        /*1e0c*/ 	.byte	0x04, 0x11
        /*1e0e*/ 	.short	(.L_1313 - .L_1312)
	.align		4
.L_1312:
        /*1e10*/ 	.word	index@(_ZN2at6native55_GLOBAL__N__de093ff9_22_ForeachBinaryOpList_cu_a911ec4325multi_tensor_apply_kernelINS1_18TensorListMetadataILi2EEENS1_11CopyFunctorIN3c104HalfENS6_15Float8_e4m3fnuzELi2ELi1ELi1EEEJNS0_4CopyIS7_S8_EEEEEvT_T0_DpT1_)
        /*1e14*/ 	.word	0x00000000


	//----- nvinfo : EIATTR_REGCOUNT
	.align		4
.L_1313:
        /*1e18*/ 	.byte	0x04, 0x2f
        /*1e1a*/ 	.short	(.L_1315 - .L_1314)
	.align		4
.L_1314:
        /*1e1c*/ 	.word	index@(_ZN2at6native55_GLOBAL__N__de093ff9_22_ForeachBinaryOpList_cu_a911ec4325multi_tensor_apply_kernelINS1_18TensorListMetadataILi2EEENS1_11CopyFunctorIN3c104HalfENS6_11Float8_e5m2ELi2ELi1ELi1EEEJNS0_4CopyIS7_S8_EEEEEvT_T0_DpT1_)
        /*1e20*/ 	.word	0x0000001b


	//----- nvinfo : EIATTR_FRAME_SIZE
	.align		4
.L_1315:
        /*1e24*/ 	.byte	0x04, 0x11
        /*1e26*/ 	.short	(.L_1317 - .L_1316)
	.align		4
.L_1316:
        /*1e28*/ 	.word	index@(_ZN2at6native55_GLOBAL__N__de093ff9_22_ForeachBinaryOpList_cu_a911ec4325multi_tensor_apply_kernelINS1_18TensorListMetadataILi2EEENS1_11CopyFunctorIN3c104HalfENS6_11Float8_e5m2ELi2ELi1ELi1EEEJNS0_4CopyIS7_S8_EEEEEvT_T0_DpT1_)
        /*1e2c*/ 	.word	0x00000000


	//----- nvinfo : EIATTR_REGCOUNT
	.align		4
.L_1317:
        /*1e30*/ 	.byte	0x04, 0x2f
        /*1e32*/ 	.short	(.L_1319 - .L_1318)
	.align		4
.L_1318:
        /*1e34*/ 	.word	index@(_ZN2at6native55_GLOBAL__N__de093ff9_22_ForeachBinaryOpList_cu_a911ec4325multi_tensor_apply_kernelINS1_18TensorListMetadataILi2EEENS1_11CopyFunctorIN3c104HalfENS6_15Float8_e5m2fnuzELi2ELi1ELi1EEEJNS0_4CopyIS7_S8_EEEEEvT_T0_DpT1_)
        /*1e38*/ 	.word	0x0000001d


	//----- nvinfo : EIATTR_FRAME_SIZE
	.align		4
.L_1319:
        /*1e3c*/ 	.byte	0x04, 0x11
        /*1e3e*/ 	.short	(.L_1321 - .L_1320)
	.align		4
.L_1320:
        /*1e40*/ 	.word	index@(_ZN2at6native55_GLOBAL__N__de093ff9_22_ForeachBinaryOpList_cu_a911ec4325multi_tensor_apply_kernelINS1_18TensorListMetadataILi2EEENS1_11CopyFunctorIN3c104HalfENS6_15Float8_e5m2fnuzELi2ELi1ELi1EEEJNS0_4CopyIS7_S8_EEEEEvT_T0_DpT1_)
        /*1e44*/ 	.word	0x00000000


	//----- nvinfo : EIATTR_REGCOUNT
	.align		4
.L_1321:
        /*1e48*/ 	.byte	0x04, 0x2f
        /*1e4a*/ 	.short	(.L_1323 - .L_1322)
	.align		4
.L_1322:
        /*1e4c*/ 	.word	index@(_ZN2at6native55_GLOBAL__N__de093ff9_22_ForeachBinaryOpList_cu_a911ec4325multi_tensor_apply_kernelINS1_18TensorListMetadataILi2EEENS1_14UnaryOpFunctorIN3c108BFloat16ELi2ELi1ELi1EEEJNS0_4CopyIS7_S7_EEEEEvT_T0_DpT1_)
        /*1e50*/ 	.word	0x0000001e


	//----- nvinfo : EIATTR_FRAME_SIZE
	.align		4
.L_1323:
        /*1e54*/ 	.byte	0x04, 0x11
        /*1e56*/ 	.short	(.L_1325 - .L_1324)
	.align		4
.L_1324:
        /*1e58*/ 	.word	index@(_ZN2at6native55_GLOBAL__N__de093ff9_22_ForeachBinaryOpList_cu_a911ec4325multi_tensor_apply_kernelINS1_18TensorListMetadataILi2EEENS1_14UnaryOpFunctorIN3c108BFloat16ELi2ELi1ELi1EEEJNS0_4CopyIS7_S7_EEEEEvT_T0_DpT1_)
        /*1e5c*/ 	.word	0x00000000


	//----- nvinfo : EIATTR_REGCOUNT
	.align		4
.L_1325:
        /*1e60*/ 	.byte	0x04, 0x2f
        /*1e62*/ 	.short	(.L_1327 - .L_1326)
	.align		4
.L_1326:
        /*1e64*/ 	.word	index@(_ZN2at6native55_GLOBAL__N__de093ff9_22_ForeachBinaryOpList_cu_a911ec4325multi_tensor_apply_kernelINS1_18TensorListMetadataILi2EEENS1_11CopyFunctorIN3c108BFloat16EhLi2ELi1ELi1EEEJNS0_4CopyIS7_hEEEEEvT_T0_DpT1_)
        /*1e68*/ 	.word	0x00000020


	//----- nvinfo : EIATTR_FRAME_SIZE
	.align		4
.L_1327:
        /*1e6c*/ 	.byte	0x04, 0x11
        /*1e6e*/ 	.short	(.L_1329 - .L_1328)
	.align		4
.L_1328:
        /*1e70*/ 	.word	index@(_ZN2at6native55_GLOBAL__N__de093ff9_22_ForeachBinaryOpList_cu_a911ec4325multi_tensor_apply_kernelINS1_18TensorListMetadataILi2EEENS1_11CopyFunctorIN3c108BFloat16EhLi2ELi1ELi1EEEJNS0_4CopyIS7_hEEEEEvT_T0_DpT1_)
        /*1e74*/ 	.word	0x00000000


	//----- nvinfo : EIATTR_REGCOUNT
	.align		4
.L_1329:
        /*1e78*/ 	.byte	0x04, 0x2f
        /*1e7a*/ 	.short	(.L_1331 - .L_1330)
	.align		4
.L_1330:
        /*1e7c*/ 	.word	index@(_ZN2at6native55_GLOBAL__N__de093ff9_22_ForeachBinaryOpList_cu_a911ec4325multi_tensor_apply_kernelINS1_18TensorListMetadataILi2EEENS1_11CopyFunctorIN3c108BFloat16EaLi2ELi1ELi1EEEJNS0_4CopyIS7_aEEEEEvT_T0_DpT1_)
        /*1e80*/ 	.word	0x00000020


	//----- nvinfo : EIATTR_FRAME_SIZE
	.align		4
.L_1331:
        /*1e84*/ 	.byte	0x04, 0x11
        /*1e86*/ 	.short	(.L_1333 - .L_1332)
	.align		4
.L_1332:
        /*1e88*/ 	.word	index@(_ZN2at6native55_GLOBAL__N__de093ff9_22_ForeachBinaryOpList_cu_a911ec4325multi_tensor_apply_kernelINS1_18TensorListMetadataILi2EEENS1_11CopyFunctorIN3c108BFloat16EaLi2ELi1ELi1EEEJNS0_4CopyIS7_aEEEEEvT_T0_DpT1_)
        /*1e8c*/ 	.word	0x00000000


	//----- nvinfo : EIATTR_REGCOUNT
	.align		4
.L_1333:
        /*1e90*/ 	.byte	0x04, 0x2f
        /*1e92*/ 	.short	(.L_1335 - .L_1334)
	.align		4
.L_1334:
        /*1e94*/ 	.word	index@(_ZN2at6native55_GLOBAL__N__de093ff9_22_ForeachBinaryOpList_cu_a911ec4325multi_tensor_apply_kernelINS1_18TensorListMetadataILi2EEENS1_11CopyFunctorIN3c108BFloat16ElLi2ELi1ELi1EEEJNS0_4CopyIS7_lEEEEEvT_T0_DpT1_)
        /*1e98*/ 	.word	0x00000020


	//----- nvinfo : EIATTR_FRAME_SIZE
	.align		4
.L_1335:
        /*1e9c*/ 	.byte	0x04, 0x11
        /*1e9e*/ 	.short	(.L_1337 - .L_1336)
	.align		4
.L_1336:
        /*1ea0*/ 	.word	index@(_ZN2at6native55_GLOBAL__N__de093ff9_22_ForeachBinaryOpList_cu_a911ec4325multi_tensor_apply_kernelINS1_18TensorListMetadataILi2EEENS1_11CopyFunctorIN3c108BFloat16ElLi2ELi1ELi1EEEJNS0_4CopyIS7_lEEEEEvT_T0_DpT1_)
        /*1ea4*/ 	.word	0x00000000


	//----- nvinfo : EIATTR_REGCOUNT
	.align		4
.L_1337:
        /*1ea8*/ 	.byte	0x04, 0x2f
        /*1eaa*/ 	.short	(.L_1339 - .L_1338)
	.align		4
.L_1338:
        /*1eac*/ 	.word	index@(_ZN2at6native55_GLOBAL__N__de093ff9_22_ForeachBinaryOpList_cu_a911ec4325multi_tensor_apply_kernelINS1_18TensorListMetadataILi2EEENS1_11CopyFunctorIN3c108BFloat16EsLi2ELi1ELi1EEEJNS0_4CopyIS7_sEEEEEvT_T0_DpT1_)
        /*1eb0*/ 	.word	0x00000020


	//----- nvinfo : EIATTR_FRAME_SIZE
	.align		4
.L_1339:
        /*1eb4*/ 	.byte	0x04, 0x11
        /*1eb6*/ 	.short	(.L_1341 - .L_1340)
	.align		4
.L_1340:
        /*1eb8*/ 	.word	index@(_ZN2at6native55_GLOBAL__N__de093ff9_22_ForeachBinaryOpList_cu_a911ec4325multi_tensor_apply_kernelINS1_18TensorListMetadataILi2EEENS1_11CopyFunctorIN3c108BFloat16EsLi2ELi1ELi1EEEJNS0_4CopyIS7_sEEEEEvT_T0_DpT1_)
        /*1ebc*/ 	.word	0x00000000


	//----- nvinfo : EIATTR_REGCOUNT
	.align		4
.L_1341:
        /*1ec0*/ 	.byte	0x04, 0x2f
        /*1ec2*/ 	.short	(.L_1343 - .L_1342)
	.align		4
.L_1342:
        /*1ec4*/ 	.word	index@(_ZN2at6native55_GLOBAL__N__de093ff9_22_ForeachBinaryOpList_cu_a911ec4325multi_tensor_apply_kernelINS1_18TensorListMetadataILi2EEENS1_11CopyFunctorIN3c108BFloat16EiLi2ELi1ELi1EEEJNS0_4CopyIS7_iEEEEEvT_T0_DpT1_)
        /*1ec8*/ 	.word	0x00000020


	//----- nvinfo : EIATTR_FRAME_SIZE
	.align		4
.L_1343:
        /*1ecc*/ 	.byte	0x04, 0x11
        /*1ece*/ 	.short	(.L_1345 - .L_1344)
	.align		4
.L_1344:
        /*1ed0*/ 	.word	index@(_ZN2at6native55_GLOBAL__N__de093ff9_22_ForeachBinaryOpList_cu_a911ec4325multi_tensor_apply_kernelINS1_18TensorListMetadataILi2EEENS1_11CopyFunctorIN3c108BFloat16EiLi2ELi1ELi1EEEJNS0_4CopyIS7_iEEEEEvT_T0_DpT1_)
        /*1ed4*/ 	.word	0x00000000


	//----- nvinfo : EIATTR_REGCOUNT
	.align		4
.L_1345:
        /*1ed8*/ 	.byte	0x04, 0x2f
        /*1eda*/ 	.short	(.L_1347 - .L_1346)
	.align		4
.L_1346:
        /*1edc*/ 	.word	index@(_ZN2at6native55_GLOBAL__N__de093ff9_22_ForeachBinaryOpList_cu_a911ec4325multi_tensor_apply_kernelINS1_18TensorListMetadataILi2EEENS1_11CopyFunctorIN3c108BFloat16EdLi2ELi1ELi1EEEJNS0_4CopyIS7_dEEEEEvT_T0_DpT1_)
        /*1ee0*/ 	.word	0x00000020


	//----- nvinfo : EIATTR_FRAME_SIZE
	.align		4
.L_1347:
        /*1ee4*/ 	.byte	0x04, 0x11
        /*1ee6*/ 	.short	(.L_1349 - .L_1348)
	.align		4
.L_1348:
        /*1ee8*/ 	.word	index@(_ZN2at6native55_GLOBAL__N__de093ff9_22_ForeachBinaryOpList_cu_a911ec4325multi_tensor_apply_kernelINS1_18TensorListMetadataILi2EEENS1_11CopyFunctorIN3c108BFloat16EdLi2ELi1ELi1EEEJNS0_4CopyIS7_dEEEEEvT_T0_DpT1_)
        /*1eec*/ 	.word	0x00000000


	//----- nvinfo : EIATTR_REGCOUNT
	.align		4
.L_1349:
        /*1ef0*/ 	.byte	0x04, 0x2f
        /*1ef2*/ 	.short	(.L_1351 - .L_1350)
	.align		4
.L_1350:
        /*1ef4*/ 	.word	index@(_ZN2at6native55_GLOBAL__N__de093ff9_22_ForeachBinaryOpList_cu_a911ec4325multi_tensor_apply_kernelINS1_18TensorListMetadataILi2EEENS1_11CopyFunctorIN3c108BFloat16EfLi2ELi1ELi1EEEJNS0_4CopyIS7_fEEEEEvT_T0_DpT1_)
        /*1ef8*/ 	.word	0x00000020


	//----- nvinfo : EIATTR_FRAME_SIZE
	.align		4
.L_1351:
        /*1efc*/ 	.byte	0x04, 0x11
        /*1efe*/ 	.short	(.L_1353 - .L_1352)
	.align		4
.L_1352:
        /*1f00*/ 	.word	index@(_ZN2at6native55_GLOBAL__N__de093ff9_22_ForeachBinaryOpList_cu_a911ec4325multi_tensor_apply_kernelINS1_18TensorListMetadataILi2EEENS1_11CopyFunctorIN3c108BFloat16EfLi2ELi1ELi1EEEJNS0_4CopyIS7_fEEEEEvT_T0_DpT1_)
        /*1f04*/ 	.word	0x00000000


	//----- nvinfo : EIATTR_REGCOUNT
	.align		4
.L_1353:
        /*1f08*/ 	.byte	0x04, 0x2f
        /*1f0a*/ 	.short	(.L_1355 - .L_1354)
	.align		4
.L_1354:
        /*1f0c*/ 	.word	index@(_ZN2at6native55_GLOBAL__N__de093ff9_22_ForeachBinaryOpList_cu_a911ec4325multi_tensor_apply_kernelINS1_18TensorListMetadataILi2EEENS1_11CopyFunctorIN3c108BFloat16ENS6_7complexIdEELi2ELi1ELi1EEEJNS0_4CopyIS7_S9_EEEEEvT_T0_DpT1_)
        /*1f10*/ 	.word	0x00000020


	//----- nvinfo : EIATTR_FRAME_SIZE
	.align		4
.L_1355:
        /*1f14*/ 	.byte	0x04, 0x11
        /*1f16*/ 	.short	(.L_1357 - .L_1356)
	.align		4
.L_1356:
        /*1f18*/ 	.word	index@(_ZN2at6native55_GLOBAL__N__de093ff9_22_ForeachBinaryOpList_cu_a911ec4325multi_tensor_apply_kernelINS1_18TensorListMetadataILi2EEENS1_11CopyFunctorIN3c108BFloat16ENS6_7complexIdEELi2ELi1ELi1EEEJNS0_4CopyIS7_S9_EEEEEvT_T0_DpT1_)
        /*1f1c*/ 	.word	0x00000000


	//----- nvinfo : EIATTR_REGCOUNT
	.align		4
.L_1357:
        /*1f20*/ 	.byte	0x04, 0x2f
        /*1f22*/ 	.short	(.L_1359 - .L_1358)
	.align		4
.L_1358:
        /*1f24*/ 	.word	index@(_ZN2at6native55_GLOBAL__N__de093ff9_22_ForeachBinaryOpList_cu_a911ec4325multi_tensor_apply_kernelINS1_18TensorListMetadataILi2EEENS1_11CopyFunctorIN3c108BFloat16ENS6_7complexIfEELi2ELi1ELi1EEEJNS0_4CopyIS7_S9_EEEEEvT_T0_DpT1_)
        /*1f28*/ 	.word	0x0000001d


	//----- nvinfo : EIATTR_FRAME_SIZE
	.align		4
.L_1359:
        /*1f2c*/ 	.byte	0x04, 0x11
        /*1f2e*/ 	.short	(.L_1361 - .L_1360)
	.align		4
.L_1360:
        /*1f30*/ 	.word	index@(_ZN2at6native55_GLOBAL__N__de093ff9_22_ForeachBinaryOpList_cu_a911ec4325multi_tensor_apply_kernelINS1_18TensorListMetadataILi2EEENS1_11CopyFunctorIN3c108BFloat16ENS6_7complexIfEELi2ELi1ELi1EEEJNS0_4CopyIS7_S9_EEEEEvT_T0_DpT1_)
        /*1f34*/ 	.word	0x00000000


	//----- nvinfo : EIATTR_REGCOUNT
	.align		4
.L_1361:
        /*1f38*/ 	.byte	0x04, 0x2f
        /*1f3a*/ 	.short	(.L_1363 - .L_1362)
	.align		4
.L_1362:
        /*1f3c*/ 	.word	index@(_ZN2at6native55_GLOBAL__N__de093ff9_22_ForeachBinaryOpList_cu_a911ec4325multi_tensor_apply_kernelINS1_18TensorListMetadataILi2EEENS1_11CopyFunctorIN3c108BFloat16ENS6_4HalfELi2ELi1ELi1EEEJNS0_4CopyIS7_S8_EEEEEvT_T0_DpT1_)
        /*1f40*/ 	.word	0x0000001d


	//----- nvinfo : EIATTR_FRAME_SIZE
	.align		4
.L_1363:
        /*1f44*/ 	.byte	0x04, 0x11
        /*1f46*/ 	.short	(.L_1365 - .L_1364)
	.align		4
.L_1364:
        /*1f48*/ 	.word	index@(_ZN2at6native55_GLOBAL__N__de093ff9_22_ForeachBinaryOpList_cu_a911ec4325multi_tensor_apply_kernelINS1_18TensorListMetadataILi2EEENS1_11CopyFunctorIN3c108BFloat16ENS6_4HalfELi2ELi1ELi1EEEJNS0_4CopyIS7_S8_EEEEEvT_T0_DpT1_)
        /*1f4c*/ 	.word	0x00000000


	//----- nvinfo : EIATTR_REGCOUNT
	.align		4
.L_1365:
        /*1f50*/ 	.byte	0x04, 0x2f
        /*1f52*/ 	.short	(.L_1367 - .L_1366)
	.align		4
.L_1366:
        /*1f54*/ 	.word	index@(_ZN2at6native55_GLOBAL__N__de093ff9_22_ForeachBinaryOpList_cu_a911ec4325multi_tensor_apply_kernelINS1_18TensorListMetadataILi2EEENS1_11CopyFunctorIN3c108BFloat16EbLi2ELi1ELi1EEEJNS0_4CopyIS7_bEEEEEvT_T0_DpT1_)
        /*1f58*/ 	.word	0x00000020


	//----- nvinfo : EIATTR_FRAME_SIZE
	.align		4
.L_1367:
        /*1f5c*/ 	.byte	0x04, 0x11
        /*1f5e*/ 	.short	(.L_1369 - .L_1368)
	.align		4
.L_1368:
        /*1f60*/ 	.word	index@(_ZN2at6native55_GLOBAL__N__de093ff9_22_ForeachBinaryOpList_cu_a911ec4325multi_tensor_apply_kernelINS1_18TensorListMetadataILi2EEENS1_11CopyFunctorIN3c108BFloat16EbLi2ELi1ELi1EEEJNS0_4CopyIS7_bEEEEEvT_T0_DpT1_)
        /*1f64*/ 	.word	0x00000000


	//----- nvinfo : EIATTR_REGCOUNT
	.align		4
.L_1369:
        /*1f68*/ 	.byte	0x04, 0x2f
        /*1f6a*/ 	.short	(.L_1371 - .L_1370)
	.align		4
.L_1370:
        /*1f6c*/ 	.word	index@(_ZN2at6native55_GLOBAL__N__de093ff9_22_ForeachBinaryOpList_cu_a911ec4325multi_tensor_apply_kernelINS1_18TensorListMetadataILi2EEENS1_11CopyFunctorIN3c108BFloat16ENS6_13Float8_e4m3fnELi2ELi1ELi1EEEJNS0_4CopyIS7_S8_EEEEEvT_T0_DpT1_)
        /*1f70*/ 	.word	0x0000001e


	//----- nvinfo : EIATTR_FRAME_SIZE
	.align		4
.L_1371:
        /*1f74*/ 	.byte	0x04, 0x11
        /*1f76*/ 	.short	(.L_1373 - .L_1372)
	.align		4
.L_1372:
        /*1f78*/ 	.word	index@(_ZN2at6native55_GLOBAL__N__de093ff9_22_ForeachBinaryOpList_cu_a911ec4325multi_tensor_apply_kernelINS1_18TensorListMetadataILi2EEENS1_11CopyFunctorIN3c108BFloat16ENS6_13Float8_e4m3fnELi2ELi1ELi1EEEJNS0_4CopyIS7_S8_EEEEEvT_T0_DpT1_)
        /*1f7c*/ 	.word	0x00000000


	//----- nvinfo : EIATTR_REGCOUNT
	.align		4
.L_1373:
        /*1f80*/ 	.byte	0x04, 0x2f
        /*1f82*/ 	.short	(.L_1375 - .L_1374)
	.align		4
.L_1374:
        /*1f84*/ 	.word	index@(_ZN2at6native55_GLOBAL__N__de093ff9_22_ForeachBinaryOpList_cu_a911ec4325multi_tensor_apply_kernelINS1_18TensorListMetadataILi2EEENS1_11CopyFunctorIN3c108BFloat16ENS6_15Float8_e4m3fnuzELi2ELi1ELi1EEEJNS0_4CopyIS7_S8_EEEEEvT_T0_DpT1_)
        /*1f88*/ 	.word	0x0000001d


	//----- nvinfo : EIATTR_FRAME_SIZE
	.align		4
.L_1375:
        /*1f8c*/ 	.byte	0x04, 0x11
        /*1f8e*/ 	.short	(.L_1377 - .L_1376)
	.align		4
.L_1376:
        /*1f90*/ 	.word	index@(_ZN2at6native55_GLOBAL__N__de093ff9_22_ForeachBinaryOpList_cu_a911ec4325multi_tensor_apply_kernelINS1_18TensorListMetadataILi2EEENS1_11CopyFunctorIN3c108BFloat16ENS6_15Float8_e4m3fnuzELi2ELi1ELi1EEEJNS0_4CopyIS7_S8_EEEEEvT_T0_DpT1_)
        /*1f94*/ 	.word	0x00000000


	//----- nvinfo : EIATTR_REGCOUNT
	.align		4
.L_1377:
        /*1f98*/ 	.byte	0x04, 0x2f
        /*1f9a*/ 	.short	(.L_1379 - .L_1378)
	.align		4
.L_1378:
        /*1f9c*/ 	.word	index@(_ZN2at6native55_GLOBAL__N__de093ff9_22_ForeachBinaryOpList_cu_a911ec4325multi_tensor_apply_kernelINS1_18TensorListMetadataILi2EEENS1_11CopyFunctorIN3c108BFloat16ENS6_11Float8_e5m2ELi2ELi1ELi1EEEJNS0_4CopyIS7_S8_EEEEEvT_T0_DpT1_)
        /*1fa0*/ 	.word	0x0000001b


	//----- nvinfo : EIATTR_FRAME_SIZE
	.align		4
.L_1379:
        /*1fa4*/ 	.byte	0x04, 0x11
        /*1fa6*/ 	.short	(.L_1381 - .L_1380)
	.align		4
.L_1380:
        /*1fa8*/ 	.word	index@(_ZN2at6native55_GLOBAL__N__de093ff9_22_ForeachBinaryOpList_cu_a911ec4325multi_tensor_apply_kernelINS1_18TensorListMetadataILi2EEENS1_11CopyFunctorIN3c108BFloat16ENS6_11Float8_e5m2ELi2ELi1ELi1EEEJNS0_4CopyIS7_S8_EEEEEvT_T0_DpT1_)
        /*1fac*/ 	.word	0x00000000


	//----- nvinfo : EIATTR_REGCOUNT
	.align		4
.L_1381:
        /*1fb0*/ 	.byte	0x04, 0x2f
        /*1fb2*/ 	.short	(.L_1383 - .L_1382)
	.align		4
.L_1382:
        /*1fb4*/ 	.word	index@(_ZN2at6native55_GLOBAL__N__de093ff9_22_ForeachBinaryOpList_cu_a911ec4325multi_tensor_apply_kernelINS1_18TensorListMetadataILi2EEENS1_11CopyFunctorIN3c108BFloat16ENS6_15Float8_e5m2fnuzELi2ELi1ELi1EEEJNS0_4CopyIS7_S8_EEEEEvT_T0_DpT1_)
        /*1fb8*/ 	.word	0x0000001d


	//----- nvinfo : EIATTR_FRAME_SIZE
	.align		4
.L_1383:
        /*1fbc*/ 	.byte	0x04, 0x11
        /*1fbe*/ 	.short	(.L_1385 - .L_1384)
	.align		4
.L_1384:
        /*1fc0*/ 	.word	index@(_ZN2at6native55_GLOBAL__N__de093ff9_22_ForeachBinaryOpList_cu_a911ec4325multi_tensor_apply_kernelINS1_18TensorListMetadataILi2EEENS1_11CopyFunctorIN3c108BFloat16ENS6_15Float8_e5m2fnuzELi2ELi1ELi1EEEJNS0_4CopyIS7_S8_EEEEEvT_T0_DpT1_)
        /*1fc4*/ 	.word	0x00000000


	//----- nvinfo : EIATTR_REGCOUNT
	.align		4
.L_1385:
        /*1fc8*/ 	.byte	0x04, 0x2f
        /*1fca*/ 	.short	(.L_1387 - .L_1386)
	.align		4
.L_1386:
        /*1fcc*/ 	.word	index@(_ZN2at6native55_GLOBAL__N__de093ff9_22_ForeachBinaryOpList_cu_a911ec4325multi_tensor_apply_kernelINS1_18TensorListMetadataILi2EEENS1_14UnaryOpFunctorIbLi2ELi1ELi1EEEJNS0_4CopyIbbEEEEEvT_T0_DpT1_)
        /*1fd0*/ 	.word	0x00000020


	//----- nvinfo : EIATTR_FRAME_SIZE
	.align		4
.L_1387:
        /*1fd4*/ 	.byte	0x04, 0x11
        /*1fd6*/ 	.short	(.L_1389 - .L_1388)
	.align		4
.L_1388:
        /*1fd8*/ 	.word	index@(_ZN2at6native55_GLOBAL__N__de093ff9_22_ForeachBinaryOpList_cu_a911ec4325multi_tensor_apply_kernelINS1_18TensorListMetadataILi2EEENS1_14UnaryOpFunctorIbLi2ELi1ELi1EEEJNS0_4CopyIbbEEEEEvT_T0_DpT1_)
        /*1fdc*/ 	.word	0x00000000


	//----- nvinfo : EIATTR_REGCOUNT
	.align		4
.L_1389:
        /*1fe0*/ 	.byte	0x04, 0x2f
        /*1fe2*/ 	.short	(.L_1391 - .L_1390)
	.align		4
.L_1390:
        /*1fe4*/ 	.word	index@(_ZN2at6native55_GLOBAL__N__de093ff9_22_ForeachBinaryOpList_cu_a911ec4325multi_tensor_apply_kernelINS1_18TensorListMetadataILi2EEENS1_11CopyFunctorIbhLi2ELi1ELi1EEEJNS0_4CopyIbhEEEEEvT_T0_DpT1_)
        /*1fe8*/ 	.word	0x00000020


	//----- nvinfo : EIATTR_FRAME_SIZE
	.align		4
.L_1391:
        /*1fec*/ 	.byte	0x04, 0x11
        /*1fee*/ 	.short	(.L_1393 - .L_1392)
	.align		4
.L_1392:
        /*1ff0*/ 	.word	index@(_ZN2at6native55_GLOBAL__N__de093ff9_22_ForeachBinaryOpList_cu_a911ec4325multi_tensor_apply_kernelINS1_18TensorListMetadataILi2EEENS1_11CopyFunctorIbhLi2ELi1ELi1EEEJNS0_4CopyIbhEEEEEvT_T0_DpT1_)
        /*1ff4*/ 	.word	0x00000000


	//----- nvinfo : EIATTR_REGCOUNT
	.align		4
.L_1393:
        /*1ff8*/ 	.byte	0x04, 0x2f
        /*1ffa*/ 	.short	(.L_1395 - .L_1394)
	.align		4
.L_1394:
        /*1ffc*/ 	.word	index@(_ZN2at6native55_GLOBAL__N__de093ff9_22_ForeachBinaryOpList_cu_a911ec4325multi_tensor_apply_kernelINS1_18TensorListMetadataILi2EEENS1_11CopyFunctorIbaLi2ELi1ELi1EEEJNS0_4CopyIbaEEEEEvT_T0_DpT1_)
        /*2000*/ 	.word	0x00000020


	//----- nvinfo : EIATTR_FRAME_SIZE
	.align		4
.L_1395:
        /*2004*/ 	.byte	0x04, 0x11
        /*2006*/ 	.short	(.L_1397 - .L_1396)
	.align		4
.L_1396:
        /*2008*/ 	.word	index@(_ZN2at6native55_GLOBAL__N__de093ff9_22_ForeachBinaryOpList_cu_a911ec4325multi_tensor_apply_kernelINS1_18TensorListMetadataILi2EEENS1_11CopyFunctorIbaLi2ELi1ELi1EEEJNS0_4CopyIbaEEEEEvT_T0_DpT1_)
        /*200c*/ 	.word	0x00000000


	//----- nvinfo : EIATTR_REGCOUNT
	.align		4
.L_1397:
        /*2010*/ 	.byte	0x04, 0x2f
        /*2012*/ 	.short	(.L_1399 - .L_1398)
	.align		4
.L_1398:
        /*2014*/ 	.word	index@(_ZN2at6native55_GLOBAL__N__de093ff9_22_ForeachBinaryOpList_cu_a911ec4325multi_tensor_apply_kernelINS1_18TensorListMetadataILi2EEENS1_11CopyFunctorIblLi2ELi1ELi1EEEJNS0_4CopyIblEEEEEvT_T0_DpT1_)
        /*2018*/ 	.word	0x00000020


	//----- nvinfo : EIATTR_FRAME_SIZE
	.align		4
.L_1399:
        /*201c*/ 	.byte	0x04, 0x11
        /*201e*/ 	.short	(.L_1401 - .L_1400)
	.align		4
.L_1400:
        /*2020*/ 	.word	index@(_ZN2at6native55_GLOBAL__N__de093ff9_22_ForeachBinaryOpList_cu_a911ec4325multi_tensor_apply_kernelINS1_18TensorListMetadataILi2EEENS1_11CopyFunctorIblLi2ELi1ELi1EEEJNS0_4CopyIblEEEEEvT_T0_DpT1_)
        /*2024*/ 	.word	0x00000000


	//----- nvinfo : EIATTR_REGCOUNT
	.align		4
.L_1401:
        /*2028*/ 	.byte	0x04, 0x2f
        /*202a*/ 	.short	(.L_1403 - .L_1402)
	.align		4
.L_1402:
        /*202c*/ 	.word	index@(_ZN2at6native55_GLOBAL__N__de093ff9_22_ForeachBinaryOpList_cu_a911ec4325multi_tensor_apply_kernelINS1_18TensorListMetadataILi2EEENS1_11CopyFunctorIbsLi2ELi1ELi1EEEJNS0_4CopyIbsEEEEEvT_T0_DpT1_)
        /*2030*/ 	.word	0x00000020


	//----- nvinfo : EIATTR_FRAME_SIZE
	.align		4
.L_1403:
        /*2034*/ 	.byte	0x04, 0x11
        /*2036*/ 	.short	(.L_1405 - .L_1404)
	.align		4
.L_1404:
        /*2038*/ 	.word	index@(_ZN2at6native55_GLOBAL__N__de093ff9_22_ForeachBinaryOpList_cu_a911ec4325multi_tensor_apply_kernelINS1_18TensorListMetadataILi2EEENS1_11CopyFunctorIbsLi2ELi1ELi1EEEJNS0_4CopyIbsEEEEEvT_T0_DpT1_)
        /*203c*/ 	.word	0x00000000


	//----- nvinfo : EIATTR_REGCOUNT
	.align		4
.L_1405:
        /*2040*/ 	.byte	0x04, 0x2f
        /*2042*/ 	.short	(.L_1407 - .L_1406)
	.align		4
.L_1406:
        /*2044*/ 	.word	index@(_ZN2at6native55_GLOBAL__N__de093ff9_22_ForeachBinaryOpList_cu_a911ec4325multi_tensor_apply_kernelINS1_18TensorListMetadataILi2EEENS1_11CopyFunctorIbiLi2ELi1ELi1EEEJNS0_4CopyIbiEEEEEvT_T0_DpT1_)
        /*2048*/ 	.word	0x00000020


	//----- nvinfo : EIATTR_FRAME_SIZE
	.align		4
.L_1407:
        /*204c*/ 	.byte	0x04, 0x11
        /*204e*/ 	.short	(.L_1409 - .L_1408)
	.align		4
.L_1408:
        /*2050*/ 	.word	index@(_ZN2at6native55_GLOBAL__N__de093ff9_22_ForeachBinaryOpList_cu_a911ec4325multi_tensor_apply_kernelINS1_18TensorListMetadataILi2EEENS1_11CopyFunctorIbiLi2ELi1ELi1EEEJNS0_4CopyIbiEEEEEvT_T0_DpT1_)
        /*2054*/ 	.word	0x00000000


	//----- nvinfo : EIATTR_REGCOUNT
	.align		4
.L_1409:
        /*2058*/ 	.byte	0x04, 0x2f
        /*205a*/ 	.short	(.L_1411 - .L_1410)
	.align		4
.L_1410:
        /*205c*/ 	.word	index@(_ZN2at6native55_GLOBAL__N__de093ff9_22_ForeachBinaryOpList_cu_a911ec4325multi_tensor_apply_kernelINS1_18TensorListMetadataILi2EEENS1_11CopyFunctorIbdLi2ELi1ELi1EEEJNS0_4CopyIbdEEEEEvT_T0_DpT1_)
        /*2060*/ 	.word	0x00000020


	//----- nvinfo : EIATTR_FRAME_SIZE
	.align		4
.L_1411:
        /*2064*/ 	.byte	0x04, 0x11
        /*2066*/ 	.short	(.L_1413 - .L_1412)
	.align		4
.L_1412:
        /*2068*/ 	.word	index@(_ZN2at6native55_GLOBAL__N__de093ff9_22_ForeachBinaryOpList_cu_a911ec4325multi_tensor_apply_kernelINS1_18TensorListMetadataILi2EEENS1_11CopyFunctorIbdLi2ELi1ELi1EEEJNS0_4CopyIbdEEEEEvT_T0_DpT1_)
        /*206c*/ 	.word	0x00000000


	//----- nvinfo : EIATTR_REGCOUNT
	.align		4
.L_1413:
        /*2070*/ 	.byte	0x04, 0x2f
        /*2072*/ 	.short	(.L_1415 - .L_1414)
	.align		4
.L_1414:
        /*2074*/ 	.word	index@(_ZN2at6native55_GLOBAL__N__de093ff9_22_ForeachBinaryOpList_cu_a911ec4325multi_tensor_apply_kernelINS1_18TensorListMetadataILi2EEENS1_11CopyFunctorIbfLi2ELi1ELi1EEEJNS0_4CopyIbfEEEEEvT_T0_DpT1_)
        /*2078*/ 	.word	0x00000020


	//----- nvinfo : EIATTR_FRAME_SIZE
	.align		4
.L_1415:
        /*207c*/ 	.byte	0x04, 0x11
        /*207e*/ 	.short	(.L_1417 - .L_1416)
	.align		4
.L_1416:
        /*2080*/ 	.word	index@(_ZN2at6native55_GLOBAL__N__de093ff9_22_ForeachBinaryOpList_cu_a911ec4325multi_tensor_apply_kernelINS1_18TensorListMetadataILi2EEENS1_11CopyFunctorIbfLi2ELi1ELi1EEEJNS0_4CopyIbfEEEEEvT_T0_DpT1_)
        /*2084*/ 	.word	0x00000000


	//----- nvinfo : EIATTR_REGCOUNT
	.align		4
.L_1417:
        /*2088*/ 	.byte	0x04, 0x2f
        /*208a*/ 	.short	(.L_1419 - .L_1418)
	.align		4
.L_1418:
        /*208c*/ 	.word	index@(_ZN2at6native55_GLOBAL__N__de093ff9_22_ForeachBinaryOpList_cu_a911ec4325multi_tensor_apply_kernelINS1_18TensorListMetadataILi2EEENS1_11CopyFunctorIbN3c107complexIdEELi2ELi1ELi1EEEJNS0_4CopyIbS8_EEEEEvT_T0_DpT1_)
        /*2090*/ 	.word	0x00000020


	//----- nvinfo : EIATTR_FRAME_SIZE
	.align		4
.L_1419:
        /*2094*/ 	.byte	0x04, 0x11
        /*2096*/ 	.short	(.L_1421 - .L_1420)
	.align		4
.L_1420:
        /*2098*/ 	.word	index@(_ZN2at6native55_GLOBAL__N__de093ff9_22_ForeachBinaryOpList_cu_a911ec4325multi_tensor_apply_kernelINS1_18TensorListMetadataILi2EEENS1_11CopyFunctorIbN3c107complexIdEELi2ELi1ELi1EEEJNS0_4CopyIbS8_EEEEEvT_T0_DpT1_)
        /*209c*/ 	.word	0x00000000


	//----- nvinfo : EIATTR_REGCOUNT
	.align		4
.L_1421:
        /*20a0*/ 	.byte	0x04, 0x2f
        /*20a2*/ 	.short	(.L_1423 - .L_1422)
	.align		4
.L_1422:
        /*20a4*/ 	.word	index@(_ZN2at6native55_GLOBAL__N__de093ff9_22_ForeachBinaryOpList_cu_a911ec4325multi_tensor_apply_kernelINS1_18TensorListMetadataILi2EEENS1_11CopyFunctorIbN3c107complexIfEELi2ELi1ELi1EEEJNS0_4CopyIbS8_EEEEEvT_T0_DpT1_)
        /*20a8*/ 	.word	0x00000020


	//----- nvinfo : EIATTR_FRAME_SIZE
	.align		4
.L_1423:
        /*20ac*/ 	.byte	0x04, 0x11
        /*20ae*/ 	.short	(.L_1425 - .L_1424)
	.align		4
.L_1424:
        /*20b0*/ 	.word	index@(_ZN2at6native55_GLOBAL__N__de093ff9_22_ForeachBinaryOpList_cu_a911ec4325multi_tensor_apply_kernelINS1_18TensorListMetadataILi2EEENS1_11CopyFunctorIbN3c107complexIfEELi2ELi1ELi1EEEJNS0_4CopyIbS8_EEEEEvT_T0_DpT1_)
        /*20b4*/ 	.word	0x00000000


	//----- nvinfo : EIATTR_REGCOUNT
	.align		4
.L_1425:
        /*20b8*/ 	.byte	0x04, 0x2f
        /*20ba*/ 	.short	(.L_1427 - .L_1426)
	.align		4
.L_1426:
        /*20bc*/ 	.word	index@(_ZN2at6native55_GLOBAL__N__de093ff9_22_ForeachBinaryOpList_cu_a911ec4325multi_tensor_apply_kernelINS1_18TensorListMetadataILi2EEENS1_11CopyFunctorIbN3c104HalfELi2ELi1ELi1EEEJNS0_4CopyIbS7_EEEEEvT_T0_DpT1_)
        /*20c0*/ 	.word	0x00000020


	//----- nvinfo : EIATTR_FRAME_SIZE
	.align		4
.L_1427:
        /*20c4*/ 	.byte	0x04, 0x11
        /*20c6*/ 	.short	(.L_1429 - .L_1428)
	.align		4
.L_1428:
        /*20c8*/ 	.word	index@(_ZN2at6native55_GLOBAL__N__de093ff9_22_ForeachBinaryOpList_cu_a911ec4325multi_tensor_apply_kernelINS1_18TensorListMetadataILi2EEENS1_11CopyFunctorIbN3c104HalfELi2ELi1ELi1EEEJNS0_4CopyIbS7_EEEEEvT_T0_DpT1_)
        /*20cc*/ 	.word	0x00000000


	//----- nvinfo : EIATTR_REGCOUNT
	.align		4
.L_1429:
        /*20d0*/ 	.byte	0x04, 0x2f
        /*20d2*/ 	.short	(.L_1431 - .L_1430)
	.align		4
.L_1430:
        /*20d4*/ 	.word	index@(_ZN2at6native55_GLOBAL__N__de093ff9_22_ForeachBinaryOpList_cu_a911ec4325multi_tensor_apply_kernelINS1_18TensorListMetadataILi2EEENS1_11CopyFunctorIbN3c108BFloat16ELi2ELi1ELi1EEEJNS0_4CopyIbS7_EEEEEvT_T0_DpT1_)
        /*20d8*/ 	.word	0x00000020


	//----- nvinfo : EIATTR_FRAME_SIZE
	.align		4
.L_1431:
        /*20dc*/ 	.byte	0x04, 0x11
        /*20de*/ 	.short	(.L_1433 - .L_1432)
	.align		4
.L_1432:
        /*20e0*/ 	.word	index@(_ZN2at6native55_GLOBAL__N__de093ff9_22_ForeachBinaryOpList_cu_a911ec4325multi_tensor_apply_kernelINS1_18TensorListMetadataILi2EEENS1_11CopyFunctorIbN3c108BFloat16ELi2ELi1ELi1EEEJNS0_4CopyIbS7_EEEEEvT_T0_DpT1_)
        /*20e4*/ 	.word	0x00000000


	//----- nvinfo : EIATTR_REGCOUNT
	.align		4
.L_1433:
        /*20e8*/ 	.byte	0x04, 0x2f
        /*20ea*/ 	.short	(.L_1435 - .L_1434)
	.align		4
.L_1434:
        /*20ec*/ 	.word	index@(_ZN2at6native55_GLOBAL__N__de093ff9_22_ForeachBinaryOpList_cu_a911ec4325multi_tensor_apply_kernelINS1_18TensorListMetadataILi2EEENS1_11CopyFunctorIbN3c1013Float8_e4m3fnELi2ELi1ELi1EEEJNS0_4CopyIbS7_EEEEEvT_T0_DpT1_)
        /*20f0*/ 	.word	0x0000001b


	//----- nvinfo : EIATTR_FRAME_SIZE
	.align		4
.L_1435:
        /*20f4*/ 	.byte	0x04, 0x11
        /*20f6*/ 	.short	(.L_1437 - .L_1436)
	.align		4
.L_1436:
        /*20f8*/ 	.word	index@(_ZN2at6native55_GLOBAL__N__de093ff9_22_ForeachBinaryOpList_cu_a911ec4325multi_tensor_apply_kernelINS1_18TensorListMetadataILi2EEENS1_11CopyFunctorIbN3c1013Float8_e4m3fnELi2ELi1ELi1EEEJNS0_4CopyIbS7_EEEEEvT_T0_DpT1_)
        /*20fc*/ 	.word	0x00000000


	//----- nvinfo : EIATTR_REGCOUNT
	.align		4
.L_1437:
        /*2100*/ 	.byte	0x04, 0x2f
        /*2102*/ 	.short	(.L_1439 - .L_1438)
	.align		4
.L_1438:
        /*2104*/ 	.word	index@(_ZN2at6native55_GLOBAL__N__de093ff9_22_ForeachBinaryOpList_cu_a911ec4325multi_tensor_apply_kernelINS1_18TensorListMetadataILi2EEENS1_11CopyFunctorIbN3c1015Float8_e4m3fnuzELi2ELi1ELi1EEEJNS0_4CopyIbS7_EEEEEvT_T0_DpT1_)
        /*2108*/ 	.word	0x0000001e


	//----- nvinfo : EIATTR_FRAME_SIZE
	.align		4
.L_1439:
        /*210c*/ 	.byte	0x04, 0x11
        /*210e*/ 	.short	(.L_1441 - .L_1440)
	.align		4
.L_1440:
        /*2110*/ 	.word	index@(_ZN2at6native55_GLOBAL__N__de093ff9_22_ForeachBinaryOpList_cu_a911ec4325multi_tensor_apply_kernelINS1_18TensorListMetadataILi2EEENS1_11CopyFunctorIbN3c1015Float8_e4m3fnuzELi2ELi1ELi1EEEJNS0_4CopyIbS7_EEEEEvT_T0_DpT1_)
        /*2114*/ 	.word	0x00000000


	//----- nvinfo : EIATTR_REGCOUNT
	.align		4
.L_1441:
        /*2118*/ 	.byte	0x04, 0x2f
        /*211a*/ 	.short	(.L_1443 - .L_1442)
	.align		4
.L_1442:
        /*211c*/ 	.word	index@(_ZN2at6native55_GLOBAL__N__de093ff9_22_ForeachBinaryOpList_cu_a911ec4325multi_tensor_apply_kernelINS1_18TensorListMetadataILi2EEENS1_11CopyFunctorIbN3c1011Float8_e5m2ELi2ELi1ELi1EEEJNS0_4CopyIbS7_EEEEEvT_T0_DpT1_)
        /*2120*/ 	.word	0x0000001c


	//----- nvinfo : EIATTR_FRAME_SIZE
	.align		4
.L_1443:
        /*2124*/ 	.byte	0x04, 0x11
        /*2126*/ 	.short	(.L_1445 - .L_1444)
	.align		4
.L_1444:
        /*2128*/ 	.word	index@(_ZN2at6native55_GLOBAL__N__de093ff9_22_ForeachBinaryOpList_cu_a911ec4325multi_tensor_apply_kernelINS1_18TensorListMetadataILi2EEENS1_11CopyFunctorIbN3c1011Float8_e5m2ELi2ELi1ELi1EEEJNS0_4CopyIbS7_EEEEEvT_T0_DpT1_)
        /*212c*/ 	.word	0x00000000


	//----- nvinfo : EIATTR_REGCOUNT
	.align		4
.L_1445:
        /*2130*/ 	.byte	0x04, 0x2f
        /*2132*/ 	.short	(.L_1447 - .L_1446)
	.align		4
.L_1446:
        /*2134*/ 	.word	index@(_ZN2at6native55_GLOBAL__N__de093ff9_22_ForeachBinaryOpList_cu_a911ec4325multi_tensor_apply_kernelINS1_18TensorListMetadataILi2EEENS1_11CopyFunctorIbN3c1015Float8_e5m2fnuzELi2ELi1ELi1EEEJNS0_4CopyIbS7_EEEEEvT_T0_DpT1_)
        /*2138*/ 	.word	0x0000001e


	//----- nvinfo : EIATTR_FRAME_SIZE
	.align		4
.L_1447:
        /*213c*/ 	.byte	0x04, 0x11
        /*213e*/ 	.short	(.L_1449 - .L_1448)
	.align		4
.L_1448:
        /*2140*/ 	.word	index@(_ZN2at6native55_GLOBAL__N__de093ff9_22_ForeachBinaryOpList_cu_a911ec4325multi_tensor_apply_kernelINS1_18TensorListMetadataILi2EEENS1_11CopyFunctorIbN3c1015Float8_e5m2fnuzELi2ELi1ELi1EEEJNS0_4CopyIbS7_EEEEEvT_T0_DpT1_)
        /*2144*/ 	.word	0x00000000


	//----- nvinfo : EIATTR_REGCOUNT
	.align		4
.L_1449:
        /*2148*/ 	.byte	0x04, 0x2f
        /*214a*/ 	.short	(.L_1451 - .L_1450)
	.align		4
.L_1450:
        /*214c*/ 	.word	index@(_ZN2at6native55_GLOBAL__N__de093ff9_22_ForeachBinaryOpList_cu_a911ec4325multi_tensor_apply_kernelINS1_18TensorListMetadataILi2EEENS1_14UnaryOpFunctorIN3c1013Float8_e4m3fnELi2ELi1ELi1EEEJNS0_4CopyIS7_S7_EEEEEvT_T0_DpT1_)
        /*2150*/ 	.word	0x0000001d


	//----- nvinfo : EIATTR_FRAME_SIZE
	.align		4
.L_1451:
        /*2154*/ 	.byte	0x04, 0x11
        /*2156*/ 	.short	(.L_1453 - .L_1452)
	.align		4
.L_1452:
        /*2158*/ 	.word	index@(_ZN2at6native55_GLOBAL__N__de093ff9_22_ForeachBinaryOpList_cu_a911ec4325multi_tensor_apply_kernelINS1_18TensorListMetadataILi2EEENS1_14UnaryOpFunctorIN3c1013Float8_e4m3fnELi2ELi1ELi1EEEJNS0_4CopyIS7_S7_EEEEEvT_T0_DpT1_)
        /*215c*/ 	.word	0x00000000


	//----- nvinfo : EIATTR_REGCOUNT
	.align		4
.L_1453:
        /*2160*/ 	.byte	0x04, 0x2f
        /*2162*/ 	.short	(.L_1455 - .L_1454)
	.align		4
.L_1454:
        /*2164*/ 	.word	index@(_ZN2at6native55_GLOBAL__N__de093ff9_22_ForeachBinaryOpList_cu_a911ec4325multi_tensor_apply_kernelINS1_18TensorListMetadataILi2EEENS1_11CopyFunctorIN3c1013Float8_e4m3fnEhLi2ELi1ELi1EEEJNS0_4CopyIS7_hEEEEEvT_T0_DpT1_)
        /*2168*/ 	.word	0x00000020


	//----- nvinfo : EIATTR_FRAME_SIZE
	.align		4
.L_1455:
        /*216c*/ 	.byte	0x04, 0x11
        /*216e*/ 	.short	(.L_1457 - .L_1456)
	.align		4
.L_1456:
        /*2170*/ 	.word	index@(_ZN2at6native55_GLOBAL__N__de093ff9_22_ForeachBinaryOpList_cu_a911ec4325multi_tensor_apply_kernelINS1_18TensorListMetadataILi2EEENS1_11CopyFunctorIN3c1013Float8_e4m3fnEhLi2ELi1ELi1EEEJNS0_4CopyIS7_hEEEEEvT_T0_DpT1_)
        /*2174*/ 	.word	0x00000000


	//----- nvinfo : EIATTR_REGCOUNT
	.align		4
.L_1457:
        /*2178*/ 	.byte	0x04, 0x2f
        /*217a*/ 	.short	(.L_1459 - .L_1458)
	.align		4
.L_1458:
        /*217c*/ 	.word	index@(_ZN2at6native55_GLOBAL__N__de093ff9_22_ForeachBinaryOpList_cu_a911ec4325multi_tensor_apply_kernelINS1_18TensorListMetadataILi2EEENS1_11CopyFunctorIN3c1013Float8_e4m3fnEaLi2ELi1ELi1EEEJNS0_4CopyIS7_aEEEEEvT_T0_DpT1_)
        /*2180*/ 	.word	0x00000020


	//----- nvinfo : EIATTR_FRAME_SIZE
	.align		4
.L_1459:
        /*2184*/ 	.byte	0x04, 0x11
        /*2186*/ 	.short	(.L_1461 - .L_1460)
	.align		4
.L_1460:
        /*2188*/ 	.word	index@(_ZN2at6native55_GLOBAL__N__de093ff9_22_ForeachBinaryOpList_cu_a911ec4325multi_tensor_apply_kernelINS1_18TensorListMetadataILi2EEENS1_11CopyFunctorIN3c1013Float8_e4m3fnEaLi2ELi1ELi1EEEJNS0_4CopyIS7_aEEEEEvT_T0_DpT1_)
        /*218c*/ 	.word	0x00000000


	//----- nvinfo : EIATTR_REGCOUNT
	.align		4
.L_1461:
        /*2190*/ 	.byte	0x04, 0x2f
        /*2192*/ 	.short	(.L_1463 - .L_1462)
	.align		4
.L_1462:
        /*2194*/ 	.word	index@(_ZN2at6native55_GLOBAL__N__de093ff9_22_ForeachBinaryOpList_cu_a911ec4325multi_tensor_apply_kernelINS1_18TensorListMetadataILi2EEENS1_11CopyFunctorIN3c1013Float8_e4m3fnElLi2ELi1ELi1EEEJNS0_4CopyIS7_lEEEEEvT_T0_DpT1_)
        /*2198*/ 	.word	0x00000020


	//----- nvinfo : EIATTR_FRAME_SIZE
	.align		4
.L_1463:
        /*219c*/ 	.byte	0x04, 0x11
        /*219e*/ 	.short	(.L_1465 - .L_1464)
	.align		4
.L_1464:
        /*21a0*/ 	.word	index@(_ZN2at6native55_GLOBAL__N__de093ff9_22_ForeachBinaryOpList_cu_a911ec4325multi_tensor_apply_kernelINS1_18TensorListMetadataILi2EEENS1_11CopyFunctorIN3c1013Float8_e4m3fnElLi2ELi1ELi1EEEJNS0_4CopyIS7_lEEEEEvT_T0_DpT1_)
        /*21a4*/ 	.word	0x00000000


	//----- nvinfo : EIATTR_REGCOUNT
	.align		4
.L_1465:
        /*21a8*/ 	.byte	0x04, 0x2f
        /*21aa*/ 	.short	(.L_1467 - .L_1466)
	.align		4
.L_1466:
        /*21ac*/ 	.word	index@(_ZN2at6native55_GLOBAL__N__de093ff9_22_ForeachBinaryOpList_cu_a911ec4325multi_tensor_apply_kernelINS1_18TensorListMetadataILi2EEENS1_11CopyFunctorIN3c1013Float8_e4m3fnEsLi2ELi1ELi1EEEJNS0_4CopyIS7_sEEEEEvT_T0_DpT1_)
        /*21b0*/ 	.word	0x00000020


	//----- nvinfo : EIATTR_FRAME_SIZE
	.align		4
.L_1467:
        /*21b4*/ 	.byte	0x04, 0x11
        /*21b6*/ 	.short	(.L_1469 - .L_1468)
	.align		4
.L_1468:
        /*21b8*/ 	.word	index@(_ZN2at6native55_GLOBAL__N__de093ff9_22_ForeachBinaryOpList_cu_a911ec4325multi_tensor_apply_kernelINS1_18TensorListMetadataILi2EEENS1_11CopyFunctorIN3c1013Float8_e4m3fnEsLi2ELi1ELi1EEEJNS0_4CopyIS7_sEEEEEvT_T0_DpT1_)
        /*21bc*/ 	.word	0x00000000


	//----- nvinfo : EIATTR_REGCOUNT
	.align		4
.L_1469:
        /*21c0*/ 	.byte	0x04, 0x2f
        /*21c2*/ 	.short	(.L_1471 - .L_1470)
	.align		4
.L_1470:
        /*21c4*/ 	.word	index@(_ZN2at6native55_GLOBAL__N__de093ff9_22_ForeachBinaryOpList_cu_a911ec4325multi_tensor_apply_kernelINS1_18TensorListMetadataILi2EEENS1_11CopyFunctorIN3c1013Float8_e4m3fnEiLi2ELi1ELi1EEEJNS0_4CopyIS7_iEEEEEvT_T0_DpT1_)
        /*21c8*/ 	.word	0x00000020


	//----- nvinfo : EIATTR_FRAME_SIZE
	.align		4
.L_1471:
        /*21cc*/ 	.byte	0x04, 0x11
        /*21ce*/ 	.short	(.L_1473 - .L_1472)
	.align		4
.L_1472:
        /*21d0*/ 	.word	index@(_ZN2at6native55_GLOBAL__N__de093ff9_22_ForeachBinaryOpList_cu_a911ec4325multi_tensor_apply_kernelINS1_18TensorListMetadataILi2EEENS1_11CopyFunctorIN3c1013Float8_e4m3fnEiLi2ELi1ELi1EEEJNS0_4CopyIS7_iEEEEEvT_T0_DpT1_)
        /*21d4*/ 	.word	0x00000000


	//----- nvinfo : EIATTR_REGCOUNT
	.align		4
.L_1473:
        /*21d8*/ 	.byte	0x04, 0x2f
        /*21da*/ 	.short	(.L_1475 - .L_1474)
	.align		4
.L_1474:
        /*21dc*/ 	.word	index@(_ZN2at6native55_GLOBAL__N__de093ff9_22_ForeachBinaryOpList_cu_a911ec4325multi_tensor_apply_kernelINS1_18TensorListMetadataILi2EEENS1_11CopyFunctorIN3c1013Float8_e4m3fnEdLi2ELi1ELi1EEEJNS0_4CopyIS7_dEEEEEvT_T0_DpT1_)
        /*21e0*/ 	.word	0x00000020


	//----- nvinfo : EIATTR_FRAME_SIZE
	.align		4
.L_1475:
        /*21e4*/ 	.byte	0x04, 0x11
        /*21e6*/ 	.short	(.L_1477 - .L_1476)
	.align		4
.L_1476:
        /*21e8*/ 	.word	index@(_ZN2at6native55_GLOBAL__N__de093ff9_22_ForeachBinaryOpList_cu_a911ec4325multi_tensor_apply_kernelINS1_18TensorListMetadataILi2EEENS1_11CopyFunctorIN3c1013Float8_e4m3fnEdLi2ELi1ELi1EEEJNS0_4CopyIS7_dEEEEEvT_T0_DpT1_)
        /*21ec*/ 	.word	0x00000000


	//----- nvinfo : EIATTR_REGCOUNT
	.align		4
.L_1477:
        /*21f0*/ 	.byte	0x04, 0x2f
        /*21f2*/ 	.short	(.L_1479 - .L_1478)
	.align		4
.L_1478:
        /*21f4*/ 	.word	index@(_ZN2at6native55_GLOBAL__N__de093ff9_22_ForeachBinaryOpList_cu_a911ec4325multi_tensor_apply_kernelINS1_18TensorListMetadataILi2EEENS1_11CopyFunctorIN3c1013Float8_e4m3fnEfLi2ELi1ELi1EEEJNS0_4CopyIS7_fEEEEEvT_T0_DpT1_)
        /*21f8*/ 	.word	0x00000020


	//----- nvinfo : EIATTR_FRAME_SIZE
	.align		4
.L_1479:
        /*21fc*/ 	.byte	0x04, 0x11
        /*21fe*/ 	.short	(.L_1481 - .L_1480)
	.align		4
.L_1480:
        /*2200*/ 	.word	index@(_ZN2at6native55_GLOBAL__N__de093ff9_22_ForeachBinaryOpList_cu_a911ec4325multi_tensor_apply_kernelINS1_18TensorListMetadataILi2EEENS1_11CopyFunctorIN3c1013Float8_e4m3fnEfLi2ELi1ELi1EEEJNS0_4CopyIS7_fEEEEEvT_T0_DpT1_)
        /*2204*/ 	.word	0x00000000


	//----- nvinfo : EIATTR_REGCOUNT
	.align		4
.L_1481:
        /*2208*/ 	.byte	0x04, 0x2f
        /*220a*/ 	.short	(.L_1483 - .L_1482)
	.align		4
.L_1482:
        /*220c*/ 	.word	index@(_ZN2at6native55_GLOBAL__N__de093ff9_22_ForeachBinaryOpList_cu_a911ec4325multi_tensor_apply_kernelINS1_18TensorListMetadataILi2EEENS1_11CopyFunctorIN3c1013Float8_e4m3fnENS6_7complexIdEELi2ELi1ELi1EEEJNS0_4CopyIS7_S9_EEEEEvT_T0_DpT1_)
        /*2210*/ 	.word	0x00000020


	//----- nvinfo : EIATTR_FRAME_SIZE
	.align		4
.L_1483:
        /*2214*/ 	.byte	0x04, 0x11
        /*2216*/ 	.short	(.L_1485 - .L_1484)
	.align		4
.L_1484:
        /*2218*/ 	.word	index@(_ZN2at6native55_GLOBAL__N__de093ff9_22_ForeachBinaryOpList_cu_a911ec4325multi_tensor_apply_kernelINS1_18TensorListMetadataILi2EEENS1_11CopyFunctorIN3c1013Float8_e4m3fnENS6_7complexIdEELi2ELi1ELi1EEEJNS0_4CopyIS7_S9_EEEEEvT_T0_DpT1_)
        /*221c*/ 	.word	0x00000000


	//----- nvinfo : EIATTR_REGCOUNT
	.align		4
.L_1485:
        /*2220*/ 	.byte	0x04, 0x2f
        /*2222*/ 	.short	(.L_1487 - .L_1486)
	.align		4
.L_1486:
        /*2224*/ 	.word	index@(_ZN2at6native55_GLOBAL__N__de093ff9_22_ForeachBinaryOpList_cu_a911ec4325multi_tensor_apply_kernelINS1_18TensorListMetadataILi2EEENS1_11CopyFunctorIN3c1013Float8_e4m3fnENS6_7complexIfEELi2ELi1ELi1EEEJNS0_4CopyIS7_S9_EEEEEvT_T0_DpT1_)
        /*2228*/ 	.word	0x00000020


	//----- nvinfo : EIATTR_FRAME_SIZE
	.align		4
.L_1487:
        /*222c*/ 	.byte	0x04, 0x11
        /*222e*/ 	.short	(.L_1489 - .L_1488)
	.align		4
.L_1488:
        /*2230*/ 	.word	index@(_ZN2at6native55_GLOBAL__N__de093ff9_22_ForeachBinaryOpList_cu_a911ec4325multi_tensor_apply_kernelINS1_18TensorListMetadataILi2EEENS1_11CopyFunctorIN3c1013Float8_e4m3fnENS6_7complexIfEELi2ELi1ELi1EEEJNS0_4CopyIS7_S9_EEEEEvT_T0_DpT1_)
        /*2234*/ 	.word	0x00000000


	//----- nvinfo : EIATTR_REGCOUNT
	.align		4
.L_1489:
        /*2238*/ 	.byte	0x04, 0x2f
        /*223a*/ 	.short	(.L_1491 - .L_1490)
	.align		4
.L_1490:
        /*223c*/ 	.word	index@(_ZN2at6native55_GLOBAL__N__de093ff9_22_ForeachBinaryOpList_cu_a911ec4325multi_tensor_apply_kernelINS1_18TensorListMetadataILi2EEENS1_11CopyFunctorIN3c1013Float8_e4m3fnENS6_4HalfELi2ELi1ELi1EEEJNS0_4CopyIS7_S8_EEEEEvT_T0_DpT1_)
        /*2240*/ 	.word	0x00000020


	//----- nvinfo : EIATTR_FRAME_SIZE
	.align		4
.L_1491:
        /*2244*/ 	.byte	0x04, 0x11
        /*2246*/ 	.short	(.L_1493 - .L_1492)
	.align		4
.L_1492:
        /*2248*/ 	.word	index@(_ZN2at6native55_GLOBAL__N__de093ff9_22_ForeachBinaryOpList_cu_a911ec4325multi_tensor_apply_kernelINS1_18TensorListMetadataILi2EEENS1_11CopyFunctorIN3c1013Float8_e4m3fnENS6_4HalfELi2ELi1ELi1EEEJNS0_4CopyIS7_S8_EEEEEvT_T0_DpT1_)
        /*224c*/ 	.word	0x00000000


	//----- nvinfo : EIATTR_REGCOUNT
	.align		4
.L_1493:
        /*2250*/ 	.byte	0x04, 0x2f
        /*2252*/ 	.short	(.L_1495 - .L_1494)
	.align		4
.L_1494:
        /*2254*/ 	.word	index@(_ZN2at6native55_GLOBAL__N__de093ff9_22_ForeachBinaryOpList_cu_a911ec4325multi_tensor_apply_kernelINS1_18TensorListMetadataILi2EEENS1_11CopyFunctorIN3c1013Float8_e4m3fnENS6_8BFloat16ELi2ELi1ELi1EEEJNS0_4CopyIS7_S8_EEEEEvT_T0_DpT1_)
        /*2258*/ 	.word	0x00000020


	//----- nvinfo : EIATTR_FRAME_SIZE
	.align		4
.L_1495:
        /*225c*/ 	.byte	0x04, 0x11
        /*225e*/ 	.short	(.L_1497 - .L_1496)
	.align		4
.L_1496:
        /*2260*/ 	.word	index@(_ZN2at6native55_GLOBAL__N__de093ff9_22_ForeachBinaryOpList_cu_a911ec4325multi_tensor_apply_kernelINS1_18TensorListMetadataILi2EEENS1_11CopyFunctorIN3c1013Float8_e4m3fnENS6_8BFloat16ELi2ELi1ELi1EEEJNS0_4CopyIS7_S8_EEEEEvT_T0_DpT1_)
        /*2264*/ 	.word	0x00000000


	//----- nvinfo : EIATTR_REGCOUNT
	.align		4
.L_1497:
        /*2268*/ 	.byte	0x04, 0x2f
        /*226a*/ 	.short	(.L_1499 - .L_1498)
	.align		4
.L_1498:
        /*226c*/ 	.word	index@(_ZN2at6native55_GLOBAL__N__de093ff9_22_ForeachBinaryOpList_cu_a911ec4325multi_tensor_apply_kernelINS1_18TensorListMetadataILi2EEENS1_11CopyFunctorIN3c1013Float8_e4m3fnEbLi2ELi1ELi1EEEJNS0_4CopyIS7_bEEEEEvT_T0_DpT1_)
        /*2270*/ 	.word	0x00000020


	//----- nvinfo : EIATTR_FRAME_SIZE
	.align		4
.L_1499:
        /*2274*/ 	.byte	0x04, 0x11
        /*2276*/ 	.short	(.L_1501 - .L_1500)
	.align		4
.L_1500:
        /*2278*/ 	.word	index@(_ZN2at6native55_GLOBAL__N__de093ff9_22_ForeachBinaryOpList_cu_a911ec4325multi_tensor_apply_kernelINS1_18TensorListMetadataILi2EEENS1_11CopyFunctorIN3c1013Float8_e4m3fnEbLi2ELi1ELi1EEEJNS0_4CopyIS7_bEEEEEvT_T0_DpT1_)
        /*227c*/ 	.word	0x00000000


	//----- nvinfo : EIATTR_REGCOUNT
	.align		4
.L_1501:
        /*2280*/ 	.byte	0x04, 0x2f
        /*2282*/ 	.short	(.L_1503 - .L_1502)
	.align		4
.L_1502:
        /*2284*/ 	.word	index@(_ZN2at6native55_GLOBAL__N__de093ff9_22_ForeachBinaryOpList_cu_a911ec4325multi_tensor_apply_kernelINS1_18TensorListMetadataILi2EEENS1_11CopyFunctorIN3c1013Float8_e4m3fnENS6_15Float8_e4m3fnuzELi2ELi1ELi1EEEJNS0_4CopyIS7_S8_EEEEEvT_T0_DpT1_)
        /*2288*/ 	.word	0x00000020


	//----- nvinfo : EIATTR_FRAME_SIZE
	.align		4
.L_1503:
        /*228c*/ 	.byte	0x04, 0x11
        /*228e*/ 	.short	(.L_1505 - .L_1504)
	.align		4
.L_1504:
        /*2290*/ 	.word	index@(_ZN2at6native55_GLOBAL__N__de093ff9_22_ForeachBinaryOpList_cu_a911ec4325multi_tensor_apply_kernelINS1_18TensorListMetadataILi2EEENS1_11CopyFunctorIN3c1013Float8_e4m3fnENS6_15Float8_e4m3fnuzELi2ELi1ELi1EEEJNS0_4CopyIS7_S8_EEEEEvT_T0_DpT1_)
        /*2294*/ 	.word	0x00000000


	//----- nvinfo : EIATTR_REGCOUNT
	.align		4
.L_1505:
        /*2298*/ 	.byte	0x04, 0x2f
        /*229a*/ 	.short	(.L_1507 - .L_1506)
	.align		4
.L_1506:
        /*229c*/ 	.word	index@(_ZN2at6native55_GLOBAL__N__de093ff9_22_ForeachBinaryOpList_cu_a911ec4325multi_tensor_apply_kernelINS1_18TensorListMetadataILi2EEENS1_11CopyFunctorIN3c1013Float8_e4m3fnENS6_11Float8_e5m2ELi2ELi1ELi1EEEJNS0_4CopyIS7_S8_EEEEEvT_T0_DpT1_)
        /*22a0*/ 	.word	0x00000020


	//----- nvinfo : EIATTR_FRAME_SIZE
	.align		4
.L_1507:
        /*22a4*/ 	.byte	0x04, 0x11
        /*22a6*/ 	.short	(.L_1509 - .L_1508)
	.align		4
.L_1508:
        /*22a8*/ 	.word	index@(_ZN2at6native55_GLOBAL__N__de093ff9_22_ForeachBinaryOpList_cu_a911ec4325multi_tensor_apply_kernelINS1_18TensorListMetadataILi2EEENS1_11CopyFunctorIN3c1013Float8_e4m3fnENS6_11Float8_e5m2ELi2ELi1ELi1EEEJNS0_4CopyIS7_S8_EEEEEvT_T0_DpT1_)
        /*22ac*/ 	.word	0x00000000


	//----- nvinfo : EIATTR_REGCOUNT
	.align		4
.L_1509:
        /*22b0*/ 	.byte	0x04, 0x2f
        /*22b2*/ 	.short	(.L_1511 - .L_1510)
	.align		4
.L_1510:
        /*22b4*/ 	.word	index@(_ZN2at6native55_GLOBAL__N__de093ff9_22_ForeachBinaryOpList_cu_a911ec4325multi_tensor_apply_kernelINS1_18TensorListMetadataILi2EEENS1_11CopyFunctorIN3c1013Float8_e4m3fnENS6_15Float8_e5m2fnuzELi2ELi1ELi1EEEJNS0_4CopyIS7_S8_EEEEEvT_T0_DpT1_)
        /*22b8*/ 	.word	0x00000020


	//----- nvinfo : EIATTR_FRAME_SIZE
	.align		4
.L_1511:
        /*22bc*/ 	.byte	0x04, 0x11
        /*22be*/ 	.short	(.L_1513 - .L_1512)
	.align		4
.L_1512:
        /*22c0*/ 	.word	index@(_ZN2at6native55_GLOBAL__N__de093ff9_22_ForeachBinaryOpList_cu_a911ec4325multi_tensor_apply_kernelINS1_18TensorListMetadataILi2EEENS1_11CopyFunctorIN3c1013Float8_e4m3fnENS6_15Float8_e5m2fnuzELi2ELi1ELi1EEEJNS0_4CopyIS7_S8_EEEEEvT_T0_DpT1_)
        /*22c4*/ 	.word	0x00000000


	//----- nvinfo : EIATTR_REGCOUNT
	.align		4
.L_1513:
        /*22c8*/ 	.byte	0x04, 0x2f
        /*22ca*/ 	.short	(.L_1515 - .L_1514)
	.align		4
.L_1514:
        /*22cc*/ 	.word	index@(_ZN2at6native55_GLOBAL__N__de093ff9_22_ForeachBinaryOpList_cu_a911ec4325multi_tensor_apply_kernelINS1_18TensorListMetadataILi2EEENS1_14UnaryOpFunctorIN3c1015Float8_e4m3fnuzELi2ELi1ELi1EEEJNS0_4CopyIS7_S7_EEEEEvT_T0_DpT1_)
        /*22d0*/ 	.word	0x00000020


	//----- nvinfo : EIATTR_FRAME_SIZE
	.align		4
.L_1515:
        /*22d4*/ 	.byte	0x04, 0x11
        /*22d6*/ 	.short	(.L_1517 - .L_1516)
	.align		4
.L_1516:
        /*22d8*/ 	.word	index@(_ZN2at6native55_GLOBAL__N__de093ff9_22_ForeachBinaryOpList_cu_a911ec4325multi_tensor_apply_kernelINS1_18TensorListMetadataILi2EEENS1_14UnaryOpFunctorIN3c1015Float8_e4m3fnuzELi2ELi1ELi1EEEJNS0_4CopyIS7_S7_EEEEEvT_T0_DpT1_)
        /*22dc*/ 	.word	0x00000000


	//----- nvinfo : EIATTR_REGCOUNT
	.align		4
.L_1517:
        /*22e0*/ 	.byte	0x04, 0x2f
        /*22e2*/ 	.short	(.L_1519 - .L_1518)
	.align		4
.L_1518:
        /*22e4*/ 	.word	index@(_ZN2at6native55_GLOBAL__N__de093ff9_22_ForeachBinaryOpList_cu_a911ec4325multi_tensor_apply_kernelINS1_18TensorListMetadataILi2EEENS1_11CopyFunctorIN3c1015Float8_e4m3fnuzEhLi2ELi1ELi1EEEJNS0_4CopyIS7_hEEEEEvT_T0_DpT1_)
        /*22e8*/ 	.word	0x0000001e


	//----- nvinfo : EIATTR_FRAME_SIZE
	.align		4
.L_1519:
        /*22ec*/ 	.byte	0x04, 0x11
        /*22ee*/ 	.short	(.L_1521 - .L_1520)
	.align		4
.L_1520:
        /*22f0*/ 	.word	index@(_ZN2at6native55_GLOBAL__N__de093ff9_22_ForeachBinaryOpList_cu_a911ec4325multi_tensor_apply_kernelINS1_18TensorListMetadataILi2EEENS1_11CopyFunctorIN3c1015Float8_e4m3fnuzEhLi2ELi1ELi1EEEJNS0_4CopyIS7_hEEEEEvT_T0_DpT1_)
        /*22f4*/ 	.word	0x00000000


	//----- nvinfo : EIATTR_REGCOUNT
	.align		4
.L_1521:
        /*22f8*/ 	.byte	0x04, 0x2f
        /*22fa*/ 	.short	(.L_1523 - .L_1522)
	.align		4
.L_1522:
        /*22fc*/ 	.word	index@(_ZN2at6native55_GLOBAL__N__de093ff9_22_ForeachBinaryOpList_cu_a911ec4325multi_tensor_apply_kernelINS1_18TensorListMetadataILi2EEENS1_11CopyFunctorIN3c1015Float8_e4m3fnuzEaLi2ELi1ELi1EEEJNS0_4CopyIS7_aEEEEEvT_T0_DpT1_)
        /*2300*/ 	.word	0x0000001d


	//----- nvinfo : EIATTR_FRAME_SIZE
	.align		4
.L_1523:
        /*2304*/ 	.byte	0x04, 0x11
        /*2306*/ 	.short	(.L_1525 - .L_1524)
	.align		4
.L_1524:
        /*2308*/ 	.word	index@(_ZN2at6native55_GLOBAL__N__de093ff9_22_ForeachBinaryOpList_cu_a911ec4325multi_tensor_apply_kernelINS1_18TensorListMetadataILi2EEENS1_11CopyFunctorIN3c1015Float8_e4m3fnuzEaLi2ELi1ELi1EEEJNS0_4CopyIS7_aEEEEEvT_T0_DpT1_)
        /*230c*/ 	.word	0x00000000


	//----- nvinfo : EIATTR_REGCOUNT
	.align		4
.L_1525:
        /*2310*/ 	.byte	0x04, 0x2f
        /*2312*/ 	.short	(.L_1527 - .L_1526)
	.align		4
.L_1526:
        /*2314*/ 	.word	index@(_ZN2at6native55_GLOBAL__N__de093ff9_22_ForeachBinaryOpList_cu_a911ec4325multi_tensor_apply_kernelINS1_18TensorListMetadataILi2EEENS1_11CopyFunctorIN3c1015Float8_e4m3fnuzElLi2ELi1ELi1EEEJNS0_4CopyIS7_lEEEEEvT_T0_DpT1_)
        /*2318*/ 	.word	0x00000020


	//----- nvinfo : EIATTR_FRAME_SIZE
	.align		4
.L_1527:
        /*231c*/ 	.byte	0x04, 0x11
        /*231e*/ 	.short	(.L_1529 - .L_1528)
	.align		4
.L_1528:
        /*2320*/ 	.word	index@(_ZN2at6native55_GLOBAL__N__de093ff9_22_ForeachBinaryOpList_cu_a911ec4325multi_tensor_apply_kernelINS1_18TensorListMetadataILi2EEENS1_11CopyFunctorIN3c1015Float8_e4m3fnuzElLi2ELi1ELi1EEEJNS0_4CopyIS7_lEEEEEvT_T0_DpT1_)
        /*2324*/ 	.word	0x00000000


	//----- nvinfo : EIATTR_REGCOUNT
	.align		4
.L_1529:
        /*2328*/ 	.byte	0x04, 0x2f
        /*232a*/ 	.short	(.L_1531 - .L_1530)
	.align		4
.L_1530:
        /*232c*/ 	.word	index@(_ZN2at6native55_GLOBAL__N__de093ff9_22_ForeachBinaryOpList_cu_a911ec4325multi_tensor_apply_kernelINS1_18TensorListMetadataILi2EEENS1_11CopyFunctorIN3c1015Float8_e4m3fnuzEsLi2ELi1ELi1EEEJNS0_4CopyIS7_sEEEEEvT_T0_DpT1_)
        /*2330*/ 	.word	0x0000001d


	//----- nvinfo : EIATTR_FRAME_SIZE
	.align		4
.L_1531:
        /*2334*/ 	.byte	0x04, 0x11
        /*2336*/ 	.short	(.L_1533 - .L_1532)
	.align		4
.L_1532:
        /*2338*/ 	.word	index@(_ZN2at6native55_GLOBAL__N__de093ff9_22_ForeachBinaryOpList_cu_a911ec4325multi_tensor_apply_kernelINS1_18TensorListMetadataILi2EEENS1_11CopyFunctorIN3c1015Float8_e4m3fnuzEsLi2ELi1ELi1EEEJNS0_4CopyIS7_sEEEEEvT_T0_DpT1_)
        /*233c*/ 	.word	0x00000000


	//----- nvinfo : EIATTR_REGCOUNT
	.align		4
.L_1533:
        /*2340*/ 	.byte	0x04, 0x2f
        /*2342*/ 	.short	(.L_1535 - .L_1534)
	.align		4
.L_1534:
        /*2344*/ 	.word	index@(_ZN2at6native55_GLOBAL__N__de093ff9_22_ForeachBinaryOpList_cu_a911ec4325multi_tensor_apply_kernelINS1_18TensorListMetadataILi2EEENS1_11CopyFunctorIN3c1015Float8_e4m3fnuzEiLi2ELi1ELi1EEEJNS0_4CopyIS7_iEEEEEvT_T0_DpT1_)
        /*2348*/ 	.word	0x0000001e


	//----- nvinfo : EIATTR_FRAME_SIZE
	.align		4
.L_1535:
        /*234c*/ 	.byte	0x04, 0x11
        /*234e*/ 	.short	(.L_1537 - .L_1536)
	.align		4
.L_1536:
        /*2350*/ 	.word	index@(_ZN2at6native55_GLOBAL__N__de093ff9_22_ForeachBinaryOpList_cu_a911ec4325multi_tensor_apply_kernelINS1_18TensorListMetadataILi2EEENS1_11CopyFunctorIN3c1015Float8_e4m3fnuzEiLi2ELi1ELi1EEEJNS0_4CopyIS7_iEEEEEvT_T0_DpT1_)
        /*2354*/ 	.word	0x00000000


	//----- nvinfo : EIATTR_REGCOUNT
	.align		4
.L_1537:
        /*2358*/ 	.byte	0x04, 0x2f
        /*235a*/ 	.short	(.L_1539 - .L_1538)
	.align		4
.L_1538:
        /*235c*/ 	.word	index@(_ZN2at6native55_GLOBAL__N__de093ff9_22_ForeachBinaryOpList_cu_a911ec4325multi_tensor_apply_kernelINS1_18TensorListMetadataILi2EEENS1_11CopyFunctorIN3c1015Float8_e4m3fnuzEdLi2ELi1ELi1EEEJNS0_4CopyIS7_dEEEEEvT_T0_DpT1_)
        /*2360*/ 	.word	0x00000020


	//----- nvinfo : EIATTR_FRAME_SIZE
	.align		4
.L_1539:
        /*2364*/ 	.byte	0x04, 0x11
        /*2366*/ 	.short	(.L_1541 - .L_1540)
	.align		4
.L_1540:
        /*2368*/ 	.word	index@(_ZN2at6native55_GLOBAL__N__de093ff9_22_ForeachBinaryOpList_cu_a911ec4325multi_tensor_apply_kernelINS1_18TensorListMetadataILi2EEENS1_11CopyFunctorIN3c1015Float8_e4m3fnuzEdLi2ELi1ELi1EEEJNS0_4CopyIS7_dEEEEEvT_T0_DpT1_)
        /*236c*/ 	.word	0x00000000


	//----- nvinfo : EIATTR_REGCOUNT
	.align		4
.L_1541:
        /*2370*/ 	.byte	0x04, 0x2f
        /*2372*/ 	.short	(.L_1543 - .L_1542)
	.align		4
.L_1542:
        /*2374*/ 	.word	index@(_ZN2at6native55_GLOBAL__N__de093ff9_22_ForeachBinaryOpList_cu_a911ec4325multi_tensor_apply_kernelINS1_18TensorListMetadataILi2EEENS1_11CopyFunctorIN3c1015Float8_e4m3fnuzEfLi2ELi1ELi1EEEJNS0_4CopyIS7_fEEEEEvT_T0_DpT1_)
        /*2378*/ 	.word	0x0000001d


	//----- nvinfo : EIATTR_FRAME_SIZE
	.align		4
.L_1543:
        /*237c*/ 	.byte	0x04, 0x11
        /*237e*/ 	.short	(.L_1545 - .L_1544)
	.align		4
.L_1544:
        /*2380*/ 	.word	index@(_ZN2at6native55_GLOBAL__N__de093ff9_22_ForeachBinaryOpList_cu_a911ec4325multi_tensor_apply_kernelINS1_18TensorListMetadataILi2EEENS1_11CopyFunctorIN3c1015Float8_e4m3fnuzEfLi2ELi1ELi1EEEJNS0_4CopyIS7_fEEEEEvT_T0_DpT1_)
        /*2384*/ 	.word	0x00000000


	//----- nvinfo : EIATTR_REGCOUNT
	.align		4
.L_1545:
        /*2388*/ 	.byte	0x04, 0x2f
        /*238a*/ 	.short	(.L_1547 - .L_1546)
	.align		4
.L_1546:
        /*238c*/ 	.word	index@(_ZN2at6native55_GLOBAL__N__de093ff9_22_ForeachBinaryOpList_cu_a911ec4325multi_tensor_apply_kernelINS1_18TensorListMetadataILi2EEENS1_11CopyFunctorIN3c1015Float8_e4m3fnuzENS6_7complexIdEELi2ELi1ELi1EEEJNS0_4CopyIS7_S9_EEEEEvT_T0_DpT1_)
        /*2390*/ 	.word	0x00000020


	//----- nvinfo : EIATTR_FRAME_SIZE
	.align		4
.L_1547:
        /*2394*/ 	.byte	0x04, 0x11
        /*2396*/ 	.short	(.L_1549 - .L_1548)
	.align		4
.L_1548:
        /*2398*/ 	.word	index@(_ZN2at6native55_GLOBAL__N__de093ff9_22_ForeachBinaryOpList_cu_a911ec4325multi_tensor_apply_kernelINS1_18TensorListMetadataILi2EEENS1_11CopyFunctorIN3c1015Float8_e4m3fnuzENS6_7complexIdEELi2ELi1ELi1EEEJNS0_4CopyIS7_S9_EEEEEvT_T0_DpT1_)
        /*239c*/ 	.word	0x00000000


	//----- nvinfo : EIATTR_REGCOUNT
	.align		4
.L_1549:
        /*23a0*/ 	.byte	0x04, 0x2f
        /*23a2*/ 	.short	(.L_1551 - .L_1550)
	.align		4
.L_1550:
        /*23a4*/ 	.word	index@(_ZN2at6native55_GLOBAL__N__de093ff9_22_ForeachBinaryOpList_cu_a911ec4325multi_tensor_apply_kernelINS1_18TensorListMetadataILi2EEENS1_11CopyFunctorIN3c1015Float8_e4m3fnuzENS6_7complexIfEELi2ELi1ELi1EEEJNS0_4CopyIS7_S9_EEEEEvT_T0_DpT1_)
        /*23a8*/ 	.word	0x0000001d


	//----- nvinfo : EIATTR_FRAME_SIZE
	.align		4
.L_1551:
        /*23ac*/ 	.byte	0x04, 0x11
        /*23ae*/ 	.short	(.L_1553 - .L_1552)
	.align		4
.L_1552:
        /*23b0*/ 	.word	index@(_ZN2at6native55_GLOBAL__N__de093ff9_22_ForeachBinaryOpList_cu_a911ec4325multi_tensor_apply_kernelINS1_18TensorListMetadataILi2EEENS1_11CopyFunctorIN3c1015Float8_e4m3fnuzENS6_7complexIfEELi2ELi1ELi1EEEJNS0_4CopyIS7_S9_EEEEEvT_T0_DpT1_)
        /*23b4*/ 	.word	0x00000000


	//----- nvinfo : EIATTR_REGCOUNT
	.align		4
.L_1553:
        /*23b8*/ 	.byte	0x04, 0x2f
        /*23ba*/ 	.short	(.L_1555 - .L_1554)
	.align		4
.L_1554:
        /*23bc*/ 	.word	index@(_ZN2at6native55_GLOBAL__N__de093ff9_22_ForeachBinaryOpList_cu_a911ec4325multi_tensor_apply_kernelINS1_18TensorListMetadataILi2EEENS1_11CopyFunctorIN3c1015Float8_e4m3fnuzENS6_4HalfELi2ELi1ELi1EEEJNS0_4CopyIS7_S8_EEEEEvT_T0_DpT1_)
        /*23c0*/ 	.word	0x0000001e


	//----- nvinfo : EIATTR_FRAME_SIZE
	.align		4
.L_1555:
        /*23c4*/ 	.byte	0x04, 0x11
        /*23c6*/ 	.short	(.L_1557 - .L_1556)
	.align		4
.L_1556:
        /*23c8*/ 	.word	index@(_ZN2at6native55_GLOBAL__N__de093ff9_22_ForeachBinaryOpList_cu_a911ec4325multi_tensor_apply_kernelINS1_18TensorListMetadataILi2EEENS1_11CopyFunctorIN3c1015Float8_e4m3fnuzENS6_4HalfELi2ELi1ELi1EEEJNS0_4CopyIS7_S8_EEEEEvT_T0_DpT1_)
        /*23cc*/ 	.word	0x00000000


	//----- nvinfo : EIATTR_REGCOUNT
	.align		4
.L_1557:
        /*23d0*/ 	.byte	0x04, 0x2f
        /*23d2*/ 	.short	(.L_1559 - .L_1558)
	.align		4
.L_1558:
        /*23d4*/ 	.word	index@(_ZN2at6native55_GLOBAL__N__de093ff9_22_ForeachBinaryOpList_cu_a911ec4325multi_tensor_apply_kernelINS1_18TensorListMetadataILi2EEENS1_11CopyFunctorIN3c1015Float8_e4m3fnuzENS6_8BFloat16ELi2ELi1ELi1EEEJNS0_4CopyIS7_S8_EEEEEvT_T0_DpT1_)
        /*23d8*/ 	.word	0x0000001e


	//----- nvinfo : EIATTR_FRAME_SIZE
	.align		4
.L_1559:
        /*23dc*/ 	.byte	0x04, 0x11
        /*23de*/ 	.short	(.L_1561 - .L_1560)
	.align		4
.L_1560:
        /*23e0*/ 	.word	index@(_ZN2at6native55_GLOBAL__N__de093ff9_22_ForeachBinaryOpList_cu_a911ec4325multi_tensor_apply_kernelINS1_18TensorListMetadataILi2EEENS1_11CopyFunctorIN3c1015Float8_e4m3fnuzENS6_8BFloat16ELi2ELi1ELi1EEEJNS0_4CopyIS7_S8_EEEEEvT_T0_DpT1_)
        /*23e4*/ 	.word	0x00000000


	//----- nvinfo : EIATTR_REGCOUNT
	.align		4
.L_1561:
        /*23e8*/ 	.byte	0x04, 0x2f
        /*23ea*/ 	.short	(.L_1563 - .L_1562)
	.align		4
.L_1562:
        /*23ec*/ 	.word	index@(_ZN2at6native55_GLOBAL__N__de093ff9_22_ForeachBinaryOpList_cu_a911ec4325multi_tensor_apply_kernelINS1_18TensorListMetadataILi2EEENS1_11CopyFunctorIN3c1015Float8_e4m3fnuzEbLi2ELi1ELi1EEEJNS0_4CopyIS7_bEEEEEvT_T0_DpT1_)
        /*23f0*/ 	.word	0x0000001d


	//----- nvinfo : EIATTR_FRAME_SIZE
	.align		4
.L_1563:
        /*23f4*/ 	.byte	0x04, 0x11
        /*23f6*/ 	.short	(.L_1565 - .L_1564)
	.align		4
.L_1564:
        /*23f8*/ 	.word	index@(_ZN2at6native55_GLOBAL__N__de093ff9_22_ForeachBinaryOpList_cu_a911ec4325multi_tensor_apply_kernelINS1_18TensorListMetadataILi2EEENS1_11CopyFunctorIN3c1015Float8_e4m3fnuzEbLi2ELi1ELi1EEEJNS0_4CopyIS7_bEEEEEvT_T0_DpT1_)
        /*23fc*/ 	.word	0x00000000


	//----- nvinfo : EIATTR_REGCOUNT
	.align		4
.L_1565:
        /*2400*/ 	.byte	0x04, 0x2f
        /*2402*/ 	.short	(.L_1567 - .L_1566)
	.align		4
.L_1566:
        /*2404*/ 	.word	index@(_ZN2at6native55_GLOBAL__N__de093ff9_22_ForeachBinaryOpList_cu_a911ec4325multi_tensor_apply_kernelINS1_18TensorListMetadataILi2EEENS1_11CopyFunctorIN3c1015Float8_e4m3fnuzENS6_13Float8_e4m3fnELi2ELi1ELi1EEEJNS0_4CopyIS7_S8_EEEEEvT_T0_DpT1_)
        /*2408*/ 	.word	0x0000001f


	//----- nvinfo : EIATTR_FRAME_SIZE
	.align		4
.L_1567:
        /*240c*/ 	.byte	0x04, 0x11
        /*240e*/ 	.short	(.L_1569 - .L_1568)
	.align		4
.L_1568:
        /*2410*/ 	.word	index@(_ZN2at6native55_GLOBAL__N__de093ff9_22_ForeachBinaryOpList_cu_a911ec4325multi_tensor_apply_kernelINS1_18TensorListMetadataILi2EEENS1_11CopyFunctorIN3c1015Float8_e4m3fnuzENS6_13Float8_e4m3fnELi2ELi1ELi1EEEJNS0_4CopyIS7_S8_EEEEEvT_T0_DpT1_)
        /*2414*/ 	.word	0x00000000


	//----- nvinfo : EIATTR_REGCOUNT
	.align		4
.L_1569:
        /*2418*/ 	.byte	0x04, 0x2f
        /*241a*/ 	.short	(.L_1571 - .L_1570)
	.align		4
.L_1570:
        /*241c*/ 	.word	index@(_ZN2at6native55_GLOBAL__N__de093ff9_22_ForeachBinaryOpList_cu_a911ec4325multi_tensor_apply_kernelINS1_18TensorListMetadataILi2EEENS1_11CopyFunctorIN3c1015Float8_e4m3fnuzENS6_11Float8_e5m2ELi2ELi1ELi1EEEJNS0_4CopyIS7_S8_EEEEEvT_T0_DpT1_)
        /*2420*/ 	.word	0x0000001c


	//----- nvinfo : EIATTR_FRAME_SIZE
	.align		4
.L_1571:
        /*2424*/ 	.byte	0x04, 0x11
        /*2426*/ 	.short	(.L_1573 - .L_1572)
	.align		4
.L_1572:
        /*2428*/ 	.word	index@(_ZN2at6native55_GLOBAL__N__de093ff9_22_ForeachBinaryOpList_cu_a911ec4325multi_tensor_apply_kernelINS1_18TensorListMetadataILi2EEENS1_11CopyFunctorIN3c1015Float8_e4m3fnuzENS6_11Float8_e5m2ELi2ELi1ELi1EEEJNS0_4CopyIS7_S8_EEEEEvT_T0_DpT1_)
        /*242c*/ 	.word	0x00000000


	//----- nvinfo : EIATTR_REGCOUNT
	.align		4
.L_1573:
        /*2430*/ 	.byte	0x04, 0x2f
        /*2432*/ 	.short	(.L_1575 - .L_1574)
	.align		4
.L_1574:
        /*2434*/ 	.word	index@(_ZN2at6native55_GLOBAL__N__de093ff9_22_ForeachBinaryOpList_cu_a911ec4325multi_tensor_apply_kernelINS1_18TensorListMetadataILi2EEENS1_11CopyFunctorIN3c1015Float8_e4m3fnuzENS6_15Float8_e5m2fnuzELi2ELi1ELi1EEEJNS0_4CopyIS7_S8_EEEEEvT_T0_DpT1_)
        /*2438*/ 	.word	0x0000001e


	//----- nvinfo : EIATTR_FRAME_SIZE
	.align		4
.L_1575:
        /*243c*/ 	.byte	0x04, 0x11
        /*243e*/ 	.short	(.L_1577 - .L_1576)
	.align		4
.L_1576:
        /*2440*/ 	.word	index@(_ZN2at6native55_GLOBAL__N__de093ff9_22_ForeachBinaryOpList_cu_a911ec4325multi_tensor_apply_kernelINS1_18TensorListMetadataILi2EEENS1_11CopyFunctorIN3c1015Float8_e4m3fnuzENS6_15Float8_e5m2fnuzELi2ELi1ELi1EEEJNS0_4CopyIS7_S8_EEEEEvT_T0_DpT1_)
        /*2444*/ 	.word	0x00000000


	//----- nvinfo : EIATTR_REGCOUNT
	.align		4
.L_1577:
        /*2448*/ 	.byte	0x04, 0x2f
        /*244a*/ 	.short	(.L_1579 - .L_1578)
	.align		4
.L_1578:
        /*244c*/ 	.word	index@(_ZN2at6native55_GLOBAL__N__de093ff9_22_ForeachBinaryOpList_cu_a911ec4325multi_tensor_apply_kernelINS1_18TensorListMetadataILi2EEENS1_14UnaryOpFunctorIN3c1011Float8_e5m2ELi2ELi1ELi1EEEJNS0_4CopyIS7_S7_EEEEEvT_T0_DpT1_)
        /*2450*/ 	.word	0x00000020


	//----- nvinfo : EIATTR_FRAME_SIZE
	.align		4
.L_1579:
        /*2454*/ 	.byte	0x04, 0x11
        /*2456*/ 	.short	(.L_1581 - .L_1580)
	.align		4
.L_1580:
        /*2458*/ 	.word	index@(_ZN2at6native55_GLOBAL__N__de093ff9_22_ForeachBinaryOpList_cu_a911ec4325multi_tensor_apply_kernelINS1_18TensorListMetadataILi2EEENS1_14UnaryOpFunctorIN3c1011Float8_e5m2ELi2ELi1ELi1EEEJNS0_4CopyIS7_S7_EEEEEvT_T0_DpT1_)
        /*245c*/ 	.word	0x00000000


	//----- nvinfo : EIATTR_REGCOUNT
	.align		4
.L_1581:
        /*2460*/ 	.byte	0x04, 0x2f
        /*2462*/ 	.short	(.L_1583 - .L_1582)
	.align		4
.L_1582:
        /*2464*/ 	.word	index@(_ZN2at6native55_GLOBAL__N__de093ff9_22_ForeachBinaryOpList_cu_a911ec4325multi_tensor_apply_kernelINS1_18TensorListMetadataILi2EEENS1_11CopyFunctorIN3c1011Float8_e5m2EhLi2ELi1ELi1EEEJNS0_4CopyIS7_hEEEEEvT_T0_DpT1_)
        /*2468*/ 	.word	0x00000020


	//----- nvinfo : EIATTR_FRAME_SIZE
	.align		4
.L_1583:
        /*246c*/ 	.byte	0x04, 0x11
        /*246e*/ 	.short	(.L_1585 - .L_1584)
	.align		4
.L_1584:
        /*2470*/ 	.word	index@(_ZN2at6native55_GLOBAL__N__de093ff9_22_ForeachBinaryOpList_cu_a911ec4325multi_tensor_apply_kernelINS1_18TensorListMetadataILi2EEENS1_11CopyFunctorIN3c1011Float8_e5m2EhLi2ELi1ELi1EEEJNS0_4CopyIS7_hEEEEEvT_T0_DpT1_)
        /*2474*/ 	.word	0x00000000


	//----- nvinfo : EIATTR_REGCOUNT
	.align		4
.L_1585:
        /*2478*/ 	.byte	0x04, 0x2f
        /*247a*/ 	.short	(.L_1587 - .L_1586)
	.align		4
.L_1586:
        /*247c*/ 	.word	index@(_ZN2at6native55_GLOBAL__N__de093ff9_22_ForeachBinaryOpList_cu_a911ec4325multi_tensor_apply_kernelINS1_18TensorListMetadataILi2EEENS1_11CopyFunctorIN3c1011Float8_e5m2EaLi2ELi1ELi1EEEJNS0_4CopyIS7_aEEEEEvT_T0_DpT1_)
        /*2480*/ 	.word	0x0000001e


	//----- nvinfo : EIATTR_FRAME_SIZE
	.align		4
.L_1587:
        /*2484*/ 	.byte	0x04, 0x11
        /*2486*/ 	.short	(.L_1589 - .L_1588)
	.align		4
.L_1588:
        /*2488*/ 	.word	index@(_ZN2at6native55_GLOBAL__N__de093ff9_22_ForeachBinaryOpList_cu_a911ec4325multi_tensor_apply_kernelINS1_18TensorListMetadataILi2EEENS1_11CopyFunctorIN3c1011Float8_e5m2EaLi2ELi1ELi1EEEJNS0_4CopyIS7_aEEEEEvT_T0_DpT1_)
        /*248c*/ 	.word	0x00000000


	//----- nvinfo : EIATTR_REGCOUNT
	.align		4
.L_1589:
        /*2490*/ 	.byte	0x04, 0x2f
        /*2492*/ 	.short	(.L_1591 - .L_1590)
	.align		4
.L_1590:
        /*2494*/ 	.word	index@(_ZN2at6native55_GLOBAL__N__de093ff9_22_ForeachBinaryOpList_cu_a911ec4325multi_tensor_apply_kernelINS1_18TensorListMetadataILi2EEENS1_11CopyFunctorIN3c1011Float8_e5m2ElLi2ELi1ELi1EEEJNS0_4CopyIS7_lEEEEEvT_T0_DpT1_)
        /*2498*/ 	.word	0x00000020


	//----- nvinfo : EIATTR_FRAME_SIZE
	.align		4
.L_1591:
        /*249c*/ 	.byte	0x04, 0x11
        /*249e*/ 	.short	(.L_1593 - .L_1592)
	.align		4
.L_1592:
        /*24a0*/ 	.word	index@(_ZN2at6native55_GLOBAL__N__de093ff9_22_ForeachBinaryOpList_cu_a911ec4325multi_tensor_apply_kernelINS1_18TensorListMetadataILi2EEENS1_11CopyFunctorIN3c1011Float8_e5m2ElLi2ELi1ELi1EEEJNS0_4CopyIS7_lEEEEEvT_T0_DpT1_)
        /*24a4*/ 	.word	0x00000000


	//----- nvinfo : EIATTR_REGCOUNT
	.align		4
.L_1593:
        /*24a8*/ 	.byte	0x04, 0x2f
        /*24aa*/ 	.short	(.L_1595 - .L_1594)
	.align		4
.L_1594:
        /*24ac*/ 	.word	index@(_ZN2at6native55_GLOBAL__N__de093ff9_22_ForeachBinaryOpList_cu_a911ec4325multi_tensor_apply_kernelINS1_18TensorListMetadataILi2EEENS1_11CopyFunctorIN3c1011Float8_e5m2EsLi2ELi1ELi1EEEJNS0_4CopyIS7_sEEEEEvT_T0_DpT1_)
        /*24b0*/ 	.word	0x0000001e


	//----- nvinfo : EIATTR_FRAME_SIZE
	.align		4
.L_1595:
        /*24b4*/ 	.byte	0x04, 0x11
        /*24b6*/ 	.short	(.L_1597 - .L_1596)
	.align		4
.L_1596:
        /*24b8*/ 	.word	index@(_ZN2at6native55_GLOBAL__N__de093ff9_22_ForeachBinaryOpList_cu_a911ec4325multi_tensor_apply_kernelINS1_18TensorListMetadataILi2EEENS1_11CopyFunctorIN3c1011Float8_e5m2EsLi2ELi1ELi1EEEJNS0_4CopyIS7_sEEEEEvT_T0_DpT1_)
        /*24bc*/ 	.word	0x00000000


	//----- nvinfo : EIATTR_REGCOUNT
	.align		4
.L_1597:
        /*24c0*/ 	.byte	0x04, 0x2f
        /*24c2*/ 	.short	(.L_1599 - .L_1598)
	.align		4
.L_1598:
        /*24c4*/ 	.word	index@(_ZN2at6native55_GLOBAL__N__de093ff9_22_ForeachBinaryOpList_cu_a911ec4325multi_tensor_apply_kernelINS1_18TensorListMetadataILi2EEENS1_11CopyFunctorIN3c1011Float8_e5m2EiLi2ELi1ELi1EEEJNS0_4CopyIS7_iEEEEEvT_T0_DpT1_)
        /*24c8*/ 	.word	0x00000020


	//----- nvinfo : EIATTR_FRAME_SIZE
	.align		4
.L_1599:
        /*24cc*/ 	.byte	0x04, 0x11
        /*24ce*/ 	.short	(.L_1601 - .L_1600)
	.align		4
.L_1600:
        /*24d0*/ 	.word	index@(_ZN2at6native55_GLOBAL__N__de093ff9_22_ForeachBinaryOpList_cu_a911ec4325multi_tensor_apply_kernelINS1_18TensorListMetadataILi2EEENS1_11CopyFunctorIN3c1011Float8_e5m2EiLi2ELi1ELi1EEEJNS0_4CopyIS7_iEEEEEvT_T0_DpT1_)
        /*24d4*/ 	.word	0x00000000


	//----- nvinfo : EIATTR_REGCOUNT
	.align		4
.L_1601:
        /*24d8*/ 	.byte	0x04, 0x2f
        /*24da*/ 	.short	(.L_1603 - .L_1602)
	.align		4
.L_1602:
        /*24dc*/ 	.word	index@(_ZN2at6native55_GLOBAL__N__de093ff9_22_ForeachBinaryOpList_cu_a911ec4325multi_tensor_apply_kernelINS1_18TensorListMetadataILi2EEENS1_11CopyFunctorIN3c1011Float8_e5m2EdLi2ELi1ELi1EEEJNS0_4CopyIS7_dEEEEEvT_T0_DpT1_)
        /*24e0*/ 	.word	0x00000020


	//----- nvinfo : EIATTR_FRAME_SIZE
	.align		4
.L_1603:
        /*24e4*/ 	.byte	0x04, 0x11
        /*24e6*/ 	.short	(.L_1605 - .L_1604)
	.align		4
.L_1604:
        /*24e8*/ 	.word	index@(_ZN2at6native55_GLOBAL__N__de093ff9_22_ForeachBinaryOpList_cu_a911ec4325multi_tensor_apply_kernelINS1_18TensorListMetadataILi2EEENS1_11CopyFunctorIN3c1011Float8_e5m2EdLi2ELi1ELi1EEEJNS0_4CopyIS7_dEEEEEvT_T0_DpT1_)
        /*24ec*/ 	.word	0x00000000


	//----- nvinfo : EIATTR_REGCOUNT
	.align		4
.L_1605:
        /*24f0*/ 	.byte	0x04, 0x2f
        /*24f2*/ 	.short	(.L_1607 - .L_1606)
	.align		4
.L_1606:
        /*24f4*/ 	.word	index@(_ZN2at6native55_GLOBAL__N__de093ff9_22_ForeachBinaryOpList_cu_a911ec4325multi_tensor_apply_kernelINS1_18TensorListMetadataILi2EEENS1_11CopyFunctorIN3c1011Float8_e5m2EfLi2ELi1ELi1EEEJNS0_4CopyIS7_fEEEEEvT_T0_DpT1_)
        /*24f8*/ 	.word	0x00000020


	//----- nvinfo : EIATTR_FRAME_SIZE
	.align		4
.L_1607:
        /*24fc*/ 	.byte	0x04, 0x11
        /*24fe*/ 	.short	(.L_1609 - .L_1608)
	.align		4
.L_1608:
        /*2500*/ 	.word	index@(_ZN2at6native55_GLOBAL__N__de093ff9_22_ForeachBinaryOpList_cu_a911ec4325multi_tensor_apply_kernelINS1_18TensorListMetadataILi2EEENS1_11CopyFunctorIN3c1011Float8_e5m2EfLi2ELi1ELi1EEEJNS0_4CopyIS7_fEEEEEvT_T0_DpT1_)
        /*2504*/ 	.word	0x00000000


	//----- nvinfo : EIATTR_REGCOUNT
	.align		4
.L_1609:
        /*2508*/ 	.byte	0x04, 0x2f
        /*250a*/ 	.short	(.L_1611 - .L_1610)
	.align		4
.L_1610:
        /*250c*/ 	.word	index@(_ZN2at6native55_GLOBAL__N__de093ff9_22_ForeachBinaryOpList_cu_a911ec4325multi_tensor_apply_kernelINS1_18TensorListMetadataILi2EEENS1_11CopyFunctorIN3c1011Float8_e5m2ENS6_7complexIdEELi2ELi1ELi1EEEJNS0_4CopyIS7_S9_EEEEEvT_T0_DpT1_)
        /*2510*/ 	.word	0x00000020


	//----- nvinfo : EIATTR_FRAME_SIZE
	.align		4
.L_1611:
        /*2514*/ 	.byte	0x04, 0x11
        /*2516*/ 	.short	(.L_1613 - .L_1612)
	.align		4
.L_1612:
        /*2518*/ 	.word	index@(_ZN2at6native55_GLOBAL__N__de093ff9_22_ForeachBinaryOpList_cu_a911ec4325multi_tensor_apply_kernelINS1_18TensorListMetadataILi2EEENS1_11CopyFunctorIN3c1011Float8_e5m2ENS6_7complexIdEELi2ELi1ELi1EEEJNS0_4CopyIS7_S9_EEEEEvT_T0_DpT1_)
        /*251c*/ 	.word	0x00000000


	//----- nvinfo : EIATTR_REGCOUNT
	.align		4
.L_1613:
        /*2520*/ 	.byte	0x04, 0x2f
        /*2522*/ 	.short	(.L_1615 - .L_1614)
	.align		4
.L_1614:
        /*2524*/ 	.word	index@(_ZN2at6native55_GLOBAL__N__de093ff9_22_ForeachBinaryOpList_cu_a911ec4325multi_tensor_apply_kernelINS1_18TensorListMetadataILi2EEENS1_11CopyFunctorIN3c1011Float8_e5m2ENS6_7complexIfEELi2ELi1ELi1EEEJNS0_4CopyIS7_S9_EEEEEvT_T0_DpT1_)
        /*2528*/ 	.word	0x0000001e


	//----- nvinfo : EIATTR_FRAME_SIZE
	.align		4
.L_1615:
        /*252c*/ 	.byte	0x04, 0x11
        /*252e*/ 	.short	(.L_1617 - .L_1616)
	.align		4
.L_1616:
        /*2530*/ 	.word	index@(_ZN2at6native55_GLOBAL__N__de093ff9_22_ForeachBinaryOpList_cu_a911ec4325multi_tensor_apply_kernelINS1_18TensorListMetadataILi2EEENS1_11CopyFunctorIN3c1011Float8_e5m2ENS6_7complexIfEELi2ELi1ELi1EEEJNS0_4CopyIS7_S9_EEEEEvT_T0_DpT1_)
        /*2534*/ 	.word	0x00000000


	//----- nvinfo : EIATTR_REGCOUNT
	.align		4
.L_1617:
        /*2538*/ 	.byte	0x04, 0x2f
        /*253a*/ 	.short	(.L_1619 - .L_1618)
	.align		4
.L_1618:
        /*253c*/ 	.word	index@(_ZN2at6native55_GLOBAL__N__de093ff9_22_ForeachBinaryOpList_cu_a911ec4325multi_tensor_apply_kernelINS1_18TensorListMetadataILi2EEENS1_11CopyFunctorIN3c1011Float8_e5m2ENS6_4HalfELi2ELi1ELi1EEEJNS0_4CopyIS7_S8_EEEEEvT_T0_DpT1_)
        /*2540*/ 	.word	0x00000020


	//----- nvinfo : EIATTR_FRAME_SIZE
	.align		4
.L_1619:
        /*2544*/ 	.byte	0x04, 0x11
        /*2546*/ 	.short	(.L_1621 - .L_1620)
	.align		4
.L_1620:
        /*2548*/ 	.word	index@(_ZN2at6native55_GLOBAL__N__de093ff9_22_ForeachBinaryOpList_cu_a911ec4325multi_tensor_apply_kernelINS1_18TensorListMetadataILi2EEENS1_11CopyFunctorIN3c1011Float8_e5m2ENS6_4HalfELi2ELi1ELi1EEEJNS0_4CopyIS7_S8_EEEEEvT_T0_DpT1_)
        /*254c*/ 	.word	0x00000000


	//----- nvinfo : EIATTR_REGCOUNT
	.align		4
.L_1621:
        /*2550*/ 	.byte	0x04, 0x2f
        /*2552*/ 	.short	(.L_1623 - .L_1622)
	.align		4
.L_1622:
        /*2554*/ 	.word	index@(_ZN2at6native55_GLOBAL__N__de093ff9_22_ForeachBinaryOpList_cu_a911ec4325multi_tensor_apply_kernelINS1_18TensorListMetadataILi2EEENS1_11CopyFunctorIN3c1011Float8_e5m2ENS6_8BFloat16ELi2ELi1ELi1EEEJNS0_4CopyIS7_S8_EEEEEvT_T0_DpT1_)
        /*2558*/ 	.word	0x00000020


	//----- nvinfo : EIATTR_FRAME_SIZE
	.align		4
.L_1623:
        /*255c*/ 	.byte	0x04, 0x11
        /*255e*/ 	.short	(.L_1625 - .L_1624)
	.align		4
.L_1624:
        /*2560*/ 	.word	index@(_ZN2at6native55_GLOBAL__N__de093ff9_22_ForeachBinaryOpList_cu_a911ec4325multi_tensor_apply_kernelINS1_18TensorListMetadataILi2EEENS1_11CopyFunctorIN3c1011Float8_e5m2ENS6_8BFloat16ELi2ELi1ELi1EEEJNS0_4CopyIS7_S8_EEEEEvT_T0_DpT1_)
        /*2564*/ 	.word	0x00000000


	//----- nvinfo : EIATTR_REGCOUNT
	.align		4
.L_1625:
        /*2568*/ 	.byte	0x04, 0x2f
        /*256a*/ 	.short	(.L_1627 - .L_1626)
	.align		4
.L_1626:
        /*256c*/ 	.word	index@(_ZN2at6native55_GLOBAL__N__de093ff9_22_ForeachBinaryOpList_cu_a911ec4325multi_tensor_apply_kernelINS1_18TensorListMetadataILi2EEENS1_11CopyFunctorIN3c1011Float8_e5m2EbLi2ELi1ELi1EEEJNS0_4CopyIS7_bEEEEEvT_T0_DpT1_)
        /*2570*/ 	.word	0x0000001e


	//----- nvinfo : EIATTR_FRAME_SIZE
	.align		4
.L_1627:
        /*2574*/ 	.byte	0x04, 0x11
        /*2576*/ 	.short	(.L_1629 - .L_1628)
	.align		4
.L_1628:
        /*2578*/ 	.word	index@(_ZN2at6native55_GLOBAL__N__de093ff9_22_ForeachBinaryOpList_cu_a911ec4325multi_tensor_apply_kernelINS1_18TensorListMetadataILi2EEENS1_11CopyFunctorIN3c1011Float8_e5m2EbLi2ELi1ELi1EEEJNS0_4CopyIS7_bEEEEEvT_T0_DpT1_)
        /*257c*/ 	.word	0x00000000


	//----- nvinfo : EIATTR_REGCOUNT
	.align		4
.L_1629:
        /*2580*/ 	.byte	0x04, 0x2f
        /*2582*/ 	.short	(.L_1631 - .L_1630)
	.align		4
.L_1630:
        /*2584*/ 	.word	index@(_ZN2at6native55_GLOBAL__N__de093ff9_22_ForeachBinaryOpList_cu_a911ec4325multi_tensor_apply_kernelINS1_18TensorListMetadataILi2EEENS1_11CopyFunctorIN3c1011Float8_e5m2ENS6_13Float8_e4m3fnELi2ELi1ELi1EEEJNS0_4CopyIS7_S8_EEEEEvT_T0_DpT1_)
        /*2588*/ 	.word	0x0000001e


	//----- nvinfo : EIATTR_FRAME_SIZE
	.align		4
.L_1631:
        /*258c*/ 	.byte	0x04, 0x11
        /*258e*/ 	.short	(.L_1633 - .L_1632)
	.align		4
.L_1632:
        /*2590*/ 	.word	index@(_ZN2at6native55_GLOBAL__N__de093ff9_22_ForeachBinaryOpList_cu_a911ec4325multi_tensor_apply_kernelINS1_18TensorListMetadataILi2EEENS1_11CopyFunctorIN3c1011Float8_e5m2ENS6_13Float8_e4m3fnELi2ELi1ELi1EEEJNS0_4CopyIS7_S8_EEEEEvT_T0_DpT1_)
        /*2594*/ 	.word	0x00000000


	//----- nvinfo : EIATTR_REGCOUNT
	.align		4
.L_1633:
        /*2598*/ 	.byte	0x04, 0x2f
        /*259a*/ 	.short	(.L_1635 - .L_1634)
	.align		4
.L_1634:
        /*259c*/ 	.word	index@(_ZN2at6native55_GLOBAL__N__de093ff9_22_ForeachBinaryOpList_cu_a911ec4325multi_tensor_apply_kernelINS1_18TensorListMetadataILi2EEENS1_11CopyFunctorIN3c1011Float8_e5m2ENS6_15Float8_e4m3fnuzELi2ELi1ELi1EEEJNS0_4CopyIS7_S8_EEEEEvT_T0_DpT1_)
        /*25a0*/ 	.word	0x00000020


	//----- nvinfo : EIATTR_FRAME_SIZE
	.align		4
.L_1635:
        /*25a4*/ 	.byte	0x04, 0x11
        /*25a6*/ 	.short	(.L_1637 - .L_1636)
	.align		4
.L_1636:
        /*25a8*/ 	.word	index@(_ZN2at6native55_GLOBAL__N__de093ff9_22_ForeachBinaryOpList_cu_a911ec4325multi_tensor_apply_kernelINS1_18TensorListMetadataILi2EEENS1_11CopyFunctorIN3c1011Float8_e5m2ENS6_15Float8_e4m3fnuzELi2ELi1ELi1EEEJNS0_4CopyIS7_S8_EEEEEvT_T0_DpT1_)
        /*25ac*/ 	.word	0x00000000


	//----- nvinfo : EIATTR_REGCOUNT
	.align		4
.L_1637:
        /*25b0*/ 	.byte	0x04, 0x2f
        /*25b2*/ 	.short	(.L_1639 - .L_1638)
	.align		4
.L_1638:
        /*25b4*/ 	.word	index@(_ZN2at6native55_GLOBAL__N__de093ff9_22_ForeachBinaryOpList_cu_a911ec4325multi_tensor_apply_kernelINS1_18TensorListMetadataILi2EEENS1_11CopyFunctorIN3c1011Float8_e5m2ENS6_15Float8_e5m2fnuzELi2ELi1ELi1EEEJNS0_4CopyIS7_S8_EEEEEvT_T0_DpT1_)
        /*25b8*/ 	.word	0x00000020


	//----- nvinfo : EIATTR_FRAME_SIZE
	.align		4
.L_1639:
        /*25bc*/ 	.byte	0x04, 0x11
        /*25be*/ 	.short	(.L_1641 - .L_1640)
	.align		4
.L_1640:
        /*25c0*/ 	.word	index@(_ZN2at6native55_GLOBAL__N__de093ff9_22_ForeachBinaryOpList_cu_a911ec4325multi_tensor_apply_kernelINS1_18TensorListMetadataILi2EEENS1_11CopyFunctorIN3c1011Float8_e5m2ENS6_15Float8_e5m2fnuzELi2ELi1ELi1EEEJNS0_4CopyIS7_S8_EEEEEvT_T0_DpT1_)
        /*25c4*/ 	.word	0x00000000


	//----- nvinfo : EIATTR_REGCOUNT
	.align		4
.L_1641:
        /*25c8*/ 	.byte	0x04, 0x2f
        /*25ca*/ 	.short	(.L_1643 - .L_1642)
	.align		4
.L_1642:
        /*25cc*/ 	.word	index@(_ZN2at6native55_GLOBAL__N__de093ff9_22_ForeachBinaryOpList_cu_a911ec4325multi_tensor_apply_kernelINS1_18TensorListMetadataILi2EEENS1_14UnaryOpFunctorIN3c1015Float8_e5m2fnuzELi2ELi1ELi1EEEJNS0_4CopyIS7_S7_EEEEEvT_T0_DpT1_)
        /*25d0*/ 	.word	0x00000020


	//----- nvinfo : EIATTR_FRAME_SIZE
	.align		4
.L_1643:
        /*25d4*/ 	.byte	0x04, 0x11
        /*25d6*/ 	.short	(.L_1645 - .L_1644)
	.align		4
.L_1644:
        /*25d8*/ 	.word	index@(_ZN2at6native55_GLOBAL__N__de093ff9_22_ForeachBinaryOpList_cu_a911ec4325multi_tensor_apply_kernelINS1_18TensorListMetadataILi2EEENS1_14UnaryOpFunctorIN3c1015Float8_e5m2fnuzELi2ELi1ELi1EEEJNS0_4CopyIS7_S7_EEEEEvT_T0_DpT1_)
        /*25dc*/ 	.word	0x00000000


	//----- nvinfo : EIATTR_REGCOUNT
	.align		4
.L_1645:
        /*25e0*/ 	.byte	0x04, 0x2f
        /*25e2*/ 	.short	(.L_1647 - .L_1646)
	.align		4
.L_1646:
        /*25e4*/ 	.word	index@(_ZN2at6native55_GLOBAL__N__de093ff9_22_ForeachBinaryOpList_cu_a911ec4325multi_tensor_apply_kernelINS1_18TensorListMetadataILi2EEENS1_11CopyFunctorIN3c1015Float8_e5m2fnuzEhLi2ELi1ELi1EEEJNS0_4CopyIS7_hEEEEEvT_T0_DpT1_)
        /*25e8*/ 	.word	0x0000001e


	//----- nvinfo : EIATTR_FRAME_SIZE
	.align		4
.L_1647:
        /*25ec*/ 	.byte	0x04, 0x11
        /*25ee*/ 	.short	(.L_1649 - .L_1648)
	.align		4
.L_1648:
        /*25f0*/ 	.word	index@(_ZN2at6native55_GLOBAL__N__de093ff9_22_ForeachBinaryOpList_cu_a911ec4325multi_tensor_apply_kernelINS1_18TensorListMetadataILi2EEENS1_11CopyFunctorIN3c1015Float8_e5m2fnuzEhLi2ELi1ELi1EEEJNS0_4CopyIS7_hEEEEEvT_T0_DpT1_)
        /*25f4*/ 	.word	0x00000000


	//----- nvinfo : EIATTR_REGCOUNT
	.align		4
.L_1649:
        /*25f8*/ 	.byte	0x04, 0x2f
        /*25fa*/ 	.short	(.L_1651 - .L_1650)
	.align		4
.L_1650:
        /*25fc*/ 	.word	index@(_ZN2at6native55_GLOBAL__N__de093ff9_22_ForeachBinaryOpList_cu_a911ec4325multi_tensor_apply_kernelINS1_18TensorListMetadataILi2EEENS1_11CopyFunctorIN3c1015Float8_e5m2fnuzEaLi2ELi1ELi1EEEJNS0_4CopyIS7_aEEEEEvT_T0_DpT1_)
        /*2600*/ 	.word	0x0000001d


	//----- nvinfo : EIATTR_FRAME_SIZE
	.align		4
.L_1651:
        /*2604*/ 	.byte	0x04, 0x11
        /*2606*/ 	.short	(.L_1653 - .L_1652)
	.align		4
.L_1652:
        /*2608*/ 	.word	index@(_ZN2at6native55_GLOBAL__N__de093ff9_22_ForeachBinaryOpList_cu_a911ec4325multi_tensor_apply_kernelINS1_18TensorListMetadataILi2EEENS1_11CopyFunctorIN3c1015Float8_e5m2fnuzEaLi2ELi1ELi1EEEJNS0_4CopyIS7_aEEEEEvT_T0_DpT1_)
        /*260c*/ 	.word	0x00000000


	//----- nvinfo : EIATTR_REGCOUNT
	.align		4
.L_1653:
        /*2610*/ 	.byte	0x04, 0x2f
        /*2612*/ 	.short	(.L_1655 - .L_1654)
	.align		4
.L_1654:
        /*2614*/ 	.word	index@(_ZN2at6native55_GLOBAL__N__de093ff9_22_ForeachBinaryOpList_cu_a911ec4325multi_tensor_apply_kernelINS1_18TensorListMetadataILi2EEENS1_11CopyFunctorIN3c1015Float8_e5m2fnuzElLi2ELi1ELi1EEEJNS0_4CopyIS7_lEEEEEvT_T0_DpT1_)
        /*2618*/ 	.word	0x00000020


	//----- nvinfo : EIATTR_FRAME_SIZE
	.align		4
.L_1655:
        /*261c*/ 	.byte	0x04, 0x11
        /*261e*/ 	.short	(.L_1657 - .L_1656)
	.align		4
.L_1656:
        /*2620*/ 	.word	index@(_ZN2at6native55_GLOBAL__N__de093ff9_22_ForeachBinaryOpList_cu_a911ec4325multi_tensor_apply_kernelINS1_18TensorListMetadataILi2EEENS1_11CopyFunctorIN3c1015Float8_e5m2fnuzElLi2ELi1ELi1EEEJNS0_4CopyIS7_lEEEEEvT_T0_DpT1_)
        /*2624*/ 	.word	0x00000000


	//----- nvinfo : EIATTR_REGCOUNT
	.align		4
.L_1657:
        /*2628*/ 	.byte	0x04, 0x2f
        /*262a*/ 	.short	(.L_1659 - .L_1658)
	.align		4
.L_1658:
        /*262c*/ 	.word	index@(_ZN2at6native55_GLOBAL__N__de093ff9_22_ForeachBinaryOpList_cu_a911ec4325multi_tensor_apply_kernelINS1_18TensorListMetadataILi2EEENS1_11CopyFunctorIN3c1015Float8_e5m2fnuzEsLi2ELi1ELi1EEEJNS0_4CopyIS7_sEEEEEvT_T0_DpT1_)
        /*2630*/ 	.word	0x0000001d


	//----- nvinfo : EIATTR_FRAME_SIZE
	.align		4
.L_1659:
        /*2634*/ 	.byte	0x04, 0x11
        /*2636*/ 	.short	(.L_1661 - .L_1660)
	.align		4
.L_1660:
        /*2638*/ 	.word	index@(_ZN2at6native55_GLOBAL__N__de093ff9_22_ForeachBinaryOpList_cu_a911ec4325multi_tensor_apply_kernelINS1_18TensorListMetadataILi2EEENS1_11CopyFunctorIN3c1015Float8_e5m2fnuzEsLi2ELi1ELi1EEEJNS0_4CopyIS7_sEEEEEvT_T0_DpT1_)
        /*263c*/ 	.word	0x00000000


	//----- nvinfo : EIATTR_REGCOUNT
	.align		4
.L_1661:
        /*2640*/ 	.byte	0x04, 0x2f
        /*2642*/ 	.short	(.L_1663 - .L_1662)
	.align		4
.L_1662:
        /*2644*/ 	.word	index@(_ZN2at6native55_GLOBAL__N__de093ff9_22_ForeachBinaryOpList_cu_a911ec4325multi_tensor_apply_kernelINS1_18TensorListMetadataILi2EEENS1_11CopyFunctorIN3c1015Float8_e5m2fnuzEiLi2ELi1ELi1EEEJNS0_4CopyIS7_iEEEEEvT_T0_DpT1_)
        /*2648*/ 	.word	0x0000001e


	//----- nvinfo : EIATTR_FRAME_SIZE
	.align		4
.L_1663:
        /*264c*/ 	.byte	0x04, 0x11
        /*264e*/ 	.short	(.L_1665 - .L_1664)
	.align		4
.L_1664:
        /*2650*/ 	.word	index@(_ZN2at6native55_GLOBAL__N__de093ff9_22_ForeachBinaryOpList_cu_a911ec4325multi_tensor_apply_kernelINS1_18TensorListMetadataILi2EEENS1_11CopyFunctorIN3c1015Float8_e5m2fnuzEiLi2ELi1ELi1EEEJNS0_4CopyIS7_iEEEEEvT_T0_DpT1_)
        /*2654*/ 	.word	0x00000000


	//----- nvinfo : EIATTR_REGCOUNT
	.align		4
.L_1665:
        /*2658*/ 	.byte	0x04, 0x2f
        /*265a*/ 	.short	(.L_1667 - .L_1666)
	.align		4
.L_1666:
        /*265c*/ 	.word	index@(_ZN2at6native55_GLOBAL__N__de093ff9_22_ForeachBinaryOpList_cu_a911ec4325multi_tensor_apply_kernelINS1_18TensorListMetadataILi2EEENS1_11CopyFunctorIN3c1015Float8_e5m2fnuzEdLi2ELi1ELi1EEEJNS0_4CopyIS7_dEEEEEvT_T0_DpT1_)
        /*2660*/ 	.word	0x00000020


	//----- nvinfo : EIATTR_FRAME_SIZE
	.align		4
.L_1667:
        /*2664*/ 	.byte	0x04, 0x11
        /*2666*/ 	.short	(.L_1669 - .L_1668)
	.align		4
.L_1668:
        /*2668*/ 	.word	index@(_ZN2at6native55_GLOBAL__N__de093ff9_22_ForeachBinaryOpList_cu_a911ec4325multi_tensor_apply_kernelINS1_18TensorListMetadataILi2EEENS1_11CopyFunctorIN3c1015Float8_e5m2fnuzEdLi2ELi1ELi1EEEJNS0_4CopyIS7_dEEEEEvT_T0_DpT1_)
        /*266c*/ 	.word	0x00000000


	//----- nvinfo : EIATTR_REGCOUNT
	.align		4
.L_1669:
        /*2670*/ 	.byte	0x04, 0x2f
        /*2672*/ 	.short	(.L_1671 - .L_1670)
	.align		4
.L_1670:
        /*2674*/ 	.word	index@(_ZN2at6native55_GLOBAL__N__de093ff9_22_ForeachBinaryOpList_cu_a911ec4325multi_tensor_apply_kernelINS1_18TensorListMetadataILi2EEENS1_11CopyFunctorIN3c1015Float8_e5m2fnuzEfLi2ELi1ELi1EEEJNS0_4CopyIS7_fEEEEEvT_T0_DpT1_)
        /*2678*/ 	.word	0x0000001d


	//----- nvinfo : EIATTR_FRAME_SIZE
	.align		4
.L_1671:
        /*267c*/ 	.byte	0x04, 0x11
        /*267e*/ 	.short	(.L_1673 - .L_1672)
	.align		4
.L_1672:
        /*2680*/ 	.word	index@(_ZN2at6native55_GLOBAL__N__de093ff9_22_ForeachBinaryOpList_cu_a911ec4325multi_tensor_apply_kernelINS1_18TensorListMetadataILi2EEENS1_11CopyFunctorIN3c1015Float8_e5m2fnuzEfLi2ELi1ELi1EEEJNS0_4CopyIS7_fEEEEEvT_T0_DpT1_)
        /*2684*/ 	.word	0x00000000


	//----- nvinfo : EIATTR_REGCOUNT
	.align		4
.L_1673:
        /*2688*/ 	.byte	0x04, 0x2f
        /*268a*/ 	.short	(.L_1675 - .L_1674)
	.align		4
.L_1674:
        /*268c*/ 	.word	index@(_ZN2at6native55_GLOBAL__N__de093ff9_22_ForeachBinaryOpList_cu_a911ec4325multi_tensor_apply_kernelINS1_18TensorListMetadataILi2EEENS1_11CopyFunctorIN3c1015Float8_e5m2fnuzENS6_7complexIdEELi2ELi1ELi1EEEJNS0_4CopyIS7_S9_EEEEEvT_T0_DpT1_)
        /*2690*/ 	.word	0x00000020


	//----- nvinfo : EIATTR_FRAME_SIZE
	.align		4
.L_1675:
        /*2694*/ 	.byte	0x04, 0x11
        /*2696*/ 	.short	(.L_1677 - .L_1676)
	.align		4
.L_1676:
        /*2698*/ 	.word	index@(_ZN2at6native55_GLOBAL__N__de093ff9_22_ForeachBinaryOpList_cu_a911ec4325multi_tensor_apply_kernelINS1_18TensorListMetadataILi2EEENS1_11CopyFunctorIN3c1015Float8_e5m2fnuzENS6_7complexIdEELi2ELi1ELi1EEEJNS0_4CopyIS7_S9_EEEEEvT_T0_DpT1_)
        /*269c*/ 	.word	0x00000000


	//----- nvinfo : EIATTR_REGCOUNT
	.align		4
.L_1677:
        /*26a0*/ 	.byte	0x04, 0x2f
        /*26a2*/ 	.short	(.L_1679 - .L_1678)
	.align		4
.L_1678:
        /*26a4*/ 	.word	index@(_ZN2at6native55_GLOBAL__N__de093ff9_22_ForeachBinaryOpList_cu_a911ec4325multi_tensor_apply_kernelINS1_18TensorListMetadataILi2EEENS1_11CopyFunctorIN3c1015Float8_e5m2fnuzENS6_7complexIfEELi2ELi1ELi1EEEJNS0_4CopyIS7_S9_EEEEEvT_T0_DpT1_)
        /*26a8*/ 	.word	0x0000001d


	//----- nvinfo : EIATTR_FRAME_SIZE
	.align		4
.L_1679:
        /*26ac*/ 	.byte	0x04, 0x11
        /*26ae*/ 	.short	(.L_1681 - .L_1680)
	.align		4
.L_1680:
        /*26b0*/ 	.word	index@(_ZN2at6native55_GLOBAL__N__de093ff9_22_ForeachBinaryOpList_cu_a911ec4325multi_tensor_apply_kernelINS1_18TensorListMetadataILi2EEENS1_11CopyFunctorIN3c1015Float8_e5m2fnuzENS6_7complexIfEELi2ELi1ELi1EEEJNS0_4CopyIS7_S9_EEEEEvT_T0_DpT1_)
        /*26b4*/ 	.word	0x00000000


	//----- nvinfo : EIATTR_REGCOUNT
	.align		4
.L_1681:
        /*26b8*/ 	.byte	0x04, 0x2f
        /*26ba*/ 	.short	(.L_1683 - .L_1682)
	.align		4
.L_1682:
        /*26bc*/ 	.word	index@(_ZN2at6native55_GLOBAL__N__de093ff9_22_ForeachBinaryOpList_cu_a911ec4325multi_tensor_apply_kernelINS1_18TensorListMetadataILi2EEENS1_11CopyFunctorIN3c1015Float8_e5m2fnuzENS6_4HalfELi2ELi1ELi1EEEJNS0_4CopyIS7_S8_EEEEEvT_T0_DpT1_)
        /*26c0*/ 	.word	0x0000001e


	//----- nvinfo : EIATTR_FRAME_SIZE
	.align		4
.L_1683:
        /*26c4*/ 	.byte	0x04, 0x11
        /*26c6*/ 	.short	(.L_1685 - .L_1684)
	.align		4
.L_1684:
        /*26c8*/ 	.word	index@(_ZN2at6native55_GLOBAL__N__de093ff9_22_ForeachBinaryOpList_cu_a911ec4325multi_tensor_apply_kernelINS1_18TensorListMetadataILi2EEENS1_11CopyFunctorIN3c1015Float8_e5m2fnuzENS6_4HalfELi2ELi1ELi1EEEJNS0_4CopyIS7_S8_EEEEEvT_T0_DpT1_)
        /*26cc*/ 	.word	0x00000000


	//----- nvinfo : EIATTR_REGCOUNT
	.align		4
.L_1685:
        /*26d0*/ 	.byte	0x04, 0x2f
        /*26d2*/ 	.short	(.L_1687 - .L_1686)
	.align		4
.L_1686:
        /*26d4*/ 	.word	index@(_ZN2at6native55_GLOBAL__N__de093ff9_22_ForeachBinaryOpList_cu_a911ec4325multi_tensor_apply_kernelINS1_18TensorListMetadataILi2EEENS1_11CopyFunctorIN3c1015Float8_e5m2fnuzENS6_8BFloat16ELi2ELi1ELi1EEEJNS0_4CopyIS7_S8_EEEEEvT_T0_DpT1_)
        /*26d8*/ 	.word	0x0000001e


	//----- nvinfo : EIATTR_FRAME_SIZE
	.align		4
.L_1687:
        /*26dc*/ 	.byte	0x04, 0x11
        /*26de*/ 	.short	(.L_1689 - .L_1688)
	.align		4
.L_1688:
        /*26e0*/ 	.word	index@(_ZN2at6native55_GLOBAL__N__de093ff9_22_ForeachBinaryOpList_cu_a911ec4325multi_tensor_apply_kernelINS1_18TensorListMetadataILi2EEENS1_11CopyFunctorIN3c1015Float8_e5m2fnuzENS6_8BFloat16ELi2ELi1ELi1EEEJNS0_4CopyIS7_S8_EEEEEvT_T0_DpT1_)
        /*26e4*/ 	.word	0x00000000


	//----- nvinfo : EIATTR_REGCOUNT
	.align		4
.L_1689:
        /*26e8*/ 	.byte	0x04, 0x2f
        /*26ea*/ 	.short	(.L_1691 - .L_1690)
	.align		4
.L_1690:
        /*26ec*/ 	.word	index@(_ZN2at6native55_GLOBAL__N__de093ff9_22_ForeachBinaryOpList_cu_a911ec4325multi_tensor_apply_kernelINS1_18TensorListMetadataILi2EEENS1_11CopyFunctorIN3c1015Float8_e5m2fnuzEbLi2ELi1ELi1EEEJNS0_4CopyIS7_bEEEEEvT_T0_DpT1_)
        /*26f0*/ 	.word	0x0000001d


	//----- nvinfo : EIATTR_FRAME_SIZE
	.align		4
.L_1691:
        /*26f4*/ 	.byte	0x04, 0x11
        /*26f6*/ 	.short	(.L_1693 - .L_1692)
	.align		4
.L_1692:
        /*26f8*/ 	.word	index@(_ZN2at6native55_GLOBAL__N__de093ff9_22_ForeachBinaryOpList_cu_a911ec4325multi_tensor_apply_kernelINS1_18TensorListMetadataILi2EEENS1_11CopyFunctorIN3c1015Float8_e5m2fnuzEbLi2ELi1ELi1EEEJNS0_4CopyIS7_bEEEEEvT_T0_DpT1_)
        /*26fc*/ 	.word	0x00000000


	//----- nvinfo : EIATTR_REGCOUNT
	.align		4
.L_1693:
        /*2700*/ 	.byte	0x04, 0x2f
        /*2702*/ 	.short	(.L_1695 - .L_1694)
	.align		4
.L_1694:
        /*2704*/ 	.word	index@(_ZN2at6native55_GLOBAL__N__de093ff9_22_ForeachBinaryOpList_cu_a911ec4325multi_tensor_apply_kernelINS1_18TensorListMetadataILi2EEENS1_11CopyFunctorIN3c1015Float8_e5m2fnuzENS6_13Float8_e4m3fnELi2ELi1ELi1EEEJNS0_4CopyIS7_S8_EEEEEvT_T0_DpT1_)
        /*2708*/ 	.word	0x0000001f


	//----- nvinfo : EIATTR_FRAME_SIZE
	.align		4
.L_1695:
        /*270c*/ 	.byte	0x04, 0x11
        /*270e*/ 	.short	(.L_1697 - .L_1696)
	.align		4
.L_1696:
        /*2710*/ 	.word	index@(_ZN2at6native55_GLOBAL__N__de093ff9_22_ForeachBinaryOpList_cu_a911ec4325multi_tensor_apply_kernelINS1_18TensorListMetadataILi2EEENS1_11CopyFunctorIN3c1015Float8_e5m2fnuzENS6_13Float8_e4m3fnELi2ELi1ELi1EEEJNS0_4CopyIS7_S8_EEEEEvT_T0_DpT1_)
        /*2714*/ 	.word	0x00000000


	//----- nvinfo : EIATTR_REGCOUNT
	.align		4
.L_1697:
        /*2718*/ 	.byte	0x04, 0x2f
        /*271a*/ 	.short	(.L_1699 - .L_1698)
	.align		4
.L_1698:
        /*271c*/ 	.word	index@(_ZN2at6native55_GLOBAL__N__de093ff9_22_ForeachBinaryOpList_cu_a911ec4325multi_tensor_apply_kernelINS1_18TensorListMetadataILi2EEENS1_11CopyFunctorIN3c1015Float8_e5m2fnuzENS6_15Float8_e4m3fnuzELi2ELi1ELi1EEEJNS0_4CopyIS7_S8_EEEEEvT_T0_DpT1_)
        /*2720*/ 	.word	0x0000001e


	//----- nvinfo : EIATTR_FRAME_SIZE
	.align		4
.L_1699:
        /*2724*/ 	.byte	0x04, 0x11
        /*2726*/ 	.short	(.L_1701 - .L_1700)
	.align		4
.L_1700:
        /*2728*/ 	.word	index@(_ZN2at6native55_GLOBAL__N__de093ff9_22_ForeachBinaryOpList_cu_a911ec4325multi_tensor_apply_kernelINS1_18TensorListMetadataILi2EEENS1_11CopyFunctorIN3c1015Float8_e5m2fnuzENS6_15Float8_e4m3fnuzELi2ELi1ELi1EEEJNS0_4CopyIS7_S8_EEEEEvT_T0_DpT1_)
        /*272c*/ 	.word	0x00000000


	//----- nvinfo : EIATTR_REGCOUNT
	.align		4
.L_1701:
        /*2730*/ 	.byte	0x04, 0x2f
        /*2732*/ 	.short	(.L_1703 - .L_1702)
	.align		4
.L_1702:
        /*2734*/ 	.word	index@(_ZN2at6native55_GLOBAL__N__de093ff9_22_ForeachBinaryOpList_cu_a911ec4325multi_tensor_apply_kernelINS1_18TensorListMetadataILi2EEENS1_11CopyFunctorIN3c1015Float8_e5m2fnuzENS6_11Float8_e5m2ELi2ELi1ELi1EEEJNS0_4CopyIS7_S8_EEEEEvT_T0_DpT1_)
        /*2738*/ 	.word	0x0000001c


	//----- nvinfo : EIATTR_FRAME_SIZE
	.align		4
.L_1703:
        /*273c*/ 	.byte	0x04, 0x11
        /*273e*/ 	.short	(.L_1705 - .L_1704)
	.align		4
.L_1704:
        /*2740*/ 	.word	index@(_ZN2at6native55_GLOBAL__N__de093ff9_22_ForeachBinaryOpList_cu_a911ec4325multi_tensor_apply_kernelINS1_18TensorListMetadataILi2EEENS1_11CopyFunctorIN3c1015Float8_e5m2fnuzENS6_11Float8_e5m2ELi2ELi1ELi1EEEJNS0_4CopyIS7_S8_EEEEEvT_T0_DpT1_)
        /*2744*/ 	.word	0x00000000


	//----- nvinfo : EIATTR_MIN_STACK_SIZE
	.align		4
.L_1705:
        /*2748*/ 	.byte	0x04, 0x12
        /*274a*/ 	.short	(.L_1707 - .L_1706)
	.align		4
.L_1706:
        /*274c*/ 	.word	index@(_ZN2at6native55_GLOBAL__N__de093ff9_22_ForeachBinaryOpList_cu_a911ec4325multi_tensor_apply_kernelINS1_18TensorListMetadataILi2EEENS1_11CopyFunctorIN3c1015Float8_e5m2fnuzENS6_11Float8_e5m2ELi2ELi1ELi1EEEJNS0_4CopyIS7_S8_EEEEEvT_T0_DpT1_)
        /*2750*/ 	.word	0x00000000


	//----- nvinfo : EIATTR_MIN_STACK_SIZE
	.align		4
.L_1707:
        /*2754*/ 	.byte	0x04, 0x12
        /*2756*/ 	.short	(.L_1709 - .L_1708)
	.align		4
.L_1708:
        /*2758*/ 	.word	index@(_ZN2at6native55_GLOBAL__N__de093ff9_22_ForeachBinaryOpList_cu_a911ec4325multi_tensor_apply_kernelINS1_18TensorListMetadataILi2EEENS1_11CopyFunctorIN3c1015Float8_e5m2fnuzENS6_15Float8_e4m3fnuzELi2ELi1ELi1EEEJNS0_4CopyIS7_S8_EEEEEvT_T0_DpT1_)
        /*275c*/ 	.word	0x00000000


	//----- nvinfo : EIATTR_MIN_STACK_SIZE
	.align		4
.L_1709:
        /*2760*/ 	.byte	0x04, 0x12
        /*2762*/ 	.short	(.L_1711 - .L_1710)
	.align		4
.L_1710:
        /*2764*/ 	.word	index@(_ZN2at6native55_GLOBAL__N__de093ff9_22_ForeachBinaryOpList_cu_a911ec4325multi_tensor_apply_kernelINS1_18TensorListMetadataILi2EEENS1_11CopyFunctorIN3c1015Float8_e5m2fnuzENS6_13Float8_e4m3fnELi2ELi1ELi1EEEJNS0_4CopyIS7_S8_EEEEEvT_T0_DpT1_)
        /*2768*/ 	.word	0x00000000


	//----- nvinfo : EIATTR_MIN_STACK_SIZE
	.align		4
.L_1711:
        /*276c*/ 	.byte	0x04, 0x12
        /*276e*/ 	.short	(.L_1713 - .L_1712)
	.align		4
.L_1712:
        /*2770*/ 	.word	index@(_ZN2at6native55_GLOBAL__N__de093ff9_22_ForeachBinaryOpList_cu_a911ec4325multi_tensor_apply_kernelINS1_18TensorListMetadataILi2EEENS1_11CopyFunctorIN3c1015Float8_e5m2fnuzEbLi2ELi1ELi1EEEJNS0_4CopyIS7_bEEEEEvT_T0_DpT1_)
        /*2774*/ 	.word	0x00000000


	//----- nvinfo : EIATTR_MIN_STACK_SIZE
	.align		4
.L_1713:
        /*2778*/ 	.byte	0x04, 0x12
        /*277a*/ 	.short	(.L_1715 - .L_1714)
	.align		4
.L_1714:
        /*277c*/ 	.word	index@(_ZN2at6native55_GLOBAL__N__de093ff9_22_ForeachBinaryOpList_cu_a911ec4325multi_tensor_apply_kernelINS1_18TensorListMetadataILi2EEENS1_11CopyFunctorIN3c1015Float8_e5m2fnuzENS6_8BFloat16ELi2ELi1ELi1EEEJNS0_4CopyIS7_S8_EEEEEvT_T0_DpT1_)
        /*2780*/ 	.word	0x00000000


	//----- nvinfo : EIATTR_MIN_STACK_SIZE
	.align		4
.L_1715:
        /*2784*/ 	.byte	0x04, 0x12
        /*2786*/ 	.short	(.L_1717 - .L_1716)
	.align		4
.L_1716:
        /*2788*/ 	.word	index@(_ZN2at6native55_GLOBAL__N__de093ff9_22_ForeachBinaryOpList_cu_a911ec4325multi_tensor_apply_kernelINS1_18TensorListMetadataILi2EEENS1_11CopyFunctorIN3c1015Float8_e5m2fnuzENS6_4HalfELi2ELi1ELi1EEEJNS0_4CopyIS7_S8_EEEEEvT_T0_DpT1_)
        /*278c*/ 	.word	0x00000000


	//----- nvinfo : EIATTR_MIN_STACK_SIZE
	.align		4
.L_1717:
        /*2790*/ 	.byte	0x04, 0x12
        /*2792*/ 	.short	(.L_1719 - .L_1718)
	.align		4
.L_1718:
        /*2794*/ 	.word	index@(_ZN2at6native55_GLOBAL__N__de093ff9_22_ForeachBinaryOpList_cu_a911ec4325multi_tensor_apply_kernelINS1_18TensorListMetadataILi2EEENS1_11CopyFunctorIN3c1015Float8_e5m2fnuzENS6_7complexIfEELi2ELi1ELi1EEEJNS0_4CopyIS7_S9_EEEEEvT_T0_DpT1_)
        /*2798*/ 	.word	0x00000000


	//----- nvinfo : EIATTR_MIN_STACK_SIZE
	.align		4
.L_1719:
        /*279c*/ 	.byte	0x04, 0x12
        /*279e*/ 	.short	(.L_1721 - .L_1720)
	.align		4
.L_1720:
        /*27a0*/ 	.word	index@(_ZN2at6native55_GLOBAL__N__de093ff9_22_ForeachBinaryOpList_cu_a911ec4325multi_tensor_apply_kernelINS1_18TensorListMetadataILi2EEENS1_11CopyFunctorIN3c1015Float8_e5m2fnuzENS6_7complexIdEELi2ELi1ELi1EEEJNS0_4CopyIS7_S9_EEEEEvT_T0_DpT1_)
        /*27a4*/ 	.word	0x00000000


	//----- nvinfo : EIATTR_MIN_STACK_SIZE
	.align		4
.L_1721:
        /*27a8*/ 	.byte	0x04, 0x12
        /*27aa*/ 	.short	(.L_1723 - .L_1722)
	.align		4
.L_1722:
        /*27ac*/ 	.word	index@(_ZN2at6native55_GLOBAL__N__de093ff9_22_ForeachBinaryOpList_cu_a911ec4325multi_tensor_apply_kernelINS1_18TensorListMetadataILi2EEENS1_11CopyFunctorIN3c1015Float8_e5m2fnuzEfLi2ELi1ELi1EEEJNS0_4CopyIS7_fEEEEEvT_T0_DpT1_)
        /*27b0*/ 	.word	0x00000000


	//----- nvinfo : EIATTR_MIN_STACK_SIZE
	.align		4
.L_1723:
        /*27b4*/ 	.byte	0x04, 0x12
        /*27b6*/ 	.short	(.L_1725 - .L_1724)
	.align		4
.L_1724:
        /*27b8*/ 	.word	index@(_ZN2at6native55_GLOBAL__N__de093ff9_22_ForeachBinaryOpList_cu_a911ec4325multi_tensor_apply_kernelINS1_18TensorListMetadataILi2EEENS1_11CopyFunctorIN3c1015Float8_e5m2fnuzEdLi2ELi1ELi1EEEJNS0_4CopyIS7_dEEEEEvT_T0_DpT1_)
        /*27bc*/ 	.word	0x00000000


	//----- nvinfo : EIATTR_MIN_STACK_SIZE
	.align		4
.L_1725:
        /*27c0*/ 	.byte	0x04, 0x12
        /*27c2*/ 	.short	(.L_1727 - .L_1726)
	.align		4
.L_1726:
        /*27c4*/ 	.word	index@(_ZN2at6native55_GLOBAL__N__de093ff9_22_ForeachBinaryOpList_cu_a911ec4325multi_tensor_apply_kernelINS1_18TensorListMetadataILi2EEENS1_11CopyFunctorIN3c1015Float8_e5m2fnuzEiLi2ELi1ELi1EEEJNS0_4CopyIS7_iEEEEEvT_T0_DpT1_)
        /*27c8*/ 	.word	0x00000000


	//----- nvinfo : EIATTR_MIN_STACK_SIZE
	.align		4
.L_1727:
        /*27cc*/ 	.byte	0x04, 0x12
        /*27ce*/ 	.short	(.L_1729 - .L_1728)
	.align		4
.L_1728:
        /*27d0*/ 	.word	index@(_ZN2at6native55_GLOBAL__N__de093ff9_22_ForeachBinaryOpList_cu_a911ec4325multi_tensor_apply_kernelINS1_18TensorListMetadataILi2EEENS1_11CopyFunctorIN3c1015Float8_e5m2fnuzEsLi2ELi1ELi1EEEJNS0_4CopyIS7_sEEEEEvT_T0_DpT1_)
        /*27d4*/ 	.word	0x00000000


	//----- nvinfo : EIATTR_MIN_STACK_SIZE
	.align		4
.L_1729:
        /*27d8*/ 	.byte	0x04, 0x12
        /*27da*/ 	.short	(.L_1731 - .L_1730)
	.align		4
.L_1730:
        /*27dc*/ 	.word	index@(_ZN2at6native55_GLOBAL__N__de093ff9_22_ForeachBinaryOpList_cu_a911ec4325multi_tensor_apply_kernelINS1_18TensorListMetadataILi2EEENS1_11CopyFunctorIN3c1015Float8_e5m2fnuzElLi2ELi1ELi1EEEJNS0_4CopyIS7_lEEEEEvT_T0_DpT1_)
        /*27e0*/ 	.word	0x00000000


	//----- nvinfo : EIATTR_MIN_STACK_SIZE
	.align		4
.L_1731:
        /*27e4*/ 	.byte	0x04, 0x12
        /*27e6*/ 	.short	(.L_1733 - .L_1732)
	.align		4
.L_1732:
        /*27e8*/ 	.word	index@(_ZN2at6native55_GLOBAL__N__de093ff9_22_ForeachBinaryOpList_cu_a911ec4325multi_tensor_apply_kernelINS1_18TensorListMetadataILi2EEENS1_11CopyFunctorIN3c1015Float8_e5m2fnuzEaLi2ELi1ELi1EEEJNS0_4CopyIS7_aEEEEEvT_T0_DpT1_)
        /*27ec*/ 	.word	0x00000000


	//----- nvinfo : EIATTR_MIN_STACK_SIZE
	.align		4
.L_1733:
        /*27f0*/ 	.byte	0x04, 0x12
        /*27f2*/ 	.short	(.L_1735 - .L_1734)
	.align		4
.L_1734:
        /*27f4*/ 	.word	index@(_ZN2at6native55_GLOBAL__N__de093ff9_22_ForeachBinaryOpList_cu_a911ec4325multi_tensor_apply_kernelINS1_18TensorListMetadataILi2EEENS1_11CopyFunctorIN3c1015Float8_e5m2fnuzEhLi2ELi1ELi1EEEJNS0_4CopyIS7_hEEEEEvT_T0_DpT1_)
        /*27f8*/ 	.word	0x00000000


	//----- nvinfo : EIATTR_MIN_STACK_SIZE
	.align		4
.L_1735:
        /*27fc*/ 	.byte	0x04, 0x12
        /*27fe*/ 	.short	(.L_1737 - .L_1736)
	.align		4
.L_1736:
        /*2800*/ 	.word	index@(_ZN2at6native55_GLOBAL__N__de093ff9_22_ForeachBinaryOpList_cu_a911ec4325multi_tensor_apply_kernelINS1_18TensorListMetadataILi2EEENS1_14UnaryOpFunctorIN3c1015Float8_e5m2fnuzELi2ELi1ELi1EEEJNS0_4CopyIS7_S7_EEEEEvT_T0_DpT1_)
        /*2804*/ 	.word	0x00000000


	//----- nvinfo : EIATTR_MIN_STACK_SIZE
	.align		4
.L_1737:
        /*2808*/ 	.byte	0x04, 0x12
        /*280a*/ 	.short	(.L_1739 - .L_1738)
	.align		4
.L_1738:
        /*280c*/ 	.word	index@(_ZN2at6native55_GLOBAL__N__de093ff9_22_ForeachBinaryOpList_cu_a911ec4325multi_tensor_apply_kernelINS1_18TensorListMetadataILi2EEENS1_11CopyFunctorIN3c1011Float8_e5m2ENS6_15Float8_e5m2fnuzELi2ELi1ELi1EEEJNS0_4CopyIS7_S8_EEEEEvT_T0_DpT1_)
        /*2810*/ 	.word	0x00000000


	//----- nvinfo : EIATTR_MIN_STACK_SIZE
	.align		4
.L_1739:
        /*2814*/ 	.byte	0x04, 0x12
        /*2816*/ 	.short	(.L_1741 - .L_1740)
	.align		4
.L_1740:
        /*2818*/ 	.word	index@(_ZN2at6native55_GLOBAL__N__de093ff9_22_ForeachBinaryOpList_cu_a911ec4325multi_tensor_apply_kernelINS1_18TensorListMetadataILi2EEENS1_11CopyFunctorIN3c1011Float8_e5m2ENS6_15Float8_e4m3fnuzELi2ELi1ELi1EEEJNS0_4CopyIS7_S8_EEEEEvT_T0_DpT1_)
        /*281c*/ 	.word	0x00000000


	//----- nvinfo : EIATTR_MIN_STACK_SIZE
	.align		4
.L_1741:
        /*2820*/ 	.byte	0x04, 0x12
        /*2822*/ 	.short	(.L_1743 - .L_1742)
	.align		4
.L_1742:
        /*2824*/ 	.word	index@(_ZN2at6native55_GLOBAL__N__de093ff9_22_ForeachBinaryOpList_cu_a911ec4325multi_tensor_apply_kernelINS1_18TensorListMetadataILi2EEENS1_11CopyFunctorIN3c1011Float8_e5m2ENS6_13Float8_e4m3fnELi2ELi1ELi1EEEJNS0_4CopyIS7_S8_EEEEEvT_T0_DpT1_)
        /*2828*/ 	.word	0x00000000


	//----- nvinfo : EIATTR_MIN_STACK_SIZE
	.align		4
.L_1743:
        /*282c*/ 	.byte	0x04, 0x12
        /*282e*/ 	.short	(.L_1745 - .L_1744)
	.align		4
.L_1744:
        /*2830*/ 	.word	index@(_ZN2at6native55_GLOBAL__N__de093ff9_22_ForeachBinaryOpList_cu_a911ec4325multi_tensor_apply_kernelINS1_18TensorListMetadataILi2EEENS1_11CopyFunctorIN3c1011Float8_e5m2EbLi2ELi1ELi1EEEJNS0_4CopyIS7_bEEEEEvT_T0_DpT1_)
        /*2834*/ 	.word	0x00000000


	//----- nvinfo : EIATTR_MIN_STACK_SIZE
	.align		4
.L_1745:
        /*2838*/ 	.byte	0x04, 0x12
        /*283a*/ 	.short	(.L_1747 - .L_1746)
	.align		4
.L_1746:
        /*283c*/ 	.word	index@(_ZN2at6native55_GLOBAL__N__de093ff9_22_ForeachBinaryOpList_cu_a911ec4325multi_tensor_apply_kernelINS1_18TensorListMetadataILi2EEENS1_11CopyFunctorIN3c1011Float8_e5m2ENS6_8BFloat16ELi2ELi1ELi1EEEJNS0_4CopyIS7_S8_EEEEEvT_T0_DpT1_)
        /*2840*/ 	.word	0x00000000


	//----- nvinfo : EIATTR_MIN_STACK_SIZE
	.align		4
.L_1747:
        /*2844*/ 	.byte	0x04, 0x12
        /*2846*/ 	.short	(.L_1749 - .L_1748)
	.align		4
.L_1748:
        /*2848*/ 	.word	index@(_ZN2at6native55_GLOBAL__N__de093ff9_22_ForeachBinaryOpList_cu_a911ec4325multi_tensor_apply_kernelINS1_18TensorListMetadataILi2EEENS1_11CopyFunctorIN3c1011Float8_e5m2ENS6_4HalfELi2ELi1ELi1EEEJNS0_4CopyIS7_S8_EEEEEvT_T0_DpT1_)
        /*284c*/ 	.word	0x00000000


	//----- nvinfo : EIATTR_MIN_STACK_SIZE
	.align		4
.L_1749:
        /*2850*/ 	.byte	0x04, 0x12
        /*2852*/ 	.short	(.L_1751 - .L_1750)
	.align		4
.L_1750:
        /*2854*/ 	.word	index@(_ZN2at6native55_GLOBAL__N__de093ff9_22_ForeachBinaryOpList_cu_a911ec4325multi_tensor_apply_kernelINS1_18TensorListMetadataILi2EEENS1_11CopyFunctorIN3c1011Float8_e5m2ENS6_7complexIfEELi2ELi1ELi1EEEJNS0_4CopyIS7_S9_EEEEEvT_T0_DpT1_)
        /*2858*/ 	.word	0x00000000


	//----- nvinfo : EIATTR_MIN_STACK_SIZE
	.align		4
.L_1751:
        /*285c*/ 	.byte	0x04, 0x12
        /*285e*/ 	.short	(.L_1753 - .L_1752)
	.align		4
.L_1752:
        /*2860*/ 	.word	index@(_ZN2at6native55_GLOBAL__N__de093ff9_22_ForeachBinaryOpList_cu_a911ec4325multi_tensor_apply_kernelINS1_18TensorListMetadataILi2EEENS1_11CopyFunctorIN3c1011Float8_e5m2ENS6_7complexIdEELi2ELi1ELi1EEEJNS0_4CopyIS7_S9_EEEEEvT_T0_DpT1_)
        /*2864*/ 	.word	0x00000000


	//----- nvinfo : EIATTR_MIN_STACK_SIZE
	.align		4
.L_1753:
        /*2868*/ 	.byte	0x04, 0x12
        /*286a*/ 	.short	(.L_1755 - .L_1754)
	.align		4
.L_1754:
        /*286c*/ 	.word	index@(_ZN2at6native55_GLOBAL__N__de093ff9_22_ForeachBinaryOpList_cu_a911ec4325multi_tensor_apply_kernelINS1_18TensorListMetadataILi2EEENS1_11CopyFunctorIN3c1011Float8_e5m2EfLi2ELi1ELi1EEEJNS0_4CopyIS7_fEEEEEvT_T0_DpT1_)
        /*2870*/ 	.word	0x00000000


	//----- nvinfo : EIATTR_MIN_STACK_SIZE
	.align		4
.L_1755:
        /*2874*/ 	.byte	0x04, 0x12
        /*2876*/ 	.short	(.L_1757 - .L_1756)
	.align		4
.L_1756:
        /*2878*/ 	.word	index@(_ZN2at6native55_GLOBAL__N__de093ff9_22_ForeachBinaryOpList_cu_a911ec4325multi_tensor_apply_kernelINS1_18TensorListMetadataILi2EEENS1_11CopyFunctorIN3c1011Float8_e5m2EdLi2ELi1ELi1EEEJNS0_4CopyIS7_dEEEEEvT_T0_DpT1_)
        /*287c*/ 	.word	0x00000000


	//----- nvinfo : EIATTR_MIN_STACK_SIZE
	.align		4
.L_1757:
        /*2880*/ 	.byte	0x04, 0x12
        /*2882*/ 	.short	(.L_1759 - .L_1758)
	.align		4
.L_1758:
        /*2884*/ 	.word	index@(_ZN2at6native55_GLOBAL__N__de093ff9_22_ForeachBinaryOpList_cu_a911ec4325multi_tensor_apply_kernelINS1_18TensorListMetadataILi2EEENS1_11CopyFunctorIN3c1011Float8_e5m2EiLi2ELi1ELi1EEEJNS0_4CopyIS7_iEEEEEvT_T0_DpT1_)
        /*2888*/ 	.word	0x00000000


	//----- nvinfo : EIATTR_MIN_STACK_SIZE
	.align		4
.L_1759:
        /*288c*/ 	.byte	0x04, 0x12
        /*288e*/ 	.short	(.L_1761 - .L_1760)
	.align		4
.L_1760:
        /*2890*/ 	.word	index@(_ZN2at6native55_GLOBAL__N__de093ff9_22_ForeachBinaryOpList_cu_a911ec4325multi_tensor_apply_kernelINS1_18TensorListMetadataILi2EEENS1_11CopyFunctorIN3c1011Float8_e5m2EsLi2ELi1ELi1EEEJNS0_4CopyIS7_sEEEEEvT_T0_DpT1_)
        /*2894*/ 	.word	0x00000000


	//----- nvinfo : EIATTR_MIN_STACK_SIZE
	.align		4
.L_1761:
        /*2898*/ 	.byte	0x04, 0x12
        /*289a*/ 	.short	(.L_1763 - .L_1762)
	.align		4
.L_1762:
        /*289c*/ 	.word	index@(_ZN2at6native55_GLOBAL__N__de093ff9_22_ForeachBinaryOpList_cu_a911ec4325multi_tensor_apply_kernelINS1_18TensorListMetadataILi2EEENS1_11CopyFunctorIN3c1011Float8_e5m2ElLi2ELi1ELi1EEEJNS0_4CopyIS7_lEEEEEvT_T0_DpT1_)
        /*28a0*/ 	.word	0x00000000


	//----- nvinfo : EIATTR_MIN_STACK_SIZE
	.align		4
.L_1763:
        /*28a4*/ 	.byte	0x04, 0x12
        /*28a6*/ 	.short	(.L_1765 - .L_1764)
	.align		4
.L_1764:
        /*28a8*/ 	.word	index@(_ZN2at6native55_GLOBAL__N__de093ff9_22_ForeachBinaryOpList_cu_a911ec4325multi_tensor_apply_kernelINS1_18TensorListMetadataILi2EEENS1_11CopyFunctorIN3c1011Float8_e5m2EaLi2ELi1ELi1EEEJNS0_4CopyIS7_aEEEEEvT_T0_DpT1_)
        /*28ac*/ 	.word	0x00000000


	//----- nvinfo : EIATTR_MIN_STACK_SIZE
	.align		4
.L_1765:
        /*28b0*/ 	.byte	0x04, 0x12
        /*28b2*/ 	.short	(.L_1767 - .L_1766)
	.align		4
.L_1766:
        /*28b4*/ 	.word	index@(_ZN2at6native55_GLOBAL__N__de093ff9_22_ForeachBinaryOpList_cu_a911ec4325multi_tensor_apply_kernelINS1_18TensorListMetadataILi2EEENS1_11CopyFunctorIN3c1011Float8_e5m2EhLi2ELi1ELi1EEEJNS0_4CopyIS7_hEEEEEvT_T0_DpT1_)
        /*28b8*/ 	.word	0x00000000


	//----- nvinfo : EIATTR_MIN_STACK_SIZE
	.align		4
.L_1767:
        /*28bc*/ 	.byte	0x04, 0x12
        /*28be*/ 	.short	(.L_1769 - .L_1768)
	.align		4
.L_1768:
        /*28c0*/ 	.word	index@(_ZN2at6native55_GLOBAL__N__de093ff9_22_ForeachBinaryOpList_cu_a911ec4325multi_tensor_apply_kernelINS1_18TensorListMetadataILi2EEENS1_14UnaryOpFunctorIN3c1011Float8_e5m2ELi2ELi1ELi1EEEJNS0_4CopyIS7_S7_EEEEEvT_T0_DpT1_)
        /*28c4*/ 	.word	0x00000000


	//----- nvinfo : EIATTR_MIN_STACK_SIZE
	.align		4
.L_1769:
        /*28c8*/ 	.byte	0x04, 0x12
        /*28ca*/ 	.short	(.L_1771 - .L_1770)
	.align		4
.L_1770:
        /*28cc*/ 	.word	index@(_ZN2at6native55_GLOBAL__N__de093ff9_22_ForeachBinaryOpList_cu_a911ec4325multi_tensor_apply_kernelINS1_18TensorListMetadataILi2EEENS1_11CopyFunctorIN3c1015Float8_e4m3fnuzENS6_15Float8_e5m2fnuzELi2ELi1ELi1EEEJNS0_4CopyIS7_S8_EEEEEvT_T0_DpT1_)
        /*28d0*/ 	.word	0x00000000


	//----- nvinfo : EIATTR_MIN_STACK_SIZE
	.align		4
.L_1771:
        /*28d4*/ 	.byte	0x04, 0x12
        /*28d6*/ 	.short	(.L_1773 - .L_1772)
	.align		4
.L_1772:
        /*28d8*/ 	.word	index@(_ZN2at6native55_GLOBAL__N__de093ff9_22_ForeachBinaryOpList_cu_a911ec4325multi_tensor_apply_kernelINS1_18TensorListMetadataILi2EEENS1_11CopyFunctorIN3c1015Float8_e4m3fnuzENS6_11Float8_e5m2ELi2ELi1ELi1EEEJNS0_4CopyIS7_S8_EEEEEvT_T0_DpT1_)
        /*28dc*/ 	.word	0x00000000


	//----- nvinfo : EIATTR_MIN_STACK_SIZE
	.align		4
.L_1773:
        /*28e0*/ 	.byte	0x04, 0x12
        /*28e2*/ 	.short	(.L_1775 - .L_1774)
	.align		4
.L_1774:
        /*28e4*/ 	.word	index@(_ZN2at6native55_GLOBAL__N__de093ff9_22_ForeachBinaryOpList_cu_a911ec4325multi_tensor_apply_kernelINS1_18TensorListMetadataILi2EEENS1_11CopyFunctorIN3c1015Float8_e4m3fnuzENS6_13Float8_e4m3fnELi2ELi1ELi1EEEJNS0_4CopyIS7_S8_EEEEEvT_T0_DpT1_)
        /*28e8*/ 	.word	0x00000000


	//----- nvinfo : EIATTR_MIN_STACK_SIZE
	.align		4
.L_1775:
        /*28ec*/ 	.byte	0x04, 0x12
        /*28ee*/ 	.short	(.L_1777 - .L_1776)
	.align		4
.L_1776:
        /*28f0*/ 	.word	index@(_ZN2at6native55_GLOBAL__N__de093ff9_22_ForeachBinaryOpList_cu_a911ec4325multi_tensor_apply_kernelINS1_18TensorListMetadataILi2EEENS1_11CopyFunctorIN3c1015Float8_e4m3fnuzEbLi2ELi1ELi1EEEJNS0_4CopyIS7_bEEEEEvT_T0_DpT1_)
        /*28f4*/ 	.word	0x00000000


	//----- nvinfo : EIATTR_MIN_STACK_SIZE
	.align		4
.L_1777:
        /*28f8*/ 	.byte	0x04, 0x12
        /*28fa*/ 	.short	(.L_1779 - .L_1778)
	.align		4
.L_1778:
        /*28fc*/ 	.word	index@(_ZN2at6native55_GLOBAL__N__de093ff9_22_ForeachBinaryOpList_cu_a911ec4325multi_tensor_apply_kernelINS1_18TensorListMetadataILi2EEENS1_11CopyFunctorIN3c1015Float8_e4m3fnuzENS6_8BFloat16ELi2ELi1ELi1EEEJNS0_4CopyIS7_S8_EEEEEvT_T0_DpT1_)
        /*2900*/ 	.word	0x00000000


	//----- nvinfo : EIATTR_MIN_STACK_SIZE
	.align		4
.L_1779:
        /*2904*/ 	.byte	0x04, 0x12
        /*2906*/ 	.short	(.L_1781 - .L_1780)
	.align		4
.L_1780:
        /*2908*/ 	.word	index@(_ZN2at6native55_GLOBAL__N__de093ff9_22_ForeachBinaryOpList_cu_a911ec4325multi_tensor_apply_kernelINS1_18TensorListMetadataILi2EEENS1_11CopyFunctorIN3c1015Float8_e4m3fnuzENS6_4HalfELi2ELi1ELi1EEEJNS0_4CopyIS7_S8_EEEEEvT_T0_DpT1_)
        /*290c*/ 	.word	0x00000000


	//----- nvinfo : EIATTR_MIN_STACK_SIZE
	.align		4
.L_1781:
        /*2910*/ 	.byte	0x04, 0x12
        /*2912*/ 	.short	(.L_1783 - .L_1782)
	.align		4
.L_1782:
        /*2914*/ 	.word	index@(_ZN2at6native55_GLOBAL__N__de093ff9_22_ForeachBinaryOpList_cu_a911ec4325multi_tensor_apply_kernelINS1_18TensorListMetadataILi2EEENS1_11CopyFunctorIN3c1015Float8_e4m3fnuzENS6_7complexIfEELi2ELi1ELi1EEEJNS0_4CopyIS7_S9_EEEEEvT_T0_DpT1_)
        /*2918*/ 	.word	0x00000000


	//----- nvinfo : EIATTR_MIN_STACK_SIZE
	.align		4
.L_1783:
        /*291c*/ 	.byte	0x04, 0x12
        /*291e*/ 	.short	(.L_1785 - .L_1784)
	.align		4
.L_1784:
        /*2920*/ 	.word	index@(_ZN2at6native55_GLOBAL__N__de093ff9_22_ForeachBinaryOpList_cu_a911ec4325multi_tensor_apply_kernelINS1_18TensorListMetadataILi2EEENS1_11CopyFunctorIN3c1015Float8_e4m3fnuzENS6_7complexIdEELi2ELi1ELi1EEEJNS0_4CopyIS7_S9_EEEEEvT_T0_DpT1_)
        /*2924*/ 	.word	0x00000000


	//----- nvinfo : EIATTR_MIN_STACK_SIZE
	.align		4
.L_1785:
        /*2928*/ 	.byte	0x04, 0x12
        /*292a*/ 	.short	(.L_1787 - .L_1786)
	.align		4
.L_1786:
        /*292c*/ 	.word	index@(_ZN2at6native55_GLOBAL__N__de093ff9_22_ForeachBinaryOpList_cu_a911ec4325multi_tensor_apply_kernelINS1_18TensorListMetadataILi2EEENS1_11CopyFunctorIN3c1015Float8_e4m3fnuzEfLi2ELi1ELi1EEEJNS0_4CopyIS7_fEEEEEvT_T0_DpT1_)
        /*2930*/ 	.word	0x00000000


	//----- nvinfo : EIATTR_MIN_STACK_SIZE
	.align		4
.L_1787:
        /*2934*/ 	.byte	0x04, 0x12
        /*2936*/ 	.short	(.L_1789 - .L_1788)
	.align		4
.L_1788:
        /*2938*/ 	.word	index@(_ZN2at6native55_GLOBAL__N__de093ff9_22_ForeachBinaryOpList_cu_a911ec4325multi_tensor_apply_kernelINS1_18TensorListMetadataILi2EEENS1_11CopyFunctorIN3c1015Float8_e4m3fnuzEdLi2ELi1ELi1EEEJNS0_4CopyIS7_dEEEEEvT_T0_DpT1_)
        /*293c*/ 	.word	0x00000000


	//----- nvinfo : EIATTR_MIN_STACK_SIZE
	.align		4
.L_1789:
        /*2940*/ 	.byte	0x04, 0x12
        /*2942*/ 	.short	(.L_1791 - .L_1790)
	.align		4
.L_1790:
        /*2944*/ 	.word	index@(_ZN2at6native55_GLOBAL__N__de093ff9_22_ForeachBinaryOpList_cu_a911ec4325multi_tensor_apply_kernelINS1_18TensorListMetadataILi2EEENS1_11CopyFunctorIN3c1015Float8_e4m3fnuzEiLi2ELi1ELi1EEEJNS0_4CopyIS7_iEEEEEvT_T0_DpT1_)
        /*2948*/ 	.word	0x00000000


	//----- nvinfo : EIATTR_MIN_STACK_SIZE
	.align		4
.L_1791:
        /*294c*/ 	.byte	0x04, 0x12
        /*294e*/ 	.short	(.L_1793 - .L_1792)
	.align		4
.L_1792:
        /*2950*/ 	.word	index@(_ZN2at6native55_GLOBAL__N__de093ff9_22_ForeachBinaryOpList_cu_a911ec4325multi_tensor_apply_kernelINS1_18TensorListMetadataILi2EEENS1_11CopyFunctorIN3c1015Float8_e4m3fnuzEsLi2ELi1ELi1EEEJNS0_4CopyIS7_sEEEEEvT_T0_DpT1_)
        /*2954*/ 	.word	0x00000000


	//----- nvinfo : EIATTR_MIN_STACK_SIZE
	.align		4
.L_1793:
        /*2958*/ 	.byte	0x04, 0x12
        /*295a*/ 	.short	(.L_1795 - .L_1794)
	.align		4
.L_1794:
        /*295c*/ 	.word	index@(_ZN2at6native55_GLOBAL__N__de093ff9_22_ForeachBinaryOpList_cu_a911ec4325multi_tensor_apply_kernelINS1_18TensorListMetadataILi2EEENS1_11CopyFunctorIN3c1015Float8_e4m3fnuzElLi2ELi1ELi1EEEJNS0_4CopyIS7_lEEEEEvT_T0_DpT1_)
        /*2960*/ 	.word	0x00000000


	//----- nvinfo : EIATTR_MIN_STACK_SIZE
	.align		4
.L_1795:
        /*2964*/ 	.byte	0x04, 0x12
        /*2966*/ 	.short	(.L_1797 - .L_1796)
	.align		4
.L_1796:
        /*2968*/ 	.word	index@(_ZN2at6native55_GLOBAL__N__de093ff9_22_ForeachBinaryOpList_cu_a911ec4325multi_tensor_apply_kernelINS1_18TensorListMetadataILi2EEENS1_11CopyFunctorIN3c1015Float8_e4m3fnuzEaLi2ELi1ELi1EEEJNS0_4CopyIS7_aEEEEEvT_T0_DpT1_)
        /*296c*/ 	.word	0x00000000


	//----- nvinfo : EIATTR_MIN_STACK_SIZE
	.align		4
.L_1797:
        /*2970*/ 	.byte	0x04, 0x12
        /*2972*/ 	.short	(.L_1799 - .L_1798)
	.align		4
.L_1798:
        /*2974*/ 	.word	index@(_ZN2at6native55_GLOBAL__N__de093ff9_22_ForeachBinaryOpList_cu_a911ec4325multi_tensor_apply_kernelINS1_18TensorListMetadataILi2EEENS1_11CopyFunctorIN3c1015Float8_e4m3fnuzEhLi2ELi1ELi1EEEJNS0_4CopyIS7_hEEEEEvT_T0_DpT1_)
        /*2978*/ 	.word	0x00000000


	//----- nvinfo : EIATTR_MIN_STACK_SIZE
	.align		4
.L_1799:
        /*297c*/ 	.byte	0x04, 0x12
        /*297e*/ 	.short	(.L_1801 - .L_1800)
	.align		4
.L_1800:
        /*2980*/ 	.word	index@(_ZN2at6native55_GLOBAL__N__de093ff9_22_ForeachBinaryOpList_cu_a911ec4325multi_tensor_apply_kernelINS1_18TensorListMetadataILi2EEENS1_14UnaryOpFunctorIN3c1015Float8_e4m3fnuzELi2ELi1ELi1EEEJNS0_4CopyIS7_S7_EEEEEvT_T0_DpT1_)
        /*2984*/ 	.word	0x00000000


	//----- nvinfo : EIATTR_MIN_STACK_SIZE
	.align		4
.L_1801:
        /*2988*/ 	.byte	0x04, 0x12
        /*298a*/ 	.short	(.L_1803 - .L_1802)
	.align		4
.L_1802:
        /*298c*/ 	.word	index@(_ZN2at6native55_GLOBAL__N__de093ff9_22_ForeachBinaryOpList_cu_a911ec4325multi_tensor_apply_kernelINS1_18TensorListMetadataILi2EEENS1_11CopyFunctorIN3c1013Float8_e4m3fnENS6_15Float8_e5m2fnuzELi2ELi1ELi1EEEJNS0_4CopyIS7_S8_EEEEEvT_T0_DpT1_)
        /*2990*/ 	.word	0x00000000


	//----- nvinfo : EIATTR_MIN_STACK_SIZE
	.align		4
.L_1803:
        /*2994*/ 	.byte	0x04, 0x12
        /*2996*/ 	.short	(.L_1805 - .L_1804)
	.align		4
.L_1804:
        /*2998*/ 	.word	index@(_ZN2at6native55_GLOBAL__N__de093ff9_22_ForeachBinaryOpList_cu_a911ec4325multi_tensor_apply_kernelINS1_18TensorListMetadataILi2EEENS1_11CopyFunctorIN3c1013Float8_e4m3fnENS6_11Float8_e5m2ELi2ELi1ELi1EEEJNS0_4CopyIS7_S8_EEEEEvT_T0_DpT1_)
        /*299c*/ 	.word	0x00000000


	//----- nvinfo : EIATTR_MIN_STACK_SIZE
	.align		4
.L_1805:
        /*29a0*/ 	.byte	0x04, 0x12
        /*29a2*/ 	.short	(.L_1807 - .L_1806)
	.align		4
.L_1806:
        /*29a4*/ 	.word	index@(_ZN2at6native55_GLOBAL__N__de093ff9_22_ForeachBinaryOpList_cu_a911ec4325multi_tensor_apply_kernelINS1_18TensorListMetadataILi2EEENS1_11CopyFunctorIN3c1013Float8_e4m3fnENS6_15Float8_e4m3fnuzELi2ELi1ELi1EEEJNS0_4CopyIS7_S8_EEEEEvT_T0_DpT1_)
        /*29a8*/ 	.word	0x00000000


	//----- nvinfo : EIATTR_MIN_STACK_SIZE
	.align		4
.L_1807:
        /*29ac*/ 	.byte	0x04, 0x12
        /*29ae*/ 	.short	(.L_1809 - .L_1808)
	.align		4
.L_1808:
        /*29b0*/ 	.word	index@(_ZN2at6native55_GLOBAL__N__de093ff9_22_ForeachBinaryOpList_cu_a911ec4325multi_tensor_apply_kernelINS1_18TensorListMetadataILi2EEENS1_11CopyFunctorIN3c1013Float8_e4m3fnEbLi2ELi1ELi1EEEJNS0_4CopyIS7_bEEEEEvT_T0_DpT1_)
        /*29b4*/ 	.word	0x00000000


	//----- nvinfo : EIATTR_MIN_STACK_SIZE
	.align		4
.L_1809:
        /*29b8*/ 	.byte	0x04, 0x12
        /*29ba*/ 	.short	(.L_1811 - .L_1810)
	.align		4
.L_1810:
        /*29bc*/ 	.word	index@(_ZN2at6native55_GLOBAL__N__de093ff9_22_ForeachBinaryOpList_cu_a911ec4325multi_tensor_apply_kernelINS1_18TensorListMetadataILi2EEENS1_11CopyFunctorIN3c1013Float8_e4m3fnENS6_8BFloat16ELi2ELi1ELi1EEEJNS0_4CopyIS7_S8_EEEEEvT_T0_DpT1_)
        /*29c0*/ 	.word	0x00000000


	//----- nvinfo : EIATTR_MIN_STACK_SIZE
	.align		4
.L_1811:
        /*29c4*/ 	.byte	0x04, 0x12
        /*29c6*/ 	.short	(.L_1813 - .L_1812)
	.align		4
.L_1812:
        /*29c8*/ 	.word	index@(_ZN2at6native55_GLOBAL__N__de093ff9_22_ForeachBinaryOpList_cu_a911ec4325multi_tensor_apply_kernelINS1_18TensorListMetadataILi2EEENS1_11CopyFunctorIN3c1013Float8_e4m3fnENS6_4HalfELi2ELi1ELi1EEEJNS0_4CopyIS7_S8_EEEEEvT_T0_DpT1_)
        /*29cc*/ 	.word	0x00000000


	//----- nvinfo : EIATTR_MIN_STACK_SIZE
	.align		4
.L_1813:
        /*29d0*/ 	.byte	0x04, 0x12
        /*29d2*/ 	.short	(.L_1815 - .L_1814)
	.align		4
.L_1814:
        /*29d4*/ 	.word	index@(_ZN2at6native55_GLOBAL__N__de093ff9_22_ForeachBinaryOpList_cu_a911ec4325multi_tensor_apply_kernelINS1_18TensorListMetadataILi2EEENS1_11CopyFunctorIN3c1013Float8_e4m3fnENS6_7complexIfEELi2ELi1ELi1EEEJNS0_4CopyIS7_S9_EEEEEvT_T0_DpT1_)
        /*29d8*/ 	.word	0x00000000


	//----- nvinfo : EIATTR_MIN_STACK_SIZE
	.align		4
.L_1815:
        /*29dc*/ 	.byte	0x04, 0x12
        /*29de*/ 	.short	(.L_1817 - .L_1816)
	.align		4
.L_1816:
        /*29e0*/ 	.word	index@(_ZN2at6native55_GLOBAL__N__de093ff9_22_ForeachBinaryOpList_cu_a911ec4325multi_tensor_apply_kernelINS1_18TensorListMetadataILi2EEENS1_11CopyFunctorIN3c1013Float8_e4m3fnENS6_7complexIdEELi2ELi1ELi1EEEJNS0_4CopyIS7_S9_EEEEEvT_T0_DpT1_)
        /*29e4*/ 	.word	0x00000000


	//----- nvinfo : EIATTR_MIN_STACK_SIZE
	.align		4
.L_1817:
        /*29e8*/ 	.byte	0x04, 0x12
        /*29ea*/ 	.short	(.L_1819 - .L_1818)
	.align		4
.L_1818:
        /*29ec*/ 	.word	index@(_ZN2at6native55_GLOBAL__N__de093ff9_22_ForeachBinaryOpList_cu_a911ec4325multi_tensor_apply_kernelINS1_18TensorListMetadataILi2EEENS1_11CopyFunctorIN3c1013Float8_e4m3fnEfLi2ELi1ELi1EEEJNS0_4CopyIS7_fEEEEEvT_T0_DpT1_)
        /*29f0*/ 	.word	0x00000000


	//----- nvinfo : EIATTR_MIN_STACK_SIZE
	.align		4
.L_1819:
        /*29f4*/ 	.byte	0x04, 0x12
        /*29f6*/ 	.short	(.L_1821 - .L_1820)
	.align		4
.L_1820:
        /*29f8*/ 	.word	index@(_ZN2at6native55_GLOBAL__N__de093ff9_22_ForeachBinaryOpList_cu_a911ec4325multi_tensor_apply_kernelINS1_18TensorListMetadataILi2EEENS1_11CopyFunctorIN3c1013Float8_e4m3fnEdLi2ELi1ELi1EEEJNS0_4CopyIS7_dEEEEEvT_T0_DpT1_)
        /*29fc*/ 	.word	0x00000000


	//----- nvinfo : EIATTR_MIN_STACK_SIZE
	.align		4
.L_1821:
        /*2a00*/ 	.byte	0x04, 0x12
        /*2a02*/ 	.short	(.L_1823 - .L_1822)
	.align		4
.L_1822:
        /*2a04*/ 	.word	index@(_ZN2at6native55_GLOBAL__N__de093ff9_22_ForeachBinaryOpList_cu_a911ec4325multi_tensor_apply_kernelINS1_18TensorListMetadataILi2EEENS1_11CopyFunctorIN3c1013Float8_e4m3fnEiLi2ELi1ELi1EEEJNS0_4CopyIS7_iEEEEEvT_T0_DpT1_)
        /*2a08*/ 	.word	0x00000000


	//----- nvinfo : EIATTR_MIN_STACK_SIZE
	.align		4
.L_1823:
        /*2a0c*/ 	.byte	0x04, 0x12
        /*2a0e*/ 	.short	(.L_1825 - .L_1824)
	.align		4
.L_1824:
        /*2a10*/ 	.word	index@(_ZN2at6native55_GLOBAL__N__de093ff9_22_ForeachBinaryOpList_cu_a911ec4325multi_tensor_apply_kernelINS1_18TensorListMetadataILi2EEENS1_11CopyFunctorIN3c1013Float8_e4m3fnEsLi2ELi1ELi1EEEJNS0_4CopyIS7_sEEEEEvT_T0_DpT1_)
        /*2a14*/ 	.word	0x00000000


	//----- nvinfo : EIATTR_MIN_STACK_SIZE
	.align		4
.L_1825:
        /*2a18*/ 	.byte	0x04, 0x12
        /*2a1a*/ 	.short	(.L_1827 - .L_1826)
	.align		4
.L_1826:
        /*2a1c*/ 	.word	index@(_ZN2at6native55_GLOBAL__N__de093ff9_22_ForeachBinaryOpList_cu_a911ec4325multi_tensor_apply_kernelINS1_18TensorListMetadataILi2EEENS1_11CopyFunctorIN3c1013Float8_e4m3fnElLi2ELi1ELi1EEEJNS0_4CopyIS7_lEEEEEvT_T0_DpT1_)
        /*2a20*/ 	.word	0x00000000


	//----- nvinfo : EIATTR_MIN_STACK_SIZE
	.align		4
.L_1827:
        /*2a24*/ 	.byte	0x04, 0x12
        /*2a26*/ 	.short	(.L_1829 - .L_1828)
	.align		4
.L_1828:
        /*2a28*/ 	.word	index@(_ZN2at6native55_GLOBAL__N__de093ff9_22_ForeachBinaryOpList_cu_a911ec4325multi_tensor_apply_kernelINS1_18TensorListMetadataILi2EEENS1_11CopyFunctorIN3c1013Float8_e4m3fnEaLi2ELi1ELi1EEEJNS0_4CopyIS7_aEEEEEvT_T0_DpT1_)
        /*2a2c*/ 	.word	0x00000000


	//----- nvinfo : EIATTR_MIN_STACK_SIZE
	.align		4
.L_1829:
        /*2a30*/ 	.byte	0x04, 0x12
        /*2a32*/ 	.short	(.L_1831 - .L_1830)
	.align		4
.L_1830:
        /*2a34*/ 	.word	index@(_ZN2at6native55_GLOBAL__N__de093ff9_22_ForeachBinaryOpList_cu_a911ec4325multi_tensor_apply_kernelINS1_18TensorListMetadataILi2EEENS1_11CopyFunctorIN3c1013Float8_e4m3fnEhLi2ELi1ELi1EEEJNS0_4CopyIS7_hEEEEEvT_T0_DpT1_)
        /*2a38*/ 	.word	0x00000000


	//----- nvinfo : EIATTR_MIN_STACK_SIZE
	.align		4
.L_1831:
        /*2a3c*/ 	.byte	0x04, 0x12
        /*2a3e*/ 	.short	(.L_1833 - .L_1832)
	.align		4
.L_1832:
        /*2a40*/ 	.word	index@(_ZN2at6native55_GLOBAL__N__de093ff9_22_ForeachBinaryOpList_cu_a911ec4325multi_tensor_apply_kernelINS1_18TensorListMetadataILi2EEENS1_14UnaryOpFunctorIN3c1013Float8_e4m3fnELi2ELi1ELi1EEEJNS0_4CopyIS7_S7_EEEEEvT_T0_DpT1_)
        /*2a44*/ 	.word	0x00000000


	//----- nvinfo : EIATTR_MIN_STACK_SIZE
	.align		4
.L_1833:
        /*2a48*/ 	.byte	0x04, 0x12
        /*2a4a*/ 	.short	(.L_1835 - .L_1834)
	.align		4
.L_1834:
        /*2a4c*/ 	.word	index@(_ZN2at6native55_GLOBAL__N__de093ff9_22_ForeachBinaryOpList_cu_a911ec4325multi_tensor_apply_kernelINS1_18TensorListMetadataILi2EEENS1_11CopyFunctorIbN3c1015Float8_e5m2fnuzELi2ELi1ELi1EEEJNS0_4CopyIbS7_EEEEEvT_T0_DpT1_)
        /*2a50*/ 	.word	0x00000000


	//----- nvinfo : EIATTR_MIN_STACK_SIZE
	.align		4
.L_1835:
        /*2a54*/ 	.byte	0x04, 0x12
        /*2a56*/ 	.short	(.L_1837 - .L_1836)
	.align		4
.L_1836:
        /*2a58*/ 	.word	index@(_ZN2at6native55_GLOBAL__N__de093ff9_22_ForeachBinaryOpList_cu_a911ec4325multi_tensor_apply_kernelINS1_18TensorListMetadataILi2EEENS1_11CopyFunctorIbN3c1011Float8_e5m2ELi2ELi1ELi1EEEJNS0_4CopyIbS7_EEEEEvT_T0_DpT1_)
        /*2a5c*/ 	.word	0x00000000


	//----- nvinfo : EIATTR_MIN_STACK_SIZE
	.align		4
.L_1837:
        /*2a60*/ 	.byte	0x04, 0x12
        /*2a62*/ 	.short	(.L_1839 - .L_1838)
	.align		4
.L_1838:
        /*2a64*/ 	.word	index@(_ZN2at6native55_GLOBAL__N__de093ff9_22_ForeachBinaryOpList_cu_a911ec4325multi_tensor_apply_kernelINS1_18TensorListMetadataILi2EEENS1_11CopyFunctorIbN3c1015Float8_e4m3fnuzELi2ELi1ELi1EEEJNS0_4CopyIbS7_EEEEEvT_T0_DpT1_)
        /*2a68*/ 	.word	0x00000000


	//----- nvinfo : EIATTR_MIN_STACK_SIZE
	.align		4
.L_1839:
        /*2a6c*/ 	.byte	0x04, 0x12
        /*2a6e*/ 	.short	(.L_1841 - .L_1840)
	.align		4
.L_1840:
        /*2a70*/ 	.word	index@(_ZN2at6native55_GLOBAL__N__de093ff9_22_ForeachBinaryOpList_cu_a911ec4325multi_tensor_apply_kernelINS1_18TensorListMetadataILi2EEENS1_11CopyFunctorIbN3c1013Float8_e4m3fnELi2ELi1ELi1EEEJNS0_4CopyIbS7_EEEEEvT_T0_DpT1_)
        /*2a74*/ 	.word	0x00000000


	//----- nvinfo : EIATTR_MIN_STACK_SIZE
	.align		4
.L_1841:
        /*2a78*/ 	.byte	0x04, 0x12
        /*2a7a*/ 	.short	(.L_1843 - .L_1842)
	.align		4
.L_1842:
        /*2a7c*/ 	.word	index@(_ZN2at6native55_GLOBAL__N__de093ff9_22_ForeachBinaryOpList_cu_a911ec4325multi_tensor_apply_kernelINS1_18TensorListMetadataILi2EEENS1_11CopyFunctorIbN3c108BFloat16ELi2ELi1ELi1EEEJNS0_4CopyIbS7_EEEEEvT_T0_DpT1_)
        /*2a80*/ 	.word	0x00000000


	//----- nvinfo : EIATTR_MIN_STACK_SIZE
	.align		4
.L_1843:
        /*2a84*/ 	.byte	0x04, 0x12
        /*2a86*/ 	.short	(.L_1845 - .L_1844)
	.align		4
.L_1844:
        /*2a88*/ 	.word	index@(_ZN2at6native55_GLOBAL__N__de093ff9_22_ForeachBinaryOpList_cu_a911ec4325multi_tensor_apply_kernelINS1_18TensorListMetadataILi2EEENS1_11CopyFunctorIbN3c104HalfELi2ELi1ELi1EEEJNS0_4CopyIbS7_EEEEEvT_T0_DpT1_)
        /*2a8c*/ 	.word	0x00000000


	//----- nvinfo : EIATTR_MIN_STACK_SIZE
	.align		4
.L_1845:
        /*2a90*/ 	.byte	0x04, 0x12
        /*2a92*/ 	.short	(.L_1847 - .L_1846)
	.align		4
.L_1846:
        /*2a94*/ 	.word	index@(_ZN2at6native55_GLOBAL__N__de093ff9_22_ForeachBinaryOpList_cu_a911ec4325multi_tensor_apply_kernelINS1_18TensorListMetadataILi2EEENS1_11CopyFunctorIbN3c107complexIfEELi2ELi1ELi1EEEJNS0_4CopyIbS8_EEEEEvT_T0_DpT1_)
        /*2a98*/ 	.word	0x00000000


	//----- nvinfo : EIATTR_MIN_STACK_SIZE
	.align		4
.L_1847:
        /*2a9c*/ 	.byte	0x04, 0x12
        /*2a9e*/ 	.short	(.L_1849 - .L_1848)
	.align		4
.L_1848:
        /*2aa0*/ 	.word	index@(_ZN2at6native55_GLOBAL__N__de093ff9_22_ForeachBinaryOpList_cu_a911ec4325multi_tensor_apply_kernelINS1_18TensorListMetadataILi2EEENS1_11CopyFunctorIbN3c107complexIdEELi2ELi1ELi1EEEJNS0_4CopyIbS8_EEEEEvT_T0_DpT1_)
        /*2aa4*/ 	.word	0x00000000


	//----- nvinfo : EIATTR_MIN_STACK_SIZE
	.align		4
.L_1849:
        /*2aa8*/ 	.byte	0x04, 0x12
        /*2aaa*/ 	.short	(.L_1851 - .L_1850)
	.align		4
.L_1850:
        /*2aac*/ 	.word	index@(_ZN2at6native55_GLOBAL__N__de093ff9_22_ForeachBinaryOpList_cu_a911ec4325multi_tensor_apply_kernelINS1_18TensorListMetadataILi2EEENS1_11CopyFunctorIbfLi2ELi1ELi1EEEJNS0_4CopyIbfEEEEEvT_T0_DpT1_)
        /*2ab0*/ 	.word	0x00000000


	//----- nvinfo : EIATTR_MIN_STACK_SIZE
	.align		4
.L_1851:
        /*2ab4*/ 	.byte	0x04, 0x12
        /*2ab6*/ 	.short	(.L_1853 - .L_1852)
	.align		4
.L_1852:
        /*2ab8*/ 	.word	index@(_ZN2at6native55_GLOBAL__N__de093ff9_22_ForeachBinaryOpList_cu_a911ec4325multi_tensor_apply_kernelINS1_18TensorListMetadataILi2EEENS1_11CopyFunctorIbdLi2ELi1ELi1EEEJNS0_4CopyIbdEEEEEvT_T0_DpT1_)
        /*2abc*/ 	.word	0x00000000


	//----- nvinfo : EIATTR_MIN_STACK_SIZE
	.align		4
.L_1853:
        /*2ac0*/ 	.byte	0x04, 0x12
        /*2ac2*/ 	.short	(.L_1855 - .L_1854)
	.align		4
.L_1854:
        /*2ac4*/ 	.word	index@(_ZN2at6native55_GLOBAL__N__de093ff9_22_ForeachBinaryOpList_cu_a911ec4325multi_tensor_apply_kernelINS1_18TensorListMetadataILi2EEENS1_11CopyFunctorIbiLi2ELi1ELi1EEEJNS0_4CopyIbiEEEEEvT_T0_DpT1_)
        /*2ac8*/ 	.word	0x00000000


	//----- nvinfo : EIATTR_MIN_STACK_SIZE
	.align		4
.L_1855:
        /*2acc*/ 	.byte	0x04, 0x12
        /*2ace*/ 	.short	(.L_1857 - .L_1856)
	.align		4
.L_1856:
        /*2ad0*/ 	.word	index@(_ZN2at6native55_GLOBAL__N__de093ff9_22_ForeachBinaryOpList_cu_a911ec4325multi_tensor_apply_kernelINS1_18TensorListMetadataILi2EEENS1_11CopyFunctorIbsLi2ELi1ELi1EEEJNS0_4CopyIbsEEEEEvT_T0_DpT1_)
        /*2ad4*/ 	.word	0x00000000


	//----- nvinfo : EIATTR_MIN_STACK_SIZE
	.align		4
.L_1857:
        /*2ad8*/ 	.byte	0x04, 0x12
        /*2ada*/ 	.short	(.L_1859 - .L_1858)
	.align		4
.L_1858:
        /*2adc*/ 	.word	index@(_ZN2at6native55_GLOBAL__N__de093ff9_22_ForeachBinaryOpList_cu_a911ec4325multi_tensor_apply_kernelINS1_18TensorListMetadataILi2EEENS1_11CopyFunctorIblLi2ELi1ELi1EEEJNS0_4CopyIblEEEEEvT_T0_DpT1_)
        /*2ae0*/ 	.word	0x00000000


	//----- nvinfo : EIATTR_MIN_STACK_SIZE
	.align		4
.L_1859:
        /*2ae4*/ 	.byte	0x04, 0x12
        /*2ae6*/ 	.short	(.L_1861 - .L_1860)
	.align		4
.L_1860:
        /*2ae8*/ 	.word	index@(_ZN2at6native55_GLOBAL__N__de093ff9_22_ForeachBinaryOpList_cu_a911ec4325multi_tensor_apply_kernelINS1_18TensorListMetadataILi2EEENS1_11CopyFunctorIbaLi2ELi1ELi1EEEJNS0_4CopyIbaEEEEEvT_T0_DpT1_)
        /*2aec*/ 	.word	0x00000000


	//----- nvinfo : EIATTR_MIN_STACK_SIZE
	.align		4
.L_1861:
        /*2af0*/ 	.byte	0x04, 0x12
        /*2af2*/ 	.short	(.L_1863 - .L_1862)
	.align		4
.L_1862:
        /*2af4*/ 	.word	index@(_ZN2at6native55_GLOBAL__N__de093ff9_22_ForeachBinaryOpList_cu_a911ec4325multi_tensor_apply_kernelINS1_18TensorListMetadataILi2EEENS1_11CopyFunctorIbhLi2ELi1ELi1EEEJNS0_4CopyIbhEEEEEvT_T0_DpT1_)
        /*2af8*/ 	.word	0x00000000


	//----- nvinfo : EIATTR_MIN_STACK_SIZE
	.align		4
.L_1863:
        /*2afc*/ 	.byte	0x04, 0x12
        /*2afe*/ 	.short	(.L_1865 - .L_1864)
	.align		4
.L_1864:
        /*2b00*/ 	.word	index@(_ZN2at6native55_GLOBAL__N__de093ff9_22_ForeachBinaryOpList_cu_a911ec4325multi_tensor_apply_kernelINS1_18TensorListMetadataILi2EEENS1_14UnaryOpFunctorIbLi2ELi1ELi1EEEJNS0_4CopyIbbEEEEEvT_T0_DpT1_)
        /*2b04*/ 	.word	0x00000000


	//----- nvinfo : EIATTR_MIN_STACK_SIZE
	.align		4
.L_1865:
        /*2b08*/ 	.byte	0x04, 0x12
        /*2b0a*/ 	.short	(.L_1867 - .L_1866)
	.align		4
.L_1866:
        /*2b0c*/ 	.word	index@(_ZN2at6native55_GLOBAL__N__de093ff9_22_ForeachBinaryOpList_cu_a911ec4325multi_tensor_apply_kernelINS1_18TensorListMetadataILi2EEENS1_11CopyFunctorIN3c108BFloat16ENS6_15Float8_e5m2fnuzELi2ELi1ELi1EEEJNS0_4CopyIS7_S8_EEEEEvT_T0_DpT1_)
        /*2b10*/ 	.word	0x00000000


	//----- nvinfo : EIATTR_MIN_STACK_SIZE
	.align		4
.L_1867:
        /*2b14*/ 	.byte	0x04, 0x12
        /*2b16*/ 	.short	(.L_1869 - .L_1868)
	.align		4
.L_1868:
        /*2b18*/ 	.word	index@(_ZN2at6native55_GLOBAL__N__de093ff9_22_ForeachBinaryOpList_cu_a911ec4325multi_tensor_apply_kernelINS1_18TensorListMetadataILi2EEENS1_11CopyFunctorIN3c108BFloat16ENS6_11Float8_e5m2ELi2ELi1ELi1EEEJNS0_4CopyIS7_S8_EEEEEvT_T0_DpT1_)
        /*2b1c*/ 	.word	0x00000000


	//----- nvinfo : EIATTR_MIN_STACK_SIZE
	.align		4
.L_1869:
        /*2b20*/ 	.byte	0x04, 0x12
        /*2b22*/ 	.short	(.L_1871 - .L_1870)
	.align		4
.L_1870:
        /*2b24*/ 	.word	index@(_ZN2at6native55_GLOBAL__N__de093ff9_22_ForeachBinaryOpList_cu_a911ec4325multi_tensor_apply_kernelINS1_18TensorListMetadataILi2EEENS1_11CopyFunctorIN3c108BFloat16ENS6_15Float8_e4m3fnuzELi2ELi1ELi1EEEJNS0_4CopyIS7_S8_EEEEEvT_T0_DpT1_)
        /*2b28*/ 	.word	0x00000000


	//----- nvinfo : EIATTR_MIN_STACK_SIZE
	.align		4
.L_1871:
        /*2b2c*/ 	.byte	0x04, 0x12
        /*2b2e*/ 	.short	(.L_1873 - .L_1872)
	.align		4
.L_1872:
        /*2b30*/ 	.word	index@(_ZN2at6native55_GLOBAL__N__de093ff9_22_ForeachBinaryOpList_cu_a911ec4325multi_tensor_apply_kernelINS1_18TensorListMetadataILi2EEENS1_11CopyFunctorIN3c108BFloat16ENS6_13Float8_e4m3fnELi2ELi1ELi1EEEJNS0_4CopyIS7_S8_EEEEEvT_T0_DpT1_)
        /*2b34*/ 	.word	0x00000000


	//----- nvinfo : EIATTR_MIN_STACK_SIZE
	.align		4
.L_1873:
        /*2b38*/ 	.byte	0x04, 0x12
        /*2b3a*/ 	.short	(.L_1875 - .L_1874)
	.align		4
.L_1874:
        /*2b3c*/ 	.word	index@(_ZN2at6native55_GLOBAL__N__de093ff9_22_ForeachBinaryOpList_cu_a911ec4325multi_tensor_apply_kernelINS1_18TensorListMetadataILi2EEENS1_11CopyFunctorIN3c108BFloat16EbLi2ELi1ELi1EEEJNS0_4CopyIS7_bEEEEEvT_T0_DpT1_)
        /*2b40*/ 	.word	0x00000000


	//----- nvinfo : EIATTR_MIN_STACK_SIZE
	.align		4
.L_1875:
        /*2b44*/ 	.byte	0x04, 0x12
        /*2b46*/ 	.short	(.L_1877 - .L_1876)
	.align		4
.L_1876:
        /*2b48*/ 	.word	index@(_ZN2at6native55_GLOBAL__N__de093ff9_22_ForeachBinaryOpList_cu_a911ec4325multi_tensor_apply_kernelINS1_18TensorListMetadataILi2EEENS1_11CopyFunctorIN3c108BFloat16ENS6_4HalfELi2ELi1ELi1EEEJNS0_4CopyIS7_S8_EEEEEvT_T0_DpT1_)
        /*2b4c*/ 	.word	0x00000000


	//----- nvinfo : EIATTR_MIN_STACK_SIZE
	.align		4
.L_1877:
        /*2b50*/ 	.byte	0x04, 0x12
        /*2b52*/ 	.short	(.L_1879 - .L_1878)
	.align		4
.L_1878:
        /*2b54*/ 	.word	index@(_ZN2at6native55_GLOBAL__N__de093ff9_22_ForeachBinaryOpList_cu_a911ec4325multi_tensor_apply_kernelINS1_18TensorListMetadataILi2EEENS1_11CopyFunctorIN3c108BFloat16ENS6_7complexIfEELi2ELi1ELi1EEEJNS0_4CopyIS7_S9_EEEEEvT_T0_DpT1_)
        /*2b58*/ 	.word	0x00000000


	//----- nvinfo : EIATTR_MIN_STACK_SIZE
	.align		4
.L_1879:
        /*2b5c*/ 	.byte	0x04, 0x12
        /*2b5e*/ 	.short	(.L_1881 - .L_1880)
	.align		4
.L_1880:
        /*2b60*/ 	.word	index@(_ZN2at6native55_GLOBAL__N__de093ff9_22_ForeachBinaryOpList_cu_a911ec4325multi_tensor_apply_kernelINS1_18TensorListMetadataILi2EEENS1_11CopyFunctorIN3c108BFloat16ENS6_7complexIdEELi2ELi1ELi1EEEJNS0_4CopyIS7_S9_EEEEEvT_T0_DpT1_)
        /*2b64*/ 	.word	0x00000000


	//----- nvinfo : EIATTR_MIN_STACK_SIZE
	.align		4
.L_1881:
        /*2b68*/ 	.byte	0x04, 0x12
        /*2b6a*/ 	.short	(.L_1883 - .L_1882)
	.align		4
.L_1882:
        /*2b6c*/ 	.word	index@(_ZN2at6native55_GLOBAL__N__de093ff9_22_ForeachBinaryOpList_cu_a911ec4325multi_tensor_apply_kernelINS1_18TensorListMetadataILi2EEENS1_11CopyFunctorIN3c108BFloat16EfLi2ELi1ELi1EEEJNS0_4CopyIS7_fEEEEEvT_T0_DpT1_)
        /*2b70*/ 	.word	0x00000000


	//----- nvinfo : EIATTR_MIN_STACK_SIZE
	.align		4
.L_1883:
        /*2b74*/ 	.byte	0x04, 0x12
        /*2b76*/ 	.short	(.L_1885 - .L_1884)
	.align		4
.L_1884:
        /*2b78*/ 	.word	index@(_ZN2at6native55_GLOBAL__N__de093ff9_22_ForeachBinaryOpList_cu_a911ec4325multi_tensor_apply_kernelINS1_18TensorListMetadataILi2EEENS1_11CopyFunctorIN3c108BFloat16EdLi2ELi1ELi1EEEJNS0_4CopyIS7_dEEEEEvT_T0_DpT1_)
        /*2b7c*/ 	.word	0x00000000


	//----- nvinfo : EIATTR_MIN_STACK_SIZE
	.align		4
.L_1885:
        /*2b80*/ 	.byte	0x04, 0x12
        /*2b82*/ 	.short	(.L_1887 - .L_1886)
	.align		4
.L_1886:
        /*2b84*/ 	.word	index@(_ZN2at6native55_GLOBAL__N__de093ff9_22_ForeachBinaryOpList_cu_a911ec4325multi_tensor_apply_kernelINS1_18TensorListMetadataILi2EEENS1_11CopyFunctorIN3c108BFloat16EiLi2ELi1ELi1EEEJNS0_4CopyIS7_iEEEEEvT_T0_DpT1_)
        /*2b88*/ 	.word	0x00000000


	//----- nvinfo : EIATTR_MIN_STACK_SIZE
	.align		4
.L_1887:
        /*2b8c*/ 	.byte	0x04, 0x12
        /*2b8e*/ 	.short	(.L_1889 - .L_1888)
	.align		4
.L_1888:
        /*2b90*/ 	.word	index@(_ZN2at6native55_GLOBAL__N__de093ff9_22_ForeachBinaryOpList_cu_a911ec4325multi_tensor_apply_kernelINS1_18TensorListMetadataILi2EEENS1_11CopyFunctorIN3c108BFloat16EsLi2ELi1ELi1EEEJNS0_4CopyIS7_sEEEEEvT_T0_DpT1_)
        /*2b94*/ 	.word	0x00000000


	//----- nvinfo : EIATTR_MIN_STACK_SIZE
	.align		4
.L_1889:
        /*2b98*/ 	.byte	0x04, 0x12
        /*2b9a*/ 	.short	(.L_1891 - .L_1890)
	.align		4
.L_1890:
        /*2b9c*/ 	.word	index@(_ZN2at6native55_GLOBAL__N__de093ff9_22_ForeachBinaryOpList_cu_a911ec4325multi_tensor_apply_kernelINS1_18TensorListMetadataILi2EEENS1_11CopyFunctorIN3c108BFloat16ElLi2ELi1ELi1EEEJNS0_4CopyIS7_lEEEEEvT_T0_DpT1_)
        /*2ba0*/ 	.word	0x00000000


	//----- nvinfo : EIATTR_MIN_STACK_SIZE
	.align		4
.L_1891:
        /*2ba4*/ 	.byte	0x04, 0x12
        /*2ba6*/ 	.short	(.L_1893 - .L_1892)
	.align		4
.L_1892:
        /*2ba8*/ 	.word	index@(_ZN2at6native55_GLOBAL__N__de093ff9_22_ForeachBinaryOpList_cu_a911ec4325multi_tensor_apply_kernelINS1_18TensorListMetadataILi2EEENS1_11CopyFunctorIN3c108BFloat16EaLi2ELi1ELi1EEEJNS0_4CopyIS7_aEEEEEvT_T0_DpT1_)
        /*2bac*/ 	.word	0x00000000


	//----- nvinfo : EIATTR_MIN_STACK_SIZE
	.align		4
.L_1893:
        /*2bb0*/ 	.byte	0x04, 0x12
        /*2bb2*/ 	.short	(.L_1895 - .L_1894)
	.align		4
.L_1894:
        /*2bb4*/ 	.word	index@(_ZN2at6native55_GLOBAL__N__de093ff9_22_ForeachBinaryOpList_cu_a911ec4325multi_tensor_apply_kernelINS1_18TensorListMetadataILi2EEENS1_11CopyFunctorIN3c108BFloat16EhLi2ELi1ELi1EEEJNS0_4CopyIS7_hEEEEEvT_T0_DpT1_)
        /*2bb8*/ 	.word	0x00000000


	//----- nvinfo : EIATTR_MIN_STACK_SIZE
	.align		4
.L_1895:
        /*2bbc*/ 	.byte	0x04, 0x12
        /*2bbe*/ 	.short	(.L_1897 - .L_1896)
	.align		4
.L_1896:
        /*2bc0*/ 	.word	index@(_ZN2at6native55_GLOBAL__N__de093ff9_22_ForeachBinaryOpList_cu_a911ec4325multi_tensor_apply_kernelINS1_18TensorListMetadataILi2EEENS1_14UnaryOpFunctorIN3c108BFloat16ELi2ELi1ELi1EEEJNS0_4CopyIS7_S7_EEEEEvT_T0_DpT1_)
        /*2bc4*/ 	.word	0x00000000


	//----- nvinfo : EIATTR_MIN_STACK_SIZE
	.align		4
.L_1897:
        /*2bc8*/ 	.byte	0x04, 0x12
        /*2bca*/ 	.short	(.L_1899 - .L_1898)
	.align		4
.L_1898:
        /*2bcc*/ 	.word	index@(_ZN2at6native55_GLOBAL__N__de093ff9_22_ForeachBinaryOpList_cu_a911ec4325multi_tensor_apply_kernelINS1_18TensorListMetadataILi2EEENS1_11CopyFunctorIN3c104HalfENS6_15Float8_e5m2fnuzELi2ELi1ELi1EEEJNS0_4CopyIS7_S8_EEEEEvT_T0_DpT1_)
        /*2bd0*/ 	.word	0x00000000


	//----- nvinfo : EIATTR_MIN_STACK_SIZE
	.align		4
.L_1899:
        /*2bd4*/ 	.byte	0x04, 0x12
        /*2bd6*/ 	.short	(.L_1901 - .L_1900)
	.align		4
.L_1900:
        /*2bd8*/ 	.word	index@(_ZN2at6native55_GLOBAL__N__de093ff9_22_ForeachBinaryOpList_cu_a911ec4325multi_tensor_apply_kernelINS1_18TensorListMetadataILi2EEENS1_11CopyFunctorIN3c104HalfENS6_11Float8_e5m2ELi2ELi1ELi1EEEJNS0_4CopyIS7_S8_EEEEEvT_T0_DpT1_)
        /*2bdc*/ 	.word	0x00000000


	//----- nvinfo : EIATTR_MIN_STACK_SIZE
	.align		4
.L_1901:
        /*2be0*/ 	.byte	0x04, 0x12
        /*2be2*/ 	.short	(.L_1903 - .L_1902)
	.align		4
.L_1902:
        /*2be4*/ 	.word	index@(_ZN2at6native55_GLOBAL__N__de093ff9_22_ForeachBinaryOpList_cu_a911ec4325multi_tensor_apply_kernelINS1_18TensorListMetadataILi2EEENS1_11CopyFunctorIN3c104HalfENS6_15Float8_e4m3fnuzELi2ELi1ELi1EEEJNS0_4CopyIS7_S8_EEEEEvT_T0_DpT1_)
        /*2be8*/ 	.word	0x00000000


	//----- nvinfo : EIATTR_MIN_STACK_SIZE
	.align		4
.L_1903:
        /*2bec*/ 	.byte	0x04, 0x12
        /*2bee*/ 	.short	(.L_1905 - .L_1904)
	.align		4
.L_1904:
        /*2bf0*/ 	.word	index@(_ZN2at6native55_GLOBAL__N__de093ff9_22_ForeachBinaryOpList_cu_a911ec4325multi_tensor_apply_kernelINS1_18TensorListMetadataILi2EEENS1_11CopyFunctorIN3c104HalfENS6_13Float8_e4m3fnELi2ELi1ELi1EEEJNS0_4CopyIS7_S8_EEEEEvT_T0_DpT1_)
        /*2bf4*/ 	.word	0x00000000


	//----- nvinfo : EIATTR_MIN_STACK_SIZE
	.align		4
.L_1905:
        /*2bf8*/ 	.byte	0x04, 0x12
        /*2bfa*/ 	.short	(.L_1907 - .L_1906)
	.align		4
.L_1906:
        /*2bfc*/ 	.word	index@(_ZN2at6native55_GLOBAL__N__de093ff9_22_ForeachBinaryOpList_cu_a911ec4325multi_tensor_apply_kernelINS1_18TensorListMetadataILi2EEENS1_11CopyFunctorIN3c104HalfEbLi2ELi1ELi1EEEJNS0_4CopyIS7_bEEEEEvT_T0_DpT1_)
        /*2c00*/ 	.word	0x00000000


	//----- nvinfo : EIATTR_MIN_STACK_SIZE
	.align		4
.L_1907:
        /*2c04*/ 	.byte	0x04, 0x12
        /*2c06*/ 	.short	(.L_1909 - .L_1908)
	.align		4
.L_1908:
        /*2c08*/ 	.word	index@(_ZN2at6native55_GLOBAL__N__de093ff9_22_ForeachBinaryOpList_cu_a911ec4325multi_tensor_apply_kernelINS1_18TensorListMetadataILi2EEENS1_11CopyFunctorIN3c104HalfENS6_8BFloat16ELi2ELi1ELi1EEEJNS0_4CopyIS7_S8_EEEEEvT_T0_DpT1_)
        /*2c0c*/ 	.word	0x00000000


	//----- nvinfo : EIATTR_MIN_STACK_SIZE
	.align		4
.L_1909:
        /*2c10*/ 	.byte	0x04, 0x12
        /*2c12*/ 	.short	(.L_1911 - .L_1910)
	.align		4
.L_1910:
        /*2c14*/ 	.word	index@(_ZN2at6native55_GLOBAL__N__de093ff9_22_ForeachBinaryOpList_cu_a911ec4325multi_tensor_apply_kernelINS1_18TensorListMetadataILi2EEENS1_11CopyFunctorIN3c104HalfENS6_7complexIfEELi2ELi1ELi1EEEJNS0_4CopyIS7_S9_EEEEEvT_T0_DpT1_)
        /*2c18*/ 	.word	0x00000000


	//----- nvinfo : EIATTR_MIN_STACK_SIZE
	.align		4
.L_1911:
        /*2c1c*/ 	.byte	0x04, 0x12
        /*2c1e*/ 	.short	(.L_1913 - .L_1912)
	.align		4
.L_1912:
        /*2c20*/ 	.word	index@(_ZN2at6native55_GLOBAL__N__de093ff9_22_ForeachBinaryOpList_cu_a911ec4325multi_tensor_apply_kernelINS1_18TensorListMetadataILi2EEENS1_11CopyFunctorIN3c104HalfENS6_7complexIdEELi2ELi1ELi1EEEJNS0_4CopyIS7_S9_EEEEEvT_T0_DpT1_)
        /*2c24*/ 	.word	0x00000000


	//----- nvinfo : EIATTR_MIN_STACK_SIZE
	.align		4
.L_1913:
        /*2c28*/ 	.byte	0x04, 0x12
        /*2c2a*/ 	.short	(.L_1915 - .L_1914)
	.align		4
.L_1914:
        /*2c2c*/ 	.word	index@(_ZN2at6native55_GLOBAL__N__de093ff9_22_ForeachBinaryOpList_cu_a911ec4325multi_tensor_apply_kernelINS1_18TensorListMetadataILi2EEENS1_11CopyFunctorIN3c104HalfEfLi2ELi1ELi1EEEJNS0_4CopyIS7_fEEEEEvT_T0_DpT1_)
        /*2c30*/ 	.word	0x00000000


	//----- nvinfo : EIATTR_MIN_STACK_SIZE
	.align		4
.L_1915:
        /*2c34*/ 	.byte	0x04, 0x12
        /*2c36*/ 	.short	(.L_1917 - .L_1916)
	.align		4
.L_1916:
        /*2c38*/ 	.word	index@(_ZN2at6native55_GLOBAL__N__de093ff9_22_ForeachBinaryOpList_cu_a911ec4325multi_tensor_apply_kernelINS1_18TensorListMetadataILi2EEENS1_11CopyFunctorIN3c104HalfEdLi2ELi1ELi1EEEJNS0_4CopyIS7_dEEEEEvT_T0_DpT1_)
        /*2c3c*/ 	.word	0x00000000


	//----- nvinfo : EIATTR_MIN_STACK_SIZE
	.align		4
.L_1917:
        /*2c40*/ 	.byte	0x04, 0x12
        /*2c42*/ 	.short	(.L_1919 - .L_1918)
	.align		4
.L_1918:
        /*2c44*/ 	.word	index@(_ZN2at6native55_GLOBAL__N__de093ff9_22_ForeachBinaryOpList_cu_a911ec4325multi_tensor_apply_kernelINS1_18TensorListMetadataILi2EEENS1_11CopyFunctorIN3c104HalfEiLi2ELi1ELi1EEEJNS0_4CopyIS7_iEEEEEvT_T0_DpT1_)
        /*2c48*/ 	.word	0x00000000


	//----- nvinfo : EIATTR_MIN_STACK_SIZE
	.align		4
.L_1919:
        /*2c4c*/ 	.byte	0x04, 0x12
        /*2c4e*/ 	.short	(.L_1921 - .L_1920)
	.align		4
.L_1920:
        /*2c50*/ 	.word	index@(_ZN2at6native55_GLOBAL__N__de093ff9_22_ForeachBinaryOpList_cu_a911ec4325multi_tensor_apply_kernelINS1_18TensorListMetadataILi2EEENS1_11CopyFunctorIN3c104HalfEsLi2ELi1ELi1EEEJNS0_4CopyIS7_sEEEEEvT_T0_DpT1_)
        /*2c54*/ 	.word	0x00000000


	//----- nvinfo : EIATTR_MIN_STACK_SIZE
	.align		4
.L_1921:
        /*2c58*/ 	.byte	0x04, 0x12
        /*2c5a*/ 	.short	(.L_1923 - .L_1922)
	.align		4
.L_1922:
        /*2c5c*/ 	.word	index@(_ZN2at6native55_GLOBAL__N__de093ff9_22_ForeachBinaryOpList_cu_a911ec4325multi_tensor_apply_kernelINS1_18TensorListMetadataILi2EEENS1_11CopyFunctorIN3c104HalfElLi2ELi1ELi1EEEJNS0_4CopyIS7_lEEEEEvT_T0_DpT1_)
        /*2c60*/ 	.word	0x00000000


	//----- nvinfo : EIATTR_MIN_STACK_SIZE
	.align		4
.L_1923:
        /*2c64*/ 	.byte	0x04, 0x12
        /*2c66*/ 	.short	(.L_1925 - .L_1924)
	.align		4
.L_1924:
        /*2c68*/ 	.word	index@(_ZN2at6native55_GLOBAL__N__de093ff9_22_ForeachBinaryOpList_cu_a911ec4325multi_tensor_apply_kernelINS1_18TensorListMetadataILi2EEENS1_11CopyFunctorIN3c104HalfEaLi2ELi1ELi1EEEJNS0_4CopyIS7_aEEEEEvT_T0_DpT1_)
        /*2c6c*/ 	.word	0x00000000


	//----- nvinfo : EIATTR_MIN_STACK_SIZE
	.align		4
.L_1925:
        /*2c70*/ 	.byte	0x04, 0x12
        /*2c72*/ 	.short	(.L_1927 - .L_1926)
	.align		4
.L_1926:
        /*2c74*/ 	.word	index@(_ZN2at6native55_GLOBAL__N__de093ff9_22_ForeachBinaryOpList_cu_a911ec4325multi_tensor_apply_kernelINS1_18TensorListMetadataILi2EEENS1_11CopyFunctorIN3c104HalfEhLi2ELi1ELi1EEEJNS0_4CopyIS7_hEEEEEvT_T0_DpT1_)
        /*2c78*/ 	.word	0x00000000


	//----- nvinfo : EIATTR_MIN_STACK_SIZE
	.align		4
.L_1927:
        /*2c7c*/ 	.byte	0x04, 0x12
        /*2c7e*/ 	.short	(.L_1929 - .L_1928)
	.align		4
.L_1928:
        /*2c80*/ 	.word	index@(_ZN2at6native55_GLOBAL__N__de093ff9_22_ForeachBinaryOpList_cu_a911ec4325multi_tensor_apply_kernelINS1_18TensorListMetadataILi2EEENS1_14UnaryOpFunctorIN3c104HalfELi2ELi1ELi1EEEJNS0_4CopyIS7_S7_EEEEEvT_T0_DpT1_)
        /*2c84*/ 	.word	0x00000000


	//----- nvinfo : EIATTR_MIN_STACK_SIZE
	.align		4
.L_1929:
        /*2c88*/ 	.byte	0x04, 0x12
        /*2c8a*/ 	.short	(.L_1931 - .L_1930)
	.align		4
.L_1930:
        /*2c8c*/ 	.word	index@(_ZN2at6native55_GLOBAL__N__de093ff9_22_ForeachBinaryOpList_cu_a911ec4325multi_tensor_apply_kernelINS1_18TensorListMetadataILi2EEENS1_11CopyFunctorIN3c107complexIfEENS6_15Float8_e5m2fnuzELi2ELi1ELi1EEEJNS0_4CopyIS8_S9_EEEEEvT_T0_DpT1_)
        /*2c90*/ 	.word	0x00000000


	//----- nvinfo : EIATTR_MIN_STACK_SIZE
	.align		4
.L_1931:
        /*2c94*/ 	.byte	0x04, 0x12
        /*2c96*/ 	.short	(.L_1933 - .L_1932)
	.align		4
.L_1932:
        /*2c98*/ 	.word	index@(_ZN2at6native55_GLOBAL__N__de093ff9_22_ForeachBinaryOpList_cu_a911ec4325multi_tensor_apply_kernelINS1_18TensorListMetadataILi2EEENS1_11CopyFunctorIN3c107complexIfEENS6_11Float8_e5m2ELi2ELi1ELi1EEEJNS0_4CopyIS8_S9_EEEEEvT_T0_DpT1_)
        /*2c9c*/ 	.word	0x00000000


	//----- nvinfo : EIATTR_MIN_STACK_SIZE
	.align		4
.L_1933:
        /*2ca0*/ 	.byte	0x04, 0x12
        /*2ca2*/ 	.short	(.L_1935 - .L_1934)
	.align		4
.L_1934:
        /*2ca4*/ 	.word	index@(_ZN2at6native55_GLOBAL__N__de093ff9_22_ForeachBinaryOpList_cu_a911ec4325multi_tensor_apply_kernelINS1_18TensorListMetadataILi2EEENS1_11CopyFunctorIN3c107complexIfEENS6_15Float8_e4m3fnuzELi2ELi1ELi1EEEJNS0_4CopyIS8_S9_EEEEEvT_T0_DpT1_)
        /*2ca8*/ 	.word	0x00000000


	//----- nvinfo : EIATTR_MIN_STACK_SIZE
	.align		4
.L_1935:
        /*2cac*/ 	.byte	0x04, 0x12
        /*2cae*/ 	.short	(.L_1937 - .L_1936)
	.align		4
.L_1936:
        /*2cb0*/ 	.word	index@(_ZN2at6native55_GLOBAL__N__de093ff9_22_ForeachBinaryOpList_cu_a911ec4325multi_tensor_apply_kernelINS1_18TensorListMetadataILi2EEENS1_11CopyFunctorIN3c107complexIfEENS6_13Float8_e4m3fnELi2ELi1ELi1EEEJNS0_4CopyIS8_S9_EEEEEvT_T0_DpT1_)
        /*2cb4*/ 	.word	0x00000000


	//----- nvinfo : EIATTR_MIN_STACK_SIZE
	.align		4
.L_1937:
        /*2cb8*/ 	.byte	0x04, 0x12
        /*2cba*/ 	.short	(.L_1939 - .L_1938)
	.align		4
.L_1938:
        /*2cbc*/ 	.word	index@(_ZN2at6native55_GLOBAL__N__de093ff9_22_ForeachBinaryOpList_cu_a911ec4325multi_tensor_apply_kernelINS1_18TensorListMetadataILi2EEENS1_11CopyFunctorIN3c107complexIfEEbLi2ELi1ELi1EEEJNS0_4CopyIS8_bEEEEEvT_T0_DpT1_)
        /*2cc0*/ 	.word	0x00000000


	//----- nvinfo : EIATTR_MIN_STACK_SIZE
	.align		4
.L_1939:
        /*2cc4*/ 	.byte	0x04, 0x12
        /*2cc6*/ 	.short	(.L_1941 - .L_1940)
	.align		4
.L_1940:
        /*2cc8*/ 	.word	index@(_ZN2at6native55_GLOBAL__N__de093ff9_22_ForeachBinaryOpList_cu_a911ec4325multi_tensor_apply_kernelINS1_18TensorListMetadataILi2EEENS1_11CopyFunctorIN3c107complexIfEENS6_8BFloat16ELi2ELi1ELi1EEEJNS0_4CopyIS8_S9_EEEEEvT_T0_DpT1_)
        /*2ccc*/ 	.word	0x00000000


	//----- nvinfo : EIATTR_MIN_STACK_SIZE
	.align		4
.L_1941:
        /*2cd0*/ 	.byte	0x04, 0x12
        /*2cd2*/ 	.short	(.L_1943 - .L_1942)
	.align		4
.L_1942:
        /*2cd4*/ 	.word	index@(_ZN2at6native55_GLOBAL__N__de093ff9_22_ForeachBinaryOpList_cu_a911ec4325multi_tensor_apply_kernelINS1_18TensorListMetadataILi2EEENS1_11CopyFunctorIN3c107complexIfEENS6_4HalfELi2ELi1ELi1EEEJNS0_4CopyIS8_S9_EEEEEvT_T0_DpT1_)
        /*2cd8*/ 	.word	0x00000000


	//----- nvinfo : EIATTR_MIN_STACK_SIZE
	.align		4
.L_1943:
        /*2cdc*/ 	.byte	0x04, 0x12
        /*2cde*/ 	.short	(.L_1945 - .L_1944)
	.align		4
.L_1944:
        /*2ce0*/ 	.word	index@(_ZN2at6native55_GLOBAL__N__de093ff9_22_ForeachBinaryOpList_cu_a911ec4325multi_tensor_apply_kernelINS1_18TensorListMetadataILi2EEENS1_11CopyFunctorIN3c107complexIfEENS7_IdEELi2ELi1ELi1EEEJNS0_4CopyIS8_S9_EEEEEvT_T0_DpT1_)
        /*2ce4*/ 	.word	0x00000000


	//----- nvinfo : EIATTR_MIN_STACK_SIZE
	.align		4
.L_1945:
        /*2ce8*/ 	.byte	0x04, 0x12
        /*2cea*/ 	.short	(.L_1947 - .L_1946)
	.align		4
.L_1946:
        /*2cec*/ 	.word	index@(_ZN2at6native55_GLOBAL__N__de093ff9_22_ForeachBinaryOpList_cu_a911ec4325multi_tensor_apply_kernelINS1_18TensorListMetadataILi2EEENS1_11CopyFunctorIN3c107complexIfEEfLi2ELi1ELi1EEEJNS0_4CopyIS8_fEEEEEvT_T0_DpT1_)
        /*2cf0*/ 	.word	0x00000000


	//----- nvinfo : EIATTR_MIN_STACK_SIZE
	.align		4
.L_1947:
        /*2cf4*/ 	.byte	0x04, 0x12
        /*2cf6*/ 	.short	(.L_1949 - .L_1948)
	.align		4
.L_1948:
        /*2cf8*/ 	.word	index@(_ZN2at6native55_GLOBAL__N__de093ff9_22_ForeachBinaryOpList_cu_a911ec4325multi_tensor_apply_kernelINS1_18TensorListMetadataILi2EEENS1_11CopyFunctorIN3c107complexIfEEdLi2ELi1ELi1EEEJNS0_4CopyIS8_dEEEEEvT_T0_DpT1_)
        /*2cfc*/ 	.word	0x00000000


	//----- nvinfo : EIATTR_MIN_STACK_SIZE
	.align		4
.L_1949:
        /*2d00*/ 	.byte	0x04, 0x12
        /*2d02*/ 	.short	(.L_1951 - .L_1950)
	.align		4
.L_1950:
        /*2d04*/ 	.word	index@(_ZN2at6native55_GLOBAL__N__de093ff9_22_ForeachBinaryOpList_cu_a911ec4325multi_tensor_apply_kernelINS1_18TensorListMetadataILi2EEENS1_11CopyFunctorIN3c107complexIfEEiLi2ELi1ELi1EEEJNS0_4CopyIS8_iEEEEEvT_T0_DpT1_)
        /*2d08*/ 	.word	0x00000000


	//----- nvinfo : EIATTR_MIN_STACK_SIZE
	.align		4
.L_1951:
        /*2d0c*/ 	.byte	0x04, 0x12
        /*2d0e*/ 	.short	(.L_1953 - .L_1952)
	.align		4
.L_1952:
        /*2d10*/ 	.word	index@(_ZN2at6native55_GLOBAL__N__de093ff9_22_ForeachBinaryOpList_cu_a911ec4325multi_tensor_apply_kernelINS1_18TensorListMetadataILi2EEENS1_11CopyFunctorIN3c107complexIfEEsLi2ELi1ELi1EEEJNS0_4CopyIS8_sEEEEEvT_T0_DpT1_)
        /*2d14*/ 	.word	0x00000000


	//----- nvinfo : EIATTR_MIN_STACK_SIZE
	.align		4
.L_1953:
        /*2d18*/ 	.byte	0x04, 0x12
        /*2d1a*/ 	.short	(.L_1955 - .L_1954)
	.align		4
.L_1954:
        /*2d1c*/ 	.word	index@(_ZN2at6native55_GLOBAL__N__de093ff9_22_ForeachBinaryOpList_cu_a911ec4325multi_tensor_apply_kernelINS1_18TensorListMetadataILi2EEENS1_11CopyFunctorIN3c107complexIfEElLi2ELi1ELi1EEEJNS0_4CopyIS8_lEEEEEvT_T0_DpT1_)
        /*2d20*/ 	.word	0x00000000


	//----- nvinfo : EIATTR_MIN_STACK_SIZE
	.align		4
.L_1955:
        /*2d24*/ 	.byte	0x04, 0x12
        /*2d26*/ 	.short	(.L_1957 - .L_1956)
	.align		4
.L_1956:
        /*2d28*/ 	.word	index@(_ZN2at6native55_GLOBAL__N__de093ff9_22_ForeachBinaryOpList_cu_a911ec4325multi_tensor_apply_kernelINS1_18TensorListMetadataILi2EEENS1_11CopyFunctorIN3c107complexIfEEaLi2ELi1ELi1EEEJNS0_4CopyIS8_aEEEEEvT_T0_DpT1_)
        /*2d2c*/ 	.word	0x00000000


	//----- nvinfo : EIATTR_MIN_STACK_SIZE
	.align		4
.L_1957:
        /*2d30*/ 	.byte	0x04, 0x12
        /*2d32*/ 	.short	(.L_1959 - .L_1958)
	.align		4
.L_1958:
        /*2d34*/ 	.word	index@(_ZN2at6native55_GLOBAL__N__de093ff9_22_ForeachBinaryOpList_cu_a911ec4325multi_tensor_apply_kernelINS1_18TensorListMetadataILi2EEENS1_11CopyFunctorIN3c107complexIfEEhLi2ELi1ELi1EEEJNS0_4CopyIS8_hEEEEEvT_T0_DpT1_)
        /*2d38*/ 	.word	0x00000000


	//----- nvinfo : EIATTR_MIN_STACK_SIZE
	.align		4
.L_1959:
        /*2d3c*/ 	.byte	0x04, 0x12
        /*2d3e*/ 	.short	(.L_1961 - .L_1960)
	.align		4
.L_1960:
        /*2d40*/ 	.word	index@(_ZN2at6native55_GLOBAL__N__de093ff9_22_ForeachBinaryOpList_cu_a911ec4325multi_tensor_apply_kernelINS1_18TensorListMetadataILi2EEENS1_14UnaryOpFunctorIN3c107complexIfEELi2ELi1ELi1EEEJNS0_4CopyIS8_S8_EEEEEvT_T0_DpT1_)
        /*2d44*/ 	.word	0x00000000


	//----- nvinfo : EIATTR_MIN_STACK_SIZE
	.align		4
.L_1961:
        /*2d48*/ 	.byte	0x04, 0x12
        /*2d4a*/ 	.short	(.L_1963 - .L_1962)
	.align		4
.L_1962:
        /*2d4c*/ 	.word	index@(_ZN2at6native55_GLOBAL__N__de093ff9_22_ForeachBinaryOpList_cu_a911ec4325multi_tensor_apply_kernelINS1_18TensorListMetadataILi2EEENS1_11CopyFunctorIN3c107complexIdEENS6_15Float8_e5m2fnuzELi2ELi1ELi1EEEJNS0_4CopyIS8_S9_EEEEEvT_T0_DpT1_)
        /*2d50*/ 	.word	0x00000000


	//----- nvinfo : EIATTR_MIN_STACK_SIZE
	.align		4
.L_1963:
        /*2d54*/ 	.byte	0x04, 0x12
        /*2d56*/ 	.short	(.L_1965 - .L_1964)
	.align		4
.L_1964:
        /*2d58*/ 	.word	index@(_ZN2at6native55_GLOBAL__N__de093ff9_22_ForeachBinaryOpList_cu_a911ec4325multi_tensor_apply_kernelINS1_18TensorListMetadataILi2EEENS1_11CopyFunctorIN3c107complexIdEENS6_11Float8_e5m2ELi2ELi1ELi1EEEJNS0_4CopyIS8_S9_EEEEEvT_T0_DpT1_)
        /*2d5c*/ 	.word	0x00000000


	//----- nvinfo : EIATTR_MIN_STACK_SIZE
	.align		4
.L_1965:
        /*2d60*/ 	.byte	0x04, 0x12
        /*2d62*/ 	.short	(.L_1967 - .L_1966)
	.align		4
.L_1966:
        /*2d64*/ 	.word	index@(_ZN2at6native55_GLOBAL__N__de093ff9_22_ForeachBinaryOpList_cu_a911ec4325multi_tensor_apply_kernelINS1_18TensorListMetadataILi2EEENS1_11CopyFunctorIN3c107complexIdEENS6_15Float8_e4m3fnuzELi2ELi1ELi1EEEJNS0_4CopyIS8_S9_EEEEEvT_T0_DpT1_)
        /*2d68*/ 	.word	0x00000000


	//----- nvinfo : EIATTR_MIN_STACK_SIZE
	.align		4
.L_1967:
        /*2d6c*/ 	.byte	0x04, 0x12
        /*2d6e*/ 	.short	(.L_1969 - .L_1968)
	.align		4
.L_1968:
        /*2d70*/ 	.word	index@(_ZN2at6native55_GLOBAL__N__de093ff9_22_ForeachBinaryOpList_cu_a911ec4325multi_tensor_apply_kernelINS1_18TensorListMetadataILi2EEENS1_11CopyFunctorIN3c107complexIdEENS6_13Float8_e4m3fnELi2ELi1ELi1EEEJNS0_4CopyIS8_S9_EEEEEvT_T0_DpT1_)
        /*2d74*/ 	.word	0x00000000


	//----- nvinfo : EIATTR_MIN_STACK_SIZE
	.align		4
.L_1969:
        /*2d78*/ 	.byte	0x04, 0x12
        /*2d7a*/ 	.short	(.L_1971 - .L_1970)
	.align		4
.L_1970:
        /*2d7c*/ 	.word	index@(_ZN2at6native55_GLOBAL__N__de093ff9_22_ForeachBinaryOpList_cu_a911ec4325multi_tensor_apply_kernelINS1_18TensorListMetadataILi2EEENS1_11CopyFunctorIN3c107complexIdEEbLi2ELi1ELi1EEEJNS0_4CopyIS8_bEEEEEvT_T0_DpT1_)
        /*2d80*/ 	.word	0x00000000


	//----- nvinfo : EIATTR_MIN_STACK_SIZE
	.align		4
.L_1971:
        /*2d84*/ 	.byte	0x04, 0x12
        /*2d86*/ 	.short	(.L_1973 - .L_1972)
	.align		4
.L_1972:
        /*2d88*/ 	.word	index@(_ZN2at6native55_GLOBAL__N__de093ff9_22_ForeachBinaryOpList_cu_a911ec4325multi_tensor_apply_kernelINS1_18TensorListMetadataILi2EEENS1_11CopyFunctorIN3c107complexIdEENS6_8BFloat16ELi2ELi1ELi1EEEJNS0_4CopyIS8_S9_EEEEEvT_T0_DpT1_)
        /*2d8c*/ 	.word	0x00000000


	//----- nvinfo : EIATTR_MIN_STACK_SIZE
	.align		4
.L_1973:
        /*2d90*/ 	.byte	0x04, 0x12
        /*2d92*/ 	.short	(.L_1975 - .L_1974)
	.align		4
.L_1974:
        /*2d94*/ 	.word	index@(_ZN2at6native55_GLOBAL__N__de093ff9_22_ForeachBinaryOpList_cu_a911ec4325multi_tensor_apply_kernelINS1_18TensorListMetadataILi2EEENS1_11CopyFunctorIN3c107complexIdEENS6_4HalfELi2ELi1ELi1EEEJNS0_4CopyIS8_S9_EEEEEvT_T0_DpT1_)
        /*2d98*/ 	.word	0x00000000


	//----- nvinfo : EIATTR_MIN_STACK_SIZE
	.align		4
.L_1975:
        /*2d9c*/ 	.byte	0x04, 0x12
        /*2d9e*/ 	.short	(.L_1977 - .L_1976)
	.align		4
.L_1976:
        /*2da0*/ 	.word	index@(_ZN2at6native55_GLOBAL__N__de093ff9_22_ForeachBinaryOpList_cu_a911ec4325multi_tensor_apply_kernelINS1_18TensorListMetadataILi2EEENS1_11CopyFunctorIN3c107complexIdEENS7_IfEELi2ELi1ELi1EEEJNS0_4CopyIS8_S9_EEEEEvT_T0_DpT1_)
        /*2da4*/ 	.word	0x00000000


	//----- nvinfo : EIATTR_MIN_STACK_SIZE
	.align		4
.L_1977:
        /*2da8*/ 	.byte	0x04, 0x12
        /*2daa*/ 	.short	(.L_1979 - .L_1978)
	.align		4
.L_1978:
        /*2dac*/ 	.word	index@(_ZN2at6native55_GLOBAL__N__de093ff9_22_ForeachBinaryOpList_cu_a911ec4325multi_tensor_apply_kernelINS1_18TensorListMetadataILi2EEENS1_11CopyFunctorIN3c107complexIdEEfLi2ELi1ELi1EEEJNS0_4CopyIS8_fEEEEEvT_T0_DpT1_)
        /*2db0*/ 	.word	0x00000000


	//----- nvinfo : EIATTR_MIN_STACK_SIZE
	.align		4
.L_1979:
        /*2db4*/ 	.byte	0x04, 0x12
        /*2db6*/ 	.short	(.L_1981 - .L_1980)
	.align		4
.L_1980:
        /*2db8*/ 	.word	index@(_ZN2at6native55_GLOBAL__N__de093ff9_22_ForeachBinaryOpList_cu_a911ec4325multi_tensor_apply_kernelINS1_18TensorListMetadataILi2EEENS1_11CopyFunctorIN3c107complexIdEEdLi2ELi1ELi1EEEJNS0_4CopyIS8_dEEEEEvT_T0_DpT1_)
        /*2dbc*/ 	.word	0x00000000


	//----- nvinfo : EIATTR_MIN_STACK_SIZE
	.align		4
.L_1981:
        /*2dc0*/ 	.byte	0x04, 0x12
        /*2dc2*/ 	.short	(.L_1983 - .L_1982)
	.align		4
.L_1982:
        /*2dc4*/ 	.word	index@(_ZN2at6native55_GLOBAL__N__de093ff9_22_ForeachBinaryOpList_cu_a911ec4325multi_tensor_apply_kernelINS1_18TensorListMetadataILi2EEENS1_11CopyFunctorIN3c107complexIdEEiLi2ELi1ELi1EEEJNS0_4CopyIS8_iEEEEEvT_T0_DpT1_)
        /*2dc8*/ 	.word	0x00000000


	//----- nvinfo : EIATTR_MIN_STACK_SIZE
	.align		4
.L_1983:
        /*2dcc*/ 	.byte	0x04, 0x12
        /*2dce*/ 	.short	(.L_1985 - .L_1984)
	.align		4
.L_1984:
        /*2dd0*/ 	.word	index@(_ZN2at6native55_GLOBAL__N__de093ff9_22_ForeachBinaryOpList_cu_a911ec4325multi_tensor_apply_kernelINS1_18TensorListMetadataILi2EEENS1_11CopyFunctorIN3c107complexIdEEsLi2ELi1ELi1EEEJNS0_4CopyIS8_sEEEEEvT_T0_DpT1_)
        /*2dd4*/ 	.word	0x00000000


	//----- nvinfo : EIATTR_MIN_STACK_SIZE
	.align		4
.L_1985:
        /*2dd8*/ 	.byte	0x04, 0x12
        /*2dda*/ 	.short	(.L_1987 - .L_1986)
	.align		4
.L_1986:
        /*2ddc*/ 	.word	index@(_ZN2at6native55_GLOBAL__N__de093ff9_22_ForeachBinaryOpList_cu_a911ec4325multi_tensor_apply_kernelINS1_18TensorListMetadataILi2EEENS1_11CopyFunctorIN3c107complexIdEElLi2ELi1ELi1EEEJNS0_4CopyIS8_lEEEEEvT_T0_DpT1_)
        /*2de0*/ 	.word	0x00000000


	//----- nvinfo : EIATTR_MIN_STACK_SIZE
	.align		4
.L_1987:
        /*2de4*/ 	.byte	0x04, 0x12
        /*2de6*/ 	.short	(.L_1989 - .L_1988)
	.align		4
.L_1988:
        /*2de8*/ 	.word	index@(_ZN2at6native55_GLOBAL__N__de093ff9_22_ForeachBinaryOpList_cu_a911ec4325multi_tensor_apply_kernelINS1_18TensorListMetadataILi2EEENS1_11CopyFunctorIN3c107complexIdEEaLi2ELi1ELi1EEEJNS0_4CopyIS8_aEEEEEvT_T0_DpT1_)
        /*2dec*/ 	.word	0x00000000


	//----- nvinfo : EIATTR_MIN_STACK_SIZE
	.align		4
.L_1989:
        /*2df0*/ 	.byte	0x04, 0x12
        /*2df2*/ 	.short	(.L_1991 - .L_1990)
	.align		4
.L_1990:
        /*2df4*/ 	.word	index@(_ZN2at6native55_GLOBAL__N__de093ff9_22_ForeachBinaryOpList_cu_a911ec4325multi_tensor_apply_kernelINS1_18TensorListMetadataILi2EEENS1_11CopyFunctorIN3c107complexIdEEhLi2ELi1ELi1EEEJNS0_4CopyIS8_hEEEEEvT_T0_DpT1_)
        /*2df8*/ 	.word	0x00000000


	//----- nvinfo : EIATTR_MIN_STACK_SIZE
	.align		4
.L_1991:
        /*2dfc*/ 	.byte	0x04, 0x12
        /*2dfe*/ 	.short	(.L_1993 - .L_1992)
	.align		4
.L_1992:
        /*2e00*/ 	.word	index@(_ZN2at6native55_GLOBAL__N__de093ff9_22_ForeachBinaryOpList_cu_a911ec4325multi_tensor_apply_kernelINS1_18TensorListMetadataILi2EEENS1_14UnaryOpFunctorIN3c107complexIdEELi2ELi1ELi1EEEJNS0_4CopyIS8_S8_EEEEEvT_T0_DpT1_)
        /*2e04*/ 	.word	0x00000000


	//----- nvinfo : EIATTR_MIN_STACK_SIZE
	.align		4
.L_1993:
        /*2e08*/ 	.byte	0x04, 0x12
        /*2e0a*/ 	.short	(.L_1995 - .L_1994)
	.align		4
.L_1994:
        /*2e0c*/ 	.word	index@(_ZN2at6native55_GLOBAL__N__de093ff9_22_ForeachBinaryOpList_cu_a911ec4325multi_tensor_apply_kernelINS1_18TensorListMetadataILi2EEENS1_11CopyFunctorIfN3c1015Float8_e5m2fnuzELi2ELi1ELi1EEEJNS0_4CopyIfS7_EEEEEvT_T0_DpT1_)
        /*2e10*/ 	.word	0x00000000


	//----- nvinfo : EIATTR_MIN_STACK_SIZE
	.align		4
.L_1995:
        /*2e14*/ 	.byte	0x04, 0x12
        /*2e16*/ 	.short	(.L_1997 - .L_1996)
	.align		4
.L_1996:
        /*2e18*/ 	.word	index@(_ZN2at6native55_GLOBAL__N__de093ff9_22_ForeachBinaryOpList_cu_a911ec4325multi_tensor_apply_kernelINS1_18TensorListMetadataILi2EEENS1_11CopyFunctorIfN3c1011Float8_e5m2ELi2ELi1ELi1EEEJNS0_4CopyIfS7_EEEEEvT_T0_DpT1_)
        /*2e1c*/ 	.word	0x00000000


	//----- nvinfo : EIATTR_MIN_STACK_SIZE
	.align		4
.L_1997:
        /*2e20*/ 	.byte	0x04, 0x12
        /*2e22*/ 	.short	(.L_1999 - .L_1998)
	.align		4
.L_1998:
        /*2e24*/ 	.word	index@(_ZN2at6native55_GLOBAL__N__de093ff9_22_ForeachBinaryOpList_cu_a911ec4325multi_tensor_apply_kernelINS1_18TensorListMetadataILi2EEENS1_11CopyFunctorIfN3c1015Float8_e4m3fnuzELi2ELi1ELi1EEEJNS0_4CopyIfS7_EEEEEvT_T0_DpT1_)
        /*2e28*/ 	.word	0x00000000


	//----- nvinfo : EIATTR_MIN_STACK_SIZE
	.align		4
.L_1999:
        /*2e2c*/ 	.byte	0x04, 0x12
        /*2e2e*/ 	.short	(.L_2001 - .L_2000)
	.align		4
.L_2000:
        /*2e30*/ 	.word	index@(_ZN2at6native55_GLOBAL__N__de093ff9_22_ForeachBinaryOpList_cu_a911ec4325multi_tensor_apply_kernelINS1_18TensorListMetadataILi2EEENS1_11CopyFunctorIfN3c1013Float8_e4m3fnELi2ELi1ELi1EEEJNS0_4CopyIfS7_EEEEEvT_T0_DpT1_)
        /*2e34*/ 	.word	0x00000000


	//----- nvinfo : EIATTR_MIN_STACK_SIZE
	.align		4
.L_2001:
        /*2e38*/ 	.byte	0x04, 0x12
        /*2e3a*/ 	.short	(.L_2003 - .L_2002)
	.align		4
.L_2002:
        /*2e3c*/ 	.word	index@(_ZN2at6native55_GLOBAL__N__de093ff9_22_ForeachBinaryOpList_cu_a911ec4325multi_tensor_apply_kernelINS1_18TensorListMetadataILi2EEENS1_11CopyFunctorIfbLi2ELi1ELi1EEEJNS0_4CopyIfbEEEEEvT_T0_DpT1_)
        /*2e40*/ 	.word	0x00000000


	//----- nvinfo : EIATTR_MIN_STACK_SIZE
	.align		4
.L_2003:
        /*2e44*/ 	.byte	0x04, 0x12
        /*2e46*/ 	.short	(.L_2005 - .L_2004)
	.align		4
.L_2004:
        /*2e48*/ 	.word	index@(_ZN2at6native55_GLOBAL__N__de093ff9_22_ForeachBinaryOpList_cu_a911ec4325multi_tensor_apply_kernelINS1_18TensorListMetadataILi2EEENS1_11CopyFunctorIfN3c108BFloat16ELi2ELi1ELi1EEEJNS0_4CopyIfS7_EEEEEvT_T0_DpT1_)
        /*2e4c*/ 	.word	0x00000000


	//----- nvinfo : EIATTR_MIN_STACK_SIZE
	.align		4
.L_2005:
        /*2e50*/ 	.byte	0x04, 0x12
        /*2e52*/ 	.short	(.L_2007 - .L_2006)
	.align		4
.L_2006:
        /*2e54*/ 	.word	index@(_ZN2at6native55_GLOBAL__N__de093ff9_22_ForeachBinaryOpList_cu_a911ec4325multi_tensor_apply_kernelINS1_18TensorListMetadataILi2EEENS1_11CopyFunctorIfN3c104HalfELi2ELi1ELi1EEEJNS0_4CopyIfS7_EEEEEvT_T0_DpT1_)
        /*2e58*/ 	.word	0x00000000


	//----- nvinfo : EIATTR_MIN_STACK_SIZE
	.align		4
.L_2007:
        /*2e5c*/ 	.byte	0x04, 0x12
        /*2e5e*/ 	.short	(.L_2009 - .L_2008)
	.align		4
.L_2008:
        /*2e60*/ 	.word	index@(_ZN2at6native55_GLOBAL__N__de093ff9_22_ForeachBinaryOpList_cu_a911ec4325multi_tensor_apply_kernelINS1_18TensorListMetadataILi2EEENS1_11CopyFunctorIfN3c107complexIfEELi2ELi1ELi1EEEJNS0_4CopyIfS8_EEEEEvT_T0_DpT1_)
        /*2e64*/ 	.word	0x00000000


	//----- nvinfo : EIATTR_MIN_STACK_SIZE
	.align		4
.L_2009:
        /*2e68*/ 	.byte	0x04, 0x12
        /*2e6a*/ 	.short	(.L_2011 - .L_2010)
	.align		4
.L_2010:
        /*2e6c*/ 	.word	index@(_ZN2at6native55_GLOBAL__N__de093ff9_22_ForeachBinaryOpList_cu_a911ec4325multi_tensor_apply_kernelINS1_18TensorListMetadataILi2EEENS1_11CopyFunctorIfN3c107complexIdEELi2ELi1ELi1EEEJNS0_4CopyIfS8_EEEEEvT_T0_DpT1_)
        /*2e70*/ 	.word	0x00000000


	//----- nvinfo : EIATTR_MIN_STACK_SIZE
	.align		4
.L_2011:
        /*2e74*/ 	.byte	0x04, 0x12
        /*2e76*/ 	.short	(.L_2013 - .L_2012)
	.align		4
.L_2012:
        /*2e78*/ 	.word	index@(_ZN2at6native55_GLOBAL__N__de093ff9_22_ForeachBinaryOpList_cu_a911ec4325multi_tensor_apply_kernelINS1_18TensorListMetadataILi2EEENS1_11CopyFunctorIfdLi2ELi1ELi1EEEJNS0_4CopyIfdEEEEEvT_T0_DpT1_)
        /*2e7c*/ 	.word	0x00000000


	//----- nvinfo : EIATTR_MIN_STACK_SIZE
	.align		4
.L_2013:
        /*2e80*/ 	.byte	0x04, 0x12
        /*2e82*/ 	.short	(.L_2015 - .L_2014)
	.align		4
.L_2014:
        /*2e84*/ 	.word	index@(_ZN2at6native55_GLOBAL__N__de093ff9_22_ForeachBinaryOpList_cu_a911ec4325multi_tensor_apply_kernelINS1_18TensorListMetadataILi2EEENS1_11CopyFunctorIfiLi2ELi1ELi1EEEJNS0_4CopyIfiEEEEEvT_T0_DpT1_)
        /*2e88*/ 	.word	0x00000000


	//----- nvinfo : EIATTR_MIN_STACK_SIZE
	.align		4
.L_2015:
        /*2e8c*/ 	.byte	0x04, 0x12
        /*2e8e*/ 	.short	(.L_2017 - .L_2016)
	.align		4
.L_2016:
        /*2e90*/ 	.word	index@(_ZN2at6native55_GLOBAL__N__de093ff9_22_ForeachBinaryOpList_cu_a911ec4325multi_tensor_apply_kernelINS1_18TensorListMetadataILi2EEENS1_11CopyFunctorIfsLi2ELi1ELi1EEEJNS0_4CopyIfsEEEEEvT_T0_DpT1_)
        /*2e94*/ 	.word	0x00000000


	//----- nvinfo : EIATTR_MIN_STACK_SIZE
	.align		4
.L_2017:
        /*2e98*/ 	.byte	0x04, 0x12
        /*2e9a*/ 	.short	(.L_2019 - .L_2018)
	.align		4
.L_2018:
        /*2e9c*/ 	.word	index@(_ZN2at6native55_GLOBAL__N__de093ff9_22_ForeachBinaryOpList_cu_a911ec4325multi_tensor_apply_kernelINS1_18TensorListMetadataILi2EEENS1_11CopyFunctorIflLi2ELi1ELi1EEEJNS0_4CopyIflEEEEEvT_T0_DpT1_)
        /*2ea0*/ 	.word	0x00000000


	//----- nvinfo : EIATTR_MIN_STACK_SIZE
	.align		4
.L_2019:
        /*2ea4*/ 	.byte	0x04, 0x12
        /*2ea6*/ 	.short	(.L_2021 - .L_2020)
	.align		4
.L_2020:
        /*2ea8*/ 	.word	index@(_ZN2at6native55_GLOBAL__N__de093ff9_22_ForeachBinaryOpList_cu_a911ec4325multi_tensor_apply_kernelINS1_18TensorListMetadataILi2EEENS1_11CopyFunctorIfaLi2ELi1ELi1EEEJNS0_4CopyIfaEEEEEvT_T0_DpT1_)
        /*2eac*/ 	.word	0x00000000


	//----- nvinfo : EIATTR_MIN_STACK_SIZE
	.align		4
.L_2021:
        /*2eb0*/ 	.byte	0x04, 0x12
        /*2eb2*/ 	.short	(.L_2023 - .L_2022)
	.align		4
.L_2022:
        /*2eb4*/ 	.word	index@(_ZN2at6native55_GLOBAL__N__de093ff9_22_ForeachBinaryOpList_cu_a911ec4325multi_tensor_apply_kernelINS1_18TensorListMetadataILi2EEENS1_11CopyFunctorIfhLi2ELi1ELi1EEEJNS0_4CopyIfhEEEEEvT_T0_DpT1_)
        /*2eb8*/ 	.word	0x00000000


	//----- nvinfo : EIATTR_MIN_STACK_SIZE
	.align		4
.L_2023:
        /*2ebc*/ 	.byte	0x04, 0x12
        /*2ebe*/ 	.short	(.L_2025 - .L_2024)
	.align		4
.L_2024:
        /*2ec0*/ 	.word	index@(_ZN2at6native55_GLOBAL__N__de093ff9_22_ForeachBinaryOpList_cu_a911ec4325multi_tensor_apply_kernelINS1_18TensorListMetadataILi2EEENS1_14UnaryOpFunctorIfLi2ELi1ELi1EEEJNS0_4CopyIffEEEEEvT_T0_DpT1_)
        /*2ec4*/ 	.word	0x00000000


	//----- nvinfo : EIATTR_MIN_STACK_SIZE
	.align		4
.L_2025:
        /*2ec8*/ 	.byte	0x04, 0x12
        /*2eca*/ 	.short	(.L_2027 - .L_2026)
	.align		4
.L_2026:
        /*2ecc*/ 	.word	index@(_ZN2at6native55_GLOBAL__N__de093ff9_22_ForeachBinaryOpList_cu_a911ec4325multi_tensor_apply_kernelINS1_18TensorListMetadataILi2EEENS1_11CopyFunctorIdN3c1015Float8_e5m2fnuzELi2ELi1ELi1EEEJNS0_4CopyIdS7_EEEEEvT_T0_DpT1_)
        /*2ed0*/ 	.word	0x00000000


	//----- nvinfo : EIATTR_MIN_STACK_SIZE
	.align		4
.L_2027:
        /*2ed4*/ 	.byte	0x04, 0x12
        /*2ed6*/ 	.short	(.L_2029 - .L_2028)
	.align		4
.L_2028:
        /*2ed8*/ 	.word	index@(_ZN2at6native55_GLOBAL__N__de093ff9_22_ForeachBinaryOpList_cu_a911ec4325multi_tensor_apply_kernelINS1_18TensorListMetadataILi2EEENS1_11CopyFunctorIdN3c1011Float8_e5m2ELi2ELi1ELi1EEEJNS0_4CopyIdS7_EEEEEvT_T0_DpT1_)
        /*2edc*/ 	.word	0x00000000


	//----- nvinfo : EIATTR_MIN_STACK_SIZE
	.align		4
.L_2029:
        /*2ee0*/ 	.byte	0x04, 0x12
        /*2ee2*/ 	.short	(.L_2031 - .L_2030)
	.align		4
.L_2030:
        /*2ee4*/ 	.word	index@(_ZN2at6native55_GLOBAL__N__de093ff9_22_ForeachBinaryOpList_cu_a911ec4325multi_tensor_apply_kernelINS1_18TensorListMetadataILi2EEENS1_11CopyFunctorIdN3c1015Float8_e4m3fnuzELi2ELi1ELi1EEEJNS0_4CopyIdS7_EEEEEvT_T0_DpT1_)
        /*2ee8*/ 	.word	0x00000000


	//----- nvinfo : EIATTR_MIN_STACK_SIZE
	.align		4
.L_2031:
        /*2eec*/ 	.byte	0x04, 0x12
        /*2eee*/ 	.short	(.L_2033 - .L_2032)
	.align		4
.L_2032:
        /*2ef0*/ 	.word	index@(_ZN2at6native55_GLOBAL__N__de093ff9_22_ForeachBinaryOpList_cu_a911ec4325multi_tensor_apply_kernelINS1_18TensorListMetadataILi2EEENS1_11CopyFunctorIdN3c1013Float8_e4m3fnELi2ELi1ELi1EEEJNS0_4CopyIdS7_EEEEEvT_T0_DpT1_)
        /*2ef4*/ 	.word	0x00000000


	//----- nvinfo : EIATTR_MIN_STACK_SIZE
	.align		4
.L_2033:
        /*2ef8*/ 	.byte	0x04, 0x12
        /*2efa*/ 	.short	(.L_2035 - .L_2034)
	.align		4
.L_2034:
        /*2efc*/ 	.word	index@(_ZN2at6native55_GLOBAL__N__de093ff9_22_ForeachBinaryOpList_cu_a911ec4325multi_tensor_apply_kernelINS1_18TensorListMetadataILi2EEENS1_11CopyFunctorIdbLi2ELi1ELi1EEEJNS0_4CopyIdbEEEEEvT_T0_DpT1_)
        /*2f00*/ 	.word	0x00000000


	//----- nvinfo : EIATTR_MIN_STACK_SIZE
	.align		4
.L_2035:
        /*2f04*/ 	.byte	0x04, 0x12
        /*2f06*/ 	.short	(.L_2037 - .L_2036)
	.align		4
.L_2036:
        /*2f08*/ 	.word	index@(_ZN2at6native55_GLOBAL__N__de093ff9_22_ForeachBinaryOpList_cu_a911ec4325multi_tensor_apply_kernelINS1_18TensorListMetadataILi2EEENS1_11CopyFunctorIdN3c108BFloat16ELi2ELi1ELi1EEEJNS0_4CopyIdS7_EEEEEvT_T0_DpT1_)
        /*2f0c*/ 	.word	0x00000000


	//----- nvinfo : EIATTR_MIN_STACK_SIZE
	.align		4
.L_2037:
        /*2f10*/ 	.byte	0x04, 0x12
        /*2f12*/ 	.short	(.L_2039 - .L_2038)
	.align		4
.L_2038:
        /*2f14*/ 	.word	index@(_ZN2at6native55_GLOBAL__N__de093ff9_22_ForeachBinaryOpList_cu_a911ec4325multi_tensor_apply_kernelINS1_18TensorListMetadataILi2EEENS1_11CopyFunctorIdN3c104HalfELi2ELi1ELi1EEEJNS0_4CopyIdS7_EEEEEvT_T0_DpT1_)
        /*2f18*/ 	.word	0x00000000


	//----- nvinfo : EIATTR_MIN_STACK_SIZE
	.align		4
.L_2039:
        /*2f1c*/ 	.byte	0x04, 0x12
        /*2f1e*/ 	.short	(.L_2041 - .L_2040)
	.align		4
.L_2040:
        /*2f20*/ 	.word	index@(_ZN2at6native55_GLOBAL__N__de093ff9_22_ForeachBinaryOpList_cu_a911ec4325multi_tensor_apply_kernelINS1_18TensorListMetadataILi2EEENS1_11CopyFunctorIdN3c107complexIfEELi2ELi1ELi1EEEJNS0_4CopyIdS8_EEEEEvT_T0_DpT1_)
        /*2f24*/ 	.word	0x00000000


	//----- nvinfo : EIATTR_MIN_STACK_SIZE
	.align		4
.L_2041:
        /*2f28*/ 	.byte	0x04, 0x12
        /*2f2a*/ 	.short	(.L_2043 - .L_2042)
	.align		4
.L_2042:
        /*2f2c*/ 	.word	index@(_ZN2at6native55_GLOBAL__N__de093ff9_22_ForeachBinaryOpList_cu_a911ec4325multi_tensor_apply_kernelINS1_18TensorListMetadataILi2EEENS1_11CopyFunctorIdN3c107complexIdEELi2ELi1ELi1EEEJNS0_4CopyIdS8_EEEEEvT_T0_DpT1_)
        /*2f30*/ 	.word	0x00000000


	//----- nvinfo : EIATTR_MIN_STACK_SIZE
	.align		4
.L_2043:
        /*2f34*/ 	.byte	0x04, 0x12
        /*2f36*/ 	.short	(.L_2045 - .L_2044)
	.align		4
.L_2044:
        /*2f38*/ 	.word	index@(_ZN2at6native55_GLOBAL__N__de093ff9_22_ForeachBinaryOpList_cu_a911ec4325multi_tensor_apply_kernelINS1_18TensorListMetadataILi2EEENS1_11CopyFunctorIdfLi2ELi1ELi1EEEJNS0_4CopyIdfEEEEEvT_T0_DpT1_)
        /*2f3c*/ 	.word	0x00000000


	//----- nvinfo : EIATTR_MIN_STACK_SIZE
	.align		4
.L_2045:
        /*2f40*/ 	.byte	0x04, 0x12
        /*2f42*/ 	.short	(.L_2047 - .L_2046)
	.align		4
.L_2046:
        /*2f44*/ 	.word	index@(_ZN2at6native55_GLOBAL__N__de093ff9_22_ForeachBinaryOpList_cu_a911ec4325multi_tensor_apply_kernelINS1_18TensorListMetadataILi2EEENS1_11CopyFunctorIdiLi2ELi1ELi1EEEJNS0_4CopyIdiEEEEEvT_T0_DpT1_)
        /*2f48*/ 	.word	0x00000000


	//----- nvinfo : EIATTR_MIN_STACK_SIZE
	.align		4
.L_2047:
        /*2f4c*/ 	.byte	0x04, 0x12
        /*2f4e*/ 	.short	(.L_2049 - .L_2048)
	.align		4
.L_2048:
        /*2f50*/ 	.word	index@(_ZN2at6native55_GLOBAL__N__de093ff9_22_ForeachBinaryOpList_cu_a911ec4325multi_tensor_apply_kernelINS1_18TensorListMetadataILi2EEENS1_11CopyFunctorIdsLi2ELi1ELi1EEEJNS0_4CopyIdsEEEEEvT_T0_DpT1_)
        /*2f54*/ 	.word	0x00000000


	//----- nvinfo : EIATTR_MIN_STACK_SIZE
	.align		4
.L_2049:
        /*2f58*/ 	.byte	0x04, 0x12
        /*2f5a*/ 	.short	(.L_2051 - .L_2050)
	.align		4
.L_2050:
        /*2f5c*/ 	.word	index@(_ZN2at6native55_GLOBAL__N__de093ff9_22_ForeachBinaryOpList_cu_a911ec4325multi_tensor_apply_kernelINS1_18TensorListMetadataILi2EEENS1_11CopyFunctorIdlLi2ELi1ELi1EEEJNS0_4CopyIdlEEEEEvT_T0_DpT1_)
        /*2f60*/ 	.word	0x00000000


	//----- nvinfo : EIATTR_MIN_STACK_SIZE
	.align		4
.L_2051:
        /*2f64*/ 	.byte	0x04, 0x12
        /*2f66*/ 	.short	(.L_2053 - .L_2052)
	.align		4
.L_2052:
        /*2f68*/ 	.word	index@(_ZN2at6native55_GLOBAL__N__de093ff9_22_ForeachBinaryOpList_cu_a911ec4325multi_tensor_apply_kernelINS1_18TensorListMetadataILi2EEENS1_11CopyFunctorIdaLi2ELi1ELi1EEEJNS0_4CopyIdaEEEEEvT_T0_DpT1_)
        /*2f6c*/ 	.word	0x00000000


	//----- nvinfo : EIATTR_MIN_STACK_SIZE
	.align		4
.L_2053:
        /*2f70*/ 	.byte	0x04, 0x12
        /*2f72*/ 	.short	(.L_2055 - .L_2054)
	.align		4
.L_2054:
        /*2f74*/ 	.word	index@(_ZN2at6native55_GLOBAL__N__de093ff9_22_ForeachBinaryOpList_cu_a911ec4325multi_tensor_apply_kernelINS1_18TensorListMetadataILi2EEENS1_11CopyFunctorIdhLi2ELi1ELi1EEEJNS0_4CopyIdhEEEEEvT_T0_DpT1_)
        /*2f78*/ 	.word	0x00000000


	//----- nvinfo : EIATTR_MIN_STACK_SIZE
	.align		4
.L_2055:
        /*2f7c*/ 	.byte	0x04, 0x12
        /*2f7e*/ 	.short	(.L_2057 - .L_2056)
	.align		4
.L_2056:
        /*2f80*/ 	.word	index@(_ZN2at6native55_GLOBAL__N__de093ff9_22_ForeachBinaryOpList_cu_a911ec4325multi_tensor_apply_kernelINS1_18TensorListMetadataILi2EEENS1_14UnaryOpFunctorIdLi2ELi1ELi1EEEJNS0_4CopyIddEEEEEvT_T0_DpT1_)
        /*2f84*/ 	.word	0x00000000


	//----- nvinfo : EIATTR_MIN_STACK_SIZE
	.align		4
.L_2057:
        /*2f88*/ 	.byte	0x04, 0x12
        /*2f8a*/ 	.short	(.L_2059 - .L_2058)
	.align		4
.L_2058:
        /*2f8c*/ 	.word	index@(_ZN2at6native55_GLOBAL__N__de093ff9_22_ForeachBinaryOpList_cu_a911ec4325multi_tensor_apply_kernelINS1_18TensorListMetadataILi2EEENS1_11CopyFunctorIsN3c1015Float8_e5m2fnuzELi2ELi1ELi1EEEJNS0_4CopyIsS7_EEEEEvT_T0_DpT1_)
        /*2f90*/ 	.word	0x00000000


	//----- nvinfo : EIATTR_MIN_STACK_SIZE
	.align		4
.L_2059:
        /*2f94*/ 	.byte	0x04, 0x12
        /*2f96*/ 	.short	(.L_2061 - .L_2060)
	.align		4
.L_2060:
        /*2f98*/ 	.word	index@(_ZN2at6native55_GLOBAL__N__de093ff9_22_ForeachBinaryOpList_cu_a911ec4325multi_tensor_apply_kernelINS1_18TensorListMetadataILi2EEENS1_11CopyFunctorIsN3c1011Float8_e5m2ELi2ELi1ELi1EEEJNS0_4CopyIsS7_EEEEEvT_T0_DpT1_)
        /*2f9c*/ 	.word	0x00000000


	//----- nvinfo : EIATTR_MIN_STACK_SIZE
	.align		4
.L_2061:
        /*2fa0*/ 	.byte	0x04, 0x12
        /*2fa2*/ 	.short	(.L_2063 - .L_2062)
	.align		4
.L_2062:
        /*2fa4*/ 	.word	index@(_ZN2at6native55_GLOBAL__N__de093ff9_22_ForeachBinaryOpList_cu_a911ec4325multi_tensor_apply_kernelINS1_18TensorListMetadataILi2EEENS1_11CopyFunctorIsN3c1015Float8_e4m3fnuzELi2ELi1ELi1EEEJNS0_4CopyIsS7_EEEEEvT_T0_DpT1_)
        /*2fa8*/ 	.word	0x00000000


	//----- nvinfo : EIATTR_MIN_STACK_SIZE
	.align		4
.L_2063:
        /*2fac*/ 	.byte	0x04, 0x12
        /*2fae*/ 	.short	(.L_2065 - .L_2064)
	.align		4
.L_2064:
        /*2fb0*/ 	.word	index@(_ZN2at6native55_GLOBAL__N__de093ff9_22_ForeachBinaryOpList_cu_a911ec4325multi_tensor_apply_kernelINS1_18TensorListMetadataILi2EEENS1_11CopyFunctorIsN3c1013Float8_e4m3fnELi2ELi1ELi1EEEJNS0_4CopyIsS7_EEEEEvT_T0_DpT1_)
        /*2fb4*/ 	.word	0x00000000


	//----- nvinfo : EIATTR_MIN_STACK_SIZE
	.align		4
.L_2065:
        /*2fb8*/ 	.byte	0x04, 0x12
        /*2fba*/ 	.short	(.L_2067 - .L_2066)
	.align		4
.L_2066:
        /*2fbc*/ 	.word	index@(_ZN2at6native55_GLOBAL__N__de093ff9_22_ForeachBinaryOpList_cu_a911ec4325multi_tensor_apply_kernelINS1_18TensorListMetadataILi2EEENS1_11CopyFunctorIsbLi2ELi1ELi1EEEJNS0_4CopyIsbEEEEEvT_T0_DpT1_)
        /*2fc0*/ 	.word	0x00000000


	//----- nvinfo : EIATTR_MIN_STACK_SIZE
	.align		4
.L_2067:
        /*2fc4*/ 	.byte	0x04, 0x12
        /*2fc6*/ 	.short	(.L_2069 - .L_2068)
	.align		4
.L_2068:
        /*2fc8*/ 	.word	index@(_ZN2at6native55_GLOBAL__N__de093ff9_22_ForeachBinaryOpList_cu_a911ec4325multi_tensor_apply_kernelINS1_18TensorListMetadataILi2EEENS1_11CopyFunctorIsN3c108BFloat16ELi2ELi1ELi1EEEJNS0_4CopyIsS7_EEEEEvT_T0_DpT1_)
        /*2fcc*/ 	.word	0x00000000


	//----- nvinfo : EIATTR_MIN_STACK_SIZE
	.align		4
.L_2069:
        /*2fd0*/ 	.byte	0x04, 0x12
        /*2fd2*/ 	.short	(.L_2071 - .L_2070)
	.align		4
.L_2070:
        /*2fd4*/ 	.word	index@(_ZN2at6native55_GLOBAL__N__de093ff9_22_ForeachBinaryOpList_cu_a911ec4325multi_tensor_apply_kernelINS1_18TensorListMetadataILi2EEENS1_11CopyFunctorIsN3c104HalfELi2ELi1ELi1EEEJNS0_4CopyIsS7_EEEEEvT_T0_DpT1_)
        /*2fd8*/ 	.word	0x00000000


	//----- nvinfo : EIATTR_MIN_STACK_SIZE
	.align		4
.L_2071:
        /*2fdc*/ 	.byte	0x04, 0x12
        /*2fde*/ 	.short	(.L_2073 - .L_2072)
	.align		4
.L_2072:
        /*2fe0*/ 	.word	index@(_ZN2at6native55_GLOBAL__N__de093ff9_22_ForeachBinaryOpList_cu_a911ec4325multi_tensor_apply_kernelINS1_18TensorListMetadataILi2EEENS1_11CopyFunctorIsN3c107complexIfEELi2ELi1ELi1EEEJNS0_4CopyIsS8_EEEEEvT_T0_DpT1_)
        /*2fe4*/ 	.word	0x00000000


	//----- nvinfo : EIATTR_MIN_STACK_SIZE
	.align		4
.L_2073:
        /*2fe8*/ 	.byte	0x04, 0x12
        /*2fea*/ 	.short	(.L_2075 - .L_2074)
	.align		4
.L_2074:
        /*2fec*/ 	.word	index@(_ZN2at6native55_GLOBAL__N__de093ff9_22_ForeachBinaryOpList_cu_a911ec4325multi_tensor_apply_kernelINS1_18TensorListMetadataILi2EEENS1_11CopyFunctorIsN3c107complexIdEELi2ELi1ELi1EEEJNS0_4CopyIsS8_EEEEEvT_T0_DpT1_)
        /*2ff0*/ 	.word	0x00000000


	//----- nvinfo : EIATTR_MIN_STACK_SIZE
	.align		4
.L_2075:
        /*2ff4*/ 	.byte	0x04, 0x12
        /*2ff6*/ 	.short	(.L_2077 - .L_2076)
	.align		4
.L_2076:
        /*2ff8*/ 	.word	index@(_ZN2at6native55_GLOBAL__N__de093ff9_22_ForeachBinaryOpList_cu_a911ec4325multi_tensor_apply_kernelINS1_18TensorListMetadataILi2EEENS1_11CopyFunctorIsfLi2ELi1ELi1EEEJNS0_4CopyIsfEEEEEvT_T0_DpT1_)
        /*2ffc*/ 	.word	0x00000000


	//----- nvinfo : EIATTR_MIN_STACK_SIZE
	.align		4
.L_2077:
        /*3000*/ 	.byte	0x04, 0x12
        /*3002*/ 	.short	(.L_2079 - .L_2078)
	.align		4
.L_2078:
        /*3004*/ 	.word	index@(_ZN2at6native55_GLOBAL__N__de093ff9_22_ForeachBinaryOpList_cu_a911ec4325multi_tensor_apply_kernelINS1_18TensorListMetadataILi2EEENS1_11CopyFunctorIsdLi2ELi1ELi1EEEJNS0_4CopyIsdEEEEEvT_T0_DpT1_)
        /*3008*/ 	.word	0x00000000


	//----- nvinfo : EIATTR_MIN_STACK_SIZE
	.align		4
.L_2079:
        /*300c*/ 	.byte	0x04, 0x12
        /*300e*/ 	.short	(.L_2081 - .L_2080)
	.align		4
.L_2080:
        /*3010*/ 	.word	index@(_ZN2at6native55_GLOBAL__N__de093ff9_22_ForeachBinaryOpList_cu_a911ec4325multi_tensor_apply_kernelINS1_18TensorListMetadataILi2EEENS1_11CopyFunctorIsiLi2ELi1ELi1EEEJNS0_4CopyIsiEEEEEvT_T0_DpT1_)
        /*3014*/ 	.word	0x00000000


	//----- nvinfo : EIATTR_MIN_STACK_SIZE
	.align		4
.L_2081:
        /*3018*/ 	.byte	0x04, 0x12
        /*301a*/ 	.short	(.L_2083 - .L_2082)
	.align		4
.L_2082:
        /*301c*/ 	.word	index@(_ZN2at6native55_GLOBAL__N__de093ff9_22_ForeachBinaryOpList_cu_a911ec4325multi_tensor_apply_kernelINS1_18TensorListMetadataILi2EEENS1_11CopyFunctorIslLi2ELi1ELi1EEEJNS0_4CopyIslEEEEEvT_T0_DpT1_)
        /*3020*/ 	.word	0x00000000


	//----- nvinfo : EIATTR_MIN_STACK_SIZE
	.align		4
.L_2083:
        /*3024*/ 	.byte	0x04, 0x12
        /*3026*/ 	.short	(.L_2085 - .L_2084)
	.align		4
.L_2084:
        /*3028*/ 	.word	index@(_ZN2at6native55_GLOBAL__N__de093ff9_22_ForeachBinaryOpList_cu_a911ec4325multi_tensor_apply_kernelINS1_18TensorListMetadataILi2EEENS1_11CopyFunctorIsaLi2ELi1ELi1EEEJNS0_4CopyIsaEEEEEvT_T0_DpT1_)
        /*302c*/ 	.word	0x00000000


	//----- nvinfo : EIATTR_MIN_STACK_SIZE
	.align		4
.L_2085:
        /*3030*/ 	.byte	0x04, 0x12
        /*3032*/ 	.short	(.L_2087 - .L_2086)
	.align		4
.L_2086:
        /*3034*/ 	.word	index@(_ZN2at6native55_GLOBAL__N__de093ff9_22_ForeachBinaryOpList_cu_a911ec4325multi_tensor_apply_kernelINS1_18TensorListMetadataILi2EEENS1_11CopyFunctorIshLi2ELi1ELi1EEEJNS0_4CopyIshEEEEEvT_T0_DpT1_)
        /*3038*/ 	.word	0x00000000


	//----- nvinfo : EIATTR_MIN_STACK_SIZE
	.align		4
.L_2087:
        /*303c*/ 	.byte	0x04, 0x12
        /*303e*/ 	.short	(.L_2089 - .L_2088)
	.align		4
.L_2088:
        /*3040*/ 	.word	index@(_ZN2at6native55_GLOBAL__N__de093ff9_22_ForeachBinaryOpList_cu_a911ec4325multi_tensor_apply_kernelINS1_18TensorListMetadataILi2EEENS1_14UnaryOpFunctorIsLi2ELi1ELi1EEEJNS0_4CopyIssEEEEEvT_T0_DpT1_)
        /*3044*/ 	.word	0x00000000


	//----- nvinfo : EIATTR_MIN_STACK_SIZE
	.align		4
.L_2089:
        /*3048*/ 	.byte	0x04, 0x12
        /*304a*/ 	.short	(.L_2091 - .L_2090)
	.align		4
.L_2090:
        /*304c*/ 	.word	index@(_ZN2at6native55_GLOBAL__N__de093ff9_22_ForeachBinaryOpList_cu_a911ec4325multi_tensor_apply_kernelINS1_18TensorListMetadataILi2EEENS1_11CopyFunctorIlN3c1015Float8_e5m2fnuzELi2ELi1ELi1EEEJNS0_4CopyIlS7_EEEEEvT_T0_DpT1_)
        /*3050*/ 	.word	0x00000000


	//----- nvinfo : EIATTR_MIN_STACK_SIZE
	.align		4
.L_2091:
        /*3054*/ 	.byte	0x04, 0x12
        /*3056*/ 	.short	(.L_2093 - .L_2092)
	.align		4
.L_2092:
        /*3058*/ 	.word	index@(_ZN2at6native55_GLOBAL__N__de093ff9_22_ForeachBinaryOpList_cu_a911ec4325multi_tensor_apply_kernelINS1_18TensorListMetadataILi2EEENS1_11CopyFunctorIlN3c1011Float8_e5m2ELi2ELi1ELi1EEEJNS0_4CopyIlS7_EEEEEvT_T0_DpT1_)
        /*305c*/ 	.word	0x00000000


	//----- nvinfo : EIATTR_MIN_STACK_SIZE
	.align		4
.L_2093:
        /*3060*/ 	.byte	0x04, 0x12
        /*3062*/ 	.short	(.L_2095 - .L_2094)
	.align		4
.L_2094:
        /*3064*/ 	.word	index@(_ZN2at6native55_GLOBAL__N__de093ff9_22_ForeachBinaryOpList_cu_a911ec4325multi_tensor_apply_kernelINS1_18TensorListMetadataILi2EEENS1_11CopyFunctorIlN3c1015Float8_e4m3fnuzELi2ELi1ELi1EEEJNS0_4CopyIlS7_EEEEEvT_T0_DpT1_)
        /*3068*/ 	.word	0x00000000


	//----- nvinfo : EIATTR_MIN_STACK_SIZE
	.align		4
.L_2095:
        /*306c*/ 	.byte	0x04, 0x12
        /*306e*/ 	.short	(.L_2097 - .L_2096)
	.align		4
.L_2096:
        /*3070*/ 	.word	index@(_ZN2at6native55_GLOBAL__N__de093ff9_22_ForeachBinaryOpList_cu_a911ec4325multi_tensor_apply_kernelINS1_18TensorListMetadataILi2EEENS1_11CopyFunctorIlN3c1013Float8_e4m3fnELi2ELi1ELi1EEEJNS0_4CopyIlS7_EEEEEvT_T0_DpT1_)
        /*3074*/ 	.word	0x00000000


	//----- nvinfo : EIATTR_MIN_STACK_SIZE
	.align		4
.L_2097:
        /*3078*/ 	.byte	0x04, 0x12
        /*307a*/ 	.short	(.L_2099 - .L_2098)
	.align		4
.L_2098:
        /*307c*/ 	.word	index@(_ZN2at6native55_GLOBAL__N__de093ff9_22_ForeachBinaryOpList_cu_a911ec4325multi_tensor_apply_kernelINS1_18TensorListMetadataILi2EEENS1_11CopyFunctorIlbLi2ELi1ELi1EEEJNS0_4CopyIlbEEEEEvT_T0_DpT1_)
        /*3080*/ 	.word	0x00000000


	//----- nvinfo : EIATTR_MIN_STACK_SIZE
	.align		4
.L_2099:
        /*3084*/ 	.byte	0x04, 0x12
        /*3086*/ 	.short	(.L_2101 - .L_2100)
	.align		4
.L_2100:
        /*3088*/ 	.word	index@(_ZN2at6native55_GLOBAL__N__de093ff9_22_ForeachBinaryOpList_cu_a911ec4325multi_tensor_apply_kernelINS1_18TensorListMetadataILi2EEENS1_11CopyFunctorIlN3c108BFloat16ELi2ELi1ELi1EEEJNS0_4CopyIlS7_EEEEEvT_T0_DpT1_)
        /*308c*/ 	.word	0x00000000


	//----- nvinfo : EIATTR_MIN_STACK_SIZE
	.align		4
.L_2101:
        /*3090*/ 	.byte	0x04, 0x12
        /*3092*/ 	.short	(.L_2103 - .L_2102)
	.align		4
.L_2102:
        /*3094*/ 	.word	index@(_ZN2at6native55_GLOBAL__N__de093ff9_22_ForeachBinaryOpList_cu_a911ec4325multi_tensor_apply_kernelINS1_18TensorListMetadataILi2EEENS1_11CopyFunctorIlN3c104HalfELi2ELi1ELi1EEEJNS0_4CopyIlS7_EEEEEvT_T0_DpT1_)
        /*3098*/ 	.word	0x00000000


	//----- nvinfo : EIATTR_MIN_STACK_SIZE
	.align		4
.L_2103:
        /*309c*/ 	.byte	0x04, 0x12
        /*309e*/ 	.short	(.L_2105 - .L_2104)
	.align		4
.L_2104:
        /*30a0*/ 	.word	index@(_ZN2at6native55_GLOBAL__N__de093ff9_22_ForeachBinaryOpList_cu_a911ec4325multi_tensor_apply_kernelINS1_18TensorListMetadataILi2EEENS1_11CopyFunctorIlN3c107complexIfEELi2ELi1ELi1EEEJNS0_4CopyIlS8_EEEEEvT_T0_DpT1_)
        /*30a4*/ 	.word	0x00000000


	//----- nvinfo : EIATTR_MIN_STACK_SIZE
	.align		4
.L_2105:
        /*30a8*/ 	.byte	0x04, 0x12
        /*30aa*/ 	.short	(.L_2107 - .L_2106)
	.align		4
.L_2106:
        /*30ac*/ 	.word	index@(_ZN2at6native55_GLOBAL__N__de093ff9_22_ForeachBinaryOpList_cu_a911ec4325multi_tensor_apply_kernelINS1_18TensorListMetadataILi2EEENS1_11CopyFunctorIlN3c107complexIdEELi2ELi1ELi1EEEJNS0_4CopyIlS8_EEEEEvT_T0_DpT1_)
        /*30b0*/ 	.word	0x00000000


	//----- nvinfo : EIATTR_MIN_STACK_SIZE
	.align		4
.L_2107:
        /*30b4*/ 	.byte	0x04, 0x12
        /*30b6*/ 	.short	(.L_2109 - .L_2108)
	.align		4
.L_2108:
        /*30b8*/ 	.word	index@(_ZN2at6native55_GLOBAL__N__de093ff9_22_ForeachBinaryOpList_cu_a911ec4325multi_tensor_apply_kernelINS1_18TensorListMetadataILi2EEENS1_11CopyFunctorIlfLi2ELi1ELi1EEEJNS0_4CopyIlfEEEEEvT_T0_DpT1_)
        /*30bc*/ 	.word	0x00000000


	//----- nvinfo : EIATTR_MIN_STACK_SIZE
	.align		4
.L_2109:
        /*30c0*/ 	.byte	0x04, 0x12
        /*30c2*/ 	.short	(.L_2111 - .L_2110)
	.align		4
.L_2110:
        /*30c4*/ 	.word	index@(_ZN2at6native55_GLOBAL__N__de093ff9_22_ForeachBinaryOpList_cu_a911ec4325multi_tensor_apply_kernelINS1_18TensorListMetadataILi2EEENS1_11CopyFunctorIldLi2ELi1ELi1EEEJNS0_4CopyIldEEEEEvT_T0_DpT1_)
        /*30c8*/ 	.word	0x00000000


	//----- nvinfo : EIATTR_MIN_STACK_SIZE
	.align		4
.L_2111:
        /*30cc*/ 	.byte	0x04, 0x12
        /*30ce*/ 	.short	(.L_2113 - .L_2112)
	.align		4
.L_2112:
        /*30d0*/ 	.word	index@(_ZN2at6native55_GLOBAL__N__de093ff9_22_ForeachBinaryOpList_cu_a911ec4325multi_tensor_apply_kernelINS1_18TensorListMetadataILi2EEENS1_11CopyFunctorIliLi2ELi1ELi1EEEJNS0_4CopyIliEEEEEvT_T0_DpT1_)
        /*30d4*/ 	.word	0x00000000


	//----- nvinfo : EIATTR_MIN_STACK_SIZE
	.align		4
.L_2113:
        /*30d8*/ 	.byte	0x04, 0x12
        /*30da*/ 	.short	(.L_2115 - .L_2114)
	.align		4
.L_2114:
        /*30dc*/ 	.word	index@(_ZN2at6native55_GLOBAL__N__de093ff9_22_ForeachBinaryOpList_cu_a911ec4325multi_tensor_apply_kernelINS1_18TensorListMetadataILi2EEENS1_11CopyFunctorIlsLi2ELi1ELi1EEEJNS0_4CopyIlsEEEEEvT_T0_DpT1_)
        /*30e0*/ 	.word	0x00000000


	//----- nvinfo : EIATTR_MIN_STACK_SIZE
	.align		4
.L_2115:
        /*30e4*/ 	.byte	0x04, 0x12
        /*30e6*/ 	.short	(.L_2117 - .L_2116)
	.align		4
.L_2116:
        /*30e8*/ 	.word	index@(_ZN2at6native55_GLOBAL__N__de093ff9_22_ForeachBinaryOpList_cu_a911ec4325multi_tensor_apply_kernelINS1_18TensorListMetadataILi2EEENS1_11CopyFunctorIlaLi2ELi1ELi1EEEJNS0_4CopyIlaEEEEEvT_T0_DpT1_)
        /*30ec*/ 	.word	0x00000000


	//----- nvinfo : EIATTR_MIN_STACK_SIZE
	.align		4
.L_2117:
        /*30f0*/ 	.byte	0x04, 0x12
        /*30f2*/ 	.short	(.L_2119 - .L_2118)
	.align		4
.L_2118:
        /*30f4*/ 	.word	index@(_ZN2at6native55_GLOBAL__N__de093ff9_22_ForeachBinaryOpList_cu_a911ec4325multi_tensor_apply_kernelINS1_18TensorListMetadataILi2EEENS1_11CopyFunctorIlhLi2ELi1ELi1EEEJNS0_4CopyIlhEEEEEvT_T0_DpT1_)
        /*30f8*/ 	.word	0x00000000


	//----- nvinfo : EIATTR_MIN_STACK_SIZE
	.align		4
.L_2119:
        /*30fc*/ 	.byte	0x04, 0x12
        /*30fe*/ 	.short	(.L_2121 - .L_2120)
	.align		4
.L_2120:
        /*3100*/ 	.word	index@(_ZN2at6native55_GLOBAL__N__de093ff9_22_ForeachBinaryOpList_cu_a911ec4325multi_tensor_apply_kernelINS1_18TensorListMetadataILi2EEENS1_14UnaryOpFunctorIlLi2ELi1ELi1EEEJNS0_4CopyIllEEEEEvT_T0_DpT1_)
        /*3104*/ 	.word	0x00000000


	//----- nvinfo : EIATTR_MIN_STACK_SIZE
	.align		4
.L_2121:
        /*3108*/ 	.byte	0x04, 0x12
        /*310a*/ 	.short	(.L_2123 - .L_2122)
	.align		4
.L_2122:
        /*310c*/ 	.word	index@(_ZN2at6native55_GLOBAL__N__de093ff9_22_ForeachBinaryOpList_cu_a911ec4325multi_tensor_apply_kernelINS1_18TensorListMetadataILi2EEENS1_11CopyFunctorIiN3c1015Float8_e5m2fnuzELi2ELi1ELi1EEEJNS0_4CopyIiS7_EEEEEvT_T0_DpT1_)
        /*3110*/ 	.word	0x00000000


	//----- nvinfo : EIATTR_MIN_STACK_SIZE
	.align		4
.L_2123:
        /*3114*/ 	.byte	0x04, 0x12
        /*3116*/ 	.short	(.L_2125 - .L_2124)
	.align		4
.L_2124:
        /*3118*/ 	.word	index@(_ZN2at6native55_GLOBAL__N__de093ff9_22_ForeachBinaryOpList_cu_a911ec4325multi_tensor_apply_kernelINS1_18TensorListMetadataILi2EEENS1_11CopyFunctorIiN3c1011Float8_e5m2ELi2ELi1ELi1EEEJNS0_4CopyIiS7_EEEEEvT_T0_DpT1_)
        /*311c*/ 	.word	0x00000000


	//----- nvinfo : EIATTR_MIN_STACK_SIZE
	.align		4
.L_2125:
        /*3120*/ 	.byte	0x04, 0x12
        /*3122*/ 	.short	(.L_2127 - .L_2126)
	.align		4
.L_2126:
        /*3124*/ 	.word	index@(_ZN2at6native55_GLOBAL__N__de093ff9_22_ForeachBinaryOpList_cu_a911ec4325multi_tensor_apply_kernelINS1_18TensorListMetadataILi2EEENS1_11CopyFunctorIiN3c1015Float8_e4m3fnuzELi2ELi1ELi1EEEJNS0_4CopyIiS7_EEEEEvT_T0_DpT1_)
        /*3128*/ 	.word	0x00000000


	//----- nvinfo : EIATTR_MIN_STACK_SIZE
	.align		4
.L_2127:
        /*312c*/ 	.byte	0x04, 0x12
        /*312e*/ 	.short	(.L_2129 - .L_2128)
	.align		4
.L_2128:
        /*3130*/ 	.word	index@(_ZN2at6native55_GLOBAL__N__de093ff9_22_ForeachBinaryOpList_cu_a911ec4325multi_tensor_apply_kernelINS1_18TensorListMetadataILi2EEENS1_11CopyFunctorIiN3c1013Float8_e4m3fnELi2ELi1ELi1EEEJNS0_4CopyIiS7_EEEEEvT_T0_DpT1_)
        /*3134*/ 	.word	0x00000000


	//----- nvinfo : EIATTR_MIN_STACK_SIZE
	.align		4
.L_2129:
        /*3138*/ 	.byte	0x04, 0x12
        /*313a*/ 	.short	(.L_2131 - .L_2130)
	.align		4
.L_2130:
        /*313c*/ 	.word	index@(_ZN2at6native55_GLOBAL__N__de093ff9_22_ForeachBinaryOpList_cu_a911ec4325multi_tensor_apply_kernelINS1_18TensorListMetadataILi2EEENS1_11CopyFunctorIibLi2ELi1ELi1EEEJNS0_4CopyIibEEEEEvT_T0_DpT1_)
        /*3140*/ 	.word	0x00000000


	//----- nvinfo : EIATTR_MIN_STACK_SIZE
	.align		4
.L_2131:
        /*3144*/ 	.byte	0x04, 0x12
        /*3146*/ 	.short	(.L_2133 - .L_2132)
	.align		4
.L_2132:
        /*3148*/ 	.word	index@(_ZN2at6native55_GLOBAL__N__de093ff9_22_ForeachBinaryOpList_cu_a911ec4325multi_tensor_apply_kernelINS1_18TensorListMetadataILi2EEENS1_11CopyFunctorIiN3c108BFloat16ELi2ELi1ELi1EEEJNS0_4CopyIiS7_EEEEEvT_T0_DpT1_)
        /*314c*/ 	.word	0x00000000


	//----- nvinfo : EIATTR_MIN_STACK_SIZE
	.align		4
.L_2133:
        /*3150*/ 	.byte	0x04, 0x12
        /*3152*/ 	.short	(.L_2135 - .L_2134)
	.align		4
.L_2134:
        /*3154*/ 	.word	index@(_ZN2at6native55_GLOBAL__N__de093ff9_22_ForeachBinaryOpList_cu_a911ec4325multi_tensor_apply_kernelINS1_18TensorListMetadataILi2EEENS1_11CopyFunctorIiN3c104HalfELi2ELi1ELi1EEEJNS0_4CopyIiS7_EEEEEvT_T0_DpT1_)
        /*3158*/ 	.word	0x00000000


	//----- nvinfo : EIATTR_MIN_STACK_SIZE
	.align		4
.L_2135:
        /*315c*/ 	.byte	0x04, 0x12
        /*315e*/ 	.short	(.L_2137 - .L_2136)
	.align		4
.L_2136:
        /*3160*/ 	.word	index@(_ZN2at6native55_GLOBAL__N__de093ff9_22_ForeachBinaryOpList_cu_a911ec4325multi_tensor_apply_kernelINS1_18TensorListMetadataILi2EEENS1_11CopyFunctorIiN3c107complexIfEELi2ELi1ELi1EEEJNS0_4CopyIiS8_EEEEEvT_T0_DpT1_)
        /*3164*/ 	.word	0x00000000


	//----- nvinfo : EIATTR_MIN_STACK_SIZE
	.align		4
.L_2137:
        /*3168*/ 	.byte	0x04, 0x12
        /*316a*/ 	.short	(.L_2139 - .L_2138)
	.align		4
.L_2138:
        /*316c*/ 	.word	index@(_ZN2at6native55_GLOBAL__N__de093ff9_22_ForeachBinaryOpList_cu_a911ec4325multi_tensor_apply_kernelINS1_18TensorListMetadataILi2EEENS1_11CopyFunctorIiN3c107complexIdEELi2ELi1ELi1EEEJNS0_4CopyIiS8_EEEEEvT_T0_DpT1_)
        /*3170*/ 	.word	0x00000000


	//----- nvinfo : EIATTR_MIN_STACK_SIZE
	.align		4
.L_2139:
        /*3174*/ 	.byte	0x04, 0x12
        /*3176*/ 	.short	(.L_2141 - .L_2140)
	.align		4
.L_2140:
        /*3178*/ 	.word	index@(_ZN2at6native55_GLOBAL__N__de093ff9_22_ForeachBinaryOpList_cu_a911ec4325multi_tensor_apply_kernelINS1_18TensorListMetadataILi2EEENS1_11CopyFunctorIifLi2ELi1ELi1EEEJNS0_4CopyIifEEEEEvT_T0_DpT1_)
        /*317c*/ 	.word	0x00000000


	//----- nvinfo : EIATTR_MIN_STACK_SIZE
	.align		4
.L_2141:
        /*3180*/ 	.byte	0x04, 0x12
        /*3182*/ 	.short	(.L_2143 - .L_2142)
	.align		4
.L_2142:
        /*3184*/ 	.word	index@(_ZN2at6native55_GLOBAL__N__de093ff9_22_ForeachBinaryOpList_cu_a911ec4325multi_tensor_apply_kernelINS1_18TensorListMetadataILi2EEENS1_11CopyFunctorIidLi2ELi1ELi1EEEJNS0_4CopyIidEEEEEvT_T0_DpT1_)
        /*3188*/ 	.word	0x00000000


	//----- nvinfo : EIATTR_MIN_STACK_SIZE
	.align		4
.L_2143:
        /*318c*/ 	.byte	0x04, 0x12
        /*318e*/ 	.short	(.L_2145 - .L_2144)
	.align		4
.L_2144:
        /*3190*/ 	.word	index@(_ZN2at6native55_GLOBAL__N__de093ff9_22_ForeachBinaryOpList_cu_a911ec4325multi_tensor_apply_kernelINS1_18TensorListMetadataILi2EEENS1_11CopyFunctorIisLi2ELi1ELi1EEEJNS0_4CopyIisEEEEEvT_T0_DpT1_)
        /*3194*/ 	.word	0x00000000


	//----- nvinfo : EIATTR_MIN_STACK_SIZE
	.align		4
.L_2145:
        /*3198*/ 	.byte	0x04, 0x12
        /*319a*/ 	.short	(.L_2147 - .L_2146)
	.align		4
.L_2146:
        /*319c*/ 	.word	index@(_ZN2at6native55_GLOBAL__N__de093ff9_22_ForeachBinaryOpList_cu_a911ec4325multi_tensor_apply_kernelINS1_18TensorListMetadataILi2EEENS1_11CopyFunctorIilLi2ELi1ELi1EEEJNS0_4CopyIilEEEEEvT_T0_DpT1_)
        /*31a0*/ 	.word	0x00000000


	//----- nvinfo : EIATTR_MIN_STACK_SIZE
	.align		4
.L_2147:
        /*31a4*/ 	.byte	0x04, 0x12
        /*31a6*/ 	.short	(.L_2149 - .L_2148)
	.align		4
.L_2148:
        /*31a8*/ 	.word	index@(_ZN2at6native55_GLOBAL__N__de093ff9_22_ForeachBinaryOpList_cu_a911ec4325multi_tensor_apply_kernelINS1_18TensorListMetadataILi2EEENS1_11CopyFunctorIiaLi2ELi1ELi1EEEJNS0_4CopyIiaEEEEEvT_T0_DpT1_)
        /*31ac*/ 	.word	0x00000000


	//----- nvinfo : EIATTR_MIN_STACK_SIZE
	.align		4
.L_2149:
        /*31b0*/ 	.byte	0x04, 0x12
        /*31b2*/ 	.short	(.L_2151 - .L_2150)
	.align		4
.L_2150:
        /*31b4*/ 	.word	index@(_ZN2at6native55_GLOBAL__N__de093ff9_22_ForeachBinaryOpList_cu_a911ec4325multi_tensor_apply_kernelINS1_18TensorListMetadataILi2EEENS1_11CopyFunctorIihLi2ELi1ELi1EEEJNS0_4CopyIihEEEEEvT_T0_DpT1_)
        /*31b8*/ 	.word	0x00000000


	//----- nvinfo : EIATTR_MIN_STACK_SIZE
	.align		4
.L_2151:
        /*31bc*/ 	.byte	0x04, 0x12
        /*31be*/ 	.short	(.L_2153 - .L_2152)
	.align		4
.L_2152:
        /*31c0*/ 	.word	index@(_ZN2at6native55_GLOBAL__N__de093ff9_22_ForeachBinaryOpList_cu_a911ec4325multi_tensor_apply_kernelINS1_18TensorListMetadataILi2EEENS1_14UnaryOpFunctorIiLi2ELi1ELi1EEEJNS0_4CopyIiiEEEEEvT_T0_DpT1_)
        /*31c4*/ 	.word	0x00000000


	//----- nvinfo : EIATTR_MIN_STACK_SIZE
	.align		4
.L_2153:
        /*31c8*/ 	.byte	0x04, 0x12
        /*31ca*/ 	.short	(.L_2155 - .L_2154)
	.align		4
.L_2154:
        /*31cc*/ 	.word	index@(_ZN2at6native55_GLOBAL__N__de093ff9_22_ForeachBinaryOpList_cu_a911ec4325multi_tensor_apply_kernelINS1_18TensorListMetadataILi2EEENS1_11CopyFunctorIaN3c1015Float8_e5m2fnuzELi2ELi1ELi1EEEJNS0_4CopyIaS7_EEEEEvT_T0_DpT1_)
        /*31d0*/ 	.word	0x00000000


	//----- nvinfo : EIATTR_MIN_STACK_SIZE
	.align		4
.L_2155:
        /*31d4*/ 	.byte	0x04, 0x12
        /*31d6*/ 	.short	(.L_2157 - .L_2156)
	.align		4
.L_2156:
        /*31d8*/ 	.word	index@(_ZN2at6native55_GLOBAL__N__de093ff9_22_ForeachBinaryOpList_cu_a911ec4325multi_tensor_apply_kernelINS1_18TensorListMetadataILi2EEENS1_11CopyFunctorIaN3c1011Float8_e5m2ELi2ELi1ELi1EEEJNS0_4CopyIaS7_EEEEEvT_T0_DpT1_)
        /*31dc*/ 	.word	0x00000000


	//----- nvinfo : EIATTR_MIN_STACK_SIZE
	.align		4
.L_2157:
        /*31e0*/ 	.byte	0x04, 0x12
        /*31e2*/ 	.short	(.L_2159 - .L_2158)
	.align		4
.L_2158:
        /*31e4*/ 	.word	index@(_ZN2at6native55_GLOBAL__N__de093ff9_22_ForeachBinaryOpList_cu_a911ec4325multi_tensor_apply_kernelINS1_18TensorListMetadataILi2EEENS1_11CopyFunctorIaN3c1015Float8_e4m3fnuzELi2ELi1ELi1EEEJNS0_4CopyIaS7_EEEEEvT_T0_DpT1_)
        /*31e8*/ 	.word	0x00000000


	//----- nvinfo : EIATTR_MIN_STACK_SIZE
	.align		4
.L_2159:
        /*31ec*/ 	.byte	0x04, 0x12
        /*31ee*/ 	.short	(.L_2161 - .L_2160)
	.align		4
.L_2160:
        /*31f0*/ 	.word	index@(_ZN2at6native55_GLOBAL__N__de093ff9_22_ForeachBinaryOpList_cu_a911ec4325multi_tensor_apply_kernelINS1_18TensorListMetadataILi2EEENS1_11CopyFunctorIaN3c1013Float8_e4m3fnELi2ELi1ELi1EEEJNS0_4CopyIaS7_EEEEEvT_T0_DpT1_)
        /*31f4*/ 	.word	0x00000000


	//----- nvinfo : EIATTR_MIN_STACK_SIZE
	.align		4
.L_2161:
        /*31f8*/ 	.byte	0x04, 0x12
        /*31fa*/ 	.short	(.L_2163 - .L_2162)
	.align		4
.L_2162:
        /*31fc*/ 	.word	index@(_ZN2at6native55_GLOBAL__N__de093ff9_22_ForeachBinaryOpList_cu_a911ec4325multi_tensor_apply_kernelINS1_18TensorListMetadataILi2EEENS1_11CopyFunctorIabLi2ELi1ELi1EEEJNS0_4CopyIabEEEEEvT_T0_DpT1_)
        /*3200*/ 	.word	0x00000000


	//----- nvinfo : EIATTR_MIN_STACK_SIZE
	.align		4
.L_2163:
        /*3204*/ 	.byte	0x04, 0x12
        /*3206*/ 	.short	(.L_2165 - .L_2164)
	.align		4
.L_2164:
        /*3208*/ 	.word	index@(_ZN2at6native55_GLOBAL__N__de093ff9_22_ForeachBinaryOpList_cu_a911ec4325multi_tensor_apply_kernelINS1_18TensorListMetadataILi2EEENS1_11CopyFunctorIaN3c108BFloat16ELi2ELi1ELi1EEEJNS0_4CopyIaS7_EEEEEvT_T0_DpT1_)
        /*320c*/ 	.word	0x00000000


	//----- nvinfo : EIATTR_MIN_STACK_SIZE
	.align		4
.L_2165:
        /*3210*/ 	.byte	0x04, 0x12
        /*3212*/ 	.short	(.L_2167 - .L_2166)
	.align		4
.L_2166:
        /*3214*/ 	.word	index@(_ZN2at6native55_GLOBAL__N__de093ff9_22_ForeachBinaryOpList_cu_a911ec4325multi_tensor_apply_kernelINS1_18TensorListMetadataILi2EEENS1_11CopyFunctorIaN3c104HalfELi2ELi1ELi1EEEJNS0_4CopyIaS7_EEEEEvT_T0_DpT1_)
        /*3218*/ 	.word	0x00000000


	//----- nvinfo : EIATTR_MIN_STACK_SIZE
	.align		4
.L_2167:
        /*321c*/ 	.byte	0x04, 0x12
        /*321e*/ 	.short	(.L_2169 - .L_2168)
	.align		4
.L_2168:
        /*3220*/ 	.word	index@(_ZN2at6native55_GLOBAL__N__de093ff9_22_ForeachBinaryOpList_cu_a911ec4325multi_tensor_apply_kernelINS1_18TensorListMetadataILi2EEENS1_11CopyFunctorIaN3c107complexIfEELi2ELi1ELi1EEEJNS0_4CopyIaS8_EEEEEvT_T0_DpT1_)
        /*3224*/ 	.word	0x00000000


	//----- nvinfo : EIATTR_MIN_STACK_SIZE
	.align		4
.L_2169:
        /*3228*/ 	.byte	0x04, 0x12
        /*322a*/ 	.short	(.L_2171 - .L_2170)
	.align		4
.L_2170:
        /*322c*/ 	.word	index@(_ZN2at6native55_GLOBAL__N__de093ff9_22_ForeachBinaryOpList_cu_a911ec4325multi_tensor_apply_kernelINS1_18TensorListMetadataILi2EEENS1_11CopyFunctorIaN3c107complexIdEELi2ELi1ELi1EEEJNS0_4CopyIaS8_EEEEEvT_T0_DpT1_)
        /*3230*/ 	.word	0x00000000


	//----- nvinfo : EIATTR_MIN_STACK_SIZE
	.align		4
.L_2171:
        /*3234*/ 	.byte	0x04, 0x12
        /*3236*/ 	.short	(.L_2173 - .L_2172)
	.align		4
.L_2172:
        /*3238*/ 	.word	index@(_ZN2at6native55_GLOBAL__N__de093ff9_22_ForeachBinaryOpList_cu_a911ec4325multi_tensor_apply_kernelINS1_18TensorListMetadataILi2EEENS1_11CopyFunctorIafLi2ELi1ELi1EEEJNS0_4CopyIafEEEEEvT_T0_DpT1_)
        /*323c*/ 	.word	0x00000000


	//----- nvinfo : EIATTR_MIN_STACK_SIZE
	.align		4
.L_2173:
        /*3240*/ 	.byte	0x04, 0x12
        /*3242*/ 	.short	(.L_2175 - .L_2174)
	.align		4
.L_2174:
        /*3244*/ 	.word	index@(_ZN2at6native55_GLOBAL__N__de093ff9_22_ForeachBinaryOpList_cu_a911ec4325multi_tensor_apply_kernelINS1_18TensorListMetadataILi2EEENS1_11CopyFunctorIadLi2ELi1ELi1EEEJNS0_4CopyIadEEEEEvT_T0_DpT1_)
        /*3248*/ 	.word	0x00000000


	//----- nvinfo : EIATTR_MIN_STACK_SIZE
	.align		4
.L_2175:
        /*324c*/ 	.byte	0x04, 0x12
        /*324e*/ 	.short	(.L_2177 - .L_2176)
	.align		4
.L_2176:
        /*3250*/ 	.word	index@(_ZN2at6native55_GLOBAL__N__de093ff9_22_ForeachBinaryOpList_cu_a911ec4325multi_tensor_apply_kernelINS1_18TensorListMetadataILi2EEENS1_11CopyFunctorIaiLi2ELi1ELi1EEEJNS0_4CopyIaiEEEEEvT_T0_DpT1_)
        /*3254*/ 	.word	0x00000000


	//----- nvinfo : EIATTR_MIN_STACK_SIZE
	.align		4
.L_2177:
        /*3258*/ 	.byte	0x04, 0x12
        /*325a*/ 	.short	(.L_2179 - .L_2178)
	.align		4
.L_2178:
        /*325c*/ 	.word	index@(_ZN2at6native55_GLOBAL__N__de093ff9_22_ForeachBinaryOpList_cu_a911ec4325multi_tensor_apply_kernelINS1_18TensorListMetadataILi2EEENS1_11CopyFunctorIasLi2ELi1ELi1EEEJNS0_4CopyIasEEEEEvT_T0_DpT1_)
        /*3260*/ 	.word	0x00000000


	//----- nvinfo : EIATTR_MIN_STACK_SIZE
	.align		4
.L_2179:
        /*3264*/ 	.byte	0x04, 0x12
        /*3266*/ 	.short	(.L_2181 - .L_2180)
	.align		4
.L_2180:
        /*3268*/ 	.word	index@(_ZN2at6native55_GLOBAL__N__de093ff9_22_ForeachBinaryOpList_cu_a911ec4325multi_tensor_apply_kernelINS1_18TensorListMetadataILi2EEENS1_11CopyFunctorIalLi2ELi1ELi1EEEJNS0_4CopyIalEEEEEvT_T0_DpT1_)
        /*326c*/ 	.word	0x00000000


	//----- nvinfo : EIATTR_MIN_STACK_SIZE
	.align		4
.L_2181:
        /*3270*/ 	.byte	0x04, 0x12
        /*3272*/ 	.short	(.L_2183 - .L_2182)
	.align		4
.L_2182:
        /*3274*/ 	.word	index@(_ZN2at6native55_GLOBAL__N__de093ff9_22_ForeachBinaryOpList_cu_a911ec4325multi_tensor_apply_kernelINS1_18TensorListMetadataILi2EEENS1_11CopyFunctorIahLi2ELi1ELi1EEEJNS0_4CopyIahEEEEEvT_T0_DpT1_)
        /*3278*/ 	.word	0x00000000


	//----- nvinfo : EIATTR_MIN_STACK_SIZE
	.align		4
.L_2183:
        /*327c*/ 	.byte	0x04, 0x12
        /*327e*/ 	.short	(.L_2185 - .L_2184)
	.align		4
.L_2184:
        /*3280*/ 	.word	index@(_ZN2at6native55_GLOBAL__N__de093ff9_22_ForeachBinaryOpList_cu_a911ec4325multi_tensor_apply_kernelINS1_18TensorListMetadataILi2EEENS1_14UnaryOpFunctorIaLi2ELi1ELi1EEEJNS0_4CopyIaaEEEEEvT_T0_DpT1_)
        /*3284*/ 	.word	0x00000000


	//----- nvinfo : EIATTR_MIN_STACK_SIZE
	.align		4
.L_2185:
        /*3288*/ 	.byte	0x04, 0x12
        /*328a*/ 	.short	(.L_2187 - .L_2186)
	.align		4
.L_2186:
        /*328c*/ 	.word	index@(_ZN2at6native55_GLOBAL__N__de093ff9_22_ForeachBinaryOpList_cu_a911ec4325multi_tensor_apply_kernelINS1_18TensorListMetadataILi2EEENS1_11CopyFunctorIhN3c1015Float8_e5m2fnuzELi2ELi1ELi1EEEJNS0_4CopyIhS7_EEEEEvT_T0_DpT1_)
        /*3290*/ 	.word	0x00000000


	//----- nvinfo : EIATTR_MIN_STACK_SIZE
	.align		4
.L_2187:
        /*3294*/ 	.byte	0x04, 0x12
        /*3296*/ 	.short	(.L_2189 - .L_2188)
	.align		4
.L_2188:
        /*3298*/ 	.word	index@(_ZN2at6native55_GLOBAL__N__de093ff9_22_ForeachBinaryOpList_cu_a911ec4325multi_tensor_apply_kernelINS1_18TensorListMetadataILi2EEENS1_11CopyFunctorIhN3c1011Float8_e5m2ELi2ELi1ELi1EEEJNS0_4CopyIhS7_EEEEEvT_T0_DpT1_)
        /*329c*/ 	.word	0x00000000


	//----- nvinfo : EIATTR_MIN_STACK_SIZE
	.align		4
.L_2189:
        /*32a0*/ 	.byte	0x04, 0x12
        /*32a2*/ 	.short	(.L_2191 - .L_2190)
	.align		4
.L_2190:
        /*32a4*/ 	.word	index@(_ZN2at6native55_GLOBAL__N__de093ff9_22_ForeachBinaryOpList_cu_a911ec4325multi_tensor_apply_kernelINS1_18TensorListMetadataILi2EEENS1_11CopyFunctorIhN3c1015Float8_e4m3fnuzELi2ELi1ELi1EEEJNS0_4CopyIhS7_EEEEEvT_T0_DpT1_)
        /*32a8*/ 	.word	0x00000000


	//----- nvinfo : EIATTR_MIN_STACK_SIZE
	.align		4
.L_2191:
        /*32ac*/ 	.byte	0x04, 0x12
        /*32ae*/ 	.short	(.L_2193 - .L_2192)
	.align		4
.L_2192:
        /*32b0*/ 	.word	index@(_ZN2at6native55_GLOBAL__N__de093ff9_22_ForeachBinaryOpList_cu_a911ec4325multi_tensor_apply_kernelINS1_18TensorListMetadataILi2EEENS1_11CopyFunctorIhN3c1013Float8_e4m3fnELi2ELi1ELi1EEEJNS0_4CopyIhS7_EEEEEvT_T0_DpT1_)
        /*32b4*/ 	.word	0x00000000


	//----- nvinfo : EIATTR_MIN_STACK_SIZE
	.align		4
.L_2193:
        /*32b8*/ 	.byte	0x04, 0x12
        /*32ba*/ 	.short	(.L_2195 - .L_2194)
	.align		4
.L_2194:
        /*32bc*/ 	.word	index@(_ZN2at6native55_GLOBAL__N__de093ff9_22_ForeachBinaryOpList_cu_a911ec4325multi_tensor_apply_kernelINS1_18TensorListMetadataILi2EEENS1_11CopyFunctorIhbLi2ELi1ELi1EEEJNS0_4CopyIhbEEEEEvT_T0_DpT1_)
        /*32c0*/ 	.word	0x00000000


	//----- nvinfo : EIATTR_MIN_STACK_SIZE
	.align		4
.L_2195:
        /*32c4*/ 	.byte	0x04, 0x12
        /*32c6*/ 	.short	(.L_2197 - .L_2196)
	.align		4
.L_2196:
        /*32c8*/ 	.word	index@(_ZN2at6native55_GLOBAL__N__de093ff9_22_ForeachBinaryOpList_cu_a911ec4325multi_tensor_apply_kernelINS1_18TensorListMetadataILi2EEENS1_11CopyFunctorIhN3c108BFloat16ELi2ELi1ELi1EEEJNS0_4CopyIhS7_EEEEEvT_T0_DpT1_)
        /*32cc*/ 	.word	0x00000000


	//----- nvinfo : EIATTR_MIN_STACK_SIZE
	.align		4
.L_2197:
        /*32d0*/ 	.byte	0x04, 0x12
        /*32d2*/ 	.short	(.L_2199 - .L_2198)
	.align		4
.L_2198:
        /*32d4*/ 	.word	index@(_ZN2at6native55_GLOBAL__N__de093ff9_22_ForeachBinaryOpList_cu_a911ec4325multi_tensor_apply_kernelINS1_18TensorListMetadataILi2EEENS1_11CopyFunctorIhN3c104HalfELi2ELi1ELi1EEEJNS0_4CopyIhS7_EEEEEvT_T0_DpT1_)
        /*32d8*/ 	.word	0x00000000


	//----- nvinfo : EIATTR_MIN_STACK_SIZE
	.align		4
.L_2199:
        /*32dc*/ 	.byte	0x04, 0x12
        /*32de*/ 	.short	(.L_2201 - .L_2200)
	.align		4
.L_2200:
        /*32e0*/ 	.word	index@(_ZN2at6native55_GLOBAL__N__de093ff9_22_ForeachBinaryOpList_cu_a911ec4325multi_tensor_apply_kernelINS1_18TensorListMetadataILi2EEENS1_11CopyFunctorIhN3c107complexIfEELi2ELi1ELi1EEEJNS0_4CopyIhS8_EEEEEvT_T0_DpT1_)
        /*32e4*/ 	.word	0x00000000


	//----- nvinfo : EIATTR_MIN_STACK_SIZE
	.align		4
.L_2201:
        /*32e8*/ 	.byte	0x04, 0x12
        /*32ea*/ 	.short	(.L_2203 - .L_2202)
	.align		4
.L_2202:
        /*32ec*/ 	.word	index@(_ZN2at6native55_GLOBAL__N__de093ff9_22_ForeachBinaryOpList_cu_a911ec4325multi_tensor_apply_kernelINS1_18TensorListMetadataILi2EEENS1_11CopyFunctorIhN3c107complexIdEELi2ELi1ELi1EEEJNS0_4CopyIhS8_EEEEEvT_T0_DpT1_)
        /*32f0*/ 	.word	0x00000000


	//----- nvinfo : EIATTR_MIN_STACK_SIZE
	.align		4
.L_2203:
        /*32f4*/ 	.byte	0x04, 0x12
        /*32f6*/ 	.short	(.L_2205 - .L_2204)
	.align		4
.L_2204:
        /*32f8*/ 	.word	index@(_ZN2at6native55_GLOBAL__N__de093ff9_22_ForeachBinaryOpList_cu_a911ec4325multi_tensor_apply_kernelINS1_18TensorListMetadataILi2EEENS1_11CopyFunctorIhfLi2ELi1ELi1EEEJNS0_4CopyIhfEEEEEvT_T0_DpT1_)
        /*32fc*/ 	.word	0x00000000


	//----- nvinfo : EIATTR_MIN_STACK_SIZE
	.align		4
.L_2205:
        /*3300*/ 	.byte	0x04, 0x12
        /*3302*/ 	.short	(.L_2207 - .L_2206)
	.align		4
.L_2206:
        /*3304*/ 	.word	index@(_ZN2at6native55_GLOBAL__N__de093ff9_22_ForeachBinaryOpList_cu_a911ec4325multi_tensor_apply_kernelINS1_18TensorListMetadataILi2EEENS1_11CopyFunctorIhdLi2ELi1ELi1EEEJNS0_4CopyIhdEEEEEvT_T0_DpT1_)
        /*3308*/ 	.word	0x00000000


	//----- nvinfo : EIATTR_MIN_STACK_SIZE
	.align		4
.L_2207:
        /*330c*/ 	.byte	0x04, 0x12
        /*330e*/ 	.short	(.L_2209 - .L_2208)
	.align		4
.L_2208:
        /*3310*/ 	.word	index@(_ZN2at6native55_GLOBAL__N__de093ff9_22_ForeachBinaryOpList_cu_a911ec4325multi_tensor_apply_kernelINS1_18TensorListMetadataILi2EEENS1_11CopyFunctorIhiLi2ELi1ELi1EEEJNS0_4CopyIhiEEEEEvT_T0_DpT1_)
        /*3314*/ 	.word	0x00000000


	//----- nvinfo : EIATTR_MIN_STACK_SIZE
	.align		4
.L_2209:
        /*3318*/ 	.byte	0x04, 0x12
        /*331a*/ 	.short	(.L_2211 - .L_2210)
	.align		4
.L_2210:
        /*331c*/ 	.word	index@(_ZN2at6native55_GLOBAL__N__de093ff9_22_ForeachBinaryOpList_cu_a911ec4325multi_tensor_apply_kernelINS1_18TensorListMetadataILi2EEENS1_11CopyFunctorIhsLi2ELi1ELi1EEEJNS0_4CopyIhsEEEEEvT_T0_DpT1_)
        /*3320*/ 	.word	0x00000000


	//----- nvinfo : EIATTR_MIN_STACK_SIZE
	.align		4
.L_2211:
        /*3324*/ 	.byte	0x04, 0x12
        /*3326*/ 	.short	(.L_2213 - .L_2212)
	.align		4
.L_2212:
        /*3328*/ 	.word	index@(_ZN2at6native55_GLOBAL__N__de093ff9_22_ForeachBinaryOpList_cu_a911ec4325multi_tensor_apply_kernelINS1_18TensorListMetadataILi2EEENS1_11CopyFunctorIhlLi2ELi1ELi1EEEJNS0_4CopyIhlEEEEEvT_T0_DpT1_)
        /*332c*/ 	.word	0x00000000


	//----- nvinfo : EIATTR_MIN_STACK_SIZE
	.align		4
.L_2213:
        /*3330*/ 	.byte	0x04, 0x12
        /*3332*/ 	.short	(.L_2215 - .L_2214)
	.align		4
.L_2214:
        /*3334*/ 	.word	index@(_ZN2at6native55_GLOBAL__N__de093ff9_22_ForeachBinaryOpList_cu_a911ec4325multi_tensor_apply_kernelINS1_18TensorListMetadataILi2EEENS1_11CopyFunctorIhaLi2ELi1ELi1EEEJNS0_4CopyIhaEEEEEvT_T0_DpT1_)
        /*3338*/ 	.word	0x00000000


	//----- nvinfo : EIATTR_MIN_STACK_SIZE
	.align		4
.L_2215:
        /*333c*/ 	.byte	0x04, 0x12
        /*333e*/ 	.short	(.L_2217 - .L_2216)
	.align		4
.L_2216:
        /*3340*/ 	.word	index@(_ZN2at6native55_GLOBAL__N__de093ff9_22_ForeachBinaryOpList_cu_a911ec4325multi_tensor_apply_kernelINS1_18TensorListMetadataILi2EEENS1_14UnaryOpFunctorIhLi2ELi1ELi1EEEJNS0_4CopyIhhEEEEEvT_T0_DpT1_)
        /*3344*/ 	.word	0x00000000


	//----- nvinfo : EIATTR_MIN_STACK_SIZE
	.align		4
.L_2217:
        /*3348*/ 	.byte	0x04, 0x12
        /*334a*/ 	.short	(.L_2219 - .L_2218)
	.align		4
.L_2218:
        /*334c*/ 	.word	index@(_ZN2at6native55_GLOBAL__N__de093ff9_22_ForeachBinaryOpList_cu_a911ec4325multi_tensor_apply_kernelINS1_18TensorListMetadataILi3EEENS1_24BinaryOpListAlphaFunctorIN3c104HalfELi3ELi2ELi2EEEJNS1_13power_functorIfEEfEEEvT_T0_DpT1_)
        /*3350*/ 	.word	0x00000000


	//----- nvinfo : EIATTR_MIN_STACK_SIZE
	.align		4
.L_2219:
        /*3354*/ 	.byte	0x04, 0x12
        /*3356*/ 	.short	(.L_2221 - .L_2220)
	.align		4
.L_2220:
        /*3358*/ 	.word	index@(_ZN2at6native55_GLOBAL__N__de093ff9_22_ForeachBinaryOpList_cu_a911ec4325multi_tensor_apply_kernelINS1_18TensorListMetadataILi3EEENS1_24BinaryOpListAlphaFunctorIN3c108BFloat16ELi3ELi2ELi2EEEJNS1_13power_functorIfEEfEEEvT_T0_DpT1_)
        /*335c*/ 	.word	0x00000000


	//----- nvinfo : EIATTR_MIN_STACK_SIZE
	.align		4
.L_2221:
        /*3360*/ 	.byte	0x04, 0x12
        /*3362*/ 	.short	(.L_2223 - .L_2222)
	.align		4
.L_2222:
        /*3364*/ 	.word	index@(_ZN2at6native55_GLOBAL__N__de093ff9_22_ForeachBinaryOpList_cu_a911ec4325multi_tensor_apply_kernelINS1_18TensorListMetadataILi3EEENS1_24BinaryOpListAlphaFunctorIN3c107complexIfEELi3ELi2ELi2EEEJNS1_13power_functorIS8_EES8_EEEvT_T0_DpT1_)
        /*3368*/ 	.word	0x00000000


	//----- nvinfo : EIATTR_MIN_STACK_SIZE
	.align		4
.L_2223:
        /*336c*/ 	.byte	0x04, 0x12
        /*336e*/ 	.short	(.L_2225 - .L_2224)
	.align		4
.L_2224:
        /*3370*/ 	.word	index@(_ZN2at6native55_GLOBAL__N__de093ff9_22_ForeachBinaryOpList_cu_a911ec4325multi_tensor_apply_kernelINS1_18TensorListMetadataILi3EEENS1_24BinaryOpListAlphaFunctorIN3c107complexIdEELi3ELi2ELi2EEEJNS1_13power_functorIS8_EES8_EEEvT_T0_DpT1_)
        /*3374*/ 	.word	0x00000028


	//----- nvinfo : EIATTR_MIN_STACK_SIZE
	.align		4
.L_2225:
        /*3378*/ 	.byte	0x04, 0x12
        /*337a*/ 	.short	(.L_2227 - .L_2226)
	.align		4
.L_2226:
        /*337c*/ 	.word	index@(_ZN2at6native55_GLOBAL__N__de093ff9_22_ForeachBinaryOpList_cu_a911ec4325multi_tensor_apply_kernelINS1_18TensorListMetadataILi3EEENS1_24BinaryOpListAlphaFunctorIfLi3ELi2ELi2EEEJNS1_13power_functorIfEEfEEEvT_T0_DpT1_)
        /*3380*/ 	.word	0x00000000


	//----- nvinfo : EIATTR_MIN_STACK_SIZE
	.align		4
.L_2227:
        /*3384*/ 	.byte	0x04, 0x12
        /*3386*/ 	.short	(.L_2229 - .L_2228)
	.align		4
.L_2228:
        /*3388*/ 	.word	index@(_ZN2at6native55_GLOBAL__N__de093ff9_22_ForeachBinaryOpList_cu_a911ec4325multi_tensor_apply_kernelINS1_18TensorListMetadataILi3EEENS1_24BinaryOpListAlphaFunctorIdLi3ELi2ELi2EEEJNS1_13power_functorIdEEdEEEvT_T0_DpT1_)
        /*338c*/ 	.word	0x00000000


	//----- nvinfo : EIATTR_MIN_STACK_SIZE
	.align		4
.L_2229:
        /*3390*/ 	.byte	0x04, 0x12
        /*3392*/ 	.short	(.L_2231 - .L_2230)
	.align		4
.L_2230:
        /*3394*/ 	.word	index@(_ZN2at6native55_GLOBAL__N__de093ff9_22_ForeachBinaryOpList_cu_a911ec4325multi_tensor_apply_kernelINS1_18TensorListMetadataILi3EEENS1_24BinaryOpListAlphaFunctorIsLi3ELi2ELi2EEEJNS1_13power_functorIsEEsEEEvT_T0_DpT1_)
        /*3398*/ 	.word	0x00000000


	//----- nvinfo : EIATTR_MIN_STACK_SIZE
	.align		4
.L_2231:
        /*339c*/ 	.byte	0x04, 0x12
        /*339e*/ 	.short	(.L_2233 - .L_2232)
	.align		4
.L_2232:
        /*33a0*/ 	.word	index@(_ZN2at6native55_GLOBAL__N__de093ff9_22_ForeachBinaryOpList_cu_a911ec4325multi_tensor_apply_kernelINS1_18TensorListMetadataILi3EEENS1_24BinaryOpListAlphaFunctorIlLi3ELi2ELi2EEEJNS1_13power_functorIlEElEEEvT_T0_DpT1_)
        /*33a4*/ 	.word	0x00000000


	//----- nvinfo : EIATTR_MIN_STACK_SIZE
	.align		4
.L_2233:
        /*33a8*/ 	.byte	0x04, 0x12
        /*33aa*/ 	.short	(.L_2235 - .L_2234)
	.align		4
.L_2234:
        /*33ac*/ 	.word	index@(_ZN2at6native55_GLOBAL__N__de093ff9_22_ForeachBinaryOpList_cu_a911ec4325multi_tensor_apply_kernelINS1_18TensorListMetadataILi3EEENS1_24BinaryOpListAlphaFunctorIiLi3ELi2ELi2EEEJNS1_13power_functorIiEEiEEEvT_T0_DpT1_)
        /*33b0*/ 	.word	0x00000000


	//----- nvinfo : EIATTR_MIN_STACK_SIZE
	.align		4
.L_2235:
        /*33b4*/ 	.byte	0x04, 0x12
        /*33b6*/ 	.short	(.L_2237 - .L_2236)
	.align		4
.L_2236:
        /*33b8*/ 	.word	index@(_ZN2at6native55_GLOBAL__N__de093ff9_22_ForeachBinaryOpList_cu_a911ec4325multi_tensor_apply_kernelINS1_18TensorListMetadataILi3EEENS1_24BinaryOpListAlphaFunctorIaLi3ELi2ELi2EEEJNS1_13power_functorIaEEaEEEvT_T0_DpT1_)
        /*33bc*/ 	.word	0x00000000


	//----- nvinfo : EIATTR_MIN_STACK_SIZE
	.align		4
.L_2237:
        /*33c0*/ 	.byte	0x04, 0x12
        /*33c2*/ 	.short	(.L_2239 - .L_2238)
	.align		4
.L_2238:
        /*33c4*/ 	.word	index@(_ZN2at6native55_GLOBAL__N__de093ff9_22_ForeachBinaryOpList_cu_a911ec4325multi_tensor_apply_kernelINS1_18TensorListMetadataILi3EEENS1_24BinaryOpListAlphaFunctorIhLi3ELi2ELi2EEEJNS1_13power_functorIhEEhEEEvT_T0_DpT1_)
        /*33c8*/ 	.word	0x00000000


	//----- nvinfo : EIATTR_MIN_STACK_SIZE
	.align		4
.L_2239:
        /*33cc*/ 	.byte	0x04, 0x12
        /*33ce*/ 	.short	(.L_2241 - .L_2240)
	.align		4
.L_2240:
        /*33d0*/ 	.word	index@(_ZN2at6native55_GLOBAL__N__de093ff9_22_ForeachBinaryOpList_cu_a911ec4325multi_tensor_apply_kernelINS1_18TensorListMetadataILi2EEENS1_24BinaryOpListAlphaFunctorIN3c104HalfELi2ELi2ELi0EEEJNS1_13power_functorIfEEfEEEvT_T0_DpT1_)
        /*33d4*/ 	.word	0x00000000


	//----- nvinfo : EIATTR_MIN_STACK_SIZE
	.align		4
.L_2241:
        /*33d8*/ 	.byte	0x04, 0x12
        /*33da*/ 	.short	(.L_2243 - .L_2242)
	.align		4
.L_2242:
        /*33dc*/ 	.word	index@(_ZN2at6native55_GLOBAL__N__de093ff9_22_ForeachBinaryOpList_cu_a911ec4325multi_tensor_apply_kernelINS1_18TensorListMetadataILi2EEENS1_24BinaryOpListAlphaFunctorIN3c108BFloat16ELi2ELi2ELi0EEEJNS1_13power_functorIfEEfEEEvT_T0_DpT1_)
        /*33e0*/ 	.word	0x00000000


	//----- nvinfo : EIATTR_MIN_STACK_SIZE
	.align		4
.L_2243:
        /*33e4*/ 	.byte	0x04, 0x12
        /*33e6*/ 	.short	(.L_2245 - .L_2244)
	.align		4
.L_2244:
        /*33e8*/ 	.word	index@(_ZN2at6native55_GLOBAL__N__de093ff9_22_ForeachBinaryOpList_cu_a911ec4325multi_tensor_apply_kernelINS1_18TensorListMetadataILi2EEENS1_24BinaryOpListAlphaFunctorIN3c107complexIfEELi2ELi2ELi0EEEJNS1_13power_functorIS8_EES8_EEEvT_T0_DpT1_)
        /*33ec*/ 	.word	0x00000000


	//----- nvinfo : EIATTR_MIN_STACK_SIZE
	.align		4
.L_2245:
        /*33f0*/ 	.byte	0x04, 0x12
        /*33f2*/ 	.short	(.L_2247 - .L_2246)
	.align		4
.L_2246:
        /*33f4*/ 	.word	index@(_ZN2at6native55_GLOBAL__N__de093ff9_22_ForeachBinaryOpList_cu_a911ec4325multi_tensor_apply_kernelINS1_18TensorListMetadataILi2EEENS1_24BinaryOpListAlphaFunctorIN3c107complexIdEELi2ELi2ELi0EEEJNS1_13power_functorIS8_EES8_EEEvT_T0_DpT1_)
        /*33f8*/ 	.word	0x00000028


	//----- nvinfo : EIATTR_MIN_STACK_SIZE
	.align		4
.L_2247:
        /*33fc*/ 	.byte	0x04, 0x12
        /*33fe*/ 	.short	(.L_2249 - .L_2248)
	.align		4
.L_2248:
        /*3400*/ 	.word	index@(_ZN2at6native55_GLOBAL__N__de093ff9_22_ForeachBinaryOpList_cu_a911ec4325multi_tensor_apply_kernelINS1_18TensorListMetadataILi2EEENS1_24BinaryOpListAlphaFunctorIfLi2ELi2ELi0EEEJNS1_13power_functorIfEEfEEEvT_T0_DpT1_)
        /*3404*/ 	.word	0x00000000


	//----- nvinfo : EIATTR_MIN_STACK_SIZE
	.align		4
.L_2249:
        /*3408*/ 	.byte	0x04, 0x12
        /*340a*/ 	.short	(.L_2251 - .L_2250)
	.align		4
.L_2250:
        /*340c*/ 	.word	index@(_ZN2at6native55_GLOBAL__N__de093ff9_22_ForeachBinaryOpList_cu_a911ec4325multi_tensor_apply_kernelINS1_18TensorListMetadataILi2EEENS1_24BinaryOpListAlphaFunctorIdLi2ELi2ELi0EEEJNS1_13power_functorIdEEdEEEvT_T0_DpT1_)
        /*3410*/ 	.word	0x00000000


	//----- nvinfo : EIATTR_MIN_STACK_SIZE
	.align		4
.L_2251:
        /*3414*/ 	.byte	0x04, 0x12
        /*3416*/ 	.short	(.L_2253 - .L_2252)
	.align		4
.L_2252:
        /*3418*/ 	.word	index@(_ZN2at6native55_GLOBAL__N__de093ff9_22_ForeachBinaryOpList_cu_a911ec4325multi_tensor_apply_kernelINS1_18TensorListMetadataILi2EEENS1_24BinaryOpListAlphaFunctorIsLi2ELi2ELi0EEEJNS1_13power_functorIsEEsEEEvT_T0_DpT1_)
        /*341c*/ 	.word	0x00000000


	//----- nvinfo : EIATTR_MIN_STACK_SIZE
	.align		4
.L_2253:
        /*3420*/ 	.byte	0x04, 0x12
        /*3422*/ 	.short	(.L_2255 - .L_2254)
	.align		4
.L_2254:
        /*3424*/ 	.word	index@(_ZN2at6native55_GLOBAL__N__de093ff9_22_ForeachBinaryOpList_cu_a911ec4325multi_tensor_apply_kernelINS1_18TensorListMetadataILi2EEENS1_24BinaryOpListAlphaFunctorIlLi2ELi2ELi0EEEJNS1_13power_functorIlEElEEEvT_T0_DpT1_)
        /*3428*/ 	.word	0x00000000


	//----- nvinfo : EIATTR_MIN_STACK_SIZE
	.align		4
.L_2255:
        /*342c*/ 	.byte	0x04, 0x12
        /*342e*/ 	.short	(.L_2257 - .L_2256)
	.align		4
.L_2256:
        /*3430*/ 	.word	index@(_ZN2at6native55_GLOBAL__N__de093ff9_22_ForeachBinaryOpList_cu_a911ec4325multi_tensor_apply_kernelINS1_18TensorListMetadataILi2EEENS1_24BinaryOpListAlphaFunctorIiLi2ELi2ELi0EEEJNS1_13power_functorIiEEiEEEvT_T0_DpT1_)
        /*3434*/ 	.word	0x00000000


	//----- nvinfo : EIATTR_MIN_STACK_SIZE
	.align		4
.L_2257:
        /*3438*/ 	.byte	0x04, 0x12
        /*343a*/ 	.short	(.L_2259 - .L_2258)
	.align		4
.L_2258:
        /*343c*/ 	.word	index@(_ZN2at6native55_GLOBAL__N__de093ff9_22_ForeachBinaryOpList_cu_a911ec4325multi_tensor_apply_kernelINS1_18TensorListMetadataILi2EEENS1_24BinaryOpListAlphaFunctorIaLi2ELi2ELi0EEEJNS1_13power_functorIaEEaEEEvT_T0_DpT1_)
        /*3440*/ 	.word	0x00000000


	//----- nvinfo : EIATTR_MIN_STACK_SIZE
	.align		4
.L_2259:
        /*3444*/ 	.byte	0x04, 0x12
        /*3446*/ 	.short	(.L_2261 - .L_2260)
	.align		4
.L_2260:
        /*3448*/ 	.word	index@(_ZN2at6native55_GLOBAL__N__de093ff9_22_ForeachBinaryOpList_cu_a911ec4325multi_tensor_apply_kernelINS1_18TensorListMetadataILi2EEENS1_24BinaryOpListAlphaFunctorIhLi2ELi2ELi0EEEJNS1_13power_functorIhEEhEEEvT_T0_DpT1_)
        /*344c*/ 	.word	0x00000000


	//----- nvinfo : EIATTR_MIN_STACK_SIZE
	.align		4
.L_2261:
        /*3450*/ 	.byte	0x04, 0x12
        /*3452*/ 	.short	(.L_2263 - .L_2262)
	.align		4
.L_2262:
        /*3454*/ 	.word	index@(_ZN2at6native55_GLOBAL__N__de093ff9_22_ForeachBinaryOpList_cu_a911ec4325multi_tensor_apply_kernelINS1_18TensorListMetadataILi3EEENS1_24BinaryOpListAlphaFunctorIN3c104HalfELi3ELi2ELi2EEEJNS0_7maximumIfEEfEEEvT_T0_DpT1_)
        /*3458*/ 	.word	0x00000000


	//----- nvinfo : EIATTR_MIN_STACK_SIZE
	.align		4
.L_2263:
        /*345c*/ 	.byte	0x04, 0x12
        /*345e*/ 	.short	(.L_2265 - .L_2264)
	.align		4
.L_2264:
        /*3460*/ 	.word	index@(_ZN2at6native55_GLOBAL__N__de093ff9_22_ForeachBinaryOpList_cu_a911ec4325multi_tensor_apply_kernelINS1_18TensorListMetadataILi3EEENS1_24BinaryOpListAlphaFunctorIN3c108BFloat16ELi3ELi2ELi2EEEJNS0_7maximumIfEEfEEEvT_T0_DpT1_)
        /*3464*/ 	.word	0x00000000


	//----- nvinfo : EIATTR_MIN_STACK_SIZE
	.align		4
.L_2265:
        /*3468*/ 	.byte	0x04, 0x12
        /*346a*/ 	.short	(.L_2267 - .L_2266)
	.align		4
.L_2266:
        /*346c*/ 	.word	index@(_ZN2at6native55_GLOBAL__N__de093ff9_22_ForeachBinaryOpList_cu_a911ec4325multi_tensor_apply_kernelINS1_18TensorListMetadataILi3EEENS1_24BinaryOpListAlphaFunctorIfLi3ELi2ELi2EEEJNS0_7maximumIfEEfEEEvT_T0_DpT1_)
        /*3470*/ 	.word	0x00000000


	//----- nvinfo : EIATTR_MIN_STACK_SIZE
	.align		4
.L_2267:
        /*3474*/ 	.byte	0x04, 0x12
        /*3476*/ 	.short	(.L_2269 - .L_2268)
	.align		4
.L_2268:
        /*3478*/ 	.word	index@(_ZN2at6native55_GLOBAL__N__de093ff9_22_ForeachBinaryOpList_cu_a911ec4325multi_tensor_apply_kernelINS1_18TensorListMetadataILi3EEENS1_24BinaryOpListAlphaFunctorIdLi3ELi2ELi2EEEJNS0_7maximumIdEEdEEEvT_T0_DpT1_)
        /*347c*/ 	.word	0x00000000


	//----- nvinfo : EIATTR_MIN_STACK_SIZE
	.align		4
.L_2269:
        /*3480*/ 	.byte	0x04, 0x12
        /*3482*/ 	.short	(.L_2271 - .L_2270)
	.align		4
.L_2270:
        /*3484*/ 	.word	index@(_ZN2at6native55_GLOBAL__N__de093ff9_22_ForeachBinaryOpList_cu_a911ec4325multi_tensor_apply_kernelINS1_18TensorListMetadataILi3EEENS1_24BinaryOpListAlphaFunctorIsLi3ELi2ELi2EEEJNS0_7maximumIsEEsEEEvT_T0_DpT1_)
        /*3488*/ 	.word	0x00000000


	//----- nvinfo : EIATTR_MIN_STACK_SIZE
	.align		4
.L_2271:
        /*348c*/ 	.byte	0x04, 0x12
        /*348e*/ 	.short	(.L_2273 - .L_2272)
	.align		4
.L_2272:
        /*3490*/ 	.word	index@(_ZN2at6native55_GLOBAL__N__de093ff9_22_ForeachBinaryOpList_cu_a911ec4325multi_tensor_apply_kernelINS1_18TensorListMetadataILi3EEENS1_24BinaryOpListAlphaFunctorIlLi3ELi2ELi2EEEJNS0_7maximumIlEElEEEvT_T0_DpT1_)
        /*3494*/ 	.word	0x00000000


	//----- nvinfo : EIATTR_MIN_STACK_SIZE
	.align		4
.L_2273:
        /*3498*/ 	.byte	0x04, 0x12
        /*349a*/ 	.short	(.L_2275 - .L_2274)
	.align		4
.L_2274:
        /*349c*/ 	.word	index@(_ZN2at6native55_GLOBAL__N__de093ff9_22_ForeachBinaryOpList_cu_a911ec4325multi_tensor_apply_kernelINS1_18TensorListMetadataILi3EEENS1_24BinaryOpListAlphaFunctorIiLi3ELi2ELi2EEEJNS0_7maximumIiEEiEEEvT_T0_DpT1_)
        /*34a0*/ 	.word	0x00000000


	//----- nvinfo : EIATTR_MIN_STACK_SIZE
	.align		4
.L_2275:
        /*34a4*/ 	.byte	0x04, 0x12
        /*34a6*/ 	.short	(.L_2277 - .L_2276)
	.align		4
.L_2276:
        /*34a8*/ 	.word	index@(_ZN2at6native55_GLOBAL__N__de093ff9_22_ForeachBinaryOpList_cu_a911ec4325multi_tensor_apply_kernelINS1_18TensorListMetadataILi3EEENS1_24BinaryOpListAlphaFunctorIaLi3ELi2ELi2EEEJNS0_7maximumIaEEaEEEvT_T0_DpT1_)
        /*34ac*/ 	.word	0x00000000


	//----- nvinfo : EIATTR_MIN_STACK_SIZE
	.align		4
.L_2277:
        /*34b0*/ 	.byte	0x04, 0x12
        /*34b2*/ 	.short	(.L_2279 - .L_2278)
	.align		4
.L_2278:
        /*34b4*/ 	.word	index@(_ZN2at6native55_GLOBAL__N__de093ff9_22_ForeachBinaryOpList_cu_a911ec4325multi_tensor_apply_kernelINS1_18TensorListMetadataILi3EEENS1_24BinaryOpListAlphaFunctorIhLi3ELi2ELi2EEEJNS0_7maximumIhEEhEEEvT_T0_DpT1_)
        /*34b8*/ 	.word	0x00000000


	//----- nvinfo : EIATTR_MIN_STACK_SIZE
	.align		4
.L_2279:
        /*34bc*/ 	.byte	0x04, 0x12
        /*34be*/ 	.short	(.L_2281 - .L_2280)
	.align		4
.L_2280:
        /*34c0*/ 	.word	index@(_ZN2at6native55_GLOBAL__N__de093ff9_22_ForeachBinaryOpList_cu_a911ec4325multi_tensor_apply_kernelINS1_18TensorListMetadataILi2EEENS1_24BinaryOpListAlphaFunctorIN3c104HalfELi2ELi2ELi0EEEJNS0_7maximumIfEEfEEEvT_T0_DpT1_)
        /*34c4*/ 	.word	0x00000000


	//----- nvinfo : EIATTR_MIN_STACK_SIZE
	.align		4
.L_2281:
        /*34c8*/ 	.byte	0x04, 0x12
        /*34ca*/ 	.short	(.L_2283 - .L_2282)
	.align		4
.L_2282:
        /*34cc*/ 	.word	index@(_ZN2at6native55_GLOBAL__N__de093ff9_22_ForeachBinaryOpList_cu_a911ec4325multi_tensor_apply_kernelINS1_18TensorListMetadataILi2EEENS1_24BinaryOpListAlphaFunctorIN3c108BFloat16ELi2ELi2ELi0EEEJNS0_7maximumIfEEfEEEvT_T0_DpT1_)
        /*34d0*/ 	.word	0x00000000


	//----- nvinfo : EIATTR_MIN_STACK_SIZE
	.align		4
.L_2283:
        /*34d4*/ 	.byte	0x04, 0x12
        /*34d6*/ 	.short	(.L_2285 - .L_2284)
	.align		4
.L_2284:
        /*34d8*/ 	.word	index@(_ZN2at6native55_GLOBAL__N__de093ff9_22_ForeachBinaryOpList_cu_a911ec4325multi_tensor_apply_kernelINS1_18TensorListMetadataILi2EEENS1_24BinaryOpListAlphaFunctorIfLi2ELi2ELi0EEEJNS0_7maximumIfEEfEEEvT_T0_DpT1_)
        /*34dc*/ 	.word	0x00000000


	//----- nvinfo : EIATTR_MIN_STACK_SIZE
	.align		4
.L_2285:
        /*34e0*/ 	.byte	0x04, 0x12
        /*34e2*/ 	.short	(.L_2287 - .L_2286)
	.align		4
.L_2286:
        /*34e4*/ 	.word	index@(_ZN2at6native55_GLOBAL__N__de093ff9_22_ForeachBinaryOpList_cu_a911ec4325multi_tensor_apply_kernelINS1_18TensorListMetadataILi2EEENS1_24BinaryOpListAlphaFunctorIdLi2ELi2ELi0EEEJNS0_7maximumIdEEdEEEvT_T0_DpT1_)
        /*34e8*/ 	.word	0x00000000


	//----- nvinfo : EIATTR_MIN_STACK_SIZE
	.align		4
.L_2287:
        /*34ec*/ 	.byte	0x04, 0x12
        /*34ee*/ 	.short	(.L_2289 - .L_2288)
	.align		4
.L_2288:
        /*34f0*/ 	.word	index@(_ZN2at6native55_GLOBAL__N__de093ff9_22_ForeachBinaryOpList_cu_a911ec4325multi_tensor_apply_kernelINS1_18TensorListMetadataILi2EEENS1_24BinaryOpListAlphaFunctorIsLi2ELi2ELi0EEEJNS0_7maximumIsEEsEEEvT_T0_DpT1_)
        /*34f4*/ 	.word	0x00000000


	//----- nvinfo : EIATTR_MIN_STACK_SIZE
	.align		4
.L_2289:
        /*34f8*/ 	.byte	0x04, 0x12
        /*34fa*/ 	.short	(.L_2291 - .L_2290)
	.align		4
.L_2290:
        /*34fc*/ 	.word	index@(_ZN2at6native55_GLOBAL__N__de093ff9_22_ForeachBinaryOpList_cu_a911ec4325multi_tensor_apply_kernelINS1_18TensorListMetadataILi2EEENS1_24BinaryOpListAlphaFunctorIlLi2ELi2ELi0EEEJNS0_7maximumIlEElEEEvT_T0_DpT1_)
        /*3500*/ 	.word	0x00000000


	//----- nvinfo : EIATTR_MIN_STACK_SIZE
	.align		4
.L_2291:
        /*3504*/ 	.byte	0x04, 0x12
        /*3506*/ 	.short	(.L_2293 - .L_2292)
	.align		4
.L_2292:
        /*3508*/ 	.word	index@(_ZN2at6native55_GLOBAL__N__de093ff9_22_ForeachBinaryOpList_cu_a911ec4325multi_tensor_apply_kernelINS1_18TensorListMetadataILi2EEENS1_24BinaryOpListAlphaFunctorIiLi2ELi2ELi0EEEJNS0_7maximumIiEEiEEEvT_T0_DpT1_)
        /*350c*/ 	.word	0x00000000


	//----- nvinfo : EIATTR_MIN_STACK_SIZE
	.align		4
.L_2293:
        /*3510*/ 	.byte	0x04, 0x12
        /*3512*/ 	.short	(.L_2295 - .L_2294)
	.align		4
.L_2294:
        /*3514*/ 	.word	index@(_ZN2at6native55_GLOBAL__N__de093ff9_22_ForeachBinaryOpList_cu_a911ec4325multi_tensor_apply_kernelINS1_18TensorListMetadataILi2EEENS1_24BinaryOpListAlphaFunctorIaLi2ELi2ELi0EEEJNS0_7maximumIaEEaEEEvT_T0_DpT1_)
        /*3518*/ 	.word	0x00000000


	//----- nvinfo : EIATTR_MIN_STACK_SIZE
	.align		4
.L_2295:
        /*351c*/ 	.byte	0x04, 0x12
        /*351e*/ 	.short	(.L_2297 - .L_2296)
	.align		4
.L_2296:
        /*3520*/ 	.word	index@(_ZN2at6native55_GLOBAL__N__de093ff9_22_ForeachBinaryOpList_cu_a911ec4325multi_tensor_apply_kernelINS1_18TensorListMetadataILi2EEENS1_24BinaryOpListAlphaFunctorIhLi2ELi2ELi0EEEJNS0_7maximumIhEEhEEEvT_T0_DpT1_)
        /*3524*/ 	.word	0x00000000


	//----- nvinfo : EIATTR_MIN_STACK_SIZE
	.align		4
.L_2297:
        /*3528*/ 	.byte	0x04, 0x12
        /*352a*/ 	.short	(.L_2299 - .L_2298)
	.align		4
.L_2298:
        /*352c*/ 	.word	index@(_ZN2at6native55_GLOBAL__N__de093ff9_22_ForeachBinaryOpList_cu_a911ec4325multi_tensor_apply_kernelINS1_18TensorListMetadataILi3EEENS1_24BinaryOpListAlphaFunctorIN3c104HalfELi3ELi2ELi2EEEJNS0_7minimumIfEEfEEEvT_T0_DpT1_)
        /*3530*/ 	.word	0x00000000


	//----- nvinfo : EIATTR_MIN_STACK_SIZE
	.align		4
.L_2299:
        /*3534*/ 	.byte	0x04, 0x12
        /*3536*/ 	.short	(.L_2301 - .L_2300)
	.align		4
.L_2300:
        /*3538*/ 	.word	index@(_ZN2at6native55_GLOBAL__N__de093ff9_22_ForeachBinaryOpList_cu_a911ec4325multi_tensor_apply_kernelINS1_18TensorListMetadataILi3EEENS1_24BinaryOpListAlphaFunctorIN3c108BFloat16ELi3ELi2ELi2EEEJNS0_7minimumIfEEfEEEvT_T0_DpT1_)
        /*353c*/ 	.word	0x00000000


	//----- nvinfo : EIATTR_MIN_STACK_SIZE
	.align		4
.L_2301:
        /*3540*/ 	.byte	0x04, 0x12
        /*3542*/ 	.short	(.L_2303 - .L_2302)
	.align		4
.L_2302:
        /*3544*/ 	.word	index@(_ZN2at6native55_GLOBAL__N__de093ff9_22_ForeachBinaryOpList_cu_a911ec4325multi_tensor_apply_kernelINS1_18TensorListMetadataILi3EEENS1_24BinaryOpListAlphaFunctorIfLi3ELi2ELi2EEEJNS0_7minimumIfEEfEEEvT_T0_DpT1_)
        /*3548*/ 	.word	0x00000000


	//----- nvinfo : EIATTR_MIN_STACK_SIZE
	.align		4
.L_2303:
        /*354c*/ 	.byte	0x04, 0x12
        /*354e*/ 	.short	(.L_2305 - .L_2304)
	.align		4
.L_2304:
        /*3550*/ 	.word	index@(_ZN2at6native55_GLOBAL__N__de093ff9_22_ForeachBinaryOpList_cu_a911ec4325multi_tensor_apply_kernelINS1_18TensorListMetadataILi3EEENS1_24BinaryOpListAlphaFunctorIdLi3ELi2ELi2EEEJNS0_7minimumIdEEdEEEvT_T0_DpT1_)
        /*3554*/ 	.word	0x00000000


	//----- nvinfo : EIATTR_MIN_STACK_SIZE
	.align		4
.L_2305:
        /*3558*/ 	.byte	0x04, 0x12
        /*355a*/ 	.short	(.L_2307 - .L_2306)
	.align		4
.L_2306:
        /*355c*/ 	.word	index@(_ZN2at6native55_GLOBAL__N__de093ff9_22_ForeachBinaryOpList_cu_a911ec4325multi_tensor_apply_kernelINS1_18TensorListMetadataILi3EEENS1_24BinaryOpListAlphaFunctorIsLi3ELi2ELi2EEEJNS0_7minimumIsEEsEEEvT_T0_DpT1_)
        /*3560*/ 	.word	0x00000000


	//----- nvinfo : EIATTR_MIN_STACK_SIZE
	.align		4
.L_2307:
        /*3564*/ 	.byte	0x04, 0x12
        /*3566*/ 	.short	(.L_2309 - .L_2308)
	.align		4
.L_2308:
        /*3568*/ 	.word	index@(_ZN2at6native55_GLOBAL__N__de093ff9_22_ForeachBinaryOpList_cu_a911ec4325multi_tensor_apply_kernelINS1_18TensorListMetadataILi3EEENS1_24BinaryOpListAlphaFunctorIlLi3ELi2ELi2EEEJNS0_7minimumIlEElEEEvT_T0_DpT1_)
        /*356c*/ 	.word	0x00000000


	//----- nvinfo : EIATTR_MIN_STACK_SIZE
	.align		4
.L_2309:
        /*3570*/ 	.byte	0x04, 0x12
        /*3572*/ 	.short	(.L_2311 - .L_2310)
	.align		4
.L_2310:
        /*3574*/ 	.word	index@(_ZN2at6native55_GLOBAL__N__de093ff9_22_ForeachBinaryOpList_cu_a911ec4325multi_tensor_apply_kernelINS1_18TensorListMetadataILi3EEENS1_24BinaryOpListAlphaFunctorIiLi3ELi2ELi2EEEJNS0_7minimumIiEEiEEEvT_T0_DpT1_)
        /*3578*/ 	.word	0x00000000


	//----- nvinfo : EIATTR_MIN_STACK_SIZE
	.align		4
.L_2311:
        /*357c*/ 	.byte	0x04, 0x12
        /*357e*/ 	.short	(.L_2313 - .L_2312)
	.align		4
.L_2312:
        /*3580*/ 	.word	index@(_ZN2at6native55_GLOBAL__N__de093ff9_22_ForeachBinaryOpList_cu_a911ec4325multi_tensor_apply_kernelINS1_18TensorListMetadataILi3EEENS1_24BinaryOpListAlphaFunctorIaLi3ELi2ELi2EEEJNS0_7minimumIaEEaEEEvT_T0_DpT1_)
        /*3584*/ 	.word	0x00000000


	//----- nvinfo : EIATTR_MIN_STACK_SIZE
	.align		4
.L_2313:
        /*3588*/ 	.byte	0x04, 0x12
        /*358a*/ 	.short	(.L_2315 - .L_2314)
	.align		4
.L_2314:
        /*358c*/ 	.word	index@(_ZN2at6native55_GLOBAL__N__de093ff9_22_ForeachBinaryOpList_cu_a911ec4325multi_tensor_apply_kernelINS1_18TensorListMetadataILi3EEENS1_24BinaryOpListAlphaFunctorIhLi3ELi2ELi2EEEJNS0_7minimumIhEEhEEEvT_T0_DpT1_)
        /*3590*/ 	.word	0x00000000


	//----- nvinfo : EIATTR_MIN_STACK_SIZE
	.align		4
.L_2315:
        /*3594*/ 	.byte	0x04, 0x12
        /*3596*/ 	.short	(.L_2317 - .L_2316)
	.align		4
.L_2316:
        /*3598*/ 	.word	index@(_ZN2at6native55_GLOBAL__N__de093ff9_22_ForeachBinaryOpList_cu_a911ec4325multi_tensor_apply_kernelINS1_18TensorListMetadataILi2EEENS1_24BinaryOpListAlphaFunctorIN3c104HalfELi2ELi2ELi0EEEJNS0_7minimumIfEEfEEEvT_T0_DpT1_)
        /*359c*/ 	.word	0x00000000


	//----- nvinfo : EIATTR_MIN_STACK_SIZE
	.align		4
.L_2317:
        /*35a0*/ 	.byte	0x04, 0x12
        /*35a2*/ 	.short	(.L_2319 - .L_2318)
	.align		4
.L_2318:
        /*35a4*/ 	.word	index@(_ZN2at6native55_GLOBAL__N__de093ff9_22_ForeachBinaryOpList_cu_a911ec4325multi_tensor_apply_kernelINS1_18TensorListMetadataILi2EEENS1_24BinaryOpListAlphaFunctorIN3c108BFloat16ELi2ELi2ELi0EEEJNS0_7minimumIfEEfEEEvT_T0_DpT1_)
        /*35a8*/ 	.word	0x00000000


	//----- nvinfo : EIATTR_MIN_STACK_SIZE
	.align		4
.L_2319:
        /*35ac*/ 	.byte	0x04, 0x12
        /*35ae*/ 	.short	(.L_2321 - .L_2320)
	.align		4
.L_2320:
        /*35b0*/ 	.word	index@(_ZN2at6native55_GLOBAL__N__de093ff9_22_ForeachBinaryOpList_cu_a911ec4325multi_tensor_apply_kernelINS1_18TensorListMetadataILi2EEENS1_24BinaryOpListAlphaFunctorIfLi2ELi2ELi0EEEJNS0_7minimumIfEEfEEEvT_T0_DpT1_)
        /*35b4*/ 	.word	0x00000000


	//----- nvinfo : EIATTR_MIN_STACK_SIZE
	.align		4
.L_2321:
        /*35b8*/ 	.byte	0x04, 0x12
        /*35ba*/ 	.short	(.L_2323 - .L_2322)
	.align		4
.L_2322:
        /*35bc*/ 	.word	index@(_ZN2at6native55_GLOBAL__N__de093ff9_22_ForeachBinaryOpList_cu_a911ec4325multi_tensor_apply_kernelINS1_18TensorListMetadataILi2EEENS1_24BinaryOpListAlphaFunctorIdLi2ELi2ELi0EEEJNS0_7minimumIdEEdEEEvT_T0_DpT1_)
        /*35c0*/ 	.word	0x00000000


	//----- nvinfo : EIATTR_MIN_STACK_SIZE
	.align		4
.L_2323:
        /*35c4*/ 	.byte	0x04, 0x12
        /*35c6*/ 	.short	(.L_2325 - .L_2324)
	.align		4
.L_2324:
        /*35c8*/ 	.word	index@(_ZN2at6native55_GLOBAL__N__de093ff9_22_ForeachBinaryOpList_cu_a911ec4325multi_tensor_apply_kernelINS1_18TensorListMetadataILi2EEENS1_24BinaryOpListAlphaFunctorIsLi2ELi2ELi0EEEJNS0_7minimumIsEEsEEEvT_T0_DpT1_)
        /*35cc*/ 	.word	0x00000000


	//----- nvinfo : EIATTR_MIN_STACK_SIZE
	.align		4
.L_2325:
        /*35d0*/ 	.byte	0x04, 0x12
        /*35d2*/ 	.short	(.L_2327 - .L_2326)
	.align		4
.L_2326:
        /*35d4*/ 	.word	index@(_ZN2at6native55_GLOBAL__N__de093ff9_22_ForeachBinaryOpList_cu_a911ec4325multi_tensor_apply_kernelINS1_18TensorListMetadataILi2EEENS1_24BinaryOpListAlphaFunctorIlLi2ELi2ELi0EEEJNS0_7minimumIlEElEEEvT_T0_DpT1_)
        /*35d8*/ 	.word	0x00000000


	//----- nvinfo : EIATTR_MIN_STACK_SIZE
	.align		4
.L_2327:
        /*35dc*/ 	.byte	0x04, 0x12
        /*35de*/ 	.short	(.L_2329 - .L_2328)
	.align		4
.L_2328:
        /*35e0*/ 	.word	index@(_ZN2at6native55_GLOBAL__N__de093ff9_22_ForeachBinaryOpList_cu_a911ec4325multi_tensor_apply_kernelINS1_18TensorListMetadataILi2EEENS1_24BinaryOpListAlphaFunctorIiLi2ELi2ELi0EEEJNS0_7minimumIiEEiEEEvT_T0_DpT1_)
        /*35e4*/ 	.word	0x00000000


	//----- nvinfo : EIATTR_MIN_STACK_SIZE
	.align		4
.L_2329:
        /*35e8*/ 	.byte	0x04, 0x12
        /*35ea*/ 	.short	(.L_2331 - .L_2330)
	.align		4
.L_2330:
        /*35ec*/ 	.word	index@(_ZN2at6native55_GLOBAL__N__de093ff9_22_ForeachBinaryOpList_cu_a911ec4325multi_tensor_apply_kernelINS1_18TensorListMetadataILi2EEENS1_24BinaryOpListAlphaFunctorIaLi2ELi2ELi0EEEJNS0_7minimumIaEEaEEEvT_T0_DpT1_)
        /*35f0*/ 	.word	0x00000000


	//----- nvinfo : EIATTR_MIN_STACK_SIZE
	.align		4
.L_2331:
        /*35f4*/ 	.byte	0x04, 0x12
        /*35f6*/ 	.short	(.L_2333 - .L_2332)
	.align		4
.L_2332:
        /*35f8*/ 	.word	index@(_ZN2at6native55_GLOBAL__N__de093ff9_22_ForeachBinaryOpList_cu_a911ec4325multi_tensor_apply_kernelINS1_18TensorListMetadataILi2EEENS1_24BinaryOpListAlphaFunctorIhLi2ELi2ELi0EEEJNS0_7minimumIhEEhEEEvT_T0_DpT1_)
        /*35fc*/ 	.word	0x00000000


	//----- nvinfo : EIATTR_MIN_STACK_SIZE
	.align		4
.L_2333:
        /*3600*/ 	.byte	0x04, 0x12
        /*3602*/ 	.short	(.L_2335 - .L_2334)
	.align		4
.L_2334:
        /*3604*/ 	.word	index@(_ZN2at6native55_GLOBAL__N__de093ff9_22_ForeachBinaryOpList_cu_a911ec4325multi_tensor_apply_kernelINS1_18TensorListMetadataILi3EEENS1_24BinaryOpListAlphaFunctorIN3c104HalfELi3ELi2ELi2EEEJSt7dividesIfEfEEEvT_T0_DpT1_)
        /*3608*/ 	.word	0x00000000


	//----- nvinfo : EIATTR_MIN_STACK_SIZE
	.align		4
.L_2335:
        /*360c*/ 	.byte	0x04, 0x12
        /*360e*/ 	.short	(.L_2337 - .L_2336)
	.align		4
.L_2336:
        /*3610*/ 	.word	index@(_ZN2at6native55_GLOBAL__N__de093ff9_22_ForeachBinaryOpList_cu_a911ec4325multi_tensor_apply_kernelINS1_18TensorListMetadataILi3EEENS1_24BinaryOpListAlphaFunctorIN3c108BFloat16ELi3ELi2ELi2EEEJSt7dividesIfEfEEEvT_T0_DpT1_)
        /*3614*/ 	.word	0x00000000


	//----- nvinfo : EIATTR_MIN_STACK_SIZE
	.align		4
.L_2337:
        /*3618*/ 	.byte	0x04, 0x12
        /*361a*/ 	.short	(.L_2339 - .L_2338)
	.align		4
.L_2338:
        /*361c*/ 	.word	index@(_ZN2at6native55_GLOBAL__N__de093ff9_22_ForeachBinaryOpList_cu_a911ec4325multi_tensor_apply_kernelINS1_18TensorListMetadataILi3EEENS1_24BinaryOpListAlphaFunctorIbLi3ELi2ELi2EEEJSt7dividesIbEbEEEvT_T0_DpT1_)
        /*3620*/ 	.word	0x00000000


	//----- nvinfo : EIATTR_MIN_STACK_SIZE
	.align		4
.L_2339:
        /*3624*/ 	.byte	0x04, 0x12
        /*3626*/ 	.short	(.L_2341 - .L_2340)
	.align		4
.L_2340:
        /*3628*/ 	.word	index@(_ZN2at6native55_GLOBAL__N__de093ff9_22_ForeachBinaryOpList_cu_a911ec4325multi_tensor_apply_kernelINS1_18TensorListMetadataILi3EEENS1_24BinaryOpListAlphaFunctorIN3c107complexIfEELi3ELi2ELi2EEEJSt7dividesIS8_ES8_EEEvT_T0_DpT1_)
        /*362c*/ 	.word	0x00000000


	//----- nvinfo : EIATTR_MIN_STACK_SIZE
	.align		4
.L_2341:
        /*3630*/ 	.byte	0x04, 0x12
        /*3632*/ 	.short	(.L_2343 - .L_2342)
	.align		4
.L_2342:
        /*3634*/ 	.word	index@(_ZN2at6native55_GLOBAL__N__de093ff9_22_ForeachBinaryOpList_cu_a911ec4325multi_tensor_apply_kernelINS1_18TensorListMetadataILi3EEENS1_24BinaryOpListAlphaFunctorIN3c107complexIdEELi3ELi2ELi2EEEJSt7dividesIS8_ES8_EEEvT_T0_DpT1_)
        /*3638*/ 	.word	0x00000000


	//----- nvinfo : EIATTR_MIN_STACK_SIZE
	.align		4
.L_2343:
        /*363c*/ 	.byte	0x04, 0x12
        /*363e*/ 	.short	(.L_2345 - .L_2344)
	.align		4
.L_2344:
        /*3640*/ 	.word	index@(_ZN2at6native55_GLOBAL__N__de093ff9_22_ForeachBinaryOpList_cu_a911ec4325multi_tensor_apply_kernelINS1_18TensorListMetadataILi3EEENS1_24BinaryOpListAlphaFunctorIfLi3ELi2ELi2EEEJSt7dividesIfEfEEEvT_T0_DpT1_)
        /*3644*/ 	.word	0x00000000


	//----- nvinfo : EIATTR_MIN_STACK_SIZE
	.align		4
.L_2345:
        /*3648*/ 	.byte	0x04, 0x12
        /*364a*/ 	.short	(.L_2347 - .L_2346)
	.align		4
.L_2346:
        /*364c*/ 	.word	index@(_ZN2at6native55_GLOBAL__N__de093ff9_22_ForeachBinaryOpList_cu_a911ec4325multi_tensor_apply_kernelINS1_18TensorListMetadataILi3EEENS1_24BinaryOpListAlphaFunctorIdLi3ELi2ELi2EEEJSt7dividesIdEdEEEvT_T0_DpT1_)
        /*3650*/ 	.word	0x00000000


	//----- nvinfo : EIATTR_MIN_STACK_SIZE
	.align		4
.L_2347:
        /*3654*/ 	.byte	0x04, 0x12
        /*3656*/ 	.short	(.L_2349 - .L_2348)
	.align		4
.L_2348:
        /*3658*/ 	.word	index@(_ZN2at6native55_GLOBAL__N__de093ff9_22_ForeachBinaryOpList_cu_a911ec4325multi_tensor_apply_kernelINS1_18TensorListMetadataILi3EEENS1_24BinaryOpListAlphaFunctorIsLi3ELi2ELi2EEEJSt7dividesIsEsEEEvT_T0_DpT1_)
        /*365c*/ 	.word	0x00000000


	//----- nvinfo : EIATTR_MIN_STACK_SIZE
	.align		4
.L_2349:
        /*3660*/ 	.byte	0x04, 0x12
        /*3662*/ 	.short	(.L_2351 - .L_2350)
	.align		4
.L_2350:
        /*3664*/ 	.word	index@(_ZN2at6native55_GLOBAL__N__de093ff9_22_ForeachBinaryOpList_cu_a911ec4325multi_tensor_apply_kernelINS1_18TensorListMetadataILi3EEENS1_24BinaryOpListAlphaFunctorIlLi3ELi2ELi2EEEJSt7dividesIlElEEEvT_T0_DpT1_)
        /*3668*/ 	.word	0x00000000


	//----- nvinfo : EIATTR_MIN_STACK_SIZE
	.align		4
.L_2351:
        /*366c*/ 	.byte	0x04, 0x12
        /*366e*/ 	.short	(.L_2353 - .L_2352)
	.align		4
.L_2352:
        /*3670*/ 	.word	index@(_ZN2at6native55_GLOBAL__N__de093ff9_22_ForeachBinaryOpList_cu_a911ec4325multi_tensor_apply_kernelINS1_18TensorListMetadataILi3EEENS1_24BinaryOpListAlphaFunctorIiLi3ELi2ELi2EEEJSt7dividesIiEiEEEvT_T0_DpT1_)
        /*3674*/ 	.word	0x00000000


	//----- nvinfo : EIATTR_MIN_STACK_SIZE
	.align		4
.L_2353:
        /*3678*/ 	.byte	0x04, 0x12
        /*367a*/ 	.short	(.L_2355 - .L_2354)
	.align		4
.L_2354:
        /*367c*/ 	.word	index@(_ZN2at6native55_GLOBAL__N__de093ff9_22_ForeachBinaryOpList_cu_a911ec4325multi_tensor_apply_kernelINS1_18TensorListMetadataILi3EEENS1_24BinaryOpListAlphaFunctorIaLi3ELi2ELi2EEEJSt7dividesIaEaEEEvT_T0_DpT1_)
        /*3680*/ 	.word	0x00000000


	//----- nvinfo : EIATTR_MIN_STACK_SIZE
	.align		4
.L_2355:
        /*3684*/ 	.byte	0x04, 0x12
        /*3686*/ 	.short	(.L_2357 - .L_2356)
	.align		4
.L_2356:
        /*3688*/ 	.word	index@(_ZN2at6native55_GLOBAL__N__de093ff9_22_ForeachBinaryOpList_cu_a911ec4325multi_tensor_apply_kernelINS1_18TensorListMetadataILi3EEENS1_24BinaryOpListAlphaFunctorIhLi3ELi2ELi2EEEJSt7dividesIhEhEEEvT_T0_DpT1_)
        /*368c*/ 	.word	0x00000000


	//----- nvinfo : EIATTR_MIN_STACK_SIZE
	.align		4
.L_2357:
        /*3690*/ 	.byte	0x04, 0x12
        /*3692*/ 	.short	(.L_2359 - .L_2358)
	.align		4
.L_2358:
        /*3694*/ 	.word	index@(_ZN2at6native55_GLOBAL__N__de093ff9_22_ForeachBinaryOpList_cu_a911ec4325multi_tensor_apply_kernelINS1_18TensorListMetadataILi2EEENS1_24BinaryOpListAlphaFunctorIN3c104HalfELi2ELi2ELi0EEEJSt7dividesIfEfEEEvT_T0_DpT1_)
        /*3698*/ 	.word	0x00000000


	//----- nvinfo : EIATTR_MIN_STACK_SIZE
	.align		4
.L_2359:
        /*369c*/ 	.byte	0x04, 0x12
        /*369e*/ 	.short	(.L_2361 - .L_2360)
	.align		4
.L_2360:
        /*36a0*/ 	.word	index@(_ZN2at6native55_GLOBAL__N__de093ff9_22_ForeachBinaryOpList_cu_a911ec4325multi_tensor_apply_kernelINS1_18TensorListMetadataILi2EEENS1_24BinaryOpListAlphaFunctorIN3c108BFloat16ELi2ELi2ELi0EEEJSt7dividesIfEfEEEvT_T0_DpT1_)
        /*36a4*/ 	.word	0x00000000


	//----- nvinfo : EIATTR_MIN_STACK_SIZE
	.align		4
.L_2361:
        /*36a8*/ 	.byte	0x04, 0x12
        /*36aa*/ 	.short	(.L_2363 - .L_2362)
	.align		4
.L_2362:
        /*36ac*/ 	.word	index@(_ZN2at6native55_GLOBAL__N__de093ff9_22_ForeachBinaryOpList_cu_a911ec4325multi_tensor_apply_kernelINS1_18TensorListMetadataILi2EEENS1_24BinaryOpListAlphaFunctorIbLi2ELi2ELi0EEEJSt7dividesIbEbEEEvT_T0_DpT1_)
        /*36b0*/ 	.word	0x00000000


	//----- nvinfo : EIATTR_MIN_STACK_SIZE
	.align		4
.L_2363:
        /*36b4*/ 	.byte	0x04, 0x12
        /*36b6*/ 	.short	(.L_2365 - .L_2364)
	.align		4
.L_2364:
        /*36b8*/ 	.word	index@(_ZN2at6native55_GLOBAL__N__de093ff9_22_ForeachBinaryOpList_cu_a911ec4325multi_tensor_apply_kernelINS1_18TensorListMetadataILi2EEENS1_24BinaryOpListAlphaFunctorIN3c107complexIfEELi2ELi2ELi0EEEJSt7dividesIS8_ES8_EEEvT_T0_DpT1_)
        /*36bc*/ 	.word	0x00000000


	//----- nvinfo : EIATTR_MIN_STACK_SIZE
	.align		4
.L_2365:
        /*36c0*/ 	.byte	0x04, 0x12
        /*36c2*/ 	.short	(.L_2367 - .L_2366)
	.align		4
.L_2366:
        /*36c4*/ 	.word	index@(_ZN2at6native55_GLOBAL__N__de093ff9_22_ForeachBinaryOpList_cu_a911ec4325multi_tensor_apply_kernelINS1_18TensorListMetadataILi2EEENS1_24BinaryOpListAlphaFunctorIN3c107complexIdEELi2ELi2ELi0EEEJSt7dividesIS8_ES8_EEEvT_T0_DpT1_)
        /*36c8*/ 	.word	0x00000000


	//----- nvinfo : EIATTR_MIN_STACK_SIZE
	.align		4
.L_2367:
        /*36cc*/ 	.byte	0x04, 0x12
        /*36ce*/ 	.short	(.L_2369 - .L_2368)
	.align		4
.L_2368:
        /*36d0*/ 	.word	index@(_ZN2at6native55_GLOBAL__N__de093ff9_22_ForeachBinaryOpList_cu_a911ec4325multi_tensor_apply_kernelINS1_18TensorListMetadataILi2EEENS1_24BinaryOpListAlphaFunctorIfLi2ELi2ELi0EEEJSt7dividesIfEfEEEvT_T0_DpT1_)
        /*36d4*/ 	.word	0x00000000


	//----- nvinfo : EIATTR_MIN_STACK_SIZE
	.align		4
.L_2369:
        /*36d8*/ 	.byte	0x04, 0x12
        /*36da*/ 	.short	(.L_2371 - .L_2370)
	.align		4
.L_2370:
        /*36dc*/ 	.word	index@(_ZN2at6native55_GLOBAL__N__de093ff9_22_ForeachBinaryOpList_cu_a911ec4325multi_tensor_apply_kernelINS1_18TensorListMetadataILi2EEENS1_24BinaryOpListAlphaFunctorIdLi2ELi2ELi0EEEJSt7dividesIdEdEEEvT_T0_DpT1_)
        /*36e0*/ 	.word	0x00000000


	//----- nvinfo : EIATTR_MIN_STACK_SIZE
	.align		4
.L_2371:
        /*36e4*/ 	.byte	0x04, 0x12
        /*36e6*/ 	.short	(.L_2373 - .L_2372)
	.align		4
.L_2372:
        /*36e8*/ 	.word	index@(_ZN2at6native55_GLOBAL__N__de093ff9_22_ForeachBinaryOpList_cu_a911ec4325multi_tensor_apply_kernelINS1_18TensorListMetadataILi2EEENS1_24BinaryOpListAlphaFunctorIsLi2ELi2ELi0EEEJSt7dividesIsEsEEEvT_T0_DpT1_)
        /*36ec*/ 	.word	0x00000000


	//----- nvinfo : EIATTR_MIN_STACK_SIZE
	.align		4
.L_2373:
        /*36f0*/ 	.byte	0x04, 0x12
        /*36f2*/ 	.short	(.L_2375 - .L_2374)
	.align		4
.L_2374:
        /*36f4*/ 	.word	index@(_ZN2at6native55_GLOBAL__N__de093ff9_22_ForeachBinaryOpList_cu_a911ec4325multi_tensor_apply_kernelINS1_18TensorListMetadataILi2EEENS1_24BinaryOpListAlphaFunctorIlLi2ELi2ELi0EEEJSt7dividesIlElEEEvT_T0_DpT1_)
        /*36f8*/ 	.word	0x00000000


	//----- nvinfo : EIATTR_MIN_STACK_SIZE
	.align		4
.L_2375:
        /*36fc*/ 	.byte	0x04, 0x12
        /*36fe*/ 	.short	(.L_2377 - .L_2376)
	.align		4
.L_2376:
        /*3700*/ 	.word	index@(_ZN2at6native55_GLOBAL__N__de093ff9_22_ForeachBinaryOpList_cu_a911ec4325multi_tensor_apply_kernelINS1_18TensorListMetadataILi2EEENS1_24BinaryOpListAlphaFunctorIiLi2ELi2ELi0EEEJSt7dividesIiEiEEEvT_T0_DpT1_)
        /*3704*/ 	.word	0x00000000


	//----- nvinfo : EIATTR_MIN_STACK_SIZE
	.align		4
.L_2377:
        /*3708*/ 	.byte	0x04, 0x12
        /*370a*/ 	.short	(.L_2379 - .L_2378)
	.align		4
.L_2378:
        /*370c*/ 	.word	index@(_ZN2at6native55_GLOBAL__N__de093ff9_22_ForeachBinaryOpList_cu_a911ec4325multi_tensor_apply_kernelINS1_18TensorListMetadataILi2EEENS1_24BinaryOpListAlphaFunctorIaLi2ELi2ELi0EEEJSt7dividesIaEaEEEvT_T0_DpT1_)
        /*3710*/ 	.word	0x00000000


	//----- nvinfo : EIATTR_MIN_STACK_SIZE
	.align		4
.L_2379:
        /*3714*/ 	.byte	0x04, 0x12
        /*3716*/ 	.short	(.L_2381 - .L_2380)
	.align		4
.L_2380:
        /*3718*/ 	.word	index@(_ZN2at6native55_GLOBAL__N__de093ff9_22_ForeachBinaryOpList_cu_a911ec4325multi_tensor_apply_kernelINS1_18TensorListMetadataILi2EEENS1_24BinaryOpListAlphaFunctorIhLi2ELi2ELi0EEEJSt7dividesIhEhEEEvT_T0_DpT1_)
        /*371c*/ 	.word	0x00000000


	//----- nvinfo : EIATTR_MIN_STACK_SIZE
	.align		4
.L_2381:
        /*3720*/ 	.byte	0x04, 0x12
        /*3722*/ 	.short	(.L_2383 - .L_2382)
	.align		4
.L_2382:
        /*3724*/ 	.word	index@(_ZN2at6native55_GLOBAL__N__de093ff9_22_ForeachBinaryOpList_cu_a911ec4325multi_tensor_apply_kernelINS1_18TensorListMetadataILi3EEENS1_24BinaryOpListAlphaFunctorIN3c104HalfELi3ELi2ELi2EEEJSt10multipliesIfEfEEEvT_T0_DpT1_)
        /*3728*/ 	.word	0x00000000


	//----- nvinfo : EIATTR_MIN_STACK_SIZE
	.align		4
.L_2383:
        /*372c*/ 	.byte	0x04, 0x12
        /*372e*/ 	.short	(.L_2385 - .L_2384)
	.align		4
.L_2384:
        /*3730*/ 	.word	index@(_ZN2at6native55_GLOBAL__N__de093ff9_22_ForeachBinaryOpList_cu_a911ec4325multi_tensor_apply_kernelINS1_18TensorListMetadataILi3EEENS1_24BinaryOpListAlphaFunctorIN3c108BFloat16ELi3ELi2ELi2EEEJSt10multipliesIfEfEEEvT_T0_DpT1_)
        /*3734*/ 	.word	0x00000000


	//----- nvinfo : EIATTR_MIN_STACK_SIZE
	.align		4
.L_2385:
        /*3738*/ 	.byte	0x04, 0x12
        /*373a*/ 	.short	(.L_2387 - .L_2386)
	.align		4
.L_2386:
        /*373c*/ 	.word	index@(_ZN2at6native55_GLOBAL__N__de093ff9_22_ForeachBinaryOpList_cu_a911ec4325multi_tensor_apply_kernelINS1_18TensorListMetadataILi3EEENS1_24BinaryOpListAlphaFunctorIbLi3ELi2ELi2EEEJSt10multipliesIbEbEEEvT_T0_DpT1_)
        /*3740*/ 	.word	0x00000000


	//----- nvinfo : EIATTR_MIN_STACK_SIZE
	.align		4
.L_2387:
        /*3744*/ 	.byte	0x04, 0x12
        /*3746*/ 	.short	(.L_2389 - .L_2388)
	.align		4
.L_2388:
        /*3748*/ 	.word	index@(_ZN2at6native55_GLOBAL__N__de093ff9_22_ForeachBinaryOpList_cu_a911ec4325multi_tensor_apply_kernelINS1_18TensorListMetadataILi3EEENS1_24BinaryOpListAlphaFunctorIN3c107complexIfEELi3ELi2ELi2EEEJSt10multipliesIS8_ES8_EEEvT_T0_DpT1_)
        /*374c*/ 	.word	0x00000000


	//----- nvinfo : EIATTR_MIN_STACK_SIZE
	.align		4
.L_2389:
        /*3750*/ 	.byte	0x04, 0x12
        /*3752*/ 	.short	(.L_2391 - .L_2390)
	.align		4
.L_2390:
        /*3754*/ 	.word	index@(_ZN2at6native55_GLOBAL__N__de093ff9_22_ForeachBinaryOpList_cu_a911ec4325multi_tensor_apply_kernelINS1_18TensorListMetadataILi3EEENS1_24BinaryOpListAlphaFunctorIN3c107complexIdEELi3ELi2ELi2EEEJSt10multipliesIS8_ES8_EEEvT_T0_DpT1_)
        /*3758*/ 	.word	0x00000000


	//----- nvinfo : EIATTR_MIN_STACK_SIZE
	.align		4
.L_2391:
        /*375c*/ 	.byte	0x04, 0x12
        /*375e*/ 	.short	(.L_2393 - .L_2392)
	.align		4
.L_2392:
        /*3760*/ 	.word	index@(_ZN2at6native55_GLOBAL__N__de093ff9_22_ForeachBinaryOpList_cu_a911ec4325multi_tensor_apply_kernelINS1_18TensorListMetadataILi3EEENS1_24BinaryOpListAlphaFunctorIfLi3ELi2ELi2EEEJSt10multipliesIfEfEEEvT_T0_DpT1_)
        /*3764*/ 	.word	0x00000000


	//----- nvinfo : EIATTR_MIN_STACK_SIZE
	.align		4
.L_2393:
        /*3768*/ 	.byte	0x04, 0x12
        /*376a*/ 	.short	(.L_2395 - .L_2394)
	.align		4
.L_2394:
        /*376c*/ 	.word	index@(_ZN2at6native55_GLOBAL__N__de093ff9_22_ForeachBinaryOpList_cu_a911ec4325multi_tensor_apply_kernelINS1_18TensorListMetadataILi3EEENS1_24BinaryOpListAlphaFunctorIdLi3ELi2ELi2EEEJSt10multipliesIdEdEEEvT_T0_DpT1_)
        /*3770*/ 	.word	0x00000000


	//----- nvinfo : EIATTR_MIN_STACK_SIZE
	.align		4
.L_2395:
        /*3774*/ 	.byte	0x04, 0x12
        /*3776*/ 	.short	(.L_2397 - .L_2396)
	.align		4
.L_2396:
        /*3778*/ 	.word	index@(_ZN2at6native55_GLOBAL__N__de093ff9_22_ForeachBinaryOpList_cu_a911ec4325multi_tensor_apply_kernelINS1_18TensorListMetadataILi3EEENS1_24BinaryOpListAlphaFunctorIsLi3ELi2ELi2EEEJSt10multipliesIsEsEEEvT_T0_DpT1_)
        /*377c*/ 	.word	0x00000000


	//----- nvinfo : EIATTR_MIN_STACK_SIZE
	.align		4
.L_2397:
        /*3780*/ 	.byte	0x04, 0x12
        /*3782*/ 	.short	(.L_2399 - .L_2398)
	.align		4
.L_2398:
        /*3784*/ 	.word	index@(_ZN2at6native55_GLOBAL__N__de093ff9_22_ForeachBinaryOpList_cu_a911ec4325multi_tensor_apply_kernelINS1_18TensorListMetadataILi3EEENS1_24BinaryOpListAlphaFunctorIlLi3ELi2ELi2EEEJSt10multipliesIlElEEEvT_T0_DpT1_)
        /*3788*/ 	.word	0x00000000


	//----- nvinfo : EIATTR_MIN_STACK_SIZE
	.align		4
.L_2399:
        /*378c*/ 	.byte	0x04, 0x12
        /*378e*/ 	.short	(.L_2401 - .L_2400)
	.align		4
.L_2400:
        /*3790*/ 	.word	index@(_ZN2at6native55_GLOBAL__N__de093ff9_22_ForeachBinaryOpList_cu_a911ec4325multi_tensor_apply_kernelINS1_18TensorListMetadataILi3EEENS1_24BinaryOpListAlphaFunctorIiLi3ELi2ELi2EEEJSt10multipliesIiEiEEEvT_T0_DpT1_)
        /*3794*/ 	.word	0x00000000


	//----- nvinfo : EIATTR_MIN_STACK_SIZE
	.align		4
.L_2401:
        /*3798*/ 	.byte	0x04, 0x12
        /*379a*/ 	.short	(.L_2403 - .L_2402)
	.align		4
.L_2402:
        /*379c*/ 	.word	index@(_ZN2at6native55_GLOBAL__N__de093ff9_22_ForeachBinaryOpList_cu_a911ec4325multi_tensor_apply_kernelINS1_18TensorListMetadataILi3EEENS1_24BinaryOpListAlphaFunctorIaLi3ELi2ELi2EEEJSt10multipliesIaEaEEEvT_T0_DpT1_)
        /*37a0*/ 	.word	0x00000000


	//----- nvinfo : EIATTR_MIN_STACK_SIZE
	.align		4
.L_2403:
        /*37a4*/ 	.byte	0x04, 0x12
        /*37a6*/ 	.short	(.L_2405 - .L_2404)
	.align		4
.L_2404:
        /*37a8*/ 	.word	index@(_ZN2at6native55_GLOBAL__N__de093ff9_22_ForeachBinaryOpList_cu_a911ec4325multi_tensor_apply_kernelINS1_18TensorListMetadataILi3EEENS1_24BinaryOpListAlphaFunctorIhLi3ELi2ELi2EEEJSt10multipliesIhEhEEEvT_T0_DpT1_)
        /*37ac*/ 	.word	0x00000000


	//----- nvinfo : EIATTR_MIN_STACK_SIZE
	.align		4
.L_2405:
        /*37b0*/ 	.byte	0x04, 0x12
        /*37b2*/ 	.short	(.L_2407 - .L_2406)
	.align		4
.L_2406:
        /*37b4*/ 	.word	index@(_ZN2at6native55_GLOBAL__N__de093ff9_22_ForeachBinaryOpList_cu_a911ec4325multi_tensor_apply_kernelINS1_18TensorListMetadataILi2EEENS1_24BinaryOpListAlphaFunctorIN3c104HalfELi2ELi2ELi0EEEJSt10multipliesIfEfEEEvT_T0_DpT1_)
        /*37b8*/ 	.word	0x00000000


	//----- nvinfo : EIATTR_MIN_STACK_SIZE
	.align		4
.L_2407:
        /*37bc*/ 	.byte	0x04, 0x12
        /*37be*/ 	.short	(.L_2409 - .L_2408)
	.align		4
.L_2408:
        /*37c0*/ 	.word	index@(_ZN2at6native55_GLOBAL__N__de093ff9_22_ForeachBinaryOpList_cu_a911ec4325multi_tensor_apply_kernelINS1_18TensorListMetadataILi2EEENS1_24BinaryOpListAlphaFunctorIN3c108BFloat16ELi2ELi2ELi0EEEJSt10multipliesIfEfEEEvT_T0_DpT1_)
        /*37c4*/ 	.word	0x00000000


	//----- nvinfo : EIATTR_MIN_STACK_SIZE
	.align		4
.L_2409:
        /*37c8*/ 	.byte	0x04, 0x12
        /*37ca*/ 	.short	(.L_2411 - .L_2410)
	.align		4
.L_2410:
        /*37cc*/ 	.word	index@(_ZN2at6native55_GLOBAL__N__de093ff9_22_ForeachBinaryOpList_cu_a911ec4325multi_tensor_apply_kernelINS1_18TensorListMetadataILi2EEENS1_24BinaryOpListAlphaFunctorIbLi2ELi2ELi0EEEJSt10multipliesIbEbEEEvT_T0_DpT1_)
        /*37d0*/ 	.word	0x00000000


	//----- nvinfo : EIATTR_MIN_STACK_SIZE
	.align		4
.L_2411:
        /*37d4*/ 	.byte	0x04, 0x12
        /*37d6*/ 	.short	(.L_2413 - .L_2412)
	.align		4
.L_2412:
        /*37d8*/ 	.word	index@(_ZN2at6native55_GLOBAL__N__de093ff9_22_ForeachBinaryOpList_cu_a911ec4325multi_tensor_apply_kernelINS1_18TensorListMetadataILi2EEENS1_24BinaryOpListAlphaFunctorIN3c107complexIfEELi2ELi2ELi0EEEJSt10multipliesIS8_ES8_EEEvT_T0_DpT1_)
        /*37dc*/ 	.word	0x00000000


	//----- nvinfo : EIATTR_MIN_STACK_SIZE
	.align		4
.L_2413:
        /*37e0*/ 	.byte	0x04, 0x12
        /*37e2*/ 	.short	(.L_2415 - .L_2414)
	.align		4
.L_2414:
        /*37e4*/ 	.word	index@(_ZN2at6native55_GLOBAL__N__de093ff9_22_ForeachBinaryOpList_cu_a911ec4325multi_tensor_apply_kernelINS1_18TensorListMetadataILi2EEENS1_24BinaryOpListAlphaFunctorIN3c107complexIdEELi2ELi2ELi0EEEJSt10multipliesIS8_ES8_EEEvT_T0_DpT1_)
        /*37e8*/ 	.word	0x00000000


	//----- nvinfo : EIATTR_MIN_STACK_SIZE
	.align		4
.L_2415:
        /*37ec*/ 	.byte	0x04, 0x12
        /*37ee*/ 	.short	(.L_2417 - .L_2416)
	.align		4
.L_2416:
        /*37f0*/ 	.word	index@(_ZN2at6native55_GLOBAL__N__de093ff9_22_ForeachBinaryOpList_cu_a911ec4325multi_tensor_apply_kernelINS1_18TensorListMetadataILi2EEENS1_24BinaryOpListAlphaFunctorIfLi2ELi2ELi0EEEJSt10multipliesIfEfEEEvT_T0_DpT1_)
        /*37f4*/ 	.word	0x00000000


	//----- nvinfo : EIATTR_MIN_STACK_SIZE
	.align		4
.L_2417:
        /*37f8*/ 	.byte	0x04, 0x12
        /*37fa*/ 	.short	(.L_2419 - .L_2418)
	.align		4
.L_2418:
        /*37fc*/ 	.word	index@(_ZN2at6native55_GLOBAL__N__de093ff9_22_ForeachBinaryOpList_cu_a911ec4325multi_tensor_apply_kernelINS1_18TensorListMetadataILi2EEENS1_24BinaryOpListAlphaFunctorIdLi2ELi2ELi0EEEJSt10multipliesIdEdEEEvT_T0_DpT1_)
        /*3800*/ 	.word	0x00000000


	//----- nvinfo : EIATTR_MIN_STACK_SIZE
	.align		4
.L_2419:
        /*3804*/ 	.byte	0x04, 0x12
        /*3806*/ 	.short	(.L_2421 - .L_2420)
	.align		4
.L_2420:
        /*3808*/ 	.word	index@(_ZN2at6native55_GLOBAL__N__de093ff9_22_ForeachBinaryOpList_cu_a911ec4325multi_tensor_apply_kernelINS1_18TensorListMetadataILi2EEENS1_24BinaryOpListAlphaFunctorIsLi2ELi2ELi0EEEJSt10multipliesIsEsEEEvT_T0_DpT1_)
        /*380c*/ 	.word	0x00000000


	//----- nvinfo : EIATTR_MIN_STACK_SIZE
	.align		4
.L_2421:
        /*3810*/ 	.byte	0x04, 0x12
        /*3812*/ 	.short	(.L_2423 - .L_2422)
	.align		4
.L_2422:
        /*3814*/ 	.word	index@(_ZN2at6native55_GLOBAL__N__de093ff9_22_ForeachBinaryOpList_cu_a911ec4325multi_tensor_apply_kernelINS1_18TensorListMetadataILi2EEENS1_24BinaryOpListAlphaFunctorIlLi2ELi2ELi0EEEJSt10multipliesIlElEEEvT_T0_DpT1_)
        /*3818*/ 	.word	0x00000000


	//----- nvinfo : EIATTR_MIN_STACK_SIZE
	.align		4
.L_2423:
        /*381c*/ 	.byte	0x04, 0x12
        /*381e*/ 	.short	(.L_2425 - .L_2424)
	.align		4
.L_2424:
        /*3820*/ 	.word	index@(_ZN2at6native55_GLOBAL__N__de093ff9_22_ForeachBinaryOpList_cu_a911ec4325multi_tensor_apply_kernelINS1_18TensorListMetadataILi2EEENS1_24BinaryOpListAlphaFunctorIiLi2ELi2ELi0EEEJSt10multipliesIiEiEEEvT_T0_DpT1_)
        /*3824*/ 	.word	0x00000000


	//----- nvinfo : EIATTR_MIN_STACK_SIZE
	.align		4
.L_2425:
        /*3828*/ 	.byte	0x04, 0x12
        /*382a*/ 	.short	(.L_2427 - .L_2426)
	.align		4
.L_2426:
        /*382c*/ 	.word	index@(_ZN2at6native55_GLOBAL__N__de093ff9_22_ForeachBinaryOpList_cu_a911ec4325multi_tensor_apply_kernelINS1_18TensorListMetadataILi2EEENS1_24BinaryOpListAlphaFunctorIaLi2ELi2ELi0EEEJSt10multipliesIaEaEEEvT_T0_DpT1_)
        /*3830*/ 	.word	0x00000000


	//----- nvinfo : EIATTR_MIN_STACK_SIZE
	.align		4
.L_2427:
        /*3834*/ 	.byte	0x04, 0x12
        /*3836*/ 	.short	(.L_2429 - .L_2428)
	.align		4
.L_2428:
        /*3838*/ 	.word	index@(_ZN2at6native55_GLOBAL__N__de093ff9_22_ForeachBinaryOpList_cu_a911ec4325multi_tensor_apply_kernelINS1_18TensorListMetadataILi2EEENS1_24BinaryOpListAlphaFunctorIhLi2ELi2ELi0EEEJSt10multipliesIhEhEEEvT_T0_DpT1_)
        /*383c*/ 	.word	0x00000000


	//----- nvinfo : EIATTR_MIN_STACK_SIZE
	.align		4
.L_2429:
        /*3840*/ 	.byte	0x04, 0x12
        /*3842*/ 	.short	(.L_2431 - .L_2430)
	.align		4
.L_2430:
        /*3844*/ 	.word	index@(_ZN2at6native55_GLOBAL__N__de093ff9_22_ForeachBinaryOpList_cu_a911ec4325multi_tensor_apply_kernelINS1_18TensorListMetadataILi3EEENS1_24BinaryOpListAlphaFunctorIN3c104HalfELi3ELi2ELi2EEEJSt5minusIfEfEEEvT_T0_DpT1_)
        /*3848*/ 	.word	0x00000000


	//----- nvinfo : EIATTR_MIN_STACK_SIZE
	.align		4
.L_2431:
        /*384c*/ 	.byte	0x04, 0x12
        /*384e*/ 	.short	(.L_2433 - .L_2432)
	.align		4
.L_2432:
        /*3850*/ 	.word	index@(_ZN2at6native55_GLOBAL__N__de093ff9_22_ForeachBinaryOpList_cu_a911ec4325multi_tensor_apply_kernelINS1_18TensorListMetadataILi3EEENS1_24BinaryOpListAlphaFunctorIN3c108BFloat16ELi3ELi2ELi2EEEJSt5minusIfEfEEEvT_T0_DpT1_)
        /*3854*/ 	.word	0x00000000


	//----- nvinfo : EIATTR_MIN_STACK_SIZE
	.align		4
.L_2433:
        /*3858*/ 	.byte	0x04, 0x12
        /*385a*/ 	.short	(.L_2435 - .L_2434)
	.align		4
.L_2434:
        /*385c*/ 	.word	index@(_ZN2at6native55_GLOBAL__N__de093ff9_22_ForeachBinaryOpList_cu_a911ec4325multi_tensor_apply_kernelINS1_18TensorListMetadataILi3EEENS1_24BinaryOpListAlphaFunctorIbLi3ELi2ELi2EEEJSt5minusIbEbEEEvT_T0_DpT1_)
        /*3860*/ 	.word	0x00000000


	//----- nvinfo : EIATTR_MIN_STACK_SIZE
	.align		4
.L_2435:
        /*3864*/ 	.byte	0x04, 0x12
        /*3866*/ 	.short	(.L_2437 - .L_2436)
	.align		4
.L_2436:
        /*3868*/ 	.word	index@(_ZN2at6native55_GLOBAL__N__de093ff9_22_ForeachBinaryOpList_cu_a911ec4325multi_tensor_apply_kernelINS1_18TensorListMetadataILi3EEENS1_24BinaryOpListAlphaFunctorIN3c107complexIfEELi3ELi2ELi2EEEJSt5minusIS8_ES8_EEEvT_T0_DpT1_)
        /*386c*/ 	.word	0x00000000


	//----- nvinfo : EIATTR_MIN_STACK_SIZE
	.align		4
.L_2437:
        /*3870*/ 	.byte	0x04, 0x12
        /*3872*/ 	.short	(.L_2439 - .L_2438)
	.align		4
.L_2438:
        /*3874*/ 	.word	index@(_ZN2at6native55_GLOBAL__N__de093ff9_22_ForeachBinaryOpList_cu_a911ec4325multi_tensor_apply_kernelINS1_18TensorListMetadataILi3EEENS1_24BinaryOpListAlphaFunctorIN3c107complexIdEELi3ELi2ELi2EEEJSt5minusIS8_ES8_EEEvT_T0_DpT1_)
        /*3878*/ 	.word	0x00000000


	//----- nvinfo : EIATTR_MIN_STACK_SIZE
	.align		4
.L_2439:
        /*387c*/ 	.byte	0x04, 0x12
        /*387e*/ 	.short	(.L_2441 - .L_2440)
	.align		4
.L_2440:
        /*3880*/ 	.word	index@(_ZN2at6native55_GLOBAL__N__de093ff9_22_ForeachBinaryOpList_cu_a911ec4325multi_tensor_apply_kernelINS1_18TensorListMetadataILi3EEENS1_24BinaryOpListAlphaFunctorIfLi3ELi2ELi2EEEJSt5minusIfEfEEEvT_T0_DpT1_)
        /*3884*/ 	.word	0x00000000


	//----- nvinfo : EIATTR_MIN_STACK_SIZE
	.align		4
.L_2441:
        /*3888*/ 	.byte	0x04, 0x12
        /*388a*/ 	.short	(.L_2443 - .L_2442)
	.align		4
.L_2442:
        /*388c*/ 	.word	index@(_ZN2at6native55_GLOBAL__N__de093ff9_22_ForeachBinaryOpList_cu_a911ec4325multi_tensor_apply_kernelINS1_18TensorListMetadataILi3EEENS1_24BinaryOpListAlphaFunctorIdLi3ELi2ELi2EEEJSt5minusIdEdEEEvT_T0_DpT1_)
        /*3890*/ 	.word	0x00000000


	//----- nvinfo : EIATTR_MIN_STACK_SIZE
	.align		4
.L_2443:
        /*3894*/ 	.byte	0x04, 0x12
        /*3896*/ 	.short	(.L_2445 - .L_2444)
	.align		4
.L_2444:
        /*3898*/ 	.word	index@(_ZN2at6native55_GLOBAL__N__de093ff9_22_ForeachBinaryOpList_cu_a911ec4325multi_tensor_apply_kernelINS1_18TensorListMetadataILi3EEENS1_24BinaryOpListAlphaFunctorIsLi3ELi2ELi2EEEJSt5minusIsEsEEEvT_T0_DpT1_)
        /*389c*/ 	.word	0x00000000


	//----- nvinfo : EIATTR_MIN_STACK_SIZE
	.align		4
.L_2445:
        /*38a0*/ 	.byte	0x04, 0x12
        /*38a2*/ 	.short	(.L_2447 - .L_2446)
	.align		4
.L_2446:
        /*38a4*/ 	.word	index@(_ZN2at6native55_GLOBAL__N__de093ff9_22_ForeachBinaryOpList_cu_a911ec4325multi_tensor_apply_kernelINS1_18TensorListMetadataILi3EEENS1_24BinaryOpListAlphaFunctorIlLi3ELi2ELi2EEEJSt5minusIlElEEEvT_T0_DpT1_)
        /*38a8*/ 	.word	0x00000000


	//----- nvinfo : EIATTR_MIN_STACK_SIZE
	.align		4
.L_2447:
        /*38ac*/ 	.byte	0x04, 0x12
        /*38ae*/ 	.short	(.L_2449 - .L_2448)
	.align		4
.L_2448:
        /*38b0*/ 	.word	index@(_ZN2at6native55_GLOBAL__N__de093ff9_22_ForeachBinaryOpList_cu_a911ec4325multi_tensor_apply_kernelINS1_18TensorListMetadataILi3EEENS1_24BinaryOpListAlphaFunctorIiLi3ELi2ELi2EEEJSt5minusIiEiEEEvT_T0_DpT1_)
        /*38b4*/ 	.word	0x00000000


	//----- nvinfo : EIATTR_MIN_STACK_SIZE
	.align		4
.L_2449:
        /*38b8*/ 	.byte	0x04, 0x12
        /*38ba*/ 	.short	(.L_2451 - .L_2450)
	.align		4
.L_2450:
        /*38bc*/ 	.word	index@(_ZN2at6native55_GLOBAL__N__de093ff9_22_ForeachBinaryOpList_cu_a911ec4325multi_tensor_apply_kernelINS1_18TensorListMetadataILi3EEENS1_24BinaryOpListAlphaFunctorIaLi3ELi2ELi2EEEJSt5minusIaEaEEEvT_T0_DpT1_)
        /*38c0*/ 	.word	0x00000000


	//----- nvinfo : EIATTR_MIN_STACK_SIZE
	.align		4
.L_2451:
        /*38c4*/ 	.byte	0x04, 0x12
        /*38c6*/ 	.short	(.L_2453 - .L_2452)
	.align		4
.L_2452:
        /*38c8*/ 	.word	index@(_ZN2at6native55_GLOBAL__N__de093ff9_22_ForeachBinaryOpList_cu_a911ec4325multi_tensor_apply_kernelINS1_18TensorListMetadataILi3EEENS1_24BinaryOpListAlphaFunctorIhLi3ELi2ELi2EEEJSt5minusIhEhEEEvT_T0_DpT1_)
        /*38cc*/ 	.word	0x00000000


	//----- nvinfo : EIATTR_MIN_STACK_SIZE
	.align		4
.L_2453:
        /*38d0*/ 	.byte	0x04, 0x12
        /*38d2*/ 	.short	(.L_2455 - .L_2454)
	.align		4
.L_2454:
        /*38d4*/ 	.word	index@(_ZN2at6native55_GLOBAL__N__de093ff9_22_ForeachBinaryOpList_cu_a911ec4325multi_tensor_apply_kernelINS1_18TensorListMetadataILi2EEENS1_24BinaryOpListAlphaFunctorIN3c104HalfELi2ELi2ELi0EEEJSt5minusIfEfEEEvT_T0_DpT1_)
        /*38d8*/ 	.word	0x00000000


	//----- nvinfo : EIATTR_MIN_STACK_SIZE
	.align		4
.L_2455:
        /*38dc*/ 	.byte	0x04, 0x12
        /*38de*/ 	.short	(.L_2457 - .L_2456)
	.align		4
.L_2456:
        /*38e0*/ 	.word	index@(_ZN2at6native55_GLOBAL__N__de093ff9_22_ForeachBinaryOpList_cu_a911ec4325multi_tensor_apply_kernelINS1_18TensorListMetadataILi2EEENS1_24BinaryOpListAlphaFunctorIN3c108BFloat16ELi2ELi2ELi0EEEJSt5minusIfEfEEEvT_T0_DpT1_)
        /*38e4*/ 	.word	0x00000000


	//----- nvinfo : EIATTR_MIN_STACK_SIZE
	.align		4
.L_2457:
        /*38e8*/ 	.byte	0x04, 0x12
        /*38ea*/ 	.short	(.L_2459 - .L_2458)
	.align		4
.L_2458:
        /*38ec*/ 	.word	index@(_ZN2at6native55_GLOBAL__N__de093ff9_22_ForeachBinaryOpList_cu_a911ec4325multi_tensor_apply_kernelINS1_18TensorListMetadataILi2EEENS1_24BinaryOpListAlphaFunctorIbLi2ELi2ELi0EEEJSt5minusIbEbEEEvT_T0_DpT1_)
        /*38f0*/ 	.word	0x00000000


	//----- nvinfo : EIATTR_MIN_STACK_SIZE
	.align		4
.L_2459:
        /*38f4*/ 	.byte	0x04, 0x12
        /*38f6*/ 	.short	(.L_2461 - .L_2460)
	.align		4
.L_2460:
        /*38f8*/ 	.word	index@(_ZN2at6native55_GLOBAL__N__de093ff9_22_ForeachBinaryOpList_cu_a911ec4325multi_tensor_apply_kernelINS1_18TensorListMetadataILi2EEENS1_24BinaryOpListAlphaFunctorIN3c107complexIfEELi2ELi2ELi0EEEJSt5minusIS8_ES8_EEEvT_T0_DpT1_)
        /*38fc*/ 	.word	0x00000000


	//----- nvinfo : EIATTR_MIN_STACK_SIZE
	.align		4
.L_2461:
        /*3900*/ 	.byte	0x04, 0x12
        /*3902*/ 	.short	(.L_2463 - .L_2462)
	.align		4
.L_2462:
        /*3904*/ 	.word	index@(_ZN2at6native55_GLOBAL__N__de093ff9_22_ForeachBinaryOpList_cu_a911ec4325multi_tensor_apply_kernelINS1_18TensorListMetadataILi2EEENS1_24BinaryOpListAlphaFunctorIN3c107complexIdEELi2ELi2ELi0EEEJSt5minusIS8_ES8_EEEvT_T0_DpT1_)
        /*3908*/ 	.word	0x00000000


	//----- nvinfo : EIATTR_MIN_STACK_SIZE
	.align		4
.L_2463:
        /*390c*/ 	.byte	0x04, 0x12
        /*390e*/ 	.short	(.L_2465 - .L_2464)
	.align		4
.L_2464:
        /*3910*/ 	.word	index@(_ZN2at6native55_GLOBAL__N__de093ff9_22_ForeachBinaryOpList_cu_a911ec4325multi_tensor_apply_kernelINS1_18TensorListMetadataILi2EEENS1_24BinaryOpListAlphaFunctorIfLi2ELi2ELi0EEEJSt5minusIfEfEEEvT_T0_DpT1_)
        /*3914*/ 	.word	0x00000000


	//----- nvinfo : EIATTR_MIN_STACK_SIZE
	.align		4
.L_2465:
        /*3918*/ 	.byte	0x04, 0x12
        /*391a*/ 	.short	(.L_2467 - .L_2466)
	.align		4
.L_2466:
        /*391c*/ 	.word	index@(_ZN2at6native55_GLOBAL__N__de093ff9_22_ForeachBinaryOpList_cu_a911ec4325multi_tensor_apply_kernelINS1_18TensorListMetadataILi2EEENS1_24BinaryOpListAlphaFunctorIdLi2ELi2ELi0EEEJSt5minusIdEdEEEvT_T0_DpT1_)
        /*3920*/ 	.word	0x00000000


	//----- nvinfo : EIATTR_MIN_STACK_SIZE
	.align		4
.L_2467:
        /*3924*/ 	.byte	0x04, 0x12
        /*3926*/ 	.short	(.L_2469 - .L_2468)
	.align		4
.L_2468:
        /*3928*/ 	.word	index@(_ZN2at6native55_GLOBAL__N__de093ff9_22_ForeachBinaryOpList_cu_a911ec4325multi_tensor_apply_kernelINS1_18TensorListMetadataILi2EEENS1_24BinaryOpListAlphaFunctorIsLi2ELi2ELi0EEEJSt5minusIsEsEEEvT_T0_DpT1_)
        /*392c*/ 	.word	0x00000000


	//----- nvinfo : EIATTR_MIN_STACK_SIZE
	.align		4
.L_2469:
        /*3930*/ 	.byte	0x04, 0x12
        /*3932*/ 	.short	(.L_2471 - .L_2470)
	.align		4
.L_2470:
        /*3934*/ 	.word	index@(_ZN2at6native55_GLOBAL__N__de093ff9_22_ForeachBinaryOpList_cu_a911ec4325multi_tensor_apply_kernelINS1_18TensorListMetadataILi2EEENS1_24BinaryOpListAlphaFunctorIlLi2ELi2ELi0EEEJSt5minusIlElEEEvT_T0_DpT1_)
        /*3938*/ 	.word	0x00000000


	//----- nvinfo : EIATTR_MIN_STACK_SIZE
	.align		4
.L_2471:
        /*393c*/ 	.byte	0x04, 0x12
        /*393e*/ 	.short	(.L_2473 - .L_2472)
	.align		4
.L_2472:
        /*3940*/ 	.word	index@(_ZN2at6native55_GLOBAL__N__de093ff9_22_ForeachBinaryOpList_cu_a911ec4325multi_tensor_apply_kernelINS1_18TensorListMetadataILi2EEENS1_24BinaryOpListAlphaFunctorIiLi2ELi2ELi0EEEJSt5minusIiEiEEEvT_T0_DpT1_)
        /*3944*/ 	.word	0x00000000


	//----- nvinfo : EIATTR_MIN_STACK_SIZE
	.align		4
.L_2473:
        /*3948*/ 	.byte	0x04, 0x12
        /*394a*/ 	.short	(.L_2475 - .L_2474)
	.align		4
.L_2474:
        /*394c*/ 	.word	index@(_ZN2at6native55_GLOBAL__N__de093ff9_22_ForeachBinaryOpList_cu_a911ec4325multi_tensor_apply_kernelINS1_18TensorListMetadataILi2EEENS1_24BinaryOpListAlphaFunctorIaLi2ELi2ELi0EEEJSt5minusIaEaEEEvT_T0_DpT1_)
        /*3950*/ 	.word	0x00000000


	//----- nvinfo : EIATTR_MIN_STACK_SIZE
	.align		4
.L_2475:
        /*3954*/ 	.byte	0x04, 0x12
        /*3956*/ 	.short	(.L_2477 - .L_2476)
	.align		4
.L_2476:
        /*3958*/ 	.word	index@(_ZN2at6native55_GLOBAL__N__de093ff9_22_ForeachBinaryOpList_cu_a911ec4325multi_tensor_apply_kernelINS1_18TensorListMetadataILi2EEENS1_24BinaryOpListAlphaFunctorIhLi2ELi2ELi0EEEJSt5minusIhEhEEEvT_T0_DpT1_)
        /*395c*/ 	.word	0x00000000


	//----- nvinfo : EIATTR_MIN_STACK_SIZE
	.align		4
.L_2477:
        /*3960*/ 	.byte	0x04, 0x12
        /*3962*/ 	.short	(.L_2479 - .L_2478)
	.align		4
.L_2478:
        /*3964*/ 	.word	index@(_ZN2at6native55_GLOBAL__N__de093ff9_22_ForeachBinaryOpList_cu_a911ec4325multi_tensor_apply_kernelINS1_18TensorListMetadataILi3EEENS1_24BinaryOpListAlphaFunctorIN3c104HalfELi3ELi2ELi2EEEJSt4plusIfEfEEEvT_T0_DpT1_)
        /*3968*/ 	.word	0x00000000


	//----- nvinfo : EIATTR_MIN_STACK_SIZE
	.align		4
.L_2479:
        /*396c*/ 	.byte	0x04, 0x12
        /*396e*/ 	.short	(.L_2481 - .L_2480)
	.align		4
.L_2480:
        /*3970*/ 	.word	index@(_ZN2at6native55_GLOBAL__N__de093ff9_22_ForeachBinaryOpList_cu_a911ec4325multi_tensor_apply_kernelINS1_18TensorListMetadataILi3EEENS1_24BinaryOpListAlphaFunctorIN3c108BFloat16ELi3ELi2ELi2EEEJSt4plusIfEfEEEvT_T0_DpT1_)
        /*3974*/ 	.word	0x00000000


	//----- nvinfo : EIATTR_MIN_STACK_SIZE
	.align		4
.L_2481:
        /*3978*/ 	.byte	0x04, 0x12
        /*397a*/ 	.short	(.L_2483 - .L_2482)
	.align		4
.L_2482:
        /*397c*/ 	.word	index@(_ZN2at6native55_GLOBAL__N__de093ff9_22_ForeachBinaryOpList_cu_a911ec4325multi_tensor_apply_kernelINS1_18TensorListMetadataILi3EEENS1_24BinaryOpListAlphaFunctorIbLi3ELi2ELi2EEEJSt4plusIbEbEEEvT_T0_DpT1_)
        /*3980*/ 	.word	0x00000000


	//----- nvinfo : EIATTR_MIN_STACK_SIZE
	.align		4
.L_2483:
        /*3984*/ 	.byte	0x04, 0x12
        /*3986*/ 	.short	(.L_2485 - .L_2484)
	.align		4
.L_2484:
        /*3988*/ 	.word	index@(_ZN2at6native55_GLOBAL__N__de093ff9_22_ForeachBinaryOpList_cu_a911ec4325multi_tensor_apply_kernelINS1_18TensorListMetadataILi3EEENS1_24BinaryOpListAlphaFunctorIN3c107complexIfEELi3ELi2ELi2EEEJSt4plusIS8_ES8_EEEvT_T0_DpT1_)
        /*398c*/ 	.word	0x00000000


	//----- nvinfo : EIATTR_MIN_STACK_SIZE
	.align		4
.L_2485:
        /*3990*/ 	.byte	0x04, 0x12
        /*3992*/ 	.short	(.L_2487 - .L_2486)
	.align		4
.L_2486:
        /*3994*/ 	.word	index@(_ZN2at6native55_GLOBAL__N__de093ff9_22_ForeachBinaryOpList_cu_a911ec4325multi_tensor_apply_kernelINS1_18TensorListMetadataILi3EEENS1_24BinaryOpListAlphaFunctorIN3c107complexIdEELi3ELi2ELi2EEEJSt4plusIS8_ES8_EEEvT_T0_DpT1_)
        /*3998*/ 	.word	0x00000000


	//----- nvinfo : EIATTR_MIN_STACK_SIZE
	.align		4
.L_2487:
        /*399c*/ 	.byte	0x04, 0x12
        /*399e*/ 	.short	(.L_2489 - .L_2488)
	.align		4
.L_2488:
        /*39a0*/ 	.word	index@(_ZN2at6native55_GLOBAL__N__de093ff9_22_ForeachBinaryOpList_cu_a911ec4325multi_tensor_apply_kernelINS1_18TensorListMetadataILi3EEENS1_24BinaryOpListAlphaFunctorIfLi3ELi2ELi2EEEJSt4plusIfEfEEEvT_T0_DpT1_)
        /*39a4*/ 	.word	0x00000000


	//----- nvinfo : EIATTR_MIN_STACK_SIZE
	.align		4
.L_2489:
        /*39a8*/ 	.byte	0x04, 0x12
        /*39aa*/ 	.short	(.L_2491 - .L_2490)
	.align		4
.L_2490:
        /*39ac*/ 	.word	index@(_ZN2at6native55_GLOBAL__N__de093ff9_22_ForeachBinaryOpList_cu_a911ec4325multi_tensor_apply_kernelINS1_18TensorListMetadataILi3EEENS1_24BinaryOpListAlphaFunctorIdLi3ELi2ELi2EEEJSt4plusIdEdEEEvT_T0_DpT1_)
        /*39b0*/ 	.word	0x00000000


	//----- nvinfo : EIATTR_MIN_STACK_SIZE
	.align		4
.L_2491:
        /*39b4*/ 	.byte	0x04, 0x12
        /*39b6*/ 	.short	(.L_2493 - .L_2492)
	.align		4
.L_2492:
        /*39b8*/ 	.word	index@(_ZN2at6native55_GLOBAL__N__de093ff9_22_ForeachBinaryOpList_cu_a911ec4325multi_tensor_apply_kernelINS1_18TensorListMetadataILi3EEENS1_24BinaryOpListAlphaFunctorIsLi3ELi2ELi2EEEJSt4plusIsEsEEEvT_T0_DpT1_)
        /*39bc*/ 	.word	0x00000000


	//----- nvinfo : EIATTR_MIN_STACK_SIZE
	.align		4
.L_2493:
        /*39c0*/ 	.byte	0x04, 0x12
        /*39c2*/ 	.short	(.L_2495 - .L_2494)
	.align		4
.L_2494:
        /*39c4*/ 	.word	index@(_ZN2at6native55_GLOBAL__N__de093ff9_22_ForeachBinaryOpList_cu_a911ec4325multi_tensor_apply_kernelINS1_18TensorListMetadataILi3EEENS1_24BinaryOpListAlphaFunctorIlLi3ELi2ELi2EEEJSt4plusIlElEEEvT_T0_DpT1_)
        /*39c8*/ 	.word	0x00000000


	//----- nvinfo : EIATTR_MIN_STACK_SIZE
	.align		4
.L_2495:
        /*39cc*/ 	.byte	0x04, 0x12
        /*39ce*/ 	.short	(.L_2497 - .L_2496)
	.align		4
.L_2496:
        /*39d0*/ 	.word	index@(_ZN2at6native55_GLOBAL__N__de093ff9_22_ForeachBinaryOpList_cu_a911ec4325multi_tensor_apply_kernelINS1_18TensorListMetadataILi3EEENS1_24BinaryOpListAlphaFunctorIiLi3ELi2ELi2EEEJSt4plusIiEiEEEvT_T0_DpT1_)
        /*39d4*/ 	.word	0x00000000


	//----- nvinfo : EIATTR_MIN_STACK_SIZE
	.align		4
.L_2497:
        /*39d8*/ 	.byte	0x04, 0x12
        /*39da*/ 	.short	(.L_2499 - .L_2498)
	.align		4
.L_2498:
        /*39dc*/ 	.word	index@(_ZN2at6native55_GLOBAL__N__de093ff9_22_ForeachBinaryOpList_cu_a911ec4325multi_tensor_apply_kernelINS1_18TensorListMetadataILi3EEENS1_24BinaryOpListAlphaFunctorIaLi3ELi2ELi2EEEJSt4plusIaEaEEEvT_T0_DpT1_)
        /*39e0*/ 	.word	0x00000000


	//----- nvinfo : EIATTR_MIN_STACK_SIZE
	.align		4
.L_2499:
        /*39e4*/ 	.byte	0x04, 0x12
        /*39e6*/ 	.short	(.L_2501 - .L_2500)
	.align		4
.L_2500:
        /*39e8*/ 	.word	index@(_ZN2at6native55_GLOBAL__N__de093ff9_22_ForeachBinaryOpList_cu_a911ec4325multi_tensor_apply_kernelINS1_18TensorListMetadataILi3EEENS1_24BinaryOpListAlphaFunctorIhLi3ELi2ELi2EEEJSt4plusIhEhEEEvT_T0_DpT1_)
        /*39ec*/ 	.word	0x00000000


	//----- nvinfo : EIATTR_MIN_STACK_SIZE
	.align		4
.L_2501:
        /*39f0*/ 	.byte	0x04, 0x12
        /*39f2*/ 	.short	(.L_2503 - .L_2502)
	.align		4
.L_2502:
        /*39f4*/ 	.word	index@(_ZN2at6native55_GLOBAL__N__de093ff9_22_ForeachBinaryOpList_cu_a911ec4325multi_tensor_apply_kernelINS1_18TensorListMetadataILi2EEENS1_24BinaryOpListAlphaFunctorIN3c104HalfELi2ELi2ELi0EEEJSt4plusIfEfEEEvT_T0_DpT1_)
        /*39f8*/ 	.word	0x00000000


	//----- nvinfo : EIATTR_MIN_STACK_SIZE
	.align		4
.L_2503:
        /*39fc*/ 	.byte	0x04, 0x12
        /*39fe*/ 	.short	(.L_2505 - .L_2504)
	.align		4
.L_2504:
        /*3a00*/ 	.word	index@(_ZN2at6native55_GLOBAL__N__de093ff9_22_ForeachBinaryOpList_cu_a911ec4325multi_tensor_apply_kernelINS1_18TensorListMetadataILi2EEENS1_24BinaryOpListAlphaFunctorIN3c108BFloat16ELi2ELi2ELi0EEEJSt4plusIfEfEEEvT_T0_DpT1_)
        /*3a04*/ 	.word	0x00000000


	//----- nvinfo : EIATTR_MIN_STACK_SIZE
	.align		4
.L_2505:
        /*3a08*/ 	.byte	0x04, 0x12
        /*3a0a*/ 	.short	(.L_2507 - .L_2506)
	.align		4
.L_2506:
        /*3a0c*/ 	.word	index@(_ZN2at6native55_GLOBAL__N__de093ff9_22_ForeachBinaryOpList_cu_a911ec4325multi_tensor_apply_kernelINS1_18TensorListMetadataILi2EEENS1_24BinaryOpListAlphaFunctorIbLi2ELi2ELi0EEEJSt4plusIbEbEEEvT_T0_DpT1_)
        /*3a10*/ 	.word	0x00000000


	//----- nvinfo : EIATTR_MIN_STACK_SIZE
	.align		4
.L_2507:
        /*3a14*/ 	.byte	0x04, 0x12
        /*3a16*/ 	.short	(.L_2509 - .L_2508)
	.align		4
.L_2508:
        /*3a18*/ 	.word	index@(_ZN2at6native55_GLOBAL__N__de093ff9_22_ForeachBinaryOpList_cu_a911ec4325multi_tensor_apply_kernelINS1_18TensorListMetadataILi2EEENS1_24BinaryOpListAlphaFunctorIN3c107complexIfEELi2ELi2ELi0EEEJSt4plusIS8_ES8_EEEvT_T0_DpT1_)
        /*3a1c*/ 	.word	0x00000000


	//----- nvinfo : EIATTR_MIN_STACK_SIZE
	.align		4
.L_2509:
        /*3a20*/ 	.byte	0x04, 0x12
        /*3a22*/ 	.short	(.L_2511 - .L_2510)
	.align		4
.L_2510:
        /*3a24*/ 	.word	index@(_ZN2at6native55_GLOBAL__N__de093ff9_22_ForeachBinaryOpList_cu_a911ec4325multi_tensor_apply_kernelINS1_18TensorListMetadataILi2EEENS1_24BinaryOpListAlphaFunctorIN3c107complexIdEELi2ELi2ELi0EEEJSt4plusIS8_ES8_EEEvT_T0_DpT1_)
        /*3a28*/ 	.word	0x00000000


	//----- nvinfo : EIATTR_MIN_STACK_SIZE
	.align		4
.L_2511:
        /*3a2c*/ 	.byte	0x04, 0x12
        /*3a2e*/ 	.short	(.L_2513 - .L_2512)
	.align		4
.L_2512:
        /*3a30*/ 	.word	index@(_ZN2at6native55_GLOBAL__N__de093ff9_22_ForeachBinaryOpList_cu_a911ec4325multi_tensor_apply_kernelINS1_18TensorListMetadataILi2EEENS1_24BinaryOpListAlphaFunctorIfLi2ELi2ELi0EEEJSt4plusIfEfEEEvT_T0_DpT1_)
        /*3a34*/ 	.word	0x00000000


	//----- nvinfo : EIATTR_MIN_STACK_SIZE
	.align		4
.L_2513:
        /*3a38*/ 	.byte	0x04, 0x12
        /*3a3a*/ 	.short	(.L_2515 - .L_2514)
	.align		4
.L_2514:
        /*3a3c*/ 	.word	index@(_ZN2at6native55_GLOBAL__N__de093ff9_22_ForeachBinaryOpList_cu_a911ec4325multi_tensor_apply_kernelINS1_18TensorListMetadataILi2EEENS1_24BinaryOpListAlphaFunctorIdLi2ELi2ELi0EEEJSt4plusIdEdEEEvT_T0_DpT1_)
        /*3a40*/ 	.word	0x00000000


	//----- nvinfo : EIATTR_MIN_STACK_SIZE
	.align		4
.L_2515:
        /*3a44*/ 	.byte	0x04, 0x12
        /*3a46*/ 	.short	(.L_2517 - .L_2516)
	.align		4
.L_2516:
        /*3a48*/ 	.word	index@(_ZN2at6native55_GLOBAL__N__de093ff9_22_ForeachBinaryOpList_cu_a911ec4325multi_tensor_apply_kernelINS1_18TensorListMetadataILi2EEENS1_24BinaryOpListAlphaFunctorIsLi2ELi2ELi0EEEJSt4plusIsEsEEEvT_T0_DpT1_)
        /*3a4c*/ 	.word	0x00000000


	//----- nvinfo : EIATTR_MIN_STACK_SIZE
	.align		4
.L_2517:
        /*3a50*/ 	.byte	0x04, 0x12
        /*3a52*/ 	.short	(.L_2519 - .L_2518)
	.align		4
.L_2518:
        /*3a54*/ 	.word	index@(_ZN2at6native55_GLOBAL__N__de093ff9_22_ForeachBinaryOpList_cu_a911ec4325multi_tensor_apply_kernelINS1_18TensorListMetadataILi2EEENS1_24BinaryOpListAlphaFunctorIlLi2ELi2ELi0EEEJSt4plusIlElEEEvT_T0_DpT1_)
        /*3a58*/ 	.word	0x00000000


	//----- nvinfo : EIATTR_MIN_STACK_SIZE
	.align		4
.L_2519:
        /*3a5c*/ 	.byte	0x04, 0x12
        /*3a5e*/ 	.short	(.L_2521 - .L_2520)
	.align		4
.L_2520:
        /*3a60*/ 	.word	index@(_ZN2at6native55_GLOBAL__N__de093ff9_22_ForeachBinaryOpList_cu_a911ec4325multi_tensor_apply_kernelINS1_18TensorListMetadataILi2EEENS1_24BinaryOpListAlphaFunctorIiLi2ELi2ELi0EEEJSt4plusIiEiEEEvT_T0_DpT1_)
        /*3a64*/ 	.word	0x00000000


	//----- nvinfo : EIATTR_MIN_STACK_SIZE
	.align		4
.L_2521:
        /*3a68*/ 	.byte	0x04, 0x12
        /*3a6a*/ 	.short	(.L_2523 - .L_2522)
	.align		4
.L_2522:
        /*3a6c*/ 	.word	index@(_ZN2at6native55_GLOBAL__N__de093ff9_22_ForeachBinaryOpList_cu_a911ec4325multi_tensor_apply_kernelINS1_18TensorListMetadataILi2EEENS1_24BinaryOpListAlphaFunctorIaLi2ELi2ELi0EEEJSt4plusIaEaEEEvT_T0_DpT1_)
        /*3a70*/ 	.word	0x00000000


	//----- nvinfo : EIATTR_MIN_STACK_SIZE
	.align		4
.L_2523:
        /*3a74*/ 	.byte	0x04, 0x12
        /*3a76*/ 	.short	(.L_2525 - .L_2524)
	.align		4
.L_2524:
        /*3a78*/ 	.word	index@(_ZN2at6native55_GLOBAL__N__de093ff9_22_ForeachBinaryOpList_cu_a911ec4325multi_tensor_apply_kernelINS1_18TensorListMetadataILi2EEENS1_24BinaryOpListAlphaFunctorIhLi2ELi2ELi0EEEJSt4plusIhEhEEEvT_T0_DpT1_)
        /*3a7c*/ 	.word	0x00000000
.L_2525:


//--------------------- .nv.compat                --------------------------
	.section	.nv.compat,"",@"SHT_CUDA_COMPAT_INFO"
	.align	4
        /*0000*/ 	.byte	0x02, 0x09, 0x01, 0x00, 0x02, 0x02, 0x01, 0x00, 0x02, 0x05, 0x05, 0x00, 0x03, 0x07, 0x01, 0x01
        /*0010*/ 	.byte	0x02, 0x03, 0x00, 0x00, 0x02, 0x06, 0x01, 0x00, 0x04, 0x0b, 0x08, 0x00, 0x00, 0x00, 0x00, 0x00
        /*0020*/ 	.byte	0x00, 0x00, 0x00, 0x00


//--------------------- .nv.info._ZN2at6native55_GLOBAL__N__de093ff9_22_ForeachBinaryOpList_cu_a911ec4325multi_tensor_apply_kernelINS1_18TensorListMetadataILi2EEENS1_11CopyFunctorIN3c1015Float8_e5m2fnuzENS6_11Float8_e5m2ELi2ELi1ELi1EEEJNS0_4CopyIS7_S8_EEEEEvT_T0_DpT1_ --------------------------
	.section	.nv.info._ZN2at6native55_GLOBAL__N__de093ff9_22_ForeachBinaryOpList_cu_a911ec4325multi_tensor_apply_kernelINS1_18TensorListMetadataILi2EEENS1_11CopyFunctorIN3c1015Float8_e5m2fnuzENS6_11Float8_e5m2ELi2ELi1ELi1EEEJNS0_4CopyIS7_S8_EEEEEvT_T0_DpT1_,"",@"SHT_CUDA_INFO"
	.sectionflags	@""
	.align	4


	//----- nvinfo : EIATTR_CUDA_API_VERSION
	.align		4
        /*0000*/ 	.byte	0x04, 0x37
        /*0002*/ 	.short	(.L_2527 - .L_2526)
.L_2526:
        /*0004*/ 	.word	0x00000082


	//----- nvinfo : EIATTR_KPARAM_INFO
	.align		4
.L_2527:
        /*0008*/ 	.byte	0x04, 0x17
        /*000a*/ 	.short	(.L_2529 - .L_2528)
.L_2528:
        /*000c*/ 	.word	0x00000000
        /*0010*/ 	.short	0x0002
        /*0012*/ 	.short	0x0c49
        /*0014*/ 	.byte	0x00, 0xf0, 0x05, 0x00


	//----- nvinfo : EIATTR_KPARAM_INFO
	.align		4
.L_2529:
        /*0018*/ 	.byte	0x04, 0x17
        /*001a*/ 	.short	(.L_2531 - .L_2530)
.L_2530:
        /*001c*/ 	.word	0x00000000
        /*0020*/ 	.short	0x0001
        /*0022*/ 	.short	0x0c48
        /*0024*/ 	.byte	0x00, 0xf0, 0x05, 0x00


	//----- nvinfo : EIATTR_KPARAM_INFO
	.align		4
.L_2531:
        /*0028*/ 	.byte	0x04, 0x17
        /*002a*/ 	.short	(.L_2533 - .L_2532)
.L_2532:
        /*002c*/ 	.word	0x00000000
        /*0030*/ 	.short	0x0000
        /*0032*/ 	.short	0x0000
        /*0034*/ 	.byte	0x00, 0xf0, 0x21, 0x31


	//----- nvinfo : EIATTR_SPARSE_MMA_MASK
	.align		4
.L_2533:
        /*0038*/ 	.byte	0x03, 0x50
        /*003a*/ 	.short	0x0000


	//----- nvinfo : EIATTR_MAXREG_COUNT
	.align		4
        /*003c*/ 	.byte	0x03, 0x1b
        /*003e*/ 	.short	0x0080


	//----- nvinfo : EIATTR_MERCURY_ISA_VERSION
	.align		4
        /*0040*/ 	.byte	0x03, 0x5f
        /*0042*/ 	.short	0x0101


	//----- nvinfo : EIATTR_EXIT_INSTR_OFFSETS
	.align		4
        /*0044*/ 	.byte	0x04, 0x1c
        /*0046*/ 	.short	(.L_2535 - .L_2534)


	//   ....[0]....
.L_2534:
        /*0048*/ 	.word	0x00000190


	//   ....[1]....
        /*004c*/ 	.word	0x00000d00


	//   ....[2]....
        /*0050*/ 	.word	0x00000d60


	//   ....[3]....
        /*0054*/ 	.word	0x000016d0


	//----- nvinfo : EIATTR_MAX_THREADS
	.align		4
.L_2535:
        /*0058*/ 	.byte	0x04, 0x05
        /*005a*/ 	.short	(.L_2537 - .L_2536)
.L_2536:
        /*005c*/ 	.word	0x00000200
        /*0060*/ 	.word	0x00000001
        /*0064*/ 	.word	0x00000001


	//----- nvinfo : EIATTR_CRS_STACK_SIZE
	.align		4
.L_2537:
        /*0068*/ 	.byte	0x04, 0x1e
        /*006a*/ 	.short	(.L_2539 - .L_2538)
.L_2538:
        /*006c*/ 	.word	0x00000000


	//----- nvinfo : EIATTR_CBANK_PARAM_SIZE
	.align		4
.L_2539:
        /*0070*/ 	.byte	0x03, 0x19
        /*0072*/ 	.short	0x0c4a


	//----- nvinfo : EIATTR_PARAM_CBANK
	.align		4
        /*0074*/ 	.byte	0x04, 0x0a
        /*0076*/ 	.short	(.L_2541 - .L_2540)
	.align		4
.L_2540:
        /*0078*/ 	.word	index@(.nv.constant0._ZN2at6native55_GLOBAL__N__de093ff9_22_ForeachBinaryOpList_cu_a911ec4325multi_tensor_apply_kernelINS1_18TensorListMetadataILi2EEENS1_11CopyFunctorIN3c1015Float8_e5m2fnuzENS6_11Float8_e5m2ELi2ELi1ELi1EEEJNS0_4CopyIS7_S8_EEEEEvT_T0_DpT1_)
        /*007c*/ 	.short	0x0210
        /*007e*/ 	.short	0x0c4a


	//----- nvinfo : EIATTR_SW_WAR
	.align		4
.L_2541:
        /*0080*/ 	.byte	0x04, 0x36
        /*0082*/ 	.short	(.L_2543 - .L_2542)
.L_2542:
        /*0084*/ 	.word	0x00000008
.L_2543:


//--------------------- .nv.info._ZN2at6native55_GLOBAL__N__de093ff9_22_ForeachBinaryOpList_cu_a911ec4325multi_tensor_apply_kernelINS1_18TensorListMetadataILi2EEENS1_11CopyFunctorIN3c1015Float8_e5m2fnuzENS6_15Float8_e4m3fnuzELi2ELi1ELi1EEEJNS0_4CopyIS7_S8_EEEEEvT_T0_DpT1_ --------------------------
	.section	.nv.info._ZN2at6native55_GLOBAL__N__de093ff9_22_ForeachBinaryOpList_cu_a911ec4325multi_tensor_apply_kernelINS1_18TensorListMetadataILi2EEENS1_11CopyFunctorIN3c1015Float8_e5m2fnuzENS6_15Float8_e4m3fnuzELi2ELi1ELi1EEEJNS0_4CopyIS7_S8_EEEEEvT_T0_DpT1_,"",@"SHT_CUDA_INFO"
	.sectionflags	@""
	.align	4


	//----- nvinfo : EIATTR_CUDA_API_VERSION
	.align		4
        /*0000*/ 	.byte	0x04, 0x37
        /*0002*/ 	.short	(.L_2545 - .L_2544)
.L_2544:
        /*0004*/ 	.word	0x00000082


	//----- nvinfo : EIATTR_KPARAM_INFO
	.align		4
.L_2545:
        /*0008*/ 	.byte	0x04, 0x17
        /*000a*/ 	.short	(.L_2547 - .L_2546)
.L_2546:
        /*000c*/ 	.word	0x00000000
        /*0010*/ 	.short	0x0002
        /*0012*/ 	.short	0x0c49
        /*0014*/ 	.byte	0x00, 0xf0, 0x05, 0x00


	//----- nvinfo : EIATTR_KPARAM_INFO
	.align		4
.L_2547:
        /*0018*/ 	.byte	0x04, 0x17
        /*001a*/ 	.short	(.L_2549 - .L_2548)
.L_2548:
        /*001c*/ 	.word	0x00000000
        /*0020*/ 	.short	0x0001
        /*0022*/ 	.short	0x0c48
        /*0024*/ 	.byte	0x00, 0xf0, 0x05, 0x00


	//----- nvinfo : EIATTR_KPARAM_INFO
	.align		4
.L_2549:
        /*0028*/ 	.byte	0x04, 0x17
        /*002a*/ 	.short	(.L_2551 - .L_2550)
.L_2550:
        /*002c*/ 	.word	0x00000000
        /*0030*/ 	.short	0x0000
        /*0032*/ 	.short	0x0000
        /*0034*/ 	.byte	0x00, 0xf0, 0x21, 0x31


	//----- nvinfo : EIATTR_SPARSE_MMA_MASK
	.align		4
.L_2551:
        /*0038*/ 	.byte	0x03, 0x50
        /*003a*/ 	.short	0x0000


	//----- nvinfo : EIATTR_MAXREG_COUNT
	.align		4
        /*003c*/ 	.byte	0x03, 0x1b
        /*003e*/ 	.short	0x0080


	//----- nvinfo : EIATTR_MERCURY_ISA_VERSION
	.align		4
        /*0040*/ 	.byte	0x03, 0x5f
        /*0042*/ 	.short	0x0101


	//----- nvinfo : EIATTR_EXIT_INSTR_OFFSETS
	.align		4
        /*0044*/ 	.byte	0x04, 0x1c
        /*0046*/ 	.short	(.L_2553 - .L_2552)


	//   ....[0]....
.L_2552:
        /*0048*/ 	.word	0x00000190


	//   ....[1]....
        /*004c*/ 	.word	0x00001100


	//   ....[2]....
        /*0050*/ 	.word	0x00001160


	//   ....[3]....
        /*0054*/ 	.word	0x00001ef0


	//----- nvinfo : EIATTR_MAX_THREADS
	.align		4
.L_2553:
        /*0058*/ 	.byte	0x04, 0x05
        /*005a*/ 	.short	(.L_2555 - .L_2554)
.L_2554:
        /*005c*/ 	.word	0x00000200
        /*0060*/ 	.word	0x00000001
        /*0064*/ 	.word	0x00000001


	//----- nvinfo : EIATTR_CRS_STACK_SIZE
	.align		4
.L_2555:
        /*0068*/ 	.byte	0x04, 0x1e
        /*006a*/ 	.short	(.L_2557 - .L_2556)
.L_2556:
        /*006c*/ 	.word	0x00000000


	//----- nvinfo : EIATTR_CBANK_PARAM_SIZE
	.align		4
.L_2557:
        /*0070*/ 	.byte	0x03, 0x19
        /*0072*/ 	.short	0x0c4a


	//----- nvinfo : EIATTR_PARAM_CBANK
	.align		4
        /*0074*/ 	.byte	0x04, 0x0a
        /*0076*/ 	.short	(.L_2559 - .L_2558)
	.align		4
.L_2558:
        /*0078*/ 	.word	index@(.nv.constant0._ZN2at6native55_GLOBAL__N__de093ff9_22_ForeachBinaryOpList_cu_a911ec4325multi_tensor_apply_kernelINS1_18TensorListMetadataILi2EEENS1_11CopyFunctorIN3c1015Float8_e5m2fnuzENS6_15Float8_e4m3fnuzELi2ELi1ELi1EEEJNS0_4CopyIS7_S8_EEEEEvT_T0_DpT1_)
        /*007c*/ 	.short	0x0210
        /*007e*/ 	.short	0x0c4a


	//----- nvinfo : EIATTR_SW_WAR
	.align		4
.L_2559:
        /*0080*/ 	.byte	0x04, 0x36
        /*0082*/ 	.short	(.L_2561 - .L_2560)
.L_2560:
        /*0084*/ 	.word	0x00000008
.L_2561:


//--------------------- .nv.info._ZN2at6native55_GLOBAL__N__de093ff9_22_ForeachBinaryOpList_cu_a911ec4325multi_tensor_apply_kernelINS1_18TensorListMetadataILi2EEENS1_11CopyFunctorIN3c1015Float8_e5m2fnuzENS6_13Float8_e4m3fnELi2ELi1ELi1EEEJNS0_4CopyIS7_S8_EEEEEvT_T0_DpT1_ --------------------------
	.section	.nv.info._ZN2at6native55_GLOBAL__N__de093ff9_22_ForeachBinaryOpList_cu_a911ec4325multi_tensor_apply_kernelINS1_18TensorListMetadataILi2EEENS1_11CopyFunctorIN3c1015Float8_e5m2fnuzENS6_13Float8_e4m3fnELi2ELi1ELi1EEEJNS0_4CopyIS7_S8_EEEEEvT_T0_DpT1_,"",@"SHT_CUDA_INFO"
	.sectionflags	@""
	.align	4


	//----- nvinfo : EIATTR_CUDA_API_VERSION
	.align		4
        /*0000*/ 	.byte	0x04, 0x37
        /*0002*/ 	.short	(.L_2563 - .L_2562)
.L_2562:
        /*0004*/ 	.word	0x00000082


	//----- nvinfo : EIATTR_KPARAM_INFO
	.align		4
.L_2563:
        /*0008*/ 	.byte	0x04, 0x17
        /*000a*/ 	.short	(.L_2565 - .L_2564)
.L_2564:
        /*000c*/ 	.word	0x00000000
        /*0010*/ 	.short	0x0002
        /*0012*/ 	.short	0x0c49
        /*0014*/ 	.byte	0x00, 0xf0, 0x05, 0x00


	//----- nvinfo : EIATTR_KPARAM_INFO
	.align		4
.L_2565:
        /*0018*/ 	.byte	0x04, 0x17
        /*001a*/ 	.short	(.L_2567 - .L_2566)
.L_2566:
        /*001c*/ 	.word	0x00000000
        /*0020*/ 	.short	0x0001
        /*0022*/ 	.short	0x0c48
        /*0024*/ 	.byte	0x00, 0xf0, 0x05, 0x00


	//----- nvinfo : EIATTR_KPARAM_INFO
	.align		4
.L_2567:
        /*0028*/ 	.byte	0x04, 0x17
        /*002a*/ 	.short	(.L_2569 - .L_2568)
.L_2568:
        /*002c*/ 	.word	0x00000000
        /*0030*/ 	.short	0x0000
        /*0032*/ 	.short	0x0000
        /*0034*/ 	.byte	0x00, 0xf0, 0x21, 0x31


	//----- nvinfo : EIATTR_SPARSE_MMA_MASK
	.align		4
.L_2569:
        /*0038*/ 	.byte	0x03, 0x50
        /*003a*/ 	.short	0x0000


	//----- nvinfo : EIATTR_MAXREG_COUNT
	.align		4
        /*003c*/ 	.byte	0x03, 0x1b
        /*003e*/ 	.short	0x0080


	//----- nvinfo : EIATTR_MERCURY_ISA_VERSION
	.align		4
        /*0040*/ 	.byte	0x03, 0x5f
        /*0042*/ 	.short	0x0101


	//----- nvinfo : EIATTR_EXIT_INSTR_OFFSETS
	.align		4
        /*0044*/ 	.byte	0x04, 0x1c
        /*0046*/ 	.short	(.L_2571 - .L_2570)


	//   ....[0]....
.L_2570:
        /*0048*/ 	.word	0x00000190


	//   ....[1]....
        /*004c*/ 	.word	0x00000ea0


	//   ....[2]....
        /*0050*/ 	.word	0x00000f00


	//   ....[3]....
        /*0054*/ 	.word	0x00001a00


	//----- nvinfo : EIATTR_MAX_THREADS
	.align		4
.L_2571:
        /*0058*/ 	.byte	0x04, 0x05
        /*005a*/ 	.short	(.L_2573 - .L_2572)
.L_2572:
        /*005c*/ 	.word	0x00000200
        /*0060*/ 	.word	0x00000001
        /*0064*/ 	.word	0x00000001


	//----- nvinfo : EIATTR_CRS_STACK_SIZE
	.align		4
.L_2573:
        /*0068*/ 	.byte	0x04, 0x1e
        /*006a*/ 	.short	(.L_2575 - .L_2574)
.L_2574:
        /*006c*/ 	.word	0x00000000


	//----- nvinfo : EIATTR_CBANK_PARAM_SIZE
	.align		4
.L_2575:
        /*0070*/ 	.byte	0x03, 0x19
        /*0072*/ 	.short	0x0c4a


	//----- nvinfo : EIATTR_PARAM_CBANK
	.align		4
        /*0074*/ 	.byte	0x04, 0x0a
        /*0076*/ 	.short	(.L_2577 - .L_2576)
	.align		4
.L_2576:
        /*0078*/ 	.word	index@(.nv.constant0._ZN2at6native55_GLOBAL__N__de093ff9_22_ForeachBinaryOpList_cu_a911ec4325multi_tensor_apply_kernelINS1_18TensorListMetadataILi2EEENS1_11CopyFunctorIN3c1015Float8_e5m2fnuzENS6_13Float8_e4m3fnELi2ELi1ELi1EEEJNS0_4CopyIS7_S8_EEEEEvT_T0_DpT1_)
        /*007c*/ 	.short	0x0210
        /*007e*/ 	.short	0x0c4a


	//----- nvinfo : EIATTR_SW_WAR
	.align		4
.L_2577:
        /*0080*/ 	.byte	0x04, 0x36
        /*0082*/ 	.short	(.L_2579 - .L_2578)
.L_2578:
        /*0084*/ 	.word	0x00000008
.L_2579:


//--------------------- .nv.info._ZN2at6native55_GLOBAL__N__de093ff9_22_ForeachBinaryOpList_cu_a911ec4325multi_tensor_apply_kernelINS1_18TensorListMetadataILi2EEENS1_11CopyFunctorIN3c1015Float8_e5m2fnuzEbLi2ELi1ELi1EEEJNS0_4CopyIS7_bEEEEEvT_T0_DpT1_ --------------------------
	.section	.nv.info._ZN2at6native55_GLOBAL__N__de093ff9_22_ForeachBinaryOpList_cu_a911ec4325multi_tensor_apply_kernelINS1_18TensorListMetadataILi2EEENS1_11CopyFunctorIN3c1015Float8_e5m2fnuzEbLi2ELi1ELi1EEEJNS0_4CopyIS7_bEEEEEvT_T0_DpT1_,"",@"SHT_CUDA_INFO"
	.sectionflags	@""
	.align	4


	//----- nvinfo : EIATTR_CUDA_API_VERSION
	.align		4
        /*0000*/ 	.byte	0x04, 0x37
        /*0002*/ 	.short	(.L_2581 - .L_2580)
.L_2580:
        /*0004*/ 	.word	0x00000082


	//----- nvinfo : EIATTR_KPARAM_INFO
	.align		4
.L_2581:
        /*0008*/ 	.byte	0x04, 0x17
        /*000a*/ 	.short	(.L_2583 - .L_2582)
.L_2582:
        /*000c*/ 	.word	0x00000000
        /*0010*/ 	.short	0x0002
        /*0012*/ 	.short	0x0c49
        /*0014*/ 	.byte	0x00, 0xf0, 0x05, 0x00


	//----- nvinfo : EIATTR_KPARAM_INFO
	.align		4
.L_2583:
        /*0018*/ 	.byte	0x04, 0x17
        /*001a*/ 	.short	(.L_2585 - .L_2584)
.L_2584:
        /*001c*/ 	.word	0x00000000
        /*0020*/ 	.short	0x0001
        /*0022*/ 	.short	0x0c48
        /*0024*/ 	.byte	0x00, 0xf0, 0x05, 0x00


	//----- nvinfo : EIATTR_KPARAM_INFO
	.align		4
.L_2585:
        /*0028*/ 	.byte	0x04, 0x17
        /*002a*/ 	.short	(.L_2587 - .L_2586)
.L_2586:
        /*002c*/ 	.word	0x00000000
        /*0030*/ 	.short	0x0000
        /*0032*/ 	.short	0x0000
        /*0034*/ 	.byte	0x00, 0xf0, 0x21, 0x31


	//----- nvinfo : EIATTR_SPARSE_MMA_MASK
	.align		4
.L_2587:
        /*0038*/ 	.byte	0x03, 0x50
        /*003a*/ 	.short	0x0000


	//----- nvinfo : EIATTR_MAXREG_COUNT
	.align		4
        /*003c*/ 	.byte	0x03, 0x1b
        /*003e*/ 	.short	0x0080


	//----- nvinfo : EIATTR_MERCURY_ISA_VERSION
	.align		4
        /*0040*/ 	.byte	0x03, 0x5f
        /*0042*/ 	.short	0x0101


	//----- nvinfo : EIATTR_EXIT_INSTR_OFFSETS
	.align		4
        /*0044*/ 	.byte	0x04, 0x1c
        /*0046*/ 	.short	(.L_2589 - .L_2588)


	//   ....[0]....
.L_2588:
        /*0048*/ 	.word	0x00000190


	//   ....[1]....
        /*004c*/ 	.word	0x00000b20


	//   ....[2]....
        /*0050*/ 	.word	0x00000b80


	//   ....[3]....
        /*0054*/ 	.word	0x00001290


	//----- nvinfo : EIATTR_MAX_THREADS
	.align		4
.L_2589:
        /*0058*/ 	.byte	0x04, 0x05
        /*005a*/ 	.short	(.L_2591 - .L_2590)
.L_2590:
        /*005c*/ 	.word	0x00000200
        /*0060*/ 	.word	0x00000001
        /*0064*/ 	.word	0x00000001


	//----- nvinfo : EIATTR_CRS_STACK_SIZE
	.align		4
.L_2591:
        /*0068*/ 	.byte	0x04, 0x1e
        /*006a*/ 	.short	(.L_2593 - .L_2592)
.L_2592:
        /*006c*/ 	.word	0x00000000


	//----- nvinfo : EIATTR_CBANK_PARAM_SIZE
	.align		4
.L_2593:
        /*0070*/ 	.byte	0x03, 0x19
        /*0072*/ 	.short	0x0c4a


	//----- nvinfo : EIATTR_PARAM_CBANK
	.align		4
        /*0074*/ 	.byte	0x04, 0x0a
        /*0076*/ 	.short	(.L_2595 - .L_2594)
	.align		4
.L_2594:
        /*0078*/ 	.word	index@(.nv.constant0._ZN2at6native55_GLOBAL__N__de093ff9_22_ForeachBinaryOpList_cu_a911ec4325multi_tensor_apply_kernelINS1_18TensorListMetadataILi2EEENS1_11CopyFunctorIN3c1015Float8_e5m2fnuzEbLi2ELi1ELi1EEEJNS0_4CopyIS7_bEEEEEvT_T0_DpT1_)
        /*007c*/ 	.short	0x0210
        /*007e*/ 	.short	0x0c4a


	//----- nvinfo : EIATTR_SW_WAR
	.align		4
.L_2595:
        /*0080*/ 	.byte	0x04, 0x36
        /*0082*/ 	.short	(.L_2597 - .L_2596)
.L_2596:
        /*0084*/ 	.word	0x00000008
.L_2597:


//--------------------- .nv.info._ZN2at6native55_GLOBAL__N__de093ff9_22_ForeachBinaryOpList_cu_a911ec4325multi_tensor_apply_kernelINS1_18TensorListMetadataILi2EEENS1_11CopyFunctorIN3c1015Float8_e5m2fnuzENS6_8BFloat16ELi2ELi1ELi1EEEJNS0_4CopyIS7_S8_EEEEEvT_T0_DpT1_ --------------------------
	.section	.nv.info._ZN2at6native55_GLOBAL__N__de093ff9_22_ForeachBinaryOpList_cu_a911ec4325multi_tensor_apply_kernelINS1_18TensorListMetadataILi2EEENS1_11CopyFunctorIN3c1015Float8_e5m2fnuzENS6_8BFloat16ELi2ELi1ELi1EEEJNS0_4CopyIS7_S8_EEEEEvT_T0_DpT1_,"",@"SHT_CUDA_INFO"
	.sectionflags	@""
	.align	4


	//----- nvinfo : EIATTR_CUDA_API_VERSION
	.align		4
        /*0000*/ 	.byte	0x04, 0x37
        /*0002*/ 	.short	(.L_2599 - .L_2598)
.L_2598:
        /*0004*/ 	.word	0x00000082


	//----- nvinfo : EIATTR_KPARAM_INFO
	.align		4
.L_2599:
        /*0008*/ 	.byte	0x04, 0x17
        /*000a*/ 	.short	(.L_2601 - .L_2600)
.L_2600:
        /*000c*/ 	.word	0x00000000
        /*0010*/ 	.short	0x0002
        /*0012*/ 	.short	0x0c49
        /*0014*/ 	.byte	0x00, 0xf0, 0x05, 0x00


	//----- nvinfo : EIATTR_KPARAM_INFO
	.align		4
.L_2601:
        /*0018*/ 	.byte	0x04, 0x17
        /*001a*/ 	.short	(.L_2603 - .L_2602)
.L_2602:
        /*001c*/ 	.word	0x00000000
        /*0020*/ 	.short	0x0001
        /*0022*/ 	.short	0x0c48
        /*0024*/ 	.byte	0x00, 0xf0, 0x05, 0x00


	//----- nvinfo : EIATTR_KPARAM_INFO
	.align		4
.L_2603:
        /*0028*/ 	.byte	0x04, 0x17
        /*002a*/ 	.short	(.L_2605 - .L_2604)
.L_2604:
        /*002c*/ 	.word	0x00000000
        /*0030*/ 	.short	0x0000
        /*0032*/ 	.short	0x0000
        /*0034*/ 	.byte	0x00, 0xf0, 0x21, 0x31


	//----- nvinfo : EIATTR_SPARSE_MMA_MASK
	.align		4
.L_2605:
        /*0038*/ 	.byte	0x03, 0x50
        /*003a*/ 	.short	0x0000


	//----- nvinfo : EIATTR_MAXREG_COUNT
	.align		4
        /*003c*/ 	.byte	0x03, 0x1b
        /*003e*/ 	.short	0x0080


	//----- nvinfo : EIATTR_MERCURY_ISA_VERSION
	.align		4
        /*0040*/ 	.byte	0x03, 0x5f
        /*0042*/ 	.short	0x0101


	//----- nvinfo : EIATTR_EXIT_INSTR_OFFSETS
	.align		4
        /*0044*/ 	.byte	0x04, 0x1c
        /*0046*/ 	.short	(.L_2607 - .L_2606)


	//   ....[0]....
.L_2606:
        /*0048*/ 	.word	0x000001a0


	//   ....[1]....
        /*004c*/ 	.word	0x00000ae0


	//   ....[2]....
        /*0050*/ 	.word	0x00000b40


	//   ....[3]....
        /*0054*/ 	.word	0x00001210


	//----- nvinfo : EIATTR_MAX_THREADS
	.align		4
.L_2607:
        /*0058*/ 	.byte	0x04, 0x05
        /*005a*/ 	.short	(.L_2609 - .L_2608)
.L_2608:
        /*005c*/ 	.word	0x00000200
        /*0060*/ 	.word	0x00000001
        /*0064*/ 	.word	0x00000001


	//----- nvinfo : EIATTR_CRS_STACK_SIZE
	.align		4
.L_2609:
        /*0068*/ 	.byte	0x04, 0x1e
        /*006a*/ 	.short	(.L_2611 - .L_2610)
.L_2610:
        /*006c*/ 	.word	0x00000000


	//----- nvinfo : EIATTR_CBANK_PARAM_SIZE
	.align		4
.L_2611:
        /*0070*/ 	.byte	0x03, 0x19
        /*0072*/ 	.short	0x0c4a


	//----- nvinfo : EIATTR_PARAM_CBANK
	.align		4
        /*0074*/ 	.byte	0x04, 0x0a
        /*0076*/ 	.short	(.L_2613 - .L_2612)
	.align		4
.L_2612:
        /*0078*/ 	.word	index@(.nv.constant0._ZN2at6native55_GLOBAL__N__de093ff9_22_ForeachBinaryOpList_cu_a911ec4325multi_tensor_apply_kernelINS1_18TensorListMetadataILi2EEENS1_11CopyFunctorIN3c1015Float8_e5m2fnuzENS6_8BFloat16ELi2ELi1ELi1EEEJNS0_4CopyIS7_S8_EEEEEvT_T0_DpT1_)
        /*007c*/ 	.short	0x0210
        /*007e*/ 	.short	0x0c4a


	//----- nvinfo : EIATTR_SW_WAR
	.align		4
.L_2613:
        /*0080*/ 	.byte	0x04, 0x36
        /*0082*/ 	.short	(.L_2615 - .L_2614)
.L_2614:
        /*0084*/ 	.word	0x00000008
.L_2615:


//--------------------- .nv.info._ZN2at6native55_GLOBAL__N__de093ff9_22_ForeachBinaryOpList_cu_a911ec4325multi_tensor_apply_kernelINS1_18TensorListMetadataILi2EEENS1_11CopyFunctorIN3c1015Float8_e5m2fnuzENS6_4HalfELi2ELi1ELi1EEEJNS0_4CopyIS7_S8_EEEEEvT_T0_DpT1_ --------------------------
	.section	.nv.info._ZN2at6native55_GLOBAL__N__de093ff9_22_ForeachBinaryOpList_cu_a911ec4325multi_tensor_apply_kernelINS1_18TensorListMetadataILi2EEENS1_11CopyFunctorIN3c1015Float8_e5m2fnuzENS6_4HalfELi2ELi1ELi1EEEJNS0_4CopyIS7_S8_EEEEEvT_T0_DpT1_,"",@"SHT_CUDA_INFO"
	.sectionflags	@""
	.align	4


	//----- nvinfo : EIATTR_CUDA_API_VERSION
	.align		4
        /*0000*/ 	.byte	0x04, 0x37
        /*0002*/ 	.short	(.L_2617 - .L_2616)
.L_2616:
        /*0004*/ 	.word	0x00000082


	//----- nvinfo : EIATTR_KPARAM_INFO
	.align		4
.L_2617:
        /*0008*/ 	.byte	0x04, 0x17
        /*000a*/ 	.short	(.L_2619 - .L_2618)
.L_2618:
        /*000c*/ 	.word	0x00000000
        /*0010*/ 	.short	0x0002
        /*0012*/ 	.short	0x0c49
        /*0014*/ 	.byte	0x00, 0xf0, 0x05, 0x00


	//----- nvinfo : EIATTR_KPARAM_INFO
	.align		4
.L_2619:
        /*0018*/ 	.byte	0x04, 0x17
        /*001a*/ 	.short	(.L_2621 - .L_2620)
.L_2620:
        /*001c*/ 	.word	0x00000000
        /*0020*/ 	.short	0x0001
        /*0022*/ 	.short	0x0c48
        /*0024*/ 	.byte	0x00, 0xf0, 0x05, 0x00


	//----- nvinfo : EIATTR_KPARAM_INFO
	.align		4
.L_2621:
        /*0028*/ 	.byte	0x04, 0x17
        /*002a*/ 	.short	(.L_2623 - .L_2622)
.L_2622:
        /*002c*/ 	.word	0x00000000
        /*0030*/ 	.short	0x0000
        /*0032*/ 	.short	0x0000
        /*0034*/ 	.byte	0x00, 0xf0, 0x21, 0x31


	//----- nvinfo : EIATTR_SPARSE_MMA_MASK
	.align		4
.L_2623:
        /*0038*/ 	.byte	0x03, 0x50
        /*003a*/ 	.short	0x0000


	//----- nvinfo : EIATTR_MAXREG_COUNT
	.align		4
        /*003c*/ 	.byte	0x03, 0x1b
        /*003e*/ 	.short	0x0080


	//----- nvinfo : EIATTR_MERCURY_ISA_VERSION
	.align		4
        /*0040*/ 	.byte	0x03, 0x5f
        /*0042*/ 	.short	0x0101


	//----- nvinfo : EIATTR_EXIT_INSTR_OFFSETS
	.align		4
        /*0044*/ 	.byte	0x04, 0x1c
        /*0046*/ 	.short	(.L_2625 - .L_2624)


	//   ....[0]....
.L_2624:
        /*0048*/ 	.word	0x000001a0


	//   ....[1]....
        /*004c*/ 	.word	0x00000ae0


	//   ....[2]....
        /*0050*/ 	.word	0x00000b40


	//   ....[3]....
        /*0054*/ 	.word	0x00001200


	//----- nvinfo : EIATTR_MAX_THREADS
	.align		4
.L_2625:
        /*0058*/ 	.byte	0x04, 0x05
        /*005a*/ 	.short	(.L_2627 - .L_2626)
.L_2626:
        /*005c*/ 	.word	0x00000200
        /*0060*/ 	.word	0x00000001
        /*0064*/ 	.word	0x00000001


	//----- nvinfo : EIATTR_CRS_STACK_SIZE
	.align		4
.L_2627:
        /*0068*/ 	.byte	0x04, 0x1e
        /*006a*/ 	.short	(.L_2629 - .L_2628)
.L_2628:
        /*006c*/ 	.word	0x00000000


	//----- nvinfo : EIATTR_CBANK_PARAM_SIZE
	.align		4
.L_2629:
        /*0070*/ 	.byte	0x03, 0x19
        /*0072*/ 	.short	0x0c4a


	//----- nvinfo : EIATTR_PARAM_CBANK
	.align		4
        /*0074*/ 	.byte	0x04, 0x0a
        /*0076*/ 	.short	(.L_2631 - .L_2630)
	.align		4
.L_2630:
        /*0078*/ 	.word	index@(.nv.constant0._ZN2at6native55_GLOBAL__N__de093ff9_22_ForeachBinaryOpList_cu_a911ec4325multi_tensor_apply_kernelINS1_18TensorListMetadataILi2EEENS1_11CopyFunctorIN3c1015Float8_e5m2fnuzENS6_4HalfELi2ELi1ELi1EEEJNS0_4CopyIS7_S8_EEEEEvT_T0_DpT1_)
        /*007c*/ 	.short	0x0210
        /*007e*/ 	.short	0x0c4a


	//----- nvinfo : EIATTR_SW_WAR
	.align		4
.L_2631:
        /*0080*/ 	.byte	0x04, 0x36
        /*0082*/ 	.short	(.L_2633 - .L_2632)
.L_2632:
        /*0084*/ 	.word	0x00000008
.L_2633:


//--------------------- .nv.info._ZN2at6native55_GLOBAL__N__de093ff9_22_ForeachBinaryOpList_cu_a911ec4325multi_tensor_apply_kernelINS1_18TensorListMetadataILi2EEENS1_11CopyFunctorIN3c1015Float8_e5m2fnuzENS6_7complexIfEELi2ELi1ELi1EEEJNS0_4CopyIS7_S9_EEEEEvT_T0_DpT1_ --------------------------
	.section	.nv.info._ZN2at6native55_GLOBAL__N__de093ff9_22_ForeachBinaryOpList_cu_a911ec4325multi_tensor_apply_kernelINS1_18TensorListMetadataILi2EEENS1_11CopyFunctorIN3c1015Float8_e5m2fnuzENS6_7complexIfEELi2ELi1ELi1EEEJNS0_4CopyIS7_S9_EEEEEvT_T0_DpT1_,"",@"SHT_CUDA_INFO"
	.sectionflags	@""
	.align	4


	//----- nvinfo : EIATTR_CUDA_API_VERSION
	.align		4
        /*0000*/ 	.byte	0x04, 0x37
        /*0002*/ 	.short	(.L_2635 - .L_2634)
.L_2634:
        /*0004*/ 	.word	0x00000082


	//----- nvinfo : EIATTR_KPARAM_INFO
	.align		4
.L_2635:
        /*0008*/ 	.byte	0x04, 0x17
        /*000a*/ 	.short	(.L_2637 - .L_2636)
.L_2636:
        /*000c*/ 	.word	0x00000000
        /*0010*/ 	.short	0x0002
        /*0012*/ 	.short	0x0c49
        /*0014*/ 	.byte	0x00, 0xf0, 0x05, 0x00


	//----- nvinfo : EIATTR_KPARAM_INFO
	.align		4
.L_2637:
        /*0018*/ 	.byte	0x04, 0x17
        /*001a*/ 	.short	(.L_2639 - .L_2638)
.L_2638:
        /*001c*/ 	.word	0x00000000
        /*0020*/ 	.short	0x0001
        /*0022*/ 	.short	0x0c48
        /*0024*/ 	.byte	0x00, 0xf0, 0x05, 0x00


	//----- nvinfo : EIATTR_KPARAM_INFO
	.align		4
.L_2639:
        /*0028*/ 	.byte	0x04, 0x17
        /*002a*/ 	.short	(.L_2641 - .L_2640)
.L_2640:
        /*002c*/ 	.word	0x00000000
        /*0030*/ 	.short	0x0000
        /*0032*/ 	.short	0x0000
        /*0034*/ 	.byte	0x00, 0xf0, 0x21, 0x31


	//----- nvinfo : EIATTR_SPARSE_MMA_MASK
	.align		4
.L_2641:
        /*0038*/ 	.byte	0x03, 0x50
        /*003a*/ 	.short	0x0000


	//----- nvinfo : EIATTR_MAXREG_COUNT
	.align		4
        /*003c*/ 	.byte	0x03, 0x1b
        /*003e*/ 	.short	0x0080


	//----- nvinfo : EIATTR_MERCURY_ISA_VERSION
	.align		4
        /*0040*/ 	.byte	0x03, 0x5f
        /*0042*/ 	.short	0x0101


	//----- nvinfo : EIATTR_EXIT_INSTR_OFFSETS
	.align		4
        /*0044*/ 	.byte	0x04, 0x1c
        /*0046*/ 	.short	(.L_2643 - .L_2642)


	//   ....[0]....
.L_2642:
        /*0048*/ 	.word	0x000001a0


	//   ....[1]....
        /*004c*/ 	.word	0x00000ac0


	//   ....[2]....
        /*0050*/ 	.word	0x00000b20


	//   ....[3]....
        /*0054*/ 	.word	0x000011d0


	//----- nvinfo : EIATTR_MAX_THREADS
	.align		4
.L_2643:
        /*0058*/ 	.byte	0x04, 0x05
        /*005a*/ 	.short	(.L_2645 - .L_2644)
.L_2644:
        /*005c*/ 	.word	0x00000200
        /*0060*/ 	.word	0x00000001
        /*0064*/ 	.word	0x00000001


	//----- nvinfo : EIATTR_CRS_STACK_SIZE
	.align		4
.L_2645:
        /*0068*/ 	.byte	0x04, 0x1e
        /*006a*/ 	.short	(.L_2647 - .L_2646)
.L_2646:
        /*006c*/ 	.word	0x00000000


	//----- nvinfo : EIATTR_CBANK_PARAM_SIZE
	.align		4
.L_2647:
        /*0070*/ 	.byte	0x03, 0x19
        /*0072*/ 	.short	0x0c4a


	//----- nvinfo : EIATTR_PARAM_CBANK
	.align		4
        /*0074*/ 	.byte	0x04, 0x0a
        /*0076*/ 	.short	(.L_2649 - .L_2648)
	.align		4
.L_2648:
        /*0078*/ 	.word	index@(.nv.constant0._ZN2at6native55_GLOBAL__N__de093ff9_22_ForeachBinaryOpList_cu_a911ec4325multi_tensor_apply_kernelINS1_18TensorListMetadataILi2EEENS1_11CopyFunctorIN3c1015Float8_e5m2fnuzENS6_7complexIfEELi2ELi1ELi1EEEJNS0_4CopyIS7_S9_EEEEEvT_T0_DpT1_)
        /*007c*/ 	.short	0x0210
        /*007e*/ 	.short	0x0c4a


	//----- nvinfo : EIATTR_SW_WAR
	.align		4
.L_2649:
        /*0080*/ 	.byte	0x04, 0x36
        /*0082*/ 	.short	(.L_2651 - .L_2650)
.L_2650:
        /*0084*/ 	.word	0x00000008
.L_2651:


//--------------------- .nv.info._ZN2at6native55_GLOBAL__N__de093ff9_22_ForeachBinaryOpList_cu_a911ec4325multi_tensor_apply_kernelINS1_18TensorListMetadataILi2EEENS1_11CopyFunctorIN3c1015Float8_e5m2fnuzENS6_7complexIdEELi2ELi1ELi1EEEJNS0_4CopyIS7_S9_EEEEEvT_T0_DpT1_ --------------------------
	.section	.nv.info._ZN2at6native55_GLOBAL__N__de093ff9_22_ForeachBinaryOpList_cu_a911ec4325multi_tensor_apply_kernelINS1_18TensorListMetadataILi2EEENS1_11CopyFunctorIN3c1015Float8_e5m2fnuzENS6_7complexIdEELi2ELi1ELi1EEEJNS0_4CopyIS7_S9_EEEEEvT_T0_DpT1_,"",@"SHT_CUDA_INFO"
	.sectionflags	@""
	.align	4


	//----- nvinfo : EIATTR_CUDA_API_VERSION
	.align		4
        /*0000*/ 	.byte	0x04, 0x37
        /*0002*/ 	.short	(.L_2653 - .L_2652)
.L_2652:
        /*0004*/ 	.word	0x00000082


	//----- nvinfo : EIATTR_KPARAM_INFO
	.align		4
.L_2653:
        /*0008*/ 	.byte	0x04, 0x17
        /*000a*/ 	.short	(.L_2655 - .L_2654)
.L_2654:
        /*000c*/ 	.word	0x00000000
        /*0010*/ 	.short	0x0002
        /*0012*/ 	.short	0x0c49
        /*0014*/ 	.byte	0x00, 0xf0, 0x05, 0x00


	//----- nvinfo : EIATTR_KPARAM_INFO
	.align		4
.L_2655:
        /*0018*/ 	.byte	0x04, 0x17
        /*001a*/ 	.short	(.L_2657 - .L_2656)
.L_2656:
        /*001c*/ 	.word	0x00000000
        /*0020*/ 	.short	0x0001
        /*0022*/ 	.short	0x0c48
        /*0024*/ 	.byte	0x00, 0xf0, 0x05, 0x00


	//----- nvinfo : EIATTR_KPARAM_INFO
	.align		4
.L_2657:
        /*0028*/ 	.byte	0x04, 0x17
        /*002a*/ 	.short	(.L_2659 - .L_2658)
.L_2658:
        /*002c*/ 	.word	0x00000000
        /*0030*/ 	.short	0x0000
        /*0032*/ 	.short	0x0000
        /*0034*/ 	.byte	0x00, 0xf0, 0x21, 0x31


	//----- nvinfo : EIATTR_SPARSE_MMA_MASK
	.align		4
.L_2659:
        /*0038*/ 	.byte	0x03, 0x50
        /*003a*/ 	.short	0x0000


	//----- nvinfo : EIATTR_MAXREG_COUNT
	.align		4
        /*003c*/ 	.byte	0x03, 0x1b
        /*003e*/ 	.short	0x0080


	//----- nvinfo : EIATTR_MERCURY_ISA_VERSION
	.align		4
        /*0040*/ 	.byte	0x03, 0x5f
        /*0042*/ 	.short	0x0101


	//----- nvinfo : EIATTR_EXIT_INSTR_OFFSETS
	.align		4
        /*0044*/ 	.byte	0x04, 0x1c
        /*0046*/ 	.short	(.L_2661 - .L_2660)


	//   ....[0]....
.L_2660:
        /*0048*/ 	.word	0x000001a0


	//   ....[1]....
        /*004c*/ 	.word	0x00000c40


	//   ....[2]....
        /*0050*/ 	.word	0x00000ca0


	//   ....[3]....
        /*0054*/ 	.word	0x00001440


	//----- nvinfo : EIATTR_MAX_THREADS
	.align		4
.L_2661:
        /*0058*/ 	.byte	0x04, 0x05
        /*005a*/ 	.short	(.L_2663 - .L_2662)
.L_2662:
        /*005c*/ 	.word	0x00000200
        /*0060*/ 	.word	0x00000001
        /*0064*/ 	.word	0x00000001


	//----- nvinfo : EIATTR_CRS_STACK_SIZE
	.align		4
.L_2663:
        /*0068*/ 	.byte	0x04, 0x1e
        /*006a*/ 	.short	(.L_2665 - .L_2664)
.L_2664:
        /*006c*/ 	.word	0x00000000


	//----- nvinfo : EIATTR_CBANK_PARAM_SIZE
	.align		4
.L_2665:
        /*0070*/ 	.byte	0x03, 0x19
        /*0072*/ 	.short	0x0c4a


	//----- nvinfo : EIATTR_PARAM_CBANK
	.align		4
        /*0074*/ 	.byte	0x04, 0x0a
        /*0076*/ 	.short	(.L_2667 - .L_2666)
	.align		4
.L_2666:
        /*0078*/ 	.word	index@(.nv.constant0._ZN2at6native55_GLOBAL__N__de093ff9_22_ForeachBinaryOpList_cu_a911ec4325multi_tensor_apply_kernelINS1_18TensorListMetadataILi2EEENS1_11CopyFunctorIN3c1015Float8_e5m2fnuzENS6_7complexIdEELi2ELi1ELi1EEEJNS0_4CopyIS7_S9_EEEEEvT_T0_DpT1_)
        /*007c*/ 	.short	0x0210
        /*007e*/ 	.short	0x0c4a


	//----- nvinfo : EIATTR_SW_WAR
	.align		4
.L_2667:
        /*0080*/ 	.byte	0x04, 0x36
        /*0082*/ 	.short	(.L_2669 - .L_2668)
.L_2668:
        /*0084*/ 	.word	0x00000008
.L_2669:


//--------------------- .nv.info._ZN2at6native55_GLOBAL__N__de093ff9_22_ForeachBinaryOpList_cu_a911ec4325multi_tensor_apply_kernelINS1_18TensorListMetadataILi2EEENS1_11CopyFunctorIN3c1015Float8_e5m2fnuzEfLi2ELi1ELi1EEEJNS0_4CopyIS7_fEEEEEvT_T0_DpT1_ --------------------------
	.section	.nv.info._ZN2at6native55_GLOBAL__N__de093ff9_22_ForeachBinaryOpList_cu_a911ec4325multi_tensor_apply_kernelINS1_18TensorListMetadataILi2EEENS1_11CopyFunctorIN3c1015Float8_e5m2fnuzEfLi2ELi1ELi1EEEJNS0_4CopyIS7_fEEEEEvT_T0_DpT1_,"",@"SHT_CUDA_INFO"
	.sectionflags	@""
	.align	4


	//----- nvinfo : EIATTR_CUDA_API_VERSION
	.align		4
        /*0000*/ 	.byte	0x04, 0x37
        /*0002*/ 	.short	(.L_2671 - .L_2670)
.L_2670:
        /*0004*/ 	.word	0x00000082


	//----- nvinfo : EIATTR_KPARAM_INFO
	.align		4
.L_2671:
        /*0008*/ 	.byte	0x04, 0x17
        /*000a*/ 	.short	(.L_2673 - .L_2672)
.L_2672:
        /*000c*/ 	.word	0x00000000
        /*0010*/ 	.short	0x0002
        /*0012*/ 	.short	0x0c49
        /*0014*/ 	.byte	0x00, 0xf0, 0x05, 0x00


	//----- nvinfo : EIATTR_KPARAM_INFO
	.align		4
.L_2673:
        /*0018*/ 	.byte	0x04, 0x17
        /*001a*/ 	.short	(.L_2675 - .L_2674)
.L_2674:
        /*001c*/ 	.word	0x00000000
        /*0020*/ 	.short	0x0001
        /*0022*/ 	.short	0x0c48
        /*0024*/ 	.byte	0x00, 0xf0, 0x05, 0x00


	//----- nvinfo : EIATTR_KPARAM_INFO
	.align		4
.L_2675:
        /*0028*/ 	.byte	0x04, 0x17
        /*002a*/ 	.short	(.L_2677 - .L_2676)
.L_2676:
        /*002c*/ 	.word	0x00000000
        /*0030*/ 	.short	0x0000
        /*0032*/ 	.short	0x0000
        /*0034*/ 	.byte	0x00, 0xf0, 0x21, 0x31


	//----- nvinfo : EIATTR_SPARSE_MMA_MASK
	.align		4
.L_2677:
        /*0038*/ 	.byte	0x03, 0x50
        /*003a*/ 	.short	0x0000


	//----- nvinfo : EIATTR_MAXREG_COUNT
	.align		4
        /*003c*/ 	.byte	0x03, 0x1b
        /*003e*/ 	.short	0x0080


	//----- nvinfo : EIATTR_MERCURY_ISA_VERSION
	.align		4
        /*0040*/ 	.byte	0x03, 0x5f
        /*0042*/ 	.short	0x0101


	//----- nvinfo : EIATTR_EXIT_INSTR_OFFSETS
	.align		4
        /*0044*/ 	.byte	0x04, 0x1c
        /*0046*/ 	.short	(.L_2679 - .L_2678)


	//   ....[0]....
.L_2678:
        /*0048*/ 	.word	0x000001a0


	//   ....[1]....
        /*004c*/ 	.word	0x00000aa0


	//   ....[2]....
        /*0050*/ 	.word	0x00000b00


	//   ....[3]....
        /*0054*/ 	.word	0x00001170


	//----- nvinfo : EIATTR_MAX_THREADS
	.align		4
.L_2679:
        /*0058*/ 	.byte	0x04, 0x05
        /*005a*/ 	.short	(.L_2681 - .L_2680)
.L_2680:
        /*005c*/ 	.word	0x00000200
        /*0060*/ 	.word	0x00000001
        /*0064*/ 	.word	0x00000001


	//----- nvinfo : EIATTR_CRS_STACK_SIZE
	.align		4
.L_2681:
        /*0068*/ 	.byte	0x04, 0x1e
        /*006a*/ 	.short	(.L_2683 - .L_2682)
.L_2682:
        /*006c*/ 	.word	0x00000000


	//----- nvinfo : EIATTR_CBANK_PARAM_SIZE
	.align		4
.L_2683:
        /*0070*/ 	.byte	0x03, 0x19
        /*0072*/ 	.short	0x0c4a


	//----- nvinfo : EIATTR_PARAM_CBANK
	.align		4
        /*0074*/ 	.byte	0x04, 0x0a
        /*0076*/ 	.short	(.L_2685 - .L_2684)
	.align		4
.L_2684:
        /*0078*/ 	.word	index@(.nv.constant0._ZN2at6native55_GLOBAL__N__de093ff9_22_ForeachBinaryOpList_cu_a911ec4325multi_tensor_apply_kernelINS1_18TensorListMetadataILi2EEENS1_11CopyFunctorIN3c1015Float8_e5m2fnuzEfLi2ELi1ELi1EEEJNS0_4CopyIS7_fEEEEEvT_T0_DpT1_)
        /*007c*/ 	.short	0x0210
        /*007e*/ 	.short	0x0c4a


	//----- nvinfo : EIATTR_SW_WAR
	.align		4
.L_2685:
        /*0080*/ 	.byte	0x04, 0x36
        /*0082*/ 	.short	(.L_2687 - .L_2686)
.L_2686:
        /*0084*/ 	.word	0x00000008
.L_2687:


//--------------------- .nv.info._ZN2at6native55_GLOBAL__N__de093ff9_22_ForeachBinaryOpList_cu_a911ec4325multi_tensor_apply_kernelINS1_18TensorListMetadataILi2EEENS1_11CopyFunctorIN3c1015Float8_e5m2fnuzEdLi2ELi1ELi1EEEJNS0_4CopyIS7_dEEEEEvT_T0_DpT1_ --------------------------
	.section	.nv.info._ZN2at6native55_GLOBAL__N__de093ff9_22_ForeachBinaryOpList_cu_a911ec4325multi_tensor_apply_kernelINS1_18TensorListMetadataILi2EEENS1_11CopyFunctorIN3c1015Float8_e5m2fnuzEdLi2ELi1ELi1EEEJNS0_4CopyIS7_dEEEEEvT_T0_DpT1_,"",@"SHT_CUDA_INFO"
	.sectionflags	@""
	.align	4


	//----- nvinfo : EIATTR_CUDA_API_VERSION
	.align		4
        /*0000*/ 	.byte	0x04, 0x37
        /*0002*/ 	.short	(.L_2689 - .L_2688)
.L_2688:
        /*0004*/ 	.word	0x00000082


	//----- nvinfo : EIATTR_KPARAM_INFO
	.align		4
.L_2689:
        /*0008*/ 	.byte	0x04, 0x17
        /*000a*/ 	.short	(.L_2691 - .L_2690)
.L_2690:
        /*000c*/ 	.word	0x00000000
        /*0010*/ 	.short	0x0002
        /*0012*/ 	.short	0x0c49
        /*0014*/ 	.byte	0x00, 0xf0, 0x05, 0x00


	//----- nvinfo : EIATTR_KPARAM_INFO
	.align		4
.L_2691:
        /*0018*/ 	.byte	0x04, 0x17
        /*001a*/ 	.short	(.L_2693 - .L_2692)
.L_2692:
        /*001c*/ 	.word	0x00000000
        /*0020*/ 	.short	0x0001
        /*0022*/ 	.short	0x0c48
        /*0024*/ 	.byte	0x00, 0xf0, 0x05, 0x00


	//----- nvinfo : EIATTR_KPARAM_INFO
	.align		4
.L_2693:
        /*0028*/ 	.byte	0x04, 0x17
        /*002a*/ 	.short	(.L_2695 - .L_2694)
.L_2694:
        /*002c*/ 	.word	0x00000000
        /*0030*/ 	.short	0x0000
        /*0032*/ 	.short	0x0000
        /*0034*/ 	.byte	0x00, 0xf0, 0x21, 0x31


	//----- nvinfo : EIATTR_SPARSE_MMA_MASK
	.align		4
.L_2695:
        /*0038*/ 	.byte	0x03, 0x50
        /*003a*/ 	.short	0x0000


	//----- nvinfo : EIATTR_MAXREG_COUNT
	.align		4
        /*003c*/ 	.byte	0x03, 0x1b
        /*003e*/ 	.short	0x0080


	//----- nvinfo : EIATTR_MERCURY_ISA_VERSION
	.align		4
        /*0040*/ 	.byte	0x03, 0x5f
        /*0042*/ 	.short	0x0101


	//----- nvinfo : EIATTR_EXIT_INSTR_OFFSETS
	.align		4
        /*0044*/ 	.byte	0x04, 0x1c
        /*0046*/ 	.short	(.L_2697 - .L_2696)


	//   ....[0]....
.L_2696:
        /*0048*/ 	.word	0x000001a0


	//   ....[1]....
        /*004c*/ 	.word	0x00000c00


	//   ....[2]....
        /*0050*/ 	.word	0x00000c60


	//   ....[3]....
        /*0054*/ 	.word	0x000013e0


	//----- nvinfo : EIATTR_MAX_THREADS
	.align		4
.L_2697:
        /*0058*/ 	.byte	0x04, 0x05
        /*005a*/ 	.short	(.L_2699 - .L_2698)
.L_2698:
        /*005c*/ 	.word	0x00000200
        /*0060*/ 	.word	0x00000001
        /*0064*/ 	.word	0x00000001


	//----- nvinfo : EIATTR_CRS_STACK_SIZE
	.align		4
.L_2699:
        /*0068*/ 	.byte	0x04, 0x1e
        /*006a*/ 	.short	(.L_2701 - .L_2700)
.L_2700:
        /*006c*/ 	.word	0x00000000


	//----- nvinfo : EIATTR_CBANK_PARAM_SIZE
	.align		4
.L_2701:
        /*0070*/ 	.byte	0x03, 0x19
        /*0072*/ 	.short	0x0c4a


	//----- nvinfo : EIATTR_PARAM_CBANK
	.align		4
        /*0074*/ 	.byte	0x04, 0x0a
        /*0076*/ 	.short	(.L_2703 - .L_2702)
	.align		4
.L_2702:
        /*0078*/ 	.word	index@(.nv.constant0._ZN2at6native55_GLOBAL__N__de093ff9_22_ForeachBinaryOpList_cu_a911ec4325multi_tensor_apply_kernelINS1_18TensorListMetadataILi2EEENS1_11CopyFunctorIN3c1015Float8_e5m2fnuzEdLi2ELi1ELi1EEEJNS0_4CopyIS7_dEEEEEvT_T0_DpT1_)
        /*007c*/ 	.short	0x0210
        /*007e*/ 	.short	0x0c4a


	//----- nvinfo : EIATTR_SW_WAR
	.align		4
.L_2703:
        /*0080*/ 	.byte	0x04, 0x36
        /*0082*/ 	.short	(.L_2705 - .L_2704)
.L_2704:
        /*0084*/ 	.word	0x00000008
.L_2705:


//--------------------- .nv.info._ZN2at6native55_GLOBAL__N__de093ff9_22_ForeachBinaryOpList_cu_a911ec4325multi_tensor_apply_kernelINS1_18TensorListMetadataILi2EEENS1_11CopyFunctorIN3c1015Float8_e5m2fnuzEiLi2ELi1ELi1EEEJNS0_4CopyIS7_iEEEEEvT_T0_DpT1_ --------------------------
	.section	.nv.info._ZN2at6native55_GLOBAL__N__de093ff9_22_ForeachBinaryOpList_cu_a911ec4325multi_tensor_apply_kernelINS1_18TensorListMetadataILi2EEENS1_11CopyFunctorIN3c1015Float8_e5m2fnuzEiLi2ELi1ELi1EEEJNS0_4CopyIS7_iEEEEEvT_T0_DpT1_,"",@"SHT_CUDA_INFO"
	.sectionflags	@""
	.align	4


	//----- nvinfo : EIATTR_CUDA_API_VERSION
	.align		4
        /*0000*/ 	.byte	0x04, 0x37
        /*0002*/ 	.short	(.L_2707 - .L_2706)
.L_2706:
        /*0004*/ 	.word	0x00000082


	//----- nvinfo : EIATTR_KPARAM_INFO
	.align		4
.L_2707:
        /*0008*/ 	.byte	0x04, 0x17
        /*000a*/ 	.short	(.L_2709 - .L_2708)
.L_2708:
        /*000c*/ 	.word	0x00000000
        /*0010*/ 	.short	0x0002
        /*0012*/ 	.short	0x0c49
        /*0014*/ 	.byte	0x00, 0xf0, 0x05, 0x00


	//----- nvinfo : EIATTR_KPARAM_INFO
	.align		4
.L_2709:
        /*0018*/ 	.byte	0x04, 0x17
        /*001a*/ 	.short	(.L_2711 - .L_2710)
.L_2710:
        /*001c*/ 	.word	0x00000000
        /*0020*/ 	.short	0x0001
        /*0022*/ 	.short	0x0c48
        /*0024*/ 	.byte	0x00, 0xf0, 0x05, 0x00


	//----- nvinfo : EIATTR_KPARAM_INFO
	.align		4
.L_2711:
        /*0028*/ 	.byte	0x04, 0x17
        /*002a*/ 	.short	(.L_2713 - .L_2712)
.L_2712:
        /*002c*/ 	.word	0x00000000
        /*0030*/ 	.short	0x0000
        /*0032*/ 	.short	0x0000
        /*0034*/ 	.byte	0x00, 0xf0, 0x21, 0x31


	//----- nvinfo : EIATTR_SPARSE_MMA_MASK
	.align		4
.L_2713:
        /*0038*/ 	.byte	0x03, 0x50
        /*003a*/ 	.short	0x0000


	//----- nvinfo : EIATTR_MAXREG_COUNT
	.align		4
        /*003c*/ 	.byte	0x03, 0x1b
        /*003e*/ 	.short	0x0080


	//----- nvinfo : EIATTR_MERCURY_ISA_VERSION
	.align		4
        /*0040*/ 	.byte	0x03, 0x5f
        /*0042*/ 	.short	0x0101


	//----- nvinfo : EIATTR_EXIT_INSTR_OFFSETS
	.align		4
        /*0044*/ 	.byte	0x04, 0x1c
        /*0046*/ 	.short	(.L_2715 - .L_2714)


	//   ....[0]....
.L_2714:
        /*0048*/ 	.word	0x000001a0


	//   ....[1]....
        /*004c*/ 	.word	0x00000ae0


	//   ....[2]....
        /*0050*/ 	.word	0x00000b40


	//   ....[3]....
        /*0054*/ 	.word	0x000011f0


	//----- nvinfo : EIATTR_MAX_THREADS
	.align		4
.L_2715:
        /*0058*/ 	.byte	0x04, 0x05
        /*005a*/ 	.short	(.L_2717 - .L_2716)
.L_2716:
        /*005c*/ 	.word	0x00000200
        /*0060*/ 	.word	0x00000001
        /*0064*/ 	.word	0x00000001


	//----- nvinfo : EIATTR_CRS_STACK_SIZE
	.align		4
.L_2717:
        /*0068*/ 	.byte	0x04, 0x1e
        /*006a*/ 	.short	(.L_2719 - .L_2718)
.L_2718:
        /*006c*/ 	.word	0x00000000


	//----- nvinfo : EIATTR_CBANK_PARAM_SIZE
	.align		4
.L_2719:
        /*0070*/ 	.byte	0x03, 0x19
        /*0072*/ 	.short	0x0c4a


	//----- nvinfo : EIATTR_PARAM_CBANK
	.align		4
        /*0074*/ 	.byte	0x04, 0x0a
        /*0076*/ 	.short	(.L_2721 - .L_2720)
	.align		4
.L_2720:
        /*0078*/ 	.word	index@(.nv.constant0._ZN2at6native55_GLOBAL__N__de093ff9_22_ForeachBinaryOpList_cu_a911ec4325multi_tensor_apply_kernelINS1_18TensorListMetadataILi2EEENS1_11CopyFunctorIN3c1015Float8_e5m2fnuzEiLi2ELi1ELi1EEEJNS0_4CopyIS7_iEEEEEvT_T0_DpT1_)
        /*007c*/ 	.short	0x0210
        /*007e*/ 	.short	0x0c4a


	//----- nvinfo : EIATTR_SW_WAR
	.align		4
.L_2721:
        /*0080*/ 	.byte	0x04, 0x36
        /*0082*/ 	.short	(.L_2723 - .L_2722)
.L_2722:
        /*0084*/ 	.word	0x00000008
.L_2723:


//--------------------- .nv.info._ZN2at6native55_GLOBAL__N__de093ff9_22_ForeachBinaryOpList_cu_a911ec4325multi_tensor_apply_kernelINS1_18TensorListMetadataILi2EEENS1_11CopyFunctorIN3c1015Float8_e5m2fnuzEsLi2ELi1ELi1EEEJNS0_4CopyIS7_sEEEEEvT_T0_DpT1_ --------------------------
	.section	.nv.info._ZN2at6native55_GLOBAL__N__de093ff9_22_ForeachBinaryOpList_cu_a911ec4325multi_tensor_apply_kernelINS1_18TensorListMetadataILi2EEENS1_11CopyFunctorIN3c1015Float8_e5m2fnuzEsLi2ELi1ELi1EEEJNS0_4CopyIS7_sEEEEEvT_T0_DpT1_,"",@"SHT_CUDA_INFO"
	.sectionflags	@""
	.align	4


	//----- nvinfo : EIATTR_CUDA_API_VERSION
	.align		4
        /*0000*/ 	.byte	0x04, 0x37
        /*0002*/ 	.short	(.L_2725 - .L_2724)
.L_2724:
        /*0004*/ 	.word	0x00000082


	//----- nvinfo : EIATTR_KPARAM_INFO
	.align		4
.L_2725:
        /*0008*/ 	.byte	0x04, 0x17
        /*000a*/ 	.short	(.L_2727 - .L_2726)
.L_2726:
        /*000c*/ 	.word	0x00000000
        /*0010*/ 	.short	0x0002
        /*0012*/ 	.short	0x0c49
        /*0014*/ 	.byte	0x00, 0xf0, 0x05, 0x00


	//----- nvinfo : EIATTR_KPARAM_INFO
	.align		4
.L_2727:
        /*0018*/ 	.byte	0x04, 0x17
        /*001a*/ 	.short	(.L_2729 - .L_2728)
.L_2728:
        /*001c*/ 	.word	0x00000000
        /*0020*/ 	.short	0x0001
        /*0022*/ 	.short	0x0c48
        /*0024*/ 	.byte	0x00, 0xf0, 0x05, 0x00


	//----- nvinfo : EIATTR_KPARAM_INFO
	.align		4
.L_2729:
        /*0028*/ 	.byte	0x04, 0x17
        /*002a*/ 	.short	(.L_2731 - .L_2730)
.L_2730:
        /*002c*/ 	.word	0x00000000
        /*0030*/ 	.short	0x0000
        /*0032*/ 	.short	0x0000
        /*0034*/ 	.byte	0x00, 0xf0, 0x21, 0x31


	//----- nvinfo : EIATTR_SPARSE_MMA_MASK
	.align		4
.L_2731:
        /*0038*/ 	.byte	0x03, 0x50
        /*003a*/ 	.short	0x0000


	//----- nvinfo : EIATTR_MAXREG_COUNT
	.align		4
        /*003c*/ 	.byte	0x03, 0x1b
        /*003e*/ 	.short	0x0080


	//----- nvinfo : EIATTR_MERCURY_ISA_VERSION
	.align		4
        /*0040*/ 	.byte	0x03, 0x5f
        /*0042*/ 	.short	0x0101


	//----- nvinfo : EIATTR_EXIT_INSTR_OFFSETS
	.align		4
        /*0044*/ 	.byte	0x04, 0x1c
        /*0046*/ 	.short	(.L_2733 - .L_2732)


	//   ....[0]....
.L_2732:
        /*0048*/ 	.word	0x000001a0


	//   ....[1]....
        /*004c*/ 	.word	0x00000b30


	//   ....[2]....
        /*0050*/ 	.word	0x00000b90


	//   ....[3]....
        /*0054*/ 	.word	0x00001250


	//----- nvinfo : EIATTR_MAX_THREADS
	.align		4
.L_2733:
        /*0058*/ 	.byte	0x04, 0x05
        /*005a*/ 	.short	(.L_2735 - .L_2734)
.L_2734:
        /*005c*/ 	.word	0x00000200
        /*0060*/ 	.word	0x00000001
        /*0064*/ 	.word	0x00000001


	//----- nvinfo : EIATTR_CRS_STACK_SIZE
	.align		4
.L_2735:
        /*0068*/ 	.byte	0x04, 0x1e
        /*006a*/ 	.short	(.L_2737 - .L_2736)
.L_2736:
        /*006c*/ 	.word	0x00000000


	//----- nvinfo : EIATTR_CBANK_PARAM_SIZE
	.align		4
.L_2737:
        /*0070*/ 	.byte	0x03, 0x19
        /*0072*/ 	.short	0x0c4a


	//----- nvinfo : EIATTR_PARAM_CBANK
	.align		4
        /*0074*/ 	.byte	0x04, 0x0a
        /*0076*/ 	.short	(.L_2739 - .L_2738)
	.align		4
.L_2738:
        /*0078*/ 	.word	index@(.nv.constant0._ZN2at6native55_GLOBAL__N__de093ff9_22_ForeachBinaryOpList_cu_a911ec4325multi_tensor_apply_kernelINS1_18TensorListMetadataILi2EEENS1_11CopyFunctorIN3c1015Float8_e5m2fnuzEsLi2ELi1ELi1EEEJNS0_4CopyIS7_sEEEEEvT_T0_DpT1_)
        /*007c*/ 	.short	0x0210
        /*007e*/ 	.short	0x0c4a


	//----- nvinfo : EIATTR_SW_WAR
	.align		4
.L_2739:
        /*0080*/ 	.byte	0x04, 0x36
        /*0082*/ 	.short	(.L_2741 - .L_2740)
.L_2740:
        /*0084*/ 	.word	0x00000008
.L_2741:


//--------------------- .nv.info._ZN2at6native55_GLOBAL__N__de093ff9_22_ForeachBinaryOpList_cu_a911ec4325multi_tensor_apply_kernelINS1_18TensorListMetadataILi2EEENS1_11CopyFunctorIN3c1015Float8_e5m2fnuzElLi2ELi1ELi1EEEJNS0_4CopyIS7_lEEEEEvT_T0_DpT1_ --------------------------
	.section	.nv.info._ZN2at6native55_GLOBAL__N__de093ff9_22_ForeachBinaryOpList_cu_a911ec4325multi_tensor_apply_kernelINS1_18TensorListMetadataILi2EEENS1_11CopyFunctorIN3c1015Float8_e5m2fnuzElLi2ELi1ELi1EEEJNS0_4CopyIS7_lEEEEEvT_T0_DpT1_,"",@"SHT_CUDA_INFO"
	.sectionflags	@""
	.align	4


	//----- nvinfo : EIATTR_CUDA_API_VERSION
	.align		4
        /*0000*/ 	.byte	0x04, 0x37
        /*0002*/ 	.short	(.L_2743 - .L_2742)
.L_2742:
        /*0004*/ 	.word	0x00000082


	//----- nvinfo : EIATTR_KPARAM_INFO
	.align		4
.L_2743:
        /*0008*/ 	.byte	0x04, 0x17
        /*000a*/ 	.short	(.L_2745 - .L_2744)
.L_2744:
        /*000c*/ 	.word	0x00000000
        /*0010*/ 	.short	0x0002
        /*0012*/ 	.short	0x0c49
        /*0014*/ 	.byte	0x00, 0xf0, 0x05, 0x00


	//----- nvinfo : EIATTR_KPARAM_INFO
	.align		4
.L_2745:
        /*0018*/ 	.byte	0x04, 0x17
        /*001a*/ 	.short	(.L_2747 - .L_2746)
.L_2746:
        /*001c*/ 	.word	0x00000000
        /*0020*/ 	.short	0x0001
        /*0022*/ 	.short	0x0c48
        /*0024*/ 	.byte	0x00, 0xf0, 0x05, 0x00


	//----- nvinfo : EIATTR_KPARAM_INFO
	.align		4
.L_2747:
        /*0028*/ 	.byte	0x04, 0x17
        /*002a*/ 	.short	(.L_2749 - .L_2748)
.L_2748:
        /*002c*/ 	.word	0x00000000
        /*0030*/ 	.short	0x0000
        /*0032*/ 	.short	0x0000
        /*0034*/ 	.byte	0x00, 0xf0, 0x21, 0x31


	//----- nvinfo : EIATTR_SPARSE_MMA_MASK
	.align		4
.L_2749:
        /*0038*/ 	.byte	0x03, 0x50
        /*003a*/ 	.short	0x0000


	//----- nvinfo : EIATTR_MAXREG_COUNT
	.align		4
        /*003c*/ 	.byte	0x03, 0x1b
        /*003e*/ 	.short	0x0080


	//----- nvinfo : EIATTR_MERCURY_ISA_VERSION
	.align		4
        /*0040*/ 	.byte	0x03, 0x5f
        /*0042*/ 	.short	0x0101


	//----- nvinfo : EIATTR_EXIT_INSTR_OFFSETS
	.align		4
        /*0044*/ 	.byte	0x04, 0x1c
        /*0046*/ 	.short	(.L_2751 - .L_2750)


	//   ....[0]....
.L_2750:
        /*0048*/ 	.word	0x000001a0


	//   ....[1]....
        /*004c*/ 	.word	0x00000b20


	//   ....[2]....
        /*0050*/ 	.word	0x00000b80


	//   ....[3]....
        /*0054*/ 	.word	0x00001250


	//----- nvinfo : EIATTR_MAX_THREADS
	.align		4
.L_2751:
        /*0058*/ 	.byte	0x04, 0x05
        /*005a*/ 	.short	(.L_2753 - .L_2752)
.L_2752:
        /*005c*/ 	.word	0x00000200
        /*0060*/ 	.word	0x00000001
        /*0064*/ 	.word	0x00000001


	//----- nvinfo : EIATTR_CRS_STACK_SIZE
	.align		4
.L_2753:
        /*0068*/ 	.byte	0x04, 0x1e
        /*006a*/ 	.short	(.L_2755 - .L_2754)
.L_2754:
        /*006c*/ 	.word	0x00000000


	//----- nvinfo : EIATTR_CBANK_PARAM_SIZE
	.align		4
.L_2755:
        /*0070*/ 	.byte	0x03, 0x19
        /*0072*/ 	.short	0x0c4a


	//----- nvinfo : EIATTR_PARAM_CBANK
	.align		4
        /*0074*/ 	.byte	0x04, 0x0a
        /*0076*/ 	.short	(.L_2757 - .L_2756)
	.align		4
.L_2756:
        /*0078*/ 	.word	index@(.nv.constant0._ZN2at6native55_GLOBAL__N__de093ff9_22_ForeachBinaryOpList_cu_a911ec4325multi_tensor_apply_kernelINS1_18TensorListMetadataILi2EEENS1_11CopyFunctorIN3c1015Float8_e5m2fnuzElLi2ELi1ELi1EEEJNS0_4CopyIS7_lEEEEEvT_T0_DpT1_)
        /*007c*/ 	.short	0x0210
        /*007e*/ 	.short	0x0c4a


	//----- nvinfo : EIATTR_SW_WAR
	.align		4
.L_2757:
        /*0080*/ 	.byte	0x04, 0x36
        /*0082*/ 	.short	(.L_2759 - .L_2758)
.L_2758:
        /*0084*/ 	.word	0x00000008
.L_2759:


//--------------------- .nv.info._ZN2at6native55_GLOBAL__N__de093ff9_22_ForeachBinaryOpList_cu_a911ec4325multi_tensor_apply_kernelINS1_18TensorListMetadataILi2EEENS1_11CopyFunctorIN3c1015Float8_e5m2fnuzEaLi2ELi1ELi1EEEJNS0_4CopyIS7_aEEEEEvT_T0_DpT1_ --------------------------
	.section	.nv.info._ZN2at6native55_GLOBAL__N__de093ff9_22_ForeachBinaryOpList_cu_a911ec4325multi_tensor_apply_kernelINS1_18TensorListMetadataILi2EEENS1_11CopyFunctorIN3c1015Float8_e5m2fnuzEaLi2ELi1ELi1EEEJNS0_4CopyIS7_aEEEEEvT_T0_DpT1_,"",@"SHT_CUDA_INFO"
	.sectionflags	@""
	.align	4


	//----- nvinfo : EIATTR_CUDA_API_VERSION
	.align		4
        /*0000*/ 	.byte	0x04, 0x37
        /*0002*/ 	.short	(.L_2761 - .L_2760)
.L_2760:
        /*0004*/ 	.word	0x00000082


	//----- nvinfo : EIATTR_KPARAM_INFO
	.align		4
.L_2761:
        /*0008*/ 	.byte	0x04, 0x17
        /*000a*/ 	.short	(.L_2763 - .L_2762)
.L_2762:
        /*000c*/ 	.word	0x00000000
        /*0010*/ 	.short	0x0002
        /*0012*/ 	.short	0x0c49
        /*0014*/ 	.byte	0x00, 0xf0, 0x05, 0x00


	//----- nvinfo : EIATTR_KPARAM_INFO
	.align		4
.L_2763:
        /*0018*/ 	.byte	0x04, 0x17
        /*001a*/ 	.short	(.L_2765 - .L_2764)
.L_2764:
        /*001c*/ 	.word	0x00000000
        /*0020*/ 	.short	0x0001
        /*0022*/ 	.short	0x0c48
        /*0024*/ 	.byte	0x00, 0xf0, 0x05, 0x00


	//----- nvinfo : EIATTR_KPARAM_INFO
	.align		4
.L_2765:
        /*0028*/ 	.byte	0x04, 0x17
        /*002a*/ 	.short	(.L_2767 - .L_2766)
.L_2766:
        /*002c*/ 	.word	0x00000000
        /*0030*/ 	.short	0x0000
        /*0032*/ 	.short	0x0000
        /*0034*/ 	.byte	0x00, 0xf0, 0x21, 0x31


	//----- nvinfo : EIATTR_SPARSE_MMA_MASK
	.align		4
.L_2767:
        /*0038*/ 	.byte	0x03, 0x50
        /*003a*/ 	.short	0x0000


	//----- nvinfo : EIATTR_MAXREG_COUNT
	.align		4
        /*003c*/ 	.byte	0x03, 0x1b
        /*003e*/ 	.short	0x0080


	//----- nvinfo : EIATTR_MERCURY_ISA_VERSION
	.align		4
        /*0040*/ 	.byte	0x03, 0x5f
        /*0042*/ 	.short	0x0101


	//----- nvinfo : EIATTR_EXIT_INSTR_OFFSETS
	.align		4
        /*0044*/ 	.byte	0x04, 0x1c
        /*0046*/ 	.short	(.L_2769 - .L_2768)


	//   ....[0]....
.L_2768:
        /*0048*/ 	.word	0x00000190


	//   ....[1]....
        /*004c*/ 	.word	0x00000b20


	//   ....[2]....
        /*0050*/ 	.word	0x00000b80


	//   ....[3]....
        /*0054*/ 	.word	0x00001290


	//----- nvinfo : EIATTR_MAX_THREADS
	.align		4
.L_2769:
        /*0058*/ 	.byte	0x04, 0x05
        /*005a*/ 	.short	(.L_2771 - .L_2770)
.L_2770:
        /*005c*/ 	.word	0x00000200
        /*0060*/ 	.word	0x00000001
        /*0064*/ 	.word	0x00000001


	//----- nvinfo : EIATTR_CRS_STACK_SIZE
	.align		4
.L_2771:
        /*0068*/ 	.byte	0x04, 0x1e
        /*006a*/ 	.short	(.L_2773 - .L_2772)
.L_2772:
        /*006c*/ 	.word	0x00000000


	//----- nvinfo : EIATTR_CBANK_PARAM_SIZE
	.align		4
.L_2773:
        /*0070*/ 	.byte	0x03, 0x19
        /*0072*/ 	.short	0x0c4a


	//----- nvinfo : EIATTR_PARAM_CBANK
	.align		4
        /*0074*/ 	.byte	0x04, 0x0a
        /*0076*/ 	.short	(.L_2775 - .L_2774)
	.align		4
.L_2774:
        /*0078*/ 	.word	index@(.nv.constant0._ZN2at6native55_GLOBAL__N__de093ff9_22_ForeachBinaryOpList_cu_a911ec4325multi_tensor_apply_kernelINS1_18TensorListMetadataILi2EEENS1_11CopyFunctorIN3c1015Float8_e5m2fnuzEaLi2ELi1ELi1EEEJNS0_4CopyIS7_aEEEEEvT_T0_DpT1_)
        /*007c*/ 	.short	0x0210
        /*007e*/ 	.short	0x0c4a


	//----- nvinfo : EIATTR_SW_WAR
	.align		4
.L_2775:
        /*0080*/ 	.byte	0x04, 0x36
        /*0082*/ 	.short	(.L_2777 - .L_2776)
.L_2776:
        /*0084*/ 	.word	0x00000008
.L_2777:


//--------------------- .nv.info._ZN2at6native55_GLOBAL__N__de093ff9_22_ForeachBinaryOpList_cu_a911ec4325multi_tensor_apply_kernelINS1_18TensorListMetadataILi2EEENS1_11CopyFunctorIN3c1015Float8_e5m2fnuzEhLi2ELi1ELi1EEEJNS0_4CopyIS7_hEEEEEvT_T0_DpT1_ --------------------------
	.section	.nv.info._ZN2at6native55_GLOBAL__N__de093ff9_22_ForeachBinaryOpList_cu_a911ec4325multi_tensor_apply_kernelINS1_18TensorListMetadataILi2EEENS1_11CopyFunctorIN3c1015Float8_e5m2fnuzEhLi2ELi1ELi1EEEJNS0_4CopyIS7_hEEEEEvT_T0_DpT1_,"",@"SHT_CUDA_INFO"
	.sectionflags	@""
	.align	4


	//----- nvinfo : EIATTR_CUDA_API_VERSION
	.align		4
        /*0000*/ 	.byte	0x04, 0x37
        /*0002*/ 	.short	(.L_2779 - .L_2778)
.L_2778:
        /*0004*/ 	.word	0x00000082


	//----- nvinfo : EIATTR_KPARAM_INFO
	.align		4
.L_2779:
        /*0008*/ 	.byte	0x04, 0x17
        /*000a*/ 	.short	(.L_2781 - .L_2780)
.L_2780:
        /*000c*/ 	.word	0x00000000
        /*0010*/ 	.short	0x0002
        /*0012*/ 	.short	0x0c49
        /*0014*/ 	.byte	0x00, 0xf0, 0x05, 0x00


	//----- nvinfo : EIATTR_KPARAM_INFO
	.align		4
.L_2781:
        /*0018*/ 	.byte	0x04, 0x17
        /*001a*/ 	.short	(.L_2783 - .L_2782)
.L_2782:
        /*001c*/ 	.word	0x00000000
        /*0020*/ 	.short	0x0001
        /*0022*/ 	.short	0x0c48
        /*0024*/ 	.byte	0x00, 0xf0, 0x05, 0x00


	//----- nvinfo : EIATTR_KPARAM_INFO
	.align		4
.L_2783:
        /*0028*/ 	.byte	0x04, 0x17
        /*002a*/ 	.short	(.L_2785 - .L_2784)
.L_2784:
        /*002c*/ 	.word	0x00000000
        /*0030*/ 	.short	0x0000
        /*0032*/ 	.short	0x0000
        /*0034*/ 	.byte	0x00, 0xf0, 0x21, 0x31


	//----- nvinfo : EIATTR_SPARSE_MMA_MASK
	.align		4
.L_2785:
        /*0038*/ 	.byte	0x03, 0x50
        /*003a*/ 	.short	0x0000


	//----- nvinfo : EIATTR_MAXREG_COUNT
	.align		4
        /*003c*/ 	.byte	0x03, 0x1b
        /*003e*/ 	.short	0x0080


	//----- nvinfo : EIATTR_MERCURY_ISA_VERSION
	.align		4
        /*0040*/ 	.byte	0x03, 0x5f
        /*0042*/ 	.short	0x0101


	//----- nvinfo : EIATTR_EXIT_INSTR_OFFSETS
	.align		4
        /*0044*/ 	.byte	0x04, 0x1c
        /*0046*/ 	.short	(.L_2787 - .L_2786)


	//   ....[0]....
.L_2786:
        /*0048*/ 	.word	0x00000190


	//   ....[1]....
        /*004c*/ 	.word	0x00000b10


	//   ....[2]....
        /*0050*/ 	.word	0x00000b70


	//   ....[3]....
        /*0054*/ 	.word	0x000012a0


	//----- nvinfo : EIATTR_MAX_THREADS
	.align		4
.L_2787:
        /*0058*/ 	.byte	0x04, 0x05
        /*005a*/ 	.short	(.L_2789 - .L_2788)
.L_2788:
        /*005c*/ 	.word	0x00000200
        /*0060*/ 	.word	0x00000001
        /*0064*/ 	.word	0x00000001


	//----- nvinfo : EIATTR_CRS_STACK_SIZE
	.align		4
.L_2789:
        /*0068*/ 	.byte	0x04, 0x1e
        /*006a*/ 	.short	(.L_2791 - .L_2790)
.L_2790:
        /*006c*/ 	.word	0x00000000


	//----- nvinfo : EIATTR_CBANK_PARAM_SIZE
	.align		4
.L_2791:
        /*0070*/ 	.byte	0x03, 0x19
        /*0072*/ 	.short	0x0c4a


	//----- nvinfo : EIATTR_PARAM_CBANK
	.align		4
        /*0074*/ 	.byte	0x04, 0x0a
        /*0076*/ 	.short	(.L_2793 - .L_2792)
	.align		4
.L_2792:
        /*0078*/ 	.word	index@(.nv.constant0._ZN2at6native55_GLOBAL__N__de093ff9_22_ForeachBinaryOpList_cu_a911ec4325multi_tensor_apply_kernelINS1_18TensorListMetadataILi2EEENS1_11CopyFunctorIN3c1015Float8_e5m2fnuzEhLi2ELi1ELi1EEEJNS0_4CopyIS7_hEEEEEvT_T0_DpT1_)
        /*007c*/ 	.short	0x0210
        /*007e*/ 	.short	0x0c4a


	//----- nvinfo : EIATTR_SW_WAR
	.align		4
.L_2793:
        /*0080*/ 	.byte	0x04, 0x36
        /*0082*/ 	.short	(.L_2795 - .L_2794)
.L_2794:
        /*0084*/ 	.word	0x00000008
.L_2795:


//--------------------- .nv.info._ZN2at6native55_GLOBAL__N__de093ff9_22_ForeachBinaryOpList_cu_a911ec4325multi_tensor_apply_kernelINS1_18TensorListMetadataILi2EEENS1_14UnaryOpFunctorIN3c1015Float8_e5m2fnuzELi2ELi1ELi1EEEJNS0_4CopyIS7_S7_EEEEEvT_T0_DpT1_ --------------------------
	.section	.nv.info._ZN2at6native55_GLOBAL__N__de093ff9_22_ForeachBinaryOpList_cu_a911ec4325multi_tensor_apply_kernelINS1_18TensorListMetadataILi2EEENS1_14UnaryOpFunctorIN3c1015Float8_e5m2fnuzELi2ELi1ELi1EEEJNS0_4CopyIS7_S7_EEEEEvT_T0_DpT1_,"",@"SHT_CUDA_INFO"
	.sectionflags	@""
	.align	4


	//----- nvinfo : EIATTR_CUDA_API_VERSION
	.align		4
        /*0000*/ 	.byte	0x04, 0x37
        /*0002*/ 	.short	(.L_2797 - .L_2796)
.L_2796:
        /*0004*/ 	.word	0x00000082


	//----- nvinfo : EIATTR_KPARAM_INFO
	.align		4
.L_2797:
        /*0008*/ 	.byte	0x04, 0x17
        /*000a*/ 	.short	(.L_2799 - .L_2798)
.L_2798:
        /*000c*/ 	.word	0x00000000
        /*0010*/ 	.short	0x0002
        /*0012*/ 	.short	0x0c49
        /*0014*/ 	.byte	0x00, 0xf0, 0x05, 0x00


	//----- nvinfo : EIATTR_KPARAM_INFO
	.align		4
.L_2799:
        /*0018*/ 	.byte	0x04, 0x17
        /*001a*/ 	.short	(.L_2801 - .L_2800)
.L_2800:
        /*001c*/ 	.word	0x00000000
        /*0020*/ 	.short	0x0001
        /*0022*/ 	.short	0x0c48
        /*0024*/ 	.byte	0x00, 0xf0, 0x05, 0x00


	//----- nvinfo : EIATTR_KPARAM_INFO
	.align		4
.L_2801:
        /*0028*/ 	.byte	0x04, 0x17
        /*002a*/ 	.short	(.L_2803 - .L_2802)
.L_2802:
        /*002c*/ 	.word	0x00000000
        /*0030*/ 	.short	0x0000
        /*0032*/ 	.short	0x0000
        /*0034*/ 	.byte	0x00, 0xf0, 0x21, 0x31


	//----- nvinfo : EIATTR_SPARSE_MMA_MASK
	.align		4
.L_2803:
        /*0038*/ 	.byte	0x03, 0x50
        /*003a*/ 	.short	0x0000


	//----- nvinfo : EIATTR_MAXREG_COUNT
	.align		4
        /*003c*/ 	.byte	0x03, 0x1b
        /*003e*/ 	.short	0x0080


	//----- nvinfo : EIATTR_MERCURY_ISA_VERSION
	.align		4
        /*0040*/ 	.byte	0x03, 0x5f
        /*0042*/ 	.short	0x0101


	//----- nvinfo : EIATTR_EXIT_INSTR_OFFSETS
	.align		4
        /*0044*/ 	.byte	0x04, 0x1c
        /*0046*/ 	.short	(.L_2805 - .L_2804)


	//   ....[0]....
.L_2804:
        /*0048*/ 	.word	0x00000170


	//   ....[1]....
        /*004c*/ 	.word	0x000011a0


	//   ....[2]....
        /*0050*/ 	.word	0x00001200


	//   ....[3]....
        /*0054*/ 	.word	0x00001fa0


	//----- nvinfo : EIATTR_MAX_THREADS
	.align		4
.L_2805:
        /*0058*/ 	.byte	0x04, 0x05
        /*005a*/ 	.short	(.L_2807 - .L_2806)
.L_2806:
        /*005c*/ 	.word	0x00000200
        /*0060*/ 	.word	0x00000001
        /*0064*/ 	.word	0x00000001


	//----- nvinfo : EIATTR_CRS_STACK_SIZE
	.align		4
.L_2807:
        /*0068*/ 	.byte	0x04, 0x1e
        /*006a*/ 	.short	(.L_2809 - .L_2808)
.L_2808:
        /*006c*/ 	.word	0x00000000


	//----- nvinfo : EIATTR_CBANK_PARAM_SIZE
	.align		4
.L_2809:
        /*0070*/ 	.byte	0x03, 0x19
        /*0072*/ 	.short	0x0c4a


	//----- nvinfo : EIATTR_PARAM_CBANK
	.align		4
        /*0074*/ 	.byte	0x04, 0x0a
        /*0076*/ 	.short	(.L_2811 - .L_2810)
	.align		4
.L_2810:
        /*0078*/ 	.word	index@(.nv.constant0._ZN2at6native55_GLOBAL__N__de093ff9_22_ForeachBinaryOpList_cu_a911ec4325multi_tensor_apply_kernelINS1_18TensorListMetadataILi2EEENS1_14UnaryOpFunctorIN3c1015Float8_e5m2fnuzELi2ELi1ELi1EEEJNS0_4CopyIS7_S7_EEEEEvT_T0_DpT1_)
        /*007c*/ 	.short	0x0210
        /*007e*/ 	.short	0x0c4a


	//----- nvinfo : EIATTR_SW_WAR
	.align		4
.L_2811:
        /*0080*/ 	.byte	0x04, 0x36
        /*0082*/ 	.short	(.L_2813 - .L_2812)
.L_2812:
        /*0084*/ 	.word	0x00000008
.L_2813:


//--------------------- .nv.info._ZN2at6native55_GLOBAL__N__de093ff9_22_ForeachBinaryOpList_cu_a911ec4325multi_tensor_apply_kernelINS1_18TensorListMetadataILi2EEENS1_11CopyFunctorIN3c1011Float8_e5m2ENS6_15Float8_e5m2fnuzELi2ELi1ELi1EEEJNS0_4CopyIS7_S8_EEEEEvT_T0_DpT1_ --------------------------
	.section	.nv.info._ZN2at6native55_GLOBAL__N__de093ff9_22_ForeachBinaryOpList_cu_a911ec4325multi_tensor_apply_kernelINS1_18TensorListMetadataILi2EEENS1_11CopyFunctorIN3c1011Float8_e5m2ENS6_15Float8_e5m2fnuzELi2ELi1ELi1EEEJNS0_4CopyIS7_S8_EEEEEvT_T0_DpT1_,"",@"SHT_CUDA_INFO"
	.sectionflags	@""
	.align	4


	//----- nvinfo : EIATTR_CUDA_API_VERSION
	.align		4
        /*0000*/ 	.byte	0x04, 0x37
        /*0002*/ 	.short	(.L_2815 - .L_2814)
.L_2814:
        /*0004*/ 	.word	0x00000082


	//----- nvinfo : EIATTR_KPARAM_INFO
	.align		4
.L_2815:
        /*0008*/ 	.byte	0x04, 0x17
        /*000a*/ 	.short	(.L_2817 - .L_2816)
.L_2816:
        /*000c*/ 	.word	0x00000000
        /*0010*/ 	.short	0x0002
        /*0012*/ 	.short	0x0c49
        /*0014*/ 	.byte	0x00, 0xf0, 0x05, 0x00


	//----- nvinfo : EIATTR_KPARAM_INFO
	.align		4
.L_2817:
        /*0018*/ 	.byte	0x04, 0x17
        /*001a*/ 	.short	(.L_2819 - .L_2818)
.L_2818:
        /*001c*/ 	.word	0x00000000
        /*0020*/ 	.short	0x0001
        /*0022*/ 	.short	0x0c48
        /*0024*/ 	.byte	0x00, 0xf0, 0x05, 0x00


	//----- nvinfo : EIATTR_KPARAM_INFO
	.align		4
.L_2819:
        /*0028*/ 	.byte	0x04, 0x17
        /*002a*/ 	.short	(.L_2821 - .L_2820)
.L_2820:
        /*002c*/ 	.word	0x00000000
        /*0030*/ 	.short	0x0000
        /*0032*/ 	.short	0x0000
        /*0034*/ 	.byte	0x00, 0xf0, 0x21, 0x31


	//----- nvinfo : EIATTR_SPARSE_MMA_MASK
	.align		4
.L_2821:
        /*0038*/ 	.byte	0x03, 0x50
        /*003a*/ 	.short	0x0000


	//----- nvinfo : EIATTR_MAXREG_COUNT
	.align		4
        /*003c*/ 	.byte	0x03, 0x1b
        /*003e*/ 	.short	0x0080


	//----- nvinfo : EIATTR_MERCURY_ISA_VERSION
	.align		4
        /*0040*/ 	.byte	0x03, 0x5f
        /*0042*/ 	.short	0x0101


	//----- nvinfo : EIATTR_EXIT_INSTR_OFFSETS
	.align		4
        /*0044*/ 	.byte	0x04, 0x1c
        /*0046*/ 	.short	(.L_2823 - .L_2822)


	//   ....[0]....
.L_2822:
        /*0048*/ 	.word	0x00000190


	//   ....[1]....
        /*004c*/ 	.word	0x00001080


	//   ....[2]....
        /*0050*/ 	.word	0x000010e0


	//   ....[3]....
        /*0054*/ 	.word	0x00001e10


	//----- nvinfo : EIATTR_MAX_THREADS
	.align		4
.L_2823:
        /*0058*/ 	.byte	0x04, 0x05
        /*005a*/ 	.short	(.L_2825 - .L_2824)
.L_2824:
        /*005c*/ 	.word	0x00000200
        /*0060*/ 	.word	0x00000001
        /*0064*/ 	.word	0x00000001


	//----- nvinfo : EIATTR_CRS_STACK_SIZE
	.align		4
.L_2825:
        /*0068*/ 	.byte	0x04, 0x1e
        /*006a*/ 	.short	(.L_2827 - .L_2826)
.L_2826:
        /*006c*/ 	.word	0x00000000


	//----- nvinfo : EIATTR_CBANK_PARAM_SIZE
	.align		4
.L_2827:
        /*0070*/ 	.byte	0x03, 0x19
        /*0072*/ 	.short	0x0c4a


	//----- nvinfo : EIATTR_PARAM_CBANK
	.align		4
        /*0074*/ 	.byte	0x04, 0x0a
        /*0076*/ 	.short	(.L_2829 - .L_2828)
	.align		4
.L_2828:
        /*0078*/ 	.word	index@(.nv.constant0._ZN2at6native55_GLOBAL__N__de093ff9_22_ForeachBinaryOpList_cu_a911ec4325multi_tensor_apply_kernelINS1_18TensorListMetadataILi2EEENS1_11CopyFunctorIN3c1011Float8_e5m2ENS6_15Float8_e5m2fnuzELi2ELi1ELi1EEEJNS0_4CopyIS7_S8_EEEEEvT_T0_DpT1_)
        /*007c*/ 	.short	0x0210
        /*007e*/ 	.short	0x0c4a


	//----- nvinfo : EIATTR_SW_WAR
	.align		4
.L_2829:
        /*0080*/ 	.byte	0x04, 0x36
        /*0082*/ 	.short	(.L_2831 - .L_2830)
.L_2830:
        /*0084*/ 	.word	0x00000008
.L_2831:


//--------------------- .nv.info._ZN2at6native55_GLOBAL__N__de093ff9_22_ForeachBinaryOpList_cu_a911ec4325multi_tensor_apply_kernelINS1_18TensorListMetadataILi2EEENS1_11CopyFunctorIN3c1011Float8_e5m2ENS6_15Float8_e4m3fnuzELi2ELi1ELi1EEEJNS0_4CopyIS7_S8_EEEEEvT_T0_DpT1_ --------------------------
	.section	.nv.info._ZN2at6native55_GLOBAL__N__de093ff9_22_ForeachBinaryOpList_cu_a911ec4325multi_tensor_apply_kernelINS1_18TensorListMetadataILi2EEENS1_11CopyFunctorIN3c1011Float8_e5m2ENS6_15Float8_e4m3fnuzELi2ELi1ELi1EEEJNS0_4CopyIS7_S8_EEEEEvT_T0_DpT1_,"",@"SHT_CUDA_INFO"
	.sectionflags	@""
	.align	4


	//----- nvinfo : EIATTR_CUDA_API_VERSION
	.align		4
        /*0000*/ 	.byte	0x04, 0x37
        /*0002*/ 	.short	(.L_2833 - .L_2832)
.L_2832:
        /*0004*/ 	.word	0x00000082


	//----- nvinfo : EIATTR_KPARAM_INFO
	.align		4
.L_2833:
        /*0008*/ 	.byte	0x04, 0x17
        /*000a*/ 	.short	(.L_2835 - .L_2834)
.L_2834:
        /*000c*/ 	.word	0x00000000
        /*0010*/ 	.short	0x0002
        /*0012*/ 	.short	0x0c49
        /*0014*/ 	.byte	0x00, 0xf0, 0x05, 0x00


	//----- nvinfo : EIATTR_KPARAM_INFO
	.align		4
.L_2835:
        /*0018*/ 	.byte	0x04, 0x17
        /*001a*/ 	.short	(.L_2837 - .L_2836)
.L_2836:
        /*001c*/ 	.word	0x00000000
        /*0020*/ 	.short	0x0001
        /*0022*/ 	.short	0x0c48
        /*0024*/ 	.byte	0x00, 0xf0, 0x05, 0x00


	//----- nvinfo : EIATTR_KPARAM_INFO
	.align		4
.L_2837:
        /*0028*/ 	.byte	0x04, 0x17
        /*002a*/ 	.short	(.L_2839 - .L_2838)
.L_2838:
        /*002c*/ 	.word	0x00000000
        /*0030*/ 	.short	0x0000
        /*0032*/ 	.short	0x0000
        /*0034*/ 	.byte	0x00, 0xf0, 0x21, 0x31


	//----- nvinfo : EIATTR_SPARSE_MMA_MASK
	.align		4
.L_2839:
        /*0038*/ 	.byte	0x03, 0x50
        /*003a*/ 	.short	0x0000


	//----- nvinfo : EIATTR_MAXREG_COUNT
	.align		4
        /*003c*/ 	.byte	0x03, 0x1b
        /*003e*/ 	.short	0x0080


	//----- nvinfo : EIATTR_MERCURY_ISA_VERSION
	.align		4
        /*0040*/ 	.byte	0x03, 0x5f
        /*0042*/ 	.short	0x0101


	//----- nvinfo : EIATTR_EXIT_INSTR_OFFSETS
	.align		4
        /*0044*/ 	.byte	0x04, 0x1c
        /*0046*/ 	.short	(.L_2841 - .L_2840)


	//   ....[0]....
.L_2840:
        /*0048*/ 	.word	0x00000190


	//   ....[1]....
        /*004c*/ 	.word	0x00001080


	//   ....[2]....
        /*0050*/ 	.word	0x000010e0


	//   ....[3]....
        /*0054*/ 	.word	0x00001e10


	//----- nvinfo : EIATTR_MAX_THREADS
	.align		4
.L_2841:
        /*0058*/ 	.byte	0x04, 0x05
        /*005a*/ 	.short	(.L_2843 - .L_2842)
.L_2842:
        /*005c*/ 	.word	0x00000200
        /*0060*/ 	.word	0x00000001
        /*0064*/ 	.word	0x00000001


	//----- nvinfo : EIATTR_CRS_STACK_SIZE
	.align		4
.L_2843:
        /*0068*/ 	.byte	0x04, 0x1e
        /*006a*/ 	.short	(.L_2845 - .L_2844)
.L_2844:
        /*006c*/ 	.word	0x00000000


	//----- nvinfo : EIATTR_CBANK_PARAM_SIZE
	.align		4
.L_2845:
        /*0070*/ 	.byte	0x03, 0x19
        /*0072*/ 	.short	0x0c4a


	//----- nvinfo : EIATTR_PARAM_CBANK
	.align		4
        /*0074*/ 	.byte	0x04, 0x0a
        /*0076*/ 	.short	(.L_2847 - .L_2846)
	.align		4
.L_2846:
        /*0078*/ 	.word	index@(.nv.constant0._ZN2at6native55_GLOBAL__N__de093ff9_22_ForeachBinaryOpList_cu_a911ec4325multi_tensor_apply_kernelINS1_18TensorListMetadataILi2EEENS1_11CopyFunctorIN3c1011Float8_e5m2ENS6_15Float8_e4m3fnuzELi2ELi1ELi1EEEJNS0_4CopyIS7_S8_EEEEEvT_T0_DpT1_)
        /*007c*/ 	.short	0x0210
        /*007e*/ 	.short	0x0c4a


	//----- nvinfo : EIATTR_SW_WAR
	.align		4
.L_2847:
        /*0080*/ 	.byte	0x04, 0x36
        /*0082*/ 	.short	(.L_2849 - .L_2848)
.L_2848:
        /*0084*/ 	.word	0x00000008
.L_2849:


//--------------------- .nv.info._ZN2at6native55_GLOBAL__N__de093ff9_22_ForeachBinaryOpList_cu_a911ec4325multi_tensor_apply_kernelINS1_18TensorListMetadataILi2EEENS1_11CopyFunctorIN3c1011Float8_e5m2ENS6_13Float8_e4m3fnELi2ELi1ELi1EEEJNS0_4CopyIS7_S8_EEEEEvT_T0_DpT1_ --------------------------
	.section	.nv.info._ZN2at6native55_GLOBAL__N__de093ff9_22_ForeachBinaryOpList_cu_a911ec4325multi_tensor_apply_kernelINS1_18TensorListMetadataILi2EEENS1_11CopyFunctorIN3c1011Float8_e5m2ENS6_13Float8_e4m3fnELi2ELi1ELi1EEEJNS0_4CopyIS7_S8_EEEEEvT_T0_DpT1_,"",@"SHT_CUDA_INFO"
	.sectionflags	@""
	.align	4


	//----- nvinfo : EIATTR_CUDA_API_VERSION
	.align		4
        /*0000*/ 	.byte	0x04, 0x37
        /*0002*/ 	.short	(.L_2851 - .L_2850)
.L_2850:
        /*0004*/ 	.word	0x00000082


	//----- nvinfo : EIATTR_KPARAM_INFO
	.align		4
.L_2851:
        /*0008*/ 	.byte	0x04, 0x17
        /*000a*/ 	.short	(.L_2853 - .L_2852)
.L_2852:
        /*000c*/ 	.word	0x00000000
        /*0010*/ 	.short	0x0002
        /*0012*/ 	.short	0x0c49
        /*0014*/ 	.byte	0x00, 0xf0, 0x05, 0x00


	//----- nvinfo : EIATTR_KPARAM_INFO
	.align		4
.L_2853:
        /*0018*/ 	.byte	0x04, 0x17
        /*001a*/ 	.short	(.L_2855 - .L_2854)
.L_2854:
        /*001c*/ 	.word	0x00000000
        /*0020*/ 	.short	0x0001
        /*0022*/ 	.short	0x0c48
        /*0024*/ 	.byte	0x00, 0xf0, 0x05, 0x00


	//----- nvinfo : EIATTR_KPARAM_INFO
	.align		4
.L_2855:
        /*0028*/ 	.byte	0x04, 0x17
        /*002a*/ 	.short	(.L_2857 - .L_2856)
.L_2856:
        /*002c*/ 	.word	0x00000000
        /*0030*/ 	.short	0x0000
        /*0032*/ 	.short	0x0000
        /*0034*/ 	.byte	0x00, 0xf0, 0x21, 0x31


	//----- nvinfo : EIATTR_SPARSE_MMA_MASK
	.align		4
.L_2857:
        /*0038*/ 	.byte	0x03, 0x50
        /*003a*/ 	.short	0x0000


	//----- nvinfo : EIATTR_MAXREG_COUNT
	.align		4
        /*003c*/ 	.byte	0x03, 0x1b
        /*003e*/ 	.short	0x0080


	//----- nvinfo : EIATTR_MERCURY_ISA_VERSION
	.align		4
        /*0040*/ 	.byte	0x03, 0x5f
        /*0042*/ 	.short	0x0101


	//----- nvinfo : EIATTR_EXIT_INSTR_OFFSETS
	.align		4
        /*0044*/ 	.byte	0x04, 0x1c
        /*0046*/ 	.short	(.L_2859 - .L_2858)


	//   ....[0]....
.L_2858:
        /*0048*/ 	.word	0x00000190


	//   ....[1]....
        /*004c*/ 	.word	0x00000e50


	//   ....[2]....
        /*0050*/ 	.word	0x00000eb0


	//   ....[3]....
        /*0054*/ 	.word	0x00001970


	//----- nvinfo : EIATTR_MAX_THREADS
	.align		4
.L_2859:
        /*0058*/ 	.byte	0x04, 0x05
        /*005a*/ 	.short	(.L_2861 - .L_2860)
.L_2860:
        /*005c*/ 	.word	0x00000200
        /*0060*/ 	.word	0x00000001
        /*0064*/ 	.word	0x00000001


	//----- nvinfo : EIATTR_CRS_STACK_SIZE
	.align		4
.L_2861:
        /*0068*/ 	.byte	0x04, 0x1e
        /*006a*/ 	.short	(.L_2863 - .L_2862)
.L_2862:
        /*006c*/ 	.word	0x00000000


	//----- nvinfo : EIATTR_CBANK_PARAM_SIZE
	.align		4
.L_2863:
        /*0070*/ 	.byte	0x03, 0x19
        /*0072*/ 	.short	0x0c4a


	//----- nvinfo : EIATTR_PARAM_CBANK
	.align		4
        /*0074*/ 	.byte	0x04, 0x0a
        /*0076*/ 	.short	(.L_2865 - .L_2864)
	.align		4
.L_2864:
        /*0078*/ 	.word	index@(.nv.constant0._ZN2at6native55_GLOBAL__N__de093ff9_22_ForeachBinaryOpList_cu_a911ec4325multi_tensor_apply_kernelINS1_18TensorListMetadataILi2EEENS1_11CopyFunctorIN3c1011Float8_e5m2ENS6_13Float8_e4m3fnELi2ELi1ELi1EEEJNS0_4CopyIS7_S8_EEEEEvT_T0_DpT1_)
        /*007c*/ 	.short	0x0210
        /*007e*/ 	.short	0x0c4a


	//----- nvinfo : EIATTR_SW_WAR
	.align		4
.L_2865:
        /*0080*/ 	.byte	0x04, 0x36
        /*0082*/ 	.short	(.L_2867 - .L_2866)
.L_2866:
        /*0084*/ 	.word	0x00000008
.L_2867:


//--------------------- .nv.info._ZN2at6native55_GLOBAL__N__de093ff9_22_ForeachBinaryOpList_cu_a911ec4325multi_tensor_apply_kernelINS1_18TensorListMetadataILi2EEENS1_11CopyFunctorIN3c1011Float8_e5m2EbLi2ELi1ELi1EEEJNS0_4CopyIS7_bEEEEEvT_T0_DpT1_ --------------------------
	.section	.nv.info._ZN2at6native55_GLOBAL__N__de093ff9_22_ForeachBinaryOpList_cu_a911ec4325multi_tensor_apply_kernelINS1_18TensorListMetadataILi2EEENS1_11CopyFunctorIN3c1011Float8_e5m2EbLi2ELi1ELi1EEEJNS0_4CopyIS7_bEEEEEvT_T0_DpT1_,"",@"SHT_CUDA_INFO"
	.sectionflags	@""
	.align	4


	//----- nvinfo : EIATTR_CUDA_API_VERSION
	.align		4
        /*0000*/ 	.byte	0x04, 0x37
        /*0002*/ 	.short	(.L_2869 - .L_2868)
.L_2868:
        /*0004*/ 	.word	0x00000082


	//----- nvinfo : EIATTR_KPARAM_INFO
	.align		4
.L_2869:
        /*0008*/ 	.byte	0x04, 0x17
        /*000a*/ 	.short	(.L_2871 - .L_2870)
.L_2870:
        /*000c*/ 	.word	0x00000000
        /*0010*/ 	.short	0x0002
        /*0012*/ 	.short	0x0c49
        /*0014*/ 	.byte	0x00, 0xf0, 0x05, 0x00


	//----- nvinfo : EIATTR_KPARAM_INFO
	.align		4
.L_2871:
        /*0018*/ 	.byte	0x04, 0x17
        /*001a*/ 	.short	(.L_2873 - .L_2872)
.L_2872:
        /*001c*/ 	.word	0x00000000
        /*0020*/ 	.short	0x0001
        /*0022*/ 	.short	0x0c48
        /*0024*/ 	.byte	0x00, 0xf0, 0x05, 0x00


	//----- nvinfo : EIATTR_KPARAM_INFO
	.align		4
.L_2873:
        /*0028*/ 	.byte	0x04, 0x17
        /*002a*/ 	.short	(.L_2875 - .L_2874)
.L_2874:
        /*002c*/ 	.word	0x00000000
        /*0030*/ 	.short	0x0000
        /*0032*/ 	.short	0x0000
        /*0034*/ 	.byte	0x00, 0xf0, 0x21, 0x31


	//----- nvinfo : EIATTR_SPARSE_MMA_MASK
	.align		4
.L_2875:
        /*0038*/ 	.byte	0x03, 0x50
        /*003a*/ 	.short	0x0000


	//----- nvinfo : EIATTR_MAXREG_COUNT
	.align		4
        /*003c*/ 	.byte	0x03, 0x1b
        /*003e*/ 	.short	0x0080


	//----- nvinfo : EIATTR_MERCURY_ISA_VERSION
	.align		4
        /*0040*/ 	.byte	0x03, 0x5f
        /*0042*/ 	.short	0x0101


	//----- nvinfo : EIATTR_EXIT_INSTR_OFFSETS
	.align		4
        /*0044*/ 	.byte	0x04, 0x1c
        /*0046*/ 	.short	(.L_2877 - .L_2876)


	//   ....[0]....
.L_2876:
        /*0048*/ 	.word	0x00000190


	//   ....[1]....
        /*004c*/ 	.word	0x00000a90


	//   ....[2]....
        /*0050*/ 	.word	0x00000af0


	//   ....[3]....
        /*0054*/ 	.word	0x00001190


	//----- nvinfo : EIATTR_MAX_THREADS
	.align		4
.L_2877:
        /*0058*/ 	.byte	0x04, 0x05
        /*005a*/ 	.short	(.L_2879 - .L_2878)
.L_2878:
        /*005c*/ 	.word	0x00000200
        /*0060*/ 	.word	0x00000001
        /*0064*/ 	.word	0x00000001


	//----- nvinfo : EIATTR_CRS_STACK_SIZE
	.align		4
.L_2879:
        /*0068*/ 	.byte	0x04, 0x1e
        /*006a*/ 	.short	(.L_2881 - .L_2880)
.L_2880:
        /*006c*/ 	.word	0x00000000


	//----- nvinfo : EIATTR_CBANK_PARAM_SIZE
	.align		4
.L_2881:
        /*0070*/ 	.byte	0x03, 0x19
        /*0072*/ 	.short	0x0c4a


	//----- nvinfo : EIATTR_PARAM_CBANK
	.align		4
        /*0074*/ 	.byte	0x04, 0x0a
        /*0076*/ 	.short	(.L_2883 - .L_2882)
	.align		4
.L_2882:
        /*0078*/ 	.word	index@(.nv.constant0._ZN2at6native55_GLOBAL__N__de093ff9_22_ForeachBinaryOpList_cu_a911ec4325multi_tensor_apply_kernelINS1_18TensorListMetadataILi2EEENS1_11CopyFunctorIN3c1011Float8_e5m2EbLi2ELi1ELi1EEEJNS0_4CopyIS7_bEEEEEvT_T0_DpT1_)
        /*007c*/ 	.short	0x0210
        /*007e*/ 	.short	0x0c4a


	//----- nvinfo : EIATTR_SW_WAR
	.align		4
.L_2883:
        /*0080*/ 	.byte	0x04, 0x36
        /*0082*/ 	.short	(.L_2885 - .L_2884)
.L_2884:
        /*0084*/ 	.word	0x00000008
.L_2885:


//--------------------- .nv.info._ZN2at6native55_GLOBAL__N__de093ff9_22_ForeachBinaryOpList_cu_a911ec4325multi_tensor_apply_kernelINS1_18TensorListMetadataILi2EEENS1_11CopyFunctorIN3c1011Float8_e5m2ENS6_8BFloat16ELi2ELi1ELi1EEEJNS0_4CopyIS7_S8_EEEEEvT_T0_DpT1_ --------------------------
	.section	.nv.info._ZN2at6native55_GLOBAL__N__de093ff9_22_ForeachBinaryOpList_cu_a911ec4325multi_tensor_apply_kernelINS1_18TensorListMetadataILi2EEENS1_11CopyFunctorIN3c1011Float8_e5m2ENS6_8BFloat16ELi2ELi1ELi1EEEJNS0_4CopyIS7_S8_EEEEEvT_T0_DpT1_,"",@"SHT_CUDA_INFO"
	.sectionflags	@""
	.align	4


	//----- nvinfo : EIATTR_CUDA_API_VERSION
	.align		4
        /*0000*/ 	.byte	0x04, 0x37
        /*0002*/ 	.short	(.L_2887 - .L_2886)
.L_2886:
        /*0004*/ 	.word	0x00000082


	//----- nvinfo : EIATTR_KPARAM_INFO
	.align		4
.L_2887:
        /*0008*/ 	.byte	0x04, 0x17
        /*000a*/ 	.short	(.L_2889 - .L_2888)
.L_2888:
        /*000c*/ 	.word	0x00000000
        /*0010*/ 	.short	0x0002
        /*0012*/ 	.short	0x0c49
        /*0014*/ 	.byte	0x00, 0xf0, 0x05, 0x00


	//----- nvinfo : EIATTR_KPARAM_INFO
	.align		4
.L_2889:
        /*0018*/ 	.byte	0x04, 0x17
        /*001a*/ 	.short	(.L_2891 - .L_2890)
.L_2890:
        /*001c*/ 	.word	0x00000000
        /*0020*/ 	.short	0x0001
        /*0022*/ 	.short	0x0c48
        /*0024*/ 	.byte	0x00, 0xf0, 0x05, 0x00


	//----- nvinfo : EIATTR_KPARAM_INFO
	.align		4
.L_2891:
        /*0028*/ 	.byte	0x04, 0x17
        /*002a*/ 	.short	(.L_2893 - .L_2892)
.L_2892:
        /*002c*/ 	.word	0x00000000
        /*0030*/ 	.short	0x0000
        /*0032*/ 	.short	0x0000
        /*0034*/ 	.byte	0x00, 0xf0, 0x21, 0x31


	//----- nvinfo : EIATTR_SPARSE_MMA_MASK
	.align		4
.L_2893:
        /*0038*/ 	.byte	0x03, 0x50
        /*003a*/ 	.short	0x0000


	//----- nvinfo : EIATTR_MAXREG_COUNT
	.align		4
        /*003c*/ 	.byte	0x03, 0x1b
        /*003e*/ 	.short	0x0080


	//----- nvinfo : EIATTR_MERCURY_ISA_VERSION
	.align		4
        /*0040*/ 	.byte	0x03, 0x5f
        /*0042*/ 	.short	0x0101


	//----- nvinfo : EIATTR_EXIT_INSTR_OFFSETS
	.align		4
        /*0044*/ 	.byte	0x04, 0x1c
        /*0046*/ 	.short	(.L_2895 - .L_2894)


	//   ....[0]....
.L_2894:
        /*0048*/ 	.word	0x000001a0


	//   ....[1]....
        /*004c*/ 	.word	0x00000a50


	//   ....[2]....
        /*0050*/ 	.word	0x00000ab0


	//   ....[3]....
        /*0054*/ 	.word	0x00001120


	//----- nvinfo : EIATTR_MAX_THREADS
	.align		4
.L_2895:
        /*0058*/ 	.byte	0x04, 0x05
        /*005a*/ 	.short	(.L_2897 - .L_2896)
.L_2896:
        /*005c*/ 	.word	0x00000200
        /*0060*/ 	.word	0x00000001
        /*0064*/ 	.word	0x00000001


	//----- nvinfo : EIATTR_CRS_STACK_SIZE
	.align		4
.L_2897:
        /*0068*/ 	.byte	0x04, 0x1e
        /*006a*/ 	.short	(.L_2899 - .L_2898)
.L_2898:
        /*006c*/ 	.word	0x00000000


	//----- nvinfo : EIATTR_CBANK_PARAM_SIZE
	.align		4
.L_2899:
        /*0070*/ 	.byte	0x03, 0x19
        /*0072*/ 	.short	0x0c4a


	//----- nvinfo : EIATTR_PARAM_CBANK
	.align		4
        /*0074*/ 	.byte	0x04, 0x0a
        /*0076*/ 	.short	(.L_2901 - .L_2900)
	.align		4
.L_2900:
        /*0078*/ 	.word	index@(.nv.constant0._ZN2at6native55_GLOBAL__N__de093ff9_22_ForeachBinaryOpList_cu_a911ec4325multi_tensor_apply_kernelINS1_18TensorListMetadataILi2EEENS1_11CopyFunctorIN3c1011Float8_e5m2ENS6_8BFloat16ELi2ELi1ELi1EEEJNS0_4CopyIS7_S8_EEEEEvT_T0_DpT1_)
        /*007c*/ 	.short	0x0210
        /*007e*/ 	.short	0x0c4a


	//----- nvinfo : EIATTR_SW_WAR
	.align		4
.L_2901:
        /*0080*/ 	.byte	0x04, 0x36
        /*0082*/ 	.short	(.L_2903 - .L_2902)
.L_2902:
        /*0084*/ 	.word	0x00000008
.L_2903:


//--------------------- .nv.info._ZN2at6native55_GLOBAL__N__de093ff9_22_ForeachBinaryOpList_cu_a911ec4325multi_tensor_apply_kernelINS1_18TensorListMetadataILi2EEENS1_11CopyFunctorIN3c1011Float8_e5m2ENS6_4HalfELi2ELi1ELi1EEEJNS0_4CopyIS7_S8_EEEEEvT_T0_DpT1_ --------------------------
	.section	.nv.info._ZN2at6native55_GLOBAL__N__de093ff9_22_ForeachBinaryOpList_cu_a911ec4325multi_tensor_apply_kernelINS1_18TensorListMetadataILi2EEENS1_11CopyFunctorIN3c1011Float8_e5m2ENS6_4HalfELi2ELi1ELi1EEEJNS0_4CopyIS7_S8_EEEEEvT_T0_DpT1_,"",@"SHT_CUDA_INFO"
	.sectionflags	@""
	.align	4


	//----- nvinfo : EIATTR_CUDA_API_VERSION
	.align		4
        /*0000*/ 	.byte	0x04, 0x37
        /*0002*/ 	.short	(.L_2905 - .L_2904)
.L_2904:
        /*0004*/ 	.word	0x00000082


	//----- nvinfo : EIATTR_KPARAM_INFO
	.align		4
.L_2905:
        /*0008*/ 	.byte	0x04, 0x17
        /*000a*/ 	.short	(.L_2907 - .L_2906)
.L_2906:
        /*000c*/ 	.word	0x00000000
        /*0010*/ 	.short	0x0002
        /*0012*/ 	.short	0x0c49
        /*0014*/ 	.byte	0x00, 0xf0, 0x05, 0x00


	//----- nvinfo : EIATTR_KPARAM_INFO
	.align		4
.L_2907:
        /*0018*/ 	.byte	0x04, 0x17
        /*001a*/ 	.short	(.L_2909 - .L_2908)
.L_2908:
        /*001c*/ 	.word	0x00000000
        /*0020*/ 	.short	0x0001
        /*0022*/ 	.short	0x0c48
        /*0024*/ 	.byte	0x00, 0xf0, 0x05, 0x00


	//----- nvinfo : EIATTR_KPARAM_INFO
	.align		4
.L_2909:
        /*0028*/ 	.byte	0x04, 0x17
        /*002a*/ 	.short	(.L_2911 - .L_2910)
.L_2910:
        /*002c*/ 	.word	0x00000000
        /*0030*/ 	.short	0x0000
        /*0032*/ 	.short	0x0000
        /*0034*/ 	.byte	0x00, 0xf0, 0x21, 0x31


	//----- nvinfo : EIATTR_SPARSE_MMA_MASK
	.align		4
.L_2911:
        /*0038*/ 	.byte	0x03, 0x50
        /*003a*/ 	.short	0x0000


	//----- nvinfo : EIATTR_MAXREG_COUNT
	.align		4
        /*003c*/ 	.byte	0x03, 0x1b
        /*003e*/ 	.short	0x0080


	//----- nvinfo : EIATTR_MERCURY_ISA_VERSION
	.align		4
        /*0040*/ 	.byte	0x03, 0x5f
        /*0042*/ 	.short	0x0101


	//----- nvinfo : EIATTR_EXIT_INSTR_OFFSETS
	.align		4
        /*0044*/ 	.byte	0x04, 0x1c
        /*0046*/ 	.short	(.L_2913 - .L_2912)


	//   ....[0]....
.L_2912:
        /*0048*/ 	.word	0x000001a0


	//   ....[1]....
        /*004c*/ 	.word	0x00000a50


	//   ....[2]....
        /*0050*/ 	.word	0x00000ab0


	//   ....[3]....
        /*0054*/ 	.word	0x00001100


	//----- nvinfo : EIATTR_MAX_THREADS
	.align		4
.L_2913:
        /*0058*/ 	.byte	0x04, 0x05
        /*005a*/ 	.short	(.L_2915 - .L_2914)
.L_2914:
        /*005c*/ 	.word	0x00000200
        /*0060*/ 	.word	0x00000001
        /*0064*/ 	.word	0x00000001


	//----- nvinfo : EIATTR_CRS_STACK_SIZE
	.align		4
.L_2915:
        /*0068*/ 	.byte	0x04, 0x1e
        /*006a*/ 	.short	(.L_2917 - .L_2916)
.L_2916:
        /*006c*/ 	.word	0x00000000


	//----- nvinfo : EIATTR_CBANK_PARAM_SIZE
	.align		4
.L_2917:
        /*0070*/ 	.byte	0x03, 0x19
        /*0072*/ 	.short	0x0c4a


	//----- nvinfo : EIATTR_PARAM_CBANK
	.align		4
        /*0074*/ 	.byte	0x04, 0x0a
        /*0076*/ 	.short	(.L_2919 - .L_2918)
	.align		4
.L_2918:
        /*0078*/ 	.word	index@(.nv.constant0._ZN2at6native55_GLOBAL__N__de093ff9_22_ForeachBinaryOpList_cu_a911ec4325multi_tensor_apply_kernelINS1_18TensorListMetadataILi2EEENS1_11CopyFunctorIN3c1011Float8_e5m2ENS6_4HalfELi2ELi1ELi1EEEJNS0_4CopyIS7_S8_EEEEEvT_T0_DpT1_)
        /*007c*/ 	.short	0x0210
        /*007e*/ 	.short	0x0c4a


	//----- nvinfo : EIATTR_SW_WAR
	.align		4
.L_2919:
        /*0080*/ 	.byte	0x04, 0x36
        /*0082*/ 	.short	(.L_2921 - .L_2920)
.L_2920:
        /*0084*/ 	.word	0x00000008
.L_2921:


//--------------------- .nv.info._ZN2at6native55_GLOBAL__N__de093ff9_22_ForeachBinaryOpList_cu_a911ec4325multi_tensor_apply_kernelINS1_18TensorListMetadataILi2EEENS1_11CopyFunctorIN3c1011Float8_e5m2ENS6_7complexIfEELi2ELi1ELi1EEEJNS0_4CopyIS7_S9_EEEEEvT_T0_DpT1_ --------------------------
	.section	.nv.info._ZN2at6native55_GLOBAL__N__de093ff9_22_ForeachBinaryOpList_cu_a911ec4325multi_tensor_apply_kernelINS1_18TensorListMetadataILi2EEENS1_11CopyFunctorIN3c1011Float8_e5m2ENS6_7complexIfEELi2ELi1ELi1EEEJNS0_4CopyIS7_S9_EEEEEvT_T0_DpT1_,"",@"SHT_CUDA_INFO"
	.sectionflags	@""
	.align	4


	//----- nvinfo : EIATTR_CUDA_API_VERSION
	.align		4
        /*0000*/ 	.byte	0x04, 0x37
        /*0002*/ 	.short	(.L_2923 - .L_2922)
.L_2922:
        /*0004*/ 	.word	0x00000082


	//----- nvinfo : EIATTR_KPARAM_INFO
	.align		4
.L_2923:
        /*0008*/ 	.byte	0x04, 0x17
        /*000a*/ 	.short	(.L_2925 - .L_2924)
.L_2924:
        /*000c*/ 	.word	0x00000000
        /*0010*/ 	.short	0x0002
        /*0012*/ 	.short	0x0c49
        /*0014*/ 	.byte	0x00, 0xf0, 0x05, 0x00


	//----- nvinfo : EIATTR_KPARAM_INFO
	.align		4
.L_2925:
        /*0018*/ 	.byte	0x04, 0x17
        /*001a*/ 	.short	(.L_2927 - .L_2926)
.L_2926:
        /*001c*/ 	.word	0x00000000
        /*0020*/ 	.short	0x0001
        /*0022*/ 	.short	0x0c48
        /*0024*/ 	.byte	0x00, 0xf0, 0x05, 0x00


	//----- nvinfo : EIATTR_KPARAM_INFO
	.align		4
.L_2927:
        /*0028*/ 	.byte	0x04, 0x17
        /*002a*/ 	.short	(.L_2929 - .L_2928)
.L_2928:
        /*002c*/ 	.word	0x00000000
        /*0030*/ 	.short	0x0000
        /*0032*/ 	.short	0x0000
        /*0034*/ 	.byte	0x00, 0xf0, 0x21, 0x31


	//----- nvinfo : EIATTR_SPARSE_MMA_MASK
	.align		4
.L_2929:
        /*0038*/ 	.byte	0x03, 0x50
        /*003a*/ 	.short	0x0000


	//----- nvinfo : EIATTR_MAXREG_COUNT
	.align		4
        /*003c*/ 	.byte	0x03, 0x1b
        /*003e*/ 	.short	0x0080


	//----- nvinfo : EIATTR_MERCURY_ISA_VERSION
	.align		4
        /*0040*/ 	.byte	0x03, 0x5f
        /*0042*/ 	.short	0x0101


	//----- nvinfo : EIATTR_EXIT_INSTR_OFFSETS
	.align		4
        /*0044*/ 	.byte	0x04, 0x1c
        /*0046*/ 	.short	(.L_2931 - .L_2930)


	//   ....[0]....
.L_2930:
        /*0048*/ 	.word	0x000001a0


	//   ....[1]....
        /*004c*/ 	.word	0x00000a80


	//   ....[2]....
        /*0050*/ 	.word	0x00000ae0


	//   ....[3]....
        /*0054*/ 	.word	0x00001120


	//----- nvinfo : EIATTR_MAX_THREADS
	.align		4
.L_2931:
        /*0058*/ 	.byte	0x04, 0x05
        /*005a*/ 	.short	(.L_2933 - .L_2932)
.L_2932:
        /*005c*/ 	.word	0x00000200
        /*0060*/ 	.word	0x00000001
        /*0064*/ 	.word	0x00000001


	//----- nvinfo : EIATTR_CRS_STACK_SIZE
	.align		4
.L_2933:
        /*0068*/ 	.byte	0x04, 0x1e
        /*006a*/ 	.short	(.L_2935 - .L_2934)
.L_2934:
        /*006c*/ 	.word	0x00000000


	//----- nvinfo : EIATTR_CBANK_PARAM_SIZE
	.align		4
.L_2935:
        /*0070*/ 	.byte	0x03, 0x19
        /*0072*/ 	.short	0x0c4a


	//----- nvinfo : EIATTR_PARAM_CBANK
	.align		4
        /*0074*/ 	.byte	0x04, 0x0a
        /*0076*/ 	.short	(.L_2937 - .L_2936)
	.align		4
.L_2936:
        /*0078*/ 	.word	index@(.nv.constant0._ZN2at6native55_GLOBAL__N__de093ff9_22_ForeachBinaryOpList_cu_a911ec4325multi_tensor_apply_kernelINS1_18TensorListMetadataILi2EEENS1_11CopyFunctorIN3c1011Float8_e5m2ENS6_7complexIfEELi2ELi1ELi1EEEJNS0_4CopyIS7_S9_EEEEEvT_T0_DpT1_)
        /*007c*/ 	.short	0x0210
        /*007e*/ 	.short	0x0c4a


	//----- nvinfo : EIATTR_SW_WAR
	.align		4
.L_2937:
        /*0080*/ 	.byte	0x04, 0x36
        /*0082*/ 	.short	(.L_2939 - .L_2938)
.L_2938:
        /*0084*/ 	.word	0x00000008
.L_2939:


//--------------------- .nv.info._ZN2at6native55_GLOBAL__N__de093ff9_22_ForeachBinaryOpList_cu_a911ec4325multi_tensor_apply_kernelINS1_18TensorListMetadataILi2EEENS1_11CopyFunctorIN3c1011Float8_e5m2ENS6_7complexIdEELi2ELi1ELi1EEEJNS0_4CopyIS7_S9_EEEEEvT_T0_DpT1_ --------------------------
	.section	.nv.info._ZN2at6native55_GLOBAL__N__de093ff9_22_ForeachBinaryOpList_cu_a911ec4325multi_tensor_apply_kernelINS1_18TensorListMetadataILi2EEENS1_11CopyFunctorIN3c1011Float8_e5m2ENS6_7complexIdEELi2ELi1ELi1EEEJNS0_4CopyIS7_S9_EEEEEvT_T0_DpT1_,"",@"SHT_CUDA_INFO"
	.sectionflags	@""
	.align	4


	//----- nvinfo : EIATTR_CUDA_API_VERSION
	.align		4
        /*0000*/ 	.byte	0x04, 0x37
        /*0002*/ 	.short	(.L_2941 - .L_2940)
.L_2940:
        /*0004*/ 	.word	0x00000082


	//----- nvinfo : EIATTR_KPARAM_INFO
	.align		4
.L_2941:
        /*0008*/ 	.byte	0x04, 0x17
        /*000a*/ 	.short	(.L_2943 - .L_2942)
.L_2942:
        /*000c*/ 	.word	0x00000000
        /*0010*/ 	.short	0x0002
        /*0012*/ 	.short	0x0c49
        /*0014*/ 	.byte	0x00, 0xf0, 0x05, 0x00


	//----- nvinfo : EIATTR_KPARAM_INFO
	.align		4
.L_2943:
        /*0018*/ 	.byte	0x04, 0x17
        /*001a*/ 	.short	(.L_2945 - .L_2944)
.L_2944:
        /*001c*/ 	.word	0x00000000
        /*0020*/ 	.short	0x0001
        /*0022*/ 	.short	0x0c48
        /*0024*/ 	.byte	0x00, 0xf0, 0x05, 0x00


	//----- nvinfo : EIATTR_KPARAM_INFO
	.align		4
.L_2945:
        /*0028*/ 	.byte	0x04, 0x17
        /*002a*/ 	.short	(.L_2947 - .L_2946)
.L_2946:
        /*002c*/ 	.word	0x00000000
        /*0030*/ 	.short	0x0000
        /*0032*/ 	.short	0x0000
        /*0034*/ 	.byte	0x00, 0xf0, 0x21, 0x31


	//----- nvinfo : EIATTR_SPARSE_MMA_MASK
	.align		4
.L_2947:
        /*0038*/ 	.byte	0x03, 0x50
        /*003a*/ 	.short	0x0000


	//----- nvinfo : EIATTR_MAXREG_COUNT
	.align		4
        /*003c*/ 	.byte	0x03, 0x1b
        /*003e*/ 	.short	0x0080


	//----- nvinfo : EIATTR_MERCURY_ISA_VERSION
	.align		4
        /*0040*/ 	.byte	0x03, 0x5f
        /*0042*/ 	.short	0x0101


	//----- nvinfo : EIATTR_EXIT_INSTR_OFFSETS
	.align		4
        /*0044*/ 	.byte	0x04, 0x1c
        /*0046*/ 	.short	(.L_2949 - .L_2948)


	//   ....[0]....
.L_2948:
        /*0048*/ 	.word	0x000001a0


	//   ....[1]....
        /*004c*/ 	.word	0x00000b30


	//   ....[2]....
        /*0050*/ 	.word	0x00000b90


	//   ....[3]....
        /*0054*/ 	.word	0x000012b0


	//----- nvinfo : EIATTR_MAX_THREADS
	.align		4
.L_2949:
        /*0058*/ 	.byte	0x04, 0x05
        /*005a*/ 	.short	(.L_2951 - .L_2950)
.L_2950:
        /*005c*/ 	.word	0x00000200
        /*0060*/ 	.word	0x00000001
        /*0064*/ 	.word	0x00000001


	//----- nvinfo : EIATTR_CRS_STACK_SIZE
	.align		4
.L_2951:
        /*0068*/ 	.byte	0x04, 0x1e
        /*006a*/ 	.short	(.L_2953 - .L_2952)
.L_2952:
        /*006c*/ 	.word	0x00000000


	//----- nvinfo : EIATTR_CBANK_PARAM_SIZE
	.align		4
.L_2953:
        /*0070*/ 	.byte	0x03, 0x19
        /*0072*/ 	.short	0x0c4a


	//----- nvinfo : EIATTR_PARAM_CBANK
	.align		4
        /*0074*/ 	.byte	0x04, 0x0a
        /*0076*/ 	.short	(.L_2955 - .L_2954)
	.align		4
.L_2954:
        /*0078*/ 	.word	index@(.nv.constant0._ZN2at6native55_GLOBAL__N__de093ff9_22_ForeachBinaryOpList_cu_a911ec4325multi_tensor_apply_kernelINS1_18TensorListMetadataILi2EEENS1_11CopyFunctorIN3c1011Float8_e5m2ENS6_7complexIdEELi2ELi1ELi1EEEJNS0_4CopyIS7_S9_EEEEEvT_T0_DpT1_)
        /*007c*/ 	.short	0x0210
        /*007e*/ 	.short	0x0c4a


	//----- nvinfo : EIATTR_SW_WAR
	.align		4
.L_2955:
        /*0080*/ 	.byte	0x04, 0x36
        /*0082*/ 	.short	(.L_2957 - .L_2956)
.L_2956:
        /*0084*/ 	.word	0x00000008
.L_2957:


//--------------------- .nv.info._ZN2at6native55_GLOBAL__N__de093ff9_22_ForeachBinaryOpList_cu_a911ec4325multi_tensor_apply_kernelINS1_18TensorListMetadataILi2EEENS1_11CopyFunctorIN3c1011Float8_e5m2EfLi2ELi1ELi1EEEJNS0_4CopyIS7_fEEEEEvT_T0_DpT1_ --------------------------
	.section	.nv.info._ZN2at6native55_GLOBAL__N__de093ff9_22_ForeachBinaryOpList_cu_a911ec4325multi_tensor_apply_kernelINS1_18TensorListMetadataILi2EEENS1_11CopyFunctorIN3c1011Float8_e5m2EfLi2ELi1ELi1EEEJNS0_4CopyIS7_fEEEEEvT_T0_DpT1_,"",@"SHT_CUDA_INFO"
	.sectionflags	@""
	.align	4


	//----- nvinfo : EIATTR_CUDA_API_VERSION
	.align		4
        /*0000*/ 	.byte	0x04, 0x37
        /*0002*/ 	.short	(.L_2959 - .L_2958)
.L_2958:
        /*0004*/ 	.word	0x00000082


	//----- nvinfo : EIATTR_KPARAM_INFO
	.align		4
.L_2959:
        /*0008*/ 	.byte	0x04, 0x17
        /*000a*/ 	.short	(.L_2961 - .L_2960)
.L_2960:
        /*000c*/ 	.word	0x00000000
        /*0010*/ 	.short	0x0002
        /*0012*/ 	.short	0x0c49
        /*0014*/ 	.byte	0x00, 0xf0, 0x05, 0x00


	//----- nvinfo : EIATTR_KPARAM_INFO
	.align		4
.L_2961:
        /*0018*/ 	.byte	0x04, 0x17
        /*001a*/ 	.short	(.L_2963 - .L_2962)
.L_2962:
        /*001c*/ 	.word	0x00000000
        /*0020*/ 	.short	0x0001
        /*0022*/ 	.short	0x0c48
        /*0024*/ 	.byte	0x00, 0xf0, 0x05, 0x00


	//----- nvinfo : EIATTR_KPARAM_INFO
	.align		4
.L_2963:
        /*0028*/ 	.byte	0x04, 0x17
        /*002a*/ 	.short	(.L_2965 - .L_2964)
.L_2964:
        /*002c*/ 	.word	0x00000000
        /*0030*/ 	.short	0x0000
        /*0032*/ 	.short	0x0000
        /*0034*/ 	.byte	0x00, 0xf0, 0x21, 0x31


	//----- nvinfo : EIATTR_SPARSE_MMA_MASK
	.align		4
.L_2965:
        /*0038*/ 	.byte	0x03, 0x50
        /*003a*/ 	.short	0x0000


	//----- nvinfo : EIATTR_MAXREG_COUNT
	.align		4
        /*003c*/ 	.byte	0x03, 0x1b
        /*003e*/ 	.short	0x0080


	//----- nvinfo : EIATTR_MERCURY_ISA_VERSION
	.align		4
        /*0040*/ 	.byte	0x03, 0x5f
        /*0042*/ 	.short	0x0101


	//----- nvinfo : EIATTR_EXIT_INSTR_OFFSETS
	.align		4
        /*0044*/ 	.byte	0x04, 0x1c
        /*0046*/ 	.short	(.L_2967 - .L_2966)


	//   ....[0]....
.L_2966:
        /*0048*/ 	.word	0x000001a0


	//   ....[1]....
        /*004c*/ 	.word	0x00000a10


	//   ....[2]....
        /*0050*/ 	.word	0x00000a70


	//   ....[3]....
        /*0054*/ 	.word	0x00001080


	//----- nvinfo : EIATTR_MAX_THREADS
	.align		4
.L_2967:
        /*0058*/ 	.byte	0x04, 0x05
        /*005a*/ 	.short	(.L_2969 - .L_2968)
.L_2968:
        /*005c*/ 	.word	0x00000200
        /*0060*/ 	.word	0x00000001
        /*0064*/ 	.word	0x00000001


	//----- nvinfo : EIATTR_CRS_STACK_SIZE
	.align		4
.L_2969:
        /*0068*/ 	.byte	0x04, 0x1e
        /*006a*/ 	.short	(.L_2971 - .L_2970)
.L_2970:
        /*006c*/ 	.word	0x00000000


	//----- nvinfo : EIATTR_CBANK_PARAM_SIZE
	.align		4
.L_2971:
        /*0070*/ 	.byte	0x03, 0x19
        /*0072*/ 	.short	0x0c4a


	//----- nvinfo : EIATTR_PARAM_CBANK
	.align		4
        /*0074*/ 	.byte	0x04, 0x0a
        /*0076*/ 	.short	(.L_2973 - .L_2972)
	.align		4
.L_2972:
        /*0078*/ 	.word	index@(.nv.constant0._ZN2at6native55_GLOBAL__N__de093ff9_22_ForeachBinaryOpList_cu_a911ec4325multi_tensor_apply_kernelINS1_18TensorListMetadataILi2EEENS1_11CopyFunctorIN3c1011Float8_e5m2EfLi2ELi1ELi1EEEJNS0_4CopyIS7_fEEEEEvT_T0_DpT1_)
        /*007c*/ 	.short	0x0210
        /*007e*/ 	.short	0x0c4a


	//----- nvinfo : EIATTR_SW_WAR
	.align		4
.L_2973:
        /*0080*/ 	.byte	0x04, 0x36
        /*0082*/ 	.short	(.L_2975 - .L_2974)
.L_2974:
        /*0084*/ 	.word	0x00000008
.L_2975:


//--------------------- .nv.info._ZN2at6native55_GLOBAL__N__de093ff9_22_ForeachBinaryOpList_cu_a911ec4325multi_tensor_apply_kernelINS1_18TensorListMetadataILi2EEENS1_11CopyFunctorIN3c1011Float8_e5m2EdLi2ELi1ELi1EEEJNS0_4CopyIS7_dEEEEEvT_T0_DpT1_ --------------------------
	.section	.nv.info._ZN2at6native55_GLOBAL__N__de093ff9_22_ForeachBinaryOpList_cu_a911ec4325multi_tensor_apply_kernelINS1_18TensorListMetadataILi2EEENS1_11CopyFunctorIN3c1011Float8_e5m2EdLi2ELi1ELi1EEEJNS0_4CopyIS7_dEEEEEvT_T0_DpT1_,"",@"SHT_CUDA_INFO"
	.sectionflags	@""
	.align	4


	//----- nvinfo : EIATTR_CUDA_API_VERSION
	.align		4
        /*0000*/ 	.byte	0x04, 0x37
        /*0002*/ 	.short	(.L_2977 - .L_2976)
.L_2976:
        /*0004*/ 	.word	0x00000082


	//----- nvinfo : EIATTR_KPARAM_INFO
	.align		4
.L_2977:
        /*0008*/ 	.byte	0x04, 0x17
        /*000a*/ 	.short	(.L_2979 - .L_2978)
.L_2978:
        /*000c*/ 	.word	0x00000000
        /*0010*/ 	.short	0x0002
        /*0012*/ 	.short	0x0c49
        /*0014*/ 	.byte	0x00, 0xf0, 0x05, 0x00


	//----- nvinfo : EIATTR_KPARAM_INFO
	.align		4
.L_2979:
        /*0018*/ 	.byte	0x04, 0x17
        /*001a*/ 	.short	(.L_2981 - .L_2980)
.L_2980:
        /*001c*/ 	.word	0x00000000
        /*0020*/ 	.short	0x0001
        /*0022*/ 	.short	0x0c48
        /*0024*/ 	.byte	0x00, 0xf0, 0x05, 0x00


	//----- nvinfo : EIATTR_KPARAM_INFO
	.align		4
.L_2981:
        /*0028*/ 	.byte	0x04, 0x17
        /*002a*/ 	.short	(.L_2983 - .L_2982)
.L_2982:
        /*002c*/ 	.word	0x00000000
        /*0030*/ 	.short	0x0000
        /*0032*/ 	.short	0x0000
        /*0034*/ 	.byte	0x00, 0xf0, 0x21, 0x31


	//----- nvinfo : EIATTR_SPARSE_MMA_MASK
	.align		4
.L_2983:
        /*0038*/ 	.byte	0x03, 0x50
        /*003a*/ 	.short	0x0000


	//----- nvinfo : EIATTR_MAXREG_COUNT
	.align		4
        /*003c*/ 	.byte	0x03, 0x1b
        /*003e*/ 	.short	0x0080


	//----- nvinfo : EIATTR_MERCURY_ISA_VERSION
	.align		4
        /*0040*/ 	.byte	0x03, 0x5f
        /*0042*/ 	.short	0x0101


	//----- nvinfo : EIATTR_EXIT_INSTR_OFFSETS
	.align		4
        /*0044*/ 	.byte	0x04, 0x1c
        /*0046*/ 	.short	(.L_2985 - .L_2984)


	//   ....[0]....
.L_2984:
        /*0048*/ 	.word	0x000001a0


	//   ....[1]....
        /*004c*/ 	.word	0x00000af0


	//   ....[2]....
        /*0050*/ 	.word	0x00000b50


	//   ....[3]....
        /*0054*/ 	.word	0x00001250


	//----- nvinfo : EIATTR_MAX_THREADS
	.align		4
.L_2985:
        /*0058*/ 	.byte	0x04, 0x05
        /*005a*/ 	.short	(.L_2987 - .L_2986)
.L_2986:
        /*005c*/ 	.word	0x00000200
        /*0060*/ 	.word	0x00000001
        /*0064*/ 	.word	0x00000001


	//----- nvinfo : EIATTR_CRS_STACK_SIZE
	.align		4
.L_2987:
        /*0068*/ 	.byte	0x04, 0x1e
        /*006a*/ 	.short	(.L_2989 - .L_2988)
.L_2988:
        /*006c*/ 	.word	0x00000000


	//----- nvinfo : EIATTR_CBANK_PARAM_SIZE
	.align		4
.L_2989:
        /*0070*/ 	.byte	0x03, 0x19
        /*0072*/ 	.short	0x0c4a


	//----- nvinfo : EIATTR_PARAM_CBANK
	.align		4
        /*0074*/ 	.byte	0x04, 0x0a
        /*0076*/ 	.short	(.L_2991 - .L_2990)
	.align		4
.L_2990:
        /*0078*/ 	.word	index@(.nv.constant0._ZN2at6native55_GLOBAL__N__de093ff9_22_ForeachBinaryOpList_cu_a911ec4325multi_tensor_apply_kernelINS1_18TensorListMetadataILi2EEENS1_11CopyFunctorIN3c1011Float8_e5m2EdLi2ELi1ELi1EEEJNS0_4CopyIS7_dEEEEEvT_T0_DpT1_)
        /*007c*/ 	.short	0x0210
        /*007e*/ 	.short	0x0c4a


	//----- nvinfo : EIATTR_SW_WAR
	.align		4
.L_2991:
        /*0080*/ 	.byte	0x04, 0x36
        /*0082*/ 	.short	(.L_2993 - .L_2992)
.L_2992:
        /*0084*/ 	.word	0x00000008
.L_2993:


//--------------------- .nv.info._ZN2at6native55_GLOBAL__N__de093ff9_22_ForeachBinaryOpList_cu_a911ec4325multi_tensor_apply_kernelINS1_18TensorListMetadataILi2EEENS1_11CopyFunctorIN3c1011Float8_e5m2EiLi2ELi1ELi1EEEJNS0_4CopyIS7_iEEEEEvT_T0_DpT1_ --------------------------
	.section	.nv.info._ZN2at6native55_GLOBAL__N__de093ff9_22_ForeachBinaryOpList_cu_a911ec4325multi_tensor_apply_kernelINS1_18TensorListMetadataILi2EEENS1_11CopyFunctorIN3c1011Float8_e5m2EiLi2ELi1ELi1EEEJNS0_4CopyIS7_iEEEEEvT_T0_DpT1_,"",@"SHT_CUDA_INFO"
	.sectionflags	@""
	.align	4


	//----- nvinfo : EIATTR_CUDA_API_VERSION
	.align		4
        /*0000*/ 	.byte	0x04, 0x37
        /*0002*/ 	.short	(.L_2995 - .L_2994)
.L_2994:
        /*0004*/ 	.word	0x00000082


	//----- nvinfo : EIATTR_KPARAM_INFO
	.align		4
.L_2995:
        /*0008*/ 	.byte	0x04, 0x17
        /*000a*/ 	.short	(.L_2997 - .L_2996)
.L_2996:
        /*000c*/ 	.word	0x00000000
        /*0010*/ 	.short	0x0002
        /*0012*/ 	.short	0x0c49
        /*0014*/ 	.byte	0x00, 0xf0, 0x05, 0x00


	//----- nvinfo : EIATTR_KPARAM_INFO
	.align		4
.L_2997:
        /*0018*/ 	.byte	0x04, 0x17
        /*001a*/ 	.short	(.L_2999 - .L_2998)
.L_2998:
        /*001c*/ 	.word	0x00000000
        /*0020*/ 	.short	0x0001
        /*0022*/ 	.short	0x0c48
        /*0024*/ 	.byte	0x00, 0xf0, 0x05, 0x00


	//----- nvinfo : EIATTR_KPARAM_INFO
	.align		4
.L_2999:
        /*0028*/ 	.byte	0x04, 0x17
        /*002a*/ 	.short	(.L_3001 - .L_3000)
.L_3000:
        /*002c*/ 	.word	0x00000000
        /*0030*/ 	.short	0x0000
        /*0032*/ 	.short	0x0000
        /*0034*/ 	.byte	0x00, 0xf0, 0x21, 0x31


	//----- nvinfo : EIATTR_SPARSE_MMA_MASK
	.align		4
.L_3001:
        /*0038*/ 	.byte	0x03, 0x50
        /*003a*/ 	.short	0x0000


	//----- nvinfo : EIATTR_MAXREG_COUNT
	.align		4
        /*003c*/ 	.byte	0x03, 0x1b
        /*003e*/ 	.short	0x0080


	//----- nvinfo : EIATTR_MERCURY_ISA_VERSION
	.align		4
        /*0040*/ 	.byte	0x03, 0x5f
        /*0042*/ 	.short	0x0101


	//----- nvinfo : EIATTR_EXIT_INSTR_OFFSETS
	.align		4
        /*0044*/ 	.byte	0x04, 0x1c
        /*0046*/ 	.short	(.L_3003 - .L_3002)


	//   ....[0]....
.L_3002:
        /*0048*/ 	.word	0x000001a0


	//   ....[1]....
        /*004c*/ 	.word	0x00000a50


	//   ....[2]....
        /*0050*/ 	.word	0x00000ab0


	//   ....[3]....
        /*0054*/ 	.word	0x00001100


	//----- nvinfo : EIATTR_MAX_THREADS
	.align		4
.L_3003:
        /*0058*/ 	.byte	0x04, 0x05
        /*005a*/ 	.short	(.L_3005 - .L_3004)
.L_3004:
        /*005c*/ 	.word	0x00000200
        /*0060*/ 	.word	0x00000001
        /*0064*/ 	.word	0x00000001


	//----- nvinfo : EIATTR_CRS_STACK_SIZE
	.align		4
.L_3005:
        /*0068*/ 	.byte	0x04, 0x1e
        /*006a*/ 	.short	(.L_3007 - .L_3006)
.L_3006:
        /*006c*/ 	.word	0x00000000


	//----- nvinfo : EIATTR_CBANK_PARAM_SIZE
	.align		4
.L_3007:
        /*0070*/ 	.byte	0x03, 0x19
        /*0072*/ 	.short	0x0c4a


	//----- nvinfo : EIATTR_PARAM_CBANK
	.align		4
        /*0074*/ 	.byte	0x04, 0x0a
        /*0076*/ 	.short	(.L_3009 - .L_3008)
	.align		4
.L_3008:
        /*0078*/ 	.word	index@(.nv.constant0._ZN2at6native55_GLOBAL__N__de093ff9_22_ForeachBinaryOpList_cu_a911ec4325multi_tensor_apply_kernelINS1_18TensorListMetadataILi2EEENS1_11CopyFunctorIN3c1011Float8_e5m2EiLi2ELi1ELi1EEEJNS0_4CopyIS7_iEEEEEvT_T0_DpT1_)
        /*007c*/ 	.short	0x0210
        /*007e*/ 	.short	0x0c4a


	//----- nvinfo : EIATTR_SW_WAR
	.align		4
.L_3009:
        /*0080*/ 	.byte	0x04, 0x36
        /*0082*/ 	.short	(.L_3011 - .L_3010)
.L_3010:
        /*0084*/ 	.word	0x00000008
.L_3011:


//--------------------- .nv.info._ZN2at6native55_GLOBAL__N__de093ff9_22_ForeachBinaryOpList_cu_a911ec4325multi_tensor_apply_kernelINS1_18TensorListMetadataILi2EEENS1_11CopyFunctorIN3c1011Float8_e5m2EsLi2ELi1ELi1EEEJNS0_4CopyIS7_sEEEEEvT_T0_DpT1_ --------------------------
	.section	.nv.info._ZN2at6native55_GLOBAL__N__de093ff9_22_ForeachBinaryOpList_cu_a911ec4325multi_tensor_apply_kernelINS1_18TensorListMetadataILi2EEENS1_11CopyFunctorIN3c1011Float8_e5m2EsLi2ELi1ELi1EEEJNS0_4CopyIS7_sEEEEEvT_T0_DpT1_,"",@"SHT_CUDA_INFO"
	.sectionflags	@""
	.align	4


	//----- nvinfo : EIATTR_CUDA_API_VERSION
	.align		4
        /*0000*/ 	.byte	0x04, 0x37
        /*0002*/ 	.short	(.L_3013 - .L_3012)
.L_3012:
        /*0004*/ 	.word	0x00000082


	//----- nvinfo : EIATTR_KPARAM_INFO
	.align		4
.L_3013:
        /*0008*/ 	.byte	0x04, 0x17
        /*000a*/ 	.short	(.L_3015 - .L_3014)
.L_3014:
        /*000c*/ 	.word	0x00000000
        /*0010*/ 	.short	0x0002
        /*0012*/ 	.short	0x0c49
        /*0014*/ 	.byte	0x00, 0xf0, 0x05, 0x00


	//----- nvinfo : EIATTR_KPARAM_INFO
	.align		4
.L_3015:
        /*0018*/ 	.byte	0x04, 0x17
        /*001a*/ 	.short	(.L_3017 - .L_3016)
.L_3016:
        /*001c*/ 	.word	0x00000000
        /*0020*/ 	.short	0x0001
        /*0022*/ 	.short	0x0c48
        /*0024*/ 	.byte	0x00, 0xf0, 0x05, 0x00


	//----- nvinfo : EIATTR_KPARAM_INFO
	.align		4
.L_3017:
        /*0028*/ 	.byte	0x04, 0x17
        /*002a*/ 	.short	(.L_3019 - .L_3018)
.L_3018:
        /*002c*/ 	.word	0x00000000
        /*0030*/ 	.short	0x0000
        /*0032*/ 	.short	0x0000
        /*0034*/ 	.byte	0x00, 0xf0, 0x21, 0x31


	//----- nvinfo : EIATTR_SPARSE_MMA_MASK
	.align		4
.L_3019:
        /*0038*/ 	.byte	0x03, 0x50
        /*003a*/ 	.short	0x0000


	//----- nvinfo : EIATTR_MAXREG_COUNT
	.align		4
        /*003c*/ 	.byte	0x03, 0x1b
        /*003e*/ 	.short	0x0080


	//----- nvinfo : EIATTR_MERCURY_ISA_VERSION
	.align		4
        /*0040*/ 	.byte	0x03, 0x5f
        /*0042*/ 	.short	0x0101


	//----- nvinfo : EIATTR_EXIT_INSTR_OFFSETS
	.align		4
        /*0044*/ 	.byte	0x04, 0x1c
        /*0046*/ 	.short	(.L_3021 - .L_3020)


	//   ....[0]....
.L_3020:
        /*0048*/ 	.word	0x000001a0


	//   ....[1]....
        /*004c*/ 	.word	0x00000aa0


	//   ....[2]....
        /*0050*/ 	.word	0x00000b00


	//   ....[3]....
        /*0054*/ 	.word	0x00001150


	//----- nvinfo : EIATTR_MAX_THREADS
	.align		4
.L_3021:
        /*0058*/ 	.byte	0x04, 0x05
        /*005a*/ 	.short	(.L_3023 - .L_3022)
.L_3022:
        /*005c*/ 	.word	0x00000200
        /*0060*/ 	.word	0x00000001
        /*0064*/ 	.word	0x00000001


	//----- nvinfo : EIATTR_CRS_STACK_SIZE
	.align		4
.L_3023:
        /*0068*/ 	.byte	0x04, 0x1e
        /*006a*/ 	.short	(.L_3025 - .L_3024)
.L_3024:
        /*006c*/ 	.word	0x00000000


	//----- nvinfo : EIATTR_CBANK_PARAM_SIZE
	.align		4
.L_3025:
        /*0070*/ 	.byte	0x03, 0x19
        /*0072*/ 	.short	0x0c4a


	//----- nvinfo : EIATTR_PARAM_CBANK
	.align		4
        /*0074*/ 	.byte	0x04, 0x0a
        /*0076*/ 	.short	(.L_3027 - .L_3026)
	.align		4
.L_3026:
        /*0078*/ 	.word	index@(.nv.constant0._ZN2at6native55_GLOBAL__N__de093ff9_22_ForeachBinaryOpList_cu_a911ec4325multi_tensor_apply_kernelINS1_18TensorListMetadataILi2EEENS1_11CopyFunctorIN3c1011Float8_e5m2EsLi2ELi1ELi1EEEJNS0_4CopyIS7_sEEEEEvT_T0_DpT1_)
        /*007c*/ 	.short	0x0210
        /*007e*/ 	.short	0x0c4a


	//----- nvinfo : EIATTR_SW_WAR
	.align		4
.L_3027:
        /*0080*/ 	.byte	0x04, 0x36
        /*0082*/ 	.short	(.L_3029 - .L_3028)
.L_3028:
        /*0084*/ 	.word	0x00000008
.L_3029:


//--------------------- .nv.info._ZN2at6native55_GLOBAL__N__de093ff9_22_ForeachBinaryOpList_cu_a911ec4325multi_tensor_apply_kernelINS1_18TensorListMetadataILi2EEENS1_11CopyFunctorIN3c1011Float8_e5m2ElLi2ELi1ELi1EEEJNS0_4CopyIS7_lEEEEEvT_T0_DpT1_ --------------------------
	.section	.nv.info._ZN2at6native55_GLOBAL__N__de093ff9_22_ForeachBinaryOpList_cu_a911ec4325multi_tensor_apply_kernelINS1_18TensorListMetadataILi2EEENS1_11CopyFunctorIN3c1011Float8_e5m2ElLi2ELi1ELi1EEEJNS0_4CopyIS7_lEEEEEvT_T0_DpT1_,"",@"SHT_CUDA_INFO"
	.sectionflags	@""
	.align	4


	//----- nvinfo : EIATTR_CUDA_API_VERSION
	.align		4
        /*0000*/ 	.byte	0x04, 0x37
        /*0002*/ 	.short	(.L_3031 - .L_3030)
.L_3030:
        /*0004*/ 	.word	0x00000082


	//----- nvinfo : EIATTR_KPARAM_INFO
	.align		4
.L_3031:
        /*0008*/ 	.byte	0x04, 0x17
        /*000a*/ 	.short	(.L_3033 - .L_3032)
.L_3032:
        /*000c*/ 	.word	0x00000000
        /*0010*/ 	.short	0x0002
        /*0012*/ 	.short	0x0c49
        /*0014*/ 	.byte	0x00, 0xf0, 0x05, 0x00


	//----- nvinfo : EIATTR_KPARAM_INFO
	.align		4
.L_3033:
        /*0018*/ 	.byte	0x04, 0x17
        /*001a*/ 	.short	(.L_3035 - .L_3034)
.L_3034:
        /*001c*/ 	.word	0x00000000
        /*0020*/ 	.short	0x0001
        /*0022*/ 	.short	0x0c48
        /*0024*/ 	.byte	0x00, 0xf0, 0x05, 0x00


	//----- nvinfo : EIATTR_KPARAM_INFO
	.align		4
.L_3035:
        /*0028*/ 	.byte	0x04, 0x17
        /*002a*/ 	.short	(.L_3037 - .L_3036)
.L_3036:
        /*002c*/ 	.word	0x00000000
        /*0030*/ 	.short	0x0000
        /*0032*/ 	.short	0x0000
        /*0034*/ 	.byte	0x00, 0xf0, 0x21, 0x31


	//----- nvinfo : EIATTR_SPARSE_MMA_MASK
	.align		4
.L_3037:
        /*0038*/ 	.byte	0x03, 0x50
        /*003a*/ 	.short	0x0000


	//----- nvinfo : EIATTR_MAXREG_COUNT
	.align		4
        /*003c*/ 	.byte	0x03, 0x1b
        /*003e*/ 	.short	0x0080


	//----- nvinfo : EIATTR_MERCURY_ISA_VERSION
	.align		4
        /*0040*/ 	.byte	0x03, 0x5f
        /*0042*/ 	.short	0x0101


	//----- nvinfo : EIATTR_EXIT_INSTR_OFFSETS
	.align		4
        /*0044*/ 	.byte	0x04, 0x1c
        /*0046*/ 	.short	(.L_3039 - .L_3038)


	//   ....[0]....
.L_3038:
        /*0048*/ 	.word	0x000001a0


	//   ....[1]....
        /*004c*/ 	.word	0x00000a50


	//   ....[2]....
        /*0050*/ 	.word	0x00000ab0


	//   ....[3]....
        /*0054*/ 	.word	0x00001110


	//----- nvinfo : EIATTR_MAX_THREADS
	.align		4
.L_3039:
        /*0058*/ 	.byte	0x04, 0x05
        /*005a*/ 	.short	(.L_3041 - .L_3040)
.L_3040:
        /*005c*/ 	.word	0x00000200
        /*0060*/ 	.word	0x00000001
        /*0064*/ 	.word	0x00000001


	//----- nvinfo : EIATTR_CRS_STACK_SIZE
	.align		4
.L_3041:
        /*0068*/ 	.byte	0x04, 0x1e
        /*006a*/ 	.short	(.L_3043 - .L_3042)
.L_3042:
        /*006c*/ 	.word	0x00000000


	//----- nvinfo : EIATTR_CBANK_PARAM_SIZE
	.align		4
.L_3043:
        /*0070*/ 	.byte	0x03, 0x19
        /*0072*/ 	.short	0x0c4a


	//----- nvinfo : EIATTR_PARAM_CBANK
	.align		4
        /*0074*/ 	.byte	0x04, 0x0a
        /*0076*/ 	.short	(.L_3045 - .L_3044)
	.align		4
.L_3044:
        /*0078*/ 	.word	index@(.nv.constant0._ZN2at6native55_GLOBAL__N__de093ff9_22_ForeachBinaryOpList_cu_a911ec4325multi_tensor_apply_kernelINS1_18TensorListMetadataILi2EEENS1_11CopyFunctorIN3c1011Float8_e5m2ElLi2ELi1ELi1EEEJNS0_4CopyIS7_lEEEEEvT_T0_DpT1_)
        /*007c*/ 	.short	0x0210
        /*007e*/ 	.short	0x0c4a


	//----- nvinfo : EIATTR_SW_WAR
	.align		4
.L_3045:
        /*0080*/ 	.byte	0x04, 0x36
        /*0082*/ 	.short	(.L_3047 - .L_3046)
.L_3046:
        /*0084*/ 	.word	0x00000008
.L_3047:


//--------------------- .nv.info._ZN2at6native55_GLOBAL__N__de093ff9_22_ForeachBinaryOpList_cu_a911ec4325multi_tensor_apply_kernelINS1_18TensorListMetadataILi2EEENS1_11CopyFunctorIN3c1011Float8_e5m2EaLi2ELi1ELi1EEEJNS0_4CopyIS7_aEEEEEvT_T0_DpT1_ --------------------------
	.section	.nv.info._ZN2at6native55_GLOBAL__N__de093ff9_22_ForeachBinaryOpList_cu_a911ec4325multi_tensor_apply_kernelINS1_18TensorListMetadataILi2EEENS1_11CopyFunctorIN3c1011Float8_e5m2EaLi2ELi1ELi1EEEJNS0_4CopyIS7_aEEEEEvT_T0_DpT1_,"",@"SHT_CUDA_INFO"
	.sectionflags	@""
	.align	4


	//----- nvinfo : EIATTR_CUDA_API_VERSION
	.align		4
        /*0000*/ 	.byte	0x04, 0x37
        /*0002*/ 	.short	(.L_3049 - .L_3048)
.L_3048:
        /*0004*/ 	.word	0x00000082


	//----- nvinfo : EIATTR_KPARAM_INFO
	.align		4
.L_3049:
        /*0008*/ 	.byte	0x04, 0x17
        /*000a*/ 	.short	(.L_3051 - .L_3050)
.L_3050:
        /*000c*/ 	.word	0x00000000
        /*0010*/ 	.short	0x0002
        /*0012*/ 	.short	0x0c49
        /*0014*/ 	.byte	0x00, 0xf0, 0x05, 0x00


	//----- nvinfo : EIATTR_KPARAM_INFO
	.align		4
.L_3051:
        /*0018*/ 	.byte	0x04, 0x17
        /*001a*/ 	.short	(.L_3053 - .L_3052)
.L_3052:
        /*001c*/ 	.word	0x00000000
        /*0020*/ 	.short	0x0001
        /*0022*/ 	.short	0x0c48
        /*0024*/ 	.byte	0x00, 0xf0, 0x05, 0x00


	//----- nvinfo : EIATTR_KPARAM_INFO
	.align		4
.L_3053:
        /*0028*/ 	.byte	0x04, 0x17
        /*002a*/ 	.short	(.L_3055 - .L_3054)
.L_3054:
        /*002c*/ 	.word	0x00000000
        /*0030*/ 	.short	0x0000
        /*0032*/ 	.short	0x0000
        /*0034*/ 	.byte	0x00, 0xf0, 0x21, 0x31


	//----- nvinfo : EIATTR_SPARSE_MMA_MASK
	.align		4
.L_3055:
        /*0038*/ 	.byte	0x03, 0x50
        /*003a*/ 	.short	0x0000


	//----- nvinfo : EIATTR_MAXREG_COUNT
	.align		4
        /*003c*/ 	.byte	0x03, 0x1b
        /*003e*/ 	.short	0x0080


	//----- nvinfo : EIATTR_MERCURY_ISA_VERSION
	.align		4
        /*0040*/ 	.byte	0x03, 0x5f
        /*0042*/ 	.short	0x0101


	//----- nvinfo : EIATTR_EXIT_INSTR_OFFSETS
	.align		4
        /*0044*/ 	.byte	0x04, 0x1c
        /*0046*/ 	.short	(.L_3057 - .L_3056)


	//   ....[0]....
.L_3056:
        /*0048*/ 	.word	0x00000190


	//   ....[1]....
        /*004c*/ 	.word	0x00000a90


	//   ....[2]....
        /*0050*/ 	.word	0x00000af0


	//   ....[3]....
        /*0054*/ 	.word	0x00001190


	//----- nvinfo : EIATTR_MAX_THREADS
	.align		4
.L_3057:
        /*0058*/ 	.byte	0x04, 0x05
        /*005a*/ 	.short	(.L_3059 - .L_3058)
.L_3058:
        /*005c*/ 	.word	0x00000200
        /*0060*/ 	.word	0x00000001
        /*0064*/ 	.word	0x00000001


	//----- nvinfo : EIATTR_CRS_STACK_SIZE
	.align		4
.L_3059:
        /*0068*/ 	.byte	0x04, 0x1e
        /*006a*/ 	.short	(.L_3061 - .L_3060)
.L_3060:
        /*006c*/ 	.word	0x00000000


	//----- nvinfo : EIATTR_CBANK_PARAM_SIZE
	.align		4
.L_3061:
        /*0070*/ 	.byte	0x03, 0x19
        /*0072*/ 	.short	0x0c4a


	//----- nvinfo : EIATTR_PARAM_CBANK
	.align		4
        /*0074*/ 	.byte	0x04, 0x0a
        /*0076*/ 	.short	(.L_3063 - .L_3062)
	.align		4
.L_3062:
        /*0078*/ 	.word	index@(.nv.constant0._ZN2at6native55_GLOBAL__N__de093ff9_22_ForeachBinaryOpList_cu_a911ec4325multi_tensor_apply_kernelINS1_18TensorListMetadataILi2EEENS1_11CopyFunctorIN3c1011Float8_e5m2EaLi2ELi1ELi1EEEJNS0_4CopyIS7_aEEEEEvT_T0_DpT1_)
        /*007c*/ 	.short	0x0210
        /*007e*/ 	.short	0x0c4a


	//----- nvinfo : EIATTR_SW_WAR
	.align		4
.L_3063:
        /*0080*/ 	.byte	0x04, 0x36
        /*0082*/ 	.short	(.L_3065 - .L_3064)
.L_3064:
        /*0084*/ 	.word	0x00000008
.L_3065:


//--------------------- .nv.info._ZN2at6native55_GLOBAL__N__de093ff9_22_ForeachBinaryOpList_cu_a911ec4325multi_tensor_apply_kernelINS1_18TensorListMetadataILi2EEENS1_11CopyFunctorIN3c1011Float8_e5m2EhLi2ELi1ELi1EEEJNS0_4CopyIS7_hEEEEEvT_T0_DpT1_ --------------------------
	.section	.nv.info._ZN2at6native55_GLOBAL__N__de093ff9_22_ForeachBinaryOpList_cu_a911ec4325multi_tensor_apply_kernelINS1_18TensorListMetadataILi2EEENS1_11CopyFunctorIN3c1011Float8_e5m2EhLi2ELi1ELi1EEEJNS0_4CopyIS7_hEEEEEvT_T0_DpT1_,"",@"SHT_CUDA_INFO"
	.sectionflags	@""
	.align	4


	//----- nvinfo : EIATTR_CUDA_API_VERSION
	.align		4
        /*0000*/ 	.byte	0x04, 0x37
        /*0002*/ 	.short	(.L_3067 - .L_3066)
.L_3066:
        /*0004*/ 	.word	0x00000082


	//----- nvinfo : EIATTR_KPARAM_INFO
	.align		4
.L_3067:
        /*0008*/ 	.byte	0x04, 0x17
        /*000a*/ 	.short	(.L_3069 - .L_3068)
.L_3068:
        /*000c*/ 	.word	0x00000000
        /*0010*/ 	.short	0x0002
        /*0012*/ 	.short	0x0c49
        /*0014*/ 	.byte	0x00, 0xf0, 0x05, 0x00


	//----- nvinfo : EIATTR_KPARAM_INFO
	.align		4
.L_3069:
        /*0018*/ 	.byte	0x04, 0x17
        /*001a*/ 	.short	(.L_3071 - .L_3070)
.L_3070:
        /*001c*/ 	.word	0x00000000
        /*0020*/ 	.short	0x0001
        /*0022*/ 	.short	0x0c48
        /*0024*/ 	.byte	0x00, 0xf0, 0x05, 0x00


	//----- nvinfo : EIATTR_KPARAM_INFO
	.align		4
.L_3071:
        /*0028*/ 	.byte	0x04, 0x17
        /*002a*/ 	.short	(.L_3073 - .L_3072)
.L_3072:
        /*002c*/ 	.word	0x00000000
        /*0030*/ 	.short	0x0000
        /*0032*/ 	.short	0x0000
        /*0034*/ 	.byte	0x00, 0xf0, 0x21, 0x31


	//----- nvinfo : EIATTR_SPARSE_MMA_MASK
	.align		4
.L_3073:
        /*0038*/ 	.byte	0x03, 0x50
        /*003a*/ 	.short	0x0000


	//----- nvinfo : EIATTR_MAXREG_COUNT
	.align		4
        /*003c*/ 	.byte	0x03, 0x1b
        /*003e*/ 	.short	0x0080


	//----- nvinfo : EIATTR_MERCURY_ISA_VERSION
	.align		4
        /*0040*/ 	.byte	0x03, 0x5f
        /*0042*/ 	.short	0x0101


	//----- nvinfo : EIATTR_EXIT_INSTR_OFFSETS
	.align		4
        /*0044*/ 	.byte	0x04, 0x1c
        /*0046*/ 	.short	(.L_3075 - .L_3074)


	//   ....[0]....
.L_3074:
        /*0048*/ 	.word	0x00000190


	//   ....[1]....
        /*004c*/ 	.word	0x00000a80


	//   ....[2]....
        /*0050*/ 	.word	0x00000ae0


	//   ....[3]....
        /*0054*/ 	.word	0x000011c0


	//----- nvinfo : EIATTR_MAX_THREADS
	.align		4
.L_3075:
        /*0058*/ 	.byte	0x04, 0x05
        /*005a*/ 	.short	(.L_3077 - .L_3076)
.L_3076:
        /*005c*/ 	.word	0x00000200
        /*0060*/ 	.word	0x00000001
        /*0064*/ 	.word	0x00000001


	//----- nvinfo : EIATTR_CRS_STACK_SIZE
	.align		4
.L_3077:
        /*0068*/ 	.byte	0x04, 0x1e
        /*006a*/ 	.short	(.L_3079 - .L_3078)
.L_3078:
        /*006c*/ 	.word	0x00000000


	//----- nvinfo : EIATTR_CBANK_PARAM_SIZE
	.align		4
.L_3079:
        /*0070*/ 	.byte	0x03, 0x19
        /*0072*/ 	.short	0x0c4a


	//----- nvinfo : EIATTR_PARAM_CBANK
	.align		4
        /*0074*/ 	.byte	0x04, 0x0a
        /*0076*/ 	.short	(.L_3081 - .L_3080)
	.align		4
.L_3080:
        /*0078*/ 	.word	index@(.nv.constant0._ZN2at6native55_GLOBAL__N__de093ff9_22_ForeachBinaryOpList_cu_a911ec4325multi_tensor_apply_kernelINS1_18TensorListMetadataILi2EEENS1_11CopyFunctorIN3c1011Float8_e5m2EhLi2ELi1ELi1EEEJNS0_4CopyIS7_hEEEEEvT_T0_DpT1_)
        /*007c*/ 	.short	0x0210
        /*007e*/ 	.short	0x0c4a


	//----- nvinfo : EIATTR_SW_WAR
	.align		4
.L_3081:
        /*0080*/ 	.byte	0x04, 0x36
        /*0082*/ 	.short	(.L_3083 - .L_3082)
.L_3082:
        /*0084*/ 	.word	0x00000008
.L_3083:


//--------------------- .nv.info._ZN2at6native55_GLOBAL__N__de093ff9_22_ForeachBinaryOpList_cu_a911ec4325multi_tensor_apply_kernelINS1_18TensorListMetadataILi2EEENS1_14UnaryOpFunctorIN3c1011Float8_e5m2ELi2ELi1ELi1EEEJNS0_4CopyIS7_S7_EEEEEvT_T0_DpT1_ --------------------------
	.section	.nv.info._ZN2at6native55_GLOBAL__N__de093ff9_22_ForeachBinaryOpList_cu_a911ec4325multi_tensor_apply_kernelINS1_18TensorListMetadataILi2EEENS1_14UnaryOpFunctorIN3c1011Float8_e5m2ELi2ELi1ELi1EEEJNS0_4CopyIS7_S7_EEEEEvT_T0_DpT1_,"",@"SHT_CUDA_INFO"
	.sectionflags	@""
	.align	4


	//----- nvinfo : EIATTR_CUDA_API_VERSION
	.align		4
        /*0000*/ 	.byte	0x04, 0x37
        /*0002*/ 	.short	(.L_3085 - .L_3084)
.L_3084:
        /*0004*/ 	.word	0x00000082


	//----- nvinfo : EIATTR_KPARAM_INFO
	.align		4
.L_3085:
        /*0008*/ 	.byte	0x04, 0x17
        /*000a*/ 	.short	(.L_3087 - .L_3086)
.L_3086:
        /*000c*/ 	.word	0x00000000
        /*0010*/ 	.short	0x0002
        /*0012*/ 	.short	0x0c49
        /*0014*/ 	.byte	0x00, 0xf0, 0x05, 0x00


	//----- nvinfo : EIATTR_KPARAM_INFO
	.align		4
.L_3087:
        /*0018*/ 	.byte	0x04, 0x17
        /*001a*/ 	.short	(.L_3089 - .L_3088)
.L_3088:
        /*001c*/ 	.word	0x00000000
        /*0020*/ 	.short	0x0001
        /*0022*/ 	.short	0x0c48
        /*0024*/ 	.byte	0x00, 0xf0, 0x05, 0x00


	//----- nvinfo : EIATTR_KPARAM_INFO
	.align		4
.L_3089:
        /*0028*/ 	.byte	0x04, 0x17
        /*002a*/ 	.short	(.L_3091 - .L_3090)
.L_3090:
        /*002c*/ 	.word	0x00000000
        /*0030*/ 	.short	0x0000
        /*0032*/ 	.short	0x0000
        /*0034*/ 	.byte	0x00, 0xf0, 0x21, 0x31


	//----- nvinfo : EIATTR_SPARSE_MMA_MASK
	.align		4
.L_3091:
        /*0038*/ 	.byte	0x03, 0x50
        /*003a*/ 	.short	0x0000


	//----- nvinfo : EIATTR_MAXREG_COUNT
	.align		4
        /*003c*/ 	.byte	0x03, 0x1b
        /*003e*/ 	.short	0x0080


	//----- nvinfo : EIATTR_MERCURY_ISA_VERSION
	.align		4
        /*0040*/ 	.byte	0x03, 0x5f
        /*0042*/ 	.short	0x0101


	//----- nvinfo : EIATTR_EXIT_INSTR_OFFSETS
	.align		4
        /*0044*/ 	.byte	0x04, 0x1c
        /*0046*/ 	.short	(.L_3093 - .L_3092)


	//   ....[0]....
.L_3092:
        /*0048*/ 	.word	0x00000170


	//   ....[1]....
        /*004c*/ 	.word	0x00000d60


	//   ....[2]....
        /*0050*/ 	.word	0x00000dc0


	//   ....[3]....
        /*0054*/ 	.word	0x00001700


	//----- nvinfo : EIATTR_MAX_THREADS
	.align		4
.L_3093:
        /*0058*/ 	.byte	0x04, 0x05
        /*005a*/ 	.short	(.L_3095 - .L_3094)
.L_3094:
        /*005c*/ 	.word	0x00000200
        /*0060*/ 	.word	0x00000001
        /*0064*/ 	.word	0x00000001


	//----- nvinfo : EIATTR_CRS_STACK_SIZE
	.align		4
.L_3095:
        /*0068*/ 	.byte	0x04, 0x1e
        /*006a*/ 	.short	(.L_3097 - .L_3096)
.L_3096:
        /*006c*/ 	.word	0x00000000


	//----- nvinfo : EIATTR_CBANK_PARAM_SIZE
	.align		4
.L_3097:
        /*0070*/ 	.byte	0x03, 0x19
        /*0072*/ 	.short	0x0c4a


	//----- nvinfo : EIATTR_PARAM_CBANK
	.align		4
        /*0074*/ 	.byte	0x04, 0x0a
        /*0076*/ 	.short	(.L_3099 - .L_3098)
	.align		4
.L_3098:
        /*0078*/ 	.word	index@(.nv.constant0._ZN2at6native55_GLOBAL__N__de093ff9_22_ForeachBinaryOpList_cu_a911ec4325multi_tensor_apply_kernelINS1_18TensorListMetadataILi2EEENS1_14UnaryOpFunctorIN3c1011Float8_e5m2ELi2ELi1ELi1EEEJNS0_4CopyIS7_S7_EEEEEvT_T0_DpT1_)
        /*007c*/ 	.short	0x0210
        /*007e*/ 	.short	0x0c4a


	//----- nvinfo : EIATTR_SW_WAR
	.align		4
.L_3099:
        /*0080*/ 	.byte	0x04, 0x36
        /*0082*/ 	.short	(.L_3101 - .L_3100)
.L_3100:
        /*0084*/ 	.word	0x00000008
.L_3101:


//--------------------- .nv.info._ZN2at6native55_GLOBAL__N__de093ff9_22_ForeachBinaryOpList_cu_a911ec4325multi_tensor_apply_kernelINS1_18TensorListMetadataILi2EEENS1_11CopyFunctorIN3c1015Float8_e4m3fnuzENS6_15Float8_e5m2fnuzELi2ELi1ELi1EEEJNS0_4CopyIS7_S8_EEEEEvT_T0_DpT1_ --------------------------
	.section	.nv.info._ZN2at6native55_GLOBAL__N__de093ff9_22_ForeachBinaryOpList_cu_a911ec4325multi_tensor_apply_kernelINS1_18TensorListMetadataILi2EEENS1_11CopyFunctorIN3c1015Float8_e4m3fnuzENS6_15Float8_e5m2fnuzELi2ELi1ELi1EEEJNS0_4CopyIS7_S8_EEEEEvT_T0_DpT1_,"",@"SHT_CUDA_INFO"
	.sectionflags	@""
	.align	4


	//----- nvinfo : EIATTR_CUDA_API_VERSION
	.align		4
        /*0000*/ 	.byte	0x04, 0x37
        /*0002*/ 	.short	(.L_3103 - .L_3102)
.L_3102:
        /*0004*/ 	.word	0x00000082


	//----- nvinfo : EIATTR_KPARAM_INFO
	.align		4
.L_3103:
        /*0008*/ 	.byte	0x04, 0x17
        /*000a*/ 	.short	(.L_3105 - .L_3104)
.L_3104:
        /*000c*/ 	.word	0x00000000
        /*0010*/ 	.short	0x0002
        /*0012*/ 	.short	0x0c49
        /*0014*/ 	.byte	0x00, 0xf0, 0x05, 0x00


	//----- nvinfo : EIATTR_KPARAM_INFO
	.align		4
.L_3105:
        /*0018*/ 	.byte	0x04, 0x17
        /*001a*/ 	.short	(.L_3107 - .L_3106)
.L_3106:
        /*001c*/ 	.word	0x00000000
        /*0020*/ 	.short	0x0001
        /*0022*/ 	.short	0x0c48
        /*0024*/ 	.byte	0x00, 0xf0, 0x05, 0x00


	//----- nvinfo : EIATTR_KPARAM_INFO
	.align		4
.L_3107:
        /*0028*/ 	.byte	0x04, 0x17
        /*002a*/ 	.short	(.L_3109 - .L_3108)
.L_3108:
        /*002c*/ 	.word	0x00000000
        /*0030*/ 	.short	0x0000
        /*0032*/ 	.short	0x0000
        /*0034*/ 	.byte	0x00, 0xf0, 0x21, 0x31


	//----- nvinfo : EIATTR_SPARSE_MMA_MASK
	.align		4
.L_3109:
        /*0038*/ 	.byte	0x03, 0x50
        /*003a*/ 	.short	0x0000


	//----- nvinfo : EIATTR_MAXREG_COUNT
	.align		4
        /*003c*/ 	.byte	0x03, 0x1b
        /*003e*/ 	.short	0x0080


	//----- nvinfo : EIATTR_MERCURY_ISA_VERSION
	.align		4
        /*0040*/ 	.byte	0x03, 0x5f
        /*0042*/ 	.short	0x0101


	//----- nvinfo : EIATTR_EXIT_INSTR_OFFSETS
	.align		4
        /*0044*/ 	.byte	0x04, 0x1c
        /*0046*/ 	.short	(.L_3111 - .L_3110)


	//   ....[0]....
.L_3110:
        /*0048*/ 	.word	0x00000190


	//   ....[1]....
        /*004c*/ 	.word	0x00001100


	//   ....[2]....
        /*0050*/ 	.word	0x00001160


	//   ....[3]....
        /*0054*/ 	.word	0x00001ef0


	//----- nvinfo : EIATTR_MAX_THREADS
	.align		4
.L_3111:
        /*0058*/ 	.byte	0x04, 0x05
        /*005a*/ 	.short	(.L_3113 - .L_3112)
.L_3112:
        /*005c*/ 	.word	0x00000200
        /*0060*/ 	.word	0x00000001
        /*0064*/ 	.word	0x00000001


	//----- nvinfo : EIATTR_CRS_STACK_SIZE
	.align		4
.L_3113:
        /*0068*/ 	.byte	0x04, 0x1e
        /*006a*/ 	.short	(.L_3115 - .L_3114)
.L_3114:
        /*006c*/ 	.word	0x00000000


	//----- nvinfo : EIATTR_CBANK_PARAM_SIZE
	.align		4
.L_3115:
        /*0070*/ 	.byte	0x03, 0x19
        /*0072*/ 	.short	0x0c4a


	//----- nvinfo : EIATTR_PARAM_CBANK
	.align		4
        /*0074*/ 	.byte	0x04, 0x0a
        /*0076*/ 	.short	(.L_3117 - .L_3116)
	.align		4
.L_3116:
        /*0078*/ 	.word	index@(.nv.constant0._ZN2at6native55_GLOBAL__N__de093ff9_22_ForeachBinaryOpList_cu_a911ec4325multi_tensor_apply_kernelINS1_18TensorListMetadataILi2EEENS1_11CopyFunctorIN3c1015Float8_e4m3fnuzENS6_15Float8_e5m2fnuzELi2ELi1ELi1EEEJNS0_4CopyIS7_S8_EEEEEvT_T0_DpT1_)
        /*007c*/ 	.short	0x0210
        /*007e*/ 	.short	0x0c4a


	//----- nvinfo : EIATTR_SW_WAR
	.align		4
.L_3117:
        /*0080*/ 	.byte	0x04, 0x36
        /*0082*/ 	.short	(.L_3119 - .L_3118)
.L_3118:
        /*0084*/ 	.word	0x00000008
.L_3119:


//--------------------- .nv.info._ZN2at6native55_GLOBAL__N__de093ff9_22_ForeachBinaryOpList_cu_a911ec4325multi_tensor_apply_kernelINS1_18TensorListMetadataILi2EEENS1_11CopyFunctorIN3c1015Float8_e4m3fnuzENS6_11Float8_e5m2ELi2ELi1ELi1EEEJNS0_4CopyIS7_S8_EEEEEvT_T0_DpT1_ --------------------------
	.section	.nv.info._ZN2at6native55_GLOBAL__N__de093ff9_22_ForeachBinaryOpList_cu_a911ec4325multi_tensor_apply_kernelINS1_18TensorListMetadataILi2EEENS1_11CopyFunctorIN3c1015Float8_e4m3fnuzENS6_11Float8_e5m2ELi2ELi1ELi1EEEJNS0_4CopyIS7_S8_EEEEEvT_T0_DpT1_,"",@"SHT_CUDA_INFO"
	.sectionflags	@""
	.align	4


	//----- nvinfo : EIATTR_CUDA_API_VERSION
	.align		4
        /*0000*/ 	.byte	0x04, 0x37
        /*0002*/ 	.short	(.L_3121 - .L_3120)
.L_3120:
        /*0004*/ 	.word	0x00000082


	//----- nvinfo : EIATTR_KPARAM_INFO
	.align		4
.L_3121:
        /*0008*/ 	.byte	0x04, 0x17
        /*000a*/ 	.short	(.L_3123 - .L_3122)
.L_3122:
        /*000c*/ 	.word	0x00000000
        /*0010*/ 	.short	0x0002
        /*0012*/ 	.short	0x0c49
        /*0014*/ 	.byte	0x00, 0xf0, 0x05, 0x00


	//----- nvinfo : EIATTR_KPARAM_INFO
	.align		4
.L_3123:
        /*0018*/ 	.byte	0x04, 0x17
        /*001a*/ 	.short	(.L_3125 - .L_3124)
.L_3124:
        /*001c*/ 	.word	0x00000000
        /*0020*/ 	.short	0x0001
        /*0022*/ 	.short	0x0c48
        /*0024*/ 	.byte	0x00, 0xf0, 0x05, 0x00


	//----- nvinfo : EIATTR_KPARAM_INFO
	.align		4
.L_3125:
        /*0028*/ 	.byte	0x04, 0x17
        /*002a*/ 	.short	(.L_3127 - .L_3126)
.L_3126:
        /*002c*/ 	.word	0x00000000
        /*0030*/ 	.short	0x0000
        /*0032*/ 	.short	0x0000
        /*0034*/ 	.byte	0x00, 0xf0, 0x21, 0x31


	//----- nvinfo : EIATTR_SPARSE_MMA_MASK
	.align		4
.L_3127:
        /*0038*/ 	.byte	0x03, 0x50
        /*003a*/ 	.short	0x0000


	//----- nvinfo : EIATTR_MAXREG_COUNT
	.align		4
        /*003c*/ 	.byte	0x03, 0x1b
        /*003e*/ 	.short	0x0080


	//----- nvinfo : EIATTR_MERCURY_ISA_VERSION
	.align		4
        /*0040*/ 	.byte	0x03, 0x5f
        /*0042*/ 	.short	0x0101


	//----- nvinfo : EIATTR_EXIT_INSTR_OFFSETS
	.align		4
        /*0044*/ 	.byte	0x04, 0x1c
        /*0046*/ 	.short	(.L_3129 - .L_3128)


	//   ....[0]....
.L_3128:
        /*0048*/ 	.word	0x00000190


	//   ....[1]....
        /*004c*/ 	.word	0x00000d00


	//   ....[2]....
        /*0050*/ 	.word	0x00000d60


	//   ....[3]....
        /*0054*/ 	.word	0x000016d0


	//----- nvinfo : EIATTR_MAX_THREADS
	.align		4
.L_3129:
        /*0058*/ 	.byte	0x04, 0x05
        /*005a*/ 	.short	(.L_3131 - .L_3130)
.L_3130:
        /*005c*/ 	.word	0x00000200
        /*0060*/ 	.word	0x00000001
        /*0064*/ 	.word	0x00000001


	//----- nvinfo : EIATTR_CRS_STACK_SIZE
	.align		4
.L_3131:
        /*0068*/ 	.byte	0x04, 0x1e
        /*006a*/ 	.short	(.L_3133 - .L_3132)
.L_3132:
        /*006c*/ 	.word	0x00000000


	//----- nvinfo : EIATTR_CBANK_PARAM_SIZE
	.align		4
.L_3133:
        /*0070*/ 	.byte	0x03, 0x19
        /*0072*/ 	.short	0x0c4a


	//----- nvinfo : EIATTR_PARAM_CBANK
	.align		4
        /*0074*/ 	.byte	0x04, 0x0a
        /*0076*/ 	.short	(.L_3135 - .L_3134)
	.align		4
.L_3134:
        /*0078*/ 	.word	index@(.nv.constant0._ZN2at6native55_GLOBAL__N__de093ff9_22_ForeachBinaryOpList_cu_a911ec4325multi_tensor_apply_kernelINS1_18TensorListMetadataILi2EEENS1_11CopyFunctorIN3c1015Float8_e4m3fnuzENS6_11Float8_e5m2ELi2ELi1ELi1EEEJNS0_4CopyIS7_S8_EEEEEvT_T0_DpT1_)
        /*007c*/ 	.short	0x0210
        /*007e*/ 	.short	0x0c4a


	//----- nvinfo : EIATTR_SW_WAR
	.align		4
.L_3135:
        /*0080*/ 	.byte	0x04, 0x36
        /*0082*/ 	.short	(.L_3137 - .L_3136)
.L_3136:
        /*0084*/ 	.word	0x00000008
.L_3137:


//--------------------- .nv.info._ZN2at6native55_GLOBAL__N__de093ff9_22_ForeachBinaryOpList_cu_a911ec4325multi_tensor_apply_kernelINS1_18TensorListMetadataILi2EEENS1_11CopyFunctorIN3c1015Float8_e4m3fnuzENS6_13Float8_e4m3fnELi2ELi1ELi1EEEJNS0_4CopyIS7_S8_EEEEEvT_T0_DpT1_ --------------------------
	.section	.nv.info._ZN2at6native55_GLOBAL__N__de093ff9_22_ForeachBinaryOpList_cu_a911ec4325multi_tensor_apply_kernelINS1_18TensorListMetadataILi2EEENS1_11CopyFunctorIN3c1015Float8_e4m3fnuzENS6_13Float8_e4m3fnELi2ELi1ELi1EEEJNS0_4CopyIS7_S8_EEEEEvT_T0_DpT1_,"",@"SHT_CUDA_INFO"
	.sectionflags	@""
	.align	4


	//----- nvinfo : EIATTR_CUDA_API_VERSION
	.align		4
        /*0000*/ 	.byte	0x04, 0x37
        /*0002*/ 	.short	(.L_3139 - .L_3138)
.L_3138:
        /*0004*/ 	.word	0x00000082


	//----- nvinfo : EIATTR_KPARAM_INFO
	.align		4
.L_3139:
        /*0008*/ 	.byte	0x04, 0x17
        /*000a*/ 	.short	(.L_3141 - .L_3140)
.L_3140:
        /*000c*/ 	.word	0x00000000
        /*0010*/ 	.short	0x0002
        /*0012*/ 	.short	0x0c49
        /*0014*/ 	.byte	0x00, 0xf0, 0x05, 0x00


	//----- nvinfo : EIATTR_KPARAM_INFO
	.align		4
.L_3141:
        /*0018*/ 	.byte	0x04, 0x17
        /*001a*/ 	.short	(.L_3143 - .L_3142)
.L_3142:
        /*001c*/ 	.word	0x00000000
        /*0020*/ 	.short	0x0001
        /*0022*/ 	.short	0x0c48
        /*0024*/ 	.byte	0x00, 0xf0, 0x05, 0x00


	//----- nvinfo : EIATTR_KPARAM_INFO
	.align		4
.L_3143:
        /*0028*/ 	.byte	0x04, 0x17
        /*002a*/ 	.short	(.L_3145 - .L_3144)
.L_3144:
        /*002c*/ 	.word	0x00000000
        /*0030*/ 	.short	0x0000
        /*0032*/ 	.short	0x0000
        /*0034*/ 	.byte	0x00, 0xf0, 0x21, 0x31


	//----- nvinfo : EIATTR_SPARSE_MMA_MASK
	.align		4
.L_3145:
        /*0038*/ 	.byte	0x03, 0x50
        /*003a*/ 	.short	0x0000


	//----- nvinfo : EIATTR_MAXREG_COUNT
	.align		4
        /*003c*/ 	.byte	0x03, 0x1b
        /*003e*/ 	.short	0x0080


	//----- nvinfo : EIATTR_MERCURY_ISA_VERSION
	.align		4
        /*0040*/ 	.byte	0x03, 0x5f
        /*0042*/ 	.short	0x0101


	//----- nvinfo : EIATTR_EXIT_INSTR_OFFSETS
	.align		4
        /*0044*/ 	.byte	0x04, 0x1c
        /*0046*/ 	.short	(.L_3147 - .L_3146)


	//   ....[0]....
.L_3146:
        /*0048*/ 	.word	0x00000190


	//   ....[1]....
        /*004c*/ 	.word	0x00000ea0


	//   ....[2]....
        /*0050*/ 	.word	0x00000f00


	//   ....[3]....
        /*0054*/ 	.word	0x00001a00


	//----- nvinfo : EIATTR_MAX_THREADS
	.align		4
.L_3147:
        /*0058*/ 	.byte	0x04, 0x05
        /*005a*/ 	.short	(.L_3149 - .L_3148)
.L_3148:
        /*005c*/ 	.word	0x00000200
        /*0060*/ 	.word	0x00000001
        /*0064*/ 	.word	0x00000001


	//----- nvinfo : EIATTR_CRS_STACK_SIZE
	.align		4
.L_3149:
        /*0068*/ 	.byte	0x04, 0x1e
        /*006a*/ 	.short	(.L_3151 - .L_3150)
.L_3150:
        /*006c*/ 	.word	0x00000000


	//----- nvinfo : EIATTR_CBANK_PARAM_SIZE
	.align		4
.L_3151:
        /*0070*/ 	.byte	0x03, 0x19
        /*0072*/ 	.short	0x0c4a


	//----- nvinfo : EIATTR_PARAM_CBANK
	.align		4
        /*0074*/ 	.byte	0x04, 0x0a
        /*0076*/ 	.short	(.L_3153 - .L_3152)
	.align		4
.L_3152:
        /*0078*/ 	.word	index@(.nv.constant0._ZN2at6native55_GLOBAL__N__de093ff9_22_ForeachBinaryOpList_cu_a911ec4325multi_tensor_apply_kernelINS1_18TensorListMetadataILi2EEENS1_11CopyFunctorIN3c1015Float8_e4m3fnuzENS6_13Float8_e4m3fnELi2ELi1ELi1EEEJNS0_4CopyIS7_S8_EEEEEvT_T0_DpT1_)
        /*007c*/ 	.short	0x0210
        /*007e*/ 	.short	0x0c4a


	//----- nvinfo : EIATTR_SW_WAR
	.align		4
.L_3153:
        /*0080*/ 	.byte	0x04, 0x36
        /*0082*/ 	.short	(.L_3155 - .L_3154)
.L_3154:
        /*0084*/ 	.word	0x00000008
.L_3155:


//--------------------- .nv.info._ZN2at6native55_GLOBAL__N__de093ff9_22_ForeachBinaryOpList_cu_a911ec4325multi_tensor_apply_kernelINS1_18TensorListMetadataILi2EEENS1_11CopyFunctorIN3c1015Float8_e4m3fnuzEbLi2ELi1ELi1EEEJNS0_4CopyIS7_bEEEEEvT_T0_DpT1_ --------------------------
	.section	.nv.info._ZN2at6native55_GLOBAL__N__de093ff9_22_ForeachBinaryOpList_cu_a911ec4325multi_tensor_apply_kernelINS1_18TensorListMetadataILi2EEENS1_11CopyFunctorIN3c1015Float8_e4m3fnuzEbLi2ELi1ELi1EEEJNS0_4CopyIS7_bEEEEEvT_T0_DpT1_,"",@"SHT_CUDA_INFO"
	.sectionflags	@""
	.align	4


	//----- nvinfo : EIATTR_CUDA_API_VERSION
	.align		4
        /*0000*/ 	.byte	0x04, 0x37
        /*0002*/ 	.short	(.L_3157 - .L_3156)
.L_3156:
        /*0004*/ 	.word	0x00000082


	//----- nvinfo : EIATTR_KPARAM_INFO
	.align		4
.L_3157:
        /*0008*/ 	.byte	0x04, 0x17
        /*000a*/ 	.short	(.L_3159 - .L_3158)
.L_3158:
        /*000c*/ 	.word	0x00000000
        /*0010*/ 	.short	0x0002
        /*0012*/ 	.short	0x0c49
        /*0014*/ 	.byte	0x00, 0xf0, 0x05, 0x00


	//----- nvinfo : EIATTR_KPARAM_INFO
	.align		4
.L_3159:
        /*0018*/ 	.byte	0x04, 0x17
        /*001a*/ 	.short	(.L_3161 - .L_3160)
.L_3160:
        /*001c*/ 	.word	0x00000000
        /*0020*/ 	.short	0x0001
        /*0022*/ 	.short	0x0c48
        /*0024*/ 	.byte	0x00, 0xf0, 0x05, 0x00


	//----- nvinfo : EIATTR_KPARAM_INFO
	.align		4
.L_3161:
        /*0028*/ 	.byte	0x04, 0x17
        /*002a*/ 	.short	(.L_3163 - .L_3162)
.L_3162:
        /*002c*/ 	.word	0x00000000
        /*0030*/ 	.short	0x0000
        /*0032*/ 	.short	0x0000
        /*0034*/ 	.byte	0x00, 0xf0, 0x21, 0x31


	//----- nvinfo : EIATTR_SPARSE_MMA_MASK
	.align		4
.L_3163:
        /*0038*/ 	.byte	0x03, 0x50
        /*003a*/ 	.short	0x0000


	//----- nvinfo : EIATTR_MAXREG_COUNT
	.align		4
        /*003c*/ 	.byte	0x03, 0x1b
        /*003e*/ 	.short	0x0080


	//----- nvinfo : EIATTR_MERCURY_ISA_VERSION
	.align		4
        /*0040*/ 	.byte	0x03, 0x5f
        /*0042*/ 	.short	0x0101


	//----- nvinfo : EIATTR_EXIT_INSTR_OFFSETS
	.align		4
        /*0044*/ 	.byte	0x04, 0x1c
        /*0046*/ 	.short	(.L_3165 - .L_3164)


	//   ....[0]....
.L_3164:
        /*0048*/ 	.word	0x00000190


	//   ....[1]....
        /*004c*/ 	.word	0x00000b20


	//   ....[2]....
        /*0050*/ 	.word	0x00000b80


	//   ....[3]....
        /*0054*/ 	.word	0x00001290


	//----- nvinfo : EIATTR_MAX_THREADS
	.align		4
.L_3165:
        /*0058*/ 	.byte	0x04, 0x05
        /*005a*/ 	.short	(.L_3167 - .L_3166)
.L_3166:
        /*005c*/ 	.word	0x00000200
        /*0060*/ 	.word	0x00000001
        /*0064*/ 	.word	0x00000001


	//----- nvinfo : EIATTR_CRS_STACK_SIZE
	.align		4
.L_3167:
        /*0068*/ 	.byte	0x04, 0x1e
        /*006a*/ 	.short	(.L_3169 - .L_3168)
.L_3168:
        /*006c*/ 	.word	0x00000000


	//----- nvinfo : EIATTR_CBANK_PARAM_SIZE
	.align		4
.L_3169:
        /*0070*/ 	.byte	0x03, 0x19
        /*0072*/ 	.short	0x0c4a


	//----- nvinfo : EIATTR_PARAM_CBANK
	.align		4
        /*0074*/ 	.byte	0x04, 0x0a
        /*0076*/ 	.short	(.L_3171 - .L_3170)
	.align		4
.L_3170:
        /*0078*/ 	.word	index@(.nv.constant0._ZN2at6native55_GLOBAL__N__de093ff9_22_ForeachBinaryOpList_cu_a911ec4325multi_tensor_apply_kernelINS1_18TensorListMetadataILi2EEENS1_11CopyFunctorIN3c1015Float8_e4m3fnuzEbLi2ELi1ELi1EEEJNS0_4CopyIS7_bEEEEEvT_T0_DpT1_)
        /*007c*/ 	.short	0x0210
        /*007e*/ 	.short	0x0c4a


	//----- nvinfo : EIATTR_SW_WAR
	.align		4
.L_3171:
        /*0080*/ 	.byte	0x04, 0x36
        /*0082*/ 	.short	(.L_3173 - .L_3172)
.L_3172:
        /*0084*/ 	.word	0x00000008
.L_3173:


//--------------------- .nv.info._ZN2at6native55_GLOBAL__N__de093ff9_22_ForeachBinaryOpList_cu_a911ec4325multi_tensor_apply_kernelINS1_18TensorListMetadataILi2EEENS1_11CopyFunctorIN3c1015Float8_e4m3fnuzENS6_8BFloat16ELi2ELi1ELi1EEEJNS0_4CopyIS7_S8_EEEEEvT_T0_DpT1_ --------------------------
	.section	.nv.info._ZN2at6native55_GLOBAL__N__de093ff9_22_ForeachBinaryOpList_cu_a911ec4325multi_tensor_apply_kernelINS1_18TensorListMetadataILi2EEENS1_11CopyFunctorIN3c1015Float8_e4m3fnuzENS6_8BFloat16ELi2ELi1ELi1EEEJNS0_4CopyIS7_S8_EEEEEvT_T0_DpT1_,"",@"SHT_CUDA_INFO"
	.sectionflags	@""
	.align	4


	//----- nvinfo : EIATTR_CUDA_API_VERSION
	.align		4
        /*0000*/ 	.byte	0x04, 0x37
        /*0002*/ 	.short	(.L_3175 - .L_3174)
.L_3174:
        /*0004*/ 	.word	0x00000082


	//----- nvinfo : EIATTR_KPARAM_INFO
	.align		4
.L_3175:
        /*0008*/ 	.byte	0x04, 0x17
        /*000a*/ 	.short	(.L_3177 - .L_3176)
.L_3176:
        /*000c*/ 	.word	0x00000000
        /*0010*/ 	.short	0x0002
        /*0012*/ 	.short	0x0c49
        /*0014*/ 	.byte	0x00, 0xf0, 0x05, 0x00


	//----- nvinfo : EIATTR_KPARAM_INFO
	.align		4
.L_3177:
        /*0018*/ 	.byte	0x04, 0x17
        /*001a*/ 	.short	(.L_3179 - .L_3178)
.L_3178:
        /*001c*/ 	.word	0x00000000
        /*0020*/ 	.short	0x0001
        /*0022*/ 	.short	0x0c48
        /*0024*/ 	.byte	0x00, 0xf0, 0x05, 0x00


	//----- nvinfo : EIATTR_KPARAM_INFO
	.align		4
.L_3179:
        /*0028*/ 	.byte	0x04, 0x17
        /*002a*/ 	.short	(.L_3181 - .L_3180)
.L_3180:
        /*002c*/ 	.word	0x00000000
        /*0030*/ 	.short	0x0000
        /*0032*/ 	.short	0x0000
        /*0034*/ 	.byte	0x00, 0xf0, 0x21, 0x31


	//----- nvinfo : EIATTR_SPARSE_MMA_MASK
	.align		4
.L_3181:
        /*0038*/ 	.byte	0x03, 0x50
        /*003a*/ 	.short	0x0000


	//----- nvinfo : EIATTR_MAXREG_COUNT
	.align		4
        /*003c*/ 	.byte	0x03, 0x1b
        /*003e*/ 	.short	0x0080


	//----- nvinfo : EIATTR_MERCURY_ISA_VERSION
	.align		4
        /*0040*/ 	.byte	0x03, 0x5f
        /*0042*/ 	.short	0x0101


	//----- nvinfo : EIATTR_EXIT_INSTR_OFFSETS
	.align		4
        /*0044*/ 	.byte	0x04, 0x1c
        /*0046*/ 	.short	(.L_3183 - .L_3182)


	//   ....[0]....
.L_3182:
        /*0048*/ 	.word	0x000001a0


	//   ....[1]....
        /*004c*/ 	.word	0x00000ae0


	//   ....[2]....
        /*0050*/ 	.word	0x00000b40


	//   ....[3]....
        /*0054*/ 	.word	0x00001210


	//----- nvinfo : EIATTR_MAX_THREADS
	.align		4
.L_3183:
        /*0058*/ 	.byte	0x04, 0x05
        /*005a*/ 	.short	(.L_3185 - .L_3184)
.L_3184:
        /*005c*/ 	.word	0x00000200
        /*0060*/ 	.word	0x00000001
        /*0064*/ 	.word	0x00000001


	//----- nvinfo : EIATTR_CRS_STACK_SIZE
	.align		4
.L_3185:
        /*0068*/ 	.byte	0x04, 0x1e
        /*006a*/ 	.short	(.L_3187 - .L_3186)
.L_3186:
        /*006c*/ 	.word	0x00000000


	//----- nvinfo : EIATTR_CBANK_PARAM_SIZE
	.align		4
.L_3187:
        /*0070*/ 	.byte	0x03, 0x19
        /*0072*/ 	.short	0x0c4a


	//----- nvinfo : EIATTR_PARAM_CBANK
	.align		4
        /*0074*/ 	.byte	0x04, 0x0a
        /*0076*/ 	.short	(.L_3189 - .L_3188)
	.align		4
.L_3188:
        /*0078*/ 	.word	index@(.nv.constant0._ZN2at6native55_GLOBAL__N__de093ff9_22_ForeachBinaryOpList_cu_a911ec4325multi_tensor_apply_kernelINS1_18TensorListMetadataILi2EEENS1_11CopyFunctorIN3c1015Float8_e4m3fnuzENS6_8BFloat16ELi2ELi1ELi1EEEJNS0_4CopyIS7_S8_EEEEEvT_T0_DpT1_)
        /*007c*/ 	.short	0x0210
        /*007e*/ 	.short	0x0c4a


	//----- nvinfo : EIATTR_SW_WAR
	.align		4
.L_3189:
        /*0080*/ 	.byte	0x04, 0x36
        /*0082*/ 	.short	(.L_3191 - .L_3190)
.L_3190:
        /*0084*/ 	.word	0x00000008
.L_3191:


//--------------------- .nv.info._ZN2at6native55_GLOBAL__N__de093ff9_22_ForeachBinaryOpList_cu_a911ec4325multi_tensor_apply_kernelINS1_18TensorListMetadataILi2EEENS1_11CopyFunctorIN3c1015Float8_e4m3fnuzENS6_4HalfELi2ELi1ELi1EEEJNS0_4CopyIS7_S8_EEEEEvT_T0_DpT1_ --------------------------
	.section	.nv.info._ZN2at6native55_GLOBAL__N__de093ff9_22_ForeachBinaryOpList_cu_a911ec4325multi_tensor_apply_kernelINS1_18TensorListMetadataILi2EEENS1_11CopyFunctorIN3c1015Float8_e4m3fnuzENS6_4HalfELi2ELi1ELi1EEEJNS0_4CopyIS7_S8_EEEEEvT_T0_DpT1_,"",@"SHT_CUDA_INFO"
	.sectionflags	@""
	.align	4


	//----- nvinfo : EIATTR_CUDA_API_VERSION
	.align		4
        /*0000*/ 	.byte	0x04, 0x37
        /*0002*/ 	.short	(.L_3193 - .L_3192)
.L_3192:
        /*0004*/ 	.word	0x00000082


	//----- nvinfo : EIATTR_KPARAM_INFO
	.align		4
.L_3193:
        /*0008*/ 	.byte	0x04, 0x17
        /*000a*/ 	.short	(.L_3195 - .L_3194)
.L_3194:
        /*000c*/ 	.word	0x00000000
        /*0010*/ 	.short	0x0002
        /*0012*/ 	.short	0x0c49
        /*0014*/ 	.byte	0x00, 0xf0, 0x05, 0x00


	//----- nvinfo : EIATTR_KPARAM_INFO
	.align		4
.L_3195:
        /*0018*/ 	.byte	0x04, 0x17
        /*001a*/ 	.short	(.L_3197 - .L_3196)
.L_3196:
        /*001c*/ 	.word	0x00000000
        /*0020*/ 	.short	0x0001
        /*0022*/ 	.short	0x0c48
        /*0024*/ 	.byte	0x00, 0xf0, 0x05, 0x00


	//----- nvinfo : EIATTR_KPARAM_INFO
	.align		4
.L_3197:
        /*0028*/ 	.byte	0x04, 0x17
        /*002a*/ 	.short	(.L_3199 - .L_3198)
.L_3198:
        /*002c*/ 	.word	0x00000000
        /*0030*/ 	.short	0x0000
        /*0032*/ 	.short	0x0000
        /*0034*/ 	.byte	0x00, 0xf0, 0x21, 0x31


	//----- nvinfo : EIATTR_SPARSE_MMA_MASK
	.align		4
.L_3199:
        /*0038*/ 	.byte	0x03, 0x50
        /*003a*/ 	.short	0x0000


	//----- nvinfo : EIATTR_MAXREG_COUNT
	.align		4
        /*003c*/ 	.byte	0x03, 0x1b
        /*003e*/ 	.short	0x0080


	//----- nvinfo : EIATTR_MERCURY_ISA_VERSION
	.align		4
        /*0040*/ 	.byte	0x03, 0x5f
        /*0042*/ 	.short	0x0101


	//----- nvinfo : EIATTR_EXIT_INSTR_OFFSETS
	.align		4
        /*0044*/ 	.byte	0x04, 0x1c
        /*0046*/ 	.short	(.L_3201 - .L_3200)


	//   ....[0]....
.L_3200:
        /*0048*/ 	.word	0x000001a0


	//   ....[1]....
        /*004c*/ 	.word	0x00000ae0


	//   ....[2]....
        /*0050*/ 	.word	0x00000b40


	//   ....[3]....
        /*0054*/ 	.word	0x00001200


	//----- nvinfo : EIATTR_MAX_THREADS
	.align		4
.L_3201:
        /*0058*/ 	.byte	0x04, 0x05
        /*005a*/ 	.short	(.L_3203 - .L_3202)
.L_3202:
        /*005c*/ 	.word	0x00000200
        /*0060*/ 	.word	0x00000001
        /*0064*/ 	.word	0x00000001


	//----- nvinfo : EIATTR_CRS_STACK_SIZE
	.align		4
.L_3203:
        /*0068*/ 	.byte	0x04, 0x1e
        /*006a*/ 	.short	(.L_3205 - .L_3204)
.L_3204:
        /*006c*/ 	.word	0x00000000


	//----- nvinfo : EIATTR_CBANK_PARAM_SIZE
	.align		4
.L_3205:
        /*0070*/ 	.byte	0x03, 0x19
        /*0072*/ 	.short	0x0c4a


	//----- nvinfo : EIATTR_PARAM_CBANK
	.align		4
        /*0074*/ 	.byte	0x04, 0x0a
        /*0076*/ 	.short	(.L_3207 - .L_3206)
	.align		4
.L_3206:
        /*0078*/ 	.word	index@(.nv.constant0._ZN2at6native55_GLOBAL__N__de093ff9_22_ForeachBinaryOpList_cu_a911ec4325multi_tensor_apply_kernelINS1_18TensorListMetadataILi2EEENS1_11CopyFunctorIN3c1015Float8_e4m3fnuzENS6_4HalfELi2ELi1ELi1EEEJNS0_4CopyIS7_S8_EEEEEvT_T0_DpT1_)
        /*007c*/ 	.short	0x0210
        /*007e*/ 	.short	0x0c4a


	//----- nvinfo : EIATTR_SW_WAR
	.align		4
.L_3207:
        /*0080*/ 	.byte	0x04, 0x36
        /*0082*/ 	.short	(.L_3209 - .L_3208)
.L_3208:
        /*0084*/ 	.word	0x00000008
.L_3209:


//--------------------- .nv.info._ZN2at6native55_GLOBAL__N__de093ff9_22_ForeachBinaryOpList_cu_a911ec4325multi_tensor_apply_kernelINS1_18TensorListMetadataILi2EEENS1_11CopyFunctorIN3c1015Float8_e4m3fnuzENS6_7complexIfEELi2ELi1ELi1EEEJNS0_4CopyIS7_S9_EEEEEvT_T0_DpT1_ --------------------------
	.section	.nv.info._ZN2at6native55_GLOBAL__N__de093ff9_22_ForeachBinaryOpList_cu_a911ec4325multi_tensor_apply_kernelINS1_18TensorListMetadataILi2EEENS1_11CopyFunctorIN3c1015Float8_e4m3fnuzENS6_7complexIfEELi2ELi1ELi1EEEJNS0_4CopyIS7_S9_EEEEEvT_T0_DpT1_,"",@"SHT_CUDA_INFO"
	.sectionflags	@""
	.align	4


	//----- nvinfo : EIATTR_CUDA_API_VERSION
	.align		4
        /*0000*/ 	.byte	0x04, 0x37
        /*0002*/ 	.short	(.L_3211 - .L_3210)
.L_3210:
        /*0004*/ 	.word	0x00000082


	//----- nvinfo : EIATTR_KPARAM_INFO
	.align		4
.L_3211:
        /*0008*/ 	.byte	0x04, 0x17
        /*000a*/ 	.short	(.L_3213 - .L_3212)
.L_3212:
        /*000c*/ 	.word	0x00000000
        /*0010*/ 	.short	0x0002
        /*0012*/ 	.short	0x0c49
        /*0014*/ 	.byte	0x00, 0xf0, 0x05, 0x00


	//----- nvinfo : EIATTR_KPARAM_INFO
	.align		4
.L_3213:
        /*0018*/ 	.byte	0x04, 0x17
        /*001a*/ 	.short	(.L_3215 - .L_3214)
.L_3214:
        /*001c*/ 	.word	0x00000000
        /*0020*/ 	.short	0x0001
        /*0022*/ 	.short	0x0c48
        /*0024*/ 	.byte	0x00, 0xf0, 0x05, 0x00


	//----- nvinfo : EIATTR_KPARAM_INFO
	.align		4
.L_3215:
        /*0028*/ 	.byte	0x04, 0x17
        /*002a*/ 	.short	(.L_3217 - .L_3216)
.L_3216:
        /*002c*/ 	.word	0x00000000
        /*0030*/ 	.short	0x0000
        /*0032*/ 	.short	0x0000
        /*0034*/ 	.byte	0x00, 0xf0, 0x21, 0x31


	//----- nvinfo : EIATTR_SPARSE_MMA_MASK
	.align		4
.L_3217:
        /*0038*/ 	.byte	0x03, 0x50
        /*003a*/ 	.short	0x0000


	//----- nvinfo : EIATTR_MAXREG_COUNT
	.align		4
        /*003c*/ 	.byte	0x03, 0x1b
        /*003e*/ 	.short	0x0080


	//----- nvinfo : EIATTR_MERCURY_ISA_VERSION
	.align		4
        /*0040*/ 	.byte	0x03, 0x5f
        /*0042*/ 	.short	0x0101


	//----- nvinfo : EIATTR_EXIT_INSTR_OFFSETS
	.align		4
        /*0044*/ 	.byte	0x04, 0x1c
        /*0046*/ 	.short	(.L_3219 - .L_3218)


	//   ....[0]....
.L_3218:
        /*0048*/ 	.word	0x000001a0


	//   ....[1]....
        /*004c*/ 	.word	0x00000ac0


	//   ....[2]....
        /*0050*/ 	.word	0x00000b20


	//   ....[3]....
        /*0054*/ 	.word	0x000011d0


	//----- nvinfo : EIATTR_MAX_THREADS
	.align		4
.L_3219:
        /*0058*/ 	.byte	0x04, 0x05
        /*005a*/ 	.short	(.L_3221 - .L_3220)
.L_3220:
        /*005c*/ 	.word	0x00000200
        /*0060*/ 	.word	0x00000001
        /*0064*/ 	.word	0x00000001


	//----- nvinfo : EIATTR_CRS_STACK_SIZE
	.align		4
.L_3221:
        /*0068*/ 	.byte	0x04, 0x1e
        /*006a*/ 	.short	(.L_3223 - .L_3222)
.L_3222:
        /*006c*/ 	.word	0x00000000


	//----- nvinfo : EIATTR_CBANK_PARAM_SIZE
	.align		4
.L_3223:
        /*0070*/ 	.byte	0x03, 0x19
        /*0072*/ 	.short	0x0c4a


	//----- nvinfo : EIATTR_PARAM_CBANK
	.align		4
        /*0074*/ 	.byte	0x04, 0x0a
        /*0076*/ 	.short	(.L_3225 - .L_3224)
	.align		4
.L_3224:
        /*0078*/ 	.word	index@(.nv.constant0._ZN2at6native55_GLOBAL__N__de093ff9_22_ForeachBinaryOpList_cu_a911ec4325multi_tensor_apply_kernelINS1_18TensorListMetadataILi2EEENS1_11CopyFunctorIN3c1015Float8_e4m3fnuzENS6_7complexIfEELi2ELi1ELi1EEEJNS0_4CopyIS7_S9_EEEEEvT_T0_DpT1_)
        /*007c*/ 	.short	0x0210
        /*007e*/ 	.short	0x0c4a


	//----- nvinfo : EIATTR_SW_WAR
	.align		4
.L_3225:
        /*0080*/ 	.byte	0x04, 0x36
        /*0082*/ 	.short	(.L_3227 - .L_3226)
.L_3226:
        /*0084*/ 	.word	0x00000008
.L_3227:


//--------------------- .nv.info._ZN2at6native55_GLOBAL__N__de093ff9_22_ForeachBinaryOpList_cu_a911ec4325multi_tensor_apply_kernelINS1_18TensorListMetadataILi2EEENS1_11CopyFunctorIN3c1015Float8_e4m3fnuzENS6_7complexIdEELi2ELi1ELi1EEEJNS0_4CopyIS7_S9_EEEEEvT_T0_DpT1_ --------------------------
	.section	.nv.info._ZN2at6native55_GLOBAL__N__de093ff9_22_ForeachBinaryOpList_cu_a911ec4325multi_tensor_apply_kernelINS1_18TensorListMetadataILi2EEENS1_11CopyFunctorIN3c1015Float8_e4m3fnuzENS6_7complexIdEELi2ELi1ELi1EEEJNS0_4CopyIS7_S9_EEEEEvT_T0_DpT1_,"",@"SHT_CUDA_INFO"
	.sectionflags	@""
	.align	4


	//----- nvinfo : EIATTR_CUDA_API_VERSION
	.align		4
        /*0000*/ 	.byte	0x04, 0x37
        /*0002*/ 	.short	(.L_3229 - .L_3228)
.L_3228:
        /*0004*/ 	.word	0x00000082


	//----- nvinfo : EIATTR_KPARAM_INFO
	.align		4
.L_3229:
        /*0008*/ 	.byte	0x04, 0x17
        /*000a*/ 	.short	(.L_3231 - .L_3230)
.L_3230:
        /*000c*/ 	.word	0x00000000
        /*0010*/ 	.short	0x0002
        /*0012*/ 	.short	0x0c49
        /*0014*/ 	.byte	0x00, 0xf0, 0x05, 0x00


	//----- nvinfo : EIATTR_KPARAM_INFO
	.align		4
.L_3231:
        /*0018*/ 	.byte	0x04, 0x17
        /*001a*/ 	.short	(.L_3233 - .L_3232)
.L_3232:
        /*001c*/ 	.word	0x00000000
        /*0020*/ 	.short	0x0001
        /*0022*/ 	.short	0x0c48
        /*0024*/ 	.byte	0x00, 0xf0, 0x05, 0x00


	//----- nvinfo : EIATTR_KPARAM_INFO
	.align		4
.L_3233:
        /*0028*/ 	.byte	0x04, 0x17
        /*002a*/ 	.short	(.L_3235 - .L_3234)
.L_3234:
        /*002c*/ 	.word	0x00000000
        /*0030*/ 	.short	0x0000
        /*0032*/ 	.short	0x0000
        /*0034*/ 	.byte	0x00, 0xf0, 0x21, 0x31


	//----- nvinfo : EIATTR_SPARSE_MMA_MASK
	.align		4
.L_3235:
        /*0038*/ 	.byte	0x03, 0x50
        /*003a*/ 	.short	0x0000


	//----- nvinfo : EIATTR_MAXREG_COUNT
	.align		4
        /*003c*/ 	.byte	0x03, 0x1b
        /*003e*/ 	.short	0x0080


	//----- nvinfo : EIATTR_MERCURY_ISA_VERSION
	.align		4
        /*0040*/ 	.byte	0x03, 0x5f
        /*0042*/ 	.short	0x0101


	//----- nvinfo : EIATTR_EXIT_INSTR_OFFSETS
	.align		4
        /*0044*/ 	.byte	0x04, 0x1c
        /*0046*/ 	.short	(.L_3237 - .L_3236)


	//   ....[0]....
.L_3236:
        /*0048*/ 	.word	0x000001a0


	//   ....[1]....
        /*004c*/ 	.word	0x00000c40


	//   ....[2]....
        /*0050*/ 	.word	0x00000ca0


	//   ....[3]....
        /*0054*/ 	.word	0x00001440


	//----- nvinfo : EIATTR_MAX_THREADS
	.align		4
.L_3237:
        /*0058*/ 	.byte	0x04, 0x05
        /*005a*/ 	.short	(.L_3239 - .L_3238)
.L_3238:
        /*005c*/ 	.word	0x00000200
        /*0060*/ 	.word	0x00000001
        /*0064*/ 	.word	0x00000001


	//----- nvinfo : EIATTR_CRS_STACK_SIZE
	.align		4
.L_3239:
        /*0068*/ 	.byte	0x04, 0x1e
        /*006a*/ 	.short	(.L_3241 - .L_3240)
.L_3240:
        /*006c*/ 	.word	0x00000000


	//----- nvinfo : EIATTR_CBANK_PARAM_SIZE
	.align		4
.L_3241:
        /*0070*/ 	.byte	0x03, 0x19
        /*0072*/ 	.short	0x0c4a


	//----- nvinfo : EIATTR_PARAM_CBANK
	.align		4
        /*0074*/ 	.byte	0x04, 0x0a
        /*0076*/ 	.short	(.L_3243 - .L_3242)
	.align		4
.L_3242:
        /*0078*/ 	.word	index@(.nv.constant0._ZN2at6native55_GLOBAL__N__de093ff9_22_ForeachBinaryOpList_cu_a911ec4325multi_tensor_apply_kernelINS1_18TensorListMetadataILi2EEENS1_11CopyFunctorIN3c1015Float8_e4m3fnuzENS6_7complexIdEELi2ELi1ELi1EEEJNS0_4CopyIS7_S9_EEEEEvT_T0_DpT1_)
        /*007c*/ 	.short	0x0210
        /*007e*/ 	.short	0x0c4a


	//----- nvinfo : EIATTR_SW_WAR
	.align		4
.L_3243:
        /*0080*/ 	.byte	0x04, 0x36
        /*0082*/ 	.short	(.L_3245 - .L_3244)
.L_3244:
        /*0084*/ 	.word	0x00000008
.L_3245:


//--------------------- .nv.info._ZN2at6native55_GLOBAL__N__de093ff9_22_ForeachBinaryOpList_cu_a911ec4325multi_tensor_apply_kernelINS1_18TensorListMetadataILi2EEENS1_11CopyFunctorIN3c1015Float8_e4m3fnuzEfLi2ELi1ELi1EEEJNS0_4CopyIS7_fEEEEEvT_T0_DpT1_ --------------------------
	.section	.nv.info._ZN2at6native55_GLOBAL__N__de093ff9_22_ForeachBinaryOpList_cu_a911ec4325multi_tensor_apply_kernelINS1_18TensorListMetadataILi2EEENS1_11CopyFunctorIN3c1015Float8_e4m3fnuzEfLi2ELi1ELi1EEEJNS0_4CopyIS7_fEEEEEvT_T0_DpT1_,"",@"SHT_CUDA_INFO"
	.sectionflags	@""
	.align	4


	//----- nvinfo : EIATTR_CUDA_API_VERSION
	.align		4
        /*0000*/ 	.byte	0x04, 0x37
        /*0002*/ 	.short	(.L_3247 - .L_3246)
.L_3246:
        /*0004*/ 	.word	0x00000082


	//----- nvinfo : EIATTR_KPARAM_INFO
	.align		4
.L_3247:
        /*0008*/ 	.byte	0x04, 0x17
        /*000a*/ 	.short	(.L_3249 - .L_3248)
.L_3248:
        /*000c*/ 	.word	0x00000000
        /*0010*/ 	.short	0x0002
        /*0012*/ 	.short	0x0c49
        /*0014*/ 	.byte	0x00, 0xf0, 0x05, 0x00


	//----- nvinfo : EIATTR_KPARAM_INFO
	.align		4
.L_3249:
        /*0018*/ 	.byte	0x04, 0x17
        /*001a*/ 	.short	(.L_3251 - .L_3250)
.L_3250:
        /*001c*/ 	.word	0x00000000
        /*0020*/ 	.short	0x0001
        /*0022*/ 	.short	0x0c48
        /*0024*/ 	.byte	0x00, 0xf0, 0x05, 0x00


	//----- nvinfo : EIATTR_KPARAM_INFO
	.align		4
.L_3251:
        /*0028*/ 	.byte	0x04, 0x17
        /*002a*/ 	.short	(.L_3253 - .L_3252)
.L_3252:
        /*002c*/ 	.word	0x00000000
        /*0030*/ 	.short	0x0000
        /*0032*/ 	.short	0x0000
        /*0034*/ 	.byte	0x00, 0xf0, 0x21, 0x31


	//----- nvinfo : EIATTR_SPARSE_MMA_MASK
	.align		4
.L_3253:
        /*0038*/ 	.byte	0x03, 0x50
        /*003a*/ 	.short	0x0000


	//----- nvinfo : EIATTR_MAXREG_COUNT
	.align		4
        /*003c*/ 	.byte	0x03, 0x1b
        /*003e*/ 	.short	0x0080


	//----- nvinfo : EIATTR_MERCURY_ISA_VERSION
	.align		4
        /*0040*/ 	.byte	0x03, 0x5f
        /*0042*/ 	.short	0x0101


	//----- nvinfo : EIATTR_EXIT_INSTR_OFFSETS
	.align		4
        /*0044*/ 	.byte	0x04, 0x1c
        /*0046*/ 	.short	(.L_3255 - .L_3254)


	//   ....[0]....
.L_3254:
        /*0048*/ 	.word	0x000001a0


	//   ....[1]....
        /*004c*/ 	.word	0x00000aa0


	//   ....[2]....
        /*0050*/ 	.word	0x00000b00


	//   ....[3]....
        /*0054*/ 	.word	0x00001170


	//----- nvinfo : EIATTR_MAX_THREADS
	.align		4
.L_3255:
        /*0058*/ 	.byte	0x04, 0x05
        /*005a*/ 	.short	(.L_3257 - .L_3256)
.L_3256:
        /*005c*/ 	.word	0x00000200
        /*0060*/ 	.word	0x00000001
        /*0064*/ 	.word	0x00000001


	//----- nvinfo : EIATTR_CRS_STACK_SIZE
	.align		4
.L_3257:
        /*0068*/ 	.byte	0x04, 0x1e
        /*006a*/ 	.short	(.L_3259 - .L_3258)
.L_3258:
        /*006c*/ 	.word	0x00000000


	//----- nvinfo : EIATTR_CBANK_PARAM_SIZE
	.align		4
.L_3259:
        /*0070*/ 	.byte	0x03, 0x19
        /*0072*/ 	.short	0x0c4a


	//----- nvinfo : EIATTR_PARAM_CBANK
	.align		4
        /*0074*/ 	.byte	0x04, 0x0a
        /*0076*/ 	.short	(.L_3261 - .L_3260)
	.align		4
.L_3260:
        /*0078*/ 	.word	index@(.nv.constant0._ZN2at6native55_GLOBAL__N__de093ff9_22_ForeachBinaryOpList_cu_a911ec4325multi_tensor_apply_kernelINS1_18TensorListMetadataILi2EEENS1_11CopyFunctorIN3c1015Float8_e4m3fnuzEfLi2ELi1ELi1EEEJNS0_4CopyIS7_fEEEEEvT_T0_DpT1_)
        /*007c*/ 	.short	0x0210
        /*007e*/ 	.short	0x0c4a


	//----- nvinfo : EIATTR_SW_WAR
	.align		4
.L_3261:
        /*0080*/ 	.byte	0x04, 0x36
        /*0082*/ 	.short	(.L_3263 - .L_3262)
.L_3262:
        /*0084*/ 	.word	0x00000008
.L_3263:


//--------------------- .nv.info._ZN2at6native55_GLOBAL__N__de093ff9_22_ForeachBinaryOpList_cu_a911ec4325multi_tensor_apply_kernelINS1_18TensorListMetadataILi2EEENS1_11CopyFunctorIN3c1015Float8_e4m3fnuzEdLi2ELi1ELi1EEEJNS0_4CopyIS7_dEEEEEvT_T0_DpT1_ --------------------------
	.section	.nv.info._ZN2at6native55_GLOBAL__N__de093ff9_22_ForeachBinaryOpList_cu_a911ec4325multi_tensor_apply_kernelINS1_18TensorListMetadataILi2EEENS1_11CopyFunctorIN3c1015Float8_e4m3fnuzEdLi2ELi1ELi1EEEJNS0_4CopyIS7_dEEEEEvT_T0_DpT1_,"",@"SHT_CUDA_INFO"
	.sectionflags	@""
	.align	4


	//----- nvinfo : EIATTR_CUDA_API_VERSION
	.align		4
        /*0000*/ 	.byte	0x04, 0x37
        /*0002*/ 	.short	(.L_3265 - .L_3264)
.L_3264:
        /*0004*/ 	.word	0x00000082


	//----- nvinfo : EIATTR_KPARAM_INFO
	.align		4
.L_3265:
        /*0008*/ 	.byte	0x04, 0x17
        /*000a*/ 	.short	(.L_3267 - .L_3266)
.L_3266:
        /*000c*/ 	.word	0x00000000
        /*0010*/ 	.short	0x0002
        /*0012*/ 	.short	0x0c49
        /*0014*/ 	.byte	0x00, 0xf0, 0x05, 0x00


	//----- nvinfo : EIATTR_KPARAM_INFO
	.align		4
.L_3267:
        /*0018*/ 	.byte	0x04, 0x17
        /*001a*/ 	.short	(.L_3269 - .L_3268)
.L_3268:
        /*001c*/ 	.word	0x00000000
        /*0020*/ 	.short	0x0001
        /*0022*/ 	.short	0x0c48
        /*0024*/ 	.byte	0x00, 0xf0, 0x05, 0x00


	//----- nvinfo : EIATTR_KPARAM_INFO
	.align		4
.L_3269:
        /*0028*/ 	.byte	0x04, 0x17
        /*002a*/ 	.short	(.L_3271 - .L_3270)
.L_3270:
        /*002c*/ 	.word	0x00000000
        /*0030*/ 	.short	0x0000
        /*0032*/ 	.short	0x0000
        /*0034*/ 	.byte	0x00, 0xf0, 0x21, 0x31


	//----- nvinfo : EIATTR_SPARSE_MMA_MASK
	.align		4
.L_3271:
        /*0038*/ 	.byte	0x03, 0x50
        /*003a*/ 	.short	0x0000


	//----- nvinfo : EIATTR_MAXREG_COUNT
	.align		4
        /*003c*/ 	.byte	0x03, 0x1b
        /*003e*/ 	.short	0x0080


	//----- nvinfo : EIATTR_MERCURY_ISA_VERSION
	.align		4
        /*0040*/ 	.byte	0x03, 0x5f
        /*0042*/ 	.short	0x0101


	//----- nvinfo : EIATTR_EXIT_INSTR_OFFSETS
	.align		4
        /*0044*/ 	.byte	0x04, 0x1c
        /*0046*/ 	.short	(.L_3273 - .L_3272)


	//   ....[0]....
.L_3272:
        /*0048*/ 	.word	0x000001a0


	//   ....[1]....
        /*004c*/ 	.word	0x00000c00


	//   ....[2]....
        /*0050*/ 	.word	0x00000c60


	//   ....[3]....
        /*0054*/ 	.word	0x000013e0


	//----- nvinfo : EIATTR_MAX_THREADS
	.align		4
.L_3273:
        /*0058*/ 	.byte	0x04, 0x05
        /*005a*/ 	.short	(.L_3275 - .L_3274)
.L_3274:
        /*005c*/ 	.word	0x00000200
        /*0060*/ 	.word	0x00000001
        /*0064*/ 	.word	0x00000001


	//----- nvinfo : EIATTR_CRS_STACK_SIZE
	.align		4
.L_3275:
        /*0068*/ 	.byte	0x04, 0x1e
        /*006a*/ 	.short	(.L_3277 - .L_3276)
.L_3276:
        /*006c*/ 	.word	0x00000000


	//----- nvinfo : EIATTR_CBANK_PARAM_SIZE
	.align		4
.L_3277:
        /*0070*/ 	.byte	0x03, 0x19
        /*0072*/ 	.short	0x0c4a


	//----- nvinfo : EIATTR_PARAM_CBANK
	.align		4
        /*0074*/ 	.byte	0x04, 0x0a
        /*0076*/ 	.short	(.L_3279 - .L_3278)
	.align		4
.L_3278:
        /*0078*/ 	.word	index@(.nv.constant0._ZN2at6native55_GLOBAL__N__de093ff9_22_ForeachBinaryOpList_cu_a911ec4325multi_tensor_apply_kernelINS1_18TensorListMetadataILi2EEENS1_11CopyFunctorIN3c1015Float8_e4m3fnuzEdLi2ELi1ELi1EEEJNS0_4CopyIS7_dEEEEEvT_T0_DpT1_)
        /*007c*/ 	.short	0x0210
        /*007e*/ 	.short	0x0c4a


	//----- nvinfo : EIATTR_SW_WAR
	.align		4
.L_3279:
        /*0080*/ 	.byte	0x04, 0x36
        /*0082*/ 	.short	(.L_3281 - .L_3280)
.L_3280:
        /*0084*/ 	.word	0x00000008
.L_3281:


//--------------------- .nv.info._ZN2at6native55_GLOBAL__N__de093ff9_22_ForeachBinaryOpList_cu_a911ec4325multi_tensor_apply_kernelINS1_18TensorListMetadataILi2EEENS1_11CopyFunctorIN3c1015Float8_e4m3fnuzEiLi2ELi1ELi1EEEJNS0_4CopyIS7_iEEEEEvT_T0_DpT1_ --------------------------
	.section	.nv.info._ZN2at6native55_GLOBAL__N__de093ff9_22_ForeachBinaryOpList_cu_a911ec4325multi_tensor_apply_kernelINS1_18TensorListMetadataILi2EEENS1_11CopyFunctorIN3c1015Float8_e4m3fnuzEiLi2ELi1ELi1EEEJNS0_4CopyIS7_iEEEEEvT_T0_DpT1_,"",@"SHT_CUDA_INFO"
	.sectionflags	@""
	.align	4


	//----- nvinfo : EIATTR_CUDA_API_VERSION
	.align		4
        /*0000*/ 	.byte	0x04, 0x37
        /*0002*/ 	.short	(.L_3283 - .L_3282)
.L_3282:
        /*0004*/ 	.word	0x00000082


	//----- nvinfo : EIATTR_KPARAM_INFO
	.align		4
.L_3283:
        /*0008*/ 	.byte	0x04, 0x17
        /*000a*/ 	.short	(.L_3285 - .L_3284)
.L_3284:
        /*000c*/ 	.word	0x00000000
        /*0010*/ 	.short	0x0002
        /*0012*/ 	.short	0x0c49
        /*0014*/ 	.byte	0x00, 0xf0, 0x05, 0x00


	//----- nvinfo : EIATTR_KPARAM_INFO
	.align		4
.L_3285:
        /*0018*/ 	.byte	0x04, 0x17
        /*001a*/ 	.short	(.L_3287 - .L_3286)
.L_3286:
        /*001c*/ 	.word	0x00000000
        /*0020*/ 	.short	0x0001
        /*0022*/ 	.short	0x0c48
        /*0024*/ 	.byte	0x00, 0xf0, 0x05, 0x00


	//----- nvinfo : EIATTR_KPARAM_INFO
	.align		4
.L_3287:
        /*0028*/ 	.byte	0x04, 0x17
        /*002a*/ 	.short	(.L_3289 - .L_3288)
.L_3288:
        /*002c*/ 	.word	0x00000000
        /*0030*/ 	.short	0x0000
        /*0032*/ 	.short	0x0000
        /*0034*/ 	.byte	0x00, 0xf0, 0x21, 0x31


	//----- nvinfo : EIATTR_SPARSE_MMA_MASK
	.align		4
.L_3289:
        /*0038*/ 	.byte	0x03, 0x50
        /*003a*/ 	.short	0x0000


	//----- nvinfo : EIATTR_MAXREG_COUNT
	.align		4
        /*003c*/ 	.byte	0x03, 0x1b
        /*003e*/ 	.short	0x0080


	//----- nvinfo : EIATTR_MERCURY_ISA_VERSION
	.align		4
        /*0040*/ 	.byte	0x03, 0x5f
        /*0042*/ 	.short	0x0101


	//----- nvinfo : EIATTR_EXIT_INSTR_OFFSETS
	.align		4
        /*0044*/ 	.byte	0x04, 0x1c
        /*0046*/ 	.short	(.L_3291 - .L_3290)


	//   ....[0]....
.L_3290:
        /*0048*/ 	.word	0x000001a0


	//   ....[1]....
        /*004c*/ 	.word	0x00000ae0


	//   ....[2]....
        /*0050*/ 	.word	0x00000b40


	//   ....[3]....
        /*0054*/ 	.word	0x000011f0


	//----- nvinfo : EIATTR_MAX_THREADS
	.align		4
.L_3291:
        /*0058*/ 	.byte	0x04, 0x05
        /*005a*/ 	.short	(.L_3293 - .L_3292)
.L_3292:
        /*005c*/ 	.word	0x00000200
        /*0060*/ 	.word	0x00000001
        /*0064*/ 	.word	0x00000001


	//----- nvinfo : EIATTR_CRS_STACK_SIZE
	.align		4
.L_3293:
        /*0068*/ 	.byte	0x04, 0x1e
        /*006a*/ 	.short	(.L_3295 - .L_3294)
.L_3294:
        /*006c*/ 	.word	0x00000000


	//----- nvinfo : EIATTR_CBANK_PARAM_SIZE
	.align		4
.L_3295:
        /*0070*/ 	.byte	0x03, 0x19
        /*0072*/ 	.short	0x0c4a


	//----- nvinfo : EIATTR_PARAM_CBANK
	.align		4
        /*0074*/ 	.byte	0x04, 0x0a
        /*0076*/ 	.short	(.L_3297 - .L_3296)
	.align		4
.L_3296:
        /*0078*/ 	.word	index@(.nv.constant0._ZN2at6native55_GLOBAL__N__de093ff9_22_ForeachBinaryOpList_cu_a911ec4325multi_tensor_apply_kernelINS1_18TensorListMetadataILi2EEENS1_11CopyFunctorIN3c1015Float8_e4m3fnuzEiLi2ELi1ELi1EEEJNS0_4CopyIS7_iEEEEEvT_T0_DpT1_)
        /*007c*/ 	.short	0x0210
        /*007e*/ 	.short	0x0c4a


	//----- nvinfo : EIATTR_SW_WAR
	.align		4
.L_3297:
        /*0080*/ 	.byte	0x04, 0x36
        /*0082*/ 	.short	(.L_3299 - .L_3298)
.L_3298:
        /*0084*/ 	.word	0x00000008
.L_3299:


//--------------------- .nv.info._ZN2at6native55_GLOBAL__N__de093ff9_22_ForeachBinaryOpList_cu_a911ec4325multi_tensor_apply_kernelINS1_18TensorListMetadataILi2EEENS1_11CopyFunctorIN3c1015Float8_e4m3fnuzEsLi2ELi1ELi1EEEJNS0_4CopyIS7_sEEEEEvT_T0_DpT1_ --------------------------
	.section	.nv.info._ZN2at6native55_GLOBAL__N__de093ff9_22_ForeachBinaryOpList_cu_a911ec4325multi_tensor_apply_kernelINS1_18TensorListMetadataILi2EEENS1_11CopyFunctorIN3c1015Float8_e4m3fnuzEsLi2ELi1ELi1EEEJNS0_4CopyIS7_sEEEEEvT_T0_DpT1_,"",@"SHT_CUDA_INFO"
	.sectionflags	@""
	.align	4


	//----- nvinfo : EIATTR_CUDA_API_VERSION
	.align		4
        /*0000*/ 	.byte	0x04, 0x37
        /*0002*/ 	.short	(.L_3301 - .L_3300)
.L_3300:
        /*0004*/ 	.word	0x00000082


	//----- nvinfo : EIATTR_KPARAM_INFO
	.align		4
.L_3301:
        /*0008*/ 	.byte	0x04, 0x17
        /*000a*/ 	.short	(.L_3303 - .L_3302)
.L_3302:
        /*000c*/ 	.word	0x00000000
        /*0010*/ 	.short	0x0002
        /*0012*/ 	.short	0x0c49
        /*0014*/ 	.byte	0x00, 0xf0, 0x05, 0x00


	//----- nvinfo : EIATTR_KPARAM_INFO
	.align		4
.L_3303:
        /*0018*/ 	.byte	0x04, 0x17
        /*001a*/ 	.short	(.L_3305 - .L_3304)
.L_3304:
        /*001c*/ 	.word	0x00000000
        /*0020*/ 	.short	0x0001
        /*0022*/ 	.short	0x0c48
        /*0024*/ 	.byte	0x00, 0xf0, 0x05, 0x00


	//----- nvinfo : EIATTR_KPARAM_INFO
	.align		4
.L_3305:
        /*0028*/ 	.byte	0x04, 0x17
        /*002a*/ 	.short	(.L_3307 - .L_3306)
.L_3306:
        /*002c*/ 	.word	0x00000000
        /*0030*/ 	.short	0x0000
        /*0032*/ 	.short	0x0000
        /*0034*/ 	.byte	0x00, 0xf0, 0x21, 0x31


	//----- nvinfo : EIATTR_SPARSE_MMA_MASK
	.align		4
.L_3307:
        /*0038*/ 	.byte	0x03, 0x50
        /*003a*/ 	.short	0x0000


	//----- nvinfo : EIATTR_MAXREG_COUNT
	.align		4
        /*003c*/ 	.byte	0x03, 0x1b
        /*003e*/ 	.short	0x0080


	//----- nvinfo : EIATTR_MERCURY_ISA_VERSION
	.align		4
        /*0040*/ 	.byte	0x03, 0x5f
        /*0042*/ 	.short	0x0101


	//----- nvinfo : EIATTR_EXIT_INSTR_OFFSETS
	.align		4
        /*0044*/ 	.byte	0x04, 0x1c
        /*0046*/ 	.short	(.L_3309 - .L_3308)


	//   ....[0]....
.L_3308:
        /*0048*/ 	.word	0x000001a0


	//   ....[1]....
        /*004c*/ 	.word	0x00000b30


	//   ....[2]....
        /*0050*/ 	.word	0x00000b90


	//   ....[3]....
        /*0054*/ 	.word	0x00001250


	//----- nvinfo : EIATTR_MAX_THREADS
	.align		4
.L_3309:
        /*0058*/ 	.byte	0x04, 0x05
        /*005a*/ 	.short	(.L_3311 - .L_3310)
.L_3310:
        /*005c*/ 	.word	0x00000200
        /*0060*/ 	.word	0x00000001
        /*0064*/ 	.word	0x00000001


	//----- nvinfo : EIATTR_CRS_STACK_SIZE
	.align		4
.L_3311:
        /*0068*/ 	.byte	0x04, 0x1e
        /*006a*/ 	.short	(.L_3313 - .L_3312)
.L_3312:
        /*006c*/ 	.word	0x00000000


	//----- nvinfo : EIATTR_CBANK_PARAM_SIZE
	.align		4
.L_3313:
        /*0070*/ 	.byte	0x03, 0x19
        /*0072*/ 	.short	0x0c4a


	//----- nvinfo : EIATTR_PARAM_CBANK
	.align		4
        /*0074*/ 	.byte	0x04, 0x0a
        /*0076*/ 	.short	(.L_3315 - .L_3314)
	.align		4
.L_3314:
        /*0078*/ 	.word	index@(.nv.constant0._ZN2at6native55_GLOBAL__N__de093ff9_22_ForeachBinaryOpList_cu_a911ec4325multi_tensor_apply_kernelINS1_18TensorListMetadataILi2EEENS1_11CopyFunctorIN3c1015Float8_e4m3fnuzEsLi2ELi1ELi1EEEJNS0_4CopyIS7_sEEEEEvT_T0_DpT1_)
        /*007c*/ 	.short	0x0210
        /*007e*/ 	.short	0x0c4a


	//----- nvinfo : EIATTR_SW_WAR
	.align		4
.L_3315:
        /*0080*/ 	.byte	0x04, 0x36
        /*0082*/ 	.short	(.L_3317 - .L_3316)
.L_3316:
        /*0084*/ 	.word	0x00000008
.L_3317:


//--------------------- .nv.info._ZN2at6native55_GLOBAL__N__de093ff9_22_ForeachBinaryOpList_cu_a911ec4325multi_tensor_apply_kernelINS1_18TensorListMetadataILi2EEENS1_11CopyFunctorIN3c1015Float8_e4m3fnuzElLi2ELi1ELi1EEEJNS0_4CopyIS7_lEEEEEvT_T0_DpT1_ --------------------------
	.section	.nv.info._ZN2at6native55_GLOBAL__N__de093ff9_22_ForeachBinaryOpList_cu_a911ec4325multi_tensor_apply_kernelINS1_18TensorListMetadataILi2EEENS1_11CopyFunctorIN3c1015Float8_e4m3fnuzElLi2ELi1ELi1EEEJNS0_4CopyIS7_lEEEEEvT_T0_DpT1_,"",@"SHT_CUDA_INFO"
	.sectionflags	@""
	.align	4


	//----- nvinfo : EIATTR_CUDA_API_VERSION
	.align		4
        /*0000*/ 	.byte	0x04, 0x37
        /*0002*/ 	.short	(.L_3319 - .L_3318)
.L_3318:
        /*0004*/ 	.word	0x00000082


	//----- nvinfo : EIATTR_KPARAM_INFO
	.align		4
.L_3319:
        /*0008*/ 	.byte	0x04, 0x17
        /*000a*/ 	.short	(.L_3321 - .L_3320)
.L_3320:
        /*000c*/ 	.word	0x00000000
        /*0010*/ 	.short	0x0002
        /*0012*/ 	.short	0x0c49
        /*0014*/ 	.byte	0x00, 0xf0, 0x05, 0x00


	//----- nvinfo : EIATTR_KPARAM_INFO
	.align		4
.L_3321:
        /*0018*/ 	.byte	0x04, 0x17
        /*001a*/ 	.short	(.L_3323 - .L_3322)
.L_3322:
        /*001c*/ 	.word	0x00000000
        /*0020*/ 	.short	0x0001
        /*0022*/ 	.short	0x0c48
        /*0024*/ 	.byte	0x00, 0xf0, 0x05, 0x00


	//----- nvinfo : EIATTR_KPARAM_INFO
	.align		4
.L_3323:
        /*0028*/ 	.byte	0x04, 0x17
        /*002a*/ 	.short	(.L_3325 - .L_3324)
.L_3324:
        /*002c*/ 	.word	0x00000000
        /*0030*/ 	.short	0x0000
        /*0032*/ 	.short	0x0000
        /*0034*/ 	.byte	0x00, 0xf0, 0x21, 0x31


	//----- nvinfo : EIATTR_SPARSE_MMA_MASK
	.align		4
.L_3325:
        /*0038*/ 	.byte	0x03, 0x50
        /*003a*/ 	.short	0x0000


	//----- nvinfo : EIATTR_MAXREG_COUNT
	.align		4
        /*003c*/ 	.byte	0x03, 0x1b
        /*003e*/ 	.short	0x0080


	//----- nvinfo : EIATTR_MERCURY_ISA_VERSION
	.align		4
        /*0040*/ 	.byte	0x03, 0x5f
        /*0042*/ 	.short	0x0101


	//----- nvinfo : EIATTR_EXIT_INSTR_OFFSETS
	.align		4
        /*0044*/ 	.byte	0x04, 0x1c
        /*0046*/ 	.short	(.L_3327 - .L_3326)


	//   ....[0]....
.L_3326:
        /*0048*/ 	.word	0x000001a0


	//   ....[1]....
        /*004c*/ 	.word	0x00000b20


	//   ....[2]....
        /*0050*/ 	.word	0x00000b80


	//   ....[3]....
        /*0054*/ 	.word	0x00001250


	//----- nvinfo : EIATTR_MAX_THREADS
	.align		4
.L_3327:
        /*0058*/ 	.byte	0x04, 0x05
        /*005a*/ 	.short	(.L_3329 - .L_3328)
.L_3328:
        /*005c*/ 	.word	0x00000200
        /*0060*/ 	.word	0x00000001
        /*0064*/ 	.word	0x00000001


	//----- nvinfo : EIATTR_CRS_STACK_SIZE
	.align		4
.L_3329:
        /*0068*/ 	.byte	0x04, 0x1e
        /*006a*/ 	.short	(.L_3331 - .L_3330)
.L_3330:
        /*006c*/ 	.word	0x00000000


	//----- nvinfo : EIATTR_CBANK_PARAM_SIZE
	.align		4
.L_3331:
        /*0070*/ 	.byte	0x03, 0x19
        /*0072*/ 	.short	0x0c4a


	//----- nvinfo : EIATTR_PARAM_CBANK
	.align		4
        /*0074*/ 	.byte	0x04, 0x0a
        /*0076*/ 	.short	(.L_3333 - .L_3332)
	.align		4
.L_3332:
        /*0078*/ 	.word	index@(.nv.constant0._ZN2at6native55_GLOBAL__N__de093ff9_22_ForeachBinaryOpList_cu_a911ec4325multi_tensor_apply_kernelINS1_18TensorListMetadataILi2EEENS1_11CopyFunctorIN3c1015Float8_e4m3fnuzElLi2ELi1ELi1EEEJNS0_4CopyIS7_lEEEEEvT_T0_DpT1_)
        /*007c*/ 	.short	0x0210
        /*007e*/ 	.short	0x0c4a


	//----- nvinfo : EIATTR_SW_WAR
	.align		4
.L_3333:
        /*0080*/ 	.byte	0x04, 0x36
        /*0082*/ 	.short	(.L_3335 - .L_3334)
.L_3334:
        /*0084*/ 	.word	0x00000008
.L_3335:


//--------------------- .nv.info._ZN2at6native55_GLOBAL__N__de093ff9_22_ForeachBinaryOpList_cu_a911ec4325multi_tensor_apply_kernelINS1_18TensorListMetadataILi2EEENS1_11CopyFunctorIN3c1015Float8_e4m3fnuzEaLi2ELi1ELi1EEEJNS0_4CopyIS7_aEEEEEvT_T0_DpT1_ --------------------------
	.section	.nv.info._ZN2at6native55_GLOBAL__N__de093ff9_22_ForeachBinaryOpList_cu_a911ec4325multi_tensor_apply_kernelINS1_18TensorListMetadataILi2EEENS1_11CopyFunctorIN3c1015Float8_e4m3fnuzEaLi2ELi1ELi1EEEJNS0_4CopyIS7_aEEEEEvT_T0_DpT1_,"",@"SHT_CUDA_INFO"
	.sectionflags	@""
	.align	4


	//----- nvinfo : EIATTR_CUDA_API_VERSION
	.align		4
        /*0000*/ 	.byte	0x04, 0x37
        /*0002*/ 	.short	(.L_3337 - .L_3336)
.L_3336:
        /*0004*/ 	.word	0x00000082


	//----- nvinfo : EIATTR_KPARAM_INFO
	.align		4
.L_3337:
        /*0008*/ 	.byte	0x04, 0x17
        /*000a*/ 	.short	(.L_3339 - .L_3338)
.L_3338:
        /*000c*/ 	.word	0x00000000
        /*0010*/ 	.short	0x0002
        /*0012*/ 	.short	0x0c49
        /*0014*/ 	.byte	0x00, 0xf0, 0x05, 0x00


	//----- nvinfo : EIATTR_KPARAM_INFO
	.align		4
.L_3339:
        /*0018*/ 	.byte	0x04, 0x17
        /*001a*/ 	.short	(.L_3341 - .L_3340)
.L_3340:
        /*001c*/ 	.word	0x00000000
        /*0020*/ 	.short	0x0001
        /*0022*/ 	.short	0x0c48
        /*0024*/ 	.byte	0x00, 0xf0, 0x05, 0x00


	//----- nvinfo : EIATTR_KPARAM_INFO
	.align		4
.L_3341:
        /*0028*/ 	.byte	0x04, 0x17
        /*002a*/ 	.short	(.L_3343 - .L_3342)
.L_3342:
        /*002c*/ 	.word	0x00000000
        /*0030*/ 	.short	0x0000
        /*0032*/ 	.short	0x0000
        /*0034*/ 	.byte	0x00, 0xf0, 0x21, 0x31


	//----- nvinfo : EIATTR_SPARSE_MMA_MASK
	.align		4
.L_3343:
        /*0038*/ 	.byte	0x03, 0x50
        /*003a*/ 	.short	0x0000


	//----- nvinfo : EIATTR_MAXREG_COUNT
	.align		4
        /*003c*/ 	.byte	0x03, 0x1b
        /*003e*/ 	.short	0x0080


	//----- nvinfo : EIATTR_MERCURY_ISA_VERSION
	.align		4
        /*0040*/ 	.byte	0x03, 0x5f
        /*0042*/ 	.short	0x0101


	//----- nvinfo : EIATTR_EXIT_INSTR_OFFSETS
	.align		4
        /*0044*/ 	.byte	0x04, 0x1c
        /*0046*/ 	.short	(.L_3345 - .L_3344)


	//   ....[0]....
.L_3344:
        /*0048*/ 	.word	0x00000190


	//   ....[1]....
        /*004c*/ 	.word	0x00000b20


	//   ....[2]....
        /*0050*/ 	.word	0x00000b80


	//   ....[3]....
        /*0054*/ 	.word	0x00001290


	//----- nvinfo : EIATTR_MAX_THREADS
	.align		4
.L_3345:
        /*0058*/ 	.byte	0x04, 0x05
        /*005a*/ 	.short	(.L_3347 - .L_3346)
.L_3346:
        /*005c*/ 	.word	0x00000200
        /*0060*/ 	.word	0x00000001
        /*0064*/ 	.word	0x00000001


	//----- nvinfo : EIATTR_CRS_STACK_SIZE
	.align		4
.L_3347:
        /*0068*/ 	.byte	0x04, 0x1e
        /*006a*/ 	.short	(.L_3349 - .L_3348)
.L_3348:
        /*006c*/ 	.word	0x00000000


	//----- nvinfo : EIATTR_CBANK_PARAM_SIZE
	.align		4
.L_3349:
        /*0070*/ 	.byte	0x03, 0x19
        /*0072*/ 	.short	0x0c4a


	//----- nvinfo : EIATTR_PARAM_CBANK
	.align		4
        /*0074*/ 	.byte	0x04, 0x0a
        /*0076*/ 	.short	(.L_3351 - .L_3350)
	.align		4
.L_3350:
        /*0078*/ 	.word	index@(.nv.constant0._ZN2at6native55_GLOBAL__N__de093ff9_22_ForeachBinaryOpList_cu_a911ec4325multi_tensor_apply_kernelINS1_18TensorListMetadataILi2EEENS1_11CopyFunctorIN3c1015Float8_e4m3fnuzEaLi2ELi1ELi1EEEJNS0_4CopyIS7_aEEEEEvT_T0_DpT1_)
        /*007c*/ 	.short	0x0210
        /*007e*/ 	.short	0x0c4a


	//----- nvinfo : EIATTR_SW_WAR
	.align		4
.L_3351:
        /*0080*/ 	.byte	0x04, 0x36
        /*0082*/ 	.short	(.L_3353 - .L_3352)
.L_3352:
        /*0084*/ 	.word	0x00000008
.L_3353:


//--------------------- .nv.info._ZN2at6native55_GLOBAL__N__de093ff9_22_ForeachBinaryOpList_cu_a911ec4325multi_tensor_apply_kernelINS1_18TensorListMetadataILi2EEENS1_11CopyFunctorIN3c1015Float8_e4m3fnuzEhLi2ELi1ELi1EEEJNS0_4CopyIS7_hEEEEEvT_T0_DpT1_ --------------------------
	.section	.nv.info._ZN2at6native55_GLOBAL__N__de093ff9_22_ForeachBinaryOpList_cu_a911ec4325multi_tensor_apply_kernelINS1_18TensorListMetadataILi2EEENS1_11CopyFunctorIN3c1015Float8_e4m3fnuzEhLi2ELi1ELi1EEEJNS0_4CopyIS7_hEEEEEvT_T0_DpT1_,"",@"SHT_CUDA_INFO"
	.sectionflags	@""
	.align	4


	//----- nvinfo : EIATTR_CUDA_API_VERSION
	.align		4
        /*0000*/ 	.byte	0x04, 0x37
        /*0002*/ 	.short	(.L_3355 - .L_3354)
.L_3354:
        /*0004*/ 	.word	0x00000082


	//----- nvinfo : EIATTR_KPARAM_INFO
	.align		4
.L_3355:
        /*0008*/ 	.byte	0x04, 0x17
        /*000a*/ 	.short	(.L_3357 - .L_3356)
.L_3356:
        /*000c*/ 	.word	0x00000000
        /*0010*/ 	.short	0x0002
        /*0012*/ 	.short	0x0c49
        /*0014*/ 	.byte	0x00, 0xf0, 0x05, 0x00


	//----- nvinfo : EIATTR_KPARAM_INFO
	.align		4
.L_3357:
        /*0018*/ 	.byte	0x04, 0x17
        /*001a*/ 	.short	(.L_3359 - .L_3358)
.L_3358:
        /*001c*/ 	.word	0x00000000
        /*0020*/ 	.short	0x0001
        /*0022*/ 	.short	0x0c48
        /*0024*/ 	.byte	0x00, 0xf0, 0x05, 0x00


	//----- nvinfo : EIATTR_KPARAM_INFO
	.align		4
.L_3359:
        /*0028*/ 	.byte	0x04, 0x17
        /*002a*/ 	.short	(.L_3361 - .L_3360)
.L_3360:
        /*002c*/ 	.word	0x00000000
        /*0030*/ 	.short	0x0000
        /*0032*/ 	.short	0x0000
        /*0034*/ 	.byte	0x00, 0xf0, 0x21, 0x31


	//----- nvinfo : EIATTR_SPARSE_MMA_MASK
	.align		4
.L_3361:
        /*0038*/ 	.byte	0x03, 0x50
        /*003a*/ 	.short	0x0000


	//----- nvinfo : EIATTR_MAXREG_COUNT
	.align		4
        /*003c*/ 	.byte	0x03, 0x1b
        /*003e*/ 	.short	0x0080


	//----- nvinfo : EIATTR_MERCURY_ISA_VERSION
	.align		4
        /*0040*/ 	.byte	0x03, 0x5f
        /*0042*/ 	.short	0x0101


	//----- nvinfo : EIATTR_EXIT_INSTR_OFFSETS
	.align		4
        /*0044*/ 	.byte	0x04, 0x1c
        /*0046*/ 	.short	(.L_3363 - .L_3362)


	//   ....[0]....
.L_3362:
        /*0048*/ 	.word	0x00000190


	//   ....[1]....
        /*004c*/ 	.word	0x00000b10


	//   ....[2]....
        /*0050*/ 	.word	0x00000b70


	//   ....[3]....
        /*0054*/ 	.word	0x000012a0


	//----- nvinfo : EIATTR_MAX_THREADS
	.align		4
.L_3363:
        /*0058*/ 	.byte	0x04, 0x05
        /*005a*/ 	.short	(.L_3365 - .L_3364)
.L_3364:
        /*005c*/ 	.word	0x00000200
        /*0060*/ 	.word	0x00000001
        /*0064*/ 	.word	0x00000001


	//----- nvinfo : EIATTR_CRS_STACK_SIZE
	.align		4
.L_3365:
        /*0068*/ 	.byte	0x04, 0x1e
        /*006a*/ 	.short	(.L_3367 - .L_3366)
.L_3366:
        /*006c*/ 	.word	0x00000000


	//----- nvinfo : EIATTR_CBANK_PARAM_SIZE
	.align		4
.L_3367:
        /*0070*/ 	.byte	0x03, 0x19
        /*0072*/ 	.short	0x0c4a


	//----- nvinfo : EIATTR_PARAM_CBANK
	.align		4
        /*0074*/ 	.byte	0x04, 0x0a
        /*0076*/ 	.short	(.L_3369 - .L_3368)
	.align		4
.L_3368:
        /*0078*/ 	.word	index@(.nv.constant0._ZN2at6native55_GLOBAL__N__de093ff9_22_ForeachBinaryOpList_cu_a911ec4325multi_tensor_apply_kernelINS1_18TensorListMetadataILi2EEENS1_11CopyFunctorIN3c1015Float8_e4m3fnuzEhLi2ELi1ELi1EEEJNS0_4CopyIS7_hEEEEEvT_T0_DpT1_)
        /*007c*/ 	.short	0x0210
        /*007e*/ 	.short	0x0c4a


	//----- nvinfo : EIATTR_SW_WAR
	.align		4
.L_3369:
        /*0080*/ 	.byte	0x04, 0x36
        /*0082*/ 	.short	(.L_3371 - .L_3370)
.L_3370:
        /*0084*/ 	.word	0x00000008
.L_3371:


//--------------------- .nv.info._ZN2at6native55_GLOBAL__N__de093ff9_22_ForeachBinaryOpList_cu_a911ec4325multi_tensor_apply_kernelINS1_18TensorListMetadataILi2EEENS1_14UnaryOpFunctorIN3c1015Float8_e4m3fnuzELi2ELi1ELi1EEEJNS0_4CopyIS7_S7_EEEEEvT_T0_DpT1_ --------------------------
	.section	.nv.info._ZN2at6native55_GLOBAL__N__de093ff9_22_ForeachBinaryOpList_cu_a911ec4325multi_tensor_apply_kernelINS1_18TensorListMetadataILi2EEENS1_14UnaryOpFunctorIN3c1015Float8_e4m3fnuzELi2ELi1ELi1EEEJNS0_4CopyIS7_S7_EEEEEvT_T0_DpT1_,"",@"SHT_CUDA_INFO"
	.sectionflags	@""
	.align	4


	//----- nvinfo : EIATTR_CUDA_API_VERSION
	.align		4
        /*0000*/ 	.byte	0x04, 0x37
        /*0002*/ 	.short	(.L_3373 - .L_3372)
.L_3372:
        /*0004*/ 	.word	0x00000082


	//----- nvinfo : EIATTR_KPARAM_INFO
	.align		4
.L_3373:
        /*0008*/ 	.byte	0x04, 0x17
        /*000a*/ 	.short	(.L_3375 - .L_3374)
.L_3374:
        /*000c*/ 	.word	0x00000000
        /*0010*/ 	.short	0x0002
        /*0012*/ 	.short	0x0c49
        /*0014*/ 	.byte	0x00, 0xf0, 0x05, 0x00


	//----- nvinfo : EIATTR_KPARAM_INFO
	.align		4
.L_3375:
        /*0018*/ 	.byte	0x04, 0x17
        /*001a*/ 	.short	(.L_3377 - .L_3376)
.L_3376:
        /*001c*/ 	.word	0x00000000
        /*0020*/ 	.short	0x0001
        /*0022*/ 	.short	0x0c48
        /*0024*/ 	.byte	0x00, 0xf0, 0x05, 0x00


	//----- nvinfo : EIATTR_KPARAM_INFO
	.align		4
.L_3377:
        /*0028*/ 	.byte	0x04, 0x17
        /*002a*/ 	.short	(.L_3379 - .L_3378)
.L_3378:
        /*002c*/ 	.word	0x00000000
        /*0030*/ 	.short	0x0000
        /*0032*/ 	.short	0x0000
        /*0034*/ 	.byte	0x00, 0xf0, 0x21, 0x31


	//----- nvinfo : EIATTR_SPARSE_MMA_MASK
	.align		4
.L_3379:
        /*0038*/ 	.byte	0x03, 0x50
        /*003a*/ 	.short	0x0000


	//----- nvinfo : EIATTR_MAXREG_COUNT
	.align		4
        /*003c*/ 	.byte	0x03, 0x1b
        /*003e*/ 	.short	0x0080


	//----- nvinfo : EIATTR_MERCURY_ISA_VERSION
	.align		4
        /*0040*/ 	.byte	0x03, 0x5f
        /*0042*/ 	.short	0x0101


	//----- nvinfo : EIATTR_EXIT_INSTR_OFFSETS
	.align		4
        /*0044*/ 	.byte	0x04, 0x1c
        /*0046*/ 	.short	(.L_3381 - .L_3380)


	//   ....[0]....
.L_3380:
        /*0048*/ 	.word	0x00000170


	//   ....[1]....
        /*004c*/ 	.word	0x000011a0


	//   ....[2]....
        /*0050*/ 	.word	0x00001200


	//   ....[3]....
        /*0054*/ 	.word	0x00001fa0


	//----- nvinfo : EIATTR_MAX_THREADS
	.align		4
.L_3381:
        /*0058*/ 	.byte	0x04, 0x05
        /*005a*/ 	.short	(.L_3383 - .L_3382)
.L_3382:
        /*005c*/ 	.word	0x00000200
        /*0060*/ 	.word	0x00000001
        /*0064*/ 	.word	0x00000001


	//----- nvinfo : EIATTR_CRS_STACK_SIZE
	.align		4
.L_3383:
        /*0068*/ 	.byte	0x04, 0x1e
        /*006a*/ 	.short	(.L_3385 - .L_3384)
.L_3384:
        /*006c*/ 	.word	0x00000000


	//----- nvinfo : EIATTR_CBANK_PARAM_SIZE
	.align		4
.L_3385:
        /*0070*/ 	.byte	0x03, 0x19
        /*0072*/ 	.short	0x0c4a


	//----- nvinfo : EIATTR_PARAM_CBANK
	.align		4
        /*0074*/ 	.byte	0x04, 0x0a
        /*0076*/ 	.short	(.L_3387 - .L_3386)
	.align		4
.L_3386:
        /*0078*/ 	.word	index@(.nv.constant0._ZN2at6native55_GLOBAL__N__de093ff9_22_ForeachBinaryOpList_cu_a911ec4325multi_tensor_apply_kernelINS1_18TensorListMetadataILi2EEENS1_14UnaryOpFunctorIN3c1015Float8_e4m3fnuzELi2ELi1ELi1EEEJNS0_4CopyIS7_S7_EEEEEvT_T0_DpT1_)
        /*007c*/ 	.short	0x0210
        /*007e*/ 	.short	0x0c4a


	//----- nvinfo : EIATTR_SW_WAR
	.align		4
.L_3387:
        /*0080*/ 	.byte	0x04, 0x36
        /*0082*/ 	.short	(.L_3389 - .L_3388)
.L_3388:
        /*0084*/ 	.word	0x00000008
.L_3389:


//--------------------- .nv.info._ZN2at6native55_GLOBAL__N__de093ff9_22_ForeachBinaryOpList_cu_a911ec4325multi_tensor_apply_kernelINS1_18TensorListMetadataILi2EEENS1_11CopyFunctorIN3c1013Float8_e4m3fnENS6_15Float8_e5m2fnuzELi2ELi1ELi1EEEJNS0_4CopyIS7_S8_EEEEEvT_T0_DpT1_ --------------------------
	.section	.nv.info._ZN2at6native55_GLOBAL__N__de093ff9_22_ForeachBinaryOpList_cu_a911ec4325multi_tensor_apply_kernelINS1_18TensorListMetadataILi2EEENS1_11CopyFunctorIN3c1013Float8_e4m3fnENS6_15Float8_e5m2fnuzELi2ELi1ELi1EEEJNS0_4CopyIS7_S8_EEEEEvT_T0_DpT1_,"",@"SHT_CUDA_INFO"
	.sectionflags	@""
	.align	4


	//----- nvinfo : EIATTR_CUDA_API_VERSION
	.align		4
        /*0000*/ 	.byte	0x04, 0x37
        /*0002*/ 	.short	(.L_3391 - .L_3390)
.L_3390:
        /*0004*/ 	.word	0x00000082


	//----- nvinfo : EIATTR_KPARAM_INFO
	.align		4
.L_3391:
        /*0008*/ 	.byte	0x04, 0x17
        /*000a*/ 	.short	(.L_3393 - .L_3392)
.L_3392:
        /*000c*/ 	.word	0x00000000
        /*0010*/ 	.short	0x0002
        /*0012*/ 	.short	0x0c49
        /*0014*/ 	.byte	0x00, 0xf0, 0x05, 0x00


	//----- nvinfo : EIATTR_KPARAM_INFO
	.align		4
.L_3393:
        /*0018*/ 	.byte	0x04, 0x17
        /*001a*/ 	.short	(.L_3395 - .L_3394)
.L_3394:
        /*001c*/ 	.word	0x00000000
        /*0020*/ 	.short	0x0001
        /*0022*/ 	.short	0x0c48
        /*0024*/ 	.byte	0x00, 0xf0, 0x05, 0x00


	//----- nvinfo : EIATTR_KPARAM_INFO
	.align		4
.L_3395:
        /*0028*/ 	.byte	0x04, 0x17
        /*002a*/ 	.short	(.L_3397 - .L_3396)
.L_3396:
        /*002c*/ 	.word	0x00000000
        /*0030*/ 	.short	0x0000
        /*0032*/ 	.short	0x0000
        /*0034*/ 	.byte	0x00, 0xf0, 0x21, 0x31


	//----- nvinfo : EIATTR_SPARSE_MMA_MASK
	.align		4
.L_3397:
        /*0038*/ 	.byte	0x03, 0x50
        /*003a*/ 	.short	0x0000


	//----- nvinfo : EIATTR_MAXREG_COUNT
	.align		4
        /*003c*/ 	.byte	0x03, 0x1b
        /*003e*/ 	.short	0x0080


	//----- nvinfo : EIATTR_MERCURY_ISA_VERSION
	.align		4
        /*0040*/ 	.byte	0x03, 0x5f
        /*0042*/ 	.short	0x0101


	//----- nvinfo : EIATTR_EXIT_INSTR_OFFSETS
	.align		4
        /*0044*/ 	.byte	0x04, 0x1c
        /*0046*/ 	.short	(.L_3399 - .L_3398)


	//   ....[0]....
.L_3398:
        /*0048*/ 	.word	0x00000190


	//   ....[1]....
        /*004c*/ 	.word	0x00000fc0


	//   ....[2]....
        /*0050*/ 	.word	0x00001020


	//   ....[3]....
        /*0054*/ 	.word	0x00001c90


	//----- nvinfo : EIATTR_MAX_THREADS
	.align		4
.L_3399:
        /*0058*/ 	.byte	0x04, 0x05
        /*005a*/ 	.short	(.L_3401 - .L_3400)
.L_3400:
        /*005c*/ 	.word	0x00000200
        /*0060*/ 	.word	0x00000001
        /*0064*/ 	.word	0x00000001


	//----- nvinfo : EIATTR_CRS_STACK_SIZE
	.align		4
.L_3401:
        /*0068*/ 	.byte	0x04, 0x1e
        /*006a*/ 	.short	(.L_3403 - .L_3402)
.L_3402:
        /*006c*/ 	.word	0x00000000


	//----- nvinfo : EIATTR_CBANK_PARAM_SIZE
	.align		4
.L_3403:
        /*0070*/ 	.byte	0x03, 0x19
        /*0072*/ 	.short	0x0c4a


	//----- nvinfo : EIATTR_PARAM_CBANK
	.align		4
        /*0074*/ 	.byte	0x04, 0x0a
        /*0076*/ 	.short	(.L_3405 - .L_3404)
	.align		4
.L_3404:
        /*0078*/ 	.word	index@(.nv.constant0._ZN2at6native55_GLOBAL__N__de093ff9_22_ForeachBinaryOpList_cu_a911ec4325multi_tensor_apply_kernelINS1_18TensorListMetadataILi2EEENS1_11CopyFunctorIN3c1013Float8_e4m3fnENS6_15Float8_e5m2fnuzELi2ELi1ELi1EEEJNS0_4CopyIS7_S8_EEEEEvT_T0_DpT1_)
        /*007c*/ 	.short	0x0210
        /*007e*/ 	.short	0x0c4a


	//----- nvinfo : EIATTR_SW_WAR
	.align		4
.L_3405:
        /*0080*/ 	.byte	0x04, 0x36
        /*0082*/ 	.short	(.L_3407 - .L_3406)
.L_3406:
        /*0084*/ 	.word	0x00000008
.L_3407:


//--------------------- .nv.info._ZN2at6native55_GLOBAL__N__de093ff9_22_ForeachBinaryOpList_cu_a911ec4325multi_tensor_apply_kernelINS1_18TensorListMetadataILi2EEENS1_11CopyFunctorIN3c1013Float8_e4m3fnENS6_11Float8_e5m2ELi2ELi1ELi1EEEJNS0_4CopyIS7_S8_EEEEEvT_T0_DpT1_ --------------------------
	.section	.nv.info._ZN2at6native55_GLOBAL__N__de093ff9_22_ForeachBinaryOpList_cu_a911ec4325multi_tensor_apply_kernelINS1_18TensorListMetadataILi2EEENS1_11CopyFunctorIN3c1013Float8_e4m3fnENS6_11Float8_e5m2ELi2ELi1ELi1EEEJNS0_4CopyIS7_S8_EEEEEvT_T0_DpT1_,"",@"SHT_CUDA_INFO"
	.sectionflags	@""
	.align	4


	//----- nvinfo : EIATTR_CUDA_API_VERSION
	.align		4
        /*0000*/ 	.byte	0x04, 0x37
        /*0002*/ 	.short	(.L_3409 - .L_3408)
.L_3408:
        /*0004*/ 	.word	0x00000082


	//----- nvinfo : EIATTR_KPARAM_INFO
	.align		4
.L_3409:
        /*0008*/ 	.byte	0x04, 0x17
        /*000a*/ 	.short	(.L_3411 - .L_3410)
.L_3410:
        /*000c*/ 	.word	0x00000000
        /*0010*/ 	.short	0x0002
        /*0012*/ 	.short	0x0c49
        /*0014*/ 	.byte	0x00, 0xf0, 0x05, 0x00


	//----- nvinfo : EIATTR_KPARAM_INFO
	.align		4
.L_3411:
        /*0018*/ 	.byte	0x04, 0x17
        /*001a*/ 	.short	(.L_3413 - .L_3412)
.L_3412:
        /*001c*/ 	.word	0x00000000
        /*0020*/ 	.short	0x0001
        /*0022*/ 	.short	0x0c48
        /*0024*/ 	.byte	0x00, 0xf0, 0x05, 0x00


	//----- nvinfo : EIATTR_KPARAM_INFO
	.align		4
.L_3413:
        /*0028*/ 	.byte	0x04, 0x17
        /*002a*/ 	.short	(.L_3415 - .L_3414)
.L_3414:
        /*002c*/ 	.word	0x00000000
        /*0030*/ 	.short	0x0000
        /*0032*/ 	.short	0x0000
        /*0034*/ 	.byte	0x00, 0xf0, 0x21, 0x31


	//----- nvinfo : EIATTR_SPARSE_MMA_MASK
	.align		4
.L_3415:
        /*0038*/ 	.byte	0x03, 0x50
        /*003a*/ 	.short	0x0000


	//----- nvinfo : EIATTR_MAXREG_COUNT
	.align		4
        /*003c*/ 	.byte	0x03, 0x1b
        /*003e*/ 	.short	0x0080


	//----- nvinfo : EIATTR_MERCURY_ISA_VERSION
	.align		4
        /*0040*/ 	.byte	0x03, 0x5f
        /*0042*/ 	.short	0x0101


	//----- nvinfo : EIATTR_EXIT_INSTR_OFFSETS
	.align		4
        /*0044*/ 	.byte	0x04, 0x1c
        /*0046*/ 	.short	(.L_3417 - .L_3416)


	//   ....[0]....
.L_3416:
        /*0048*/ 	.word	0x00000190


	//   ....[1]....
        /*004c*/ 	.word	0x00000c00


	//   ....[2]....
        /*0050*/ 	.word	0x00000c60


	//   ....[3]....
        /*0054*/ 	.word	0x000014e0


	//----- nvinfo : EIATTR_MAX_THREADS
	.align		4
.L_3417:
        /*0058*/ 	.byte	0x04, 0x05
        /*005a*/ 	.short	(.L_3419 - .L_3418)
.L_3418:
        /*005c*/ 	.word	0x00000200
        /*0060*/ 	.word	0x00000001
        /*0064*/ 	.word	0x00000001


	//----- nvinfo : EIATTR_CRS_STACK_SIZE
	.align		4
.L_3419:
        /*0068*/ 	.byte	0x04, 0x1e
        /*006a*/ 	.short	(.L_3421 - .L_3420)
.L_3420:
        /*006c*/ 	.word	0x00000000


	//----- nvinfo : EIATTR_CBANK_PARAM_SIZE
	.align		4
.L_3421:
        /*0070*/ 	.byte	0x03, 0x19
        /*0072*/ 	.short	0x0c4a


	//----- nvinfo : EIATTR_PARAM_CBANK
	.align		4
        /*0074*/ 	.byte	0x04, 0x0a
        /*0076*/ 	.short	(.L_3423 - .L_3422)
	.align		4
.L_3422:
        /*0078*/ 	.word	index@(.nv.constant0._ZN2at6native55_GLOBAL__N__de093ff9_22_ForeachBinaryOpList_cu_a911ec4325multi_tensor_apply_kernelINS1_18TensorListMetadataILi2EEENS1_11CopyFunctorIN3c1013Float8_e4m3fnENS6_11Float8_e5m2ELi2ELi1ELi1EEEJNS0_4CopyIS7_S8_EEEEEvT_T0_DpT1_)
        /*007c*/ 	.short	0x0210
        /*007e*/ 	.short	0x0c4a


	//----- nvinfo : EIATTR_SW_WAR
	.align		4
.L_3423:
        /*0080*/ 	.byte	0x04, 0x36
        /*0082*/ 	.short	(.L_3425 - .L_3424)
.L_3424:
        /*0084*/ 	.word	0x00000008
.L_3425:


//--------------------- .nv.info._ZN2at6native55_GLOBAL__N__de093ff9_22_ForeachBinaryOpList_cu_a911ec4325multi_tensor_apply_kernelINS1_18TensorListMetadataILi2EEENS1_11CopyFunctorIN3c1013Float8_e4m3fnENS6_15Float8_e4m3fnuzELi2ELi1ELi1EEEJNS0_4CopyIS7_S8_EEEEEvT_T0_DpT1_ --------------------------
	.section	.nv.info._ZN2at6native55_GLOBAL__N__de093ff9_22_ForeachBinaryOpList_cu_a911ec4325multi_tensor_apply_kernelINS1_18TensorListMetadataILi2EEENS1_11CopyFunctorIN3c1013Float8_e4m3fnENS6_15Float8_e4m3fnuzELi2ELi1ELi1EEEJNS0_4CopyIS7_S8_EEEEEvT_T0_DpT1_,"",@"SHT_CUDA_INFO"
	.sectionflags	@""
	.align	4


	//----- nvinfo : EIATTR_CUDA_API_VERSION
	.align		4
        /*0000*/ 	.byte	0x04, 0x37
        /*0002*/ 	.short	(.L_3427 - .L_3426)
.L_3426:
        /*0004*/ 	.word	0x00000082


	//----- nvinfo : EIATTR_KPARAM_INFO
	.align		4
.L_3427:
        /*0008*/ 	.byte	0x04, 0x17
        /*000a*/ 	.short	(.L_3429 - .L_3428)
.L_3428:
        /*000c*/ 	.word	0x00000000
        /*0010*/ 	.short	0x0002
        /*0012*/ 	.short	0x0c49
        /*0014*/ 	.byte	0x00, 0xf0, 0x05, 0x00


	//----- nvinfo : EIATTR_KPARAM_INFO
	.align		4
.L_3429:
        /*0018*/ 	.byte	0x04, 0x17
        /*001a*/ 	.short	(.L_3431 - .L_3430)
.L_3430:
        /*001c*/ 	.word	0x00000000
        /*0020*/ 	.short	0x0001
        /*0022*/ 	.short	0x0c48
        /*0024*/ 	.byte	0x00, 0xf0, 0x05, 0x00


	//----- nvinfo : EIATTR_KPARAM_INFO
	.align		4
.L_3431:
        /*0028*/ 	.byte	0x04, 0x17
        /*002a*/ 	.short	(.L_3433 - .L_3432)
.L_3432:
        /*002c*/ 	.word	0x00000000
        /*0030*/ 	.short	0x0000
        /*0032*/ 	.short	0x0000
        /*0034*/ 	.byte	0x00, 0xf0, 0x21, 0x31


	//----- nvinfo : EIATTR_SPARSE_MMA_MASK
	.align		4
.L_3433:
        /*0038*/ 	.byte	0x03, 0x50
        /*003a*/ 	.short	0x0000


	//----- nvinfo : EIATTR_MAXREG_COUNT
	.align		4
        /*003c*/ 	.byte	0x03, 0x1b
        /*003e*/ 	.short	0x0080


	//----- nvinfo : EIATTR_MERCURY_ISA_VERSION
	.align		4
        /*0040*/ 	.byte	0x03, 0x5f
        /*0042*/ 	.short	0x0101


	//----- nvinfo : EIATTR_EXIT_INSTR_OFFSETS
	.align		4
        /*0044*/ 	.byte	0x04, 0x1c
        /*0046*/ 	.short	(.L_3435 - .L_3434)


	//   ....[0]....
.L_3434:
        /*0048*/ 	.word	0x00000190


	//   ....[1]....
        /*004c*/ 	.word	0x00000fc0


	//   ....[2]....
        /*0050*/ 	.word	0x00001020


	//   ....[3]....
        /*0054*/ 	.word	0x00001c90


	//----- nvinfo : EIATTR_MAX_THREADS
	.align		4
.L_3435:
        /*0058*/ 	.byte	0x04, 0x05
        /*005a*/ 	.short	(.L_3437 - .L_3436)
.L_3436:
        /*005c*/ 	.word	0x00000200
        /*0060*/ 	.word	0x00000001
        /*0064*/ 	.word	0x00000001


	//----- nvinfo : EIATTR_CRS_STACK_SIZE
	.align		4
.L_3437:
        /*0068*/ 	.byte	0x04, 0x1e
        /*006a*/ 	.short	(.L_3439 - .L_3438)
.L_3438:
        /*006c*/ 	.word	0x00000000


	//----- nvinfo : EIATTR_CBANK_PARAM_SIZE
	.align		4
.L_3439:
        /*0070*/ 	.byte	0x03, 0x19
        /*0072*/ 	.short	0x0c4a


	//----- nvinfo : EIATTR_PARAM_CBANK
	.align		4
        /*0074*/ 	.byte	0x04, 0x0a
        /*0076*/ 	.short	(.L_3441 - .L_3440)
	.align		4
.L_3440:
        /*0078*/ 	.word	index@(.nv.constant0._ZN2at6native55_GLOBAL__N__de093ff9_22_ForeachBinaryOpList_cu_a911ec4325multi_tensor_apply_kernelINS1_18TensorListMetadataILi2EEENS1_11CopyFunctorIN3c1013Float8_e4m3fnENS6_15Float8_e4m3fnuzELi2ELi1ELi1EEEJNS0_4CopyIS7_S8_EEEEEvT_T0_DpT1_)
        /*007c*/ 	.short	0x0210
        /*007e*/ 	.short	0x0c4a


	//----- nvinfo : EIATTR_SW_WAR
	.align		4
.L_3441:
        /*0080*/ 	.byte	0x04, 0x36
        /*0082*/ 	.short	(.L_3443 - .L_3442)
.L_3442:
        /*0084*/ 	.word	0x00000008
.L_3443:


//--------------------- .nv.info._ZN2at6native55_GLOBAL__N__de093ff9_22_ForeachBinaryOpList_cu_a911ec4325multi_tensor_apply_kernelINS1_18TensorListMetadataILi2EEENS1_11CopyFunctorIN3c1013Float8_e4m3fnEbLi2ELi1ELi1EEEJNS0_4CopyIS7_bEEEEEvT_T0_DpT1_ --------------------------
	.section	.nv.info._ZN2at6native55_GLOBAL__N__de093ff9_22_ForeachBinaryOpList_cu_a911ec4325multi_tensor_apply_kernelINS1_18TensorListMetadataILi2EEENS1_11CopyFunctorIN3c1013Float8_e4m3fnEbLi2ELi1ELi1EEEJNS0_4CopyIS7_bEEEEEvT_T0_DpT1_,"",@"SHT_CUDA_INFO"
	.sectionflags	@""
	.align	4


	//----- nvinfo : EIATTR_CUDA_API_VERSION
	.align		4
        /*0000*/ 	.byte	0x04, 0x37
        /*0002*/ 	.short	(.L_3445 - .L_3444)
.L_3444:
        /*0004*/ 	.word	0x00000082


	//----- nvinfo : EIATTR_KPARAM_INFO
	.align		4
.L_3445:
        /*0008*/ 	.byte	0x04, 0x17
        /*000a*/ 	.short	(.L_3447 - .L_3446)
.L_3446:
        /*000c*/ 	.word	0x00000000
        /*0010*/ 	.short	0x0002
        /*0012*/ 	.short	0x0c49
        /*0014*/ 	.byte	0x00, 0xf0, 0x05, 0x00


	//----- nvinfo : EIATTR_KPARAM_INFO
	.align		4
.L_3447:
        /*0018*/ 	.byte	0x04, 0x17
        /*001a*/ 	.short	(.L_3449 - .L_3448)
.L_3448:
        /*001c*/ 	.word	0x00000000
        /*0020*/ 	.short	0x0001
        /*0022*/ 	.short	0x0c48
        /*0024*/ 	.byte	0x00, 0xf0, 0x05, 0x00


	//----- nvinfo : EIATTR_KPARAM_INFO
	.align		4
.L_3449:
        /*0028*/ 	.byte	0x04, 0x17
        /*002a*/ 	.short	(.L_3451 - .L_3450)
.L_3450:
        /*002c*/ 	.word	0x00000000
        /*0030*/ 	.short	0x0000
        /*0032*/ 	.short	0x0000
        /*0034*/ 	.byte	0x00, 0xf0, 0x21, 0x31


	//----- nvinfo : EIATTR_SPARSE_MMA_MASK
	.align		4
.L_3451:
        /*0038*/ 	.byte	0x03, 0x50
        /*003a*/ 	.short	0x0000


	//----- nvinfo : EIATTR_MAXREG_COUNT
	.align		4
        /*003c*/ 	.byte	0x03, 0x1b
        /*003e*/ 	.short	0x0080


	//----- nvinfo : EIATTR_MERCURY_ISA_VERSION
	.align		4
        /*0040*/ 	.byte	0x03, 0x5f
        /*0042*/ 	.short	0x0101


	//----- nvinfo : EIATTR_EXIT_INSTR_OFFSETS
	.align		4
        /*0044*/ 	.byte	0x04, 0x1c
        /*0046*/ 	.short	(.L_3453 - .L_3452)


	//   ....[0]....
.L_3452:
        /*0048*/ 	.word	0x00000190


	//   ....[1]....
        /*004c*/ 	.word	0x00000980


	//   ....[2]....
        /*0050*/ 	.word	0x000009e0


	//   ....[3]....
        /*0054*/ 	.word	0x00000fc0


	//----- nvinfo : EIATTR_MAX_THREADS
	.align		4
.L_3453:
        /*0058*/ 	.byte	0x04, 0x05
        /*005a*/ 	.short	(.L_3455 - .L_3454)
.L_3454:
        /*005c*/ 	.word	0x00000200
        /*0060*/ 	.word	0x00000001
        /*0064*/ 	.word	0x00000001


	//----- nvinfo : EIATTR_CRS_STACK_SIZE
	.align		4
.L_3455:
        /*0068*/ 	.byte	0x04, 0x1e
        /*006a*/ 	.short	(.L_3457 - .L_3456)
.L_3456:
        /*006c*/ 	.word	0x00000000


	//----- nvinfo : EIATTR_CBANK_PARAM_SIZE
	.align		4
.L_3457:
        /*0070*/ 	.byte	0x03, 0x19
        /*0072*/ 	.short	0x0c4a


	//----- nvinfo : EIATTR_PARAM_CBANK
	.align		4
        /*0074*/ 	.byte	0x04, 0x0a
        /*0076*/ 	.short	(.L_3459 - .L_3458)
	.align		4
.L_3458:
        /*0078*/ 	.word	index@(.nv.constant0._ZN2at6native55_GLOBAL__N__de093ff9_22_ForeachBinaryOpList_cu_a911ec4325multi_tensor_apply_kernelINS1_18TensorListMetadataILi2EEENS1_11CopyFunctorIN3c1013Float8_e4m3fnEbLi2ELi1ELi1EEEJNS0_4CopyIS7_bEEEEEvT_T0_DpT1_)
        /*007c*/ 	.short	0x0210
        /*007e*/ 	.short	0x0c4a


	//----- nvinfo : EIATTR_SW_WAR
	.align		4
.L_3459:
        /*0080*/ 	.byte	0x04, 0x36
        /*0082*/ 	.short	(.L_3461 - .L_3460)
.L_3460:
        /*0084*/ 	.word	0x00000008
.L_3461:


//--------------------- .nv.info._ZN2at6native55_GLOBAL__N__de093ff9_22_ForeachBinaryOpList_cu_a911ec4325multi_tensor_apply_kernelINS1_18TensorListMetadataILi2EEENS1_11CopyFunctorIN3c1013Float8_e4m3fnENS6_8BFloat16ELi2ELi1ELi1EEEJNS0_4CopyIS7_S8_EEEEEvT_T0_DpT1_ --------------------------
	.section	.nv.info._ZN2at6native55_GLOBAL__N__de093ff9_22_ForeachBinaryOpList_cu_a911ec4325multi_tensor_apply_kernelINS1_18TensorListMetadataILi2EEENS1_11CopyFunctorIN3c1013Float8_e4m3fnENS6_8BFloat16ELi2ELi1ELi1EEEJNS0_4CopyIS7_S8_EEEEEvT_T0_DpT1_,"",@"SHT_CUDA_INFO"
	.sectionflags	@""
	.align	4


	//----- nvinfo : EIATTR_CUDA_API_VERSION
	.align		4
        /*0000*/ 	.byte	0x04, 0x37
        /*0002*/ 	.short	(.L_3463 - .L_3462)
.L_3462:
        /*0004*/ 	.word	0x00000082


	//----- nvinfo : EIATTR_KPARAM_INFO
	.align		4
.L_3463:
        /*0008*/ 	.byte	0x04, 0x17
        /*000a*/ 	.short	(.L_3465 - .L_3464)
.L_3464:
        /*000c*/ 	.word	0x00000000
        /*0010*/ 	.short	0x0002
        /*0012*/ 	.short	0x0c49
        /*0014*/ 	.byte	0x00, 0xf0, 0x05, 0x00


	//----- nvinfo : EIATTR_KPARAM_INFO
	.align		4
.L_3465:
        /*0018*/ 	.byte	0x04, 0x17
        /*001a*/ 	.short	(.L_3467 - .L_3466)
.L_3466:
        /*001c*/ 	.word	0x00000000
        /*0020*/ 	.short	0x0001
        /*0022*/ 	.short	0x0c48
        /*0024*/ 	.byte	0x00, 0xf0, 0x05, 0x00


	//----- nvinfo : EIATTR_KPARAM_INFO
	.align		4
.L_3467:
        /*0028*/ 	.byte	0x04, 0x17
        /*002a*/ 	.short	(.L_3469 - .L_3468)
.L_3468:
        /*002c*/ 	.word	0x00000000
        /*0030*/ 	.short	0x0000
        /*0032*/ 	.short	0x0000
        /*0034*/ 	.byte	0x00, 0xf0, 0x21, 0x31


	//----- nvinfo : EIATTR_SPARSE_MMA_MASK
	.align		4
.L_3469:
        /*0038*/ 	.byte	0x03, 0x50
        /*003a*/ 	.short	0x0000


	//----- nvinfo : EIATTR_MAXREG_COUNT
	.align		4
        /*003c*/ 	.byte	0x03, 0x1b
        /*003e*/ 	.short	0x0080


	//----- nvinfo : EIATTR_MERCURY_ISA_VERSION
	.align		4
        /*0040*/ 	.byte	0x03, 0x5f
        /*0042*/ 	.short	0x0101


	//----- nvinfo : EIATTR_EXIT_INSTR_OFFSETS
	.align		4
        /*0044*/ 	.byte	0x04, 0x1c
        /*0046*/ 	.short	(.L_3471 - .L_3470)


	//   ....[0]....
.L_3470:
        /*0048*/ 	.word	0x000001a0


	//   ....[1]....
        /*004c*/ 	.word	0x00000990


	//   ....[2]....
        /*0050*/ 	.word	0x000009f0


	//   ....[3]....
        /*0054*/ 	.word	0x00000fa0


	//----- nvinfo : EIATTR_MAX_THREADS
	.align		4
.L_3471:
        /*0058*/ 	.byte	0x04, 0x05
        /*005a*/ 	.short	(.L_3473 - .L_3472)
.L_3472:
        /*005c*/ 	.word	0x00000200
        /*0060*/ 	.word	0x00000001
        /*0064*/ 	.word	0x00000001


	//----- nvinfo : EIATTR_CRS_STACK_SIZE
	.align		4
.L_3473:
        /*0068*/ 	.byte	0x04, 0x1e
        /*006a*/ 	.short	(.L_3475 - .L_3474)
.L_3474:
        /*006c*/ 	.word	0x00000000


	//----- nvinfo : EIATTR_CBANK_PARAM_SIZE
	.align		4
.L_3475:
        /*0070*/ 	.byte	0x03, 0x19
        /*0072*/ 	.short	0x0c4a


	//----- nvinfo : EIATTR_PARAM_CBANK
	.align		4
        /*0074*/ 	.byte	0x04, 0x0a
        /*0076*/ 	.short	(.L_3477 - .L_3476)
	.align		4
.L_3476:
        /*0078*/ 	.word	index@(.nv.constant0._ZN2at6native55_GLOBAL__N__de093ff9_22_ForeachBinaryOpList_cu_a911ec4325multi_tensor_apply_kernelINS1_18TensorListMetadataILi2EEENS1_11CopyFunctorIN3c1013Float8_e4m3fnENS6_8BFloat16ELi2ELi1ELi1EEEJNS0_4CopyIS7_S8_EEEEEvT_T0_DpT1_)
        /*007c*/ 	.short	0x0210
        /*007e*/ 	.short	0x0c4a


	//----- nvinfo : EIATTR_SW_WAR
	.align		4
.L_3477:
        /*0080*/ 	.byte	0x04, 0x36
        /*0082*/ 	.short	(.L_3479 - .L_3478)
.L_3478:
        /*0084*/ 	.word	0x00000008
.L_3479:


//--------------------- .nv.info._ZN2at6native55_GLOBAL__N__de093ff9_22_ForeachBinaryOpList_cu_a911ec4325multi_tensor_apply_kernelINS1_18TensorListMetadataILi2EEENS1_11CopyFunctorIN3c1013Float8_e4m3fnENS6_4HalfELi2ELi1ELi1EEEJNS0_4CopyIS7_S8_EEEEEvT_T0_DpT1_ --------------------------
	.section	.nv.info._ZN2at6native55_GLOBAL__N__de093ff9_22_ForeachBinaryOpList_cu_a911ec4325multi_tensor_apply_kernelINS1_18TensorListMetadataILi2EEENS1_11CopyFunctorIN3c1013Float8_e4m3fnENS6_4HalfELi2ELi1ELi1EEEJNS0_4CopyIS7_S8_EEEEEvT_T0_DpT1_,"",@"SHT_CUDA_INFO"
	.sectionflags	@""
	.align	4


	//----- nvinfo : EIATTR_CUDA_API_VERSION
	.align		4
        /*0000*/ 	.byte	0x04, 0x37
        /*0002*/ 	.short	(.L_3481 - .L_3480)
.L_3480:
        /*0004*/ 	.word	0x00000082


	//----- nvinfo : EIATTR_KPARAM_INFO
	.align		4
.L_3481:
        /*0008*/ 	.byte	0x04, 0x17
        /*000a*/ 	.short	(.L_3483 - .L_3482)
.L_3482:
        /*000c*/ 	.word	0x00000000
        /*0010*/ 	.short	0x0002
        /*0012*/ 	.short	0x0c49
        /*0014*/ 	.byte	0x00, 0xf0, 0x05, 0x00


	//----- nvinfo : EIATTR_KPARAM_INFO
	.align		4
.L_3483:
        /*0018*/ 	.byte	0x04, 0x17
        /*001a*/ 	.short	(.L_3485 - .L_3484)
.L_3484:
        /*001c*/ 	.word	0x00000000
        /*0020*/ 	.short	0x0001
        /*0022*/ 	.short	0x0c48
        /*0024*/ 	.byte	0x00, 0xf0, 0x05, 0x00


	//----- nvinfo : EIATTR_KPARAM_INFO
	.align		4
.L_3485:
        /*0028*/ 	.byte	0x04, 0x17
        /*002a*/ 	.short	(.L_3487 - .L_3486)
.L_3486:
        /*002c*/ 	.word	0x00000000
        /*0030*/ 	.short	0x0000
        /*0032*/ 	.short	0x0000
        /*0034*/ 	.byte	0x00, 0xf0, 0x21, 0x31


	//----- nvinfo : EIATTR_SPARSE_MMA_MASK
	.align		4
.L_3487:
        /*0038*/ 	.byte	0x03, 0x50
        /*003a*/ 	.short	0x0000


	//----- nvinfo : EIATTR_MAXREG_COUNT
	.align		4
        /*003c*/ 	.byte	0x03, 0x1b
        /*003e*/ 	.short	0x0080


	//----- nvinfo : EIATTR_MERCURY_ISA_VERSION
	.align		4
        /*0040*/ 	.byte	0x03, 0x5f
        /*0042*/ 	.short	0x0101


	//----- nvinfo : EIATTR_EXIT_INSTR_OFFSETS
	.align		4
        /*0044*/ 	.byte	0x04, 0x1c
        /*0046*/ 	.short	(.L_3489 - .L_3488)


	//   ....[0]....
.L_3488:
        /*0048*/ 	.word	0x000001a0


	//   ....[1]....
        /*004c*/ 	.word	0x00000990


	//   ....[2]....
        /*0050*/ 	.word	0x000009f0


	//   ....[3]....
        /*0054*/ 	.word	0x00000f80


	//----- nvinfo : EIATTR_MAX_THREADS
	.align		4
.L_3489:
        /*0058*/ 	.byte	0x04, 0x05
        /*005a*/ 	.short	(.L_3491 - .L_3490)
.L_3490:
        /*005c*/ 	.word	0x00000200
        /*0060*/ 	.word	0x00000001
        /*0064*/ 	.word	0x00000001


	//----- nvinfo : EIATTR_CRS_STACK_SIZE
	.align		4
.L_3491:
        /*0068*/ 	.byte	0x04, 0x1e
        /*006a*/ 	.short	(.L_3493 - .L_3492)
.L_3492:
        /*006c*/ 	.word	0x00000000


	//----- nvinfo : EIATTR_CBANK_PARAM_SIZE
	.align		4
.L_3493:
        /*0070*/ 	.byte	0x03, 0x19
        /*0072*/ 	.short	0x0c4a


	//----- nvinfo : EIATTR_PARAM_CBANK
	.align		4
        /*0074*/ 	.byte	0x04, 0x0a
        /*0076*/ 	.short	(.L_3495 - .L_3494)
	.align		4
.L_3494:
        /*0078*/ 	.word	index@(.nv.constant0._ZN2at6native55_GLOBAL__N__de093ff9_22_ForeachBinaryOpList_cu_a911ec4325multi_tensor_apply_kernelINS1_18TensorListMetadataILi2EEENS1_11CopyFunctorIN3c1013Float8_e4m3fnENS6_4HalfELi2ELi1ELi1EEEJNS0_4CopyIS7_S8_EEEEEvT_T0_DpT1_)
        /*007c*/ 	.short	0x0210
        /*007e*/ 	.short	0x0c4a


	//----- nvinfo : EIATTR_SW_WAR
	.align		4
.L_3495:
        /*0080*/ 	.byte	0x04, 0x36
        /*0082*/ 	.short	(.L_3497 - .L_3496)
.L_3496:
        /*0084*/ 	.word	0x00000008
.L_3497:


//--------------------- .nv.info._ZN2at6native55_GLOBAL__N__de093ff9_22_ForeachBinaryOpList_cu_a911ec4325multi_tensor_apply_kernelINS1_18TensorListMetadataILi2EEENS1_11CopyFunctorIN3c1013Float8_e4m3fnENS6_7complexIfEELi2ELi1ELi1EEEJNS0_4CopyIS7_S9_EEEEEvT_T0_DpT1_ --------------------------
	.section	.nv.info._ZN2at6native55_GLOBAL__N__de093ff9_22_ForeachBinaryOpList_cu_a911ec4325multi_tensor_apply_kernelINS1_18TensorListMetadataILi2EEENS1_11CopyFunctorIN3c1013Float8_e4m3fnENS6_7complexIfEELi2ELi1ELi1EEEJNS0_4CopyIS7_S9_EEEEEvT_T0_DpT1_,"",@"SHT_CUDA_INFO"
	.sectionflags	@""
	.align	4


	//----- nvinfo : EIATTR_CUDA_API_VERSION
	.align		4
        /*0000*/ 	.byte	0x04, 0x37
        /*0002*/ 	.short	(.L_3499 - .L_3498)
.L_3498:
        /*0004*/ 	.word	0x00000082


	//----- nvinfo : EIATTR_KPARAM_INFO
	.align		4
.L_3499:
        /*0008*/ 	.byte	0x04, 0x17
        /*000a*/ 	.short	(.L_3501 - .L_3500)
.L_3500:
        /*000c*/ 	.word	0x00000000
        /*0010*/ 	.short	0x0002
        /*0012*/ 	.short	0x0c49
        /*0014*/ 	.byte	0x00, 0xf0, 0x05, 0x00


	//----- nvinfo : EIATTR_KPARAM_INFO
	.align		4
.L_3501:
        /*0018*/ 	.byte	0x04, 0x17
        /*001a*/ 	.short	(.L_3503 - .L_3502)
.L_3502:
        /*001c*/ 	.word	0x00000000
        /*0020*/ 	.short	0x0001
        /*0022*/ 	.short	0x0c48
        /*0024*/ 	.byte	0x00, 0xf0, 0x05, 0x00


	//----- nvinfo : EIATTR_KPARAM_INFO
	.align		4
.L_3503:
        /*0028*/ 	.byte	0x04, 0x17
        /*002a*/ 	.short	(.L_3505 - .L_3504)
.L_3504:
        /*002c*/ 	.word	0x00000000
        /*0030*/ 	.short	0x0000
        /*0032*/ 	.short	0x0000
        /*0034*/ 	.byte	0x00, 0xf0, 0x21, 0x31


	//----- nvinfo : EIATTR_SPARSE_MMA_MASK
	.align		4
.L_3505:
        /*0038*/ 	.byte	0x03, 0x50
        /*003a*/ 	.short	0x0000


	//----- nvinfo : EIATTR_MAXREG_COUNT
	.align		4
        /*003c*/ 	.byte	0x03, 0x1b
        /*003e*/ 	.short	0x0080


	//----- nvinfo : EIATTR_MERCURY_ISA_VERSION
	.align		4
        /*0040*/ 	.byte	0x03, 0x5f
        /*0042*/ 	.short	0x0101


	//----- nvinfo : EIATTR_EXIT_INSTR_OFFSETS
	.align		4
        /*0044*/ 	.byte	0x04, 0x1c
        /*0046*/ 	.short	(.L_3507 - .L_3506)


	//   ....[0]....
.L_3506:
        /*0048*/ 	.word	0x000001a0


	//   ....[1]....
        /*004c*/ 	.word	0x000009c0


	//   ....[2]....
        /*0050*/ 	.word	0x00000a20


	//   ....[3]....
        /*0054*/ 	.word	0x00000fa0


	//----- nvinfo : EIATTR_MAX_THREADS
	.align		4
.L_3507:
        /*0058*/ 	.byte	0x04, 0x05
        /*005a*/ 	.short	(.L_3509 - .L_3508)
.L_3508:
        /*005c*/ 	.word	0x00000200
        /*0060*/ 	.word	0x00000001
        /*0064*/ 	.word	0x00000001


	//----- nvinfo : EIATTR_CRS_STACK_SIZE
	.align		4
.L_3509:
        /*0068*/ 	.byte	0x04, 0x1e
        /*006a*/ 	.short	(.L_3511 - .L_3510)
.L_3510:
        /*006c*/ 	.word	0x00000000


	//----- nvinfo : EIATTR_CBANK_PARAM_SIZE
	.align		4
.L_3511:
        /*0070*/ 	.byte	0x03, 0x19
        /*0072*/ 	.short	0x0c4a


	//----- nvinfo : EIATTR_PARAM_CBANK
	.align		4
        /*0074*/ 	.byte	0x04, 0x0a
        /*0076*/ 	.short	(.L_3513 - .L_3512)
	.align		4
.L_3512:
        /*0078*/ 	.word	index@(.nv.constant0._ZN2at6native55_GLOBAL__N__de093ff9_22_ForeachBinaryOpList_cu_a911ec4325multi_tensor_apply_kernelINS1_18TensorListMetadataILi2EEENS1_11CopyFunctorIN3c1013Float8_e4m3fnENS6_7complexIfEELi2ELi1ELi1EEEJNS0_4CopyIS7_S9_EEEEEvT_T0_DpT1_)
        /*007c*/ 	.short	0x0210
        /*007e*/ 	.short	0x0c4a


	//----- nvinfo : EIATTR_SW_WAR
	.align		4
.L_3513:
        /*0080*/ 	.byte	0x04, 0x36
        /*0082*/ 	.short	(.L_3515 - .L_3514)
.L_3514:
        /*0084*/ 	.word	0x00000008
.L_3515:


//--------------------- .nv.info._ZN2at6native55_GLOBAL__N__de093ff9_22_ForeachBinaryOpList_cu_a911ec4325multi_tensor_apply_kernelINS1_18TensorListMetadataILi2EEENS1_11CopyFunctorIN3c1013Float8_e4m3fnENS6_7complexIdEELi2ELi1ELi1EEEJNS0_4CopyIS7_S9_EEEEEvT_T0_DpT1_ --------------------------
	.section	.nv.info._ZN2at6native55_GLOBAL__N__de093ff9_22_ForeachBinaryOpList_cu_a911ec4325multi_tensor_apply_kernelINS1_18TensorListMetadataILi2EEENS1_11CopyFunctorIN3c1013Float8_e4m3fnENS6_7complexIdEELi2ELi1ELi1EEEJNS0_4CopyIS7_S9_EEEEEvT_T0_DpT1_,"",@"SHT_CUDA_INFO"
	.sectionflags	@""
	.align	4


	//----- nvinfo : EIATTR_CUDA_API_VERSION
	.align		4
        /*0000*/ 	.byte	0x04, 0x37
        /*0002*/ 	.short	(.L_3517 - .L_3516)
.L_3516:
        /*0004*/ 	.word	0x00000082


	//----- nvinfo : EIATTR_KPARAM_INFO
	.align		4
.L_3517:
        /*0008*/ 	.byte	0x04, 0x17
        /*000a*/ 	.short	(.L_3519 - .L_3518)
.L_3518:
        /*000c*/ 	.word	0x00000000
        /*0010*/ 	.short	0x0002
        /*0012*/ 	.short	0x0c49
        /*0014*/ 	.byte	0x00, 0xf0, 0x05, 0x00


	//----- nvinfo : EIATTR_KPARAM_INFO
	.align		4
.L_3519:
        /*0018*/ 	.byte	0x04, 0x17
        /*001a*/ 	.short	(.L_3521 - .L_3520)
.L_3520:
        /*001c*/ 	.word	0x00000000
        /*0020*/ 	.short	0x0001
        /*0022*/ 	.short	0x0c48
        /*0024*/ 	.byte	0x00, 0xf0, 0x05, 0x00


	//----- nvinfo : EIATTR_KPARAM_INFO
	.align		4
.L_3521:
        /*0028*/ 	.byte	0x04, 0x17
        /*002a*/ 	.short	(.L_3523 - .L_3522)
.L_3522:
        /*002c*/ 	.word	0x00000000
        /*0030*/ 	.short	0x0000
        /*0032*/ 	.short	0x0000
        /*0034*/ 	.byte	0x00, 0xf0, 0x21, 0x31


	//----- nvinfo : EIATTR_SPARSE_MMA_MASK
	.align		4
.L_3523:
        /*0038*/ 	.byte	0x03, 0x50
        /*003a*/ 	.short	0x0000


	//----- nvinfo : EIATTR_MAXREG_COUNT
	.align		4
        /*003c*/ 	.byte	0x03, 0x1b
        /*003e*/ 	.short	0x0080


	//----- nvinfo : EIATTR_MERCURY_ISA_VERSION
	.align		4
        /*0040*/ 	.byte	0x03, 0x5f
        /*0042*/ 	.short	0x0101


	//----- nvinfo : EIATTR_EXIT_INSTR_OFFSETS
	.align		4
        /*0044*/ 	.byte	0x04, 0x1c
        /*0046*/ 	.short	(.L_3525 - .L_3524)


	//   ....[0]....
.L_3524:
        /*0048*/ 	.word	0x000001a0


	//   ....[1]....
        /*004c*/ 	.word	0x00000ab0


	//   ....[2]....
        /*0050*/ 	.word	0x00000b10


	//   ....[3]....
        /*0054*/ 	.word	0x00001170


	//----- nvinfo : EIATTR_MAX_THREADS
	.align		4
.L_3525:
        /*0058*/ 	.byte	0x04, 0x05
        /*005a*/ 	.short	(.L_3527 - .L_3526)
.L_3526:
        /*005c*/ 	.word	0x00000200
        /*0060*/ 	.word	0x00000001
        /*0064*/ 	.word	0x00000001


	//----- nvinfo : EIATTR_CRS_STACK_SIZE
	.align		4
.L_3527:
        /*0068*/ 	.byte	0x04, 0x1e
        /*006a*/ 	.short	(.L_3529 - .L_3528)
.L_3528:
        /*006c*/ 	.word	0x00000000


	//----- nvinfo : EIATTR_CBANK_PARAM_SIZE
	.align		4
.L_3529:
        /*0070*/ 	.byte	0x03, 0x19
        /*0072*/ 	.short	0x0c4a


	//----- nvinfo : EIATTR_PARAM_CBANK
	.align		4
        /*0074*/ 	.byte	0x04, 0x0a
        /*0076*/ 	.short	(.L_3531 - .L_3530)
	.align		4
.L_3530:
        /*0078*/ 	.word	index@(.nv.constant0._ZN2at6native55_GLOBAL__N__de093ff9_22_ForeachBinaryOpList_cu_a911ec4325multi_tensor_apply_kernelINS1_18TensorListMetadataILi2EEENS1_11CopyFunctorIN3c1013Float8_e4m3fnENS6_7complexIdEELi2ELi1ELi1EEEJNS0_4CopyIS7_S9_EEEEEvT_T0_DpT1_)
        /*007c*/ 	.short	0x0210
        /*007e*/ 	.short	0x0c4a


	//----- nvinfo : EIATTR_SW_WAR
	.align		4
.L_3531:
        /*0080*/ 	.byte	0x04, 0x36
        /*0082*/ 	.short	(.L_3533 - .L_3532)
.L_3532:
        /*0084*/ 	.word	0x00000008
.L_3533:


//--------------------- .nv.info._ZN2at6native55_GLOBAL__N__de093ff9_22_ForeachBinaryOpList_cu_a911ec4325multi_tensor_apply_kernelINS1_18TensorListMetadataILi2EEENS1_11CopyFunctorIN3c1013Float8_e4m3fnEfLi2ELi1ELi1EEEJNS0_4CopyIS7_fEEEEEvT_T0_DpT1_ --------------------------
	.section	.nv.info._ZN2at6native55_GLOBAL__N__de093ff9_22_ForeachBinaryOpList_cu_a911ec4325multi_tensor_apply_kernelINS1_18TensorListMetadataILi2EEENS1_11CopyFunctorIN3c1013Float8_e4m3fnEfLi2ELi1ELi1EEEJNS0_4CopyIS7_fEEEEEvT_T0_DpT1_,"",@"SHT_CUDA_INFO"
	.sectionflags	@""
	.align	4


	//----- nvinfo : EIATTR_CUDA_API_VERSION
	.align		4
        /*0000*/ 	.byte	0x04, 0x37
        /*0002*/ 	.short	(.L_3535 - .L_3534)
.L_3534:
        /*0004*/ 	.word	0x00000082


	//----- nvinfo : EIATTR_KPARAM_INFO
	.align		4
.L_3535:
        /*0008*/ 	.byte	0x04, 0x17
        /*000a*/ 	.short	(.L_3537 - .L_3536)
.L_3536:
        /*000c*/ 	.word	0x00000000
        /*0010*/ 	.short	0x0002
        /*0012*/ 	.short	0x0c49
        /*0014*/ 	.byte	0x00, 0xf0, 0x05, 0x00


	//----- nvinfo : EIATTR_KPARAM_INFO
	.align		4
.L_3537:
        /*0018*/ 	.byte	0x04, 0x17
        /*001a*/ 	.short	(.L_3539 - .L_3538)
.L_3538:
        /*001c*/ 	.word	0x00000000
        /*0020*/ 	.short	0x0001
        /*0022*/ 	.short	0x0c48
        /*0024*/ 	.byte	0x00, 0xf0, 0x05, 0x00


	//----- nvinfo : EIATTR_KPARAM_INFO
	.align		4
.L_3539:
        /*0028*/ 	.byte	0x04, 0x17
        /*002a*/ 	.short	(.L_3541 - .L_3540)
.L_3540:
        /*002c*/ 	.word	0x00000000
        /*0030*/ 	.short	0x0000
        /*0032*/ 	.short	0x0000
        /*0034*/ 	.byte	0x00, 0xf0, 0x21, 0x31


	//----- nvinfo : EIATTR_SPARSE_MMA_MASK
	.align		4
.L_3541:
        /*0038*/ 	.byte	0x03, 0x50
        /*003a*/ 	.short	0x0000


	//----- nvinfo : EIATTR_MAXREG_COUNT
	.align		4
        /*003c*/ 	.byte	0x03, 0x1b
        /*003e*/ 	.short	0x0080


	//----- nvinfo : EIATTR_MERCURY_ISA_VERSION
	.align		4
        /*0040*/ 	.byte	0x03, 0x5f
        /*0042*/ 	.short	0x0101


	//----- nvinfo : EIATTR_EXIT_INSTR_OFFSETS
	.align		4
        /*0044*/ 	.byte	0x04, 0x1c
        /*0046*/ 	.short	(.L_3543 - .L_3542)


	//   ....[0]....
.L_3542:
        /*0048*/ 	.word	0x000001a0


	//   ....[1]....
        /*004c*/ 	.word	0x00000950


	//   ....[2]....
        /*0050*/ 	.word	0x000009b0


	//   ....[3]....
        /*0054*/ 	.word	0x00000f00


	//----- nvinfo : EIATTR_MAX_THREADS
	.align		4
.L_3543:
        /*0058*/ 	.byte	0x04, 0x05
        /*005a*/ 	.short	(.L_3545 - .L_3544)
.L_3544:
        /*005c*/ 	.word	0x00000200
        /*0060*/ 	.word	0x00000001
        /*0064*/ 	.word	0x00000001


	//----- nvinfo : EIATTR_CRS_STACK_SIZE
	.align		4
.L_3545:
        /*0068*/ 	.byte	0x04, 0x1e
        /*006a*/ 	.short	(.L_3547 - .L_3546)
.L_3546:
        /*006c*/ 	.word	0x00000000


	//----- nvinfo : EIATTR_CBANK_PARAM_SIZE
	.align		4
.L_3547:
        /*0070*/ 	.byte	0x03, 0x19
        /*0072*/ 	.short	0x0c4a


	//----- nvinfo : EIATTR_PARAM_CBANK
	.align		4
        /*0074*/ 	.byte	0x04, 0x0a
        /*0076*/ 	.short	(.L_3549 - .L_3548)
	.align		4
.L_3548:
        /*0078*/ 	.word	index@(.nv.constant0._ZN2at6native55_GLOBAL__N__de093ff9_22_ForeachBinaryOpList_cu_a911ec4325multi_tensor_apply_kernelINS1_18TensorListMetadataILi2EEENS1_11CopyFunctorIN3c1013Float8_e4m3fnEfLi2ELi1ELi1EEEJNS0_4CopyIS7_fEEEEEvT_T0_DpT1_)
        /*007c*/ 	.short	0x0210
        /*007e*/ 	.short	0x0c4a


	//----- nvinfo : EIATTR_SW_WAR
	.align		4
.L_3549:
        /*0080*/ 	.byte	0x04, 0x36
        /*0082*/ 	.short	(.L_3551 - .L_3550)
.L_3550:
        /*0084*/ 	.word	0x00000008
.L_3551:


//--------------------- .nv.info._ZN2at6native55_GLOBAL__N__de093ff9_22_ForeachBinaryOpList_cu_a911ec4325multi_tensor_apply_kernelINS1_18TensorListMetadataILi2EEENS1_11CopyFunctorIN3c1013Float8_e4m3fnEdLi2ELi1ELi1EEEJNS0_4CopyIS7_dEEEEEvT_T0_DpT1_ --------------------------
	.section	.nv.info._ZN2at6native55_GLOBAL__N__de093ff9_22_ForeachBinaryOpList_cu_a911ec4325multi_tensor_apply_kernelINS1_18TensorListMetadataILi2EEENS1_11CopyFunctorIN3c1013Float8_e4m3fnEdLi2ELi1ELi1EEEJNS0_4CopyIS7_dEEEEEvT_T0_DpT1_,"",@"SHT_CUDA_INFO"
	.sectionflags	@""
	.align	4


	//----- nvinfo : EIATTR_CUDA_API_VERSION
	.align		4
        /*0000*/ 	.byte	0x04, 0x37
        /*0002*/ 	.short	(.L_3553 - .L_3552)
.L_3552:
        /*0004*/ 	.word	0x00000082


	//----- nvinfo : EIATTR_KPARAM_INFO
	.align		4
.L_3553:
        /*0008*/ 	.byte	0x04, 0x17
        /*000a*/ 	.short	(.L_3555 - .L_3554)
.L_3554:
        /*000c*/ 	.word	0x00000000
        /*0010*/ 	.short	0x0002
        /*0012*/ 	.short	0x0c49
        /*0014*/ 	.byte	0x00, 0xf0, 0x05, 0x00


	//----- nvinfo : EIATTR_KPARAM_INFO
	.align		4
.L_3555:
        /*0018*/ 	.byte	0x04, 0x17
        /*001a*/ 	.short	(.L_3557 - .L_3556)
.L_3556:
        /*001c*/ 	.word	0x00000000
        /*0020*/ 	.short	0x0001
        /*0022*/ 	.short	0x0c48
        /*0024*/ 	.byte	0x00, 0xf0, 0x05, 0x00


	//----- nvinfo : EIATTR_KPARAM_INFO
	.align		4
.L_3557:
        /*0028*/ 	.byte	0x04, 0x17
        /*002a*/ 	.short	(.L_3559 - .L_3558)
.L_3558:
        /*002c*/ 	.word	0x00000000
        /*0030*/ 	.short	0x0000
        /*0032*/ 	.short	0x0000
        /*0034*/ 	.byte	0x00, 0xf0, 0x21, 0x31


	//----- nvinfo : EIATTR_SPARSE_MMA_MASK
	.align		4
.L_3559:
        /*0038*/ 	.byte	0x03, 0x50
        /*003a*/ 	.short	0x0000


	//----- nvinfo : EIATTR_MAXREG_COUNT
	.align		4
        /*003c*/ 	.byte	0x03, 0x1b
        /*003e*/ 	.short	0x0080


	//----- nvinfo : EIATTR_MERCURY_ISA_VERSION
	.align		4
        /*0040*/ 	.byte	0x03, 0x5f
        /*0042*/ 	.short	0x0101


	//----- nvinfo : EIATTR_EXIT_INSTR_OFFSETS
	.align		4
        /*0044*/ 	.byte	0x04, 0x1c
        /*0046*/ 	.short	(.L_3561 - .L_3560)


	//   ....[0]....
.L_3560:
        /*0048*/ 	.word	0x000001a0


	//   ....[1]....
        /*004c*/ 	.word	0x00000a70


	//   ....[2]....
        /*0050*/ 	.word	0x00000ad0


	//   ....[3]....
        /*0054*/ 	.word	0x00001110


	//----- nvinfo : EIATTR_MAX_THREADS
	.align		4
.L_3561:
        /*0058*/ 	.byte	0x04, 0x05
        /*005a*/ 	.short	(.L_3563 - .L_3562)
.L_3562:
        /*005c*/ 	.word	0x00000200
        /*0060*/ 	.word	0x00000001
        /*0064*/ 	.word	0x00000001


	//----- nvinfo : EIATTR_CRS_STACK_SIZE
	.align		4
.L_3563:
        /*0068*/ 	.byte	0x04, 0x1e
        /*006a*/ 	.short	(.L_3565 - .L_3564)
.L_3564:
        /*006c*/ 	.word	0x00000000


	//----- nvinfo : EIATTR_CBANK_PARAM_SIZE
	.align		4
.L_3565:
        /*0070*/ 	.byte	0x03, 0x19
        /*0072*/ 	.short	0x0c4a


	//----- nvinfo : EIATTR_PARAM_CBANK
	.align		4
        /*0074*/ 	.byte	0x04, 0x0a
        /*0076*/ 	.short	(.L_3567 - .L_3566)
	.align		4
.L_3566:
        /*0078*/ 	.word	index@(.nv.constant0._ZN2at6native55_GLOBAL__N__de093ff9_22_ForeachBinaryOpList_cu_a911ec4325multi_tensor_apply_kernelINS1_18TensorListMetadataILi2EEENS1_11CopyFunctorIN3c1013Float8_e4m3fnEdLi2ELi1ELi1EEEJNS0_4CopyIS7_dEEEEEvT_T0_DpT1_)
        /*007c*/ 	.short	0x0210
        /*007e*/ 	.short	0x0c4a


	//----- nvinfo : EIATTR_SW_WAR
	.align		4
.L_3567:
        /*0080*/ 	.byte	0x04, 0x36
        /*0082*/ 	.short	(.L_3569 - .L_3568)
.L_3568:
        /*0084*/ 	.word	0x00000008
.L_3569:


//--------------------- .nv.info._ZN2at6native55_GLOBAL__N__de093ff9_22_ForeachBinaryOpList_cu_a911ec4325multi_tensor_apply_kernelINS1_18TensorListMetadataILi2EEENS1_11CopyFunctorIN3c1013Float8_e4m3fnEiLi2ELi1ELi1EEEJNS0_4CopyIS7_iEEEEEvT_T0_DpT1_ --------------------------
	.section	.nv.info._ZN2at6native55_GLOBAL__N__de093ff9_22_ForeachBinaryOpList_cu_a911ec4325multi_tensor_apply_kernelINS1_18TensorListMetadataILi2EEENS1_11CopyFunctorIN3c1013Float8_e4m3fnEiLi2ELi1ELi1EEEJNS0_4CopyIS7_iEEEEEvT_T0_DpT1_,"",@"SHT_CUDA_INFO"
	.sectionflags	@""
	.align	4


	//----- nvinfo : EIATTR_CUDA_API_VERSION
	.align		4
        /*0000*/ 	.byte	0x04, 0x37
        /*0002*/ 	.short	(.L_3571 - .L_3570)
.L_3570:
        /*0004*/ 	.word	0x00000082


	//----- nvinfo : EIATTR_KPARAM_INFO
	.align		4
.L_3571:
        /*0008*/ 	.byte	0x04, 0x17
        /*000a*/ 	.short	(.L_3573 - .L_3572)
.L_3572:
        /*000c*/ 	.word	0x00000000
        /*0010*/ 	.short	0x0002
        /*0012*/ 	.short	0x0c49
        /*0014*/ 	.byte	0x00, 0xf0, 0x05, 0x00


	//----- nvinfo : EIATTR_KPARAM_INFO
	.align		4
.L_3573:
        /*0018*/ 	.byte	0x04, 0x17
        /*001a*/ 	.short	(.L_3575 - .L_3574)
.L_3574:
        /*001c*/ 	.word	0x00000000
        /*0020*/ 	.short	0x0001
        /*0022*/ 	.short	0x0c48
        /*0024*/ 	.byte	0x00, 0xf0, 0x05, 0x00


	//----- nvinfo : EIATTR_KPARAM_INFO
	.align		4
.L_3575:
        /*0028*/ 	.byte	0x04, 0x17
        /*002a*/ 	.short	(.L_3577 - .L_3576)
.L_3576:
        /*002c*/ 	.word	0x00000000
        /*0030*/ 	.short	0x0000
        /*0032*/ 	.short	0x0000
        /*0034*/ 	.byte	0x00, 0xf0, 0x21, 0x31


	//----- nvinfo : EIATTR_SPARSE_MMA_MASK
	.align		4
.L_3577:
        /*0038*/ 	.byte	0x03, 0x50
        /*003a*/ 	.short	0x0000


	//----- nvinfo : EIATTR_MAXREG_COUNT
	.align		4
        /*003c*/ 	.byte	0x03, 0x1b
        /*003e*/ 	.short	0x0080


	//----- nvinfo : EIATTR_MERCURY_ISA_VERSION
	.align		4
        /*0040*/ 	.byte	0x03, 0x5f
        /*0042*/ 	.short	0x0101


	//----- nvinfo : EIATTR_EXIT_INSTR_OFFSETS
	.align		4
        /*0044*/ 	.byte	0x04, 0x1c
        /*0046*/ 	.short	(.L_3579 - .L_3578)


	//   ....[0]....
.L_3578:
        /*0048*/ 	.word	0x000001a0


	//   ....[1]....
        /*004c*/ 	.word	0x000009d0


	//   ....[2]....
        /*0050*/ 	.word	0x00000a30


	//   ....[3]....
        /*0054*/ 	.word	0x00000fc0


	//----- nvinfo : EIATTR_MAX_THREADS
	.align		4
.L_3579:
        /*0058*/ 	.byte	0x04, 0x05
        /*005a*/ 	.short	(.L_3581 - .L_3580)
.L_3580:
        /*005c*/ 	.word	0x00000200
        /*0060*/ 	.word	0x00000001
        /*0064*/ 	.word	0x00000001


	//----- nvinfo : EIATTR_CRS_STACK_SIZE
	.align		4
.L_3581:
        /*0068*/ 	.byte	0x04, 0x1e
        /*006a*/ 	.short	(.L_3583 - .L_3582)
.L_3582:
        /*006c*/ 	.word	0x00000000


	//----- nvinfo : EIATTR_CBANK_PARAM_SIZE
	.align		4
.L_3583:
        /*0070*/ 	.byte	0x03, 0x19
        /*0072*/ 	.short	0x0c4a


	//----- nvinfo : EIATTR_PARAM_CBANK
	.align		4
        /*0074*/ 	.byte	0x04, 0x0a
        /*0076*/ 	.short	(.L_3585 - .L_3584)
	.align		4
.L_3584:
        /*0078*/ 	.word	index@(.nv.constant0._ZN2at6native55_GLOBAL__N__de093ff9_22_ForeachBinaryOpList_cu_a911ec4325multi_tensor_apply_kernelINS1_18TensorListMetadataILi2EEENS1_11CopyFunctorIN3c1013Float8_e4m3fnEiLi2ELi1ELi1EEEJNS0_4CopyIS7_iEEEEEvT_T0_DpT1_)
        /*007c*/ 	.short	0x0210
        /*007e*/ 	.short	0x0c4a


	//----- nvinfo : EIATTR_SW_WAR
	.align		4
.L_3585:
        /*0080*/ 	.byte	0x04, 0x36
        /*0082*/ 	.short	(.L_3587 - .L_3586)
.L_3586:
        /*0084*/ 	.word	0x00000008
.L_3587:


//--------------------- .nv.info._ZN2at6native55_GLOBAL__N__de093ff9_22_ForeachBinaryOpList_cu_a911ec4325multi_tensor_apply_kernelINS1_18TensorListMetadataILi2EEENS1_11CopyFunctorIN3c1013Float8_e4m3fnEsLi2ELi1ELi1EEEJNS0_4CopyIS7_sEEEEEvT_T0_DpT1_ --------------------------
	.section	.nv.info._ZN2at6native55_GLOBAL__N__de093ff9_22_ForeachBinaryOpList_cu_a911ec4325multi_tensor_apply_kernelINS1_18TensorListMetadataILi2EEENS1_11CopyFunctorIN3c1013Float8_e4m3fnEsLi2ELi1ELi1EEEJNS0_4CopyIS7_sEEEEEvT_T0_DpT1_,"",@"SHT_CUDA_INFO"
	.sectionflags	@""
	.align	4


	//----- nvinfo : EIATTR_CUDA_API_VERSION
	.align		4
        /*0000*/ 	.byte	0x04, 0x37
        /*0002*/ 	.short	(.L_3589 - .L_3588)
.L_3588:
        /*0004*/ 	.word	0x00000082


	//----- nvinfo : EIATTR_KPARAM_INFO
	.align		4
.L_3589:
        /*0008*/ 	.byte	0x04, 0x17
        /*000a*/ 	.short	(.L_3591 - .L_3590)
.L_3590:
        /*000c*/ 	.word	0x00000000
        /*0010*/ 	.short	0x0002
        /*0012*/ 	.short	0x0c49
        /*0014*/ 	.byte	0x00, 0xf0, 0x05, 0x00


	//----- nvinfo : EIATTR_KPARAM_INFO
	.align		4
.L_3591:
        /*0018*/ 	.byte	0x04, 0x17
        /*001a*/ 	.short	(.L_3593 - .L_3592)
.L_3592:
        /*001c*/ 	.word	0x00000000
        /*0020*/ 	.short	0x0001
        /*0022*/ 	.short	0x0c48
        /*0024*/ 	.byte	0x00, 0xf0, 0x05, 0x00


	//----- nvinfo : EIATTR_KPARAM_INFO
	.align		4
.L_3593:
        /*0028*/ 	.byte	0x04, 0x17
        /*002a*/ 	.short	(.L_3595 - .L_3594)
.L_3594:
        /*002c*/ 	.word	0x00000000
        /*0030*/ 	.short	0x0000
        /*0032*/ 	.short	0x0000
        /*0034*/ 	.byte	0x00, 0xf0, 0x21, 0x31


	//----- nvinfo : EIATTR_SPARSE_MMA_MASK
	.align		4
.L_3595:
        /*0038*/ 	.byte	0x03, 0x50
        /*003a*/ 	.short	0x0000


	//----- nvinfo : EIATTR_MAXREG_COUNT
	.align		4
        /*003c*/ 	.byte	0x03, 0x1b
        /*003e*/ 	.short	0x0080


	//----- nvinfo : EIATTR_MERCURY_ISA_VERSION
	.align		4
        /*0040*/ 	.byte	0x03, 0x5f
        /*0042*/ 	.short	0x0101


	//----- nvinfo : EIATTR_EXIT_INSTR_OFFSETS
	.align		4
        /*0044*/ 	.byte	0x04, 0x1c
        /*0046*/ 	.short	(.L_3597 - .L_3596)


	//   ....[0]....
.L_3596:
        /*0048*/ 	.word	0x000001a0


	//   ....[1]....
        /*004c*/ 	.word	0x00000990


	//   ....[2]....
        /*0050*/ 	.word	0x000009f0


	//   ....[3]....
        /*0054*/ 	.word	0x00000f80


	//----- nvinfo : EIATTR_MAX_THREADS
	.align		4
.L_3597:
        /*0058*/ 	.byte	0x04, 0x05
        /*005a*/ 	.short	(.L_3599 - .L_3598)
.L_3598:
        /*005c*/ 	.word	0x00000200
        /*0060*/ 	.word	0x00000001
        /*0064*/ 	.word	0x00000001


	//----- nvinfo : EIATTR_CRS_STACK_SIZE
	.align		4
.L_3599:
        /*0068*/ 	.byte	0x04, 0x1e
        /*006a*/ 	.short	(.L_3601 - .L_3600)
.L_3600:
        /*006c*/ 	.word	0x00000000


	//----- nvinfo : EIATTR_CBANK_PARAM_SIZE
	.align		4
.L_3601:
        /*0070*/ 	.byte	0x03, 0x19
        /*0072*/ 	.short	0x0c4a


	//----- nvinfo : EIATTR_PARAM_CBANK
	.align		4
        /*0074*/ 	.byte	0x04, 0x0a
        /*0076*/ 	.short	(.L_3603 - .L_3602)
	.align		4
.L_3602:
        /*0078*/ 	.word	index@(.nv.constant0._ZN2at6native55_GLOBAL__N__de093ff9_22_ForeachBinaryOpList_cu_a911ec4325multi_tensor_apply_kernelINS1_18TensorListMetadataILi2EEENS1_11CopyFunctorIN3c1013Float8_e4m3fnEsLi2ELi1ELi1EEEJNS0_4CopyIS7_sEEEEEvT_T0_DpT1_)
        /*007c*/ 	.short	0x0210
        /*007e*/ 	.short	0x0c4a


	//----- nvinfo : EIATTR_SW_WAR
	.align		4
.L_3603:
        /*0080*/ 	.byte	0x04, 0x36
        /*0082*/ 	.short	(.L_3605 - .L_3604)
.L_3604:
        /*0084*/ 	.word	0x00000008
.L_3605:


//--------------------- .nv.info._ZN2at6native55_GLOBAL__N__de093ff9_22_ForeachBinaryOpList_cu_a911ec4325multi_tensor_apply_kernelINS1_18TensorListMetadataILi2EEENS1_11CopyFunctorIN3c1013Float8_e4m3fnElLi2ELi1ELi1EEEJNS0_4CopyIS7_lEEEEEvT_T0_DpT1_ --------------------------
	.section	.nv.info._ZN2at6native55_GLOBAL__N__de093ff9_22_ForeachBinaryOpList_cu_a911ec4325multi_tensor_apply_kernelINS1_18TensorListMetadataILi2EEENS1_11CopyFunctorIN3c1013Float8_e4m3fnElLi2ELi1ELi1EEEJNS0_4CopyIS7_lEEEEEvT_T0_DpT1_,"",@"SHT_CUDA_INFO"
	.sectionflags	@""
	.align	4


	//----- nvinfo : EIATTR_CUDA_API_VERSION
	.align		4
        /*0000*/ 	.byte	0x04, 0x37
        /*0002*/ 	.short	(.L_3607 - .L_3606)
.L_3606:
        /*0004*/ 	.word	0x00000082


	//----- nvinfo : EIATTR_KPARAM_INFO
	.align		4
.L_3607:
        /*0008*/ 	.byte	0x04, 0x17
        /*000a*/ 	.short	(.L_3609 - .L_3608)
.L_3608:
        /*000c*/ 	.word	0x00000000
        /*0010*/ 	.short	0x0002
        /*0012*/ 	.short	0x0c49
        /*0014*/ 	.byte	0x00, 0xf0, 0x05, 0x00


	//----- nvinfo : EIATTR_KPARAM_INFO
	.align		4
.L_3609:
        /*0018*/ 	.byte	0x04, 0x17
        /*001a*/ 	.short	(.L_3611 - .L_3610)
.L_3610:
        /*001c*/ 	.word	0x00000000
        /*0020*/ 	.short	0x0001
        /*0022*/ 	.short	0x0c48
        /*0024*/ 	.byte	0x00, 0xf0, 0x05, 0x00


	//----- nvinfo : EIATTR_KPARAM_INFO
	.align		4
.L_3611:
        /*0028*/ 	.byte	0x04, 0x17
        /*002a*/ 	.short	(.L_3613 - .L_3612)
.L_3612:
        /*002c*/ 	.word	0x00000000
        /*0030*/ 	.short	0x0000
        /*0032*/ 	.short	0x0000
        /*0034*/ 	.byte	0x00, 0xf0, 0x21, 0x31


	//----- nvinfo : EIATTR_SPARSE_MMA_MASK
	.align		4
.L_3613:
        /*0038*/ 	.byte	0x03, 0x50
        /*003a*/ 	.short	0x0000


	//----- nvinfo : EIATTR_MAXREG_COUNT
	.align		4
        /*003c*/ 	.byte	0x03, 0x1b
        /*003e*/ 	.short	0x0080


	//----- nvinfo : EIATTR_MERCURY_ISA_VERSION
	.align		4
        /*0040*/ 	.byte	0x03, 0x5f
        /*0042*/ 	.short	0x0101


	//----- nvinfo : EIATTR_EXIT_INSTR_OFFSETS
	.align		4
        /*0044*/ 	.byte	0x04, 0x1c
        /*0046*/ 	.short	(.L_3615 - .L_3614)


	//   ....[0]....
.L_3614:
        /*0048*/ 	.word	0x000001a0


	//   ....[1]....
        /*004c*/ 	.word	0x00000990


	//   ....[2]....
        /*0050*/ 	.word	0x000009f0


	//   ....[3]....
        /*0054*/ 	.word	0x00000f90


	//----- nvinfo : EIATTR_MAX_THREADS
	.align		4
.L_3615:
        /*0058*/ 	.byte	0x04, 0x05
        /*005a*/ 	.short	(.L_3617 - .L_3616)
.L_3616:
        /*005c*/ 	.word	0x00000200
        /*0060*/ 	.word	0x00000001
        /*0064*/ 	.word	0x00000001


	//----- nvinfo : EIATTR_CRS_STACK_SIZE
	.align		4
.L_3617:
        /*0068*/ 	.byte	0x04, 0x1e
        /*006a*/ 	.short	(.L_3619 - .L_3618)
.L_3618:
        /*006c*/ 	.word	0x00000000


	//----- nvinfo : EIATTR_CBANK_PARAM_SIZE
	.align		4
.L_3619:
        /*0070*/ 	.byte	0x03, 0x19
        /*0072*/ 	.short	0x0c4a


	//----- nvinfo : EIATTR_PARAM_CBANK
	.align		4
        /*0074*/ 	.byte	0x04, 0x0a
        /*0076*/ 	.short	(.L_3621 - .L_3620)
	.align		4
.L_3620:
        /*0078*/ 	.word	index@(.nv.constant0._ZN2at6native55_GLOBAL__N__de093ff9_22_ForeachBinaryOpList_cu_a911ec4325multi_tensor_apply_kernelINS1_18TensorListMetadataILi2EEENS1_11CopyFunctorIN3c1013Float8_e4m3fnElLi2ELi1ELi1EEEJNS0_4CopyIS7_lEEEEEvT_T0_DpT1_)
        /*007c*/ 	.short	0x0210
        /*007e*/ 	.short	0x0c4a


	//----- nvinfo : EIATTR_SW_WAR
	.align		4
.L_3621:
        /*0080*/ 	.byte	0x04, 0x36
        /*0082*/ 	.short	(.L_3623 - .L_3622)
.L_3622:
        /*0084*/ 	.word	0x00000008
.L_3623:


//--------------------- .nv.info._ZN2at6native55_GLOBAL__N__de093ff9_22_ForeachBinaryOpList_cu_a911ec4325multi_tensor_apply_kernelINS1_18TensorListMetadataILi2EEENS1_11CopyFunctorIN3c1013Float8_e4m3fnEaLi2ELi1ELi1EEEJNS0_4CopyIS7_aEEEEEvT_T0_DpT1_ --------------------------
	.section	.nv.info._ZN2at6native55_GLOBAL__N__de093ff9_22_ForeachBinaryOpList_cu_a911ec4325multi_tensor_apply_kernelINS1_18TensorListMetadataILi2EEENS1_11CopyFunctorIN3c1013Float8_e4m3fnEaLi2ELi1ELi1EEEJNS0_4CopyIS7_aEEEEEvT_T0_DpT1_,"",@"SHT_CUDA_INFO"
	.sectionflags	@""
	.align	4


	//----- nvinfo : EIATTR_CUDA_API_VERSION
	.align		4
        /*0000*/ 	.byte	0x04, 0x37
        /*0002*/ 	.short	(.L_3625 - .L_3624)
.L_3624:
        /*0004*/ 	.word	0x00000082


	//----- nvinfo : EIATTR_KPARAM_INFO
	.align		4
.L_3625:
        /*0008*/ 	.byte	0x04, 0x17
        /*000a*/ 	.short	(.L_3627 - .L_3626)
.L_3626:
        /*000c*/ 	.word	0x00000000
        /*0010*/ 	.short	0x0002
        /*0012*/ 	.short	0x0c49
        /*0014*/ 	.byte	0x00, 0xf0, 0x05, 0x00


	//----- nvinfo : EIATTR_KPARAM_INFO
	.align		4
.L_3627:
        /*0018*/ 	.byte	0x04, 0x17
        /*001a*/ 	.short	(.L_3629 - .L_3628)
.L_3628:
        /*001c*/ 	.word	0x00000000
        /*0020*/ 	.short	0x0001
        /*0022*/ 	.short	0x0c48
        /*0024*/ 	.byte	0x00, 0xf0, 0x05, 0x00


	//----- nvinfo : EIATTR_KPARAM_INFO
	.align		4
.L_3629:
        /*0028*/ 	.byte	0x04, 0x17
        /*002a*/ 	.short	(.L_3631 - .L_3630)
.L_3630:
        /*002c*/ 	.word	0x00000000
        /*0030*/ 	.short	0x0000
        /*0032*/ 	.short	0x0000
        /*0034*/ 	.byte	0x00, 0xf0, 0x21, 0x31


	//----- nvinfo : EIATTR_SPARSE_MMA_MASK
	.align		4
.L_3631:
        /*0038*/ 	.byte	0x03, 0x50
        /*003a*/ 	.short	0x0000


	//----- nvinfo : EIATTR_MAXREG_COUNT
	.align		4
        /*003c*/ 	.byte	0x03, 0x1b
        /*003e*/ 	.short	0x0080


	//----- nvinfo : EIATTR_MERCURY_ISA_VERSION
	.align		4
        /*0040*/ 	.byte	0x03, 0x5f
        /*0042*/ 	.short	0x0101


	//----- nvinfo : EIATTR_EXIT_INSTR_OFFSETS
	.align		4
        /*0044*/ 	.byte	0x04, 0x1c
        /*0046*/ 	.short	(.L_3633 - .L_3632)


	//   ....[0]....
.L_3632:
        /*0048*/ 	.word	0x00000190


	//   ....[1]....
        /*004c*/ 	.word	0x00000980


	//   ....[2]....
        /*0050*/ 	.word	0x000009e0


	//   ....[3]....
        /*0054*/ 	.word	0x00000fc0


	//----- nvinfo : EIATTR_MAX_THREADS
	.align		4
.L_3633:
        /*0058*/ 	.byte	0x04, 0x05
        /*005a*/ 	.short	(.L_3635 - .L_3634)
.L_3634:
        /*005c*/ 	.word	0x00000200
        /*0060*/ 	.word	0x00000001
        /*0064*/ 	.word	0x00000001


	//----- nvinfo : EIATTR_CRS_STACK_SIZE
	.align		4
.L_3635:
        /*0068*/ 	.byte	0x04, 0x1e
        /*006a*/ 	.short	(.L_3637 - .L_3636)
.L_3636:
        /*006c*/ 	.word	0x00000000


	//----- nvinfo : EIATTR_CBANK_PARAM_SIZE
	.align		4
.L_3637:
        /*0070*/ 	.byte	0x03, 0x19
        /*0072*/ 	.short	0x0c4a


	//----- nvinfo : EIATTR_PARAM_CBANK
	.align		4
        /*0074*/ 	.byte	0x04, 0x0a
        /*0076*/ 	.short	(.L_3639 - .L_3638)
	.align		4
.L_3638:
        /*0078*/ 	.word	index@(.nv.constant0._ZN2at6native55_GLOBAL__N__de093ff9_22_ForeachBinaryOpList_cu_a911ec4325multi_tensor_apply_kernelINS1_18TensorListMetadataILi2EEENS1_11CopyFunctorIN3c1013Float8_e4m3fnEaLi2ELi1ELi1EEEJNS0_4CopyIS7_aEEEEEvT_T0_DpT1_)
        /*007c*/ 	.short	0x0210
        /*007e*/ 	.short	0x0c4a


	//----- nvinfo : EIATTR_SW_WAR
	.align		4
.L_3639:
        /*0080*/ 	.byte	0x04, 0x36
        /*0082*/ 	.short	(.L_3641 - .L_3640)
.L_3640:
        /*0084*/ 	.word	0x00000008
.L_3641:


//--------------------- .nv.info._ZN2at6native55_GLOBAL__N__de093ff9_22_ForeachBinaryOpList_cu_a911ec4325multi_tensor_apply_kernelINS1_18TensorListMetadataILi2EEENS1_11CopyFunctorIN3c1013Float8_e4m3fnEhLi2ELi1ELi1EEEJNS0_4CopyIS7_hEEEEEvT_T0_DpT1_ --------------------------
	.section	.nv.info._ZN2at6native55_GLOBAL__N__de093ff9_22_ForeachBinaryOpList_cu_a911ec4325multi_tensor_apply_kernelINS1_18TensorListMetadataILi2EEENS1_11CopyFunctorIN3c1013Float8_e4m3fnEhLi2ELi1ELi1EEEJNS0_4CopyIS7_hEEEEEvT_T0_DpT1_,"",@"SHT_CUDA_INFO"
	.sectionflags	@""
	.align	4


	//----- nvinfo : EIATTR_CUDA_API_VERSION
	.align		4
        /*0000*/ 	.byte	0x04, 0x37
        /*0002*/ 	.short	(.L_3643 - .L_3642)
.L_3642:
        /*0004*/ 	.word	0x00000082


	//----- nvinfo : EIATTR_KPARAM_INFO
	.align		4
.L_3643:
        /*0008*/ 	.byte	0x04, 0x17
        /*000a*/ 	.short	(.L_3645 - .L_3644)
.L_3644:
        /*000c*/ 	.word	0x00000000
        /*0010*/ 	.short	0x0002
        /*0012*/ 	.short	0x0c49
        /*0014*/ 	.byte	0x00, 0xf0, 0x05, 0x00


	//----- nvinfo : EIATTR_KPARAM_INFO
	.align		4
.L_3645:
        /*0018*/ 	.byte	0x04, 0x17
        /*001a*/ 	.short	(.L_3647 - .L_3646)
.L_3646:
        /*001c*/ 	.word	0x00000000
        /*0020*/ 	.short	0x0001
        /*0022*/ 	.short	0x0c48
        /*0024*/ 	.byte	0x00, 0xf0, 0x05, 0x00


	//----- nvinfo : EIATTR_KPARAM_INFO
	.align		4
.L_3647:
        /*0028*/ 	.byte	0x04, 0x17
        /*002a*/ 	.short	(.L_3649 - .L_3648)
.L_3648:
        /*002c*/ 	.word	0x00000000
        /*0030*/ 	.short	0x0000
        /*0032*/ 	.short	0x0000
        /*0034*/ 	.byte	0x00, 0xf0, 0x21, 0x31


	//----- nvinfo : EIATTR_SPARSE_MMA_MASK
	.align		4
.L_3649:
        /*0038*/ 	.byte	0x03, 0x50
        /*003a*/ 	.short	0x0000


	//----- nvinfo : EIATTR_MAXREG_COUNT
	.align		4
        /*003c*/ 	.byte	0x03, 0x1b
        /*003e*/ 	.short	0x0080


	//----- nvinfo : EIATTR_MERCURY_ISA_VERSION
	.align		4
        /*0040*/ 	.byte	0x03, 0x5f
        /*0042*/ 	.short	0x0101


	//----- nvinfo : EIATTR_EXIT_INSTR_OFFSETS
	.align		4
        /*0044*/ 	.byte	0x04, 0x1c
        /*0046*/ 	.short	(.L_3651 - .L_3650)


	//   ....[0]....
.L_3650:
        /*0048*/ 	.word	0x00000190


	//   ....[1]....
        /*004c*/ 	.word	0x000009c0


	//   ....[2]....
        /*0050*/ 	.word	0x00000a20


	//   ....[3]....
        /*0054*/ 	.word	0x00001040


	//----- nvinfo : EIATTR_MAX_THREADS
	.align		4
.L_3651:
        /*0058*/ 	.byte	0x04, 0x05
        /*005a*/ 	.short	(.L_3653 - .L_3652)
.L_3652:
        /*005c*/ 	.word	0x00000200
        /*0060*/ 	.word	0x00000001
        /*0064*/ 	.word	0x00000001


	//----- nvinfo : EIATTR_CRS_STACK_SIZE
	.align		4
.L_3653:
        /*0068*/ 	.byte	0x04, 0x1e
        /*006a*/ 	.short	(.L_3655 - .L_3654)
.L_3654:
        /*006c*/ 	.word	0x00000000


	//----- nvinfo : EIATTR_CBANK_PARAM_SIZE
	.align		4
.L_3655:
        /*0070*/ 	.byte	0x03, 0x19
        /*0072*/ 	.short	0x0c4a


	//----- nvinfo : EIATTR_PARAM_CBANK
	.align		4
        /*0074*/ 	.byte	0x04, 0x0a
        /*0076*/ 	.short	(.L_3657 - .L_3656)
	.align		4
.L_3656:
        /*0078*/ 	.word	index@(.nv.constant0._ZN2at6native55_GLOBAL__N__de093ff9_22_ForeachBinaryOpList_cu_a911ec4325multi_tensor_apply_kernelINS1_18TensorListMetadataILi2EEENS1_11CopyFunctorIN3c1013Float8_e4m3fnEhLi2ELi1ELi1EEEJNS0_4CopyIS7_hEEEEEvT_T0_DpT1_)
        /*007c*/ 	.short	0x0210
        /*007e*/ 	.short	0x0c4a


	//----- nvinfo : EIATTR_SW_WAR
	.align		4
.L_3657:
        /*0080*/ 	.byte	0x04, 0x36
        /*0082*/ 	.short	(.L_3659 - .L_3658)
.L_3658:
        /*0084*/ 	.word	0x00000008
.L_3659:


//--------------------- .nv.info._ZN2at6native55_GLOBAL__N__de093ff9_22_ForeachBinaryOpList_cu_a911ec4325multi_tensor_apply_kernelINS1_18TensorListMetadataILi2EEENS1_14UnaryOpFunctorIN3c1013Float8_e4m3fnELi2ELi1ELi1EEEJNS0_4CopyIS7_S7_EEEEEvT_T0_DpT1_ --------------------------
	.section	.nv.info._ZN2at6native55_GLOBAL__N__de093ff9_22_ForeachBinaryOpList_cu_a911ec4325multi_tensor_apply_kernelINS1_18TensorListMetadataILi2EEENS1_14UnaryOpFunctorIN3c1013Float8_e4m3fnELi2ELi1ELi1EEEJNS0_4CopyIS7_S7_EEEEEvT_T0_DpT1_,"",@"SHT_CUDA_INFO"
	.sectionflags	@""
	.align	4


	//----- nvinfo : EIATTR_CUDA_API_VERSION
	.align		4
        /*0000*/ 	.byte	0x04, 0x37
        /*0002*/ 	.short	(.L_3661 - .L_3660)
.L_3660:
        /*0004*/ 	.word	0x00000082


	//----- nvinfo : EIATTR_KPARAM_INFO
	.align		4
.L_3661:
        /*0008*/ 	.byte	0x04, 0x17
        /*000a*/ 	.short	(.L_3663 - .L_3662)
.L_3662:
        /*000c*/ 	.word	0x00000000
        /*0010*/ 	.short	0x0002
        /*0012*/ 	.short	0x0c49
        /*0014*/ 	.byte	0x00, 0xf0, 0x05, 0x00


	//----- nvinfo : EIATTR_KPARAM_INFO
	.align		4
.L_3663:
        /*0018*/ 	.byte	0x04, 0x17
        /*001a*/ 	.short	(.L_3665 - .L_3664)
.L_3664:
        /*001c*/ 	.word	0x00000000
        /*0020*/ 	.short	0x0001
        /*0022*/ 	.short	0x0c48
        /*0024*/ 	.byte	0x00, 0xf0, 0x05, 0x00


	//----- nvinfo : EIATTR_KPARAM_INFO
	.align		4
.L_3665:
        /*0028*/ 	.byte	0x04, 0x17
        /*002a*/ 	.short	(.L_3667 - .L_3666)
.L_3666:
        /*002c*/ 	.word	0x00000000
        /*0030*/ 	.short	0x0000
        /*0032*/ 	.short	0x0000
        /*0034*/ 	.byte	0x00, 0xf0, 0x21, 0x31


	//----- nvinfo : EIATTR_SPARSE_MMA_MASK
	.align		4
.L_3667:
        /*0038*/ 	.byte	0x03, 0x50
        /*003a*/ 	.short	0x0000


	//----- nvinfo : EIATTR_MAXREG_COUNT
	.align		4
        /*003c*/ 	.byte	0x03, 0x1b
        /*003e*/ 	.short	0x0080


	//----- nvinfo : EIATTR_MERCURY_ISA_VERSION
	.align		4
        /*0040*/ 	.byte	0x03, 0x5f
        /*0042*/ 	.short	0x0101


	//----- nvinfo : EIATTR_EXIT_INSTR_OFFSETS
	.align		4
        /*0044*/ 	.byte	0x04, 0x1c
        /*0046*/ 	.short	(.L_3669 - .L_3668)


	//   ....[0]....
.L_3668:
        /*0048*/ 	.word	0x00000190


	//   ....[1]....
        /*004c*/ 	.word	0x00000e10


	//   ....[2]....
        /*0050*/ 	.word	0x00000e70


	//   ....[3]....
        /*0054*/ 	.word	0x00001870


	//----- nvinfo : EIATTR_MAX_THREADS
	.align		4
.L_3669:
        /*0058*/ 	.byte	0x04, 0x05
        /*005a*/ 	.short	(.L_3671 - .L_3670)
.L_3670:
        /*005c*/ 	.word	0x00000200
        /*0060*/ 	.word	0x00000001
        /*0064*/ 	.word	0x00000001


	//----- nvinfo : EIATTR_CRS_STACK_SIZE
	.align		4
.L_3671:
        /*0068*/ 	.byte	0x04, 0x1e
        /*006a*/ 	.short	(.L_3673 - .L_3672)
.L_3672:
        /*006c*/ 	.word	0x00000000


	//----- nvinfo : EIATTR_CBANK_PARAM_SIZE
	.align		4
.L_3673:
        /*0070*/ 	.byte	0x03, 0x19
        /*0072*/ 	.short	0x0c4a


	//----- nvinfo : EIATTR_PARAM_CBANK
	.align		4
        /*0074*/ 	.byte	0x04, 0x0a
        /*0076*/ 	.short	(.L_3675 - .L_3674)
	.align		4
.L_3674:
        /*0078*/ 	.word	index@(.nv.constant0._ZN2at6native55_GLOBAL__N__de093ff9_22_ForeachBinaryOpList_cu_a911ec4325multi_tensor_apply_kernelINS1_18TensorListMetadataILi2EEENS1_14UnaryOpFunctorIN3c1013Float8_e4m3fnELi2ELi1ELi1EEEJNS0_4CopyIS7_S7_EEEEEvT_T0_DpT1_)
        /*007c*/ 	.short	0x0210
        /*007e*/ 	.short	0x0c4a


	//----- nvinfo : EIATTR_SW_WAR
	.align		4
.L_3675:
        /*0080*/ 	.byte	0x04, 0x36
        /*0082*/ 	.short	(.L_3677 - .L_3676)
.L_3676:
        /*0084*/ 	.word	0x00000008
.L_3677:


//--------------------- .nv.info._ZN2at6native55_GLOBAL__N__de093ff9_22_ForeachBinaryOpList_cu_a911ec4325multi_tensor_apply_kernelINS1_18TensorListMetadataILi2EEENS1_11CopyFunctorIbN3c1015Float8_e5m2fnuzELi2ELi1ELi1EEEJNS0_4CopyIbS7_EEEEEvT_T0_DpT1_ --------------------------
	.section	.nv.info._ZN2at6native55_GLOBAL__N__de093ff9_22_ForeachBinaryOpList_cu_a911ec4325multi_tensor_apply_kernelINS1_18TensorListMetadataILi2EEENS1_11CopyFunctorIbN3c1015Float8_e5m2fnuzELi2ELi1ELi1EEEJNS0_4CopyIbS7_EEEEEvT_T0_DpT1_,"",@"SHT_CUDA_INFO"
	.sectionflags	@""
	.align	4


	//----- nvinfo : EIATTR_CUDA_API_VERSION
	.align		4
        /*0000*/ 	.byte	0x04, 0x37
        /*0002*/ 	.short	(.L_3679 - .L_3678)
.L_3678:
        /*0004*/ 	.word	0x00000082


	//----- nvinfo : EIATTR_KPARAM_INFO
	.align		4
.L_3679:
        /*0008*/ 	.byte	0x04, 0x17
        /*000a*/ 	.short	(.L_3681 - .L_3680)
.L_3680:
        /*000c*/ 	.word	0x00000000
        /*0010*/ 	.short	0x0002
        /*0012*/ 	.short	0x0c49
        /*0014*/ 	.byte	0x00, 0xf0, 0x05, 0x00


	//----- nvinfo : EIATTR_KPARAM_INFO
	.align		4
.L_3681:
        /*0018*/ 	.byte	0x04, 0x17
        /*001a*/ 	.short	(.L_3683 - .L_3682)
.L_3682:
        /*001c*/ 	.word	0x00000000
        /*0020*/ 	.short	0x0001
        /*0022*/ 	.short	0x0c48
        /*0024*/ 	.byte	0x00, 0xf0, 0x05, 0x00


	//----- nvinfo : EIATTR_KPARAM_INFO
	.align		4
.L_3683:
        /*0028*/ 	.byte	0x04, 0x17
        /*002a*/ 	.short	(.L_3685 - .L_3684)
.L_3684:
        /*002c*/ 	.word	0x00000000
        /*0030*/ 	.short	0x0000
        /*0032*/ 	.short	0x0000
        /*0034*/ 	.byte	0x00, 0xf0, 0x21, 0x31


	//----- nvinfo : EIATTR_SPARSE_MMA_MASK
	.align		4
.L_3685:
        /*0038*/ 	.byte	0x03, 0x50
        /*003a*/ 	.short	0x0000


	//----- nvinfo : EIATTR_MAXREG_COUNT
	.align		4
        /*003c*/ 	.byte	0x03, 0x1b
        /*003e*/ 	.short	0x0080


	//----- nvinfo : EIATTR_MERCURY_ISA_VERSION
	.align		4
        /*0040*/ 	.byte	0x03, 0x5f
        /*0042*/ 	.short	0x0101


	//----- nvinfo : EIATTR_EXIT_INSTR_OFFSETS
	.align		4
        /*0044*/ 	.byte	0x04, 0x1c
        /*0046*/ 	.short	(.L_3687 - .L_3686)


	//   ....[0]....
.L_3686:
        /*0048*/ 	.word	0x00000190


	//   ....[1]....
        /*004c*/ 	.word	0x00000c80


	//   ....[2]....
        /*0050*/ 	.word	0x00000ce0


	//   ....[3]....
        /*0054*/ 	.word	0x000015b0


	//----- nvinfo : EIATTR_MAX_THREADS
	.align		4
.L_3687:
        /*0058*/ 	.byte	0x04, 0x05
        /*005a*/ 	.short	(.L_3689 - .L_3688)
.L_3688:
        /*005c*/ 	.word	0x00000200
        /*0060*/ 	.word	0x00000001
        /*0064*/ 	.word	0x00000001


	//----- nvinfo : EIATTR_CRS_STACK_SIZE
	.align		4
.L_3689:
        /*0068*/ 	.byte	0x04, 0x1e
        /*006a*/ 	.short	(.L_3691 - .L_3690)
.L_3690:
        /*006c*/ 	.word	0x00000000


	//----- nvinfo : EIATTR_CBANK_PARAM_SIZE
	.align		4
.L_3691:
        /*0070*/ 	.byte	0x03, 0x19
        /*0072*/ 	.short	0x0c4a


	//----- nvinfo : EIATTR_PARAM_CBANK
	.align		4
        /*0074*/ 	.byte	0x04, 0x0a
        /*0076*/ 	.short	(.L_3693 - .L_3692)
	.align		4
.L_3692:
        /*0078*/ 	.word	index@(.nv.constant0._ZN2at6native55_GLOBAL__N__de093ff9_22_ForeachBinaryOpList_cu_a911ec4325multi_tensor_apply_kernelINS1_18TensorListMetadataILi2EEENS1_11CopyFunctorIbN3c1015Float8_e5m2fnuzELi2ELi1ELi1EEEJNS0_4CopyIbS7_EEEEEvT_T0_DpT1_)
        /*007c*/ 	.short	0x0210
        /*007e*/ 	.short	0x0c4a


	//----- nvinfo : EIATTR_SW_WAR
	.align		4
.L_3693:
        /*0080*/ 	.byte	0x04, 0x36
        /*0082*/ 	.short	(.L_3695 - .L_3694)
.L_3694:
        /*0084*/ 	.word	0x00000008
.L_3695:


//--------------------- .nv.info._ZN2at6native55_GLOBAL__N__de093ff9_22_ForeachBinaryOpList_cu_a911ec4325multi_tensor_apply_kernelINS1_18TensorListMetadataILi2EEENS1_11CopyFunctorIbN3c1011Float8_e5m2ELi2ELi1ELi1EEEJNS0_4CopyIbS7_EEEEEvT_T0_DpT1_ --------------------------
	.section	.nv.info._ZN2at6native55_GLOBAL__N__de093ff9_22_ForeachBinaryOpList_cu_a911ec4325multi_tensor_apply_kernelINS1_18TensorListMetadataILi2EEENS1_11CopyFunctorIbN3c1011Float8_e5m2ELi2ELi1ELi1EEEJNS0_4CopyIbS7_EEEEEvT_T0_DpT1_,"",@"SHT_CUDA_INFO"
	.sectionflags	@""
	.align	4


	//----- nvinfo : EIATTR_CUDA_API_VERSION
	.align		4
        /*0000*/ 	.byte	0x04, 0x37
        /*0002*/ 	.short	(.L_3697 - .L_3696)
.L_3696:
        /*0004*/ 	.word	0x00000082


	//----- nvinfo : EIATTR_KPARAM_INFO
	.align		4
.L_3697:
        /*0008*/ 	.byte	0x04, 0x17
        /*000a*/ 	.short	(.L_3699 - .L_3698)
.L_3698:
        /*000c*/ 	.word	0x00000000
        /*0010*/ 	.short	0x0002
        /*0012*/ 	.short	0x0c49
        /*0014*/ 	.byte	0x00, 0xf0, 0x05, 0x00


	//----- nvinfo : EIATTR_KPARAM_INFO
	.align		4
.L_3699:
        /*0018*/ 	.byte	0x04, 0x17
        /*001a*/ 	.short	(.L_3701 - .L_3700)
.L_3700:
        /*001c*/ 	.word	0x00000000
        /*0020*/ 	.short	0x0001
        /*0022*/ 	.short	0x0c48
        /*0024*/ 	.byte	0x00, 0xf0, 0x05, 0x00


	//----- nvinfo : EIATTR_KPARAM_INFO
	.align		4
.L_3701:
        /*0028*/ 	.byte	0x04, 0x17
        /*002a*/ 	.short	(.L_3703 - .L_3702)
.L_3702:
        /*002c*/ 	.word	0x00000000
        /*0030*/ 	.short	0x0000
        /*0032*/ 	.short	0x0000
        /*0034*/ 	.byte	0x00, 0xf0, 0x21, 0x31


	//----- nvinfo : EIATTR_SPARSE_MMA_MASK
	.align		4
.L_3703:
        /*0038*/ 	.byte	0x03, 0x50
        /*003a*/ 	.short	0x0000


	//----- nvinfo : EIATTR_MAXREG_COUNT
	.align		4
        /*003c*/ 	.byte	0x03, 0x1b
        /*003e*/ 	.short	0x0080


	//----- nvinfo : EIATTR_MERCURY_ISA_VERSION
	.align		4
        /*0040*/ 	.byte	0x03, 0x5f
        /*0042*/ 	.short	0x0101


	//----- nvinfo : EIATTR_EXIT_INSTR_OFFSETS
	.align		4
        /*0044*/ 	.byte	0x04, 0x1c
        /*0046*/ 	.short	(.L_3705 - .L_3704)


	//   ....[0]....
.L_3704:
        /*0048*/ 	.word	0x00000190


	//   ....[1]....
        /*004c*/ 	.word	0x00000890


	//   ....[2]....
        /*0050*/ 	.word	0x000008f0


	//   ....[3]....
        /*0054*/ 	.word	0x00000df0


	//----- nvinfo : EIATTR_MAX_THREADS
	.align		4
.L_3705:
        /*0058*/ 	.byte	0x04, 0x05
        /*005a*/ 	.short	(.L_3707 - .L_3706)
.L_3706:
        /*005c*/ 	.word	0x00000200
        /*0060*/ 	.word	0x00000001
        /*0064*/ 	.word	0x00000001


	//----- nvinfo : EIATTR_CRS_STACK_SIZE
	.align		4
.L_3707:
        /*0068*/ 	.byte	0x04, 0x1e
        /*006a*/ 	.short	(.L_3709 - .L_3708)
.L_3708:
        /*006c*/ 	.word	0x00000000


	//----- nvinfo : EIATTR_CBANK_PARAM_SIZE
	.align		4
.L_3709:
        /*0070*/ 	.byte	0x03, 0x19
        /*0072*/ 	.short	0x0c4a


	//----- nvinfo : EIATTR_PARAM_CBANK
	.align		4
        /*0074*/ 	.byte	0x04, 0x0a
        /*0076*/ 	.short	(.L_3711 - .L_3710)
	.align		4
.L_3710:
        /*0078*/ 	.word	index@(.nv.constant0._ZN2at6native55_GLOBAL__N__de093ff9_22_ForeachBinaryOpList_cu_a911ec4325multi_tensor_apply_kernelINS1_18TensorListMetadataILi2EEENS1_11CopyFunctorIbN3c1011Float8_e5m2ELi2ELi1ELi1EEEJNS0_4CopyIbS7_EEEEEvT_T0_DpT1_)
        /*007c*/ 	.short	0x0210
        /*007e*/ 	.short	0x0c4a


	//----- nvinfo : EIATTR_SW_WAR
	.align		4
.L_3711:
        /*0080*/ 	.byte	0x04, 0x36
        /*0082*/ 	.short	(.L_3713 - .L_3712)
.L_3712:
        /*0084*/ 	.word	0x00000008
.L_3713:


//--------------------- .nv.info._ZN2at6native55_GLOBAL__N__de093ff9_22_ForeachBinaryOpList_cu_a911ec4325multi_tensor_apply_kernelINS1_18TensorListMetadataILi2EEENS1_11CopyFunctorIbN3c1015Float8_e4m3fnuzELi2ELi1ELi1EEEJNS0_4CopyIbS7_EEEEEvT_T0_DpT1_ --------------------------
	.section	.nv.info._ZN2at6native55_GLOBAL__N__de093ff9_22_ForeachBinaryOpList_cu_a911ec4325multi_tensor_apply_kernelINS1_18TensorListMetadataILi2EEENS1_11CopyFunctorIbN3c1015Float8_e4m3fnuzELi2ELi1ELi1EEEJNS0_4CopyIbS7_EEEEEvT_T0_DpT1_,"",@"SHT_CUDA_INFO"
	.sectionflags	@""
	.align	4


	//----- nvinfo : EIATTR_CUDA_API_VERSION
	.align		4
        /*0000*/ 	.byte	0x04, 0x37
        /*0002*/ 	.short	(.L_3715 - .L_3714)
.L_3714:
        /*0004*/ 	.word	0x00000082


	//----- nvinfo : EIATTR_KPARAM_INFO
	.align		4
.L_3715:
        /*0008*/ 	.byte	0x04, 0x17
        /*000a*/ 	.short	(.L_3717 - .L_3716)
.L_3716:
        /*000c*/ 	.word	0x00000000
        /*0010*/ 	.short	0x0002
        /*0012*/ 	.short	0x0c49
        /*0014*/ 	.byte	0x00, 0xf0, 0x05, 0x00


	//----- nvinfo : EIATTR_KPARAM_INFO
	.align		4
.L_3717:
        /*0018*/ 	.byte	0x04, 0x17
        /*001a*/ 	.short	(.L_3719 - .L_3718)
.L_3718:
        /*001c*/ 	.word	0x00000000
        /*0020*/ 	.short	0x0001
        /*0022*/ 	.short	0x0c48
        /*0024*/ 	.byte	0x00, 0xf0, 0x05, 0x00


	//----- nvinfo : EIATTR_KPARAM_INFO
	.align		4
.L_3719:
        /*0028*/ 	.byte	0x04, 0x17
        /*002a*/ 	.short	(.L_3721 - .L_3720)
.L_3720:
        /*002c*/ 	.word	0x00000000
        /*0030*/ 	.short	0x0000
        /*0032*/ 	.short	0x0000
        /*0034*/ 	.byte	0x00, 0xf0, 0x21, 0x31


	//----- nvinfo : EIATTR_SPARSE_MMA_MASK
	.align		4
.L_3721:
        /*0038*/ 	.byte	0x03, 0x50
        /*003a*/ 	.short	0x0000


	//----- nvinfo : EIATTR_MAXREG_COUNT
	.align		4
        /*003c*/ 	.byte	0x03, 0x1b
        /*003e*/ 	.short	0x0080


	//----- nvinfo : EIATTR_MERCURY_ISA_VERSION
	.align		4
        /*0040*/ 	.byte	0x03, 0x5f
        /*0042*/ 	.short	0x0101


	//----- nvinfo : EIATTR_EXIT_INSTR_OFFSETS
	.align		4
        /*0044*/ 	.byte	0x04, 0x1c
        /*0046*/ 	.short	(.L_3723 - .L_3722)


	//   ....[0]....
.L_3722:
        /*0048*/ 	.word	0x00000190


	//   ....[1]....
        /*004c*/ 	.word	0x00000c80


	//   ....[2]....
        /*0050*/ 	.word	0x00000ce0


	//   ....[3]....
        /*0054*/ 	.word	0x000015b0


	//----- nvinfo : EIATTR_MAX_THREADS
	.align		4
.L_3723:
        /*0058*/ 	.byte	0x04, 0x05
        /*005a*/ 	.short	(.L_3725 - .L_3724)
.L_3724:
        /*005c*/ 	.word	0x00000200
        /*0060*/ 	.word	0x00000001
        /*0064*/ 	.word	0x00000001


	//----- nvinfo : EIATTR_CRS_STACK_SIZE
	.align		4
.L_3725:
        /*0068*/ 	.byte	0x04, 0x1e
        /*006a*/ 	.short	(.L_3727 - .L_3726)
.L_3726:
        /*006c*/ 	.word	0x00000000


	//----- nvinfo : EIATTR_CBANK_PARAM_SIZE
	.align		4
.L_3727:
        /*0070*/ 	.byte	0x03, 0x19
        /*0072*/ 	.short	0x0c4a


	//----- nvinfo : EIATTR_PARAM_CBANK
	.align		4
        /*0074*/ 	.byte	0x04, 0x0a
        /*0076*/ 	.short	(.L_3729 - .L_3728)
	.align		4
.L_3728:
        /*0078*/ 	.word	index@(.nv.constant0._ZN2at6native55_GLOBAL__N__de093ff9_22_ForeachBinaryOpList_cu_a911ec4325multi_tensor_apply_kernelINS1_18TensorListMetadataILi2EEENS1_11CopyFunctorIbN3c1015Float8_e4m3fnuzELi2ELi1ELi1EEEJNS0_4CopyIbS7_EEEEEvT_T0_DpT1_)
        /*007c*/ 	.short	0x0210
        /*007e*/ 	.short	0x0c4a


	//----- nvinfo : EIATTR_SW_WAR
	.align		4
.L_3729:
        /*0080*/ 	.byte	0x04, 0x36
        /*0082*/ 	.short	(.L_3731 - .L_3730)
.L_3730:
        /*0084*/ 	.word	0x00000008
.L_3731:


//--------------------- .nv.info._ZN2at6native55_GLOBAL__N__de093ff9_22_ForeachBinaryOpList_cu_a911ec4325multi_tensor_apply_kernelINS1_18TensorListMetadataILi2EEENS1_11CopyFunctorIbN3c1013Float8_e4m3fnELi2ELi1ELi1EEEJNS0_4CopyIbS7_EEEEEvT_T0_DpT1_ --------------------------
	.section	.nv.info._ZN2at6native55_GLOBAL__N__de093ff9_22_ForeachBinaryOpList_cu_a911ec4325multi_tensor_apply_kernelINS1_18TensorListMetadataILi2EEENS1_11CopyFunctorIbN3c1013Float8_e4m3fnELi2ELi1ELi1EEEJNS0_4CopyIbS7_EEEEEvT_T0_DpT1_,"",@"SHT_CUDA_INFO"
	.sectionflags	@""
	.align	4


	//----- nvinfo : EIATTR_CUDA_API_VERSION
	.align		4
        /*0000*/ 	.byte	0x04, 0x37
        /*0002*/ 	.short	(.L_3733 - .L_3732)
.L_3732:
        /*0004*/ 	.word	0x00000082


	//----- nvinfo : EIATTR_KPARAM_INFO
	.align		4
.L_3733:
        /*0008*/ 	.byte	0x04, 0x17
        /*000a*/ 	.short	(.L_3735 - .L_3734)
.L_3734:
        /*000c*/ 	.word	0x00000000
        /*0010*/ 	.short	0x0002
        /*0012*/ 	.short	0x0c49
        /*0014*/ 	.byte	0x00, 0xf0, 0x05, 0x00


	//----- nvinfo : EIATTR_KPARAM_INFO
	.align		4
.L_3735:
        /*0018*/ 	.byte	0x04, 0x17
        /*001a*/ 	.short	(.L_3737 - .L_3736)
.L_3736:
        /*001c*/ 	.word	0x00000000
        /*0020*/ 	.short	0x0001
        /*0022*/ 	.short	0x0c48
        /*0024*/ 	.byte	0x00, 0xf0, 0x05, 0x00


	//----- nvinfo : EIATTR_KPARAM_INFO
	.align		4
.L_3737:
        /*0028*/ 	.byte	0x04, 0x17
        /*002a*/ 	.short	(.L_3739 - .L_3738)
.L_3738:
        /*002c*/ 	.word	0x00000000
        /*0030*/ 	.short	0x0000
        /*0032*/ 	.short	0x0000
        /*0034*/ 	.byte	0x00, 0xf0, 0x21, 0x31


	//----- nvinfo : EIATTR_SPARSE_MMA_MASK
	.align		4
.L_3739:
        /*0038*/ 	.byte	0x03, 0x50
        /*003a*/ 	.short	0x0000


	//----- nvinfo : EIATTR_MAXREG_COUNT
	.align		4
        /*003c*/ 	.byte	0x03, 0x1b
        /*003e*/ 	.short	0x0080


	//----- nvinfo : EIATTR_MERCURY_ISA_VERSION
	.align		4
        /*0040*/ 	.byte	0x03, 0x5f
        /*0042*/ 	.short	0x0101


	//----- nvinfo : EIATTR_EXIT_INSTR_OFFSETS
	.align		4
        /*0044*/ 	.byte	0x04, 0x1c
        /*0046*/ 	.short	(.L_3741 - .L_3740)


	//   ....[0]....
.L_3740:
        /*0048*/ 	.word	0x00000190


	//   ....[1]....
        /*004c*/ 	.word	0x00000b50


	//   ....[2]....
        /*0050*/ 	.word	0x00000bb0


	//   ....[3]....
        /*0054*/ 	.word	0x00001230


	//----- nvinfo : EIATTR_MAX_THREADS
	.align		4
.L_3741:
        /*0058*/ 	.byte	0x04, 0x05
        /*005a*/ 	.short	(.L_3743 - .L_3742)
.L_3742:
        /*005c*/ 	.word	0x00000200
        /*0060*/ 	.word	0x00000001
        /*0064*/ 	.word	0x00000001


	//----- nvinfo : EIATTR_CRS_STACK_SIZE
	.align		4
.L_3743:
        /*0068*/ 	.byte	0x04, 0x1e
        /*006a*/ 	.short	(.L_3745 - .L_3744)
.L_3744:
        /*006c*/ 	.word	0x00000000


	//----- nvinfo : EIATTR_CBANK_PARAM_SIZE
	.align		4
.L_3745:
        /*0070*/ 	.byte	0x03, 0x19
        /*0072*/ 	.short	0x0c4a


	//----- nvinfo : EIATTR_PARAM_CBANK
	.align		4
        /*0074*/ 	.byte	0x04, 0x0a
        /*0076*/ 	.short	(.L_3747 - .L_3746)
	.align		4
.L_3746:
        /*0078*/ 	.word	index@(.nv.constant0._ZN2at6native55_GLOBAL__N__de093ff9_22_ForeachBinaryOpList_cu_a911ec4325multi_tensor_apply_kernelINS1_18TensorListMetadataILi2EEENS1_11CopyFunctorIbN3c1013Float8_e4m3fnELi2ELi1ELi1EEEJNS0_4CopyIbS7_EEEEEvT_T0_DpT1_)
        /*007c*/ 	.short	0x0210
        /*007e*/ 	.short	0x0c4a


	//----- nvinfo : EIATTR_SW_WAR
	.align		4
.L_3747:
        /*0080*/ 	.byte	0x04, 0x36
        /*0082*/ 	.short	(.L_3749 - .L_3748)
.L_3748:
        /*0084*/ 	.word	0x00000008
.L_3749:


//--------------------- .nv.info._ZN2at6native55_GLOBAL__N__de093ff9_22_ForeachBinaryOpList_cu_a911ec4325multi_tensor_apply_kernelINS1_18TensorListMetadataILi2EEENS1_11CopyFunctorIbN3c108BFloat16ELi2ELi1ELi1EEEJNS0_4CopyIbS7_EEEEEvT_T0_DpT1_ --------------------------
	.section	.nv.info._ZN2at6native55_GLOBAL__N__de093ff9_22_ForeachBinaryOpList_cu_a911ec4325multi_tensor_apply_kernelINS1_18TensorListMetadataILi2EEENS1_11CopyFunctorIbN3c108BFloat16ELi2ELi1ELi1EEEJNS0_4CopyIbS7_EEEEEvT_T0_DpT1_,"",@"SHT_CUDA_INFO"
	.sectionflags	@""
	.align	4


	//----- nvinfo : EIATTR_CUDA_API_VERSION
	.align		4
        /*0000*/ 	.byte	0x04, 0x37
        /*0002*/ 	.short	(.L_3751 - .L_3750)
.L_3750:
        /*0004*/ 	.word	0x00000082


	//----- nvinfo : EIATTR_KPARAM_INFO
	.align		4
.L_3751:
        /*0008*/ 	.byte	0x04, 0x17
        /*000a*/ 	.short	(.L_3753 - .L_3752)
.L_3752:
        /*000c*/ 	.word	0x00000000
        /*0010*/ 	.short	0x0002
        /*0012*/ 	.short	0x0c49
        /*0014*/ 	.byte	0x00, 0xf0, 0x05, 0x00


	//----- nvinfo : EIATTR_KPARAM_INFO
	.align		4
.L_3753:
        /*0018*/ 	.byte	0x04, 0x17
        /*001a*/ 	.short	(.L_3755 - .L_3754)
.L_3754:
        /*001c*/ 	.word	0x00000000
        /*0020*/ 	.short	0x0001
        /*0022*/ 	.short	0x0c48
        /*0024*/ 	.byte	0x00, 0xf0, 0x05, 0x00


	//----- nvinfo : EIATTR_KPARAM_INFO
	.align		4
.L_3755:
        /*0028*/ 	.byte	0x04, 0x17
        /*002a*/ 	.short	(.L_3757 - .L_3756)
.L_3756:
        /*002c*/ 	.word	0x00000000
        /*0030*/ 	.short	0x0000
        /*0032*/ 	.short	0x0000
        /*0034*/ 	.byte	0x00, 0xf0, 0x21, 0x31


	//----- nvinfo : EIATTR_SPARSE_MMA_MASK
	.align		4
.L_3757:
        /*0038*/ 	.byte	0x03, 0x50
        /*003a*/ 	.short	0x0000


	//----- nvinfo : EIATTR_MAXREG_COUNT
	.align		4
        /*003c*/ 	.byte	0x03, 0x1b
        /*003e*/ 	.short	0x0080


	//----- nvinfo : EIATTR_MERCURY_ISA_VERSION
	.align		4
        /*0040*/ 	.byte	0x03, 0x5f
        /*0042*/ 	.short	0x0101


	//----- nvinfo : EIATTR_EXIT_INSTR_OFFSETS
	.align		4
        /*0044*/ 	.byte	0x04, 0x1c
        /*0046*/ 	.short	(.L_3759 - .L_3758)


	//   ....[0]....
.L_3758:
        /*0048*/ 	.word	0x00000180


	//   ....[1]....
        /*004c*/ 	.word	0x00000620


	//   ....[2]....
        /*0050*/ 	.word	0x00000680


	//   ....[3]....
        /*0054*/ 	.word	0x000008b0


	//----- nvinfo : EIATTR_MAX_THREADS
	.align		4
.L_3759:
        /*0058*/ 	.byte	0x04, 0x05
        /*005a*/ 	.short	(.L_3761 - .L_3760)
.L_3760:
        /*005c*/ 	.word	0x00000200
        /*0060*/ 	.word	0x00000001
        /*0064*/ 	.word	0x00000001


	//----- nvinfo : EIATTR_CRS_STACK_SIZE
	.align		4
.L_3761:
        /*0068*/ 	.byte	0x04, 0x1e
        /*006a*/ 	.short	(.L_3763 - .L_3762)
.L_3762:
        /*006c*/ 	.word	0x00000000


	//----- nvinfo : EIATTR_CBANK_PARAM_SIZE
	.align		4
.L_3763:
        /*0070*/ 	.byte	0x03, 0x19
        /*0072*/ 	.short	0x0c4a


	//----- nvinfo : EIATTR_PARAM_CBANK
	.align		4
        /*0074*/ 	.byte	0x04, 0x0a
        /*0076*/ 	.short	(.L_3765 - .L_3764)
	.align		4
.L_3764:
        /*0078*/ 	.word	index@(.nv.constant0._ZN2at6native55_GLOBAL__N__de093ff9_22_ForeachBinaryOpList_cu_a911ec4325multi_tensor_apply_kernelINS1_18TensorListMetadataILi2EEENS1_11CopyFunctorIbN3c108BFloat16ELi2ELi1ELi1EEEJNS0_4CopyIbS7_EEEEEvT_T0_DpT1_)
        /*007c*/ 	.short	0x0210
        /*007e*/ 	.short	0x0c4a


	//----- nvinfo : EIATTR_SW_WAR
	.align		4
.L_3765:
        /*0080*/ 	.byte	0x04, 0x36
        /*0082*/ 	.short	(.L_3767 - .L_3766)
.L_3766:
        /*0084*/ 	.word	0x00000008
.L_3767:


//--------------------- .nv.info._ZN2at6native55_GLOBAL__N__de093ff9_22_ForeachBinaryOpList_cu_a911ec4325multi_tensor_apply_kernelINS1_18TensorListMetadataILi2EEENS1_11CopyFunctorIbN3c104HalfELi2ELi1ELi1EEEJNS0_4CopyIbS7_EEEEEvT_T0_DpT1_ --------------------------
	.section	.nv.info._ZN2at6native55_GLOBAL__N__de093ff9_22_ForeachBinaryOpList_cu_a911ec4325multi_tensor_apply_kernelINS1_18TensorListMetadataILi2EEENS1_11CopyFunctorIbN3c104HalfELi2ELi1ELi1EEEJNS0_4CopyIbS7_EEEEEvT_T0_DpT1_,"",@"SHT_CUDA_INFO"
	.sectionflags	@""
	.align	4


	//----- nvinfo : EIATTR_CUDA_API_VERSION
	.align		4
        /*0000*/ 	.byte	0x04, 0x37
        /*0002*/ 	.short	(.L_3769 - .L_3768)
.L_3768:
        /*0004*/ 	.word	0x00000082


	//----- nvinfo : EIATTR_KPARAM_INFO
	.align		4
.L_3769:
        /*0008*/ 	.byte	0x04, 0x17
        /*000a*/ 	.short	(.L_3771 - .L_3770)
.L_3770:
        /*000c*/ 	.word	0x00000000
        /*0010*/ 	.short	0x0002
        /*0012*/ 	.short	0x0c49
        /*0014*/ 	.byte	0x00, 0xf0, 0x05, 0x00


	//----- nvinfo : EIATTR_KPARAM_INFO
	.align		4
.L_3771:
        /*0018*/ 	.byte	0x04, 0x17
        /*001a*/ 	.short	(.L_3773 - .L_3772)
.L_3772:
        /*001c*/ 	.word	0x00000000
        /*0020*/ 	.short	0x0001
        /*0022*/ 	.short	0x0c48
        /*0024*/ 	.byte	0x00, 0xf0, 0x05, 0x00


	//----- nvinfo : EIATTR_KPARAM_INFO
	.align		4
.L_3773:
        /*0028*/ 	.byte	0x04, 0x17
        /*002a*/ 	.short	(.L_3775 - .L_3774)
.L_3774:
        /*002c*/ 	.word	0x00000000
        /*0030*/ 	.short	0x0000
        /*0032*/ 	.short	0x0000
        /*0034*/ 	.byte	0x00, 0xf0, 0x21, 0x31


	//----- nvinfo : EIATTR_SPARSE_MMA_MASK
	.align		4
.L_3775:
        /*0038*/ 	.byte	0x03, 0x50
        /*003a*/ 	.short	0x0000


	//----- nvinfo : EIATTR_MAXREG_COUNT
	.align		4
        /*003c*/ 	.byte	0x03, 0x1b
        /*003e*/ 	.short	0x0080


	//----- nvinfo : EIATTR_MERCURY_ISA_VERSION
	.align		4
        /*0040*/ 	.byte	0x03, 0x5f
        /*0042*/ 	.short	0x0101


	//----- nvinfo : EIATTR_EXIT_INSTR_OFFSETS
	.align		4
        /*0044*/ 	.byte	0x04, 0x1c
        /*0046*/ 	.short	(.L_3777 - .L_3776)


	//   ....[0]....
.L_3776:
        /*0048*/ 	.word	0x00000180


	//   ....[1]....
        /*004c*/ 	.word	0x00000620


	//   ....[2]....
        /*0050*/ 	.word	0x00000680


	//   ....[3]....
        /*0054*/ 	.word	0x00000890


	//----- nvinfo : EIATTR_MAX_THREADS
	.align		4
.L_3777:
        /*0058*/ 	.byte	0x04, 0x05
        /*005a*/ 	.short	(.L_3779 - .L_3778)
.L_3778:
        /*005c*/ 	.word	0x00000200
        /*0060*/ 	.word	0x00000001
        /*0064*/ 	.word	0x00000001


	//----- nvinfo : EIATTR_CRS_STACK_SIZE
	.align		4
.L_3779:
        /*0068*/ 	.byte	0x04, 0x1e
        /*006a*/ 	.short	(.L_3781 - .L_3780)
.L_3780:
        /*006c*/ 	.word	0x00000000


	//----- nvinfo : EIATTR_CBANK_PARAM_SIZE
	.align		4
.L_3781:
        /*0070*/ 	.byte	0x03, 0x19
        /*0072*/ 	.short	0x0c4a


	//----- nvinfo : EIATTR_PARAM_CBANK
	.align		4
        /*0074*/ 	.byte	0x04, 0x0a
        /*0076*/ 	.short	(.L_3783 - .L_3782)
	.align		4
.L_3782:
        /*0078*/ 	.word	index@(.nv.constant0._ZN2at6native55_GLOBAL__N__de093ff9_22_ForeachBinaryOpList_cu_a911ec4325multi_tensor_apply_kernelINS1_18TensorListMetadataILi2EEENS1_11CopyFunctorIbN3c104HalfELi2ELi1ELi1EEEJNS0_4CopyIbS7_EEEEEvT_T0_DpT1_)
        /*007c*/ 	.short	0x0210
        /*007e*/ 	.short	0x0c4a


	//----- nvinfo : EIATTR_SW_WAR
	.align		4
.L_3783:
        /*0080*/ 	.byte	0x04, 0x36
        /*0082*/ 	.short	(.L_3785 - .L_3784)
.L_3784:
        /*0084*/ 	.word	0x00000008
.L_3785:


//--------------------- .nv.info._ZN2at6native55_GLOBAL__N__de093ff9_22_ForeachBinaryOpList_cu_a911ec4325multi_tensor_apply_kernelINS1_18TensorListMetadataILi2EEENS1_11CopyFunctorIbN3c107complexIfEELi2ELi1ELi1EEEJNS0_4CopyIbS8_EEEEEvT_T0_DpT1_ --------------------------
	.section	.nv.info._ZN2at6native55_GLOBAL__N__de093ff9_22_ForeachBinaryOpList_cu_a911ec4325multi_tensor_apply_kernelINS1_18TensorListMetadataILi2EEENS1_11CopyFunctorIbN3c107complexIfEELi2ELi1ELi1EEEJNS0_4CopyIbS8_EEEEEvT_T0_DpT1_,"",@"SHT_CUDA_INFO"
	.sectionflags	@""
	.align	4


	//----- nvinfo : EIATTR_CUDA_API_VERSION
	.align		4
        /*0000*/ 	.byte	0x04, 0x37
        /*0002*/ 	.short	(.L_3787 - .L_3786)
.L_3786:
        /*0004*/ 	.word	0x00000082


	//----- nvinfo : EIATTR_KPARAM_INFO
	.align		4
.L_3787:
        /*0008*/ 	.byte	0x04, 0x17
        /*000a*/ 	.short	(.L_3789 - .L_3788)
.L_3788:
        /*000c*/ 	.word	0x00000000
        /*0010*/ 	.short	0x0002
        /*0012*/ 	.short	0x0c49
        /*0014*/ 	.byte	0x00, 0xf0, 0x05, 0x00


	//----- nvinfo : EIATTR_KPARAM_INFO
	.align		4
.L_3789:
        /*0018*/ 	.byte	0x04, 0x17
        /*001a*/ 	.short	(.L_3791 - .L_3790)
.L_3790:
        /*001c*/ 	.word	0x00000000
        /*0020*/ 	.short	0x0001
        /*0022*/ 	.short	0x0c48
        /*0024*/ 	.byte	0x00, 0xf0, 0x05, 0x00


	//----- nvinfo : EIATTR_KPARAM_INFO
	.align		4
.L_3791:
        /*0028*/ 	.byte	0x04, 0x17
        /*002a*/ 	.short	(.L_3793 - .L_3792)
.L_3792:
        /*002c*/ 	.word	0x00000000
        /*0030*/ 	.short	0x0000
        /*0032*/ 	.short	0x0000
        /*0034*/ 	.byte	0x00, 0xf0, 0x21, 0x31


	//----- nvinfo : EIATTR_SPARSE_MMA_MASK
	.align		4
.L_3793:
        /*0038*/ 	.byte	0x03, 0x50
        /*003a*/ 	.short	0x0000


	//----- nvinfo : EIATTR_MAXREG_COUNT
	.align		4
        /*003c*/ 	.byte	0x03, 0x1b
        /*003e*/ 	.short	0x0080


	//----- nvinfo : EIATTR_MERCURY_ISA_VERSION
	.align		4
        /*0040*/ 	.byte	0x03, 0x5f
        /*0042*/ 	.short	0x0101


	//----- nvinfo : EIATTR_EXIT_INSTR_OFFSETS
	.align		4
        /*0044*/ 	.byte	0x04, 0x1c
        /*0046*/ 	.short	(.L_3795 - .L_3794)


	//   ....[0]....
.L_3794:
        /*0048*/ 	.word	0x00000180


	//   ....[1]....
        /*004c*/ 	.word	0x00000610


	//   ....[2]....
        /*0050*/ 	.word	0x00000670


	//   ....[3]....
        /*0054*/ 	.word	0x00000870


	//----- nvinfo : EIATTR_MAX_THREADS
	.align		4
.L_3795:
        /*0058*/ 	.byte	0x04, 0x05
        /*005a*/ 	.short	(.L_3797 - .L_3796)
.L_3796:
        /*005c*/ 	.word	0x00000200
        /*0060*/ 	.word	0x00000001
        /*0064*/ 	.word	0x00000001


	//----- nvinfo : EIATTR_CRS_STACK_SIZE
	.align		4
.L_3797:
        /*0068*/ 	.byte	0x04, 0x1e
        /*006a*/ 	.short	(.L_3799 - .L_3798)
.L_3798:
        /*006c*/ 	.word	0x00000000


	//----- nvinfo : EIATTR_CBANK_PARAM_SIZE
	.align		4
.L_3799:
        /*0070*/ 	.byte	0x03, 0x19
        /*0072*/ 	.short	0x0c4a


	//----- nvinfo : EIATTR_PARAM_CBANK
	.align		4
        /*0074*/ 	.byte	0x04, 0x0a
        /*0076*/ 	.short	(.L_3801 - .L_3800)
	.align		4
.L_3800:
        /*0078*/ 	.word	index@(.nv.constant0._ZN2at6native55_GLOBAL__N__de093ff9_22_ForeachBinaryOpList_cu_a911ec4325multi_tensor_apply_kernelINS1_18TensorListMetadataILi2EEENS1_11CopyFunctorIbN3c107complexIfEELi2ELi1ELi1EEEJNS0_4CopyIbS8_EEEEEvT_T0_DpT1_)
        /*007c*/ 	.short	0x0210
        /*007e*/ 	.short	0x0c4a


	//----- nvinfo : EIATTR_SW_WAR
	.align		4
.L_3801:
        /*0080*/ 	.byte	0x04, 0x36
        /*0082*/ 	.short	(.L_3803 - .L_3802)
.L_3802:
        /*0084*/ 	.word	0x00000008
.L_3803:


//--------------------- .nv.info._ZN2at6native55_GLOBAL__N__de093ff9_22_ForeachBinaryOpList_cu_a911ec4325multi_tensor_apply_kernelINS1_18TensorListMetadataILi2EEENS1_11CopyFunctorIbN3c107complexIdEELi2ELi1ELi1EEEJNS0_4CopyIbS8_EEEEEvT_T0_DpT1_ --------------------------
	.section	.nv.info._ZN2at6native55_GLOBAL__N__de093ff9_22_ForeachBinaryOpList_cu_a911ec4325multi_tensor_apply_kernelINS1_18TensorListMetadataILi2EEENS1_11CopyFunctorIbN3c107complexIdEELi2ELi1ELi1EEEJNS0_4CopyIbS8_EEEEEvT_T0_DpT1_,"",@"SHT_CUDA_INFO"
	.sectionflags	@""
	.align	4


	//----- nvinfo : EIATTR_CUDA_API_VERSION
	.align		4
        /*0000*/ 	.byte	0x04, 0x37
        /*0002*/ 	.short	(.L_3805 - .L_3804)
.L_3804:
        /*0004*/ 	.word	0x00000082


	//----- nvinfo : EIATTR_KPARAM_INFO
	.align		4
.L_3805:
        /*0008*/ 	.byte	0x04, 0x17
        /*000a*/ 	.short	(.L_3807 - .L_3806)
.L_3806:
        /*000c*/ 	.word	0x00000000
        /*0010*/ 	.short	0x0002
        /*0012*/ 	.short	0x0c49
        /*0014*/ 	.byte	0x00, 0xf0, 0x05, 0x00


	//----- nvinfo : EIATTR_KPARAM_INFO
	.align		4
.L_3807:
        /*0018*/ 	.byte	0x04, 0x17
        /*001a*/ 	.short	(.L_3809 - .L_3808)
.L_3808:
        /*001c*/ 	.word	0x00000000
        /*0020*/ 	.short	0x0001
        /*0022*/ 	.short	0x0c48
        /*0024*/ 	.byte	0x00, 0xf0, 0x05, 0x00


	//----- nvinfo : EIATTR_KPARAM_INFO
	.align		4
.L_3809:
        /*0028*/ 	.byte	0x04, 0x17
        /*002a*/ 	.short	(.L_3811 - .L_3810)
.L_3810:
        /*002c*/ 	.word	0x00000000
        /*0030*/ 	.short	0x0000
        /*0032*/ 	.short	0x0000
        /*0034*/ 	.byte	0x00, 0xf0, 0x21, 0x31


	//----- nvinfo : EIATTR_SPARSE_MMA_MASK
	.align		4
.L_3811:
        /*0038*/ 	.byte	0x03, 0x50
        /*003a*/ 	.short	0x0000


	//----- nvinfo : EIATTR_MAXREG_COUNT
	.align		4
        /*003c*/ 	.byte	0x03, 0x1b
        /*003e*/ 	.short	0x0080


	//----- nvinfo : EIATTR_MERCURY_ISA_VERSION
	.align		4
        /*0040*/ 	.byte	0x03, 0x5f
        /*0042*/ 	.short	0x0101


	//----- nvinfo : EIATTR_EXIT_INSTR_OFFSETS
	.align		4
        /*0044*/ 	.byte	0x04, 0x1c
        /*0046*/ 	.short	(.L_3813 - .L_3812)


	//   ....[0]....
.L_3812:
        /*0048*/ 	.word	0x000001a0


	//   ....[1]....
        /*004c*/ 	.word	0x00000610


	//   ....[2]....
        /*0050*/ 	.word	0x00000670


	//   ....[3]....
        /*0054*/ 	.word	0x00000870


	//----- nvinfo : EIATTR_MAX_THREADS
	.align		4
.L_3813:
        /*0058*/ 	.byte	0x04, 0x05
        /*005a*/ 	.short	(.L_3815 - .L_3814)
.L_3814:
        /*005c*/ 	.word	0x00000200
        /*0060*/ 	.word	0x00000001
        /*0064*/ 	.word	0x00000001


	//----- nvinfo : EIATTR_CRS_STACK_SIZE
	.align		4
.L_3815:
        /*0068*/ 	.byte	0x04, 0x1e
        /*006a*/ 	.short	(.L_3817 - .L_3816)
.L_3816:
        /*006c*/ 	.word	0x00000000


	//----- nvinfo : EIATTR_CBANK_PARAM_SIZE
	.align		4
.L_3817:
        /*0070*/ 	.byte	0x03, 0x19
        /*0072*/ 	.short	0x0c4a


	//----- nvinfo : EIATTR_PARAM_CBANK
	.align		4
        /*0074*/ 	.byte	0x04, 0x0a
        /*0076*/ 	.short	(.L_3819 - .L_3818)
	.align		4
.L_3818:
        /*0078*/ 	.word	index@(.nv.constant0._ZN2at6native55_GLOBAL__N__de093ff9_22_ForeachBinaryOpList_cu_a911ec4325multi_tensor_apply_kernelINS1_18TensorListMetadataILi2EEENS1_11CopyFunctorIbN3c107complexIdEELi2ELi1ELi1EEEJNS0_4CopyIbS8_EEEEEvT_T0_DpT1_)
        /*007c*/ 	.short	0x0210
        /*007e*/ 	.short	0x0c4a


	//----- nvinfo : EIATTR_SW_WAR
	.align		4
.L_3819:
        /*0080*/ 	.byte	0x04, 0x36
        /*0082*/ 	.short	(.L_3821 - .L_3820)
.L_3820:
        /*0084*/ 	.word	0x00000008
.L_3821:


//--------------------- .nv.info._ZN2at6native55_GLOBAL__N__de093ff9_22_ForeachBinaryOpList_cu_a911ec4325multi_tensor_apply_kernelINS1_18TensorListMetadataILi2EEENS1_11CopyFunctorIbfLi2ELi1ELi1EEEJNS0_4CopyIbfEEEEEvT_T0_DpT1_ --------------------------
	.section	.nv.info._ZN2at6native55_GLOBAL__N__de093ff9_22_ForeachBinaryOpList_cu_a911ec4325multi_tensor_apply_kernelINS1_18TensorListMetadataILi2EEENS1_11CopyFunctorIbfLi2ELi1ELi1EEEJNS0_4CopyIbfEEEEEvT_T0_DpT1_,"",@"SHT_CUDA_INFO"
	.sectionflags	@""
	.align	4


	//----- nvinfo : EIATTR_CUDA_API_VERSION
	.align		4
        /*0000*/ 	.byte	0x04, 0x37
        /*0002*/ 	.short	(.L_3823 - .L_3822)
.L_3822:
        /*0004*/ 	.word	0x00000082


	//----- nvinfo : EIATTR_KPARAM_INFO
	.align		4
.L_3823:
        /*0008*/ 	.byte	0x04, 0x17
        /*000a*/ 	.short	(.L_3825 - .L_3824)
.L_3824:
        /*000c*/ 	.word	0x00000000
        /*0010*/ 	.short	0x0002
        /*0012*/ 	.short	0x0c49
        /*0014*/ 	.byte	0x00, 0xf0, 0x05, 0x00


	//----- nvinfo : EIATTR_KPARAM_INFO
	.align		4
.L_3825:
        /*0018*/ 	.byte	0x04, 0x17
        /*001a*/ 	.short	(.L_3827 - .L_3826)
.L_3826:
        /*001c*/ 	.word	0x00000000
        /*0020*/ 	.short	0x0001
        /*0022*/ 	.short	0x0c48
        /*0024*/ 	.byte	0x00, 0xf0, 0x05, 0x00


	//----- nvinfo : EIATTR_KPARAM_INFO
	.align		4
.L_3827:
        /*0028*/ 	.byte	0x04, 0x17
        /*002a*/ 	.short	(.L_3829 - .L_3828)
.L_3828:
        /*002c*/ 	.word	0x00000000
        /*0030*/ 	.short	0x0000
        /*0032*/ 	.short	0x0000
        /*0034*/ 	.byte	0x00, 0xf0, 0x21, 0x31


	//----- nvinfo : EIATTR_SPARSE_MMA_MASK
	.align		4
.L_3829:
        /*0038*/ 	.byte	0x03, 0x50
        /*003a*/ 	.short	0x0000


	//----- nvinfo : EIATTR_MAXREG_COUNT
	.align		4
        /*003c*/ 	.byte	0x03, 0x1b
        /*003e*/ 	.short	0x0080


	//----- nvinfo : EIATTR_MERCURY_ISA_VERSION
	.align		4
        /*0040*/ 	.byte	0x03, 0x5f
        /*0042*/ 	.short	0x0101


	//----- nvinfo : EIATTR_EXIT_INSTR_OFFSETS
	.align		4
        /*0044*/ 	.byte	0x04, 0x1c
        /*0046*/ 	.short	(.L_3831 - .L_3830)


	//   ....[0]....
.L_3830:
        /*0048*/ 	.word	0x00000180


	//   ....[1]....
        /*004c*/ 	.word	0x000005e0


	//   ....[2]....
        /*0050*/ 	.word	0x00000640


	//   ....[3]....
        /*0054*/ 	.word	0x00000810


	//----- nvinfo : EIATTR_MAX_THREADS
	.align		4
.L_3831:
        /*0058*/ 	.byte	0x04, 0x05
        /*005a*/ 	.short	(.L_3833 - .L_3832)
.L_3832:
        /*005c*/ 	.word	0x00000200
        /*0060*/ 	.word	0x00000001
        /*0064*/ 	.word	0x00000001


	//----- nvinfo : EIATTR_CRS_STACK_SIZE
	.align		4
.L_3833:
        /*0068*/ 	.byte	0x04, 0x1e
        /*006a*/ 	.short	(.L_3835 - .L_3834)
.L_3834:
        /*006c*/ 	.word	0x00000000


	//----- nvinfo : EIATTR_CBANK_PARAM_SIZE
	.align		4
.L_3835:
        /*0070*/ 	.byte	0x03, 0x19
        /*0072*/ 	.short	0x0c4a


	//----- nvinfo : EIATTR_PARAM_CBANK
	.align		4
        /*0074*/ 	.byte	0x04, 0x0a
        /*0076*/ 	.short	(.L_3837 - .L_3836)
	.align		4
.L_3836:
        /*0078*/ 	.word	index@(.nv.constant0._ZN2at6native55_GLOBAL__N__de093ff9_22_ForeachBinaryOpList_cu_a911ec4325multi_tensor_apply_kernelINS1_18TensorListMetadataILi2EEENS1_11CopyFunctorIbfLi2ELi1ELi1EEEJNS0_4CopyIbfEEEEEvT_T0_DpT1_)
        /*007c*/ 	.short	0x0210
        /*007e*/ 	.short	0x0c4a


	//----- nvinfo : EIATTR_SW_WAR
	.align		4
.L_3837:
        /*0080*/ 	.byte	0x04, 0x36
        /*0082*/ 	.short	(.L_3839 - .L_3838)
.L_3838:
        /*0084*/ 	.word	0x00000008
.L_3839:


//--------------------- .nv.info._ZN2at6native55_GLOBAL__N__de093ff9_22_ForeachBinaryOpList_cu_a911ec4325multi_tensor_apply_kernelINS1_18TensorListMetadataILi2EEENS1_11CopyFunctorIbdLi2ELi1ELi1EEEJNS0_4CopyIbdEEEEEvT_T0_DpT1_ --------------------------
	.section	.nv.info._ZN2at6native55_GLOBAL__N__de093ff9_22_ForeachBinaryOpList_cu_a911ec4325multi_tensor_apply_kernelINS1_18TensorListMetadataILi2EEENS1_11CopyFunctorIbdLi2ELi1ELi1EEEJNS0_4CopyIbdEEEEEvT_T0_DpT1_,"",@"SHT_CUDA_INFO"
	.sectionflags	@""
	.align	4


	//----- nvinfo : EIATTR_CUDA_API_VERSION
	.align		4
        /*0000*/ 	.byte	0x04, 0x37
        /*0002*/ 	.short	(.L_3841 - .L_3840)
.L_3840:
        /*0004*/ 	.word	0x00000082


	//----- nvinfo : EIATTR_KPARAM_INFO
	.align		4
.L_3841:
        /*0008*/ 	.byte	0x04, 0x17
        /*000a*/ 	.short	(.L_3843 - .L_3842)
.L_3842:
        /*000c*/ 	.word	0x00000000
        /*0010*/ 	.short	0x0002
        /*0012*/ 	.short	0x0c49
        /*0014*/ 	.byte	0x00, 0xf0, 0x05, 0x00


	//----- nvinfo : EIATTR_KPARAM_INFO
	.align		4
.L_3843:
        /*0018*/ 	.byte	0x04, 0x17
        /*001a*/ 	.short	(.L_3845 - .L_3844)
.L_3844:
        /*001c*/ 	.word	0x00000000
        /*0020*/ 	.short	0x0001
        /*0022*/ 	.short	0x0c48
        /*0024*/ 	.byte	0x00, 0xf0, 0x05, 0x00


	//----- nvinfo : EIATTR_KPARAM_INFO
	.align		4
.L_3845:
        /*0028*/ 	.byte	0x04, 0x17
        /*002a*/ 	.short	(.L_3847 - .L_3846)
.L_3846:
        /*002c*/ 	.word	0x00000000
        /*0030*/ 	.short	0x0000
        /*0032*/ 	.short	0x0000
        /*0034*/ 	.byte	0x00, 0xf0, 0x21, 0x31


	//----- nvinfo : EIATTR_SPARSE_MMA_MASK
	.align		4
.L_3847:
        /*0038*/ 	.byte	0x03, 0x50
        /*003a*/ 	.short	0x0000


	//----- nvinfo : EIATTR_MAXREG_COUNT
	.align		4
        /*003c*/ 	.byte	0x03, 0x1b
        /*003e*/ 	.short	0x0080


	//----- nvinfo : EIATTR_MERCURY_ISA_VERSION
	.align		4
        /*0040*/ 	.byte	0x03, 0x5f
        /*0042*/ 	.short	0x0101


	//----- nvinfo : EIATTR_EXIT_INSTR_OFFSETS
	.align		4
        /*0044*/ 	.byte	0x04, 0x1c
        /*0046*/ 	.short	(.L_3849 - .L_3848)


	//   ....[0]....
.L_3848:
        /*0048*/ 	.word	0x000001a0


	//   ....[1]....
        /*004c*/ 	.word	0x000005d0


	//   ....[2]....
        /*0050*/ 	.word	0x00000630


	//   ....[3]....
        /*0054*/ 	.word	0x00000810


	//----- nvinfo : EIATTR_MAX_THREADS
	.align		4
.L_3849:
        /*0058*/ 	.byte	0x04, 0x05
        /*005a*/ 	.short	(.L_3851 - .L_3850)
.L_3850:
        /*005c*/ 	.word	0x00000200
        /*0060*/ 	.word	0x00000001
        /*0064*/ 	.word	0x00000001


	//----- nvinfo : EIATTR_CRS_STACK_SIZE
	.align		4
.L_3851:
        /*0068*/ 	.byte	0x04, 0x1e
        /*006a*/ 	.short	(.L_3853 - .L_3852)
.L_3852:
        /*006c*/ 	.word	0x00000000


	//----- nvinfo : EIATTR_CBANK_PARAM_SIZE
	.align		4
.L_3853:
        /*0070*/ 	.byte	0x03, 0x19
        /*0072*/ 	.short	0x0c4a


	//----- nvinfo : EIATTR_PARAM_CBANK
	.align		4
        /*0074*/ 	.byte	0x04, 0x0a
        /*0076*/ 	.short	(.L_3855 - .L_3854)
	.align		4
.L_3854:
        /*0078*/ 	.word	index@(.nv.constant0._ZN2at6native55_GLOBAL__N__de093ff9_22_ForeachBinaryOpList_cu_a911ec4325multi_tensor_apply_kernelINS1_18TensorListMetadataILi2EEENS1_11CopyFunctorIbdLi2ELi1ELi1EEEJNS0_4CopyIbdEEEEEvT_T0_DpT1_)
        /*007c*/ 	.short	0x0210
        /*007e*/ 	.short	0x0c4a


	//----- nvinfo : EIATTR_SW_WAR
	.align		4
.L_3855:
        /*0080*/ 	.byte	0x04, 0x36
        /*0082*/ 	.short	(.L_3857 - .L_3856)
.L_3856:
        /*0084*/ 	.word	0x00000008
.L_3857:


//--------------------- .nv.info._ZN2at6native55_GLOBAL__N__de093ff9_22_ForeachBinaryOpList_cu_a911ec4325multi_tensor_apply_kernelINS1_18TensorListMetadataILi2EEENS1_11CopyFunctorIbiLi2ELi1ELi1EEEJNS0_4CopyIbiEEEEEvT_T0_DpT1_ --------------------------
	.section	.nv.info._ZN2at6native55_GLOBAL__N__de093ff9_22_ForeachBinaryOpList_cu_a911ec4325multi_tensor_apply_kernelINS1_18TensorListMetadataILi2EEENS1_11CopyFunctorIbiLi2ELi1ELi1EEEJNS0_4CopyIbiEEEEEvT_T0_DpT1_,"",@"SHT_CUDA_INFO"
	.sectionflags	@""
	.align	4


	//----- nvinfo : EIATTR_CUDA_API_VERSION
	.align		4
        /*0000*/ 	.byte	0x04, 0x37
        /*0002*/ 	.short	(.L_3859 - .L_3858)
.L_3858:
        /*0004*/ 	.word	0x00000082


	//----- nvinfo : EIATTR_KPARAM_INFO
	.align		4
.L_3859:
        /*0008*/ 	.byte	0x04, 0x17
        /*000a*/ 	.short	(.L_3861 - .L_3860)
.L_3860:
        /*000c*/ 	.word	0x00000000
        /*0010*/ 	.short	0x0002
        /*0012*/ 	.short	0x0c49
        /*0014*/ 	.byte	0x00, 0xf0, 0x05, 0x00


	//----- nvinfo : EIATTR_KPARAM_INFO
	.align		4
.L_3861:
        /*0018*/ 	.byte	0x04, 0x17
        /*001a*/ 	.short	(.L_3863 - .L_3862)
.L_3862:
        /*001c*/ 	.word	0x00000000
        /*0020*/ 	.short	0x0001
        /*0022*/ 	.short	0x0c48
        /*0024*/ 	.byte	0x00, 0xf0, 0x05, 0x00


	//----- nvinfo : EIATTR_KPARAM_INFO
	.align		4
.L_3863:
        /*0028*/ 	.byte	0x04, 0x17
        /*002a*/ 	.short	(.L_3865 - .L_3864)
.L_3864:
        /*002c*/ 	.word	0x00000000
        /*0030*/ 	.short	0x0000
        /*0032*/ 	.short	0x0000
        /*0034*/ 	.byte	0x00, 0xf0, 0x21, 0x31


	//----- nvinfo : EIATTR_SPARSE_MMA_MASK
	.align		4
.L_3865:
        /*0038*/ 	.byte	0x03, 0x50
        /*003a*/ 	.short	0x0000


	//----- nvinfo : EIATTR_MAXREG_COUNT
	.align		4
        /*003c*/ 	.byte	0x03, 0x1b
        /*003e*/ 	.short	0x0080


	//----- nvinfo : EIATTR_MERCURY_ISA_VERSION
	.align		4
        /*0040*/ 	.byte	0x03, 0x5f
        /*0042*/ 	.short	0x0101


	//----- nvinfo : EIATTR_EXIT_INSTR_OFFSETS
	.align		4
        /*0044*/ 	.byte	0x04, 0x1c
        /*0046*/ 	.short	(.L_3867 - .L_3866)


	//   ....[0]....
.L_3866:
        /*0048*/ 	.word	0x00000180


	//   ....[1]....
        /*004c*/ 	.word	0x000005e0


	//   ....[2]....
        /*0050*/ 	.word	0x00000640


	//   ....[3]....
        /*0054*/ 	.word	0x00000810


	//----- nvinfo : EIATTR_MAX_THREADS
	.align		4
.L_3867:
        /*0058*/ 	.byte	0x04, 0x05
        /*005a*/ 	.short	(.L_3869 - .L_3868)
.L_3868:
        /*005c*/ 	.word	0x00000200
        /*0060*/ 	.word	0x00000001
        /*0064*/ 	.word	0x00000001


	//----- nvinfo : EIATTR_CRS_STACK_SIZE
	.align		4
.L_3869:
        /*0068*/ 	.byte	0x04, 0x1e
        /*006a*/ 	.short	(.L_3871 - .L_3870)
.L_3870:
        /*006c*/ 	.word	0x00000000


	//----- nvinfo : EIATTR_CBANK_PARAM_SIZE
	.align		4
.L_3871:
        /*0070*/ 	.byte	0x03, 0x19
        /*0072*/ 	.short	0x0c4a


	//----- nvinfo : EIATTR_PARAM_CBANK
	.align		4
        /*0074*/ 	.byte	0x04, 0x0a
        /*0076*/ 	.short	(.L_3873 - .L_3872)
	.align		4
.L_3872:
        /*0078*/ 	.word	index@(.nv.constant0._ZN2at6native55_GLOBAL__N__de093ff9_22_ForeachBinaryOpList_cu_a911ec4325multi_tensor_apply_kernelINS1_18TensorListMetadataILi2EEENS1_11CopyFunctorIbiLi2ELi1ELi1EEEJNS0_4CopyIbiEEEEEvT_T0_DpT1_)
        /*007c*/ 	.short	0x0210
        /*007e*/ 	.short	0x0c4a


	//----- nvinfo : EIATTR_SW_WAR
	.align		4
.L_3873:
        /*0080*/ 	.byte	0x04, 0x36
        /*0082*/ 	.short	(.L_3875 - .L_3874)
.L_3874:
        /*0084*/ 	.word	0x00000008
.L_3875:


//--------------------- .nv.info._ZN2at6native55_GLOBAL__N__de093ff9_22_ForeachBinaryOpList_cu_a911ec4325multi_tensor_apply_kernelINS1_18TensorListMetadataILi2EEENS1_11CopyFunctorIbsLi2ELi1ELi1EEEJNS0_4CopyIbsEEEEEvT_T0_DpT1_ --------------------------
	.section	.nv.info._ZN2at6native55_GLOBAL__N__de093ff9_22_ForeachBinaryOpList_cu_a911ec4325multi_tensor_apply_kernelINS1_18TensorListMetadataILi2EEENS1_11CopyFunctorIbsLi2ELi1ELi1EEEJNS0_4CopyIbsEEEEEvT_T0_DpT1_,"",@"SHT_CUDA_INFO"
	.sectionflags	@""
	.align	4


	//----- nvinfo : EIATTR_CUDA_API_VERSION
	.align		4
        /*0000*/ 	.byte	0x04, 0x37
        /*0002*/ 	.short	(.L_3877 - .L_3876)
.L_3876:
        /*0004*/ 	.word	0x00000082


	//----- nvinfo : EIATTR_KPARAM_INFO
	.align		4
.L_3877:
        /*0008*/ 	.byte	0x04, 0x17
        /*000a*/ 	.short	(.L_3879 - .L_3878)
.L_3878:
        /*000c*/ 	.word	0x00000000
        /*0010*/ 	.short	0x0002
        /*0012*/ 	.short	0x0c49
        /*0014*/ 	.byte	0x00, 0xf0, 0x05, 0x00


	//----- nvinfo : EIATTR_KPARAM_INFO
	.align		4
.L_3879:
        /*0018*/ 	.byte	0x04, 0x17
        /*001a*/ 	.short	(.L_3881 - .L_3880)
.L_3880:
        /*001c*/ 	.word	0x00000000
        /*0020*/ 	.short	0x0001
        /*0022*/ 	.short	0x0c48
        /*0024*/ 	.byte	0x00, 0xf0, 0x05, 0x00


	//----- nvinfo : EIATTR_KPARAM_INFO
	.align		4
.L_3881:
        /*0028*/ 	.byte	0x04, 0x17
        /*002a*/ 	.short	(.L_3883 - .L_3882)
.L_3882:
        /*002c*/ 	.word	0x00000000
        /*0030*/ 	.short	0x0000
        /*0032*/ 	.short	0x0000
        /*0034*/ 	.byte	0x00, 0xf0, 0x21, 0x31


	//----- nvinfo : EIATTR_SPARSE_MMA_MASK
	.align		4
.L_3883:
        /*0038*/ 	.byte	0x03, 0x50
        /*003a*/ 	.short	0x0000


	//----- nvinfo : EIATTR_MAXREG_COUNT
	.align		4
        /*003c*/ 	.byte	0x03, 0x1b
        /*003e*/ 	.short	0x0080


	//----- nvinfo : EIATTR_MERCURY_ISA_VERSION
	.align		4
        /*0040*/ 	.byte	0x03, 0x5f
        /*0042*/ 	.short	0x0101


	//----- nvinfo : EIATTR_EXIT_INSTR_OFFSETS
	.align		4
        /*0044*/ 	.byte	0x04, 0x1c
        /*0046*/ 	.short	(.L_3885 - .L_3884)


	//   ....[0]....
.L_3884:
        /*0048*/ 	.word	0x00000180


	//   ....[1]....
        /*004c*/ 	.word	0x000005e0


	//   ....[2]....
        /*0050*/ 	.word	0x00000640


	//   ....[3]....
        /*0054*/ 	.word	0x00000850


	//----- nvinfo : EIATTR_MAX_THREADS
	.align		4
.L_3885:
        /*0058*/ 	.byte	0x04, 0x05
        /*005a*/ 	.short	(.L_3887 - .L_3886)
.L_3886:
        /*005c*/ 	.word	0x00000200
        /*0060*/ 	.word	0x00000001
        /*0064*/ 	.word	0x00000001


	//----- nvinfo : EIATTR_CRS_STACK_SIZE
	.align		4
.L_3887:
        /*0068*/ 	.byte	0x04, 0x1e
        /*006a*/ 	.short	(.L_3889 - .L_3888)
.L_3888:
        /*006c*/ 	.word	0x00000000


	//----- nvinfo : EIATTR_CBANK_PARAM_SIZE
	.align		4
.L_3889:
        /*0070*/ 	.byte	0x03, 0x19
        /*0072*/ 	.short	0x0c4a


	//----- nvinfo : EIATTR_PARAM_CBANK
	.align		4
        /*0074*/ 	.byte	0x04, 0x0a
        /*0076*/ 	.short	(.L_3891 - .L_3890)
	.align		4
.L_3890:
        /*0078*/ 	.word	index@(.nv.constant0._ZN2at6native55_GLOBAL__N__de093ff9_22_ForeachBinaryOpList_cu_a911ec4325multi_tensor_apply_kernelINS1_18TensorListMetadataILi2EEENS1_11CopyFunctorIbsLi2ELi1ELi1EEEJNS0_4CopyIbsEEEEEvT_T0_DpT1_)
        /*007c*/ 	.short	0x0210
        /*007e*/ 	.short	0x0c4a


	//----- nvinfo : EIATTR_SW_WAR
	.align		4
.L_3891:
        /*0080*/ 	.byte	0x04, 0x36
        /*0082*/ 	.short	(.L_3893 - .L_3892)
.L_3892:
        /*0084*/ 	.word	0x00000008
.L_3893:


//--------------------- .nv.info._ZN2at6native55_GLOBAL__N__de093ff9_22_ForeachBinaryOpList_cu_a911ec4325multi_tensor_apply_kernelINS1_18TensorListMetadataILi2EEENS1_11CopyFunctorIblLi2ELi1ELi1EEEJNS0_4CopyIblEEEEEvT_T0_DpT1_ --------------------------
	.section	.nv.info._ZN2at6native55_GLOBAL__N__de093ff9_22_ForeachBinaryOpList_cu_a911ec4325multi_tensor_apply_kernelINS1_18TensorListMetadataILi2EEENS1_11CopyFunctorIblLi2ELi1ELi1EEEJNS0_4CopyIblEEEEEvT_T0_DpT1_,"",@"SHT_CUDA_INFO"
	.sectionflags	@""
	.align	4


	//----- nvinfo : EIATTR_CUDA_API_VERSION
	.align		4
        /*0000*/ 	.byte	0x04, 0x37
        /*0002*/ 	.short	(.L_3895 - .L_3894)
.L_3894:
        /*0004*/ 	.word	0x00000082


	//----- nvinfo : EIATTR_KPARAM_INFO
	.align		4
.L_3895:
        /*0008*/ 	.byte	0x04, 0x17
        /*000a*/ 	.short	(.L_3897 - .L_3896)
.L_3896:
        /*000c*/ 	.word	0x00000000
        /*0010*/ 	.short	0x0002
        /*0012*/ 	.short	0x0c49
        /*0014*/ 	.byte	0x00, 0xf0, 0x05, 0x00


	//----- nvinfo : EIATTR_KPARAM_INFO
	.align		4
.L_3897:
        /*0018*/ 	.byte	0x04, 0x17
        /*001a*/ 	.short	(.L_3899 - .L_3898)
.L_3898:
        /*001c*/ 	.word	0x00000000
        /*0020*/ 	.short	0x0001
        /*0022*/ 	.short	0x0c48
        /*0024*/ 	.byte	0x00, 0xf0, 0x05, 0x00


	//----- nvinfo : EIATTR_KPARAM_INFO
	.align		4
.L_3899:
        /*0028*/ 	.byte	0x04, 0x17
        /*002a*/ 	.short	(.L_3901 - .L_3900)
.L_3900:
        /*002c*/ 	.word	0x00000000
        /*0030*/ 	.short	0x0000
        /*0032*/ 	.short	0x0000
        /*0034*/ 	.byte	0x00, 0xf0, 0x21, 0x31


	//----- nvinfo : EIATTR_SPARSE_MMA_MASK
	.align		4
.L_3901:
        /*0038*/ 	.byte	0x03, 0x50
        /*003a*/ 	.short	0x0000


	//----- nvinfo : EIATTR_MAXREG_COUNT
	.align		4
        /*003c*/ 	.byte	0x03, 0x1b
        /*003e*/ 	.short	0x0080


	//----- nvinfo : EIATTR_MERCURY_ISA_VERSION
	.align		4
        /*0040*/ 	.byte	0x03, 0x5f
        /*0042*/ 	.short	0x0101


	//----- nvinfo : EIATTR_EXIT_INSTR_OFFSETS
	.align		4
        /*0044*/ 	.byte	0x04, 0x1c
        /*0046*/ 	.short	(.L_3903 - .L_3902)


	//   ....[0]....
.L_3902:
        /*0048*/ 	.word	0x000001a0


	//   ....[1]....
        /*004c*/ 	.word	0x00000610


	//   ....[2]....
        /*0050*/ 	.word	0x00000670


	//   ....[3]....
        /*0054*/ 	.word	0x00000890


	//----- nvinfo : EIATTR_MAX_THREADS
	.align		4
.L_3903:
        /*0058*/ 	.byte	0x04, 0x05
        /*005a*/ 	.short	(.L_3905 - .L_3904)
.L_3904:
        /*005c*/ 	.word	0x00000200
        /*0060*/ 	.word	0x00000001
        /*0064*/ 	.word	0x00000001


	//----- nvinfo : EIATTR_CRS_STACK_SIZE
	.align		4
.L_3905:
        /*0068*/ 	.byte	0x04, 0x1e
        /*006a*/ 	.short	(.L_3907 - .L_3906)
.L_3906:
        /*006c*/ 	.word	0x00000000


	//----- nvinfo : EIATTR_CBANK_PARAM_SIZE
	.align		4
.L_3907:
        /*0070*/ 	.byte	0x03, 0x19
        /*0072*/ 	.short	0x0c4a


	//----- nvinfo : EIATTR_PARAM_CBANK
	.align		4
        /*0074*/ 	.byte	0x04, 0x0a
        /*0076*/ 	.short	(.L_3909 - .L_3908)
	.align		4
.L_3908:
        /*0078*/ 	.word	index@(.nv.constant0._ZN2at6native55_GLOBAL__N__de093ff9_22_ForeachBinaryOpList_cu_a911ec4325multi_tensor_apply_kernelINS1_18TensorListMetadataILi2EEENS1_11CopyFunctorIblLi2ELi1ELi1EEEJNS0_4CopyIblEEEEEvT_T0_DpT1_)
        /*007c*/ 	.short	0x0210
        /*007e*/ 	.short	0x0c4a


	//----- nvinfo : EIATTR_SW_WAR
	.align		4
.L_3909:
        /*0080*/ 	.byte	0x04, 0x36
        /*0082*/ 	.short	(.L_3911 - .L_3910)
.L_3910:
        /*0084*/ 	.word	0x00000008
.L_3911:


//--------------------- .nv.info._ZN2at6native55_GLOBAL__N__de093ff9_22_ForeachBinaryOpList_cu_a911ec4325multi_tensor_apply_kernelINS1_18TensorListMetadataILi2EEENS1_11CopyFunctorIbaLi2ELi1ELi1EEEJNS0_4CopyIbaEEEEEvT_T0_DpT1_ --------------------------
	.section	.nv.info._ZN2at6native55_GLOBAL__N__de093ff9_22_ForeachBinaryOpList_cu_a911ec4325multi_tensor_apply_kernelINS1_18TensorListMetadataILi2EEENS1_11CopyFunctorIbaLi2ELi1ELi1EEEJNS0_4CopyIbaEEEEEvT_T0_DpT1_,"",@"SHT_CUDA_INFO"
	.sectionflags	@""
	.align	4


	//----- nvinfo : EIATTR_CUDA_API_VERSION
	.align		4
        /*0000*/ 	.byte	0x04, 0x37
        /*0002*/ 	.short	(.L_3913 - .L_3912)
.L_3912:
        /*0004*/ 	.word	0x00000082


	//----- nvinfo : EIATTR_KPARAM_INFO
	.align		4
.L_3913:
        /*0008*/ 	.byte	0x04, 0x17
        /*000a*/ 	.short	(.L_3915 - .L_3914)
.L_3914:
        /*000c*/ 	.word	0x00000000
        /*0010*/ 	.short	0x0002
        /*0012*/ 	.short	0x0c49
        /*0014*/ 	.byte	0x00, 0xf0, 0x05, 0x00


	//----- nvinfo : EIATTR_KPARAM_INFO
	.align		4
.L_3915:
        /*0018*/ 	.byte	0x04, 0x17
        /*001a*/ 	.short	(.L_3917 - .L_3916)
.L_3916:
        /*001c*/ 	.word	0x00000000
        /*0020*/ 	.short	0x0001
        /*0022*/ 	.short	0x0c48
        /*0024*/ 	.byte	0x00, 0xf0, 0x05, 0x00


	//----- nvinfo : EIATTR_KPARAM_INFO
	.align		4
.L_3917:
        /*0028*/ 	.byte	0x04, 0x17
        /*002a*/ 	.short	(.L_3919 - .L_3918)
.L_3918:
        /*002c*/ 	.word	0x00000000
        /*0030*/ 	.short	0x0000
        /*0032*/ 	.short	0x0000
        /*0034*/ 	.byte	0x00, 0xf0, 0x21, 0x31


	//----- nvinfo : EIATTR_SPARSE_MMA_MASK
	.align		4
.L_3919:
        /*0038*/ 	.byte	0x03, 0x50
        /*003a*/ 	.short	0x0000


	//----- nvinfo : EIATTR_MAXREG_COUNT
	.align		4
        /*003c*/ 	.byte	0x03, 0x1b
        /*003e*/ 	.short	0x0080


	//----- nvinfo : EIATTR_MERCURY_ISA_VERSION
	.align		4
        /*0040*/ 	.byte	0x03, 0x5f
        /*0042*/ 	.short	0x0101


	//----- nvinfo : EIATTR_EXIT_INSTR_OFFSETS
	.align		4
        /*0044*/ 	.byte	0x04, 0x1c
        /*0046*/ 	.short	(.L_3921 - .L_3920)


	//   ....[0]....
.L_3920:
        /*0048*/ 	.word	0x00000170


	//   ....[1]....
        /*004c*/ 	.word	0x000005d0


	//   ....[2]....
        /*0050*/ 	.word	0x00000630


	//   ....[3]....
        /*0054*/ 	.word	0x00000860


	//----- nvinfo : EIATTR_MAX_THREADS
	.align		4
.L_3921:
        /*0058*/ 	.byte	0x04, 0x05
        /*005a*/ 	.short	(.L_3923 - .L_3922)
.L_3922:
        /*005c*/ 	.word	0x00000200
        /*0060*/ 	.word	0x00000001
        /*0064*/ 	.word	0x00000001


	//----- nvinfo : EIATTR_CRS_STACK_SIZE
	.align		4
.L_3923:
        /*0068*/ 	.byte	0x04, 0x1e
        /*006a*/ 	.short	(.L_3925 - .L_3924)
.L_3924:
        /*006c*/ 	.word	0x00000000


	//----- nvinfo : EIATTR_CBANK_PARAM_SIZE
	.align		4
.L_3925:
        /*0070*/ 	.byte	0x03, 0x19
        /*0072*/ 	.short	0x0c4a


	//----- nvinfo : EIATTR_PARAM_CBANK
	.align		4
        /*0074*/ 	.byte	0x04, 0x0a
        /*0076*/ 	.short	(.L_3927 - .L_3926)
	.align		4
.L_3926:
        /*0078*/ 	.word	index@(.nv.constant0._ZN2at6native55_GLOBAL__N__de093ff9_22_ForeachBinaryOpList_cu_a911ec4325multi_tensor_apply_kernelINS1_18TensorListMetadataILi2EEENS1_11CopyFunctorIbaLi2ELi1ELi1EEEJNS0_4CopyIbaEEEEEvT_T0_DpT1_)
        /*007c*/ 	.short	0x0210
        /*007e*/ 	.short	0x0c4a


	//----- nvinfo : EIATTR_SW_WAR
	.align		4
.L_3927:
        /*0080*/ 	.byte	0x04, 0x36
        /*0082*/ 	.short	(.L_3929 - .L_3928)
.L_3928:
        /*0084*/ 	.word	0x00000008
.L_3929:


//--------------------- .nv.info._ZN2at6native55_GLOBAL__N__de093ff9_22_ForeachBinaryOpList_cu_a911ec4325multi_tensor_apply_kernelINS1_18TensorListMetadataILi2EEENS1_11CopyFunctorIbhLi2ELi1ELi1EEEJNS0_4CopyIbhEEEEEvT_T0_DpT1_ --------------------------
	.section	.nv.info._ZN2at6native55_GLOBAL__N__de093ff9_22_ForeachBinaryOpList_cu_a911ec4325multi_tensor_apply_kernelINS1_18TensorListMetadataILi2EEENS1_11CopyFunctorIbhLi2ELi1ELi1EEEJNS0_4CopyIbhEEEEEvT_T0_DpT1_,"",@"SHT_CUDA_INFO"
	.sectionflags	@""
	.align	4


	//----- nvinfo : EIATTR_CUDA_API_VERSION
	.align		4
        /*0000*/ 	.byte	0x04, 0x37
        /*0002*/ 	.short	(.L_3931 - .L_3930)
.L_3930:
        /*0004*/ 	.word	0x00000082


	//----- nvinfo : EIATTR_KPARAM_INFO
	.align		4
.L_3931:
        /*0008*/ 	.byte	0x04, 0x17
        /*000a*/ 	.short	(.L_3933 - .L_3932)
.L_3932:
        /*000c*/ 	.word	0x00000000
        /*0010*/ 	.short	0x0002
        /*0012*/ 	.short	0x0c49
        /*0014*/ 	.byte	0x00, 0xf0, 0x05, 0x00


	//----- nvinfo : EIATTR_KPARAM_INFO
	.align		4
.L_3933:
        /*0018*/ 	.byte	0x04, 0x17
        /*001a*/ 	.short	(.L_3935 - .L_3934)
.L_3934:
        /*001c*/ 	.word	0x00000000
        /*0020*/ 	.short	0x0001
        /*0022*/ 	.short	0x0c48
        /*0024*/ 	.byte	0x00, 0xf0, 0x05, 0x00


	//----- nvinfo : EIATTR_KPARAM_INFO
	.align		4
.L_3935:
        /*0028*/ 	.byte	0x04, 0x17
        /*002a*/ 	.short	(.L_3937 - .L_3936)
.L_3936:
        /*002c*/ 	.word	0x00000000
        /*0030*/ 	.short	0x0000
        /*0032*/ 	.short	0x0000
        /*0034*/ 	.byte	0x00, 0xf0, 0x21, 0x31


	//----- nvinfo : EIATTR_SPARSE_MMA_MASK
	.align		4
.L_3937:
        /*0038*/ 	.byte	0x03, 0x50
        /*003a*/ 	.short	0x0000


	//----- nvinfo : EIATTR_MAXREG_COUNT
	.align		4
        /*003c*/ 	.byte	0x03, 0x1b
        /*003e*/ 	.short	0x0080


	//----- nvinfo : EIATTR_MERCURY_ISA_VERSION
	.align		4
        /*0040*/ 	.byte	0x03, 0x5f
        /*0042*/ 	.short	0x0101


	//----- nvinfo : EIATTR_EXIT_INSTR_OFFSETS
	.align		4
        /*0044*/ 	.byte	0x04, 0x1c
        /*0046*/ 	.short	(.L_3939 - .L_3938)


	//   ....[0]....
.L_3938:
        /*0048*/ 	.word	0x00000170


	//   ....[1]....
        /*004c*/ 	.word	0x000005d0


	//   ....[2]....
        /*0050*/ 	.word	0x00000630


	//   ....[3]....
        /*0054*/ 	.word	0x00000860


	//----- nvinfo : EIATTR_MAX_THREADS
	.align		4
.L_3939:
        /*0058*/ 	.byte	0x04, 0x05
        /*005a*/ 	.short	(.L_3941 - .L_3940)
.L_3940:
        /*005c*/ 	.word	0x00000200
        /*0060*/ 	.word	0x00000001
        /*0064*/ 	.word	0x00000001


	//----- nvinfo : EIATTR_CRS_STACK_SIZE
	.align		4
.L_3941:
        /*0068*/ 	.byte	0x04, 0x1e
        /*006a*/ 	.short	(.L_3943 - .L_3942)
.L_3942:
        /*006c*/ 	.word	0x00000000


	//----- nvinfo : EIATTR_CBANK_PARAM_SIZE
	.align		4
.L_3943:
        /*0070*/ 	.byte	0x03, 0x19
        /*0072*/ 	.short	0x0c4a


	//----- nvinfo : EIATTR_PARAM_CBANK
	.align		4
        /*0074*/ 	.byte	0x04, 0x0a
        /*0076*/ 	.short	(.L_3945 - .L_3944)
	.align		4
.L_3944:
        /*0078*/ 	.word	index@(.nv.constant0._ZN2at6native55_GLOBAL__N__de093ff9_22_ForeachBinaryOpList_cu_a911ec4325multi_tensor_apply_kernelINS1_18TensorListMetadataILi2EEENS1_11CopyFunctorIbhLi2ELi1ELi1EEEJNS0_4CopyIbhEEEEEvT_T0_DpT1_)
        /*007c*/ 	.short	0x0210
        /*007e*/ 	.short	0x0c4a


	//----- nvinfo : EIATTR_SW_WAR
	.align		4
.L_3945:
        /*0080*/ 	.byte	0x04, 0x36
        /*0082*/ 	.short	(.L_3947 - .L_3946)
.L_3946:
        /*0084*/ 	.word	0x00000008
.L_3947:


//--------------------- .nv.info._ZN2at6native55_GLOBAL__N__de093ff9_22_ForeachBinaryOpList_cu_a911ec4325multi_tensor_apply_kernelINS1_18TensorListMetadataILi2EEENS1_14UnaryOpFunctorIbLi2ELi1ELi1EEEJNS0_4CopyIbbEEEEEvT_T0_DpT1_ --------------------------
	.section	.nv.info._ZN2at6native55_GLOBAL__N__de093ff9_22_ForeachBinaryOpList_cu_a911ec4325multi_tensor_apply_kernelINS1_18TensorListMetadataILi2EEENS1_14UnaryOpFunctorIbLi2ELi1ELi1EEEJNS0_4CopyIbbEEEEEvT_T0_DpT1_,"",@"SHT_CUDA_INFO"
	.sectionflags	@""
	.align	4


	//----- nvinfo : EIATTR_CUDA_API_VERSION
	.align		4
        /*0000*/ 	.byte	0x04, 0x37
        /*0002*/ 	.short	(.L_3949 - .L_3948)
.L_3948:
        /*0004*/ 	.word	0x00000082


	//----- nvinfo : EIATTR_KPARAM_INFO
	.align		4
.L_3949:
        /*0008*/ 	.byte	0x04, 0x17
        /*000a*/ 	.short	(.L_3951 - .L_3950)
.L_3950:
        /*000c*/ 	.word	0x00000000
        /*0010*/ 	.short	0x0002
        /*0012*/ 	.short	0x0c49
        /*0014*/ 	.byte	0x00, 0xf0, 0x05, 0x00


	//----- nvinfo : EIATTR_KPARAM_INFO
	.align		4
.L_3951:
        /*0018*/ 	.byte	0x04, 0x17
        /*001a*/ 	.short	(.L_3953 - .L_3952)
.L_3952:
        /*001c*/ 	.word	0x00000000
        /*0020*/ 	.short	0x0001
        /*0022*/ 	.short	0x0c48
        /*0024*/ 	.byte	0x00, 0xf0, 0x05, 0x00


	//----- nvinfo : EIATTR_KPARAM_INFO
	.align		4
.L_3953:
        /*0028*/ 	.byte	0x04, 0x17
        /*002a*/ 	.short	(.L_3955 - .L_3954)
.L_3954:
        /*002c*/ 	.word	0x00000000
        /*0030*/ 	.short	0x0000
        /*0032*/ 	.short	0x0000
        /*0034*/ 	.byte	0x00, 0xf0, 0x21, 0x31


	//----- nvinfo : EIATTR_SPARSE_MMA_MASK
	.align		4
.L_3955:
        /*0038*/ 	.byte	0x03, 0x50
        /*003a*/ 	.short	0x0000


	//----- nvinfo : EIATTR_MAXREG_COUNT
	.align		4
        /*003c*/ 	.byte	0x03, 0x1b
        /*003e*/ 	.short	0x0080


	//----- nvinfo : EIATTR_MERCURY_ISA_VERSION
	.align		4
        /*0040*/ 	.byte	0x03, 0x5f
        /*0042*/ 	.short	0x0101


	//----- nvinfo : EIATTR_EXIT_INSTR_OFFSETS
	.align		4
        /*0044*/ 	.byte	0x04, 0x1c
        /*0046*/ 	.short	(.L_3957 - .L_3956)


	//   ....[0]....
.L_3956:
        /*0048*/ 	.word	0x00000170


	//   ....[1]....
        /*004c*/ 	.word	0x000005e0


	//   ....[2]....
        /*0050*/ 	.word	0x00000640


	//   ....[3]....
        /*0054*/ 	.word	0x00000870


	//----- nvinfo : EIATTR_MAX_THREADS
	.align		4
.L_3957:
        /*0058*/ 	.byte	0x04, 0x05
        /*005a*/ 	.short	(.L_3959 - .L_3958)
.L_3958:
        /*005c*/ 	.word	0x00000200
        /*0060*/ 	.word	0x00000001
        /*0064*/ 	.word	0x00000001


	//----- nvinfo : EIATTR_CRS_STACK_SIZE
	.align		4
.L_3959:
        /*0068*/ 	.byte	0x04, 0x1e
        /*006a*/ 	.short	(.L_3961 - .L_3960)
.L_3960:
        /*006c*/ 	.word	0x00000000


	//----- nvinfo : EIATTR_CBANK_PARAM_SIZE
	.align		4
.L_3961:
        /*0070*/ 	.byte	0x03, 0x19
        /*0072*/ 	.short	0x0c4a


	//----- nvinfo : EIATTR_PARAM_CBANK
	.align		4
        /*0074*/ 	.byte	0x04, 0x0a
        /*0076*/ 	.short	(.L_3963 - .L_3962)
	.align		4
.L_3962:
        /*0078*/ 	.word	index@(.nv.constant0._ZN2at6native55_GLOBAL__N__de093ff9_22_ForeachBinaryOpList_cu_a911ec4325multi_tensor_apply_kernelINS1_18TensorListMetadataILi2EEENS1_14UnaryOpFunctorIbLi2ELi1ELi1EEEJNS0_4CopyIbbEEEEEvT_T0_DpT1_)
        /*007c*/ 	.short	0x0210
        /*007e*/ 	.short	0x0c4a


	//----- nvinfo : EIATTR_SW_WAR
	.align		4
.L_3963:
        /*0080*/ 	.byte	0x04, 0x36
        /*0082*/ 	.short	(.L_3965 - .L_3964)
.L_3964:
        /*0084*/ 	.word	0x00000008
.L_3965:


//--------------------- .nv.info._ZN2at6native55_GLOBAL__N__de093ff9_22_ForeachBinaryOpList_cu_a911ec4325multi_tensor_apply_kernelINS1_18TensorListMetadataILi2EEENS1_11CopyFunctorIN3c108BFloat16ENS6_15Float8_e5m2fnuzELi2ELi1ELi1EEEJNS0_4CopyIS7_S8_EEEEEvT_T0_DpT1_ --------------------------
	.section	.nv.info._ZN2at6native55_GLOBAL__N__de093ff9_22_ForeachBinaryOpList_cu_a911ec4325multi_tensor_apply_kernelINS1_18TensorListMetadataILi2EEENS1_11CopyFunctorIN3c108BFloat16ENS6_15Float8_e5m2fnuzELi2ELi1ELi1EEEJNS0_4CopyIS7_S8_EEEEEvT_T0_DpT1_,"",@"SHT_CUDA_INFO"
	.sectionflags	@""
	.align	4


	//----- nvinfo : EIATTR_CUDA_API_VERSION
	.align		4
        /*0000*/ 	.byte	0x04, 0x37
        /*0002*/ 	.short	(.L_3967 - .L_3966)
.L_3966:
        /*0004*/ 	.word	0x00000082


	//----- nvinfo : EIATTR_KPARAM_INFO
	.align		4
.L_3967:
        /*0008*/ 	.byte	0x04, 0x17
        /*000a*/ 	.short	(.L_3969 - .L_3968)
.L_3968:
        /*000c*/ 	.word	0x00000000
        /*0010*/ 	.short	0x0002
        /*0012*/ 	.short	0x0c49
        /*0014*/ 	.byte	0x00, 0xf0, 0x05, 0x00


	//----- nvinfo : EIATTR_KPARAM_INFO
	.align		4
.L_3969:
        /*0018*/ 	.byte	0x04, 0x17
        /*001a*/ 	.short	(.L_3971 - .L_3970)
.L_3970:
        /*001c*/ 	.word	0x00000000
        /*0020*/ 	.short	0x0001
        /*0022*/ 	.short	0x0c48
        /*0024*/ 	.byte	0x00, 0xf0, 0x05, 0x00


	//----- nvinfo : EIATTR_KPARAM_INFO
	.align		4
.L_3971:
        /*0028*/ 	.byte	0x04, 0x17
        /*002a*/ 	.short	(.L_3973 - .L_3972)
.L_3972:
        /*002c*/ 	.word	0x00000000
        /*0030*/ 	.short	0x0000
        /*0032*/ 	.short	0x0000
        /*0034*/ 	.byte	0x00, 0xf0, 0x21, 0x31


	//----- nvinfo : EIATTR_SPARSE_MMA_MASK
	.align		4
.L_3973:
        /*0038*/ 	.byte	0x03, 0x50
        /*003a*/ 	.short	0x0000


	//----- nvinfo : EIATTR_MAXREG_COUNT
	.align		4
        /*003c*/ 	.byte	0x03, 0x1b
        /*003e*/ 	.short	0x0080


	//----- nvinfo : EIATTR_MERCURY_ISA_VERSION
	.align		4
        /*0040*/ 	.byte	0x03, 0x5f
        /*0042*/ 	.short	0x0101


	//----- nvinfo : EIATTR_EXIT_INSTR_OFFSETS
	.align		4
        /*0044*/ 	.byte	0x04, 0x1c
        /*0046*/ 	.short	(.L_3975 - .L_3974)


	//   ....[0]....
.L_3974:
        /*0048*/ 	.word	0x00000190


	//   ....[1]....
        /*004c*/ 	.word	0x00000c20


	//   ....[2]....
        /*0050*/ 	.word	0x00000c80


	//   ....[3]....
        /*0054*/ 	.word	0x000014c0


	//----- nvinfo : EIATTR_MAX_THREADS
	.align		4
.L_3975:
        /*0058*/ 	.byte	0x04, 0x05
        /*005a*/ 	.short	(.L_3977 - .L_3976)
.L_3976:
        /*005c*/ 	.word	0x00000200
        /*0060*/ 	.word	0x00000001
        /*0064*/ 	.word	0x00000001


	//----- nvinfo : EIATTR_CRS_STACK_SIZE
	.align		4
.L_3977:
        /*0068*/ 	.byte	0x04, 0x1e
        /*006a*/ 	.short	(.L_3979 - .L_3978)
.L_3978:
        /*006c*/ 	.word	0x00000000


	//----- nvinfo : EIATTR_CBANK_PARAM_SIZE
	.align		4
.L_3979:
        /*0070*/ 	.byte	0x03, 0x19
        /*0072*/ 	.short	0x0c4a


	//----- nvinfo : EIATTR_PARAM_CBANK
	.align		4
        /*0074*/ 	.byte	0x04, 0x0a
        /*0076*/ 	.short	(.L_3981 - .L_3980)
	.align		4
.L_3980:
        /*0078*/ 	.word	index@(.nv.constant0._ZN2at6native55_GLOBAL__N__de093ff9_22_ForeachBinaryOpList_cu_a911ec4325multi_tensor_apply_kernelINS1_18TensorListMetadataILi2EEENS1_11CopyFunctorIN3c108BFloat16ENS6_15Float8_e5m2fnuzELi2ELi1ELi1EEEJNS0_4CopyIS7_S8_EEEEEvT_T0_DpT1_)
        /*007c*/ 	.short	0x0210
        /*007e*/ 	.short	0x0c4a


	//----- nvinfo : EIATTR_SW_WAR
	.align		4
.L_3981:
        /*0080*/ 	.byte	0x04, 0x36
        /*0082*/ 	.short	(.L_3983 - .L_3982)
.L_3982:
        /*0084*/ 	.word	0x00000008
.L_3983:


//--------------------- .nv.info._ZN2at6native55_GLOBAL__N__de093ff9_22_ForeachBinaryOpList_cu_a911ec4325multi_tensor_apply_kernelINS1_18TensorListMetadataILi2EEENS1_11CopyFunctorIN3c108BFloat16ENS6_11Float8_e5m2ELi2ELi1ELi1EEEJNS0_4CopyIS7_S8_EEEEEvT_T0_DpT1_ --------------------------
	.section	.nv.info._ZN2at6native55_GLOBAL__N__de093ff9_22_ForeachBinaryOpList_cu_a911ec4325multi_tensor_apply_kernelINS1_18TensorListMetadataILi2EEENS1_11CopyFunctorIN3c108BFloat16ENS6_11Float8_e5m2ELi2ELi1ELi1EEEJNS0_4CopyIS7_S8_EEEEEvT_T0_DpT1_,"",@"SHT_CUDA_INFO"
	.sectionflags	@""
	.align	4


	//----- nvinfo : EIATTR_CUDA_API_VERSION
	.align		4
        /*0000*/ 	.byte	0x04, 0x37
        /*0002*/ 	.short	(.L_3985 - .L_3984)
.L_3984:
        /*0004*/ 	.word	0x00000082


	//----- nvinfo : EIATTR_KPARAM_INFO
	.align		4
.L_3985:
        /*0008*/ 	.byte	0x04, 0x17
        /*000a*/ 	.short	(.L_3987 - .L_3986)
.L_3986:
        /*000c*/ 	.word	0x00000000
        /*0010*/ 	.short	0x0002
        /*0012*/ 	.short	0x0c49
        /*0014*/ 	.byte	0x00, 0xf0, 0x05, 0x00


	//----- nvinfo : EIATTR_KPARAM_INFO
	.align		4
.L_3987:
        /*0018*/ 	.byte	0x04, 0x17
        /*001a*/ 	.short	(.L_3989 - .L_3988)
.L_3988:
        /*001c*/ 	.word	0x00000000
        /*0020*/ 	.short	0x0001
        /*0022*/ 	.short	0x0c48
        /*0024*/ 	.byte	0x00, 0xf0, 0x05, 0x00


	//----- nvinfo : EIATTR_KPARAM_INFO
	.align		4
.L_3989:
        /*0028*/ 	.byte	0x04, 0x17
        /*002a*/ 	.short	(.L_3991 - .L_3990)
.L_3990:
        /*002c*/ 	.word	0x00000000
        /*0030*/ 	.short	0x0000
        /*0032*/ 	.short	0x0000
        /*0034*/ 	.byte	0x00, 0xf0, 0x21, 0x31


	//----- nvinfo : EIATTR_SPARSE_MMA_MASK
	.align		4
.L_3991:
        /*0038*/ 	.byte	0x03, 0x50
        /*003a*/ 	.short	0x0000


	//----- nvinfo : EIATTR_MAXREG_COUNT
	.align		4
        /*003c*/ 	.byte	0x03, 0x1b
        /*003e*/ 	.short	0x0080


	//----- nvinfo : EIATTR_MERCURY_ISA_VERSION
	.align		4
        /*0040*/ 	.byte	0x03, 0x5f
        /*0042*/ 	.short	0x0101


	//----- nvinfo : EIATTR_EXIT_INSTR_OFFSETS
	.align		4
        /*0044*/ 	.byte	0x04, 0x1c
        /*0046*/ 	.short	(.L_3993 - .L_3992)


	//   ....[0]....
.L_3992:
        /*0048*/ 	.word	0x00000190


	//   ....[1]....
        /*004c*/ 	.word	0x00000850


	//   ....[2]....
        /*0050*/ 	.word	0x000008b0


	//   ....[3]....
        /*0054*/ 	.word	0x00000d00


	//----- nvinfo : EIATTR_MAX_THREADS
	.align		4
.L_3993:
        /*0058*/ 	.byte	0x04, 0x05
        /*005a*/ 	.short	(.L_3995 - .L_3994)
.L_3994:
        /*005c*/ 	.word	0x00000200
        /*0060*/ 	.word	0x00000001
        /*0064*/ 	.word	0x00000001


	//----- nvinfo : EIATTR_CRS_STACK_SIZE
	.align		4
.L_3995:
        /*0068*/ 	.byte	0x04, 0x1e
        /*006a*/ 	.short	(.L_3997 - .L_3996)
.L_3996:
        /*006c*/ 	.word	0x00000000


	//----- nvinfo : EIATTR_CBANK_PARAM_SIZE
	.align		4
.L_3997:
        /*0070*/ 	.byte	0x03, 0x19
        /*0072*/ 	.short	0x0c4a


	//----- nvinfo : EIATTR_PARAM_CBANK
	.align		4
        /*0074*/ 	.byte	0x04, 0x0a
        /*0076*/ 	.short	(.L_3999 - .L_3998)
	.align		4
.L_3998:
        /*0078*/ 	.word	index@(.nv.constant0._ZN2at6native55_GLOBAL__N__de093ff9_22_ForeachBinaryOpList_cu_a911ec4325multi_tensor_apply_kernelINS1_18TensorListMetadataILi2EEENS1_11CopyFunctorIN3c108BFloat16ENS6_11Float8_e5m2ELi2ELi1ELi1EEEJNS0_4CopyIS7_S8_EEEEEvT_T0_DpT1_)
        /*007c*/ 	.short	0x0210
        /*007e*/ 	.short	0x0c4a


	//----- nvinfo : EIATTR_SW_WAR
	.align		4
.L_3999:
        /*0080*/ 	.byte	0x04, 0x36
        /*0082*/ 	.short	(.L_4001 - .L_4000)
.L_4000:
        /*0084*/ 	.word	0x00000008
.L_4001:


//--------------------- .nv.info._ZN2at6native55_GLOBAL__N__de093ff9_22_ForeachBinaryOpList_cu_a911ec4325multi_tensor_apply_kernelINS1_18TensorListMetadataILi2EEENS1_11CopyFunctorIN3c108BFloat16ENS6_15Float8_e4m3fnuzELi2ELi1ELi1EEEJNS0_4CopyIS7_S8_EEEEEvT_T0_DpT1_ --------------------------
	.section	.nv.info._ZN2at6native55_GLOBAL__N__de093ff9_22_ForeachBinaryOpList_cu_a911ec4325multi_tensor_apply_kernelINS1_18TensorListMetadataILi2EEENS1_11CopyFunctorIN3c108BFloat16ENS6_15Float8_e4m3fnuzELi2ELi1ELi1EEEJNS0_4CopyIS7_S8_EEEEEvT_T0_DpT1_,"",@"SHT_CUDA_INFO"
	.sectionflags	@""
	.align	4


	//----- nvinfo : EIATTR_CUDA_API_VERSION
	.align		4
        /*0000*/ 	.byte	0x04, 0x37
        /*0002*/ 	.short	(.L_4003 - .L_4002)
.L_4002:
        /*0004*/ 	.word	0x00000082


	//----- nvinfo : EIATTR_KPARAM_INFO
	.align		4
.L_4003:
        /*0008*/ 	.byte	0x04, 0x17
        /*000a*/ 	.short	(.L_4005 - .L_4004)
.L_4004:
        /*000c*/ 	.word	0x00000000
        /*0010*/ 	.short	0x0002
        /*0012*/ 	.short	0x0c49
        /*0014*/ 	.byte	0x00, 0xf0, 0x05, 0x00


	//----- nvinfo : EIATTR_KPARAM_INFO
	.align		4
.L_4005:
        /*0018*/ 	.byte	0x04, 0x17
        /*001a*/ 	.short	(.L_4007 - .L_4006)
.L_4006:
        /*001c*/ 	.word	0x00000000
        /*0020*/ 	.short	0x0001
        /*0022*/ 	.short	0x0c48
        /*0024*/ 	.byte	0x00, 0xf0, 0x05, 0x00


	//----- nvinfo : EIATTR_KPARAM_INFO
	.align		4
.L_4007:
        /*0028*/ 	.byte	0x04, 0x17
        /*002a*/ 	.short	(.L_4009 - .L_4008)
.L_4008:
        /*002c*/ 	.word	0x00000000
        /*0030*/ 	.short	0x0000
        /*0032*/ 	.short	0x0000
        /*0034*/ 	.byte	0x00, 0xf0, 0x21, 0x31


	//----- nvinfo : EIATTR_SPARSE_MMA_MASK
	.align		4
.L_4009:
        /*0038*/ 	.byte	0x03, 0x50
        /*003a*/ 	.short	0x0000


	//----- nvinfo : EIATTR_MAXREG_COUNT
	.align		4
        /*003c*/ 	.byte	0x03, 0x1b
        /*003e*/ 	.short	0x0080


	//----- nvinfo : EIATTR_MERCURY_ISA_VERSION
	.align		4
        /*0040*/ 	.byte	0x03, 0x5f
        /*0042*/ 	.short	0x0101


	//----- nvinfo : EIATTR_EXIT_INSTR_OFFSETS
	.align		4
        /*0044*/ 	.byte	0x04, 0x1c
        /*0046*/ 	.short	(.L_4011 - .L_4010)


	//   ....[0]....
.L_4010:
        /*0048*/ 	.word	0x00000190


	//   ....[1]....
        /*004c*/ 	.word	0x00000c20


	//   ....[2]....
        /*0050*/ 	.word	0x00000c80


	//   ....[3]....
        /*0054*/ 	.word	0x000014c0


	//----- nvinfo : EIATTR_MAX_THREADS
	.align		4
.L_4011:
        /*0058*/ 	.byte	0x04, 0x05
        /*005a*/ 	.short	(.L_4013 - .L_4012)
.L_4012:
        /*005c*/ 	.word	0x00000200
        /*0060*/ 	.word	0x00000001
        /*0064*/ 	.word	0x00000001


	//----- nvinfo : EIATTR_CRS_STACK_SIZE
	.align		4
.L_4013:
        /*0068*/ 	.byte	0x04, 0x1e
        /*006a*/ 	.short	(.L_4015 - .L_4014)
.L_4014:
        /*006c*/ 	.word	0x00000000


	//----- nvinfo : EIATTR_CBANK_PARAM_SIZE
	.align		4
.L_4015:
        /*0070*/ 	.byte	0x03, 0x19
        /*0072*/ 	.short	0x0c4a


	//----- nvinfo : EIATTR_PARAM_CBANK
	.align		4
        /*0074*/ 	.byte	0x04, 0x0a
        /*0076*/ 	.short	(.L_4017 - .L_4016)
	.align		4
.L_4016:
        /*0078*/ 	.word	index@(.nv.constant0._ZN2at6native55_GLOBAL__N__de093ff9_22_ForeachBinaryOpList_cu_a911ec4325multi_tensor_apply_kernelINS1_18TensorListMetadataILi2EEENS1_11CopyFunctorIN3c108BFloat16ENS6_15Float8_e4m3fnuzELi2ELi1ELi1EEEJNS0_4CopyIS7_S8_EEEEEvT_T0_DpT1_)
        /*007c*/ 	.short	0x0210
        /*007e*/ 	.short	0x0c4a


	//----- nvinfo : EIATTR_SW_WAR
	.align		4
.L_4017:
        /*0080*/ 	.byte	0x04, 0x36
        /*0082*/ 	.short	(.L_4019 - .L_4018)
.L_4018:
        /*0084*/ 	.word	0x00000008
.L_4019:


//--------------------- .nv.info._ZN2at6native55_GLOBAL__N__de093ff9_22_ForeachBinaryOpList_cu_a911ec4325multi_tensor_apply_kernelINS1_18TensorListMetadataILi2EEENS1_11CopyFunctorIN3c108BFloat16ENS6_13Float8_e4m3fnELi2ELi1ELi1EEEJNS0_4CopyIS7_S8_EEEEEvT_T0_DpT1_ --------------------------
	.section	.nv.info._ZN2at6native55_GLOBAL__N__de093ff9_22_ForeachBinaryOpList_cu_a911ec4325multi_tensor_apply_kernelINS1_18TensorListMetadataILi2EEENS1_11CopyFunctorIN3c108BFloat16ENS6_13Float8_e4m3fnELi2ELi1ELi1EEEJNS0_4CopyIS7_S8_EEEEEvT_T0_DpT1_,"",@"SHT_CUDA_INFO"
	.sectionflags	@""
	.align	4


	//----- nvinfo : EIATTR_CUDA_API_VERSION
	.align		4
        /*0000*/ 	.byte	0x04, 0x37
        /*0002*/ 	.short	(.L_4021 - .L_4020)
.L_4020:
        /*0004*/ 	.word	0x00000082


	//----- nvinfo : EIATTR_KPARAM_INFO
	.align		4
.L_4021:
        /*0008*/ 	.byte	0x04, 0x17
        /*000a*/ 	.short	(.L_4023 - .L_4022)
.L_4022:
        /*000c*/ 	.word	0x00000000
        /*0010*/ 	.short	0x0002
        /*0012*/ 	.short	0x0c49
        /*0014*/ 	.byte	0x00, 0xf0, 0x05, 0x00


	//----- nvinfo : EIATTR_KPARAM_INFO
	.align		4
.L_4023:
        /*0018*/ 	.byte	0x04, 0x17
        /*001a*/ 	.short	(.L_4025 - .L_4024)
.L_4024:
        /*001c*/ 	.word	0x00000000
        /*0020*/ 	.short	0x0001
        /*0022*/ 	.short	0x0c48
        /*0024*/ 	.byte	0x00, 0xf0, 0x05, 0x00


	//----- nvinfo : EIATTR_KPARAM_INFO
	.align		4
.L_4025:
        /*0028*/ 	.byte	0x04, 0x17
        /*002a*/ 	.short	(.L_4027 - .L_4026)
.L_4026:
        /*002c*/ 	.word	0x00000000
        /*0030*/ 	.short	0x0000
        /*0032*/ 	.short	0x0000
        /*0034*/ 	.byte	0x00, 0xf0, 0x21, 0x31


	//----- nvinfo : EIATTR_SPARSE_MMA_MASK
	.align		4
.L_4027:
        /*0038*/ 	.byte	0x03, 0x50
        /*003a*/ 	.short	0x0000


	//----- nvinfo : EIATTR_MAXREG_COUNT
	.align		4
        /*003c*/ 	.byte	0x03, 0x1b
        /*003e*/ 	.short	0x0080


	//----- nvinfo : EIATTR_MERCURY_ISA_VERSION
	.align		4
        /*0040*/ 	.byte	0x03, 0x5f
        /*0042*/ 	.short	0x0101


	//----- nvinfo : EIATTR_EXIT_INSTR_OFFSETS
	.align		4
        /*0044*/ 	.byte	0x04, 0x1c
        /*0046*/ 	.short	(.L_4029 - .L_4028)


	//   ....[0]....
.L_4028:
        /*0048*/ 	.word	0x00000190


	//   ....[1]....
        /*004c*/ 	.word	0x000009d0


	//   ....[2]....
        /*0050*/ 	.word	0x00000a30


	//   ....[3]....
        /*0054*/ 	.word	0x00001000


	//----- nvinfo : EIATTR_MAX_THREADS
	.align		4
.L_4029:
        /*0058*/ 	.byte	0x04, 0x05
        /*005a*/ 	.short	(.L_4031 - .L_4030)
.L_4030:
        /*005c*/ 	.word	0x00000200
        /*0060*/ 	.word	0x00000001
        /*0064*/ 	.word	0x00000001


	//----- nvinfo : EIATTR_CRS_STACK_SIZE
	.align		4
.L_4031:
        /*0068*/ 	.byte	0x04, 0x1e
        /*006a*/ 	.short	(.L_4033 - .L_4032)
.L_4032:
        /*006c*/ 	.word	0x00000000


	//----- nvinfo : EIATTR_CBANK_PARAM_SIZE
	.align		4
.L_4033:
        /*0070*/ 	.byte	0x03, 0x19
        /*0072*/ 	.short	0x0c4a


	//----- nvinfo : EIATTR_PARAM_CBANK
	.align		4
        /*0074*/ 	.byte	0x04, 0x0a
        /*0076*/ 	.short	(.L_4035 - .L_4034)
	.align		4
.L_4034:
        /*0078*/ 	.word	index@(.nv.constant0._ZN2at6native55_GLOBAL__N__de093ff9_22_ForeachBinaryOpList_cu_a911ec4325multi_tensor_apply_kernelINS1_18TensorListMetadataILi2EEENS1_11CopyFunctorIN3c108BFloat16ENS6_13Float8_e4m3fnELi2ELi1ELi1EEEJNS0_4CopyIS7_S8_EEEEEvT_T0_DpT1_)
        /*007c*/ 	.short	0x0210
        /*007e*/ 	.short	0x0c4a


	//----- nvinfo : EIATTR_SW_WAR
	.align		4
.L_4035:
        /*0080*/ 	.byte	0x04, 0x36
        /*0082*/ 	.short	(.L_4037 - .L_4036)
.L_4036:
        /*0084*/ 	.word	0x00000008
.L_4037:


//--------------------- .nv.info._ZN2at6native55_GLOBAL__N__de093ff9_22_ForeachBinaryOpList_cu_a911ec4325multi_tensor_apply_kernelINS1_18TensorListMetadataILi2EEENS1_11CopyFunctorIN3c108BFloat16EbLi2ELi1ELi1EEEJNS0_4CopyIS7_bEEEEEvT_T0_DpT1_ --------------------------
	.section	.nv.info._ZN2at6native55_GLOBAL__N__de093ff9_22_ForeachBinaryOpList_cu_a911ec4325multi_tensor_apply_kernelINS1_18TensorListMetadataILi2EEENS1_11CopyFunctorIN3c108BFloat16EbLi2ELi1ELi1EEEJNS0_4CopyIS7_bEEEEEvT_T0_DpT1_,"",@"SHT_CUDA_INFO"
	.sectionflags	@""
	.align	4


	//----- nvinfo : EIATTR_CUDA_API_VERSION
	.align		4
        /*0000*/ 	.byte	0x04, 0x37
        /*0002*/ 	.short	(.L_4039 - .L_4038)
.L_4038:
        /*0004*/ 	.word	0x00000082


	//----- nvinfo : EIATTR_KPARAM_INFO
	.align		4
.L_4039:
        /*0008*/ 	.byte	0x04, 0x17
        /*000a*/ 	.short	(.L_4041 - .L_4040)
.L_4040:
        /*000c*/ 	.word	0x00000000
        /*0010*/ 	.short	0x0002
        /*0012*/ 	.short	0x0c49
        /*0014*/ 	.byte	0x00, 0xf0, 0x05, 0x00


	//----- nvinfo : EIATTR_KPARAM_INFO
	.align		4
.L_4041:
        /*0018*/ 	.byte	0x04, 0x17
        /*001a*/ 	.short	(.L_4043 - .L_4042)
.L_4042:
        /*001c*/ 	.word	0x00000000
        /*0020*/ 	.short	0x0001
        /*0022*/ 	.short	0x0c48
        /*0024*/ 	.byte	0x00, 0xf0, 0x05, 0x00


	//----- nvinfo : EIATTR_KPARAM_INFO
	.align		4
.L_4043:
        /*0028*/ 	.byte	0x04, 0x17
        /*002a*/ 	.short	(.L_4045 - .L_4044)
.L_4044:
        /*002c*/ 	.word	0x00000000
        /*0030*/ 	.short	0x0000
        /*0032*/ 	.short	0x0000
        /*0034*/ 	.byte	0x00, 0xf0, 0x21, 0x31


	//----- nvinfo : EIATTR_SPARSE_MMA_MASK
	.align		4
.L_4045:
        /*0038*/ 	.byte	0x03, 0x50
        /*003a*/ 	.short	0x0000


	//----- nvinfo : EIATTR_MAXREG_COUNT
	.align		4
        /*003c*/ 	.byte	0x03, 0x1b
        /*003e*/ 	.short	0x0080


	//----- nvinfo : EIATTR_MERCURY_ISA_VERSION
	.align		4
        /*0040*/ 	.byte	0x03, 0x5f
        /*0042*/ 	.short	0x0101


	//----- nvinfo : EIATTR_EXIT_INSTR_OFFSETS
	.align		4
        /*0044*/ 	.byte	0x04, 0x1c
        /*0046*/ 	.short	(.L_4047 - .L_4046)


	//   ....[0]....
.L_4046:
        /*0048*/ 	.word	0x00000190


	//   ....[1]....
        /*004c*/ 	.word	0x000005c0


	//   ....[2]....
        /*0050*/ 	.word	0x00000620


	//   ....[3]....
        /*0054*/ 	.word	0x000007a0


	//----- nvinfo : EIATTR_MAX_THREADS
	.align		4
.L_4047:
        /*0058*/ 	.byte	0x04, 0x05
        /*005a*/ 	.short	(.L_4049 - .L_4048)
.L_4048:
        /*005c*/ 	.word	0x00000200
        /*0060*/ 	.word	0x00000001
        /*0064*/ 	.word	0x00000001


	//----- nvinfo : EIATTR_CRS_STACK_SIZE
	.align		4
.L_4049:
        /*0068*/ 	.byte	0x04, 0x1e
        /*006a*/ 	.short	(.L_4051 - .L_4050)
.L_4050:
        /*006c*/ 	.word	0x00000000


	//----- nvinfo : EIATTR_CBANK_PARAM_SIZE
	.align		4
.L_4051:
        /*0070*/ 	.byte	0x03, 0x19
        /*0072*/ 	.short	0x0c4a


	//----- nvinfo : EIATTR_PARAM_CBANK
	.align		4
        /*0074*/ 	.byte	0x04, 0x0a
        /*0076*/ 	.short	(.L_4053 - .L_4052)
	.align		4
.L_4052:
        /*0078*/ 	.word	index@(.nv.constant0._ZN2at6native55_GLOBAL__N__de093ff9_22_ForeachBinaryOpList_cu_a911ec4325multi_tensor_apply_kernelINS1_18TensorListMetadataILi2EEENS1_11CopyFunctorIN3c108BFloat16EbLi2ELi1ELi1EEEJNS0_4CopyIS7_bEEEEEvT_T0_DpT1_)
        /*007c*/ 	.short	0x0210
        /*007e*/ 	.short	0x0c4a


	//----- nvinfo : EIATTR_SW_WAR
	.align		4
.L_4053:
        /*0080*/ 	.byte	0x04, 0x36
        /*0082*/ 	.short	(.L_4055 - .L_4054)
.L_4054:
        /*0084*/ 	.word	0x00000008
.L_4055:


//--------------------- .nv.info._ZN2at6native55_GLOBAL__N__de093ff9_22_ForeachBinaryOpList_cu_a911ec4325multi_tensor_apply_kernelINS1_18TensorListMetadataILi2EEENS1_11CopyFunctorIN3c108BFloat16ENS6_4HalfELi2ELi1ELi1EEEJNS0_4CopyIS7_S8_EEEEEvT_T0_DpT1_ --------------------------
	.section	.nv.info._ZN2at6native55_GLOBAL__N__de093ff9_22_ForeachBinaryOpList_cu_a911ec4325multi_tensor_apply_kernelINS1_18TensorListMetadataILi2EEENS1_11CopyFunctorIN3c108BFloat16ENS6_4HalfELi2ELi1ELi1EEEJNS0_4CopyIS7_S8_EEEEEvT_T0_DpT1_,"",@"SHT_CUDA_INFO"
	.sectionflags	@""
	.align	4


	//----- nvinfo : EIATTR_CUDA_API_VERSION
	.align		4
        /*0000*/ 	.byte	0x04, 0x37
        /*0002*/ 	.short	(.L_4057 - .L_4056)
.L_4056:
        /*0004*/ 	.word	0x00000082


	//----- nvinfo : EIATTR_KPARAM_INFO
	.align		4
.L_4057:
        /*0008*/ 	.byte	0x04, 0x17
        /*000a*/ 	.short	(.L_4059 - .L_4058)
.L_4058:
        /*000c*/ 	.word	0x00000000
        /*0010*/ 	.short	0x0002
        /*0012*/ 	.short	0x0c49
        /*0014*/ 	.byte	0x00, 0xf0, 0x05, 0x00


	//----- nvinfo : EIATTR_KPARAM_INFO
	.align		4
.L_4059:
        /*0018*/ 	.byte	0x04, 0x17
        /*001a*/ 	.short	(.L_4061 - .L_4060)
.L_4060:
        /*001c*/ 	.word	0x00000000
        /*0020*/ 	.short	0x0001
        /*0022*/ 	.short	0x0c48
        /*0024*/ 	.byte	0x00, 0xf0, 0x05, 0x00


	//----- nvinfo : EIATTR_KPARAM_INFO
	.align		4
.L_4061:
        /*0028*/ 	.byte	0x04, 0x17
        /*002a*/ 	.short	(.L_4063 - .L_4062)
.L_4062:
        /*002c*/ 	.word	0x00000000
        /*0030*/ 	.short	0x0000
        /*0032*/ 	.short	0x0000
        /*0034*/ 	.byte	0x00, 0xf0, 0x21, 0x31


	//----- nvinfo : EIATTR_SPARSE_MMA_MASK
	.align		4
.L_4063:
        /*0038*/ 	.byte	0x03, 0x50
        /*003a*/ 	.short	0x0000


	//----- nvinfo : EIATTR_MAXREG_COUNT
	.align		4
        /*003c*/ 	.byte	0x03, 0x1b
        /*003e*/ 	.short	0x0080


	//----- nvinfo : EIATTR_MERCURY_ISA_VERSION
	.align		4
        /*0040*/ 	.byte	0x03, 0x5f
        /*0042*/ 	.short	0x0101


	//----- nvinfo : EIATTR_EXIT_INSTR_OFFSETS
	.align		4
        /*0044*/ 	.byte	0x04, 0x1c
        /*0046*/ 	.short	(.L_4065 - .L_4064)


	//   ....[0]....
.L_4064:
        /*0048*/ 	.word	0x00000180


	//   ....[1]....
        /*004c*/ 	.word	0x000005b0


	//   ....[2]....
        /*0050*/ 	.word	0x00000610


	//   ....[3]....
        /*0054*/ 	.word	0x000007b0


	//----- nvinfo : EIATTR_MAX_THREADS
	.align		4
.L_4065:
        /*0058*/ 	.byte	0x04, 0x05
        /*005a*/ 	.short	(.L_4067 - .L_4066)
.L_4066:
        /*005c*/ 	.word	0x00000200
        /*0060*/ 	.word	0x00000001
        /*0064*/ 	.word	0x00000001


	//----- nvinfo : EIATTR_CRS_STACK_SIZE
	.align		4
.L_4067:
        /*0068*/ 	.byte	0x04, 0x1e
        /*006a*/ 	.short	(.L_4069 - .L_4068)
.L_4068:
        /*006c*/ 	.word	0x00000000


	//----- nvinfo : EIATTR_CBANK_PARAM_SIZE
	.align		4
.L_4069:
        /*0070*/ 	.byte	0x03, 0x19
        /*0072*/ 	.short	0x0c4a


	//----- nvinfo : EIATTR_PARAM_CBANK
	.align		4
        /*0074*/ 	.byte	0x04, 0x0a
        /*0076*/ 	.short	(.L_4071 - .L_4070)
	.align		4
.L_4070:
        /*0078*/ 	.word	index@(.nv.constant0._ZN2at6native55_GLOBAL__N__de093ff9_22_ForeachBinaryOpList_cu_a911ec4325multi_tensor_apply_kernelINS1_18TensorListMetadataILi2EEENS1_11CopyFunctorIN3c108BFloat16ENS6_4HalfELi2ELi1ELi1EEEJNS0_4CopyIS7_S8_EEEEEvT_T0_DpT1_)
        /*007c*/ 	.short	0x0210
        /*007e*/ 	.short	0x0c4a


	//----- nvinfo : EIATTR_SW_WAR
	.align		4
.L_4071:
        /*0080*/ 	.byte	0x04, 0x36
        /*0082*/ 	.short	(.L_4073 - .L_4072)
.L_4072:
        /*0084*/ 	.word	0x00000008
.L_4073:


//--------------------- .nv.info._ZN2at6native55_GLOBAL__N__de093ff9_22_ForeachBinaryOpList_cu_a911ec4325multi_tensor_apply_kernelINS1_18TensorListMetadataILi2EEENS1_11CopyFunctorIN3c108BFloat16ENS6_7complexIfEELi2ELi1ELi1EEEJNS0_4CopyIS7_S9_EEEEEvT_T0_DpT1_ --------------------------
	.section	.nv.info._ZN2at6native55_GLOBAL__N__de093ff9_22_ForeachBinaryOpList_cu_a911ec4325multi_tensor_apply_kernelINS1_18TensorListMetadataILi2EEENS1_11CopyFunctorIN3c108BFloat16ENS6_7complexIfEELi2ELi1ELi1EEEJNS0_4CopyIS7_S9_EEEEEvT_T0_DpT1_,"",@"SHT_CUDA_INFO"
	.sectionflags	@""
	.align	4


	//----- nvinfo : EIATTR_CUDA_API_VERSION
	.align		4
        /*0000*/ 	.byte	0x04, 0x37
        /*0002*/ 	.short	(.L_4075 - .L_4074)
.L_4074:
        /*0004*/ 	.word	0x00000082


	//----- nvinfo : EIATTR_KPARAM_INFO
	.align		4
.L_4075:
        /*0008*/ 	.byte	0x04, 0x17
        /*000a*/ 	.short	(.L_4077 - .L_4076)
.L_4076:
        /*000c*/ 	.word	0x00000000
        /*0010*/ 	.short	0x0002
        /*0012*/ 	.short	0x0c49
        /*0014*/ 	.byte	0x00, 0xf0, 0x05, 0x00


	//----- nvinfo : EIATTR_KPARAM_INFO
	.align		4
.L_4077:
        /*0018*/ 	.byte	0x04, 0x17
        /*001a*/ 	.short	(.L_4079 - .L_4078)
.L_4078:
        /*001c*/ 	.word	0x00000000
        /*0020*/ 	.short	0x0001
        /*0022*/ 	.short	0x0c48
        /*0024*/ 	.byte	0x00, 0xf0, 0x05, 0x00


	//----- nvinfo : EIATTR_KPARAM_INFO
	.align		4
.L_4079:
        /*0028*/ 	.byte	0x04, 0x17
        /*002a*/ 	.short	(.L_4081 - .L_4080)
.L_4080:
        /*002c*/ 	.word	0x00000000
        /*0030*/ 	.short	0x0000
        /*0032*/ 	.short	0x0000
        /*0034*/ 	.byte	0x00, 0xf0, 0x21, 0x31


	//----- nvinfo : EIATTR_SPARSE_MMA_MASK
	.align		4
.L_4081:
        /*0038*/ 	.byte	0x03, 0x50
        /*003a*/ 	.short	0x0000


	//----- nvinfo : EIATTR_MAXREG_COUNT
	.align		4
        /*003c*/ 	.byte	0x03, 0x1b
        /*003e*/ 	.short	0x0080


	//----- nvinfo : EIATTR_MERCURY_ISA_VERSION
	.align		4
        /*0040*/ 	.byte	0x03, 0x5f
        /*0042*/ 	.short	0x0101


	//----- nvinfo : EIATTR_EXIT_INSTR_OFFSETS
	.align		4
        /*0044*/ 	.byte	0x04, 0x1c
        /*0046*/ 	.short	(.L_4083 - .L_4082)


	//   ....[0]....
.L_4082:
        /*0048*/ 	.word	0x00000190


	//   ....[1]....
        /*004c*/ 	.word	0x000005d0


	//   ....[2]....
        /*0050*/ 	.word	0x00000630


	//   ....[3]....
        /*0054*/ 	.word	0x000007a0


	//----- nvinfo : EIATTR_MAX_THREADS
	.align		4
.L_4083:
        /*0058*/ 	.byte	0x04, 0x05
        /*005a*/ 	.short	(.L_4085 - .L_4084)
.L_4084:
        /*005c*/ 	.word	0x00000200
        /*0060*/ 	.word	0x00000001
        /*0064*/ 	.word	0x00000001


	//----- nvinfo : EIATTR_CRS_STACK_SIZE
	.align		4
.L_4085:
        /*0068*/ 	.byte	0x04, 0x1e
        /*006a*/ 	.short	(.L_4087 - .L_4086)
.L_4086:
        /*006c*/ 	.word	0x00000000


	//----- nvinfo : EIATTR_CBANK_PARAM_SIZE
	.align		4
.L_4087:
        /*0070*/ 	.byte	0x03, 0x19
        /*0072*/ 	.short	0x0c4a


	//----- nvinfo : EIATTR_PARAM_CBANK
	.align		4
        /*0074*/ 	.byte	0x04, 0x0a
        /*0076*/ 	.short	(.L_4089 - .L_4088)
	.align		4
.L_4088:
        /*0078*/ 	.word	index@(.nv.constant0._ZN2at6native55_GLOBAL__N__de093ff9_22_ForeachBinaryOpList_cu_a911ec4325multi_tensor_apply_kernelINS1_18TensorListMetadataILi2EEENS1_11CopyFunctorIN3c108BFloat16ENS6_7complexIfEELi2ELi1ELi1EEEJNS0_4CopyIS7_S9_EEEEEvT_T0_DpT1_)
        /*007c*/ 	.short	0x0210
        /*007e*/ 	.short	0x0c4a


	//----- nvinfo : EIATTR_SW_WAR
	.align		4
.L_4089:
        /*0080*/ 	.byte	0x04, 0x36
        /*0082*/ 	.short	(.L_4091 - .L_4090)
.L_4090:
        /*0084*/ 	.word	0x00000008
.L_4091:


//--------------------- .nv.info._ZN2at6native55_GLOBAL__N__de093ff9_22_ForeachBinaryOpList_cu_a911ec4325multi_tensor_apply_kernelINS1_18TensorListMetadataILi2EEENS1_11CopyFunctorIN3c108BFloat16ENS6_7complexIdEELi2ELi1ELi1EEEJNS0_4CopyIS7_S9_EEEEEvT_T0_DpT1_ --------------------------
	.section	.nv.info._ZN2at6native55_GLOBAL__N__de093ff9_22_ForeachBinaryOpList_cu_a911ec4325multi_tensor_apply_kernelINS1_18TensorListMetadataILi2EEENS1_11CopyFunctorIN3c108BFloat16ENS6_7complexIdEELi2ELi1ELi1EEEJNS0_4CopyIS7_S9_EEEEEvT_T0_DpT1_,"",@"SHT_CUDA_INFO"
	.sectionflags	@""
	.align	4


	//----- nvinfo : EIATTR_CUDA_API_VERSION
	.align		4
        /*0000*/ 	.byte	0x04, 0x37
        /*0002*/ 	.short	(.L_4093 - .L_4092)
.L_4092:
        /*0004*/ 	.word	0x00000082


	//----- nvinfo : EIATTR_KPARAM_INFO
	.align		4
.L_4093:
        /*0008*/ 	.byte	0x04, 0x17
        /*000a*/ 	.short	(.L_4095 - .L_4094)
.L_4094:
        /*000c*/ 	.word	0x00000000
        /*0010*/ 	.short	0x0002
        /*0012*/ 	.short	0x0c49
        /*0014*/ 	.byte	0x00, 0xf0, 0x05, 0x00


	//----- nvinfo : EIATTR_KPARAM_INFO
	.align		4
.L_4095:
        /*0018*/ 	.byte	0x04, 0x17
        /*001a*/ 	.short	(.L_4097 - .L_4096)
.L_4096:
        /*001c*/ 	.word	0x00000000
        /*0020*/ 	.short	0x0001
        /*0022*/ 	.short	0x0c48
        /*0024*/ 	.byte	0x00, 0xf0, 0x05, 0x00


	//----- nvinfo : EIATTR_KPARAM_INFO
	.align		4
.L_4097:
        /*0028*/ 	.byte	0x04, 0x17
        /*002a*/ 	.short	(.L_4099 - .L_4098)
.L_4098:
        /*002c*/ 	.word	0x00000000
        /*0030*/ 	.short	0x0000
        /*0032*/ 	.short	0x0000
        /*0034*/ 	.byte	0x00, 0xf0, 0x21, 0x31


	//----- nvinfo : EIATTR_SPARSE_MMA_MASK
	.align		4
.L_4099:
        /*0038*/ 	.byte	0x03, 0x50
        /*003a*/ 	.short	0x0000


	//----- nvinfo : EIATTR_MAXREG_COUNT
	.align		4
        /*003c*/ 	.byte	0x03, 0x1b
        /*003e*/ 	.short	0x0080


	//----- nvinfo : EIATTR_MERCURY_ISA_VERSION
	.align		4
        /*0040*/ 	.byte	0x03, 0x5f
        /*0042*/ 	.short	0x0101


	//----- nvinfo : EIATTR_EXIT_INSTR_OFFSETS
	.align		4
        /*0044*/ 	.byte	0x04, 0x1c
        /*0046*/ 	.short	(.L_4101 - .L_4100)


	//   ....[0]....
.L_4100:
        /*0048*/ 	.word	0x00000190


	//   ....[1]....
        /*004c*/ 	.word	0x000006a0


	//   ....[2]....
        /*0050*/ 	.word	0x00000700


	//   ....[3]....
        /*0054*/ 	.word	0x00000950


	//----- nvinfo : EIATTR_MAX_THREADS
	.align		4
.L_4101:
        /*0058*/ 	.byte	0x04, 0x05
        /*005a*/ 	.short	(.L_4103 - .L_4102)
.L_4102:
        /*005c*/ 	.word	0x00000200
        /*0060*/ 	.word	0x00000001
        /*0064*/ 	.word	0x00000001


	//----- nvinfo : EIATTR_CRS_STACK_SIZE
	.align		4
.L_4103:
        /*0068*/ 	.byte	0x04, 0x1e
        /*006a*/ 	.short	(.L_4105 - .L_4104)
.L_4104:
        /*006c*/ 	.word	0x00000000


	//----- nvinfo : EIATTR_CBANK_PARAM_SIZE
	.align		4
.L_4105:
        /*0070*/ 	.byte	0x03, 0x19
        /*0072*/ 	.short	0x0c4a


	//----- nvinfo : EIATTR_PARAM_CBANK
	.align		4
        /*0074*/ 	.byte	0x04, 0x0a
        /*0076*/ 	.short	(.L_4107 - .L_4106)
	.align		4
.L_4106:
        /*0078*/ 	.word	index@(.nv.constant0._ZN2at6native55_GLOBAL__N__de093ff9_22_ForeachBinaryOpList_cu_a911ec4325multi_tensor_apply_kernelINS1_18TensorListMetadataILi2EEENS1_11CopyFunctorIN3c108BFloat16ENS6_7complexIdEELi2ELi1ELi1EEEJNS0_4CopyIS7_S9_EEEEEvT_T0_DpT1_)
        /*007c*/ 	.short	0x0210
        /*007e*/ 	.short	0x0c4a


	//----- nvinfo : EIATTR_SW_WAR
	.align		4
.L_4107:
        /*0080*/ 	.byte	0x04, 0x36
        /*0082*/ 	.short	(.L_4109 - .L_4108)
.L_4108:
        /*0084*/ 	.word	0x00000008
.L_4109:


//--------------------- .nv.info._ZN2at6native55_GLOBAL__N__de093ff9_22_ForeachBinaryOpList_cu_a911ec4325multi_tensor_apply_kernelINS1_18TensorListMetadataILi2EEENS1_11CopyFunctorIN3c108BFloat16EfLi2ELi1ELi1EEEJNS0_4CopyIS7_fEEEEEvT_T0_DpT1_ --------------------------
	.section	.nv.info._ZN2at6native55_GLOBAL__N__de093ff9_22_ForeachBinaryOpList_cu_a911ec4325multi_tensor_apply_kernelINS1_18TensorListMetadataILi2EEENS1_11CopyFunctorIN3c108BFloat16EfLi2ELi1ELi1EEEJNS0_4CopyIS7_fEEEEEvT_T0_DpT1_,"",@"SHT_CUDA_INFO"
	.sectionflags	@""
	.align	4


	//----- nvinfo : EIATTR_CUDA_API_VERSION
	.align		4
        /*0000*/ 	.byte	0x04, 0x37
        /*0002*/ 	.short	(.L_4111 - .L_4110)
.L_4110:
        /*0004*/ 	.word	0x00000082


	//----- nvinfo : EIATTR_KPARAM_INFO
	.align		4
.L_4111:
        /*0008*/ 	.byte	0x04, 0x17
        /*000a*/ 	.short	(.L_4113 - .L_4112)
.L_4112:
        /*000c*/ 	.word	0x00000000
        /*0010*/ 	.short	0x0002
        /*0012*/ 	.short	0x0c49
        /*0014*/ 	.byte	0x00, 0xf0, 0x05, 0x00


	//----- nvinfo : EIATTR_KPARAM_INFO
	.align		4
.L_4113:
        /*0018*/ 	.byte	0x04, 0x17
        /*001a*/ 	.short	(.L_4115 - .L_4114)
.L_4114:
        /*001c*/ 	.word	0x00000000
        /*0020*/ 	.short	0x0001
        /*0022*/ 	.short	0x0c48
        /*0024*/ 	.byte	0x00, 0xf0, 0x05, 0x00


	//----- nvinfo : EIATTR_KPARAM_INFO
	.align		4
.L_4115:
        /*0028*/ 	.byte	0x04, 0x17
        /*002a*/ 	.short	(.L_4117 - .L_4116)
.L_4116:
        /*002c*/ 	.word	0x00000000
        /*0030*/ 	.short	0x0000
        /*0032*/ 	.short	0x0000
        /*0034*/ 	.byte	0x00, 0xf0, 0x21, 0x31


	//----- nvinfo : EIATTR_SPARSE_MMA_MASK
	.align		4
.L_4117:
        /*0038*/ 	.byte	0x03, 0x50
        /*003a*/ 	.short	0x0000


	//----- nvinfo : EIATTR_MAXREG_COUNT
	.align		4
        /*003c*/ 	.byte	0x03, 0x1b
        /*003e*/ 	.short	0x0080


	//----- nvinfo : EIATTR_MERCURY_ISA_VERSION
	.align		4
        /*0040*/ 	.byte	0x03, 0x5f
        /*0042*/ 	.short	0x0101


	//----- nvinfo : EIATTR_EXIT_INSTR_OFFSETS
	.align		4
        /*0044*/ 	.byte	0x04, 0x1c
        /*0046*/ 	.short	(.L_4119 - .L_4118)


	//   ....[0]....
.L_4118:
        /*0048*/ 	.word	0x00000170


	//   ....[1]....
        /*004c*/ 	.word	0x00000580


	//   ....[2]....
        /*0050*/ 	.word	0x000005e0


	//   ....[3]....
        /*0054*/ 	.word	0x00000720


	//----- nvinfo : EIATTR_MAX_THREADS
	.align		4
.L_4119:
        /*0058*/ 	.byte	0x04, 0x05
        /*005a*/ 	.short	(.L_4121 - .L_4120)
.L_4120:
        /*005c*/ 	.word	0x00000200
        /*0060*/ 	.word	0x00000001
        /*0064*/ 	.word	0x00000001


	//----- nvinfo : EIATTR_CRS_STACK_SIZE
	.align		4
.L_4121:
        /*0068*/ 	.byte	0x04, 0x1e
        /*006a*/ 	.short	(.L_4123 - .L_4122)
.L_4122:
        /*006c*/ 	.word	0x00000000


	//----- nvinfo : EIATTR_CBANK_PARAM_SIZE
	.align		4
.L_4123:
        /*0070*/ 	.byte	0x03, 0x19
        /*0072*/ 	.short	0x0c4a


	//----- nvinfo : EIATTR_PARAM_CBANK
	.align		4
        /*0074*/ 	.byte	0x04, 0x0a
        /*0076*/ 	.short	(.L_4125 - .L_4124)
	.align		4
.L_4124:
        /*0078*/ 	.word	index@(.nv.constant0._ZN2at6native55_GLOBAL__N__de093ff9_22_ForeachBinaryOpList_cu_a911ec4325multi_tensor_apply_kernelINS1_18TensorListMetadataILi2EEENS1_11CopyFunctorIN3c108BFloat16EfLi2ELi1ELi1EEEJNS0_4CopyIS7_fEEEEEvT_T0_DpT1_)
        /*007c*/ 	.short	0x0210
        /*007e*/ 	.short	0x0c4a


	//----- nvinfo : EIATTR_SW_WAR
	.align		4
.L_4125:
        /*0080*/ 	.byte	0x04, 0x36
        /*0082*/ 	.short	(.L_4127 - .L_4126)
.L_4126:
        /*0084*/ 	.word	0x00000008
.L_4127:


//--------------------- .nv.info._ZN2at6native55_GLOBAL__N__de093ff9_22_ForeachBinaryOpList_cu_a911ec4325multi_tensor_apply_kernelINS1_18TensorListMetadataILi2EEENS1_11CopyFunctorIN3c108BFloat16EdLi2ELi1ELi1EEEJNS0_4CopyIS7_dEEEEEvT_T0_DpT1_ --------------------------
	.section	.nv.info._ZN2at6native55_GLOBAL__N__de093ff9_22_ForeachBinaryOpList_cu_a911ec4325multi_tensor_apply_kernelINS1_18TensorListMetadataILi2EEENS1_11CopyFunctorIN3c108BFloat16EdLi2ELi1ELi1EEEJNS0_4CopyIS7_dEEEEEvT_T0_DpT1_,"",@"SHT_CUDA_INFO"
	.sectionflags	@""
	.align	4


	//----- nvinfo : EIATTR_CUDA_API_VERSION
	.align		4
        /*0000*/ 	.byte	0x04, 0x37
        /*0002*/ 	.short	(.L_4129 - .L_4128)
.L_4128:
        /*0004*/ 	.word	0x00000082


	//----- nvinfo : EIATTR_KPARAM_INFO
	.align		4
.L_4129:
        /*0008*/ 	.byte	0x04, 0x17
        /*000a*/ 	.short	(.L_4131 - .L_4130)
.L_4130:
        /*000c*/ 	.word	0x00000000
        /*0010*/ 	.short	0x0002
        /*0012*/ 	.short	0x0c49
        /*0014*/ 	.byte	0x00, 0xf0, 0x05, 0x00


	//----- nvinfo : EIATTR_KPARAM_INFO
	.align		4
.L_4131:
        /*0018*/ 	.byte	0x04, 0x17
        /*001a*/ 	.short	(.L_4133 - .L_4132)
.L_4132:
        /*001c*/ 	.word	0x00000000
        /*0020*/ 	.short	0x0001
        /*0022*/ 	.short	0x0c48
        /*0024*/ 	.byte	0x00, 0xf0, 0x05, 0x00


	//----- nvinfo : EIATTR_KPARAM_INFO
	.align		4
.L_4133:
        /*0028*/ 	.byte	0x04, 0x17
        /*002a*/ 	.short	(.L_4135 - .L_4134)
.L_4134:
        /*002c*/ 	.word	0x00000000
        /*0030*/ 	.short	0x0000
        /*0032*/ 	.short	0x0000
        /*0034*/ 	.byte	0x00, 0xf0, 0x21, 0x31


	//----- nvinfo : EIATTR_SPARSE_MMA_MASK
	.align		4
.L_4135:
        /*0038*/ 	.byte	0x03, 0x50
        /*003a*/ 	.short	0x0000


	//----- nvinfo : EIATTR_MAXREG_COUNT
	.align		4
        /*003c*/ 	.byte	0x03, 0x1b
        /*003e*/ 	.short	0x0080


	//----- nvinfo : EIATTR_MERCURY_ISA_VERSION
	.align		4
        /*0040*/ 	.byte	0x03, 0x5f
        /*0042*/ 	.short	0x0101


	//----- nvinfo : EIATTR_EXIT_INSTR_OFFSETS
	.align		4
        /*0044*/ 	.byte	0x04, 0x1c
        /*0046*/ 	.short	(.L_4137 - .L_4136)


	//   ....[0]....
.L_4136:
        /*0048*/ 	.word	0x00000190


	//   ....[1]....
        /*004c*/ 	.word	0x00000660


	//   ....[2]....
        /*0050*/ 	.word	0x000006c0


	//   ....[3]....
        /*0054*/ 	.word	0x000008f0


	//----- nvinfo : EIATTR_MAX_THREADS
	.align		4
.L_4137:
        /*0058*/ 	.byte	0x04, 0x05
        /*005a*/ 	.short	(.L_4139 - .L_4138)
.L_4138:
        /*005c*/ 	.word	0x00000200
        /*0060*/ 	.word	0x00000001
        /*0064*/ 	.word	0x00000001


	//----- nvinfo : EIATTR_CRS_STACK_SIZE
	.align		4
.L_4139:
        /*0068*/ 	.byte	0x04, 0x1e
        /*006a*/ 	.short	(.L_4141 - .L_4140)
.L_4140:
        /*006c*/ 	.word	0x00000000


	//----- nvinfo : EIATTR_CBANK_PARAM_SIZE
	.align		4
.L_4141:
        /*0070*/ 	.byte	0x03, 0x19
        /*0072*/ 	.short	0x0c4a


	//----- nvinfo : EIATTR_PARAM_CBANK
	.align		4
        /*0074*/ 	.byte	0x04, 0x0a
        /*0076*/ 	.short	(.L_4143 - .L_4142)
	.align		4
.L_4142:
        /*0078*/ 	.word	index@(.nv.constant0._ZN2at6native55_GLOBAL__N__de093ff9_22_ForeachBinaryOpList_cu_a911ec4325multi_tensor_apply_kernelINS1_18TensorListMetadataILi2EEENS1_11CopyFunctorIN3c108BFloat16EdLi2ELi1ELi1EEEJNS0_4CopyIS7_dEEEEEvT_T0_DpT1_)
        /*007c*/ 	.short	0x0210
        /*007e*/ 	.short	0x0c4a


	//----- nvinfo : EIATTR_SW_WAR
	.align		4
.L_4143:
        /*0080*/ 	.byte	0x04, 0x36
        /*0082*/ 	.short	(.L_4145 - .L_4144)
.L_4144:
        /*0084*/ 	.word	0x00000008
.L_4145:


//--------------------- .nv.info._ZN2at6native55_GLOBAL__N__de093ff9_22_ForeachBinaryOpList_cu_a911ec4325multi_tensor_apply_kernelINS1_18TensorListMetadataILi2EEENS1_11CopyFunctorIN3c108BFloat16EiLi2ELi1ELi1EEEJNS0_4CopyIS7_iEEEEEvT_T0_DpT1_ --------------------------
	.section	.nv.info._ZN2at6native55_GLOBAL__N__de093ff9_22_ForeachBinaryOpList_cu_a911ec4325multi_tensor_apply_kernelINS1_18TensorListMetadataILi2EEENS1_11CopyFunctorIN3c108BFloat16EiLi2ELi1ELi1EEEJNS0_4CopyIS7_iEEEEEvT_T0_DpT1_,"",@"SHT_CUDA_INFO"
	.sectionflags	@""
	.align	4


	//----- nvinfo : EIATTR_CUDA_API_VERSION
	.align		4
        /*0000*/ 	.byte	0x04, 0x37
        /*0002*/ 	.short	(.L_4147 - .L_4146)
.L_4146:
        /*0004*/ 	.word	0x00000082


	//----- nvinfo : EIATTR_KPARAM_INFO
	.align		4
.L_4147:
        /*0008*/ 	.byte	0x04, 0x17
        /*000a*/ 	.short	(.L_4149 - .L_4148)
.L_4148:
        /*000c*/ 	.word	0x00000000
        /*0010*/ 	.short	0x0002
        /*0012*/ 	.short	0x0c49
        /*0014*/ 	.byte	0x00, 0xf0, 0x05, 0x00


	//----- nvinfo : EIATTR_KPARAM_INFO
	.align		4
.L_4149:
        /*0018*/ 	.byte	0x04, 0x17
        /*001a*/ 	.short	(.L_4151 - .L_4150)
.L_4150:
        /*001c*/ 	.word	0x00000000
        /*0020*/ 	.short	0x0001
        /*0022*/ 	.short	0x0c48
        /*0024*/ 	.byte	0x00, 0xf0, 0x05, 0x00


	//----- nvinfo : EIATTR_KPARAM_INFO
	.align		4
.L_4151:
        /*0028*/ 	.byte	0x04, 0x17
        /*002a*/ 	.short	(.L_4153 - .L_4152)
.L_4152:
        /*002c*/ 	.word	0x00000000
        /*0030*/ 	.short	0x0000
        /*0032*/ 	.short	0x0000
        /*0034*/ 	.byte	0x00, 0xf0, 0x21, 0x31


	//----- nvinfo : EIATTR_SPARSE_MMA_MASK
	.align		4
.L_4153:
        /*0038*/ 	.byte	0x03, 0x50
        /*003a*/ 	.short	0x0000


	//----- nvinfo : EIATTR_MAXREG_COUNT
	.align		4
        /*003c*/ 	.byte	0x03, 0x1b
        /*003e*/ 	.short	0x0080


	//----- nvinfo : EIATTR_MERCURY_ISA_VERSION
	.align		4
        /*0040*/ 	.byte	0x03, 0x5f
        /*0042*/ 	.short	0x0101


	//----- nvinfo : EIATTR_EXIT_INSTR_OFFSETS
	.align		4
        /*0044*/ 	.byte	0x04, 0x1c
        /*0046*/ 	.short	(.L_4155 - .L_4154)


	//   ....[0]....
.L_4154:
        /*0048*/ 	.word	0x00000190


	//   ....[1]....
        /*004c*/ 	.word	0x000005c0


	//   ....[2]....
        /*0050*/ 	.word	0x00000620


	//   ....[3]....
        /*0054*/ 	.word	0x000007a0


	//----- nvinfo : EIATTR_MAX_THREADS
	.align		4
.L_4155:
        /*0058*/ 	.byte	0x04, 0x05
        /*005a*/ 	.short	(.L_4157 - .L_4156)
.L_4156:
        /*005c*/ 	.word	0x00000200
        /*0060*/ 	.word	0x00000001
        /*0064*/ 	.word	0x00000001


	//----- nvinfo : EIATTR_CRS_STACK_SIZE
	.align		4
.L_4157:
        /*0068*/ 	.byte	0x04, 0x1e
        /*006a*/ 	.short	(.L_4159 - .L_4158)
.L_4158:
        /*006c*/ 	.word	0x00000000


	//----- nvinfo : EIATTR_CBANK_PARAM_SIZE
	.align		4
.L_4159:
        /*0070*/ 	.byte	0x03, 0x19
        /*0072*/ 	.short	0x0c4a


	//----- nvinfo : EIATTR_PARAM_CBANK
	.align		4
        /*0074*/ 	.byte	0x04, 0x0a
        /*0076*/ 	.short	(.L_4161 - .L_4160)
	.align		4
.L_4160:
        /*0078*/ 	.word	index@(.nv.constant0._ZN2at6native55_GLOBAL__N__de093ff9_22_ForeachBinaryOpList_cu_a911ec4325multi_tensor_apply_kernelINS1_18TensorListMetadataILi2EEENS1_11CopyFunctorIN3c108BFloat16EiLi2ELi1ELi1EEEJNS0_4CopyIS7_iEEEEEvT_T0_DpT1_)
        /*007c*/ 	.short	0x0210
        /*007e*/ 	.short	0x0c4a


	//----- nvinfo : EIATTR_SW_WAR
	.align		4
.L_4161:
        /*0080*/ 	.byte	0x04, 0x36
        /*0082*/ 	.short	(.L_4163 - .L_4162)
.L_4162:
        /*0084*/ 	.word	0x00000008
.L_4163:


//--------------------- .nv.info._ZN2at6native55_GLOBAL__N__de093ff9_22_ForeachBinaryOpList_cu_a911ec4325multi_tensor_apply_kernelINS1_18TensorListMetadataILi2EEENS1_11CopyFunctorIN3c108BFloat16EsLi2ELi1ELi1EEEJNS0_4CopyIS7_sEEEEEvT_T0_DpT1_ --------------------------
	.section	.nv.info._ZN2at6native55_GLOBAL__N__de093ff9_22_ForeachBinaryOpList_cu_a911ec4325multi_tensor_apply_kernelINS1_18TensorListMetadataILi2EEENS1_11CopyFunctorIN3c108BFloat16EsLi2ELi1ELi1EEEJNS0_4CopyIS7_sEEEEEvT_T0_DpT1_,"",@"SHT_CUDA_INFO"
	.sectionflags	@""
	.align	4


	//----- nvinfo : EIATTR_CUDA_API_VERSION
	.align		4
        /*0000*/ 	.byte	0x04, 0x37
        /*0002*/ 	.short	(.L_4165 - .L_4164)
.L_4164:
        /*0004*/ 	.word	0x00000082


	//----- nvinfo : EIATTR_KPARAM_INFO
	.align		4
.L_4165:
        /*0008*/ 	.byte	0x04, 0x17
        /*000a*/ 	.short	(.L_4167 - .L_4166)
.L_4166:
        /*000c*/ 	.word	0x00000000
        /*0010*/ 	.short	0x0002
        /*0012*/ 	.short	0x0c49
        /*0014*/ 	.byte	0x00, 0xf0, 0x05, 0x00


	//----- nvinfo : EIATTR_KPARAM_INFO
	.align		4
.L_4167:
        /*0018*/ 	.byte	0x04, 0x17
        /*001a*/ 	.short	(.L_4169 - .L_4168)
.L_4168:
        /*001c*/ 	.word	0x00000000
        /*0020*/ 	.short	0x0001
        /*0022*/ 	.short	0x0c48
        /*0024*/ 	.byte	0x00, 0xf0, 0x05, 0x00


	//----- nvinfo : EIATTR_KPARAM_INFO
	.align		4
.L_4169:
        /*0028*/ 	.byte	0x04, 0x17
        /*002a*/ 	.short	(.L_4171 - .L_4170)
.L_4170:
        /*002c*/ 	.word	0x00000000
        /*0030*/ 	.short	0x0000
        /*0032*/ 	.short	0x0000
        /*0034*/ 	.byte	0x00, 0xf0, 0x21, 0x31


	//----- nvinfo : EIATTR_SPARSE_MMA_MASK
	.align		4
.L_4171:
        /*0038*/ 	.byte	0x03, 0x50
        /*003a*/ 	.short	0x0000


	//----- nvinfo : EIATTR_MAXREG_COUNT
	.align		4
        /*003c*/ 	.byte	0x03, 0x1b
        /*003e*/ 	.short	0x0080


	//----- nvinfo : EIATTR_MERCURY_ISA_VERSION
	.align		4
        /*0040*/ 	.byte	0x03, 0x5f
        /*0042*/ 	.short	0x0101


	//----- nvinfo : EIATTR_EXIT_INSTR_OFFSETS
	.align		4
        /*0044*/ 	.byte	0x04, 0x1c
        /*0046*/ 	.short	(.L_4173 - .L_4172)


	//   ....[0]....
.L_4172:
        /*0048*/ 	.word	0x00000180


	//   ....[1]....
        /*004c*/ 	.word	0x000005b0


	//   ....[2]....
        /*0050*/ 	.word	0x00000610


	//   ....[3]....
        /*0054*/ 	.word	0x000007b0


	//----- nvinfo : EIATTR_MAX_THREADS
	.align		4
.L_4173:
        /*0058*/ 	.byte	0x04, 0x05
        /*005a*/ 	.short	(.L_4175 - .L_4174)
.L_4174:
        /*005c*/ 	.word	0x00000200
        /*0060*/ 	.word	0x00000001
        /*0064*/ 	.word	0x00000001


	//----- nvinfo : EIATTR_CRS_STACK_SIZE
	.align		4
.L_4175:
        /*0068*/ 	.byte	0x04, 0x1e
        /*006a*/ 	.short	(.L_4177 - .L_4176)
.L_4176:
        /*006c*/ 	.word	0x00000000


	//----- nvinfo : EIATTR_CBANK_PARAM_SIZE
	.align		4
.L_4177:
        /*0070*/ 	.byte	0x03, 0x19
        /*0072*/ 	.short	0x0c4a


	//----- nvinfo : EIATTR_PARAM_CBANK
	.align		4
        /*0074*/ 	.byte	0x04, 0x0a
        /*0076*/ 	.short	(.L_4179 - .L_4178)
	.align		4
.L_4178:
        /*0078*/ 	.word	index@(.nv.constant0._ZN2at6native55_GLOBAL__N__de093ff9_22_ForeachBinaryOpList_cu_a911ec4325multi_tensor_apply_kernelINS1_18TensorListMetadataILi2EEENS1_11CopyFunctorIN3c108BFloat16EsLi2ELi1ELi1EEEJNS0_4CopyIS7_sEEEEEvT_T0_DpT1_)
        /*007c*/ 	.short	0x0210
        /*007e*/ 	.short	0x0c4a


	//----- nvinfo : EIATTR_SW_WAR
	.align		4
.L_4179:
        /*0080*/ 	.byte	0x04, 0x36
        /*0082*/ 	.short	(.L_4181 - .L_4180)
.L_4180:
        /*0084*/ 	.word	0x00000008
.L_4181:


//--------------------- .nv.info._ZN2at6native55_GLOBAL__N__de093ff9_22_ForeachBinaryOpList_cu_a911ec4325multi_tensor_apply_kernelINS1_18TensorListMetadataILi2EEENS1_11CopyFunctorIN3c108BFloat16ElLi2ELi1ELi1EEEJNS0_4CopyIS7_lEEEEEvT_T0_DpT1_ --------------------------
	.section	.nv.info._ZN2at6native55_GLOBAL__N__de093ff9_22_ForeachBinaryOpList_cu_a911ec4325multi_tensor_apply_kernelINS1_18TensorListMetadataILi2EEENS1_11CopyFunctorIN3c108BFloat16ElLi2ELi1ELi1EEEJNS0_4CopyIS7_lEEEEEvT_T0_DpT1_,"",@"SHT_CUDA_INFO"
	.sectionflags	@""
	.align	4


	//----- nvinfo : EIATTR_CUDA_API_VERSION
	.align		4
        /*0000*/ 	.byte	0x04, 0x37
        /*0002*/ 	.short	(.L_4183 - .L_4182)
.L_4182:
        /*0004*/ 	.word	0x00000082


	//----- nvinfo : EIATTR_KPARAM_INFO
	.align		4
.L_4183:
        /*0008*/ 	.byte	0x04, 0x17
        /*000a*/ 	.short	(.L_4185 - .L_4184)
.L_4184:
        /*000c*/ 	.word	0x00000000
        /*0010*/ 	.short	0x0002
        /*0012*/ 	.short	0x0c49
        /*0014*/ 	.byte	0x00, 0xf0, 0x05, 0x00


	//----- nvinfo : EIATTR_KPARAM_INFO
	.align		4
.L_4185:
        /*0018*/ 	.byte	0x04, 0x17
        /*001a*/ 	.short	(.L_4187 - .L_4186)
.L_4186:
        /*001c*/ 	.word	0x00000000
        /*0020*/ 	.short	0x0001
        /*0022*/ 	.short	0x0c48
        /*0024*/ 	.byte	0x00, 0xf0, 0x05, 0x00


	//----- nvinfo : EIATTR_KPARAM_INFO
	.align		4
.L_4187:
        /*0028*/ 	.byte	0x04, 0x17
        /*002a*/ 	.short	(.L_4189 - .L_4188)
.L_4188:
        /*002c*/ 	.word	0x00000000
        /*0030*/ 	.short	0x0000
        /*0032*/ 	.short	0x0000
        /*0034*/ 	.byte	0x00, 0xf0, 0x21, 0x31


	//----- nvinfo : EIATTR_SPARSE_MMA_MASK
	.align		4
.L_4189:
        /*0038*/ 	.byte	0x03, 0x50
        /*003a*/ 	.short	0x0000


	//----- nvinfo : EIATTR_MAXREG_COUNT
	.align		4
        /*003c*/ 	.byte	0x03, 0x1b
        /*003e*/ 	.short	0x0080


	//----- nvinfo : EIATTR_MERCURY_ISA_VERSION
	.align		4
        /*0040*/ 	.byte	0x03, 0x5f
        /*0042*/ 	.short	0x0101


	//----- nvinfo : EIATTR_EXIT_INSTR_OFFSETS
	.align		4
        /*0044*/ 	.byte	0x04, 0x1c
        /*0046*/ 	.short	(.L_4191 - .L_4190)


	//   ....[0]....
.L_4190:
        /*0048*/ 	.word	0x00000190


	//   ....[1]....
        /*004c*/ 	.word	0x000005c0


	//   ....[2]....
        /*0050*/ 	.word	0x00000620


	//   ....[3]....
        /*0054*/ 	.word	0x000007b0


	//----- nvinfo : EIATTR_MAX_THREADS
	.align		4
.L_4191:
        /*0058*/ 	.byte	0x04, 0x05
        /*005a*/ 	.short	(.L_4193 - .L_4192)
.L_4192:
        /*005c*/ 	.word	0x00000200
        /*0060*/ 	.word	0x00000001
        /*0064*/ 	.word	0x00000001


	//----- nvinfo : EIATTR_CRS_STACK_SIZE
	.align		4
.L_4193:
        /*0068*/ 	.byte	0x04, 0x1e
        /*006a*/ 	.short	(.L_4195 - .L_4194)
.L_4194:
        /*006c*/ 	.word	0x00000000


	//----- nvinfo : EIATTR_CBANK_PARAM_SIZE
	.align		4
.L_4195:
        /*0070*/ 	.byte	0x03, 0x19
        /*0072*/ 	.short	0x0c4a


	//----- nvinfo : EIATTR_PARAM_CBANK
	.align		4
        /*0074*/ 	.byte	0x04, 0x0a
        /*0076*/ 	.short	(.L_4197 - .L_4196)
	.align		4
.L_4196:
        /*0078*/ 	.word	index@(.nv.constant0._ZN2at6native55_GLOBAL__N__de093ff9_22_ForeachBinaryOpList_cu_a911ec4325multi_tensor_apply_kernelINS1_18TensorListMetadataILi2EEENS1_11CopyFunctorIN3c108BFloat16ElLi2ELi1ELi1EEEJNS0_4CopyIS7_lEEEEEvT_T0_DpT1_)
        /*007c*/ 	.short	0x0210
        /*007e*/ 	.short	0x0c4a


	//----- nvinfo : EIATTR_SW_WAR
	.align		4
.L_4197:
        /*0080*/ 	.byte	0x04, 0x36
        /*0082*/ 	.short	(.L_4199 - .L_4198)
.L_4198:
        /*0084*/ 	.word	0x00000008
.L_4199:


//--------------------- .nv.info._ZN2at6native55_GLOBAL__N__de093ff9_22_ForeachBinaryOpList_cu_a911ec4325multi_tensor_apply_kernelINS1_18TensorListMetadataILi2EEENS1_11CopyFunctorIN3c108BFloat16EaLi2ELi1ELi1EEEJNS0_4CopyIS7_aEEEEEvT_T0_DpT1_ --------------------------
	.section	.nv.info._ZN2at6native55_GLOBAL__N__de093ff9_22_ForeachBinaryOpList_cu_a911ec4325multi_tensor_apply_kernelINS1_18TensorListMetadataILi2EEENS1_11CopyFunctorIN3c108BFloat16EaLi2ELi1ELi1EEEJNS0_4CopyIS7_aEEEEEvT_T0_DpT1_,"",@"SHT_CUDA_INFO"
	.sectionflags	@""
	.align	4


	//----- nvinfo : EIATTR_CUDA_API_VERSION
	.align		4
        /*0000*/ 	.byte	0x04, 0x37
        /*0002*/ 	.short	(.L_4201 - .L_4200)
.L_4200:
        /*0004*/ 	.word	0x00000082


	//----- nvinfo : EIATTR_KPARAM_INFO
	.align		4
.L_4201:
        /*0008*/ 	.byte	0x04, 0x17
        /*000a*/ 	.short	(.L_4203 - .L_4202)
.L_4202:
        /*000c*/ 	.word	0x00000000
        /*0010*/ 	.short	0x0002
        /*0012*/ 	.short	0x0c49
        /*0014*/ 	.byte	0x00, 0xf0, 0x05, 0x00


	//----- nvinfo : EIATTR_KPARAM_INFO
	.align		4
.L_4203:
        /*0018*/ 	.byte	0x04, 0x17
        /*001a*/ 	.short	(.L_4205 - .L_4204)
.L_4204:
        /*001c*/ 	.word	0x00000000
        /*0020*/ 	.short	0x0001
        /*0022*/ 	.short	0x0c48
        /*0024*/ 	.byte	0x00, 0xf0, 0x05, 0x00


	//----- nvinfo : EIATTR_KPARAM_INFO
	.align		4
.L_4205:
        /*0028*/ 	.byte	0x04, 0x17
        /*002a*/ 	.short	(.L_4207 - .L_4206)
.L_4206:
        /*002c*/ 	.word	0x00000000
        /*0030*/ 	.short	0x0000
        /*0032*/ 	.short	0x0000
        /*0034*/ 	.byte	0x00, 0xf0, 0x21, 0x31


	//----- nvinfo : EIATTR_SPARSE_MMA_MASK
	.align		4
.L_4207:
        /*0038*/ 	.byte	0x03, 0x50
        /*003a*/ 	.short	0x0000


	//----- nvinfo : EIATTR_MAXREG_COUNT
	.align		4
        /*003c*/ 	.byte	0x03, 0x1b
        /*003e*/ 	.short	0x0080


	//----- nvinfo : EIATTR_MERCURY_ISA_VERSION
	.align		4
        /*0040*/ 	.byte	0x03, 0x5f
        /*0042*/ 	.short	0x0101


	//----- nvinfo : EIATTR_EXIT_INSTR_OFFSETS
	.align		4
        /*0044*/ 	.byte	0x04, 0x1c
        /*0046*/ 	.short	(.L_4209 - .L_4208)


	//   ....[0]....
.L_4208:
        /*0048*/ 	.word	0x00000190


	//   ....[1]....
        /*004c*/ 	.word	0x000005c0


	//   ....[2]....
        /*0050*/ 	.word	0x00000620


	//   ....[3]....
        /*0054*/ 	.word	0x000007a0


	//----- nvinfo : EIATTR_MAX_THREADS
	.align		4
.L_4209:
        /*0058*/ 	.byte	0x04, 0x05
        /*005a*/ 	.short	(.L_4211 - .L_4210)
.L_4210:
        /*005c*/ 	.word	0x00000200
        /*0060*/ 	.word	0x00000001
        /*0064*/ 	.word	0x00000001


	//----- nvinfo : EIATTR_CRS_STACK_SIZE
	.align		4
.L_4211:
        /*0068*/ 	.byte	0x04, 0x1e
        /*006a*/ 	.short	(.L_4213 - .L_4212)
.L_4212:
        /*006c*/ 	.word	0x00000000


	//----- nvinfo : EIATTR_CBANK_PARAM_SIZE
	.align		4
.L_4213:
        /*0070*/ 	.byte	0x03, 0x19
        /*0072*/ 	.short	0x0c4a


	//----- nvinfo : EIATTR_PARAM_CBANK
	.align		4
        /*0074*/ 	.byte	0x04, 0x0a
        /*0076*/ 	.short	(.L_4215 - .L_4214)
	.align		4
.L_4214:
        /*0078*/ 	.word	index@(.nv.constant0._ZN2at6native55_GLOBAL__N__de093ff9_22_ForeachBinaryOpList_cu_a911ec4325multi_tensor_apply_kernelINS1_18TensorListMetadataILi2EEENS1_11CopyFunctorIN3c108BFloat16EaLi2ELi1ELi1EEEJNS0_4CopyIS7_aEEEEEvT_T0_DpT1_)
        /*007c*/ 	.short	0x0210
        /*007e*/ 	.short	0x0c4a


	//----- nvinfo : EIATTR_SW_WAR
	.align		4
.L_4215:
        /*0080*/ 	.byte	0x04, 0x36
        /*0082*/ 	.short	(.L_4217 - .L_4216)
.L_4216:
        /*0084*/ 	.word	0x00000008
.L_4217:


//--------------------- .nv.info._ZN2at6native55_GLOBAL__N__de093ff9_22_ForeachBinaryOpList_cu_a911ec4325multi_tensor_apply_kernelINS1_18TensorListMetadataILi2EEENS1_11CopyFunctorIN3c108BFloat16EhLi2ELi1ELi1EEEJNS0_4CopyIS7_hEEEEEvT_T0_DpT1_ --------------------------
	.section	.nv.info._ZN2at6native55_GLOBAL__N__de093ff9_22_ForeachBinaryOpList_cu_a911ec4325multi_tensor_apply_kernelINS1_18TensorListMetadataILi2EEENS1_11CopyFunctorIN3c108BFloat16EhLi2ELi1ELi1EEEJNS0_4CopyIS7_hEEEEEvT_T0_DpT1_,"",@"SHT_CUDA_INFO"
	.sectionflags	@""
	.align	4


	//----- nvinfo : EIATTR_CUDA_API_VERSION
	.align		4
        /*0000*/ 	.byte	0x04, 0x37
        /*0002*/ 	.short	(.L_4219 - .L_4218)
.L_4218:
        /*0004*/ 	.word	0x00000082


	//----- nvinfo : EIATTR_KPARAM_INFO
	.align		4
.L_4219:
        /*0008*/ 	.byte	0x04, 0x17
        /*000a*/ 	.short	(.L_4221 - .L_4220)
.L_4220:
        /*000c*/ 	.word	0x00000000
        /*0010*/ 	.short	0x0002
        /*0012*/ 	.short	0x0c49
        /*0014*/ 	.byte	0x00, 0xf0, 0x05, 0x00


	//----- nvinfo : EIATTR_KPARAM_INFO
	.align		4
.L_4221:
        /*0018*/ 	.byte	0x04, 0x17
        /*001a*/ 	.short	(.L_4223 - .L_4222)
.L_4222:
        /*001c*/ 	.word	0x00000000
        /*0020*/ 	.short	0x0001
        /*0022*/ 	.short	0x0c48
        /*0024*/ 	.byte	0x00, 0xf0, 0x05, 0x00


	//----- nvinfo : EIATTR_KPARAM_INFO
	.align		4
.L_4223:
        /*0028*/ 	.byte	0x04, 0x17
        /*002a*/ 	.short	(.L_4225 - .L_4224)
.L_4224:
        /*002c*/ 	.word	0x00000000
        /*0030*/ 	.short	0x0000
        /*0032*/ 	.short	0x0000
        /*0034*/ 	.byte	0x00, 0xf0, 0x21, 0x31


	//----- nvinfo : EIATTR_SPARSE_MMA_MASK
	.align		4
.L_4225:
        /*0038*/ 	.byte	0x03, 0x50
        /*003a*/ 	.short	0x0000


	//----- nvinfo : EIATTR_MAXREG_COUNT
	.align		4
        /*003c*/ 	.byte	0x03, 0x1b
        /*003e*/ 	.short	0x0080


	//----- nvinfo : EIATTR_MERCURY_ISA_VERSION
	.align		4
        /*0040*/ 	.byte	0x03, 0x5f
        /*0042*/ 	.short	0x0101


	//----- nvinfo : EIATTR_EXIT_INSTR_OFFSETS
	.align		4
        /*0044*/ 	.byte	0x04, 0x1c
        /*0046*/ 	.short	(.L_4227 - .L_4226)


	//   ....[0]....
.L_4226:
        /*0048*/ 	.word	0x00000190


	//   ....[1]....
        /*004c*/ 	.word	0x00000600


	//   ....[2]....
        /*0050*/ 	.word	0x00000660


	//   ....[3]....
        /*0054*/ 	.word	0x00000820


	//----- nvinfo : EIATTR_MAX_THREADS
	.align		4
.L_4227:
        /*0058*/ 	.byte	0x04, 0x05
        /*005a*/ 	.short	(.L_4229 - .L_4228)
.L_4228:
        /*005c*/ 	.word	0x00000200
        /*0060*/ 	.word	0x00000001
        /*0064*/ 	.word	0x00000001


	//----- nvinfo : EIATTR_CRS_STACK_SIZE
	.align		4
.L_4229:
        /*0068*/ 	.byte	0x04, 0x1e
        /*006a*/ 	.short	(.L_4231 - .L_4230)
.L_4230:
        /*006c*/ 	.word	0x00000000


	//----- nvinfo : EIATTR_CBANK_PARAM_SIZE
	.align		4
.L_4231:
        /*0070*/ 	.byte	0x03, 0x19
        /*0072*/ 	.short	0x0c4a


	//----- nvinfo : EIATTR_PARAM_CBANK
	.align		4
        /*0074*/ 	.byte	0x04, 0x0a
        /*0076*/ 	.short	(.L_4233 - .L_4232)
	.align		4
.L_4232:
        /*0078*/ 	.word	index@(.nv.constant0._ZN2at6native55_GLOBAL__N__de093ff9_22_ForeachBinaryOpList_cu_a911ec4325multi_tensor_apply_kernelINS1_18TensorListMetadataILi2EEENS1_11CopyFunctorIN3c108BFloat16EhLi2ELi1ELi1EEEJNS0_4CopyIS7_hEEEEEvT_T0_DpT1_)
        /*007c*/ 	.short	0x0210
        /*007e*/ 	.short	0x0c4a


	//----- nvinfo : EIATTR_SW_WAR
	.align		4
.L_4233:
        /*0080*/ 	.byte	0x04, 0x36
        /*0082*/ 	.short	(.L_4235 - .L_4234)
.L_4234:
        /*0084*/ 	.word	0x00000008
.L_4235:


//--------------------- .nv.info._ZN2at6native55_GLOBAL__N__de093ff9_22_ForeachBinaryOpList_cu_a911ec4325multi_tensor_apply_kernelINS1_18TensorListMetadataILi2EEENS1_14UnaryOpFunctorIN3c108BFloat16ELi2ELi1ELi1EEEJNS0_4CopyIS7_S7_EEEEEvT_T0_DpT1_ --------------------------
	.section	.nv.info._ZN2at6native55_GLOBAL__N__de093ff9_22_ForeachBinaryOpList_cu_a911ec4325multi_tensor_apply_kernelINS1_18TensorListMetadataILi2EEENS1_14UnaryOpFunctorIN3c108BFloat16ELi2ELi1ELi1EEEJNS0_4CopyIS7_S7_EEEEEvT_T0_DpT1_,"",@"SHT_CUDA_INFO"
	.sectionflags	@""
	.align	4


	//----- nvinfo : EIATTR_CUDA_API_VERSION
	.align		4
        /*0000*/ 	.byte	0x04, 0x37
        /*0002*/ 	.short	(.L_4237 - .L_4236)
.L_4236:
        /*0004*/ 	.word	0x00000082


	//----- nvinfo : EIATTR_KPARAM_INFO
	.align		4
.L_4237:
        /*0008*/ 	.byte	0x04, 0x17
        /*000a*/ 	.short	(.L_4239 - .L_4238)
.L_4238:
        /*000c*/ 	.word	0x00000000
        /*0010*/ 	.short	0x0002
        /*0012*/ 	.short	0x0c49
        /*0014*/ 	.byte	0x00, 0xf0, 0x05, 0x00


	//----- nvinfo : EIATTR_KPARAM_INFO
	.align		4
.L_4239:
        /*0018*/ 	.byte	0x04, 0x17
        /*001a*/ 	.short	(.L_4241 - .L_4240)
.L_4240:
        /*001c*/ 	.word	0x00000000
        /*0020*/ 	.short	0x0001
        /*0022*/ 	.short	0x0c48
        /*0024*/ 	.byte	0x00, 0xf0, 0x05, 0x00


	//----- nvinfo : EIATTR_KPARAM_INFO
	.align		4
.L_4241:
        /*0028*/ 	.byte	0x04, 0x17
        /*002a*/ 	.short	(.L_4243 - .L_4242)
.L_4242:
        /*002c*/ 	.word	0x00000000
        /*0030*/ 	.short	0x0000
        /*0032*/ 	.short	0x0000
        /*0034*/ 	.byte	0x00, 0xf0, 0x21, 0x31


	//----- nvinfo : EIATTR_SPARSE_MMA_MASK
	.align		4
.L_4243:
        /*0038*/ 	.byte	0x03, 0x50
        /*003a*/ 	.short	0x0000


	//----- nvinfo : EIATTR_MAXREG_COUNT
	.align		4
        /*003c*/ 	.byte	0x03, 0x1b
        /*003e*/ 	.short	0x0080


	//----- nvinfo : EIATTR_MERCURY_ISA_VERSION
	.align		4
        /*0040*/ 	.byte	0x03, 0x5f
        /*0042*/ 	.short	0x0101


	//----- nvinfo : EIATTR_EXIT_INSTR_OFFSETS
	.align		4
        /*0044*/ 	.byte	0x04, 0x1c
        /*0046*/ 	.short	(.L_4245 - .L_4244)


	//   ....[0]....
.L_4244:
        /*0048*/ 	.word	0x00000160


	//   ....[1]....
        /*004c*/ 	.word	0x00000620


	//   ....[2]....
        /*0050*/ 	.word	0x00000680


	//   ....[3]....
        /*0054*/ 	.word	0x00000840


	//----- nvinfo : EIATTR_MAX_THREADS
	.align		4
.L_4245:
        /*0058*/ 	.byte	0x04, 0x05
        /*005a*/ 	.short	(.L_4247 - .L_4246)
.L_4246:
        /*005c*/ 	.word	0x00000200
        /*0060*/ 	.word	0x00000001
        /*0064*/ 	.word	0x00000001


	//----- nvinfo : EIATTR_CRS_STACK_SIZE
	.align		4
.L_4247:
        /*0068*/ 	.byte	0x04, 0x1e
        /*006a*/ 	.short	(.L_4249 - .L_4248)
.L_4248:
        /*006c*/ 	.word	0x00000000


	//----- nvinfo : EIATTR_CBANK_PARAM_SIZE
	.align		4
.L_4249:
        /*0070*/ 	.byte	0x03, 0x19
        /*0072*/ 	.short	0x0c4a


	//----- nvinfo : EIATTR_PARAM_CBANK
	.align		4
        /*0074*/ 	.byte	0x04, 0x0a
        /*0076*/ 	.short	(.L_4251 - .L_4250)
	.align		4
.L_4250:
        /*0078*/ 	.word	index@(.nv.constant0._ZN2at6native55_GLOBAL__N__de093ff9_22_ForeachBinaryOpList_cu_a911ec4325multi_tensor_apply_kernelINS1_18TensorListMetadataILi2EEENS1_14UnaryOpFunctorIN3c108BFloat16ELi2ELi1ELi1EEEJNS0_4CopyIS7_S7_EEEEEvT_T0_DpT1_)
        /*007c*/ 	.short	0x0210
        /*007e*/ 	.short	0x0c4a


	//----- nvinfo : EIATTR_SW_WAR
	.align		4
.L_4251:
        /*0080*/ 	.byte	0x04, 0x36
        /*0082*/ 	.short	(.L_4253 - .L_4252)
.L_4252:
        /*0084*/ 	.word	0x00000008
.L_4253:


//--------------------- .nv.info._ZN2at6native55_GLOBAL__N__de093ff9_22_ForeachBinaryOpList_cu_a911ec4325multi_tensor_apply_kernelINS1_18TensorListMetadataILi2EEENS1_11CopyFunctorIN3c104HalfENS6_15Float8_e5m2fnuzELi2ELi1ELi1EEEJNS0_4CopyIS7_S8_EEEEEvT_T0_DpT1_ --------------------------
	.section	.nv.info._ZN2at6native55_GLOBAL__N__de093ff9_22_ForeachBinaryOpList_cu_a911ec4325multi_tensor_apply_kernelINS1_18TensorListMetadataILi2EEENS1_11CopyFunctorIN3c104HalfENS6_15Float8_e5m2fnuzELi2ELi1ELi1EEEJNS0_4CopyIS7_S8_EEEEEvT_T0_DpT1_,"",@"SHT_CUDA_INFO"
	.sectionflags	@""
	.align	4


	//----- nvinfo : EIATTR_CUDA_API_VERSION
	.align		4
        /*0000*/ 	.byte	0x04, 0x37
        /*0002*/ 	.short	(.L_4255 - .L_4254)
.L_4254:
        /*0004*/ 	.word	0x00000082


	//----- nvinfo : EIATTR_KPARAM_INFO
	.align		4
.L_4255:
        /*0008*/ 	.byte	0x04, 0x17
        /*000a*/ 	.short	(.L_4257 - .L_4256)
.L_4256:
        /*000c*/ 	.word	0x00000000
        /*0010*/ 	.short	0x0002
        /*0012*/ 	.short	0x0c49
        /*0014*/ 	.byte	0x00, 0xf0, 0x05, 0x00


	//----- nvinfo : EIATTR_KPARAM_INFO
	.align		4
.L_4257:
        /*0018*/ 	.byte	0x04, 0x17
        /*001a*/ 	.short	(.L_4259 - .L_4258)
.L_4258:
        /*001c*/ 	.word	0x00000000
        /*0020*/ 	.short	0x0001
        /*0022*/ 	.short	0x0c48
        /*0024*/ 	.byte	0x00, 0xf0, 0x05, 0x00


	//----- nvinfo : EIATTR_KPARAM_INFO
	.align		4
.L_4259:
        /*0028*/ 	.byte	0x04, 0x17
        /*002a*/ 	.short	(.L_4261 - .L_4260)
.L_4260:
        /*002c*/ 	.word	0x00000000
        /*0030*/ 	.short	0x0000
        /*0032*/ 	.short	0x0000
        /*0034*/ 	.byte	0x00, 0xf0, 0x21, 0x31


	//----- nvinfo : EIATTR_SPARSE_MMA_MASK
	.align		4
.L_4261:
        /*0038*/ 	.byte	0x03, 0x50
        /*003a*/ 	.short	0x0000


	//----- nvinfo : EIATTR_MAXREG_COUNT
	.align		4
        /*003c*/ 	.byte	0x03, 0x1b
        /*003e*/ 	.short	0x0080


	//----- nvinfo : EIATTR_MERCURY_ISA_VERSION
	.align		4
        /*0040*/ 	.byte	0x03, 0x5f
        /*0042*/ 	.short	0x0101


	//----- nvinfo : EIATTR_EXIT_INSTR_OFFSETS
	.align		4
        /*0044*/ 	.byte	0x04, 0x1c
        /*0046*/ 	.short	(.L_4263 - .L_4262)


	//   ....[0]....
.L_4262:
        /*0048*/ 	.word	0x00000190


	//   ....[1]....
        /*004c*/ 	.word	0x00000c20


	//   ....[2]....
        /*0050*/ 	.word	0x00000c80


	//   ....[3]....
        /*0054*/ 	.word	0x000014c0


	//----- nvinfo : EIATTR_MAX_THREADS
	.align		4
.L_4263:
        /*0058*/ 	.byte	0x04, 0x05
        /*005a*/ 	.short	(.L_4265 - .L_4264)
.L_4264:
        /*005c*/ 	.word	0x00000200
        /*0060*/ 	.word	0x00000001
        /*0064*/ 	.word	0x00000001


	//----- nvinfo : EIATTR_CRS_STACK_SIZE
	.align		4
.L_4265:
        /*0068*/ 	.byte	0x04, 0x1e
        /*006a*/ 	.short	(.L_4267 - .L_4266)
.L_4266:
        /*006c*/ 	.word	0x00000000


	//----- nvinfo : EIATTR_CBANK_PARAM_SIZE
	.align		4
.L_4267:
        /*0070*/ 	.byte	0x03, 0x19
        /*0072*/ 	.short	0x0c4a


	//----- nvinfo : EIATTR_PARAM_CBANK
	.align		4
        /*0074*/ 	.byte	0x04, 0x0a
        /*0076*/ 	.short	(.L_4269 - .L_4268)
	.align		4
.L_4268:
        /*0078*/ 	.word	index@(.nv.constant0._ZN2at6native55_GLOBAL__N__de093ff9_22_ForeachBinaryOpList_cu_a911ec4325multi_tensor_apply_kernelINS1_18TensorListMetadataILi2EEENS1_11CopyFunctorIN3c104HalfENS6_15Float8_e5m2fnuzELi2ELi1ELi1EEEJNS0_4CopyIS7_S8_EEEEEvT_T0_DpT1_)
        /*007c*/ 	.short	0x0210
        /*007e*/ 	.short	0x0c4a


	//----- nvinfo : EIATTR_SW_WAR
	.align		4
.L_4269:
        /*0080*/ 	.byte	0x04, 0x36
        /*0082*/ 	.short	(.L_4271 - .L_4270)
.L_4270:
        /*0084*/ 	.word	0x00000008
.L_4271:


//--------------------- .nv.info._ZN2at6native55_GLOBAL__N__de093ff9_22_ForeachBinaryOpList_cu_a911ec4325multi_tensor_apply_kernelINS1_18TensorListMetadataILi2EEENS1_11CopyFunctorIN3c104HalfENS6_11Float8_e5m2ELi2ELi1ELi1EEEJNS0_4CopyIS7_S8_EEEEEvT_T0_DpT1_ --------------------------
	.section	.nv.info._ZN2at6native55_GLOBAL__N__de093ff9_22_ForeachBinaryOpList_cu_a911ec4325multi_tensor_apply_kernelINS1_18TensorListMetadataILi2EEENS1_11CopyFunctorIN3c104HalfENS6_11Float8_e5m2ELi2ELi1ELi1EEEJNS0_4CopyIS7_S8_EEEEEvT_T0_DpT1_,"",@"SHT_CUDA_INFO"
	.sectionflags	@""
	.align	4


	//----- nvinfo : EIATTR_CUDA_API_VERSION
	.align		4
        /*0000*/ 	.byte	0x04, 0x37
        /*0002*/ 	.short	(.L_4273 - .L_4272)
.L_4272:
        /*0004*/ 	.word	0x00000082


	//----- nvinfo : EIATTR_KPARAM_INFO
	.align		4
.L_4273:
        /*0008*/ 	.byte	0x04, 0x17
        /*000a*/ 	.short	(.L_4275 - .L_4274)
.L_4274:
        /*000c*/ 	.word	0x00000000
        /*0010*/ 	.short	0x0002
        /*0012*/ 	.short	0x0c49
        /*0014*/ 	.byte	0x00, 0xf0, 0x05, 0x00


	//----- nvinfo : EIATTR_KPARAM_INFO
	.align		4
.L_4275:
        /*0018*/ 	.byte	0x04, 0x17
        /*001a*/ 	.short	(.L_4277 - .L_4276)
.L_4276:
        /*001c*/ 	.word	0x00000000
        /*0020*/ 	.short	0x0001
        /*0022*/ 	.short	0x0c48
        /*0024*/ 	.byte	0x00, 0xf0, 0x05, 0x00


	//----- nvinfo : EIATTR_KPARAM_INFO
	.align		4
.L_4277:
        /*0028*/ 	.byte	0x04, 0x17
        /*002a*/ 	.short	(.L_4279 - .L_4278)
.L_4278:
        /*002c*/ 	.word	0x00000000
        /*0030*/ 	.short	0x0000
        /*0032*/ 	.short	0x0000
        /*0034*/ 	.byte	0x00, 0xf0, 0x21, 0x31


	//----- nvinfo : EIATTR_SPARSE_MMA_MASK
	.align		4
.L_4279:
        /*0038*/ 	.byte	0x03, 0x50
        /*003a*/ 	.short	0x0000


	//----- nvinfo : EIATTR_MAXREG_COUNT
	.align		4
        /*003c*/ 	.byte	0x03, 0x1b
        /*003e*/ 	.short	0x0080


	//----- nvinfo : EIATTR_MERCURY_ISA_VERSION
	.align		4
        /*0040*/ 	.byte	0x03, 0x5f
        /*0042*/ 	.short	0x0101


	//----- nvinfo : EIATTR_EXIT_INSTR_OFFSETS
	.align		4
        /*0044*/ 	.byte	0x04, 0x1c
        /*0046*/ 	.short	(.L_4281 - .L_4280)


	//   ....[0]....
.L_4280:
        /*0048*/ 	.word	0x00000190


	//   ....[1]....
        /*004c*/ 	.word	0x00000850


	//   ....[2]....
        /*0050*/ 	.word	0x000008b0


	//   ....[3]....
        /*0054*/ 	.word	0x00000d00


	//----- nvinfo : EIATTR_MAX_THREADS
	.align		4
.L_4281:
        /*0058*/ 	.byte	0x04, 0x05
        /*005a*/ 	.short	(.L_4283 - .L_4282)
.L_4282:
        /*005c*/ 	.word	0x00000200
        /*0060*/ 	.word	0x00000001
        /*0064*/ 	.word	0x00000001


	//----- nvinfo : EIATTR_CRS_STACK_SIZE
	.align		4
.L_4283:
        /*0068*/ 	.byte	0x04, 0x1e
        /*006a*/ 	.short	(.L_4285 - .L_4284)
.L_4284:
        /*006c*/ 	.word	0x00000000


	//----- nvinfo : EIATTR_CBANK_PARAM_SIZE
	.align		4
.L_4285:
        /*0070*/ 	.byte	0x03, 0x19
        /*0072*/ 	.short	0x0c4a


	//----- nvinfo : EIATTR_PARAM_CBANK
	.align		4
        /*0074*/ 	.byte	0x04, 0x0a
        /*0076*/ 	.short	(.L_4287 - .L_4286)
	.align		4
.L_4286:
        /*0078*/ 	.word	index@(.nv.constant0._ZN2at6native55_GLOBAL__N__de093ff9_22_ForeachBinaryOpList_cu_a911ec4325multi_tensor_apply_kernelINS1_18TensorListMetadataILi2EEENS1_11CopyFunctorIN3c104HalfENS6_11Float8_e5m2ELi2ELi1ELi1EEEJNS0_4CopyIS7_S8_EEEEEvT_T0_DpT1_)
        /*007c*/ 	.short	0x0210
        /*007e*/ 	.short	0x0c4a


	//----- nvinfo : EIATTR_SW_WAR
	.align		4
.L_4287:
        /*0080*/ 	.byte	0x04, 0x36
        /*0082*/ 	.short	(.L_4289 - .L_4288)
.L_4288:
        /*0084*/ 	.word	0x00000008
.L_4289:


//--------------------- .nv.info._ZN2at6native55_GLOBAL__N__de093ff9_22_ForeachBinaryOpList_cu_a911ec4325multi_tensor_apply_kernelINS1_18TensorListMetadataILi2EEENS1_11CopyFunctorIN3c104HalfENS6_15Float8_e4m3fnuzELi2ELi1ELi1EEEJNS0_4CopyIS7_S8_EEEEEvT_T0_DpT1_ --------------------------
	.section	.nv.info._ZN2at6native55_GLOBAL__N__de093ff9_22_ForeachBinaryOpList_cu_a911ec4325multi_tensor_apply_kernelINS1_18TensorListMetadataILi2EEENS1_11CopyFunctorIN3c104HalfENS6_15Float8_e4m3fnuzELi2ELi1ELi1EEEJNS0_4CopyIS7_S8_EEEEEvT_T0_DpT1_,"",@"SHT_CUDA_INFO"
	.sectionflags	@""
	.align	4


	//----- nvinfo : EIATTR_CUDA_API_VERSION
	.align		4
        /*0000*/ 	.byte	0x04, 0x37
        /*0002*/ 	.short	(.L_4291 - .L_4290)
.L_4290:
        /*0004*/ 	.word	0x00000082


	//----- nvinfo : EIATTR_KPARAM_INFO
	.align		4
.L_4291:
        /*0008*/ 	.byte	0x04, 0x17
        /*000a*/ 	.short	(.L_4293 - .L_4292)
.L_4292:
        /*000c*/ 	.word	0x00000000
        /*0010*/ 	.short	0x0002
        /*0012*/ 	.short	0x0c49
        /*0014*/ 	.byte	0x00, 0xf0, 0x05, 0x00


	//----- nvinfo : EIATTR_KPARAM_INFO
	.align		4
.L_4293:
        /*0018*/ 	.byte	0x04, 0x17
        /*001a*/ 	.short	(.L_4295 - .L_4294)
.L_4294:
        /*001c*/ 	.word	0x00000000
        /*0020*/ 	.short	0x0001
        /*0022*/ 	.short	0x0c48
        /*0024*/ 	.byte	0x00, 0xf0, 0x05, 0x00


	//----- nvinfo : EIATTR_KPARAM_INFO
	.align		4
.L_4295:
        /*0028*/ 	.byte	0x04, 0x17
        /*002a*/ 	.short	(.L_4297 - .L_4296)
.L_4296:
        /*002c*/ 	.word	0x00000000
        /*0030*/ 	.short	0x0000
        /*0032*/ 	.short	0x0000
        /*0034*/ 	.byte	0x00, 0xf0, 0x21, 0x31


	//----- nvinfo : EIATTR_SPARSE_MMA_MASK
	.align		4
.L_4297:
        /*0038*/ 	.byte	0x03, 0x50
        /*003a*/ 	.short	0x0000


	//----- nvinfo : EIATTR_MAXREG_COUNT
	.align		4
        /*003c*/ 	.byte	0x03, 0x1b
        /*003e*/ 	.short	0x0080


	//----- nvinfo : EIATTR_MERCURY_ISA_VERSION
	.align		4
        /*0040*/ 	.byte	0x03, 0x5f
        /*0042*/ 	.short	0x0101


	//----- nvinfo : EIATTR_EXIT_INSTR_OFFSETS
	.align		4
        /*0044*/ 	.byte	0x04, 0x1c
        /*0046*/ 	.short	(.L_4299 - .L_4298)


	//   ....[0]....
.L_4298:
        /*0048*/ 	.word	0x00000190


	//   ....[1]....
        /*004c*/ 	.word	0x00000c20


	//   ....[2]....
        /*0050*/ 	.word	0x00000c80


	//   ....[3]....
        /*0054*/ 	.word	0x000014c0


	//----- nvinfo : EIATTR_MAX_THREADS
	.align		4
.L_4299:
        /*0058*/ 	.byte	0x04, 0x05
        /*005a*/ 	.short	(.L_4301 - .L_4300)
.L_4300:
        /*005c*/ 	.word	0x00000200
        /*0060*/ 	.word	0x00000001
        /*0064*/ 	.word	0x00000001


	//----- nvinfo : EIATTR_CRS_STACK_SIZE
	.align		4
.L_4301:
        /*0068*/ 	.byte	0x04, 0x1e
        /*006a*/ 	.short	(.L_4303 - .L_4302)
.L_4302:
        /*006c*/ 	.word	0x00000000


	//----- nvinfo : EIATTR_CBANK_PARAM_SIZE
	.align		4
.L_4303:
        /*0070*/ 	.byte	0x03, 0x19
        /*0072*/ 	.short	0x0c4a


	//----- nvinfo : EIATTR_PARAM_CBANK
	.align		4
        /*0074*/ 	.byte	0x04, 0x0a
        /*0076*/ 	.short	(.L_4305 - .L_4304)
	.align		4
.L_4304:
        /*0078*/ 	.word	index@(.nv.constant0._ZN2at6native55_GLOBAL__N__de093ff9_22_ForeachBinaryOpList_cu_a911ec4325multi_tensor_apply_kernelINS1_18TensorListMetadataILi2EEENS1_11CopyFunctorIN3c104HalfENS6_15Float8_e4m3fnuzELi2ELi1ELi1EEEJNS0_4CopyIS7_S8_EEEEEvT_T0_DpT1_)
        /*007c*/ 	.short	0x0210
        /*007e*/ 	.short	0x0c4a


	//----- nvinfo : EIATTR_SW_WAR
	.align		4
.L_4305:
        /*0080*/ 	.byte	0x04, 0x36
        /*0082*/ 	.short	(.L_4307 - .L_4306)
.L_4306:
        /*0084*/ 	.word	0x00000008
.L_4307:


//--------------------- .nv.info._ZN2at6native55_GLOBAL__N__de093ff9_22_ForeachBinaryOpList_cu_a911ec4325multi_tensor_apply_kernelINS1_18TensorListMetadataILi2EEENS1_11CopyFunctorIN3c104HalfENS6_13Float8_e4m3fnELi2ELi1ELi1EEEJNS0_4CopyIS7_S8_EEEEEvT_T0_DpT1_ --------------------------
	.section	.nv.info._ZN2at6native55_GLOBAL__N__de093ff9_22_ForeachBinaryOpList_cu_a911ec4325multi_tensor_apply_kernelINS1_18TensorListMetadataILi2EEENS1_11CopyFunctorIN3c104HalfENS6_13Float8_e4m3fnELi2ELi1ELi1EEEJNS0_4CopyIS7_S8_EEEEEvT_T0_DpT1_,"",@"SHT_CUDA_INFO"
	.sectionflags	@""
	.align	4


	//----- nvinfo : EIATTR_CUDA_API_VERSION
	.align		4
        /*0000*/ 	.byte	0x04, 0x37
        /*0002*/ 	.short	(.L_4309 - .L_4308)
.L_4308:
        /*0004*/ 	.word	0x00000082


	//----- nvinfo : EIATTR_KPARAM_INFO
	.align		4
.L_4309:
        /*0008*/ 	.byte	0x04, 0x17
        /*000a*/ 	.short	(.L_4311 - .L_4310)
.L_4310:
        /*000c*/ 	.word	0x00000000
        /*0010*/ 	.short	0x0002
        /*0012*/ 	.short	0x0c49
        /*0014*/ 	.byte	0x00, 0xf0, 0x05, 0x00


	//----- nvinfo : EIATTR_KPARAM_INFO
	.align		4
.L_4311:
        /*0018*/ 	.byte	0x04, 0x17
        /*001a*/ 	.short	(.L_4313 - .L_4312)
.L_4312:
        /*001c*/ 	.word	0x00000000
        /*0020*/ 	.short	0x0001
        /*0022*/ 	.short	0x0c48
        /*0024*/ 	.byte	0x00, 0xf0, 0x05, 0x00


	//----- nvinfo : EIATTR_KPARAM_INFO
	.align		4
.L_4313:
        /*0028*/ 	.byte	0x04, 0x17
        /*002a*/ 	.short	(.L_4315 - .L_4314)
.L_4314:
        /*002c*/ 	.word	0x00000000
        /*0030*/ 	.short	0x0000
        /*0032*/ 	.short	0x0000
        /*0034*/ 	.byte	0x00, 0xf0, 0x21, 0x31


	//----- nvinfo : EIATTR_SPARSE_MMA_MASK
	.align		4
.L_4315:
        /*0038*/ 	.byte	0x03, 0x50
        /*003a*/ 	.short	0x0000


	//----- nvinfo : EIATTR_MAXREG_COUNT
	.align		4
        /*003c*/ 	.byte	0x03, 0x1b
        /*003e*/ 	.short	0x0080


	//----- nvinfo : EIATTR_MERCURY_ISA_VERSION
	.align		4
        /*0040*/ 	.byte	0x03, 0x5f
        /*0042*/ 	.short	0x0101


	//----- nvinfo : EIATTR_EXIT_INSTR_OFFSETS
	.align		4
        /*0044*/ 	.byte	0x04, 0x1c
        /*0046*/ 	.short	(.L_4317 - .L_4316)


	//   ....[0]....
.L_4316:
        /*0048*/ 	.word	0x00000190


	//   ....[1]....
        /*004c*/ 	.word	0x000009d0


	//   ....[2]....
        /*0050*/ 	.word	0x00000a30


	//   ....[3]....
        /*0054*/ 	.word	0x00001000


	//----- nvinfo : EIATTR_MAX_THREADS
	.align		4
.L_4317:
        /*0058*/ 	.byte	0x04, 0x05
        /*005a*/ 	.short	(.L_4319 - .L_4318)
.L_4318:
        /*005c*/ 	.word	0x00000200
        /*0060*/ 	.word	0x00000001
        /*0064*/ 	.word	0x00000001


	//----- nvinfo : EIATTR_CRS_STACK_SIZE
	.align		4
.L_4319:
        /*0068*/ 	.byte	0x04, 0x1e
        /*006a*/ 	.short	(.L_4321 - .L_4320)
.L_4320:
        /*006c*/ 	.word	0x00000000


	//----- nvinfo : EIATTR_CBANK_PARAM_SIZE
	.align		4
.L_4321:
        /*0070*/ 	.byte	0x03, 0x19
        /*0072*/ 	.short	0x0c4a


	//----- nvinfo : EIATTR_PARAM_CBANK
	.align		4
        /*0074*/ 	.byte	0x04, 0x0a
        /*0076*/ 	.short	(.L_4323 - .L_4322)
	.align		4
.L_4322:
        /*0078*/ 	.word	index@(.nv.constant0._ZN2at6native55_GLOBAL__N__de093ff9_22_ForeachBinaryOpList_cu_a911ec4325multi_tensor_apply_kernelINS1_18TensorListMetadataILi2EEENS1_11CopyFunctorIN3c104HalfENS6_13Float8_e4m3fnELi2ELi1ELi1EEEJNS0_4CopyIS7_S8_EEEEEvT_T0_DpT1_)
        /*007c*/ 	.short	0x0210
        /*007e*/ 	.short	0x0c4a


	//----- nvinfo : EIATTR_SW_WAR
	.align		4
.L_4323:
        /*0080*/ 	.byte	0x04, 0x36
        /*0082*/ 	.short	(.L_4325 - .L_4324)
.L_4324:
        /*0084*/ 	.word	0x00000008
.L_4325:


//--------------------- .nv.info._ZN2at6native55_GLOBAL__N__de093ff9_22_ForeachBinaryOpList_cu_a911ec4325multi_tensor_apply_kernelINS1_18TensorListMetadataILi2EEENS1_11CopyFunctorIN3c104HalfEbLi2ELi1ELi1EEEJNS0_4CopyIS7_bEEEEEvT_T0_DpT1_ --------------------------
	.section	.nv.info._ZN2at6native55_GLOBAL__N__de093ff9_22_ForeachBinaryOpList_cu_a911ec4325multi_tensor_apply_kernelINS1_18TensorListMetadataILi2EEENS1_11CopyFunctorIN3c104HalfEbLi2ELi1ELi1EEEJNS0_4CopyIS7_bEEEEEvT_T0_DpT1_,"",@"SHT_CUDA_INFO"
	.sectionflags	@""
	.align	4


	//----- nvinfo : EIATTR_CUDA_API_VERSION
	.align		4
        /*0000*/ 	.byte	0x04, 0x37
        /*0002*/ 	.short	(.L_4327 - .L_4326)
.L_4326:
        /*0004*/ 	.word	0x00000082


	//----- nvinfo : EIATTR_KPARAM_INFO
	.align		4
.L_4327:
        /*0008*/ 	.byte	0x04, 0x17
        /*000a*/ 	.short	(.L_4329 - .L_4328)
.L_4328:
        /*000c*/ 	.word	0x00000000
        /*0010*/ 	.short	0x0002
        /*0012*/ 	.short	0x0c49
        /*0014*/ 	.byte	0x00, 0xf0, 0x05, 0x00


	//----- nvinfo : EIATTR_KPARAM_INFO
	.align		4
.L_4329:
        /*0018*/ 	.byte	0x04, 0x17
        /*001a*/ 	.short	(.L_4331 - .L_4330)
.L_4330:
        /*001c*/ 	.word	0x00000000
        /*0020*/ 	.short	0x0001
        /*0022*/ 	.short	0x0c48
        /*0024*/ 	.byte	0x00, 0xf0, 0x05, 0x00


	//----- nvinfo : EIATTR_KPARAM_INFO
	.align		4
.L_4331:
        /*0028*/ 	.byte	0x04, 0x17
        /*002a*/ 	.short	(.L_4333 - .L_4332)
.L_4332:
        /*002c*/ 	.word	0x00000000
        /*0030*/ 	.short	0x0000
        /*0032*/ 	.short	0x0000
        /*0034*/ 	.byte	0x00, 0xf0, 0x21, 0x31


	//----- nvinfo : EIATTR_SPARSE_MMA_MASK
	.align		4
.L_4333:
        /*0038*/ 	.byte	0x03, 0x50
        /*003a*/ 	.short	0x0000


	//----- nvinfo : EIATTR_MAXREG_COUNT
	.align		4
        /*003c*/ 	.byte	0x03, 0x1b
        /*003e*/ 	.short	0x0080


	//----- nvinfo : EIATTR_MERCURY_ISA_VERSION
	.align		4
        /*0040*/ 	.byte	0x03, 0x5f
        /*0042*/ 	.short	0x0101


	//----- nvinfo : EIATTR_EXIT_INSTR_OFFSETS
	.align		4
        /*0044*/ 	.byte	0x04, 0x1c
        /*0046*/ 	.short	(.L_4335 - .L_4334)


	//   ....[0]....
.L_4334:
        /*0048*/ 	.word	0x00000190


	//   ....[1]....
        /*004c*/ 	.word	0x000005c0


	//   ....[2]....
        /*0050*/ 	.word	0x00000620


	//   ....[3]....
        /*0054*/ 	.word	0x000007a0


	//----- nvinfo : EIATTR_MAX_THREADS
	.align		4
.L_4335:
        /*0058*/ 	.byte	0x04, 0x05
        /*005a*/ 	.short	(.L_4337 - .L_4336)
.L_4336:
        /*005c*/ 	.word	0x00000200
        /*0060*/ 	.word	0x00000001
        /*0064*/ 	.word	0x00000001


	//----- nvinfo : EIATTR_CRS_STACK_SIZE
	.align		4
.L_4337:
        /*0068*/ 	.byte	0x04, 0x1e
        /*006a*/ 	.short	(.L_4339 - .L_4338)
.L_4338:
        /*006c*/ 	.word	0x00000000


	//----- nvinfo : EIATTR_CBANK_PARAM_SIZE
	.align		4
.L_4339:
        /*0070*/ 	.byte	0x03, 0x19
        /*0072*/ 	.short	0x0c4a


	//----- nvinfo : EIATTR_PARAM_CBANK
	.align		4
        /*0074*/ 	.byte	0x04, 0x0a
        /*0076*/ 	.short	(.L_4341 - .L_4340)
	.align		4
.L_4340:
        /*0078*/ 	.word	index@(.nv.constant0._ZN2at6native55_GLOBAL__N__de093ff9_22_ForeachBinaryOpList_cu_a911ec4325multi_tensor_apply_kernelINS1_18TensorListMetadataILi2EEENS1_11CopyFunctorIN3c104HalfEbLi2ELi1ELi1EEEJNS0_4CopyIS7_bEEEEEvT_T0_DpT1_)
        /*007c*/ 	.short	0x0210
        /*007e*/ 	.short	0x0c4a


	//----- nvinfo : EIATTR_SW_WAR
	.align		4
.L_4341:
        /*0080*/ 	.byte	0x04, 0x36
        /*0082*/ 	.short	(.L_4343 - .L_4342)
.L_4342:
        /*0084*/ 	.word	0x00000008
.L_4343:


//--------------------- .nv.info._ZN2at6native55_GLOBAL__N__de093ff9_22_ForeachBinaryOpList_cu_a911ec4325multi_tensor_apply_kernelINS1_18TensorListMetadataILi2EEENS1_11CopyFunctorIN3c104HalfENS6_8BFloat16ELi2ELi1ELi1EEEJNS0_4CopyIS7_S8_EEEEEvT_T0_DpT1_ --------------------------
	.section	.nv.info._ZN2at6native55_GLOBAL__N__de093ff9_22_ForeachBinaryOpList_cu_a911ec4325multi_tensor_apply_kernelINS1_18TensorListMetadataILi2EEENS1_11CopyFunctorIN3c104HalfENS6_8BFloat16ELi2ELi1ELi1EEEJNS0_4CopyIS7_S8_EEEEEvT_T0_DpT1_,"",@"SHT_CUDA_INFO"
	.sectionflags	@""
	.align	4


	//----- nvinfo : EIATTR_CUDA_API_VERSION
	.align		4
        /*0000*/ 	.byte	0x04, 0x37
        /*0002*/ 	.short	(.L_4345 - .L_4344)
.L_4344:
        /*0004*/ 	.word	0x00000082


	//----- nvinfo : EIATTR_KPARAM_INFO
	.align		4
.L_4345:
        /*0008*/ 	.byte	0x04, 0x17
        /*000a*/ 	.short	(.L_4347 - .L_4346)
.L_4346:
        /*000c*/ 	.word	0x00000000
        /*0010*/ 	.short	0x0002
        /*0012*/ 	.short	0x0c49
        /*0014*/ 	.byte	0x00, 0xf0, 0x05, 0x00


	//----- nvinfo : EIATTR_KPARAM_INFO
	.align		4
.L_4347:
        /*0018*/ 	.byte	0x04, 0x17
        /*001a*/ 	.short	(.L_4349 - .L_4348)
.L_4348:
        /*001c*/ 	.word	0x00000000
        /*0020*/ 	.short	0x0001
        /*0022*/ 	.short	0x0c48
        /*0024*/ 	.byte	0x00, 0xf0, 0x05, 0x00


	//----- nvinfo : EIATTR_KPARAM_INFO
	.align		4
.L_4349:
        /*0028*/ 	.byte	0x04, 0x17
        /*002a*/ 	.short	(.L_4351 - .L_4350)
.L_4350:
        /*002c*/ 	.word	0x00000000
        /*0030*/ 	.short	0x0000
        /*0032*/ 	.short	0x0000
        /*0034*/ 	.byte	0x00, 0xf0, 0x21, 0x31


	//----- nvinfo : EIATTR_SPARSE_MMA_MASK
	.align		4
.L_4351:
        /*0038*/ 	.byte	0x03, 0x50
        /*003a*/ 	.short	0x0000


	//----- nvinfo : EIATTR_MAXREG_COUNT
	.align		4
        /*003c*/ 	.byte	0x03, 0x1b
        /*003e*/ 	.short	0x0080


	//----- nvinfo : EIATTR_MERCURY_ISA_VERSION
	.align		4
        /*0040*/ 	.byte	0x03, 0x5f
        /*0042*/ 	.short	0x0101


	//----- nvinfo : EIATTR_EXIT_INSTR_OFFSETS
	.align		4
        /*0044*/ 	.byte	0x04, 0x1c
        /*0046*/ 	.short	(.L_4353 - .L_4352)


	//   ....[0]....
.L_4352:
        /*0048*/ 	.word	0x00000180


	//   ....[1]....
        /*004c*/ 	.word	0x000005b0


	//   ....[2]....
        /*0050*/ 	.word	0x00000610


	//   ....[3]....
        /*0054*/ 	.word	0x000007d0


	//----- nvinfo : EIATTR_MAX_THREADS
	.align		4
.L_4353:
        /*0058*/ 	.byte	0x04, 0x05
        /*005a*/ 	.short	(.L_4355 - .L_4354)
.L_4354:
        /*005c*/ 	.word	0x00000200
        /*0060*/ 	.word	0x00000001
        /*0064*/ 	.word	0x00000001


	//----- nvinfo : EIATTR_CRS_STACK_SIZE
	.align		4
.L_4355:
        /*0068*/ 	.byte	0x04, 0x1e
        /*006a*/ 	.short	(.L_4357 - .L_4356)
.L_4356:
        /*006c*/ 	.word	0x00000000


	//----- nvinfo : EIATTR_CBANK_PARAM_SIZE
	.align		4
.L_4357:
        /*0070*/ 	.byte	0x03, 0x19
        /*0072*/ 	.short	0x0c4a


	//----- nvinfo : EIATTR_PARAM_CBANK
	.align		4
        /*0074*/ 	.byte	0x04, 0x0a
        /*0076*/ 	.short	(.L_4359 - .L_4358)
	.align		4
.L_4358:
        /*0078*/ 	.word	index@(.nv.constant0._ZN2at6native55_GLOBAL__N__de093ff9_22_ForeachBinaryOpList_cu_a911ec4325multi_tensor_apply_kernelINS1_18TensorListMetadataILi2EEENS1_11CopyFunctorIN3c104HalfENS6_8BFloat16ELi2ELi1ELi1EEEJNS0_4CopyIS7_S8_EEEEEvT_T0_DpT1_)
        /*007c*/ 	.short	0x0210
        /*007e*/ 	.short	0x0c4a


	//----- nvinfo : EIATTR_SW_WAR
	.align		4
.L_4359:
        /*0080*/ 	.byte	0x04, 0x36
        /*0082*/ 	.short	(.L_4361 - .L_4360)
.L_4360:
        /*0084*/ 	.word	0x00000008
.L_4361:


//--------------------- .nv.info._ZN2at6native55_GLOBAL__N__de093ff9_22_ForeachBinaryOpList_cu_a911ec4325multi_tensor_apply_kernelINS1_18TensorListMetadataILi2EEENS1_11CopyFunctorIN3c104HalfENS6_7complexIfEELi2ELi1ELi1EEEJNS0_4CopyIS7_S9_EEEEEvT_T0_DpT1_ --------------------------
	.section	.nv.info._ZN2at6native55_GLOBAL__N__de093ff9_22_ForeachBinaryOpList_cu_a911ec4325multi_tensor_apply_kernelINS1_18TensorListMetadataILi2EEENS1_11CopyFunctorIN3c104HalfENS6_7complexIfEELi2ELi1ELi1EEEJNS0_4CopyIS7_S9_EEEEEvT_T0_DpT1_,"",@"SHT_CUDA_INFO"
	.sectionflags	@""
	.align	4


	//----- nvinfo : EIATTR_CUDA_API_VERSION
	.align		4
        /*0000*/ 	.byte	0x04, 0x37
        /*0002*/ 	.short	(.L_4363 - .L_4362)
.L_4362:
        /*0004*/ 	.word	0x00000082


	//----- nvinfo : EIATTR_KPARAM_INFO
	.align		4
.L_4363:
        /*0008*/ 	.byte	0x04, 0x17
        /*000a*/ 	.short	(.L_4365 - .L_4364)
.L_4364:
        /*000c*/ 	.word	0x00000000
        /*0010*/ 	.short	0x0002
        /*0012*/ 	.short	0x0c49
        /*0014*/ 	.byte	0x00, 0xf0, 0x05, 0x00


	//----- nvinfo : EIATTR_KPARAM_INFO
	.align		4
.L_4365:
        /*0018*/ 	.byte	0x04, 0x17
        /*001a*/ 	.short	(.L_4367 - .L_4366)
.L_4366:
        /*001c*/ 	.word	0x00000000
        /*0020*/ 	.short	0x0001
        /*0022*/ 	.short	0x0c48
        /*0024*/ 	.byte	0x00, 0xf0, 0x05, 0x00


	//----- nvinfo : EIATTR_KPARAM_INFO
	.align		4
.L_4367:
        /*0028*/ 	.byte	0x04, 0x17
        /*002a*/ 	.short	(.L_4369 - .L_4368)
.L_4368:
        /*002c*/ 	.word	0x00000000
        /*0030*/ 	.short	0x0000
        /*0032*/ 	.short	0x0000
        /*0034*/ 	.byte	0x00, 0xf0, 0x21, 0x31


	//----- nvinfo : EIATTR_SPARSE_MMA_MASK
	.align		4
.L_4369:
        /*0038*/ 	.byte	0x03, 0x50
        /*003a*/ 	.short	0x0000


	//----- nvinfo : EIATTR_MAXREG_COUNT
	.align		4
        /*003c*/ 	.byte	0x03, 0x1b
        /*003e*/ 	.short	0x0080


	//----- nvinfo : EIATTR_MERCURY_ISA_VERSION
	.align		4
        /*0040*/ 	.byte	0x03, 0x5f
        /*0042*/ 	.short	0x0101


	//----- nvinfo : EIATTR_EXIT_INSTR_OFFSETS
	.align		4
        /*0044*/ 	.byte	0x04, 0x1c
        /*0046*/ 	.short	(.L_4371 - .L_4370)


	//   ....[0]....
.L_4370:
        /*0048*/ 	.word	0x00000190


	//   ....[1]....
        /*004c*/ 	.word	0x000005d0


	//   ....[2]....
        /*0050*/ 	.word	0x00000630


	//   ....[3]....
        /*0054*/ 	.word	0x000007a0


	//----- nvinfo : EIATTR_MAX_THREADS
	.align		4
.L_4371:
        /*0058*/ 	.byte	0x04, 0x05
        /*005a*/ 	.short	(.L_4373 - .L_4372)
.L_4372:
        /*005c*/ 	.word	0x00000200
        /*0060*/ 	.word	0x00000001
        /*0064*/ 	.word	0x00000001


	//----- nvinfo : EIATTR_CRS_STACK_SIZE
	.align		4
.L_4373:
        /*0068*/ 	.byte	0x04, 0x1e
        /*006a*/ 	.short	(.L_4375 - .L_4374)
.L_4374:
        /*006c*/ 	.word	0x00000000


	//----- nvinfo : EIATTR_CBANK_PARAM_SIZE
	.align		4
.L_4375:
        /*0070*/ 	.byte	0x03, 0x19
        /*0072*/ 	.short	0x0c4a


	//----- nvinfo : EIATTR_PARAM_CBANK
	.align		4
        /*0074*/ 	.byte	0x04, 0x0a
        /*0076*/ 	.short	(.L_4377 - .L_4376)
	.align		4
.L_4376:
        /*0078*/ 	.word	index@(.nv.constant0._ZN2at6native55_GLOBAL__N__de093ff9_22_ForeachBinaryOpList_cu_a911ec4325multi_tensor_apply_kernelINS1_18TensorListMetadataILi2EEENS1_11CopyFunctorIN3c104HalfENS6_7complexIfEELi2ELi1ELi1EEEJNS0_4CopyIS7_S9_EEEEEvT_T0_DpT1_)
        /*007c*/ 	.short	0x0210
        /*007e*/ 	.short	0x0c4a


	//----- nvinfo : EIATTR_SW_WAR
	.align		4
.L_4377:
        /*0080*/ 	.byte	0x04, 0x36
        /*0082*/ 	.short	(.L_4379 - .L_4378)
.L_4378:
        /*0084*/ 	.word	0x00000008
.L_4379:


//--------------------- .nv.info._ZN2at6native55_GLOBAL__N__de093ff9_22_ForeachBinaryOpList_cu_a911ec4325multi_tensor_apply_kernelINS1_18TensorListMetadataILi2EEENS1_11CopyFunctorIN3c104HalfENS6_7complexIdEELi2ELi1ELi1EEEJNS0_4CopyIS7_S9_EEEEEvT_T0_DpT1_ --------------------------
	.section	.nv.info._ZN2at6native55_GLOBAL__N__de093ff9_22_ForeachBinaryOpList_cu_a911ec4325multi_tensor_apply_kernelINS1_18TensorListMetadataILi2EEENS1_11CopyFunctorIN3c104HalfENS6_7complexIdEELi2ELi1ELi1EEEJNS0_4CopyIS7_S9_EEEEEvT_T0_DpT1_,"",@"SHT_CUDA_INFO"
	.sectionflags	@""
	.align	4


	//----- nvinfo : EIATTR_CUDA_API_VERSION
	.align		4
        /*0000*/ 	.byte	0x04, 0x37
        /*0002*/ 	.short	(.L_4381 - .L_4380)
.L_4380:
        /*0004*/ 	.word	0x00000082


	//----- nvinfo : EIATTR_KPARAM_INFO
	.align		4
.L_4381:
        /*0008*/ 	.byte	0x04, 0x17
        /*000a*/ 	.short	(.L_4383 - .L_4382)
.L_4382:
        /*000c*/ 	.word	0x00000000
        /*0010*/ 	.short	0x0002
        /*0012*/ 	.short	0x0c49
        /*0014*/ 	.byte	0x00, 0xf0, 0x05, 0x00


	//----- nvinfo : EIATTR_KPARAM_INFO
	.align		4
.L_4383:
        /*0018*/ 	.byte	0x04, 0x17
        /*001a*/ 	.short	(.L_4385 - .L_4384)
.L_4384:
        /*001c*/ 	.word	0x00000000
        /*0020*/ 	.short	0x0001
        /*0022*/ 	.short	0x0c48
        /*0024*/ 	.byte	0x00, 0xf0, 0x05, 0x00


	//----- nvinfo : EIATTR_KPARAM_INFO
	.align		4
.L_4385:
        /*0028*/ 	.byte	0x04, 0x17
        /*002a*/ 	.short	(.L_4387 - .L_4386)
.L_4386:
        /*002c*/ 	.word	0x00000000
        /*0030*/ 	.short	0x0000
        /*0032*/ 	.short	0x0000
        /*0034*/ 	.byte	0x00, 0xf0, 0x21, 0x31


	//----- nvinfo : EIATTR_SPARSE_MMA_MASK
	.align		4
.L_4387:
        /*0038*/ 	.byte	0x03, 0x50
        /*003a*/ 	.short	0x0000


	//----- nvinfo : EIATTR_MAXREG_COUNT
	.align		4
        /*003c*/ 	.byte	0x03, 0x1b
        /*003e*/ 	.short	0x0080


	//----- nvinfo : EIATTR_MERCURY_ISA_VERSION
	.align		4
        /*0040*/ 	.byte	0x03, 0x5f
        /*0042*/ 	.short	0x0101


	//----- nvinfo : EIATTR_EXIT_INSTR_OFFSETS
	.align		4
        /*0044*/ 	.byte	0x04, 0x1c
        /*0046*/ 	.short	(.L_4389 - .L_4388)


	//   ....[0]....
.L_4388:
        /*0048*/ 	.word	0x00000190


	//   ....[1]....
        /*004c*/ 	.word	0x000006a0


	//   ....[2]....
        /*0050*/ 	.word	0x00000700


	//   ....[3]....
        /*0054*/ 	.word	0x00000950


	//----- nvinfo : EIATTR_MAX_THREADS
	.align		4
.L_4389:
        /*0058*/ 	.byte	0x04, 0x05
        /*005a*/ 	.short	(.L_4391 - .L_4390)
.L_4390:
        /*005c*/ 	.word	0x00000200
        /*0060*/ 	.word	0x00000001
        /*0064*/ 	.word	0x00000001


	//----- nvinfo : EIATTR_CRS_STACK_SIZE
	.align		4
.L_4391:
        /*0068*/ 	.byte	0x04, 0x1e
        /*006a*/ 	.short	(.L_4393 - .L_4392)
.L_4392:
        /*006c*/ 	.word	0x00000000


	//----- nvinfo : EIATTR_CBANK_PARAM_SIZE
	.align		4
.L_4393:
        /*0070*/ 	.byte	0x03, 0x19
        /*0072*/ 	.short	0x0c4a


	//----- nvinfo : EIATTR_PARAM_CBANK
	.align		4
        /*0074*/ 	.byte	0x04, 0x0a
        /*0076*/ 	.short	(.L_4395 - .L_4394)
	.align		4
.L_4394:
        /*0078*/ 	.word	index@(.nv.constant0._ZN2at6native55_GLOBAL__N__de093ff9_22_ForeachBinaryOpList_cu_a911ec4325multi_tensor_apply_kernelINS1_18TensorListMetadataILi2EEENS1_11CopyFunctorIN3c104HalfENS6_7complexIdEELi2ELi1ELi1EEEJNS0_4CopyIS7_S9_EEEEEvT_T0_DpT1_)
        /*007c*/ 	.short	0x0210
        /*007e*/ 	.short	0x0c4a


	//----- nvinfo : EIATTR_SW_WAR
	.align		4
.L_4395:
        /*0080*/ 	.byte	0x04, 0x36
        /*0082*/ 	.short	(.L_4397 - .L_4396)
.L_4396:
        /*0084*/ 	.word	0x00000008
.L_4397:


//--------------------- .nv.info._ZN2at6native55_GLOBAL__N__de093ff9_22_ForeachBinaryOpList_cu_a911ec4325multi_tensor_apply_kernelINS1_18TensorListMetadataILi2EEENS1_11CopyFunctorIN3c104HalfEfLi2ELi1ELi1EEEJNS0_4CopyIS7_fEEEEEvT_T0_DpT1_ --------------------------
	.section	.nv.info._ZN2at6native55_GLOBAL__N__de093ff9_22_ForeachBinaryOpList_cu_a911ec4325multi_tensor_apply_kernelINS1_18TensorListMetadataILi2EEENS1_11CopyFunctorIN3c104HalfEfLi2ELi1ELi1EEEJNS0_4CopyIS7_fEEEEEvT_T0_DpT1_,"",@"SHT_CUDA_INFO"
	.sectionflags	@""
	.align	4


	//----- nvinfo : EIATTR_CUDA_API_VERSION
	.align		4
        /*0000*/ 	.byte	0x04, 0x37
        /*0002*/ 	.short	(.L_4399 - .L_4398)
.L_4398:
        /*0004*/ 	.word	0x00000082


	//----- nvinfo : EIATTR_KPARAM_INFO
	.align		4
.L_4399:
        /*0008*/ 	.byte	0x04, 0x17
        /*000a*/ 	.short	(.L_4401 - .L_4400)
.L_4400:
        /*000c*/ 	.word	0x00000000
        /*0010*/ 	.short	0x0002
        /*0012*/ 	.short	0x0c49
        /*0014*/ 	.byte	0x00, 0xf0, 0x05, 0x00


	//----- nvinfo : EIATTR_KPARAM_INFO
	.align		4
.L_4401:
        /*0018*/ 	.byte	0x04, 0x17
        /*001a*/ 	.short	(.L_4403 - .L_4402)
.L_4402:
        /*001c*/ 	.word	0x00000000
        /*0020*/ 	.short	0x0001
        /*0022*/ 	.short	0x0c48
        /*0024*/ 	.byte	0x00, 0xf0, 0x05, 0x00


	//----- nvinfo : EIATTR_KPARAM_INFO
	.align		4
.L_4403:
        /*0028*/ 	.byte	0x04, 0x17
        /*002a*/ 	.short	(.L_4405 - .L_4404)
.L_4404:
        /*002c*/ 	.word	0x00000000
        /*0030*/ 	.short	0x0000
        /*0032*/ 	.short	0x0000
        /*0034*/ 	.byte	0x00, 0xf0, 0x21, 0x31


	//----- nvinfo : EIATTR_SPARSE_MMA_MASK
	.align		4
.L_4405:
        /*0038*/ 	.byte	0x03, 0x50
        /*003a*/ 	.short	0x0000


	//----- nvinfo : EIATTR_MAXREG_COUNT
	.align		4
        /*003c*/ 	.byte	0x03, 0x1b
        /*003e*/ 	.short	0x0080


	//----- nvinfo : EIATTR_MERCURY_ISA_VERSION
	.align		4
        /*0040*/ 	.byte	0x03, 0x5f
        /*0042*/ 	.short	0x0101


	//----- nvinfo : EIATTR_EXIT_INSTR_OFFSETS
	.align		4
        /*0044*/ 	.byte	0x04, 0x1c
        /*0046*/ 	.short	(.L_4407 - .L_4406)


	//   ....[0]....
.L_4406:
        /*0048*/ 	.word	0x00000170


	//   ....[1]....
        /*004c*/ 	.word	0x00000580


	//   ....[2]....
        /*0050*/ 	.word	0x000005e0


	//   ....[3]....
        /*0054*/ 	.word	0x00000720


	//----- nvinfo : EIATTR_MAX_THREADS
	.align		4
.L_4407:
        /*0058*/ 	.byte	0x04, 0x05
        /*005a*/ 	.short	(.L_4409 - .L_4408)
.L_4408:
        /*005c*/ 	.word	0x00000200
        /*0060*/ 	.word	0x00000001
        /*0064*/ 	.word	0x00000001


	//----- nvinfo : EIATTR_CRS_STACK_SIZE
	.align		4
.L_4409:
        /*0068*/ 	.byte	0x04, 0x1e
        /*006a*/ 	.short	(.L_4411 - .L_4410)
.L_4410:
        /*006c*/ 	.word	0x00000000


	//----- nvinfo : EIATTR_CBANK_PARAM_SIZE
	.align		4
.L_4411:
        /*0070*/ 	.byte	0x03, 0x19
        /*0072*/ 	.short	0x0c4a


	//----- nvinfo : EIATTR_PARAM_CBANK
	.align		4
        /*0074*/ 	.byte	0x04, 0x0a
        /*0076*/ 	.short	(.L_4413 - .L_4412)
	.align		4
.L_4412:
        /*0078*/ 	.word	index@(.nv.constant0._ZN2at6native55_GLOBAL__N__de093ff9_22_ForeachBinaryOpList_cu_a911ec4325multi_tensor_apply_kernelINS1_18TensorListMetadataILi2EEENS1_11CopyFunctorIN3c104HalfEfLi2ELi1ELi1EEEJNS0_4CopyIS7_fEEEEEvT_T0_DpT1_)
        /*007c*/ 	.short	0x0210
        /*007e*/ 	.short	0x0c4a


	//----- nvinfo : EIATTR_SW_WAR
	.align		4
.L_4413:
        /*0080*/ 	.byte	0x04, 0x36
        /*0082*/ 	.short	(.L_4415 - .L_4414)
.L_4414:
        /*0084*/ 	.word	0x00000008
.L_4415:


//--------------------- .nv.info._ZN2at6native55_GLOBAL__N__de093ff9_22_ForeachBinaryOpList_cu_a911ec4325multi_tensor_apply_kernelINS1_18TensorListMetadataILi2EEENS1_11CopyFunctorIN3c104HalfEdLi2ELi1ELi1EEEJNS0_4CopyIS7_dEEEEEvT_T0_DpT1_ --------------------------
	.section	.nv.info._ZN2at6native55_GLOBAL__N__de093ff9_22_ForeachBinaryOpList_cu_a911ec4325multi_tensor_apply_kernelINS1_18TensorListMetadataILi2EEENS1_11CopyFunctorIN3c104HalfEdLi2ELi1ELi1EEEJNS0_4CopyIS7_dEEEEEvT_T0_DpT1_,"",@"SHT_CUDA_INFO"
	.sectionflags	@""
	.align	4


	//----- nvinfo : EIATTR_CUDA_API_VERSION
	.align		4
        /*0000*/ 	.byte	0x04, 0x37
        /*0002*/ 	.short	(.L_4417 - .L_4416)
.L_4416:
        /*0004*/ 	.word	0x00000082


	//----- nvinfo : EIATTR_KPARAM_INFO
	.align		4
.L_4417:
        /*0008*/ 	.byte	0x04, 0x17
        /*000a*/ 	.short	(.L_4419 - .L_4418)
.L_4418:
        /*000c*/ 	.word	0x00000000
        /*0010*/ 	.short	0x0002
        /*0012*/ 	.short	0x0c49
        /*0014*/ 	.byte	0x00, 0xf0, 0x05, 0x00


	//----- nvinfo : EIATTR_KPARAM_INFO
	.align		4
.L_4419:
        /*0018*/ 	.byte	0x04, 0x17
        /*001a*/ 	.short	(.L_4421 - .L_4420)
.L_4420:
        /*001c*/ 	.word	0x00000000
        /*0020*/ 	.short	0x0001
        /*0022*/ 	.short	0x0c48
        /*0024*/ 	.byte	0x00, 0xf0, 0x05, 0x00


	//----- nvinfo : EIATTR_KPARAM_INFO
	.align		4
.L_4421:
        /*0028*/ 	.byte	0x04, 0x17
        /*002a*/ 	.short	(.L_4423 - .L_4422)
.L_4422:
        /*002c*/ 	.word	0x00000000
        /*0030*/ 	.short	0x0000
        /*0032*/ 	.short	0x0000
        /*0034*/ 	.byte	0x00, 0xf0, 0x21, 0x31


	//----- nvinfo : EIATTR_SPARSE_MMA_MASK
	.align		4
.L_4423:
        /*0038*/ 	.byte	0x03, 0x50
        /*003a*/ 	.short	0x0000


	//----- nvinfo : EIATTR_MAXREG_COUNT
	.align		4
        /*003c*/ 	.byte	0x03, 0x1b
        /*003e*/ 	.short	0x0080


	//----- nvinfo : EIATTR_MERCURY_ISA_VERSION
	.align		4
        /*0040*/ 	.byte	0x03, 0x5f
        /*0042*/ 	.short	0x0101


	//----- nvinfo : EIATTR_EXIT_INSTR_OFFSETS
	.align		4
        /*0044*/ 	.byte	0x04, 0x1c
        /*0046*/ 	.short	(.L_4425 - .L_4424)


	//   ....[0]....
.L_4424:
        /*0048*/ 	.word	0x00000190


	//   ....[1]....
        /*004c*/ 	.word	0x00000660


	//   ....[2]....
        /*0050*/ 	.word	0x000006c0


	//   ....[3]....
        /*0054*/ 	.word	0x000008f0


	//----- nvinfo : EIATTR_MAX_THREADS
	.align		4
.L_4425:
        /*0058*/ 	.byte	0x04, 0x05
        /*005a*/ 	.short	(.L_4427 - .L_4426)
.L_4426:
        /*005c*/ 	.word	0x00000200
        /*0060*/ 	.word	0x00000001
        /*0064*/ 	.word	0x00000001


	//----- nvinfo : EIATTR_CRS_STACK_SIZE
	.align		4
.L_4427:
        /*0068*/ 	.byte	0x04, 0x1e
        /*006a*/ 	.short	(.L_4429 - .L_4428)
.L_4428:
        /*006c*/ 	.word	0x00000000


	//----- nvinfo : EIATTR_CBANK_PARAM_SIZE
	.align		4
.L_4429:
        /*0070*/ 	.byte	0x03, 0x19
        /*0072*/ 	.short	0x0c4a


	//----- nvinfo : EIATTR_PARAM_CBANK
	.align		4
        /*0074*/ 	.byte	0x04, 0x0a
        /*0076*/ 	.short	(.L_4431 - .L_4430)
	.align		4
.L_4430:
        /*0078*/ 	.word	index@(.nv.constant0._ZN2at6native55_GLOBAL__N__de093ff9_22_ForeachBinaryOpList_cu_a911ec4325multi_tensor_apply_kernelINS1_18TensorListMetadataILi2EEENS1_11CopyFunctorIN3c104HalfEdLi2ELi1ELi1EEEJNS0_4CopyIS7_dEEEEEvT_T0_DpT1_)
        /*007c*/ 	.short	0x0210
        /*007e*/ 	.short	0x0c4a


	//----- nvinfo : EIATTR_SW_WAR
	.align		4
.L_4431:
        /*0080*/ 	.byte	0x04, 0x36
        /*0082*/ 	.short	(.L_4433 - .L_4432)
.L_4432:
        /*0084*/ 	.word	0x00000008
.L_4433:


//--------------------- .nv.info._ZN2at6native55_GLOBAL__N__de093ff9_22_ForeachBinaryOpList_cu_a911ec4325multi_tensor_apply_kernelINS1_18TensorListMetadataILi2EEENS1_11CopyFunctorIN3c104HalfEiLi2ELi1ELi1EEEJNS0_4CopyIS7_iEEEEEvT_T0_DpT1_ --------------------------
	.section	.nv.info._ZN2at6native55_GLOBAL__N__de093ff9_22_ForeachBinaryOpList_cu_a911ec4325multi_tensor_apply_kernelINS1_18TensorListMetadataILi2EEENS1_11CopyFunctorIN3c104HalfEiLi2ELi1ELi1EEEJNS0_4CopyIS7_iEEEEEvT_T0_DpT1_,"",@"SHT_CUDA_INFO"
	.sectionflags	@""
	.align	4


	//----- nvinfo : EIATTR_CUDA_API_VERSION
	.align		4
        /*0000*/ 	.byte	0x04, 0x37
        /*0002*/ 	.short	(.L_4435 - .L_4434)
.L_4434:
        /*0004*/ 	.word	0x00000082


	//----- nvinfo : EIATTR_KPARAM_INFO
	.align		4
.L_4435:
        /*0008*/ 	.byte	0x04, 0x17
        /*000a*/ 	.short	(.L_4437 - .L_4436)
.L_4436:
        /*000c*/ 	.word	0x00000000
        /*0010*/ 	.short	0x0002
        /*0012*/ 	.short	0x0c49
        /*0014*/ 	.byte	0x00, 0xf0, 0x05, 0x00


	//----- nvinfo : EIATTR_KPARAM_INFO
	.align		4
.L_4437:
        /*0018*/ 	.byte	0x04, 0x17
        /*001a*/ 	.short	(.L_4439 - .L_4438)
.L_4438:
        /*001c*/ 	.word	0x00000000
        /*0020*/ 	.short	0x0001
        /*0022*/ 	.short	0x0c48
        /*0024*/ 	.byte	0x00, 0xf0, 0x05, 0x00


	//----- nvinfo : EIATTR_KPARAM_INFO
	.align		4
.L_4439:
        /*0028*/ 	.byte	0x04, 0x17
        /*002a*/ 	.short	(.L_4441 - .L_4440)
.L_4440:
        /*002c*/ 	.word	0x00000000
        /*0030*/ 	.short	0x0000
        /*0032*/ 	.short	0x0000
        /*0034*/ 	.byte	0x00, 0xf0, 0x21, 0x31


	//----- nvinfo : EIATTR_SPARSE_MMA_MASK
	.align		4
.L_4441:
        /*0038*/ 	.byte	0x03, 0x50
        /*003a*/ 	.short	0x0000


	//----- nvinfo : EIATTR_MAXREG_COUNT
	.align		4
        /*003c*/ 	.byte	0x03, 0x1b
        /*003e*/ 	.short	0x0080


	//----- nvinfo : EIATTR_MERCURY_ISA_VERSION
	.align		4
        /*0040*/ 	.byte	0x03, 0x5f
        /*0042*/ 	.short	0x0101


	//----- nvinfo : EIATTR_EXIT_INSTR_OFFSETS
	.align		4
        /*0044*/ 	.byte	0x04, 0x1c
        /*0046*/ 	.short	(.L_4443 - .L_4442)


	//   ....[0]....
.L_4442:
        /*0048*/ 	.word	0x00000190


	//   ....[1]....
        /*004c*/ 	.word	0x000005c0


	//   ....[2]....
        /*0050*/ 	.word	0x00000620


	//   ....[3]....
        /*0054*/ 	.word	0x000007a0


	//----- nvinfo : EIATTR_MAX_THREADS
	.align		4
.L_4443:
        /*0058*/ 	.byte	0x04, 0x05
        /*005a*/ 	.short	(.L_4445 - .L_4444)
.L_4444:
        /*005c*/ 	.word	0x00000200
        /*0060*/ 	.word	0x00000001
        /*0064*/ 	.word	0x00000001


	//----- nvinfo : EIATTR_CRS_STACK_SIZE
	.align		4
.L_4445:
        /*0068*/ 	.byte	0x04, 0x1e
        /*006a*/ 	.short	(.L_4447 - .L_4446)
.L_4446:
        /*006c*/ 	.word	0x00000000


	//----- nvinfo : EIATTR_CBANK_PARAM_SIZE
	.align		4
.L_4447:
        /*0070*/ 	.byte	0x03, 0x19
        /*0072*/ 	.short	0x0c4a


	//----- nvinfo : EIATTR_PARAM_CBANK
	.align		4
        /*0074*/ 	.byte	0x04, 0x0a
        /*0076*/ 	.short	(.L_4449 - .L_4448)
	.align		4
.L_4448:
        /*0078*/ 	.word	index@(.nv.constant0._ZN2at6native55_GLOBAL__N__de093ff9_22_ForeachBinaryOpList_cu_a911ec4325multi_tensor_apply_kernelINS1_18TensorListMetadataILi2EEENS1_11CopyFunctorIN3c104HalfEiLi2ELi1ELi1EEEJNS0_4CopyIS7_iEEEEEvT_T0_DpT1_)
        /*007c*/ 	.short	0x0210
        /*007e*/ 	.short	0x0c4a


	//----- nvinfo : EIATTR_SW_WAR
	.align		4
.L_4449:
        /*0080*/ 	.byte	0x04, 0x36
        /*0082*/ 	.short	(.L_4451 - .L_4450)
.L_4450:
        /*0084*/ 	.word	0x00000008
.L_4451:


//--------------------- .nv.info._ZN2at6native55_GLOBAL__N__de093ff9_22_ForeachBinaryOpList_cu_a911ec4325multi_tensor_apply_kernelINS1_18TensorListMetadataILi2EEENS1_11CopyFunctorIN3c104HalfEsLi2ELi1ELi1EEEJNS0_4CopyIS7_sEEEEEvT_T0_DpT1_ --------------------------
	.section	.nv.info._ZN2at6native55_GLOBAL__N__de093ff9_22_ForeachBinaryOpList_cu_a911ec4325multi_tensor_apply_kernelINS1_18TensorListMetadataILi2EEENS1_11CopyFunctorIN3c104HalfEsLi2ELi1ELi1EEEJNS0_4CopyIS7_sEEEEEvT_T0_DpT1_,"",@"SHT_CUDA_INFO"
	.sectionflags	@""
	.align	4


	//----- nvinfo : EIATTR_CUDA_API_VERSION
	.align		4
        /*0000*/ 	.byte	0x04, 0x37
        /*0002*/ 	.short	(.L_4453 - .L_4452)
.L_4452:
        /*0004*/ 	.word	0x00000082


	//----- nvinfo : EIATTR_KPARAM_INFO
	.align		4
.L_4453:
        /*0008*/ 	.byte	0x04, 0x17
        /*000a*/ 	.short	(.L_4455 - .L_4454)
.L_4454:
        /*000c*/ 	.word	0x00000000
        /*0010*/ 	.short	0x0002
        /*0012*/ 	.short	0x0c49
        /*0014*/ 	.byte	0x00, 0xf0, 0x05, 0x00


	//----- nvinfo : EIATTR_KPARAM_INFO
	.align		4
.L_4455:
        /*0018*/ 	.byte	0x04, 0x17
        /*001a*/ 	.short	(.L_4457 - .L_4456)
.L_4456:
        /*001c*/ 	.word	0x00000000
        /*0020*/ 	.short	0x0001
        /*0022*/ 	.short	0x0c48
        /*0024*/ 	.byte	0x00, 0xf0, 0x05, 0x00


	//----- nvinfo : EIATTR_KPARAM_INFO
	.align		4
.L_4457:
        /*0028*/ 	.byte	0x04, 0x17
        /*002a*/ 	.short	(.L_4459 - .L_4458)
.L_4458:
        /*002c*/ 	.word	0x00000000
        /*0030*/ 	.short	0x0000
        /*0032*/ 	.short	0x0000
        /*0034*/ 	.byte	0x00, 0xf0, 0x21, 0x31


	//----- nvinfo : EIATTR_SPARSE_MMA_MASK
	.align		4
.L_4459:
        /*0038*/ 	.byte	0x03, 0x50
        /*003a*/ 	.short	0x0000


	//----- nvinfo : EIATTR_MAXREG_COUNT
	.align		4
        /*003c*/ 	.byte	0x03, 0x1b
        /*003e*/ 	.short	0x0080


	//----- nvinfo : EIATTR_MERCURY_ISA_VERSION
	.align		4
        /*0040*/ 	.byte	0x03, 0x5f
        /*0042*/ 	.short	0x0101


	//----- nvinfo : EIATTR_EXIT_INSTR_OFFSETS
	.align		4
        /*0044*/ 	.byte	0x04, 0x1c
        /*0046*/ 	.short	(.L_4461 - .L_4460)


	//   ....[0]....
.L_4460:
        /*0048*/ 	.word	0x00000180


	//   ....[1]....
        /*004c*/ 	.word	0x000005b0


	//   ....[2]....
        /*0050*/ 	.word	0x00000610


	//   ....[3]....
        /*0054*/ 	.word	0x000007b0


	//----- nvinfo : EIATTR_MAX_THREADS
	.align		4
.L_4461:
        /*0058*/ 	.byte	0x04, 0x05
        /*005a*/ 	.short	(.L_4463 - .L_4462)
.L_4462:
        /*005c*/ 	.word	0x00000200
        /*0060*/ 	.word	0x00000001
        /*0064*/ 	.word	0x00000001


	//----- nvinfo : EIATTR_CRS_STACK_SIZE
	.align		4
.L_4463:
        /*0068*/ 	.byte	0x04, 0x1e
        /*006a*/ 	.short	(.L_4465 - .L_4464)
.L_4464:
        /*006c*/ 	.word	0x00000000


	//----- nvinfo : EIATTR_CBANK_PARAM_SIZE
	.align		4
.L_4465:
        /*0070*/ 	.byte	0x03, 0x19
        /*0072*/ 	.short	0x0c4a


	//----- nvinfo : EIATTR_PARAM_CBANK
	.align		4
        /*0074*/ 	.byte	0x04, 0x0a
        /*0076*/ 	.short	(.L_4467 - .L_4466)
	.align		4
.L_4466:
        /*0078*/ 	.word	index@(.nv.constant0._ZN2at6native55_GLOBAL__N__de093ff9_22_ForeachBinaryOpList_cu_a911ec4325multi_tensor_apply_kernelINS1_18TensorListMetadataILi2EEENS1_11CopyFunctorIN3c104HalfEsLi2ELi1ELi1EEEJNS0_4CopyIS7_sEEEEEvT_T0_DpT1_)
        /*007c*/ 	.short	0x0210
        /*007e*/ 	.short	0x0c4a


	//----- nvinfo : EIATTR_SW_WAR
	.align		4
.L_4467:
        /*0080*/ 	.byte	0x04, 0x36
        /*0082*/ 	.short	(.L_4469 - .L_4468)
.L_4468:
        /*0084*/ 	.word	0x00000008
.L_4469:


//--------------------- .nv.info._ZN2at6native55_GLOBAL__N__de093ff9_22_ForeachBinaryOpList_cu_a911ec4325multi_tensor_apply_kernelINS1_18TensorListMetadataILi2EEENS1_11CopyFunctorIN3c104HalfElLi2ELi1ELi1EEEJNS0_4CopyIS7_lEEEEEvT_T0_DpT1_ --------------------------
	.section	.nv.info._ZN2at6native55_GLOBAL__N__de093ff9_22_ForeachBinaryOpList_cu_a911ec4325multi_tensor_apply_kernelINS1_18TensorListMetadataILi2EEENS1_11CopyFunctorIN3c104HalfElLi2ELi1ELi1EEEJNS0_4CopyIS7_lEEEEEvT_T0_DpT1_,"",@"SHT_CUDA_INFO"
	.sectionflags	@""
	.align	4


	//----- nvinfo : EIATTR_CUDA_API_VERSION
	.align		4
        /*0000*/ 	.byte	0x04, 0x37
        /*0002*/ 	.short	(.L_4471 - .L_4470)
.L_4470:
        /*0004*/ 	.word	0x00000082


	//----- nvinfo : EIATTR_KPARAM_INFO
	.align		4
.L_4471:
        /*0008*/ 	.byte	0x04, 0x17
        /*000a*/ 	.short	(.L_4473 - .L_4472)
.L_4472:
        /*000c*/ 	.word	0x00000000
        /*0010*/ 	.short	0x0002
        /*0012*/ 	.short	0x0c49
        /*0014*/ 	.byte	0x00, 0xf0, 0x05, 0x00


	//----- nvinfo : EIATTR_KPARAM_INFO
	.align		4
.L_4473:
        /*0018*/ 	.byte	0x04, 0x17
        /*001a*/ 	.short	(.L_4475 - .L_4474)
.L_4474:
        /*001c*/ 	.word	0x00000000
        /*0020*/ 	.short	0x0001
        /*0022*/ 	.short	0x0c48
        /*0024*/ 	.byte	0x00, 0xf0, 0x05, 0x00


	//----- nvinfo : EIATTR_KPARAM_INFO
	.align		4
.L_4475:
        /*0028*/ 	.byte	0x04, 0x17
        /*002a*/ 	.short	(.L_4477 - .L_4476)
.L_4476:
        /*002c*/ 	.word	0x00000000
        /*0030*/ 	.short	0x0000
        /*0032*/ 	.short	0x0000
        /*0034*/ 	.byte	0x00, 0xf0, 0x21, 0x31


	//----- nvinfo : EIATTR_SPARSE_MMA_MASK
	.align		4
.L_4477:
        /*0038*/ 	.byte	0x03, 0x50
        /*003a*/ 	.short	0x0000


	//----- nvinfo : EIATTR_MAXREG_COUNT
	.align		4
        /*003c*/ 	.byte	0x03, 0x1b
        /*003e*/ 	.short	0x0080


	//----- nvinfo : EIATTR_MERCURY_ISA_VERSION
	.align		4
        /*0040*/ 	.byte	0x03, 0x5f
        /*0042*/ 	.short	0x0101


	//----- nvinfo : EIATTR_EXIT_INSTR_OFFSETS
	.align		4
        /*0044*/ 	.byte	0x04, 0x1c
        /*0046*/ 	.short	(.L_4479 - .L_4478)


	//   ....[0]....
.L_4478:
        /*0048*/ 	.word	0x00000190


	//   ....[1]....
        /*004c*/ 	.word	0x000005c0


	//   ....[2]....
        /*0050*/ 	.word	0x00000620


	//   ....[3]....
        /*0054*/ 	.word	0x000007b0


	//----- nvinfo : EIATTR_MAX_THREADS
	.align		4
.L_4479:
        /*0058*/ 	.byte	0x04, 0x05
        /*005a*/ 	.short	(.L_4481 - .L_4480)
.L_4480:
        /*005c*/ 	.word	0x00000200
        /*0060*/ 	.word	0x00000001
        /*0064*/ 	.word	0x00000001


	//----- nvinfo : EIATTR_CRS_STACK_SIZE
	.align		4
.L_4481:
        /*0068*/ 	.byte	0x04, 0x1e
        /*006a*/ 	.short	(.L_4483 - .L_4482)
.L_4482:
        /*006c*/ 	.word	0x00000000


	//----- nvinfo : EIATTR_CBANK_PARAM_SIZE
	.align		4
.L_4483:
        /*0070*/ 	.byte	0x03, 0x19
        /*0072*/ 	.short	0x0c4a


	//----- nvinfo : EIATTR_PARAM_CBANK
	.align		4
        /*0074*/ 	.byte	0x04, 0x0a
        /*0076*/ 	.short	(.L_4485 - .L_4484)
	.align		4
.L_4484:
        /*0078*/ 	.word	index@(.nv.constant0._ZN2at6native55_GLOBAL__N__de093ff9_22_ForeachBinaryOpList_cu_a911ec4325multi_tensor_apply_kernelINS1_18TensorListMetadataILi2EEENS1_11CopyFunctorIN3c104HalfElLi2ELi1ELi1EEEJNS0_4CopyIS7_lEEEEEvT_T0_DpT1_)
        /*007c*/ 	.short	0x0210
        /*007e*/ 	.short	0x0c4a


	//----- nvinfo : EIATTR_SW_WAR
	.align		4
.L_4485:
        /*0080*/ 	.byte	0x04, 0x36
        /*0082*/ 	.short	(.L_4487 - .L_4486)
.L_4486:
        /*0084*/ 	.word	0x00000008
.L_4487:


//--------------------- .nv.info._ZN2at6native55_GLOBAL__N__de093ff9_22_ForeachBinaryOpList_cu_a911ec4325multi_tensor_apply_kernelINS1_18TensorListMetadataILi2EEENS1_11CopyFunctorIN3c104HalfEaLi2ELi1ELi1EEEJNS0_4CopyIS7_aEEEEEvT_T0_DpT1_ --------------------------
	.section	.nv.info._ZN2at6native55_GLOBAL__N__de093ff9_22_ForeachBinaryOpList_cu_a911ec4325multi_tensor_apply_kernelINS1_18TensorListMetadataILi2EEENS1_11CopyFunctorIN3c104HalfEaLi2ELi1ELi1EEEJNS0_4CopyIS7_aEEEEEvT_T0_DpT1_,"",@"SHT_CUDA_INFO"
	.sectionflags	@""
	.align	4


	//----- nvinfo : EIATTR_CUDA_API_VERSION
	.align		4
        /*0000*/ 	.byte	0x04, 0x37
        /*0002*/ 	.short	(.L_4489 - .L_4488)
.L_4488:
        /*0004*/ 	.word	0x00000082


	//----- nvinfo : EIATTR_KPARAM_INFO
	.align		4
.L_4489:
        /*0008*/ 	.byte	0x04, 0x17
        /*000a*/ 	.short	(.L_4491 - .L_4490)
.L_4490:
        /*000c*/ 	.word	0x00000000
        /*0010*/ 	.short	0x0002
        /*0012*/ 	.short	0x0c49
        /*0014*/ 	.byte	0x00, 0xf0, 0x05, 0x00


	//----- nvinfo : EIATTR_KPARAM_INFO
	.align		4
.L_4491:
        /*0018*/ 	.byte	0x04, 0x17
        /*001a*/ 	.short	(.L_4493 - .L_4492)
.L_4492:
        /*001c*/ 	.word	0x00000000
        /*0020*/ 	.short	0x0001
        /*0022*/ 	.short	0x0c48
        /*0024*/ 	.byte	0x00, 0xf0, 0x05, 0x00


	//----- nvinfo : EIATTR_KPARAM_INFO
	.align		4
.L_4493:
        /*0028*/ 	.byte	0x04, 0x17
        /*002a*/ 	.short	(.L_4495 - .L_4494)
.L_4494:
        /*002c*/ 	.word	0x00000000
        /*0030*/ 	.short	0x0000
        /*0032*/ 	.short	0x0000
        /*0034*/ 	.byte	0x00, 0xf0, 0x21, 0x31


	//----- nvinfo : EIATTR_SPARSE_MMA_MASK
	.align		4
.L_4495:
        /*0038*/ 	.byte	0x03, 0x50
        /*003a*/ 	.short	0x0000


	//----- nvinfo : EIATTR_MAXREG_COUNT
	.align		4
        /*003c*/ 	.byte	0x03, 0x1b
        /*003e*/ 	.short	0x0080


	//----- nvinfo : EIATTR_MERCURY_ISA_VERSION
	.align		4
        /*0040*/ 	.byte	0x03, 0x5f
        /*0042*/ 	.short	0x0101


	//----- nvinfo : EIATTR_EXIT_INSTR_OFFSETS
	.align		4
        /*0044*/ 	.byte	0x04, 0x1c
        /*0046*/ 	.short	(.L_4497 - .L_4496)


	//   ....[0]....
.L_4496:
        /*0048*/ 	.word	0x00000190


	//   ....[1]....
        /*004c*/ 	.word	0x000005c0


	//   ....[2]....
        /*0050*/ 	.word	0x00000620


	//   ....[3]....
        /*0054*/ 	.word	0x000007a0


	//----- nvinfo : EIATTR_MAX_THREADS
	.align		4
.L_4497:
        /*0058*/ 	.byte	0x04, 0x05
        /*005a*/ 	.short	(.L_4499 - .L_4498)
.L_4498:
        /*005c*/ 	.word	0x00000200
        /*0060*/ 	.word	0x00000001
        /*0064*/ 	.word	0x00000001


	//----- nvinfo : EIATTR_CRS_STACK_SIZE
	.align		4
.L_4499:
        /*0068*/ 	.byte	0x04, 0x1e
        /*006a*/ 	.short	(.L_4501 - .L_4500)
.L_4500:
        /*006c*/ 	.word	0x00000000


	//----- nvinfo : EIATTR_CBANK_PARAM_SIZE
	.align		4
.L_4501:
        /*0070*/ 	.byte	0x03, 0x19
        /*0072*/ 	.short	0x0c4a


	//----- nvinfo : EIATTR_PARAM_CBANK
	.align		4
        /*0074*/ 	.byte	0x04, 0x0a
        /*0076*/ 	.short	(.L_4503 - .L_4502)
	.align		4
.L_4502:
        /*0078*/ 	.word	index@(.nv.constant0._ZN2at6native55_GLOBAL__N__de093ff9_22_ForeachBinaryOpList_cu_a911ec4325multi_tensor_apply_kernelINS1_18TensorListMetadataILi2EEENS1_11CopyFunctorIN3c104HalfEaLi2ELi1ELi1EEEJNS0_4CopyIS7_aEEEEEvT_T0_DpT1_)
        /*007c*/ 	.short	0x0210
        /*007e*/ 	.short	0x0c4a


	//----- nvinfo : EIATTR_SW_WAR
	.align		4
.L_4503:
        /*0080*/ 	.byte	0x04, 0x36
        /*0082*/ 	.short	(.L_4505 - .L_4504)
.L_4504:
        /*0084*/ 	.word	0x00000008
.L_4505:


//--------------------- .nv.info._ZN2at6native55_GLOBAL__N__de093ff9_22_ForeachBinaryOpList_cu_a911ec4325multi_tensor_apply_kernelINS1_18TensorListMetadataILi2EEENS1_11CopyFunctorIN3c104HalfEhLi2ELi1ELi1EEEJNS0_4CopyIS7_hEEEEEvT_T0_DpT1_ --------------------------
	.section	.nv.info._ZN2at6native55_GLOBAL__N__de093ff9_22_ForeachBinaryOpList_cu_a911ec4325multi_tensor_apply_kernelINS1_18TensorListMetadataILi2EEENS1_11CopyFunctorIN3c104HalfEhLi2ELi1ELi1EEEJNS0_4CopyIS7_hEEEEEvT_T0_DpT1_,"",@"SHT_CUDA_INFO"
	.sectionflags	@""
	.align	4


	//----- nvinfo : EIATTR_CUDA_API_VERSION
	.align		4
        /*0000*/ 	.byte	0x04, 0x37
        /*0002*/ 	.short	(.L_4507 - .L_4506)
.L_4506:
        /*0004*/ 	.word	0x00000082


	//----- nvinfo : EIATTR_KPARAM_INFO
	.align		4
.L_4507:
        /*0008*/ 	.byte	0x04, 0x17
        /*000a*/ 	.short	(.L_4509 - .L_4508)
.L_4508:
        /*000c*/ 	.word	0x00000000
        /*0010*/ 	.short	0x0002
        /*0012*/ 	.short	0x0c49
        /*0014*/ 	.byte	0x00, 0xf0, 0x05, 0x00


	//----- nvinfo : EIATTR_KPARAM_INFO
	.align		4
.L_4509:
        /*0018*/ 	.byte	0x04, 0x17
        /*001a*/ 	.short	(.L_4511 - .L_4510)
.L_4510:
        /*001c*/ 	.word	0x00000000
        /*0020*/ 	.short	0x0001
        /*0022*/ 	.short	0x0c48
        /*0024*/ 	.byte	0x00, 0xf0, 0x05, 0x00


	//----- nvinfo : EIATTR_KPARAM_INFO
	.align		4
.L_4511:
        /*0028*/ 	.byte	0x04, 0x17
        /*002a*/ 	.short	(.L_4513 - .L_4512)
.L_4512:
        /*002c*/ 	.word	0x00000000
        /*0030*/ 	.short	0x0000
        /*0032*/ 	.short	0x0000
        /*0034*/ 	.byte	0x00, 0xf0, 0x21, 0x31


	//----- nvinfo : EIATTR_SPARSE_MMA_MASK
	.align		4
.L_4513:
        /*0038*/ 	.byte	0x03, 0x50
        /*003a*/ 	.short	0x0000


	//----- nvinfo : EIATTR_MAXREG_COUNT
	.align		4
        /*003c*/ 	.byte	0x03, 0x1b
        /*003e*/ 	.short	0x0080


	//----- nvinfo : EIATTR_MERCURY_ISA_VERSION
	.align		4
        /*0040*/ 	.byte	0x03, 0x5f
        /*0042*/ 	.short	0x0101


	//----- nvinfo : EIATTR_EXIT_INSTR_OFFSETS
	.align		4
        /*0044*/ 	.byte	0x04, 0x1c
        /*0046*/ 	.short	(.L_4515 - .L_4514)


	//   ....[0]....
.L_4514:
        /*0048*/ 	.word	0x00000190


	//   ....[1]....
        /*004c*/ 	.word	0x00000600


	//   ....[2]....
        /*0050*/ 	.word	0x00000660


	//   ....[3]....
        /*0054*/ 	.word	0x00000820


	//----- nvinfo : EIATTR_MAX_THREADS
	.align		4
.L_4515:
        /*0058*/ 	.byte	0x04, 0x05
        /*005a*/ 	.short	(.L_4517 - .L_4516)
.L_4516:
        /*005c*/ 	.word	0x00000200
        /*0060*/ 	.word	0x00000001
        /*0064*/ 	.word	0x00000001


	//----- nvinfo : EIATTR_CRS_STACK_SIZE
	.align		4
.L_4517:
        /*0068*/ 	.byte	0x04, 0x1e
        /*006a*/ 	.short	(.L_4519 - .L_4518)
.L_4518:
        /*006c*/ 	.word	0x00000000


	//----- nvinfo : EIATTR_CBANK_PARAM_SIZE
	.align		4
.L_4519:
        /*0070*/ 	.byte	0x03, 0x19
        /*0072*/ 	.short	0x0c4a


	//----- nvinfo : EIATTR_PARAM_CBANK
	.align		4
        /*0074*/ 	.byte	0x04, 0x0a
        /*0076*/ 	.short	(.L_4521 - .L_4520)
	.align		4
.L_4520:
        /*0078*/ 	.word	index@(.nv.constant0._ZN2at6native55_GLOBAL__N__de093ff9_22_ForeachBinaryOpList_cu_a911ec4325multi_tensor_apply_kernelINS1_18TensorListMetadataILi2EEENS1_11CopyFunctorIN3c104HalfEhLi2ELi1ELi1EEEJNS0_4CopyIS7_hEEEEEvT_T0_DpT1_)
        /*007c*/ 	.short	0x0210
        /*007e*/ 	.short	0x0c4a


	//----- nvinfo : EIATTR_SW_WAR
	.align		4
.L_4521:
        /*0080*/ 	.byte	0x04, 0x36
        /*0082*/ 	.short	(.L_4523 - .L_4522)
.L_4522:
        /*0084*/ 	.word	0x00000008
.L_4523:


//--------------------- .nv.info._ZN2at6native55_GLOBAL__N__de093ff9_22_ForeachBinaryOpList_cu_a911ec4325multi_tensor_apply_kernelINS1_18TensorListMetadataILi2EEENS1_14UnaryOpFunctorIN3c104HalfELi2ELi1ELi1EEEJNS0_4CopyIS7_S7_EEEEEvT_T0_DpT1_ --------------------------
	.section	.nv.info._ZN2at6native55_GLOBAL__N__de093ff9_22_ForeachBinaryOpList_cu_a911ec4325multi_tensor_apply_kernelINS1_18TensorListMetadataILi2EEENS1_14UnaryOpFunctorIN3c104HalfELi2ELi1ELi1EEEJNS0_4CopyIS7_S7_EEEEEvT_T0_DpT1_,"",@"SHT_CUDA_INFO"
	.sectionflags	@""
	.align	4


	//----- nvinfo : EIATTR_CUDA_API_VERSION
	.align		4
        /*0000*/ 	.byte	0x04, 0x37
        /*0002*/ 	.short	(.L_4525 - .L_4524)
.L_4524:
        /*0004*/ 	.word	0x00000082


	//----- nvinfo : EIATTR_KPARAM_INFO
	.align		4
.L_4525:
        /*0008*/ 	.byte	0x04, 0x17
        /*000a*/ 	.short	(.L_4527 - .L_4526)
.L_4526:
        /*000c*/ 	.word	0x00000000
        /*0010*/ 	.short	0x0002
        /*0012*/ 	.short	0x0c49
        /*0014*/ 	.byte	0x00, 0xf0, 0x05, 0x00


	//----- nvinfo : EIATTR_KPARAM_INFO
	.align		4
.L_4527:
        /*0018*/ 	.byte	0x04, 0x17
        /*001a*/ 	.short	(.L_4529 - .L_4528)
.L_4528:
        /*001c*/ 	.word	0x00000000
        /*0020*/ 	.short	0x0001
        /*0022*/ 	.short	0x0c48
        /*0024*/ 	.byte	0x00, 0xf0, 0x05, 0x00


	//----- nvinfo : EIATTR_KPARAM_INFO
	.align		4
.L_4529:
        /*0028*/ 	.byte	0x04, 0x17
        /*002a*/ 	.short	(.L_4531 - .L_4530)
.L_4530:
        /*002c*/ 	.word	0x00000000
        /*0030*/ 	.short	0x0000
        /*0032*/ 	.short	0x0000
        /*0034*/ 	.byte	0x00, 0xf0, 0x21, 0x31


	//----- nvinfo : EIATTR_SPARSE_MMA_MASK
	.align		4
.L_4531:
        /*0038*/ 	.byte	0x03, 0x50
        /*003a*/ 	.short	0x0000


	//----- nvinfo : EIATTR_MAXREG_COUNT
	.align		4
        /*003c*/ 	.byte	0x03, 0x1b
        /*003e*/ 	.short	0x0080


	//----- nvinfo : EIATTR_MERCURY_ISA_VERSION
	.align		4
        /*0040*/ 	.byte	0x03, 0x5f
        /*0042*/ 	.short	0x0101


	//----- nvinfo : EIATTR_EXIT_INSTR_OFFSETS
	.align		4
        /*0044*/ 	.byte	0x04, 0x1c
        /*0046*/ 	.short	(.L_4533 - .L_4532)


	//   ....[0]....
.L_4532:
        /*0048*/ 	.word	0x00000160


	//   ....[1]....
        /*004c*/ 	.word	0x00000600


	//   ....[2]....
        /*0050*/ 	.word	0x00000660


	//   ....[3]....
        /*0054*/ 	.word	0x00000800


	//----- nvinfo : EIATTR_MAX_THREADS
	.align		4
.L_4533:
        /*0058*/ 	.byte	0x04, 0x05
        /*005a*/ 	.short	(.L_4535 - .L_4534)
.L_4534:
        /*005c*/ 	.word	0x00000200
        /*0060*/ 	.word	0x00000001
        /*0064*/ 	.word	0x00000001


	//----- nvinfo : EIATTR_CRS_STACK_SIZE
	.align		4
.L_4535:
        /*0068*/ 	.byte	0x04, 0x1e
        /*006a*/ 	.short	(.L_4537 - .L_4536)
.L_4536:
        /*006c*/ 	.word	0x00000000


	//----- nvinfo : EIATTR_CBANK_PARAM_SIZE
	.align		4
.L_4537:
        /*0070*/ 	.byte	0x03, 0x19
        /*0072*/ 	.short	0x0c4a


	//----- nvinfo : EIATTR_PARAM_CBANK
	.align		4
        /*0074*/ 	.byte	0x04, 0x0a
        /*0076*/ 	.short	(.L_4539 - .L_4538)
	.align		4
.L_4538:
        /*0078*/ 	.word	index@(.nv.constant0._ZN2at6native55_GLOBAL__N__de093ff9_22_ForeachBinaryOpList_cu_a911ec4325multi_tensor_apply_kernelINS1_18TensorListMetadataILi2EEENS1_14UnaryOpFunctorIN3c104HalfELi2ELi1ELi1EEEJNS0_4CopyIS7_S7_EEEEEvT_T0_DpT1_)
        /*007c*/ 	.short	0x0210
        /*007e*/ 	.short	0x0c4a


	//----- nvinfo : EIATTR_SW_WAR
	.align		4
.L_4539:
        /*0080*/ 	.byte	0x04, 0x36
        /*0082*/ 	.short	(.L_4541 - .L_4540)
.L_4540:
        /*0084*/ 	.word	0x00000008
.L_4541:


//--------------------- .nv.info._ZN2at6native55_GLOBAL__N__de093ff9_22_ForeachBinaryOpList_cu_a911ec4325multi_tensor_apply_kernelINS1_18TensorListMetadataILi2EEENS1_11CopyFunctorIN3c107complexIfEENS6_15Float8_e5m2fnuzELi2ELi1ELi1EEEJNS0_4CopyIS8_S9_EEEEEvT_T0_DpT1_ --------------------------
	.section	.nv.info._ZN2at6native55_GLOBAL__N__de093ff9_22_ForeachBinaryOpList_cu_a911ec4325multi_tensor_apply_kernelINS1_18TensorListMetadataILi2EEENS1_11CopyFunctorIN3c107complexIfEENS6_15Float8_e5m2fnuzELi2ELi1ELi1EEEJNS0_4CopyIS8_S9_EEEEEvT_T0_DpT1_,"",@"SHT_CUDA_INFO"
	.sectionflags	@""
	.align	4


	//----- nvinfo : EIATTR_CUDA_API_VERSION
	.align		4
        /*0000*/ 	.byte	0x04, 0x37
        /*0002*/ 	.short	(.L_4543 - .L_4542)
.L_4542:
        /*0004*/ 	.word	0x00000082


	//----- nvinfo : EIATTR_KPARAM_INFO
	.align		4
.L_4543:
        /*0008*/ 	.byte	0x04, 0x17
        /*000a*/ 	.short	(.L_4545 - .L_4544)
.L_4544:
        /*000c*/ 	.word	0x00000000
        /*0010*/ 	.short	0x0002
        /*0012*/ 	.short	0x0c49
        /*0014*/ 	.byte	0x00, 0xf0, 0x05, 0x00


	//----- nvinfo : EIATTR_KPARAM_INFO
	.align		4
.L_4545:
        /*0018*/ 	.byte	0x04, 0x17
        /*001a*/ 	.short	(.L_4547 - .L_4546)
.L_4546:
        /*001c*/ 	.word	0x00000000
        /*0020*/ 	.short	0x0001
        /*0022*/ 	.short	0x0c48
        /*0024*/ 	.byte	0x00, 0xf0, 0x05, 0x00


	//----- nvinfo : EIATTR_KPARAM_INFO
	.align		4
.L_4547:
        /*0028*/ 	.byte	0x04, 0x17
        /*002a*/ 	.short	(.L_4549 - .L_4548)
.L_4548:
        /*002c*/ 	.word	0x00000000
        /*0030*/ 	.short	0x0000
        /*0032*/ 	.short	0x0000
        /*0034*/ 	.byte	0x00, 0xf0, 0x21, 0x31


	//----- nvinfo : EIATTR_SPARSE_MMA_MASK
	.align		4
.L_4549:
        /*0038*/ 	.byte	0x03, 0x50
        /*003a*/ 	.short	0x0000


	//----- nvinfo : EIATTR_MAXREG_COUNT
	.align		4
        /*003c*/ 	.byte	0x03, 0x1b
        /*003e*/ 	.short	0x0080


	//----- nvinfo : EIATTR_MERCURY_ISA_VERSION
	.align		4
        /*0040*/ 	.byte	0x03, 0x5f
        /*0042*/ 	.short	0x0101


	//----- nvinfo : EIATTR_EXIT_INSTR_OFFSETS
	.align		4
        /*0044*/ 	.byte	0x04, 0x1c
        /*0046*/ 	.short	(.L_4551 - .L_4550)


	//   ....[0]....
.L_4550:
        /*0048*/ 	.word	0x00000190


	//   ....[1]....
        /*004c*/ 	.word	0x00000c10


	//   ....[2]....
        /*0050*/ 	.word	0x00000c70


	//   ....[3]....
        /*0054*/ 	.word	0x000014e0


	//----- nvinfo : EIATTR_MAX_THREADS
	.align		4
.L_4551:
        /*0058*/ 	.byte	0x04, 0x05
        /*005a*/ 	.short	(.L_4553 - .L_4552)
.L_4552:
        /*005c*/ 	.word	0x00000200
        /*0060*/ 	.word	0x00000001
        /*0064*/ 	.word	0x00000001


	//----- nvinfo : EIATTR_CRS_STACK_SIZE
	.align		4
.L_4553:
        /*0068*/ 	.byte	0x04, 0x1e
        /*006a*/ 	.short	(.L_4555 - .L_4554)
.L_4554:
        /*006c*/ 	.word	0x00000000


	//----- nvinfo : EIATTR_CBANK_PARAM_SIZE
	.align		4
.L_4555:
        /*0070*/ 	.byte	0x03, 0x19
        /*0072*/ 	.short	0x0c4a


	//----- nvinfo : EIATTR_PARAM_CBANK
	.align		4
        /*0074*/ 	.byte	0x04, 0x0a
        /*0076*/ 	.short	(.L_4557 - .L_4556)
	.align		4
.L_4556:
        /*0078*/ 	.word	index@(.nv.constant0._ZN2at6native55_GLOBAL__N__de093ff9_22_ForeachBinaryOpList_cu_a911ec4325multi_tensor_apply_kernelINS1_18TensorListMetadataILi2EEENS1_11CopyFunctorIN3c107complexIfEENS6_15Float8_e5m2fnuzELi2ELi1ELi1EEEJNS0_4CopyIS8_S9_EEEEEvT_T0_DpT1_)
        /*007c*/ 	.short	0x0210
        /*007e*/ 	.short	0x0c4a


	//----- nvinfo : EIATTR_SW_WAR
	.align		4
.L_4557:
        /*0080*/ 	.byte	0x04, 0x36
        /*0082*/ 	.short	(.L_4559 - .L_4558)
.L_4558:
        /*0084*/ 	.word	0x00000008
.L_4559:


//--------------------- .nv.info._ZN2at6native55_GLOBAL__N__de093ff9_22_ForeachBinaryOpList_cu_a911ec4325multi_tensor_apply_kernelINS1_18TensorListMetadataILi2EEENS1_11CopyFunctorIN3c107complexIfEENS6_11Float8_e5m2ELi2ELi1ELi1EEEJNS0_4CopyIS8_S9_EEEEEvT_T0_DpT1_ --------------------------
	.section	.nv.info._ZN2at6native55_GLOBAL__N__de093ff9_22_ForeachBinaryOpList_cu_a911ec4325multi_tensor_apply_kernelINS1_18TensorListMetadataILi2EEENS1_11CopyFunctorIN3c107complexIfEENS6_11Float8_e5m2ELi2ELi1ELi1EEEJNS0_4CopyIS8_S9_EEEEEvT_T0_DpT1_,"",@"SHT_CUDA_INFO"
	.sectionflags	@""
	.align	4


	//----- nvinfo : EIATTR_CUDA_API_VERSION
	.align		4
        /*0000*/ 	.byte	0x04, 0x37
        /*0002*/ 	.short	(.L_4561 - .L_4560)
.L_4560:
        /*0004*/ 	.word	0x00000082


	//----- nvinfo : EIATTR_KPARAM_INFO
	.align		4
.L_4561:
        /*0008*/ 	.byte	0x04, 0x17
        /*000a*/ 	.short	(.L_4563 - .L_4562)
.L_4562:
        /*000c*/ 	.word	0x00000000
        /*0010*/ 	.short	0x0002
        /*0012*/ 	.short	0x0c49
        /*0014*/ 	.byte	0x00, 0xf0, 0x05, 0x00


	//----- nvinfo : EIATTR_KPARAM_INFO
	.align		4
.L_4563:
        /*0018*/ 	.byte	0x04, 0x17
        /*001a*/ 	.short	(.L_4565 - .L_4564)
.L_4564:
        /*001c*/ 	.word	0x00000000
        /*0020*/ 	.short	0x0001
        /*0022*/ 	.short	0x0c48
        /*0024*/ 	.byte	0x00, 0xf0, 0x05, 0x00


	//----- nvinfo : EIATTR_KPARAM_INFO
	.align		4
.L_4565:
        /*0028*/ 	.byte	0x04, 0x17
        /*002a*/ 	.short	(.L_4567 - .L_4566)
.L_4566:
        /*002c*/ 	.word	0x00000000
        /*0030*/ 	.short	0x0000
        /*0032*/ 	.short	0x0000
        /*0034*/ 	.byte	0x00, 0xf0, 0x21, 0x31


	//----- nvinfo : EIATTR_SPARSE_MMA_MASK
	.align		4
.L_4567:
        /*0038*/ 	.byte	0x03, 0x50
        /*003a*/ 	.short	0x0000


	//----- nvinfo : EIATTR_MAXREG_COUNT
	.align		4
        /*003c*/ 	.byte	0x03, 0x1b
        /*003e*/ 	.short	0x0080


	//----- nvinfo : EIATTR_MERCURY_ISA_VERSION
	.align		4
        /*0040*/ 	.byte	0x03, 0x5f
        /*0042*/ 	.short	0x0101


	//----- nvinfo : EIATTR_EXIT_INSTR_OFFSETS
	.align		4
        /*0044*/ 	.byte	0x04, 0x1c
        /*0046*/ 	.short	(.L_4569 - .L_4568)


	//   ....[0]....
.L_4568:
        /*0048*/ 	.word	0x00000190


	//   ....[1]....
        /*004c*/ 	.word	0x00000850


	//   ....[2]....
        /*0050*/ 	.word	0x000008b0


	//   ....[3]....
        /*0054*/ 	.word	0x00000d30


	//----- nvinfo : EIATTR_MAX_THREADS
	.align		4
.L_4569:
        /*0058*/ 	.byte	0x04, 0x05
        /*005a*/ 	.short	(.L_4571 - .L_4570)
.L_4570:
        /*005c*/ 	.word	0x00000200
        /*0060*/ 	.word	0x00000001
        /*0064*/ 	.word	0x00000001


	//----- nvinfo : EIATTR_CRS_STACK_SIZE
	.align		4
.L_4571:
        /*0068*/ 	.byte	0x04, 0x1e
        /*006a*/ 	.short	(.L_4573 - .L_4572)
.L_4572:
        /*006c*/ 	.word	0x00000000


	//----- nvinfo : EIATTR_CBANK_PARAM_SIZE
	.align		4
.L_4573:
        /*0070*/ 	.byte	0x03, 0x19
        /*0072*/ 	.short	0x0c4a


	//----- nvinfo : EIATTR_PARAM_CBANK
	.align		4
        /*0074*/ 	.byte	0x04, 0x0a
        /*0076*/ 	.short	(.L_4575 - .L_4574)
	.align		4
.L_4574:
        /*0078*/ 	.word	index@(.nv.constant0._ZN2at6native55_GLOBAL__N__de093ff9_22_ForeachBinaryOpList_cu_a911ec4325multi_tensor_apply_kernelINS1_18TensorListMetadataILi2EEENS1_11CopyFunctorIN3c107complexIfEENS6_11Float8_e5m2ELi2ELi1ELi1EEEJNS0_4CopyIS8_S9_EEEEEvT_T0_DpT1_)
        /*007c*/ 	.short	0x0210
        /*007e*/ 	.short	0x0c4a


	//----- nvinfo : EIATTR_SW_WAR
	.align		4
.L_4575:
        /*0080*/ 	.byte	0x04, 0x36
        /*0082*/ 	.short	(.L_4577 - .L_4576)
.L_4576:
        /*0084*/ 	.word	0x00000008
.L_4577:


//--------------------- .nv.info._ZN2at6native55_GLOBAL__N__de093ff9_22_ForeachBinaryOpList_cu_a911ec4325multi_tensor_apply_kernelINS1_18TensorListMetadataILi2EEENS1_11CopyFunctorIN3c107complexIfEENS6_15Float8_e4m3fnuzELi2ELi1ELi1EEEJNS0_4CopyIS8_S9_EEEEEvT_T0_DpT1_ --------------------------
	.section	.nv.info._ZN2at6native55_GLOBAL__N__de093ff9_22_ForeachBinaryOpList_cu_a911ec4325multi_tensor_apply_kernelINS1_18TensorListMetadataILi2EEENS1_11CopyFunctorIN3c107complexIfEENS6_15Float8_e4m3fnuzELi2ELi1ELi1EEEJNS0_4CopyIS8_S9_EEEEEvT_T0_DpT1_,"",@"SHT_CUDA_INFO"
	.sectionflags	@""
	.align	4


	//----- nvinfo : EIATTR_CUDA_API_VERSION
	.align		4
        /*0000*/ 	.byte	0x04, 0x37
        /*0002*/ 	.short	(.L_4579 - .L_4578)
.L_4578:
        /*0004*/ 	.word	0x00000082


	//----- nvinfo : EIATTR_KPARAM_INFO
	.align		4
.L_4579:
        /*0008*/ 	.byte	0x04, 0x17
        /*000a*/ 	.short	(.L_4581 - .L_4580)
.L_4580:
        /*000c*/ 	.word	0x00000000
        /*0010*/ 	.short	0x0002
        /*0012*/ 	.short	0x0c49
        /*0014*/ 	.byte	0x00, 0xf0, 0x05, 0x00


	//----- nvinfo : EIATTR_KPARAM_INFO
	.align		4
.L_4581:
        /*0018*/ 	.byte	0x04, 0x17
        /*001a*/ 	.short	(.L_4583 - .L_4582)
.L_4582:
        /*001c*/ 	.word	0x00000000
        /*0020*/ 	.short	0x0001
        /*0022*/ 	.short	0x0c48
        /*0024*/ 	.byte	0x00, 0xf0, 0x05, 0x00


	//----- nvinfo : EIATTR_KPARAM_INFO
	.align		4
.L_4583:
        /*0028*/ 	.byte	0x04, 0x17
        /*002a*/ 	.short	(.L_4585 - .L_4584)
.L_4584:
        /*002c*/ 	.word	0x00000000
        /*0030*/ 	.short	0x0000
        /*0032*/ 	.short	0x0000
        /*0034*/ 	.byte	0x00, 0xf0, 0x21, 0x31


	//----- nvinfo : EIATTR_SPARSE_MMA_MASK
	.align		4
.L_4585:
        /*0038*/ 	.byte	0x03, 0x50
        /*003a*/ 	.short	0x0000


	//----- nvinfo : EIATTR_MAXREG_COUNT
	.align		4
        /*003c*/ 	.byte	0x03, 0x1b
        /*003e*/ 	.short	0x0080


	//----- nvinfo : EIATTR_MERCURY_ISA_VERSION
	.align		4
        /*0040*/ 	.byte	0x03, 0x5f
        /*0042*/ 	.short	0x0101


	//----- nvinfo : EIATTR_EXIT_INSTR_OFFSETS
	.align		4
        /*0044*/ 	.byte	0x04, 0x1c
        /*0046*/ 	.short	(.L_4587 - .L_4586)


	//   ....[0]....
.L_4586:
        /*0048*/ 	.word	0x00000190


	//   ....[1]....
        /*004c*/ 	.word	0x00000c10


	//   ....[2]....
        /*0050*/ 	.word	0x00000c70


	//   ....[3]....
        /*0054*/ 	.word	0x000014e0


	//----- nvinfo : EIATTR_MAX_THREADS
	.align		4
.L_4587:
        /*0058*/ 	.byte	0x04, 0x05
        /*005a*/ 	.short	(.L_4589 - .L_4588)
.L_4588:
        /*005c*/ 	.word	0x00000200
        /*0060*/ 	.word	0x00000001
        /*0064*/ 	.word	0x00000001


	//----- nvinfo : EIATTR_CRS_STACK_SIZE
	.align		4
.L_4589:
        /*0068*/ 	.byte	0x04, 0x1e
        /*006a*/ 	.short	(.L_4591 - .L_4590)
.L_4590:
        /*006c*/ 	.word	0x00000000


	//----- nvinfo : EIATTR_CBANK_PARAM_SIZE
	.align		4
.L_4591:
        /*0070*/ 	.byte	0x03, 0x19
        /*0072*/ 	.short	0x0c4a


	//----- nvinfo : EIATTR_PARAM_CBANK
	.align		4
        /*0074*/ 	.byte	0x04, 0x0a
        /*0076*/ 	.short	(.L_4593 - .L_4592)
	.align		4
.L_4592:
        /*0078*/ 	.word	index@(.nv.constant0._ZN2at6native55_GLOBAL__N__de093ff9_22_ForeachBinaryOpList_cu_a911ec4325multi_tensor_apply_kernelINS1_18TensorListMetadataILi2EEENS1_11CopyFunctorIN3c107complexIfEENS6_15Float8_e4m3fnuzELi2ELi1ELi1EEEJNS0_4CopyIS8_S9_EEEEEvT_T0_DpT1_)
        /*007c*/ 	.short	0x0210
        /*007e*/ 	.short	0x0c4a


	//----- nvinfo : EIATTR_SW_WAR
	.align		4
.L_4593:
        /*0080*/ 	.byte	0x04, 0x36
        /*0082*/ 	.short	(.L_4595 - .L_4594)
.L_4594:
        /*0084*/ 	.word	0x00000008
.L_4595:


//--------------------- .nv.info._ZN2at6native55_GLOBAL__N__de093ff9_22_ForeachBinaryOpList_cu_a911ec4325multi_tensor_apply_kernelINS1_18TensorListMetadataILi2EEENS1_11CopyFunctorIN3c107complexIfEENS6_13Float8_e4m3fnELi2ELi1ELi1EEEJNS0_4CopyIS8_S9_EEEEEvT_T0_DpT1_ --------------------------
	.section	.nv.info._ZN2at6native55_GLOBAL__N__de093ff9_22_ForeachBinaryOpList_cu_a911ec4325multi_tensor_apply_kernelINS1_18TensorListMetadataILi2EEENS1_11CopyFunctorIN3c107complexIfEENS6_13Float8_e4m3fnELi2ELi1ELi1EEEJNS0_4CopyIS8_S9_EEEEEvT_T0_DpT1_,"",@"SHT_CUDA_INFO"
	.sectionflags	@""
	.align	4


	//----- nvinfo : EIATTR_CUDA_API_VERSION
	.align		4
        /*0000*/ 	.byte	0x04, 0x37
        /*0002*/ 	.short	(.L_4597 - .L_4596)
.L_4596:
        /*0004*/ 	.word	0x00000082


	//----- nvinfo : EIATTR_KPARAM_INFO
	.align		4
.L_4597:
        /*0008*/ 	.byte	0x04, 0x17
        /*000a*/ 	.short	(.L_4599 - .L_4598)
.L_4598:
        /*000c*/ 	.word	0x00000000
        /*0010*/ 	.short	0x0002
        /*0012*/ 	.short	0x0c49
        /*0014*/ 	.byte	0x00, 0xf0, 0x05, 0x00


	//----- nvinfo : EIATTR_KPARAM_INFO
	.align		4
.L_4599:
        /*0018*/ 	.byte	0x04, 0x17
        /*001a*/ 	.short	(.L_4601 - .L_4600)
.L_4600:
        /*001c*/ 	.word	0x00000000
        /*0020*/ 	.short	0x0001
        /*0022*/ 	.short	0x0c48
        /*0024*/ 	.byte	0x00, 0xf0, 0x05, 0x00


	//----- nvinfo : EIATTR_KPARAM_INFO
	.align		4
.L_4601:
        /*0028*/ 	.byte	0x04, 0x17
        /*002a*/ 	.short	(.L_4603 - .L_4602)
.L_4602:
        /*002c*/ 	.word	0x00000000
        /*0030*/ 	.short	0x0000
        /*0032*/ 	.short	0x0000
        /*0034*/ 	.byte	0x00, 0xf0, 0x21, 0x31


	//----- nvinfo : EIATTR_SPARSE_MMA_MASK
	.align		4
.L_4603:
        /*0038*/ 	.byte	0x03, 0x50
        /*003a*/ 	.short	0x0000


	//----- nvinfo : EIATTR_MAXREG_COUNT
	.align		4
        /*003c*/ 	.byte	0x03, 0x1b
        /*003e*/ 	.short	0x0080


	//----- nvinfo : EIATTR_MERCURY_ISA_VERSION
	.align		4
        /*0040*/ 	.byte	0x03, 0x5f
        /*0042*/ 	.short	0x0101


	//----- nvinfo : EIATTR_EXIT_INSTR_OFFSETS
	.align		4
        /*0044*/ 	.byte	0x04, 0x1c
        /*0046*/ 	.short	(.L_4605 - .L_4604)


	//   ....[0]....
.L_4604:
        /*0048*/ 	.word	0x00000190


	//   ....[1]....
        /*004c*/ 	.word	0x00000af0


	//   ....[2]....
        /*0050*/ 	.word	0x00000b50


	//   ....[3]....
        /*0054*/ 	.word	0x00001150


	//----- nvinfo : EIATTR_MAX_THREADS
	.align		4
.L_4605:
        /*0058*/ 	.byte	0x04, 0x05
        /*005a*/ 	.short	(.L_4607 - .L_4606)
.L_4606:
        /*005c*/ 	.word	0x00000200
        /*0060*/ 	.word	0x00000001
        /*0064*/ 	.word	0x00000001


	//----- nvinfo : EIATTR_CRS_STACK_SIZE
	.align		4
.L_4607:
        /*0068*/ 	.byte	0x04, 0x1e
        /*006a*/ 	.short	(.L_4609 - .L_4608)
.L_4608:
        /*006c*/ 	.word	0x00000000


	//----- nvinfo : EIATTR_CBANK_PARAM_SIZE
	.align		4
.L_4609:
        /*0070*/ 	.byte	0x03, 0x19
        /*0072*/ 	.short	0x0c4a


	//----- nvinfo : EIATTR_PARAM_CBANK
	.align		4
        /*0074*/ 	.byte	0x04, 0x0a
        /*0076*/ 	.short	(.L_4611 - .L_4610)
	.align		4
.L_4610:
        /*0078*/ 	.word	index@(.nv.constant0._ZN2at6native55_GLOBAL__N__de093ff9_22_ForeachBinaryOpList_cu_a911ec4325multi_tensor_apply_kernelINS1_18TensorListMetadataILi2EEENS1_11CopyFunctorIN3c107complexIfEENS6_13Float8_e4m3fnELi2ELi1ELi1EEEJNS0_4CopyIS8_S9_EEEEEvT_T0_DpT1_)
        /*007c*/ 	.short	0x0210
        /*007e*/ 	.short	0x0c4a


	//----- nvinfo : EIATTR_SW_WAR
	.align		4
.L_4611:
        /*0080*/ 	.byte	0x04, 0x36
        /*0082*/ 	.short	(.L_4613 - .L_4612)
.L_4612:
        /*0084*/ 	.word	0x00000008
.L_4613:


//--------------------- .nv.info._ZN2at6native55_GLOBAL__N__de093ff9_22_ForeachBinaryOpList_cu_a911ec4325multi_tensor_apply_kernelINS1_18TensorListMetadataILi2EEENS1_11CopyFunctorIN3c107complexIfEEbLi2ELi1ELi1EEEJNS0_4CopyIS8_bEEEEEvT_T0_DpT1_ --------------------------
	.section	.nv.info._ZN2at6native55_GLOBAL__N__de093ff9_22_ForeachBinaryOpList_cu_a911ec4325multi_tensor_apply_kernelINS1_18TensorListMetadataILi2EEENS1_11CopyFunctorIN3c107complexIfEEbLi2ELi1ELi1EEEJNS0_4CopyIS8_bEEEEEvT_T0_DpT1_,"",@"SHT_CUDA_INFO"
	.sectionflags	@""
	.align	4


	//----- nvinfo : EIATTR_CUDA_API_VERSION
	.align		4
        /*0000*/ 	.byte	0x04, 0x37
        /*0002*/ 	.short	(.L_4615 - .L_4614)
.L_4614:
        /*0004*/ 	.word	0x00000082


	//----- nvinfo : EIATTR_KPARAM_INFO
	.align		4
.L_4615:
        /*0008*/ 	.byte	0x04, 0x17
        /*000a*/ 	.short	(.L_4617 - .L_4616)
.L_4616:
        /*000c*/ 	.word	0x00000000
        /*0010*/ 	.short	0x0002
        /*0012*/ 	.short	0x0c49
        /*0014*/ 	.byte	0x00, 0xf0, 0x05, 0x00


	//----- nvinfo : EIATTR_KPARAM_INFO
	.align		4
.L_4617:
        /*0018*/ 	.byte	0x04, 0x17
        /*001a*/ 	.short	(.L_4619 - .L_4618)
.L_4618:
        /*001c*/ 	.word	0x00000000
        /*0020*/ 	.short	0x0001
        /*0022*/ 	.short	0x0c48
        /*0024*/ 	.byte	0x00, 0xf0, 0x05, 0x00


	//----- nvinfo : EIATTR_KPARAM_INFO
	.align		4
.L_4619:
        /*0028*/ 	.byte	0x04, 0x17
        /*002a*/ 	.short	(.L_4621 - .L_4620)
.L_4620:
        /*002c*/ 	.word	0x00000000
        /*0030*/ 	.short	0x0000
        /*0032*/ 	.short	0x0000
        /*0034*/ 	.byte	0x00, 0xf0, 0x21, 0x31


	//----- nvinfo : EIATTR_SPARSE_MMA_MASK
	.align		4
.L_4621:
        /*0038*/ 	.byte	0x03, 0x50
        /*003a*/ 	.short	0x0000


	//----- nvinfo : EIATTR_MAXREG_COUNT
	.align		4
        /*003c*/ 	.byte	0x03, 0x1b
        /*003e*/ 	.short	0x0080


	//----- nvinfo : EIATTR_MERCURY_ISA_VERSION
	.align		4
        /*0040*/ 	.byte	0x03, 0x5f
        /*0042*/ 	.short	0x0101


	//----- nvinfo : EIATTR_EXIT_INSTR_OFFSETS
	.align		4
        /*0044*/ 	.byte	0x04, 0x1c
        /*0046*/ 	.short	(.L_4623 - .L_4622)


	//   ....[0]....
.L_4622:
        /*0048*/ 	.word	0x00000170


	//   ....[1]....
        /*004c*/ 	.word	0x000005e0


	//   ....[2]....
        /*0050*/ 	.word	0x00000640


	//   ....[3]....
        /*0054*/ 	.word	0x000007f0


	//----- nvinfo : EIATTR_MAX_THREADS
	.align		4
.L_4623:
        /*0058*/ 	.byte	0x04, 0x05
        /*005a*/ 	.short	(.L_4625 - .L_4624)
.L_4624:
        /*005c*/ 	.word	0x00000200
        /*0060*/ 	.word	0x00000001
        /*0064*/ 	.word	0x00000001


	//----- nvinfo : EIATTR_CRS_STACK_SIZE
	.align		4
.L_4625:
        /*0068*/ 	.byte	0x04, 0x1e
        /*006a*/ 	.short	(.L_4627 - .L_4626)
.L_4626:
        /*006c*/ 	.word	0x00000000


	//----- nvinfo : EIATTR_CBANK_PARAM_SIZE
	.align		4
.L_4627:
        /*0070*/ 	.byte	0x03, 0x19
        /*0072*/ 	.short	0x0c4a


	//----- nvinfo : EIATTR_PARAM_CBANK
	.align		4
        /*0074*/ 	.byte	0x04, 0x0a
        /*0076*/ 	.short	(.L_4629 - .L_4628)
	.align		4
.L_4628:
        /*0078*/ 	.word	index@(.nv.constant0._ZN2at6native55_GLOBAL__N__de093ff9_22_ForeachBinaryOpList_cu_a911ec4325multi_tensor_apply_kernelINS1_18TensorListMetadataILi2EEENS1_11CopyFunctorIN3c107complexIfEEbLi2ELi1ELi1EEEJNS0_4CopyIS8_bEEEEEvT_T0_DpT1_)
        /*007c*/ 	.short	0x0210
        /*007e*/ 	.short	0x0c4a


	//----- nvinfo : EIATTR_SW_WAR
	.align		4
.L_4629:
        /*0080*/ 	.byte	0x04, 0x36
        /*0082*/ 	.short	(.L_4631 - .L_4630)
.L_4630:
        /*0084*/ 	.word	0x00000008
.L_4631:


//--------------------- .nv.info._ZN2at6native55_GLOBAL__N__de093ff9_22_ForeachBinaryOpList_cu_a911ec4325multi_tensor_apply_kernelINS1_18TensorListMetadataILi2EEENS1_11CopyFunctorIN3c107complexIfEENS6_8BFloat16ELi2ELi1ELi1EEEJNS0_4CopyIS8_S9_EEEEEvT_T0_DpT1_ --------------------------
	.section	.nv.info._ZN2at6native55_GLOBAL__N__de093ff9_22_ForeachBinaryOpList_cu_a911ec4325multi_tensor_apply_kernelINS1_18TensorListMetadataILi2EEENS1_11CopyFunctorIN3c107complexIfEENS6_8BFloat16ELi2ELi1ELi1EEEJNS0_4CopyIS8_S9_EEEEEvT_T0_DpT1_,"",@"SHT_CUDA_INFO"
	.sectionflags	@""
	.align	4


	//----- nvinfo : EIATTR_CUDA_API_VERSION
	.align		4
        /*0000*/ 	.byte	0x04, 0x37
        /*0002*/ 	.short	(.L_4633 - .L_4632)
.L_4632:
        /*0004*/ 	.word	0x00000082


	//----- nvinfo : EIATTR_KPARAM_INFO
	.align		4
.L_4633:
        /*0008*/ 	.byte	0x04, 0x17
        /*000a*/ 	.short	(.L_4635 - .L_4634)
.L_4634:
        /*000c*/ 	.word	0x00000000
        /*0010*/ 	.short	0x0002
        /*0012*/ 	.short	0x0c49
        /*0014*/ 	.byte	0x00, 0xf0, 0x05, 0x00


	//----- nvinfo : EIATTR_KPARAM_INFO
	.align		4
.L_4635:
        /*0018*/ 	.byte	0x04, 0x17
        /*001a*/ 	.short	(.L_4637 - .L_4636)
.L_4636:
        /*001c*/ 	.word	0x00000000
        /*0020*/ 	.short	0x0001
        /*0022*/ 	.short	0x0c48
        /*0024*/ 	.byte	0x00, 0xf0, 0x05, 0x00


	//----- nvinfo : EIATTR_KPARAM_INFO
	.align		4
.L_4637:
        /*0028*/ 	.byte	0x04, 0x17
        /*002a*/ 	.short	(.L_4639 - .L_4638)
.L_4638:
        /*002c*/ 	.word	0x00000000
        /*0030*/ 	.short	0x0000
        /*0032*/ 	.short	0x0000
        /*0034*/ 	.byte	0x00, 0xf0, 0x21, 0x31


	//----- nvinfo : EIATTR_SPARSE_MMA_MASK
	.align		4
.L_4639:
        /*0038*/ 	.byte	0x03, 0x50
        /*003a*/ 	.short	0x0000


	//----- nvinfo : EIATTR_MAXREG_COUNT
	.align		4
        /*003c*/ 	.byte	0x03, 0x1b
        /*003e*/ 	.short	0x0080


	//----- nvinfo : EIATTR_MERCURY_ISA_VERSION
	.align		4
        /*0040*/ 	.byte	0x03, 0x5f
        /*0042*/ 	.short	0x0101


	//----- nvinfo : EIATTR_EXIT_INSTR_OFFSETS
	.align		4
        /*0044*/ 	.byte	0x04, 0x1c
        /*0046*/ 	.short	(.L_4641 - .L_4640)


	//   ....[0]....
.L_4640:
        /*0048*/ 	.word	0x00000170


	//   ....[1]....
        /*004c*/ 	.word	0x000005a0


	//   ....[2]....
        /*0050*/ 	.word	0x00000600


	//   ....[3]....
        /*0054*/ 	.word	0x000007d0


	//----- nvinfo : EIATTR_MAX_THREADS
	.align		4
.L_4641:
        /*0058*/ 	.byte	0x04, 0x05
        /*005a*/ 	.short	(.L_4643 - .L_4642)
.L_4642:
        /*005c*/ 	.word	0x00000200
        /*0060*/ 	.word	0x00000001
        /*0064*/ 	.word	0x00000001


	//----- nvinfo : EIATTR_CRS_STACK_SIZE
	.align		4
.L_4643:
        /*0068*/ 	.byte	0x04, 0x1e
        /*006a*/ 	.short	(.L_4645 - .L_4644)
.L_4644:
        /*006c*/ 	.word	0x00000000


	//----- nvinfo : EIATTR_CBANK_PARAM_SIZE
	.align		4
.L_4645:
        /*0070*/ 	.byte	0x03, 0x19
        /*0072*/ 	.short	0x0c4a


	//----- nvinfo : EIATTR_PARAM_CBANK
	.align		4
        /*0074*/ 	.byte	0x04, 0x0a
        /*0076*/ 	.short	(.L_4647 - .L_4646)
	.align		4
.L_4646:
        /*0078*/ 	.word	index@(.nv.constant0._ZN2at6native55_GLOBAL__N__de093ff9_22_ForeachBinaryOpList_cu_a911ec4325multi_tensor_apply_kernelINS1_18TensorListMetadataILi2EEENS1_11CopyFunctorIN3c107complexIfEENS6_8BFloat16ELi2ELi1ELi1EEEJNS0_4CopyIS8_S9_EEEEEvT_T0_DpT1_)
        /*007c*/ 	.short	0x0210
        /*007e*/ 	.short	0x0c4a


	//----- nvinfo : EIATTR_SW_WAR
	.align		4
.L_4647:
        /*0080*/ 	.byte	0x04, 0x36
        /*0082*/ 	.short	(.L_4649 - .L_4648)
.L_4648:
        /*0084*/ 	.word	0x00000008
.L_4649:


//--------------------- .nv.info._ZN2at6native55_GLOBAL__N__de093ff9_22_ForeachBinaryOpList_cu_a911ec4325multi_tensor_apply_kernelINS1_18TensorListMetadataILi2EEENS1_11CopyFunctorIN3c107complexIfEENS6_4HalfELi2ELi1ELi1EEEJNS0_4CopyIS8_S9_EEEEEvT_T0_DpT1_ --------------------------
	.section	.nv.info._ZN2at6native55_GLOBAL__N__de093ff9_22_ForeachBinaryOpList_cu_a911ec4325multi_tensor_apply_kernelINS1_18TensorListMetadataILi2EEENS1_11CopyFunctorIN3c107complexIfEENS6_4HalfELi2ELi1ELi1EEEJNS0_4CopyIS8_S9_EEEEEvT_T0_DpT1_,"",@"SHT_CUDA_INFO"
	.sectionflags	@""
	.align	4


	//----- nvinfo : EIATTR_CUDA_API_VERSION
	.align		4
        /*0000*/ 	.byte	0x04, 0x37
        /*0002*/ 	.short	(.L_4651 - .L_4650)
.L_4650:
        /*0004*/ 	.word	0x00000082


	//----- nvinfo : EIATTR_KPARAM_INFO
	.align		4
.L_4651:
        /*0008*/ 	.byte	0x04, 0x17
        /*000a*/ 	.short	(.L_4653 - .L_4652)
.L_4652:
        /*000c*/ 	.word	0x00000000
        /*0010*/ 	.short	0x0002
        /*0012*/ 	.short	0x0c49
        /*0014*/ 	.byte	0x00, 0xf0, 0x05, 0x00


	//----- nvinfo : EIATTR_KPARAM_INFO
	.align		4
.L_4653:
        /*0018*/ 	.byte	0x04, 0x17
        /*001a*/ 	.short	(.L_4655 - .L_4654)
.L_4654:
        /*001c*/ 	.word	0x00000000
        /*0020*/ 	.short	0x0001
        /*0022*/ 	.short	0x0c48
        /*0024*/ 	.byte	0x00, 0xf0, 0x05, 0x00


	//----- nvinfo : EIATTR_KPARAM_INFO
	.align		4
.L_4655:
        /*0028*/ 	.byte	0x04, 0x17
        /*002a*/ 	.short	(.L_4657 - .L_4656)
.L_4656:
        /*002c*/ 	.word	0x00000000
        /*0030*/ 	.short	0x0000
        /*0032*/ 	.short	0x0000
        /*0034*/ 	.byte	0x00, 0xf0, 0x21, 0x31


	//----- nvinfo : EIATTR_SPARSE_MMA_MASK
	.align		4
.L_4657:
        /*0038*/ 	.byte	0x03, 0x50
        /*003a*/ 	.short	0x0000


	//----- nvinfo : EIATTR_MAXREG_COUNT
	.align		4
        /*003c*/ 	.byte	0x03, 0x1b
        /*003e*/ 	.short	0x0080


	//----- nvinfo : EIATTR_MERCURY_ISA_VERSION
	.align		4
        /*0040*/ 	.byte	0x03, 0x5f
        /*0042*/ 	.short	0x0101


	//----- nvinfo : EIATTR_EXIT_INSTR_OFFSETS
	.align		4
        /*0044*/ 	.byte	0x04, 0x1c
        /*0046*/ 	.short	(.L_4659 - .L_4658)


	//   ....[0]....
.L_4658:
        /*0048*/ 	.word	0x00000170


	//   ....[1]....
        /*004c*/ 	.word	0x000005a0


	//   ....[2]....
        /*0050*/ 	.word	0x00000600


	//   ....[3]....
        /*0054*/ 	.word	0x000007b0


	//----- nvinfo : EIATTR_MAX_THREADS
	.align		4
.L_4659:
        /*0058*/ 	.byte	0x04, 0x05
        /*005a*/ 	.short	(.L_4661 - .L_4660)
.L_4660:
        /*005c*/ 	.word	0x00000200
        /*0060*/ 	.word	0x00000001
        /*0064*/ 	.word	0x00000001


	//----- nvinfo : EIATTR_CRS_STACK_SIZE
	.align		4
.L_4661:
        /*0068*/ 	.byte	0x04, 0x1e
        /*006a*/ 	.short	(.L_4663 - .L_4662)
.L_4662:
        /*006c*/ 	.word	0x00000000


	//----- nvinfo : EIATTR_CBANK_PARAM_SIZE
	.align		4
.L_4663:
        /*0070*/ 	.byte	0x03, 0x19
        /*0072*/ 	.short	0x0c4a


	//----- nvinfo : EIATTR_PARAM_CBANK
	.align		4
        /*0074*/ 	.byte	0x04, 0x0a
        /*0076*/ 	.short	(.L_4665 - .L_4664)
	.align		4
.L_4664:
        /*0078*/ 	.word	index@(.nv.constant0._ZN2at6native55_GLOBAL__N__de093ff9_22_ForeachBinaryOpList_cu_a911ec4325multi_tensor_apply_kernelINS1_18TensorListMetadataILi2EEENS1_11CopyFunctorIN3c107complexIfEENS6_4HalfELi2ELi1ELi1EEEJNS0_4CopyIS8_S9_EEEEEvT_T0_DpT1_)
        /*007c*/ 	.short	0x0210
        /*007e*/ 	.short	0x0c4a


	//----- nvinfo : EIATTR_SW_WAR
	.align		4
.L_4665:
        /*0080*/ 	.byte	0x04, 0x36
        /*0082*/ 	.short	(.L_4667 - .L_4666)
.L_4666:
        /*0084*/ 	.word	0x00000008
.L_4667:


//--------------------- .nv.info._ZN2at6native55_GLOBAL__N__de093ff9_22_ForeachBinaryOpList_cu_a911ec4325multi_tensor_apply_kernelINS1_18TensorListMetadataILi2EEENS1_11CopyFunctorIN3c107complexIfEENS7_IdEELi2ELi1ELi1EEEJNS0_4CopyIS8_S9_EEEEEvT_T0_DpT1_ --------------------------
	.section	.nv.info._ZN2at6native55_GLOBAL__N__de093ff9_22_ForeachBinaryOpList_cu_a911ec4325multi_tensor_apply_kernelINS1_18TensorListMetadataILi2EEENS1_11CopyFunctorIN3c107complexIfEENS7_IdEELi2ELi1ELi1EEEJNS0_4CopyIS8_S9_EEEEEvT_T0_DpT1_,"",@"SHT_CUDA_INFO"
	.sectionflags	@""
	.align	4


	//----- nvinfo : EIATTR_CUDA_API_VERSION
	.align		4
        /*0000*/ 	.byte	0x04, 0x37
        /*0002*/ 	.short	(.L_4669 - .L_4668)
.L_4668:
        /*0004*/ 	.word	0x00000082


	//----- nvinfo : EIATTR_KPARAM_INFO
	.align		4
.L_4669:
        /*0008*/ 	.byte	0x04, 0x17
        /*000a*/ 	.short	(.L_4671 - .L_4670)
.L_4670:
        /*000c*/ 	.word	0x00000000
        /*0010*/ 	.short	0x0002
        /*0012*/ 	.short	0x0c49
        /*0014*/ 	.byte	0x00, 0xf0, 0x05, 0x00


	//----- nvinfo : EIATTR_KPARAM_INFO
	.align		4
.L_4671:
        /*0018*/ 	.byte	0x04, 0x17
        /*001a*/ 	.short	(.L_4673 - .L_4672)
.L_4672:
        /*001c*/ 	.word	0x00000000
        /*0020*/ 	.short	0x0001
        /*0022*/ 	.short	0x0c48
        /*0024*/ 	.byte	0x00, 0xf0, 0x05, 0x00


	//----- nvinfo : EIATTR_KPARAM_INFO
	.align		4
.L_4673:
        /*0028*/ 	.byte	0x04, 0x17
        /*002a*/ 	.short	(.L_4675 - .L_4674)
.L_4674:
        /*002c*/ 	.word	0x00000000
        /*0030*/ 	.short	0x0000
        /*0032*/ 	.short	0x0000
        /*0034*/ 	.byte	0x00, 0xf0, 0x21, 0x31


	//----- nvinfo : EIATTR_SPARSE_MMA_MASK
	.align		4
.L_4675:
        /*0038*/ 	.byte	0x03, 0x50
        /*003a*/ 	.short	0x0000


	//----- nvinfo : EIATTR_MAXREG_COUNT
	.align		4
        /*003c*/ 	.byte	0x03, 0x1b
        /*003e*/ 	.short	0x0080


	//----- nvinfo : EIATTR_MERCURY_ISA_VERSION
	.align		4
        /*0040*/ 	.byte	0x03, 0x5f
        /*0042*/ 	.short	0x0101


	//----- nvinfo : EIATTR_EXIT_INSTR_OFFSETS
	.align		4
        /*0044*/ 	.byte	0x04, 0x1c
        /*0046*/ 	.short	(.L_4677 - .L_4676)


	//   ....[0]....
.L_4676:
        /*0048*/ 	.word	0x00000190


	//   ....[1]....
        /*004c*/ 	.word	0x000008e0


	//   ....[2]....
        /*0050*/ 	.word	0x00000940


	//   ....[3]....
        /*0054*/ 	.word	0x00000c40


	//----- nvinfo : EIATTR_MAX_THREADS
	.align		4
.L_4677:
        /*0058*/ 	.byte	0x04, 0x05
        /*005a*/ 	.short	(.L_4679 - .L_4678)
.L_4678:
        /*005c*/ 	.word	0x00000200
        /*0060*/ 	.word	0x00000001
        /*0064*/ 	.word	0x00000001


	//----- nvinfo : EIATTR_CRS_STACK_SIZE
	.align		4
.L_4679:
        /*0068*/ 	.byte	0x04, 0x1e
        /*006a*/ 	.short	(.L_4681 - .L_4680)
.L_4680:
        /*006c*/ 	.word	0x00000000


	//----- nvinfo : EIATTR_CBANK_PARAM_SIZE
	.align		4
.L_4681:
        /*0070*/ 	.byte	0x03, 0x19
        /*0072*/ 	.short	0x0c4a


	//----- nvinfo : EIATTR_PARAM_CBANK
	.align		4
        /*0074*/ 	.byte	0x04, 0x0a
        /*0076*/ 	.short	(.L_4683 - .L_4682)
	.align		4
.L_4682:
        /*0078*/ 	.word	index@(.nv.constant0._ZN2at6native55_GLOBAL__N__de093ff9_22_ForeachBinaryOpList_cu_a911ec4325multi_tensor_apply_kernelINS1_18TensorListMetadataILi2EEENS1_11CopyFunctorIN3c107complexIfEENS7_IdEELi2ELi1ELi1EEEJNS0_4CopyIS8_S9_EEEEEvT_T0_DpT1_)
        /*007c*/ 	.short	0x0210
        /*007e*/ 	.short	0x0c4a


	//----- nvinfo : EIATTR_SW_WAR
	.align		4
.L_4683:
        /*0080*/ 	.byte	0x04, 0x36
        /*0082*/ 	.short	(.L_4685 - .L_4684)
.L_4684:
        /*0084*/ 	.word	0x00000008
.L_4685:


//--------------------- .nv.info._ZN2at6native55_GLOBAL__N__de093ff9_22_ForeachBinaryOpList_cu_a911ec4325multi_tensor_apply_kernelINS1_18TensorListMetadataILi2EEENS1_11CopyFunctorIN3c107complexIfEEfLi2ELi1ELi1EEEJNS0_4CopyIS8_fEEEEEvT_T0_DpT1_ --------------------------
	.section	.nv.info._ZN2at6native55_GLOBAL__N__de093ff9_22_ForeachBinaryOpList_cu_a911ec4325multi_tensor_apply_kernelINS1_18TensorListMetadataILi2EEENS1_11CopyFunctorIN3c107complexIfEEfLi2ELi1ELi1EEEJNS0_4CopyIS8_fEEEEEvT_T0_DpT1_,"",@"SHT_CUDA_INFO"
	.sectionflags	@""
	.align	4


	//----- nvinfo : EIATTR_CUDA_API_VERSION
	.align		4
        /*0000*/ 	.byte	0x04, 0x37
        /*0002*/ 	.short	(.L_4687 - .L_4686)
.L_4686:
        /*0004*/ 	.word	0x00000082


	//----- nvinfo : EIATTR_KPARAM_INFO
	.align		4
.L_4687:
        /*0008*/ 	.byte	0x04, 0x17
        /*000a*/ 	.short	(.L_4689 - .L_4688)
.L_4688:
        /*000c*/ 	.word	0x00000000
        /*0010*/ 	.short	0x0002
        /*0012*/ 	.short	0x0c49
        /*0014*/ 	.byte	0x00, 0xf0, 0x05, 0x00


	//----- nvinfo : EIATTR_KPARAM_INFO
	.align		4
.L_4689:
        /*0018*/ 	.byte	0x04, 0x17
        /*001a*/ 	.short	(.L_4691 - .L_4690)
.L_4690:
        /*001c*/ 	.word	0x00000000
        /*0020*/ 	.short	0x0001
        /*0022*/ 	.short	0x0c48
        /*0024*/ 	.byte	0x00, 0xf0, 0x05, 0x00


	//----- nvinfo : EIATTR_KPARAM_INFO
	.align		4
.L_4691:
        /*0028*/ 	.byte	0x04, 0x17
        /*002a*/ 	.short	(.L_4693 - .L_4692)
.L_4692:
        /*002c*/ 	.word	0x00000000
        /*0030*/ 	.short	0x0000
        /*0032*/ 	.short	0x0000
        /*0034*/ 	.byte	0x00, 0xf0, 0x21, 0x31


	//----- nvinfo : EIATTR_SPARSE_MMA_MASK
	.align		4
.L_4693:
        /*0038*/ 	.byte	0x03, 0x50
        /*003a*/ 	.short	0x0000


	//----- nvinfo : EIATTR_MAXREG_COUNT
	.align		4
        /*003c*/ 	.byte	0x03, 0x1b
        /*003e*/ 	.short	0x0080


	//----- nvinfo : EIATTR_MERCURY_ISA_VERSION
	.align		4
        /*0040*/ 	.byte	0x03, 0x5f
        /*0042*/ 	.short	0x0101


	//----- nvinfo : EIATTR_EXIT_INSTR_OFFSETS
	.align		4
        /*0044*/ 	.byte	0x04, 0x1c
        /*0046*/ 	.short	(.L_4695 - .L_4694)


	//   ....[0]....
.L_4694:
        /*0048*/ 	.word	0x00000170


	//   ....[1]....
        /*004c*/ 	.word	0x000005b0


	//   ....[2]....
        /*0050*/ 	.word	0x00000610


	//   ....[3]....
        /*0054*/ 	.word	0x000007c0


	//----- nvinfo : EIATTR_MAX_THREADS
	.align		4
.L_4695:
        /*0058*/ 	.byte	0x04, 0x05
        /*005a*/ 	.short	(.L_4697 - .L_4696)
.L_4696:
        /*005c*/ 	.word	0x00000200
        /*0060*/ 	.word	0x00000001
        /*0064*/ 	.word	0x00000001


	//----- nvinfo : EIATTR_CRS_STACK_SIZE
	.align		4
.L_4697:
        /*0068*/ 	.byte	0x04, 0x1e
        /*006a*/ 	.short	(.L_4699 - .L_4698)
.L_4698:
        /*006c*/ 	.word	0x00000000


	//----- nvinfo : EIATTR_CBANK_PARAM_SIZE
	.align		4
.L_4699:
        /*0070*/ 	.byte	0x03, 0x19
        /*0072*/ 	.short	0x0c4a


	//----- nvinfo : EIATTR_PARAM_CBANK
	.align		4
        /*0074*/ 	.byte	0x04, 0x0a
        /*0076*/ 	.short	(.L_4701 - .L_4700)
	.align		4
.L_4700:
        /*0078*/ 	.word	index@(.nv.constant0._ZN2at6native55_GLOBAL__N__de093ff9_22_ForeachBinaryOpList_cu_a911ec4325multi_tensor_apply_kernelINS1_18TensorListMetadataILi2EEENS1_11CopyFunctorIN3c107complexIfEEfLi2ELi1ELi1EEEJNS0_4CopyIS8_fEEEEEvT_T0_DpT1_)
        /*007c*/ 	.short	0x0210
        /*007e*/ 	.short	0x0c4a


	//----- nvinfo : EIATTR_SW_WAR
	.align		4
.L_4701:
        /*0080*/ 	.byte	0x04, 0x36
        /*0082*/ 	.short	(.L_4703 - .L_4702)
.L_4702:
        /*0084*/ 	.word	0x00000008
.L_4703:


//--------------------- .nv.info._ZN2at6native55_GLOBAL__N__de093ff9_22_ForeachBinaryOpList_cu_a911ec4325multi_tensor_apply_kernelINS1_18TensorListMetadataILi2EEENS1_11CopyFunctorIN3c107complexIfEEdLi2ELi1ELi1EEEJNS0_4CopyIS8_dEEEEEvT_T0_DpT1_ --------------------------
	.section	.nv.info._ZN2at6native55_GLOBAL__N__de093ff9_22_ForeachBinaryOpList_cu_a911ec4325multi_tensor_apply_kernelINS1_18TensorListMetadataILi2EEENS1_11CopyFunctorIN3c107complexIfEEdLi2ELi1ELi1EEEJNS0_4CopyIS8_dEEEEEvT_T0_DpT1_,"",@"SHT_CUDA_INFO"
	.sectionflags	@""
	.align	4


	//----- nvinfo : EIATTR_CUDA_API_VERSION
	.align		4
        /*0000*/ 	.byte	0x04, 0x37
        /*0002*/ 	.short	(.L_4705 - .L_4704)
.L_4704:
        /*0004*/ 	.word	0x00000082


	//----- nvinfo : EIATTR_KPARAM_INFO
	.align		4
.L_4705:
        /*0008*/ 	.byte	0x04, 0x17
        /*000a*/ 	.short	(.L_4707 - .L_4706)
.L_4706:
        /*000c*/ 	.word	0x00000000
        /*0010*/ 	.short	0x0002
        /*0012*/ 	.short	0x0c49
        /*0014*/ 	.byte	0x00, 0xf0, 0x05, 0x00


	//----- nvinfo : EIATTR_KPARAM_INFO
	.align		4
.L_4707:
        /*0018*/ 	.byte	0x04, 0x17
        /*001a*/ 	.short	(.L_4709 - .L_4708)
.L_4708:
        /*001c*/ 	.word	0x00000000
        /*0020*/ 	.short	0x0001
        /*0022*/ 	.short	0x0c48
        /*0024*/ 	.byte	0x00, 0xf0, 0x05, 0x00


	//----- nvinfo : EIATTR_KPARAM_INFO
	.align		4
.L_4709:
        /*0028*/ 	.byte	0x04, 0x17
        /*002a*/ 	.short	(.L_4711 - .L_4710)
.L_4710:
        /*002c*/ 	.word	0x00000000
        /*0030*/ 	.short	0x0000
        /*0032*/ 	.short	0x0000
        /*0034*/ 	.byte	0x00, 0xf0, 0x21, 0x31


	//----- nvinfo : EIATTR_SPARSE_MMA_MASK
	.align		4
.L_4711:
        /*0038*/ 	.byte	0x03, 0x50
        /*003a*/ 	.short	0x0000


	//----- nvinfo : EIATTR_MAXREG_COUNT
	.align		4
        /*003c*/ 	.byte	0x03, 0x1b
        /*003e*/ 	.short	0x0080


	//----- nvinfo : EIATTR_MERCURY_ISA_VERSION
	.align		4
        /*0040*/ 	.byte	0x03, 0x5f
        /*0042*/ 	.short	0x0101


	//----- nvinfo : EIATTR_EXIT_INSTR_OFFSETS
	.align		4
        /*0044*/ 	.byte	0x04, 0x1c
        /*0046*/ 	.short	(.L_4713 - .L_4712)


	//   ....[0]....
.L_4712:
        /*0048*/ 	.word	0x00000180


	//   ....[1]....
        /*004c*/ 	.word	0x000007a0


	//   ....[2]....
        /*0050*/ 	.word	0x00000800


	//   ....[3]....
        /*0054*/ 	.word	0x00000a80


	//----- nvinfo : EIATTR_MAX_THREADS
	.align		4
.L_4713:
        /*0058*/ 	.byte	0x04, 0x05
        /*005a*/ 	.short	(.L_4715 - .L_4714)
.L_4714:
        /*005c*/ 	.word	0x00000200
        /*0060*/ 	.word	0x00000001
        /*0064*/ 	.word	0x00000001


	//----- nvinfo : EIATTR_CRS_STACK_SIZE
	.align		4
.L_4715:
        /*0068*/ 	.byte	0x04, 0x1e
        /*006a*/ 	.short	(.L_4717 - .L_4716)
.L_4716:
        /*006c*/ 	.word	0x00000000


	//----- nvinfo : EIATTR_CBANK_PARAM_SIZE
	.align		4
.L_4717:
        /*0070*/ 	.byte	0x03, 0x19
        /*0072*/ 	.short	0x0c4a


	//----- nvinfo : EIATTR_PARAM_CBANK
	.align		4
        /*0074*/ 	.byte	0x04, 0x0a
        /*0076*/ 	.short	(.L_4719 - .L_4718)
	.align		4
.L_4718:
        /*0078*/ 	.word	index@(.nv.constant0._ZN2at6native55_GLOBAL__N__de093ff9_22_ForeachBinaryOpList_cu_a911ec4325multi_tensor_apply_kernelINS1_18TensorListMetadataILi2EEENS1_11CopyFunctorIN3c107complexIfEEdLi2ELi1ELi1EEEJNS0_4CopyIS8_dEEEEEvT_T0_DpT1_)
        /*007c*/ 	.short	0x0210
        /*007e*/ 	.short	0x0c4a


	//----- nvinfo : EIATTR_SW_WAR
	.align		4
.L_4719:
        /*0080*/ 	.byte	0x04, 0x36
        /*0082*/ 	.short	(.L_4721 - .L_4720)
.L_4720:
        /*0084*/ 	.word	0x00000008
.L_4721:


//--------------------- .nv.info._ZN2at6native55_GLOBAL__N__de093ff9_22_ForeachBinaryOpList_cu_a911ec4325multi_tensor_apply_kernelINS1_18TensorListMetadataILi2EEENS1_11CopyFunctorIN3c107complexIfEEiLi2ELi1ELi1EEEJNS0_4CopyIS8_iEEEEEvT_T0_DpT1_ --------------------------
	.section	.nv.info._ZN2at6native55_GLOBAL__N__de093ff9_22_ForeachBinaryOpList_cu_a911ec4325multi_tensor_apply_kernelINS1_18TensorListMetadataILi2EEENS1_11CopyFunctorIN3c107complexIfEEiLi2ELi1ELi1EEEJNS0_4CopyIS8_iEEEEEvT_T0_DpT1_,"",@"SHT_CUDA_INFO"
	.sectionflags	@""
	.align	4


	//----- nvinfo : EIATTR_CUDA_API_VERSION
	.align		4
        /*0000*/ 	.byte	0x04, 0x37
        /*0002*/ 	.short	(.L_4723 - .L_4722)
.L_4722:
        /*0004*/ 	.word	0x00000082


	//----- nvinfo : EIATTR_KPARAM_INFO
	.align		4
.L_4723:
        /*0008*/ 	.byte	0x04, 0x17
        /*000a*/ 	.short	(.L_4725 - .L_4724)
.L_4724:
        /*000c*/ 	.word	0x00000000
        /*0010*/ 	.short	0x0002
        /*0012*/ 	.short	0x0c49
        /*0014*/ 	.byte	0x00, 0xf0, 0x05, 0x00


	//----- nvinfo : EIATTR_KPARAM_INFO
	.align		4
.L_4725:
        /*0018*/ 	.byte	0x04, 0x17
        /*001a*/ 	.short	(.L_4727 - .L_4726)
.L_4726:
        /*001c*/ 	.word	0x00000000
        /*0020*/ 	.short	0x0001
        /*0022*/ 	.short	0x0c48
        /*0024*/ 	.byte	0x00, 0xf0, 0x05, 0x00


	//----- nvinfo : EIATTR_KPARAM_INFO
	.align		4
.L_4727:
        /*0028*/ 	.byte	0x04, 0x17
        /*002a*/ 	.short	(.L_4729 - .L_4728)
.L_4728:
        /*002c*/ 	.word	0x00000000
        /*0030*/ 	.short	0x0000
        /*0032*/ 	.short	0x0000
        /*0034*/ 	.byte	0x00, 0xf0, 0x21, 0x31


	//----- nvinfo : EIATTR_SPARSE_MMA_MASK
	.align		4
.L_4729:
        /*0038*/ 	.byte	0x03, 0x50
        /*003a*/ 	.short	0x0000


	//----- nvinfo : EIATTR_MAXREG_COUNT
	.align		4
        /*003c*/ 	.byte	0x03, 0x1b
        /*003e*/ 	.short	0x0080


	//----- nvinfo : EIATTR_MERCURY_ISA_VERSION
	.align		4
        /*0040*/ 	.byte	0x03, 0x5f
        /*0042*/ 	.short	0x0101


	//----- nvinfo : EIATTR_EXIT_INSTR_OFFSETS
	.align		4
        /*0044*/ 	.byte	0x04, 0x1c
        /*0046*/ 	.short	(.L_4731 - .L_4730)


	//   ....[0]....
.L_4730:
        /*0048*/ 	.word	0x00000170


	//   ....[1]....
        /*004c*/ 	.word	0x000005a0


	//   ....[2]....
        /*0050*/ 	.word	0x00000600


	//   ....[3]....
        /*0054*/ 	.word	0x000007b0


	//----- nvinfo : EIATTR_MAX_THREADS
	.align		4
.L_4731:
        /*0058*/ 	.byte	0x04, 0x05
        /*005a*/ 	.short	(.L_4733 - .L_4732)
.L_4732:
        /*005c*/ 	.word	0x00000200
        /*0060*/ 	.word	0x00000001
        /*0064*/ 	.word	0x00000001


	//----- nvinfo : EIATTR_CRS_STACK_SIZE
	.align		4
.L_4733:
        /*0068*/ 	.byte	0x04, 0x1e
        /*006a*/ 	.short	(.L_4735 - .L_4734)
.L_4734:
        /*006c*/ 	.word	0x00000000


	//----- nvinfo : EIATTR_CBANK_PARAM_SIZE
	.align		4
.L_4735:
        /*0070*/ 	.byte	0x03, 0x19
        /*0072*/ 	.short	0x0c4a


	//----- nvinfo : EIATTR_PARAM_CBANK
	.align		4
        /*0074*/ 	.byte	0x04, 0x0a
        /*0076*/ 	.short	(.L_4737 - .L_4736)
	.align		4
.L_4736:
        /*0078*/ 	.word	index@(.nv.constant0._ZN2at6native55_GLOBAL__N__de093ff9_22_ForeachBinaryOpList_cu_a911ec4325multi_tensor_apply_kernelINS1_18TensorListMetadataILi2EEENS1_11CopyFunctorIN3c107complexIfEEiLi2ELi1ELi1EEEJNS0_4CopyIS8_iEEEEEvT_T0_DpT1_)
        /*007c*/ 	.short	0x0210
        /*007e*/ 	.short	0x0c4a


	//----- nvinfo : EIATTR_SW_WAR
	.align		4
.L_4737:
        /*0080*/ 	.byte	0x04, 0x36
        /*0082*/ 	.short	(.L_4739 - .L_4738)
.L_4738:
        /*0084*/ 	.word	0x00000008
.L_4739:


//--------------------- .nv.info._ZN2at6native55_GLOBAL__N__de093ff9_22_ForeachBinaryOpList_cu_a911ec4325multi_tensor_apply_kernelINS1_18TensorListMetadataILi2EEENS1_11CopyFunctorIN3c107complexIfEEsLi2ELi1ELi1EEEJNS0_4CopyIS8_sEEEEEvT_T0_DpT1_ --------------------------
	.section	.nv.info._ZN2at6native55_GLOBAL__N__de093ff9_22_ForeachBinaryOpList_cu_a911ec4325multi_tensor_apply_kernelINS1_18TensorListMetadataILi2EEENS1_11CopyFunctorIN3c107complexIfEEsLi2ELi1ELi1EEEJNS0_4CopyIS8_sEEEEEvT_T0_DpT1_,"",@"SHT_CUDA_INFO"
	.sectionflags	@""
	.align	4


	//----- nvinfo : EIATTR_CUDA_API_VERSION
	.align		4
        /*0000*/ 	.byte	0x04, 0x37
        /*0002*/ 	.short	(.L_4741 - .L_4740)
.L_4740:
        /*0004*/ 	.word	0x00000082


	//----- nvinfo : EIATTR_KPARAM_INFO
	.align		4
.L_4741:
        /*0008*/ 	.byte	0x04, 0x17
        /*000a*/ 	.short	(.L_4743 - .L_4742)
.L_4742:
        /*000c*/ 	.word	0x00000000
        /*0010*/ 	.short	0x0002
        /*0012*/ 	.short	0x0c49
        /*0014*/ 	.byte	0x00, 0xf0, 0x05, 0x00


	//----- nvinfo : EIATTR_KPARAM_INFO
	.align		4
.L_4743:
        /*0018*/ 	.byte	0x04, 0x17
        /*001a*/ 	.short	(.L_4745 - .L_4744)
.L_4744:
        /*001c*/ 	.word	0x00000000
        /*0020*/ 	.short	0x0001
        /*0022*/ 	.short	0x0c48
        /*0024*/ 	.byte	0x00, 0xf0, 0x05, 0x00


	//----- nvinfo : EIATTR_KPARAM_INFO
	.align		4
.L_4745:
        /*0028*/ 	.byte	0x04, 0x17
        /*002a*/ 	.short	(.L_4747 - .L_4746)
.L_4746:
        /*002c*/ 	.word	0x00000000
        /*0030*/ 	.short	0x0000
        /*0032*/ 	.short	0x0000
        /*0034*/ 	.byte	0x00, 0xf0, 0x21, 0x31


	//----- nvinfo : EIATTR_SPARSE_MMA_MASK
	.align		4
.L_4747:
        /*0038*/ 	.byte	0x03, 0x50
        /*003a*/ 	.short	0x0000


	//----- nvinfo : EIATTR_MAXREG_COUNT
	.align		4
        /*003c*/ 	.byte	0x03, 0x1b
        /*003e*/ 	.short	0x0080


	//----- nvinfo : EIATTR_MERCURY_ISA_VERSION
	.align		4
        /*0040*/ 	.byte	0x03, 0x5f
        /*0042*/ 	.short	0x0101


	//----- nvinfo : EIATTR_EXIT_INSTR_OFFSETS
	.align		4
        /*0044*/ 	.byte	0x04, 0x1c
        /*0046*/ 	.short	(.L_4749 - .L_4748)


	//   ....[0]....
.L_4748:
        /*0048*/ 	.word	0x00000170


	//   ....[1]....
        /*004c*/ 	.word	0x000005e0


	//   ....[2]....
        /*0050*/ 	.word	0x00000640


	//   ....[3]....
        /*0054*/ 	.word	0x000007f0


	//----- nvinfo : EIATTR_MAX_THREADS
	.align		4
.L_4749:
        /*0058*/ 	.byte	0x04, 0x05
        /*005a*/ 	.short	(.L_4751 - .L_4750)
.L_4750:
        /*005c*/ 	.word	0x00000200
        /*0060*/ 	.word	0x00000001
        /*0064*/ 	.word	0x00000001


	//----- nvinfo : EIATTR_CRS_STACK_SIZE
	.align		4
.L_4751:
        /*0068*/ 	.byte	0x04, 0x1e
        /*006a*/ 	.short	(.L_4753 - .L_4752)
.L_4752:
        /*006c*/ 	.word	0x00000000


	//----- nvinfo : EIATTR_CBANK_PARAM_SIZE
	.align		4
.L_4753:
        /*0070*/ 	.byte	0x03, 0x19
        /*0072*/ 	.short	0x0c4a


	//----- nvinfo : EIATTR_PARAM_CBANK
	.align		4
        /*0074*/ 	.byte	0x04, 0x0a
        /*0076*/ 	.short	(.L_4755 - .L_4754)
	.align		4
.L_4754:
        /*0078*/ 	.word	index@(.nv.constant0._ZN2at6native55_GLOBAL__N__de093ff9_22_ForeachBinaryOpList_cu_a911ec4325multi_tensor_apply_kernelINS1_18TensorListMetadataILi2EEENS1_11CopyFunctorIN3c107complexIfEEsLi2ELi1ELi1EEEJNS0_4CopyIS8_sEEEEEvT_T0_DpT1_)
        /*007c*/ 	.short	0x0210
        /*007e*/ 	.short	0x0c4a


	//----- nvinfo : EIATTR_SW_WAR
	.align		4
.L_4755:
        /*0080*/ 	.byte	0x04, 0x36
        /*0082*/ 	.short	(.L_4757 - .L_4756)
.L_4756:
        /*0084*/ 	.word	0x00000008
.L_4757:


//--------------------- .nv.info._ZN2at6native55_GLOBAL__N__de093ff9_22_ForeachBinaryOpList_cu_a911ec4325multi_tensor_apply_kernelINS1_18TensorListMetadataILi2EEENS1_11CopyFunctorIN3c107complexIfEElLi2ELi1ELi1EEEJNS0_4CopyIS8_lEEEEEvT_T0_DpT1_ --------------------------
	.section	.nv.info._ZN2at6native55_GLOBAL__N__de093ff9_22_ForeachBinaryOpList_cu_a911ec4325multi_tensor_apply_kernelINS1_18TensorListMetadataILi2EEENS1_11CopyFunctorIN3c107complexIfEElLi2ELi1ELi1EEEJNS0_4CopyIS8_lEEEEEvT_T0_DpT1_,"",@"SHT_CUDA_INFO"
	.sectionflags	@""
	.align	4


	//----- nvinfo : EIATTR_CUDA_API_VERSION
	.align		4
        /*0000*/ 	.byte	0x04, 0x37
        /*0002*/ 	.short	(.L_4759 - .L_4758)
.L_4758:
        /*0004*/ 	.word	0x00000082


	//----- nvinfo : EIATTR_KPARAM_INFO
	.align		4
.L_4759:
        /*0008*/ 	.byte	0x04, 0x17
        /*000a*/ 	.short	(.L_4761 - .L_4760)
.L_4760:
        /*000c*/ 	.word	0x00000000
        /*0010*/ 	.short	0x0002
        /*0012*/ 	.short	0x0c49
        /*0014*/ 	.byte	0x00, 0xf0, 0x05, 0x00


	//----- nvinfo : EIATTR_KPARAM_INFO
	.align		4
.L_4761:
        /*0018*/ 	.byte	0x04, 0x17
        /*001a*/ 	.short	(.L_4763 - .L_4762)
.L_4762:
        /*001c*/ 	.word	0x00000000
        /*0020*/ 	.short	0x0001
        /*0022*/ 	.short	0x0c48
        /*0024*/ 	.byte	0x00, 0xf0, 0x05, 0x00


	//----- nvinfo : EIATTR_KPARAM_INFO
	.align		4
.L_4763:
        /*0028*/ 	.byte	0x04, 0x17
        /*002a*/ 	.short	(.L_4765 - .L_4764)
.L_4764:
        /*002c*/ 	.word	0x00000000
        /*0030*/ 	.short	0x0000
        /*0032*/ 	.short	0x0000
        /*0034*/ 	.byte	0x00, 0xf0, 0x21, 0x31


	//----- nvinfo : EIATTR_SPARSE_MMA_MASK
	.align		4
.L_4765:
        /*0038*/ 	.byte	0x03, 0x50
        /*003a*/ 	.short	0x0000


	//----- nvinfo : EIATTR_MAXREG_COUNT
	.align		4
        /*003c*/ 	.byte	0x03, 0x1b
        /*003e*/ 	.short	0x0080


	//----- nvinfo : EIATTR_MERCURY_ISA_VERSION
	.align		4
        /*0040*/ 	.byte	0x03, 0x5f
        /*0042*/ 	.short	0x0101


	//----- nvinfo : EIATTR_EXIT_INSTR_OFFSETS
	.align		4
        /*0044*/ 	.byte	0x04, 0x1c
        /*0046*/ 	.short	(.L_4767 - .L_4766)


	//   ....[0]....
.L_4766:
        /*0048*/ 	.word	0x00000180


	//   ....[1]....
        /*004c*/ 	.word	0x000005b0


	//   ....[2]....
        /*0050*/ 	.word	0x00000610


	//   ....[3]....
        /*0054*/ 	.word	0x000007f0


	//----- nvinfo : EIATTR_MAX_THREADS
	.align		4
.L_4767:
        /*0058*/ 	.byte	0x04, 0x05
        /*005a*/ 	.short	(.L_4769 - .L_4768)
.L_4768:
        /*005c*/ 	.word	0x00000200
        /*0060*/ 	.word	0x00000001
        /*0064*/ 	.word	0x00000001


	//----- nvinfo : EIATTR_CRS_STACK_SIZE
	.align		4
.L_4769:
        /*0068*/ 	.byte	0x04, 0x1e
        /*006a*/ 	.short	(.L_4771 - .L_4770)
.L_4770:
        /*006c*/ 	.word	0x00000000


	//----- nvinfo : EIATTR_CBANK_PARAM_SIZE
	.align		4
.L_4771:
        /*0070*/ 	.byte	0x03, 0x19
        /*0072*/ 	.short	0x0c4a


	//----- nvinfo : EIATTR_PARAM_CBANK
	.align		4
        /*0074*/ 	.byte	0x04, 0x0a
        /*0076*/ 	.short	(.L_4773 - .L_4772)
	.align		4
.L_4772:
        /*0078*/ 	.word	index@(.nv.constant0._ZN2at6native55_GLOBAL__N__de093ff9_22_ForeachBinaryOpList_cu_a911ec4325multi_tensor_apply_kernelINS1_18TensorListMetadataILi2EEENS1_11CopyFunctorIN3c107complexIfEElLi2ELi1ELi1EEEJNS0_4CopyIS8_lEEEEEvT_T0_DpT1_)
        /*007c*/ 	.short	0x0210
        /*007e*/ 	.short	0x0c4a


	//----- nvinfo : EIATTR_SW_WAR
	.align		4
.L_4773:
        /*0080*/ 	.byte	0x04, 0x36
        /*0082*/ 	.short	(.L_4775 - .L_4774)
.L_4774:
        /*0084*/ 	.word	0x00000008
.L_4775:


//--------------------- .nv.info._ZN2at6native55_GLOBAL__N__de093ff9_22_ForeachBinaryOpList_cu_a911ec4325multi_tensor_apply_kernelINS1_18TensorListMetadataILi2EEENS1_11CopyFunctorIN3c107complexIfEEaLi2ELi1ELi1EEEJNS0_4CopyIS8_aEEEEEvT_T0_DpT1_ --------------------------
	.section	.nv.info._ZN2at6native55_GLOBAL__N__de093ff9_22_ForeachBinaryOpList_cu_a911ec4325multi_tensor_apply_kernelINS1_18TensorListMetadataILi2EEENS1_11CopyFunctorIN3c107complexIfEEaLi2ELi1ELi1EEEJNS0_4CopyIS8_aEEEEEvT_T0_DpT1_,"",@"SHT_CUDA_INFO"
	.sectionflags	@""
	.align	4


	//----- nvinfo : EIATTR_CUDA_API_VERSION
	.align		4
        /*0000*/ 	.byte	0x04, 0x37
        /*0002*/ 	.short	(.L_4777 - .L_4776)
.L_4776:
        /*0004*/ 	.word	0x00000082


	//----- nvinfo : EIATTR_KPARAM_INFO
	.align		4
.L_4777:
        /*0008*/ 	.byte	0x04, 0x17
        /*000a*/ 	.short	(.L_4779 - .L_4778)
.L_4778:
        /*000c*/ 	.word	0x00000000
        /*0010*/ 	.short	0x0002
        /*0012*/ 	.short	0x0c49
        /*0014*/ 	.byte	0x00, 0xf0, 0x05, 0x00


	//----- nvinfo : EIATTR_KPARAM_INFO
	.align		4
.L_4779:
        /*0018*/ 	.byte	0x04, 0x17
        /*001a*/ 	.short	(.L_4781 - .L_4780)
.L_4780:
        /*001c*/ 	.word	0x00000000
        /*0020*/ 	.short	0x0001
        /*0022*/ 	.short	0x0c48
        /*0024*/ 	.byte	0x00, 0xf0, 0x05, 0x00


	//----- nvinfo : EIATTR_KPARAM_INFO
	.align		4
.L_4781:
        /*0028*/ 	.byte	0x04, 0x17
        /*002a*/ 	.short	(.L_4783 - .L_4782)
.L_4782:
        /*002c*/ 	.word	0x00000000
        /*0030*/ 	.short	0x0000
        /*0032*/ 	.short	0x0000
        /*0034*/ 	.byte	0x00, 0xf0, 0x21, 0x31


	//----- nvinfo : EIATTR_SPARSE_MMA_MASK
	.align		4
.L_4783:
        /*0038*/ 	.byte	0x03, 0x50
        /*003a*/ 	.short	0x0000


	//----- nvinfo : EIATTR_MAXREG_COUNT
	.align		4
        /*003c*/ 	.byte	0x03, 0x1b
        /*003e*/ 	.short	0x0080


	//----- nvinfo : EIATTR_MERCURY_ISA_VERSION
	.align		4
        /*0040*/ 	.byte	0x03, 0x5f
        /*0042*/ 	.short	0x0101


	//----- nvinfo : EIATTR_EXIT_INSTR_OFFSETS
	.align		4
        /*0044*/ 	.byte	0x04, 0x1c
        /*0046*/ 	.short	(.L_4785 - .L_4784)


	//   ....[0]....
.L_4784:
        /*0048*/ 	.word	0x00000170


	//   ....[1]....
        /*004c*/ 	.word	0x000005e0


	//   ....[2]....
        /*0050*/ 	.word	0x00000640


	//   ....[3]....
        /*0054*/ 	.word	0x000007f0


	//----- nvinfo : EIATTR_MAX_THREADS
	.align		4
.L_4785:
        /*0058*/ 	.byte	0x04, 0x05
        /*005a*/ 	.short	(.L_4787 - .L_4786)
.L_4786:
        /*005c*/ 	.word	0x00000200
        /*0060*/ 	.word	0x00000001
        /*0064*/ 	.word	0x00000001


	//----- nvinfo : EIATTR_CRS_STACK_SIZE
	.align		4
.L_4787:
        /*0068*/ 	.byte	0x04, 0x1e
        /*006a*/ 	.short	(.L_4789 - .L_4788)
.L_4788:
        /*006c*/ 	.word	0x00000000


	//----- nvinfo : EIATTR_CBANK_PARAM_SIZE
	.align		4
.L_4789:
        /*0070*/ 	.byte	0x03, 0x19
        /*0072*/ 	.short	0x0c4a


	//----- nvinfo : EIATTR_PARAM_CBANK
	.align		4
        /*0074*/ 	.byte	0x04, 0x0a
        /*0076*/ 	.short	(.L_4791 - .L_4790)
	.align		4
.L_4790:
        /*0078*/ 	.word	index@(.nv.constant0._ZN2at6native55_GLOBAL__N__de093ff9_22_ForeachBinaryOpList_cu_a911ec4325multi_tensor_apply_kernelINS1_18TensorListMetadataILi2EEENS1_11CopyFunctorIN3c107complexIfEEaLi2ELi1ELi1EEEJNS0_4CopyIS8_aEEEEEvT_T0_DpT1_)
        /*007c*/ 	.short	0x0210
        /*007e*/ 	.short	0x0c4a


	//----- nvinfo : EIATTR_SW_WAR
	.align		4
.L_4791:
        /*0080*/ 	.byte	0x04, 0x36
        /*0082*/ 	.short	(.L_4793 - .L_4792)
.L_4792:
        /*0084*/ 	.word	0x00000008
.L_4793:


//--------------------- .nv.info._ZN2at6native55_GLOBAL__N__de093ff9_22_ForeachBinaryOpList_cu_a911ec4325multi_tensor_apply_kernelINS1_18TensorListMetadataILi2EEENS1_11CopyFunctorIN3c107complexIfEEhLi2ELi1ELi1EEEJNS0_4CopyIS8_hEEEEEvT_T0_DpT1_ --------------------------
	.section	.nv.info._ZN2at6native55_GLOBAL__N__de093ff9_22_ForeachBinaryOpList_cu_a911ec4325multi_tensor_apply_kernelINS1_18TensorListMetadataILi2EEENS1_11CopyFunctorIN3c107complexIfEEhLi2ELi1ELi1EEEJNS0_4CopyIS8_hEEEEEvT_T0_DpT1_,"",@"SHT_CUDA_INFO"
	.sectionflags	@""
	.align	4


	//----- nvinfo : EIATTR_CUDA_API_VERSION
	.align		4
        /*0000*/ 	.byte	0x04, 0x37
        /*0002*/ 	.short	(.L_4795 - .L_4794)
.L_4794:
        /*0004*/ 	.word	0x00000082


	//----- nvinfo : EIATTR_KPARAM_INFO
	.align		4
.L_4795:
        /*0008*/ 	.byte	0x04, 0x17
        /*000a*/ 	.short	(.L_4797 - .L_4796)
.L_4796:
        /*000c*/ 	.word	0x00000000
        /*0010*/ 	.short	0x0002
        /*0012*/ 	.short	0x0c49
        /*0014*/ 	.byte	0x00, 0xf0, 0x05, 0x00


	//----- nvinfo : EIATTR_KPARAM_INFO
	.align		4
.L_4797:
        /*0018*/ 	.byte	0x04, 0x17
        /*001a*/ 	.short	(.L_4799 - .L_4798)
.L_4798:
        /*001c*/ 	.word	0x00000000
        /*0020*/ 	.short	0x0001
        /*0022*/ 	.short	0x0c48
        /*0024*/ 	.byte	0x00, 0xf0, 0x05, 0x00


	//----- nvinfo : EIATTR_KPARAM_INFO
	.align		4
.L_4799:
        /*0028*/ 	.byte	0x04, 0x17
        /*002a*/ 	.short	(.L_4801 - .L_4800)
.L_4800:
        /*002c*/ 	.word	0x00000000
        /*0030*/ 	.short	0x0000
        /*0032*/ 	.short	0x0000
        /*0034*/ 	.byte	0x00, 0xf0, 0x21, 0x31


	//----- nvinfo : EIATTR_SPARSE_MMA_MASK
	.align		4
.L_4801:
        /*0038*/ 	.byte	0x03, 0x50
        /*003a*/ 	.short	0x0000


	//----- nvinfo : EIATTR_MAXREG_COUNT
	.align		4
        /*003c*/ 	.byte	0x03, 0x1b
        /*003e*/ 	.short	0x0080


	//----- nvinfo : EIATTR_MERCURY_ISA_VERSION
	.align		4
        /*0040*/ 	.byte	0x03, 0x5f
        /*0042*/ 	.short	0x0101


	//----- nvinfo : EIATTR_EXIT_INSTR_OFFSETS
	.align		4
        /*0044*/ 	.byte	0x04, 0x1c
        /*0046*/ 	.short	(.L_4803 - .L_4802)


	//   ....[0]....
.L_4802:
        /*0048*/ 	.word	0x00000170


	//   ....[1]....
        /*004c*/ 	.word	0x000005e0


	//   ....[2]....
        /*0050*/ 	.word	0x00000640


	//   ....[3]....
        /*0054*/ 	.word	0x00000830


	//----- nvinfo : EIATTR_MAX_THREADS
	.align		4
.L_4803:
        /*0058*/ 	.byte	0x04, 0x05
        /*005a*/ 	.short	(.L_4805 - .L_4804)
.L_4804:
        /*005c*/ 	.word	0x00000200
        /*0060*/ 	.word	0x00000001
        /*0064*/ 	.word	0x00000001


	//----- nvinfo : EIATTR_CRS_STACK_SIZE
	.align		4
.L_4805:
        /*0068*/ 	.byte	0x04, 0x1e
        /*006a*/ 	.short	(.L_4807 - .L_4806)
.L_4806:
        /*006c*/ 	.word	0x00000000


	//----- nvinfo : EIATTR_CBANK_PARAM_SIZE
	.align		4
.L_4807:
        /*0070*/ 	.byte	0x03, 0x19
        /*0072*/ 	.short	0x0c4a


	//----- nvinfo : EIATTR_PARAM_CBANK
	.align		4
        /*0074*/ 	.byte	0x04, 0x0a
        /*0076*/ 	.short	(.L_4809 - .L_4808)
	.align		4
.L_4808:
        /*0078*/ 	.word	index@(.nv.constant0._ZN2at6native55_GLOBAL__N__de093ff9_22_ForeachBinaryOpList_cu_a911ec4325multi_tensor_apply_kernelINS1_18TensorListMetadataILi2EEENS1_11CopyFunctorIN3c107complexIfEEhLi2ELi1ELi1EEEJNS0_4CopyIS8_hEEEEEvT_T0_DpT1_)
        /*007c*/ 	.short	0x0210
        /*007e*/ 	.short	0x0c4a


	//----- nvinfo : EIATTR_SW_WAR
	.align		4
.L_4809:
        /*0080*/ 	.byte	0x04, 0x36
        /*0082*/ 	.short	(.L_4811 - .L_4810)
.L_4810:
        /*0084*/ 	.word	0x00000008
.L_4811:


//--------------------- .nv.info._ZN2at6native55_GLOBAL__N__de093ff9_22_ForeachBinaryOpList_cu_a911ec4325multi_tensor_apply_kernelINS1_18TensorListMetadataILi2EEENS1_14UnaryOpFunctorIN3c107complexIfEELi2ELi1ELi1EEEJNS0_4CopyIS8_S8_EEEEEvT_T0_DpT1_ --------------------------
	.section	.nv.info._ZN2at6native55_GLOBAL__N__de093ff9_22_ForeachBinaryOpList_cu_a911ec4325multi_tensor_apply_kernelINS1_18TensorListMetadataILi2EEENS1_14UnaryOpFunctorIN3c107complexIfEELi2ELi1ELi1EEEJNS0_4CopyIS8_S8_EEEEEvT_T0_DpT1_,"",@"SHT_CUDA_INFO"
	.sectionflags	@""
	.align	4


	//----- nvinfo : EIATTR_CUDA_API_VERSION
	.align		4
        /*0000*/ 	.byte	0x04, 0x37
        /*0002*/ 	.short	(.L_4813 - .L_4812)
.L_4812:
        /*0004*/ 	.word	0x00000082


	//----- nvinfo : EIATTR_KPARAM_INFO
	.align		4
.L_4813:
        /*0008*/ 	.byte	0x04, 0x17
        /*000a*/ 	.short	(.L_4815 - .L_4814)
.L_4814:
        /*000c*/ 	.word	0x00000000
        /*0010*/ 	.short	0x0002
        /*0012*/ 	.short	0x0c49
        /*0014*/ 	.byte	0x00, 0xf0, 0x05, 0x00


	//----- nvinfo : EIATTR_KPARAM_INFO
	.align		4
.L_4815:
        /*0018*/ 	.byte	0x04, 0x17
        /*001a*/ 	.short	(.L_4817 - .L_4816)
.L_4816:
        /*001c*/ 	.word	0x00000000
        /*0020*/ 	.short	0x0001
        /*0022*/ 	.short	0x0c48
        /*0024*/ 	.byte	0x00, 0xf0, 0x05, 0x00


	//----- nvinfo : EIATTR_KPARAM_INFO
	.align		4
.L_4817:
        /*0028*/ 	.byte	0x04, 0x17
        /*002a*/ 	.short	(.L_4819 - .L_4818)
.L_4818:
        /*002c*/ 	.word	0x00000000
        /*0030*/ 	.short	0x0000
        /*0032*/ 	.short	0x0000
        /*0034*/ 	.byte	0x00, 0xf0, 0x21, 0x31


	//----- nvinfo : EIATTR_SPARSE_MMA_MASK
	.align		4
.L_4819:
        /*0038*/ 	.byte	0x03, 0x50
        /*003a*/ 	.short	0x0000


	//----- nvinfo : EIATTR_MAXREG_COUNT
	.align		4
        /*003c*/ 	.byte	0x03, 0x1b
        /*003e*/ 	.short	0x0080


	//----- nvinfo : EIATTR_MERCURY_ISA_VERSION
	.align		4
        /*0040*/ 	.byte	0x03, 0x5f
        /*0042*/ 	.short	0x0101


	//----- nvinfo : EIATTR_EXIT_INSTR_OFFSETS
	.align		4
        /*0044*/ 	.byte	0x04, 0x1c
        /*0046*/ 	.short	(.L_4821 - .L_4820)


	//   ....[0]....
.L_4820:
        /*0048*/ 	.word	0x00000180


	//   ....[1]....
        /*004c*/ 	.word	0x00000570


	//   ....[2]....
        /*0050*/ 	.word	0x000005d0


	//   ....[3]....
        /*0054*/ 	.word	0x00000730


	//----- nvinfo : EIATTR_MAX_THREADS
	.align		4
.L_4821:
        /*0058*/ 	.byte	0x04, 0x05
        /*005a*/ 	.short	(.L_4823 - .L_4822)
.L_4822:
        /*005c*/ 	.word	0x00000200
        /*0060*/ 	.word	0x00000001
        /*0064*/ 	.word	0x00000001


	//----- nvinfo : EIATTR_CRS_STACK_SIZE
	.align		4
.L_4823:
        /*0068*/ 	.byte	0x04, 0x1e
        /*006a*/ 	.short	(.L_4825 - .L_4824)
.L_4824:
        /*006c*/ 	.word	0x00000000


	//----- nvinfo : EIATTR_CBANK_PARAM_SIZE
	.align		4
.L_4825:
        /*0070*/ 	.byte	0x03, 0x19
        /*0072*/ 	.short	0x0c4a


	//----- nvinfo : EIATTR_PARAM_CBANK
	.align		4
        /*0074*/ 	.byte	0x04, 0x0a
        /*0076*/ 	.short	(.L_4827 - .L_4826)
	.align		4
.L_4826:
        /*0078*/ 	.word	index@(.nv.constant0._ZN2at6native55_GLOBAL__N__de093ff9_22_ForeachBinaryOpList_cu_a911ec4325multi_tensor_apply_kernelINS1_18TensorListMetadataILi2EEENS1_14UnaryOpFunctorIN3c107complexIfEELi2ELi1ELi1EEEJNS0_4CopyIS8_S8_EEEEEvT_T0_DpT1_)
        /*007c*/ 	.short	0x0210
        /*007e*/ 	.short	0x0c4a


	//----- nvinfo : EIATTR_SW_WAR
	.align		4
.L_4827:
        /*0080*/ 	.byte	0x04, 0x36
        /*0082*/ 	.short	(.L_4829 - .L_4828)
.L_4828:
        /*0084*/ 	.word	0x00000008
.L_4829:


//--------------------- .nv.info._ZN2at6native55_GLOBAL__N__de093ff9_22_ForeachBinaryOpList_cu_a911ec4325multi_tensor_apply_kernelINS1_18TensorListMetadataILi2EEENS1_11CopyFunctorIN3c107complexIdEENS6_15Float8_e5m2fnuzELi2ELi1ELi1EEEJNS0_4CopyIS8_S9_EEEEEvT_T0_DpT1_ --------------------------
	.section	.nv.info._ZN2at6native55_GLOBAL__N__de093ff9_22_ForeachBinaryOpList_cu_a911ec4325multi_tensor_apply_kernelINS1_18TensorListMetadataILi2EEENS1_11CopyFunctorIN3c107complexIdEENS6_15Float8_e5m2fnuzELi2ELi1ELi1EEEJNS0_4CopyIS8_S9_EEEEEvT_T0_DpT1_,"",@"SHT_CUDA_INFO"
	.sectionflags	@""
	.align	4


	//----- nvinfo : EIATTR_CUDA_API_VERSION
	.align		4
        /*0000*/ 	.byte	0x04, 0x37
        /*0002*/ 	.short	(.L_4831 - .L_4830)
.L_4830:
        /*0004*/ 	.word	0x00000082


	//----- nvinfo : EIATTR_KPARAM_INFO
	.align		4
.L_4831:
        /*0008*/ 	.byte	0x04, 0x17
        /*000a*/ 	.short	(.L_4833 - .L_4832)
.L_4832:
        /*000c*/ 	.word	0x00000000
        /*0010*/ 	.short	0x0002
        /*0012*/ 	.short	0x0c49
        /*0014*/ 	.byte	0x00, 0xf0, 0x05, 0x00


	//----- nvinfo : EIATTR_KPARAM_INFO
	.align		4
.L_4833:
        /*0018*/ 	.byte	0x04, 0x17
        /*001a*/ 	.short	(.L_4835 - .L_4834)
.L_4834:
        /*001c*/ 	.word	0x00000000
        /*0020*/ 	.short	0x0001
        /*0022*/ 	.short	0x0c48
        /*0024*/ 	.byte	0x00, 0xf0, 0x05, 0x00


	//----- nvinfo : EIATTR_KPARAM_INFO
	.align		4
.L_4835:
        /*0028*/ 	.byte	0x04, 0x17
        /*002a*/ 	.short	(.L_4837 - .L_4836)
.L_4836:
        /*002c*/ 	.word	0x00000000
        /*0030*/ 	.short	0x0000
        /*0032*/ 	.short	0x0000
        /*0034*/ 	.byte	0x00, 0xf0, 0x21, 0x31


	//----- nvinfo : EIATTR_SPARSE_MMA_MASK
	.align		4
.L_4837:
        /*0038*/ 	.byte	0x03, 0x50
        /*003a*/ 	.short	0x0000


	//----- nvinfo : EIATTR_MAXREG_COUNT
	.align		4
        /*003c*/ 	.byte	0x03, 0x1b
        /*003e*/ 	.short	0x0080


	//----- nvinfo : EIATTR_MERCURY_ISA_VERSION
	.align		4
        /*0040*/ 	.byte	0x03, 0x5f
        /*0042*/ 	.short	0x0101


	//----- nvinfo : EIATTR_EXIT_INSTR_OFFSETS
	.align		4
        /*0044*/ 	.byte	0x04, 0x1c
        /*0046*/ 	.short	(.L_4839 - .L_4838)


	//   ....[0]....
.L_4838:
        /*0048*/ 	.word	0x00000190


	//   ....[1]....
        /*004c*/ 	.word	0x00000c90


	//   ....[2]....
        /*0050*/ 	.word	0x00000cf0


	//   ....[3]....
        /*0054*/ 	.word	0x00001600


	//----- nvinfo : EIATTR_MAX_THREADS
	.align		4
.L_4839:
        /*0058*/ 	.byte	0x04, 0x05
        /*005a*/ 	.short	(.L_4841 - .L_4840)
.L_4840:
        /*005c*/ 	.word	0x00000200
        /*0060*/ 	.word	0x00000001
        /*0064*/ 	.word	0x00000001


	//----- nvinfo : EIATTR_CRS_STACK_SIZE
	.align		4
.L_4841:
        /*0068*/ 	.byte	0x04, 0x1e
        /*006a*/ 	.short	(.L_4843 - .L_4842)
.L_4842:
        /*006c*/ 	.word	0x00000000


	//----- nvinfo : EIATTR_CBANK_PARAM_SIZE
	.align		4
.L_4843:
        /*0070*/ 	.byte	0x03, 0x19
        /*0072*/ 	.short	0x0c4a


	//----- nvinfo : EIATTR_PARAM_CBANK
	.align		4
        /*0074*/ 	.byte	0x04, 0x0a
        /*0076*/ 	.short	(.L_4845 - .L_4844)
	.align		4
.L_4844:
        /*0078*/ 	.word	index@(.nv.constant0._ZN2at6native55_GLOBAL__N__de093ff9_22_ForeachBinaryOpList_cu_a911ec4325multi_tensor_apply_kernelINS1_18TensorListMetadataILi2EEENS1_11CopyFunctorIN3c107complexIdEENS6_15Float8_e5m2fnuzELi2ELi1ELi1EEEJNS0_4CopyIS8_S9_EEEEEvT_T0_DpT1_)
        /*007c*/ 	.short	0x0210
        /*007e*/ 	.short	0x0c4a


	//----- nvinfo : EIATTR_SW_WAR
	.align		4
.L_4845:
        /*0080*/ 	.byte	0x04, 0x36
        /*0082*/ 	.short	(.L_4847 - .L_4846)
.L_4846:
        /*0084*/ 	.word	0x00000008
.L_4847:


//--------------------- .nv.info._ZN2at6native55_GLOBAL__N__de093ff9_22_ForeachBinaryOpList_cu_a911ec4325multi_tensor_apply_kernelINS1_18TensorListMetadataILi2EEENS1_11CopyFunctorIN3c107complexIdEENS6_11Float8_e5m2ELi2ELi1ELi1EEEJNS0_4CopyIS8_S9_EEEEEvT_T0_DpT1_ --------------------------
	.section	.nv.info._ZN2at6native55_GLOBAL__N__de093ff9_22_ForeachBinaryOpList_cu_a911ec4325multi_tensor_apply_kernelINS1_18TensorListMetadataILi2EEENS1_11CopyFunctorIN3c107complexIdEENS6_11Float8_e5m2ELi2ELi1ELi1EEEJNS0_4CopyIS8_S9_EEEEEvT_T0_DpT1_,"",@"SHT_CUDA_INFO"
	.sectionflags	@""
	.align	4


	//----- nvinfo : EIATTR_CUDA_API_VERSION
	.align		4
        /*0000*/ 	.byte	0x04, 0x37
        /*0002*/ 	.short	(.L_4849 - .L_4848)
.L_4848:
        /*0004*/ 	.word	0x00000082


	//----- nvinfo : EIATTR_KPARAM_INFO
	.align		4
.L_4849:
        /*0008*/ 	.byte	0x04, 0x17
        /*000a*/ 	.short	(.L_4851 - .L_4850)
.L_4850:
        /*000c*/ 	.word	0x00000000
        /*0010*/ 	.short	0x0002
        /*0012*/ 	.short	0x0c49
        /*0014*/ 	.byte	0x00, 0xf0, 0x05, 0x00


	//----- nvinfo : EIATTR_KPARAM_INFO
	.align		4
.L_4851:
        /*0018*/ 	.byte	0x04, 0x17
        /*001a*/ 	.short	(.L_4853 - .L_4852)
.L_4852:
        /*001c*/ 	.word	0x00000000
        /*0020*/ 	.short	0x0001
        /*0022*/ 	.short	0x0c48
        /*0024*/ 	.byte	0x00, 0xf0, 0x05, 0x00


	//----- nvinfo : EIATTR_KPARAM_INFO
	.align		4
.L_4853:
        /*0028*/ 	.byte	0x04, 0x17
        /*002a*/ 	.short	(.L_4855 - .L_4854)
.L_4854:
        /*002c*/ 	.word	0x00000000
        /*0030*/ 	.short	0x0000
        /*0032*/ 	.short	0x0000
        /*0034*/ 	.byte	0x00, 0xf0, 0x21, 0x31


	//----- nvinfo : EIATTR_SPARSE_MMA_MASK
	.align		4
.L_4855:
        /*0038*/ 	.byte	0x03, 0x50
        /*003a*/ 	.short	0x0000


	//----- nvinfo : EIATTR_MAXREG_COUNT
	.align		4
        /*003c*/ 	.byte	0x03, 0x1b
        /*003e*/ 	.short	0x0080


	//----- nvinfo : EIATTR_MERCURY_ISA_VERSION
	.align		4
        /*0040*/ 	.byte	0x03, 0x5f
        /*0042*/ 	.short	0x0101


	//----- nvinfo : EIATTR_EXIT_INSTR_OFFSETS
	.align		4
        /*0044*/ 	.byte	0x04, 0x1c
        /*0046*/ 	.short	(.L_4857 - .L_4856)


	//   ....[0]....
.L_4856:
        /*0048*/ 	.word	0x00000190


	//   ....[1]....
        /*004c*/ 	.word	0x000008d0


	//   ....[2]....
        /*0050*/ 	.word	0x00000930


	//   ....[3]....
        /*0054*/ 	.word	0x00000e50


	//----- nvinfo : EIATTR_MAX_THREADS
	.align		4
.L_4857:
        /*0058*/ 	.byte	0x04, 0x05
        /*005a*/ 	.short	(.L_4859 - .L_4858)
.L_4858:
        /*005c*/ 	.word	0x00000200
        /*0060*/ 	.word	0x00000001
        /*0064*/ 	.word	0x00000001


	//----- nvinfo : EIATTR_CRS_STACK_SIZE
	.align		4
.L_4859:
        /*0068*/ 	.byte	0x04, 0x1e
        /*006a*/ 	.short	(.L_4861 - .L_4860)
.L_4860:
        /*006c*/ 	.word	0x00000000


	//----- nvinfo : EIATTR_CBANK_PARAM_SIZE
	.align		4
.L_4861:
        /*0070*/ 	.byte	0x03, 0x19
        /*0072*/ 	.short	0x0c4a


	//----- nvinfo : EIATTR_PARAM_CBANK
	.align		4
        /*0074*/ 	.byte	0x04, 0x0a
        /*0076*/ 	.short	(.L_4863 - .L_4862)
	.align		4
.L_4862:
        /*0078*/ 	.word	index@(.nv.constant0._ZN2at6native55_GLOBAL__N__de093ff9_22_ForeachBinaryOpList_cu_a911ec4325multi_tensor_apply_kernelINS1_18TensorListMetadataILi2EEENS1_11CopyFunctorIN3c107complexIdEENS6_11Float8_e5m2ELi2ELi1ELi1EEEJNS0_4CopyIS8_S9_EEEEEvT_T0_DpT1_)
        /*007c*/ 	.short	0x0210
        /*007e*/ 	.short	0x0c4a


	//----- nvinfo : EIATTR_SW_WAR
	.align		4
.L_4863:
        /*0080*/ 	.byte	0x04, 0x36
        /*0082*/ 	.short	(.L_4865 - .L_4864)
.L_4864:
        /*0084*/ 	.word	0x00000008
.L_4865:


//--------------------- .nv.info._ZN2at6native55_GLOBAL__N__de093ff9_22_ForeachBinaryOpList_cu_a911ec4325multi_tensor_apply_kernelINS1_18TensorListMetadataILi2EEENS1_11CopyFunctorIN3c107complexIdEENS6_15Float8_e4m3fnuzELi2ELi1ELi1EEEJNS0_4CopyIS8_S9_EEEEEvT_T0_DpT1_ --------------------------
	.section	.nv.info._ZN2at6native55_GLOBAL__N__de093ff9_22_ForeachBinaryOpList_cu_a911ec4325multi_tensor_apply_kernelINS1_18TensorListMetadataILi2EEENS1_11CopyFunctorIN3c107complexIdEENS6_15Float8_e4m3fnuzELi2ELi1ELi1EEEJNS0_4CopyIS8_S9_EEEEEvT_T0_DpT1_,"",@"SHT_CUDA_INFO"
	.sectionflags	@""
	.align	4


	//----- nvinfo : EIATTR_CUDA_API_VERSION
	.align		4
        /*0000*/ 	.byte	0x04, 0x37
        /*0002*/ 	.short	(.L_4867 - .L_4866)
.L_4866:
        /*0004*/ 	.word	0x00000082


	//----- nvinfo : EIATTR_KPARAM_INFO
	.align		4
.L_4867:
        /*0008*/ 	.byte	0x04, 0x17
        /*000a*/ 	.short	(.L_4869 - .L_4868)
.L_4868:
        /*000c*/ 	.word	0x00000000
        /*0010*/ 	.short	0x0002
        /*0012*/ 	.short	0x0c49
        /*0014*/ 	.byte	0x00, 0xf0, 0x05, 0x00


	//----- nvinfo : EIATTR_KPARAM_INFO
	.align		4
.L_4869:
        /*0018*/ 	.byte	0x04, 0x17
        /*001a*/ 	.short	(.L_4871 - .L_4870)
.L_4870:
        /*001c*/ 	.word	0x00000000
        /*0020*/ 	.short	0x0001
        /*0022*/ 	.short	0x0c48
        /*0024*/ 	.byte	0x00, 0xf0, 0x05, 0x00


	//----- nvinfo : EIATTR_KPARAM_INFO
	.align		4
.L_4871:
        /*0028*/ 	.byte	0x04, 0x17
        /*002a*/ 	.short	(.L_4873 - .L_4872)
.L_4872:
        /*002c*/ 	.word	0x00000000
        /*0030*/ 	.short	0x0000
        /*0032*/ 	.short	0x0000
        /*0034*/ 	.byte	0x00, 0xf0, 0x21, 0x31


	//----- nvinfo : EIATTR_SPARSE_MMA_MASK
	.align		4
.L_4873:
        /*0038*/ 	.byte	0x03, 0x50
        /*003a*/ 	.short	0x0000


	//----- nvinfo : EIATTR_MAXREG_COUNT
	.align		4
        /*003c*/ 	.byte	0x03, 0x1b
        /*003e*/ 	.short	0x0080


	//----- nvinfo : EIATTR_MERCURY_ISA_VERSION
	.align		4
        /*0040*/ 	.byte	0x03, 0x5f
        /*0042*/ 	.short	0x0101


	//----- nvinfo : EIATTR_EXIT_INSTR_OFFSETS
	.align		4
        /*0044*/ 	.byte	0x04, 0x1c
        /*0046*/ 	.short	(.L_4875 - .L_4874)


	//   ....[0]....
.L_4874:
        /*0048*/ 	.word	0x00000190


	//   ....[1]....
        /*004c*/ 	.word	0x00000c90


	//   ....[2]....
        /*0050*/ 	.word	0x00000cf0


	//   ....[3]....
        /*0054*/ 	.word	0x00001600


	//----- nvinfo : EIATTR_MAX_THREADS
	.align		4
.L_4875:
        /*0058*/ 	.byte	0x04, 0x05
        /*005a*/ 	.short	(.L_4877 - .L_4876)
.L_4876:
        /*005c*/ 	.word	0x00000200
        /*0060*/ 	.word	0x00000001
        /*0064*/ 	.word	0x00000001


	//----- nvinfo : EIATTR_CRS_STACK_SIZE
	.align		4
.L_4877:
        /*0068*/ 	.byte	0x04, 0x1e
        /*006a*/ 	.short	(.L_4879 - .L_4878)
.L_4878:
        /*006c*/ 	.word	0x00000000


	//----- nvinfo : EIATTR_CBANK_PARAM_SIZE
	.align		4
.L_4879:
        /*0070*/ 	.byte	0x03, 0x19
        /*0072*/ 	.short	0x0c4a


	//----- nvinfo : EIATTR_PARAM_CBANK
	.align		4
        /*0074*/ 	.byte	0x04, 0x0a
        /*0076*/ 	.short	(.L_4881 - .L_4880)
	.align		4
.L_4880:
        /*0078*/ 	.word	index@(.nv.constant0._ZN2at6native55_GLOBAL__N__de093ff9_22_ForeachBinaryOpList_cu_a911ec4325multi_tensor_apply_kernelINS1_18TensorListMetadataILi2EEENS1_11CopyFunctorIN3c107complexIdEENS6_15Float8_e4m3fnuzELi2ELi1ELi1EEEJNS0_4CopyIS8_S9_EEEEEvT_T0_DpT1_)
        /*007c*/ 	.short	0x0210
        /*007e*/ 	.short	0x0c4a


	//----- nvinfo : EIATTR_SW_WAR
	.align		4
.L_4881:
        /*0080*/ 	.byte	0x04, 0x36
        /*0082*/ 	.short	(.L_4883 - .L_4882)
.L_4882:
        /*0084*/ 	.word	0x00000008
.L_4883:


//--------------------- .nv.info._ZN2at6native55_GLOBAL__N__de093ff9_22_ForeachBinaryOpList_cu_a911ec4325multi_tensor_apply_kernelINS1_18TensorListMetadataILi2EEENS1_11CopyFunctorIN3c107complexIdEENS6_13Float8_e4m3fnELi2ELi1ELi1EEEJNS0_4CopyIS8_S9_EEEEEvT_T0_DpT1_ --------------------------
	.section	.nv.info._ZN2at6native55_GLOBAL__N__de093ff9_22_ForeachBinaryOpList_cu_a911ec4325multi_tensor_apply_kernelINS1_18TensorListMetadataILi2EEENS1_11CopyFunctorIN3c107complexIdEENS6_13Float8_e4m3fnELi2ELi1ELi1EEEJNS0_4CopyIS8_S9_EEEEEvT_T0_DpT1_,"",@"SHT_CUDA_INFO"
	.sectionflags	@""
	.align	4


	//----- nvinfo : EIATTR_CUDA_API_VERSION
	.align		4
        /*0000*/ 	.byte	0x04, 0x37
        /*0002*/ 	.short	(.L_4885 - .L_4884)
.L_4884:
        /*0004*/ 	.word	0x00000082


	//----- nvinfo : EIATTR_KPARAM_INFO
	.align		4
.L_4885:
        /*0008*/ 	.byte	0x04, 0x17
        /*000a*/ 	.short	(.L_4887 - .L_4886)
.L_4886:
        /*000c*/ 	.word	0x00000000
        /*0010*/ 	.short	0x0002
        /*0012*/ 	.short	0x0c49
        /*0014*/ 	.byte	0x00, 0xf0, 0x05, 0x00


	//----- nvinfo : EIATTR_KPARAM_INFO
	.align		4
.L_4887:
        /*0018*/ 	.byte	0x04, 0x17
        /*001a*/ 	.short	(.L_4889 - .L_4888)
.L_4888:
        /*001c*/ 	.word	0x00000000
        /*0020*/ 	.short	0x0001
        /*0022*/ 	.short	0x0c48
        /*0024*/ 	.byte	0x00, 0xf0, 0x05, 0x00


	//----- nvinfo : EIATTR_KPARAM_INFO
	.align		4
.L_4889:
        /*0028*/ 	.byte	0x04, 0x17
        /*002a*/ 	.short	(.L_4891 - .L_4890)
.L_4890:
        /*002c*/ 	.word	0x00000000
        /*0030*/ 	.short	0x0000
        /*0032*/ 	.short	0x0000
        /*0034*/ 	.byte	0x00, 0xf0, 0x21, 0x31


	//----- nvinfo : EIATTR_SPARSE_MMA_MASK
	.align		4
.L_4891:
        /*0038*/ 	.byte	0x03, 0x50
        /*003a*/ 	.short	0x0000


	//----- nvinfo : EIATTR_MAXREG_COUNT
	.align		4
        /*003c*/ 	.byte	0x03, 0x1b
        /*003e*/ 	.short	0x0080


	//----- nvinfo : EIATTR_MERCURY_ISA_VERSION
	.align		4
        /*0040*/ 	.byte	0x03, 0x5f
        /*0042*/ 	.short	0x0101


	//----- nvinfo : EIATTR_EXIT_INSTR_OFFSETS
	.align		4
        /*0044*/ 	.byte	0x04, 0x1c
        /*0046*/ 	.short	(.L_4893 - .L_4892)


	//   ....[0]....
.L_4892:
        /*0048*/ 	.word	0x00000170


	//   ....[1]....
        /*004c*/ 	.word	0x00000b30


	//   ....[2]....
        /*0050*/ 	.word	0x00000b90


	//   ....[3]....
        /*0054*/ 	.word	0x00001230


	//----- nvinfo : EIATTR_MAX_THREADS
	.align		4
.L_4893:
        /*0058*/ 	.byte	0x04, 0x05
        /*005a*/ 	.short	(.L_4895 - .L_4894)
.L_4894:
        /*005c*/ 	.word	0x00000200
        /*0060*/ 	.word	0x00000001
        /*0064*/ 	.word	0x00000001


	//----- nvinfo : EIATTR_CRS_STACK_SIZE
	.align		4
.L_4895:
        /*0068*/ 	.byte	0x04, 0x1e
        /*006a*/ 	.short	(.L_4897 - .L_4896)
.L_4896:
        /*006c*/ 	.word	0x00000000


	//----- nvinfo : EIATTR_CBANK_PARAM_SIZE
	.align		4
.L_4897:
        /*0070*/ 	.byte	0x03, 0x19
        /*0072*/ 	.short	0x0c4a


	//----- nvinfo : EIATTR_PARAM_CBANK
	.align		4
        /*0074*/ 	.byte	0x04, 0x0a
        /*0076*/ 	.short	(.L_4899 - .L_4898)
	.align		4
.L_4898:
        /*0078*/ 	.word	index@(.nv.constant0._ZN2at6native55_GLOBAL__N__de093ff9_22_ForeachBinaryOpList_cu_a911ec4325multi_tensor_apply_kernelINS1_18TensorListMetadataILi2EEENS1_11CopyFunctorIN3c107complexIdEENS6_13Float8_e4m3fnELi2ELi1ELi1EEEJNS0_4CopyIS8_S9_EEEEEvT_T0_DpT1_)
        /*007c*/ 	.short	0x0210
        /*007e*/ 	.short	0x0c4a


	//----- nvinfo : EIATTR_SW_WAR
	.align		4
.L_4899:
        /*0080*/ 	.byte	0x04, 0x36
        /*0082*/ 	.short	(.L_4901 - .L_4900)
.L_4900:
        /*0084*/ 	.word	0x00000008
.L_4901:


//--------------------- .nv.info._ZN2at6native55_GLOBAL__N__de093ff9_22_ForeachBinaryOpList_cu_a911ec4325multi_tensor_apply_kernelINS1_18TensorListMetadataILi2EEENS1_11CopyFunctorIN3c107complexIdEEbLi2ELi1ELi1EEEJNS0_4CopyIS8_bEEEEEvT_T0_DpT1_ --------------------------
	.section	.nv.info._ZN2at6native55_GLOBAL__N__de093ff9_22_ForeachBinaryOpList_cu_a911ec4325multi_tensor_apply_kernelINS1_18TensorListMetadataILi2EEENS1_11CopyFunctorIN3c107complexIdEEbLi2ELi1ELi1EEEJNS0_4CopyIS8_bEEEEEvT_T0_DpT1_,"",@"SHT_CUDA_INFO"
	.sectionflags	@""
	.align	4


	//----- nvinfo : EIATTR_CUDA_API_VERSION
	.align		4
        /*0000*/ 	.byte	0x04, 0x37
        /*0002*/ 	.short	(.L_4903 - .L_4902)
.L_4902:
        /*0004*/ 	.word	0x00000082


	//----- nvinfo : EIATTR_KPARAM_INFO
	.align		4
.L_4903:
        /*0008*/ 	.byte	0x04, 0x17
        /*000a*/ 	.short	(.L_4905 - .L_4904)
.L_4904:
        /*000c*/ 	.word	0x00000000
        /*0010*/ 	.short	0x0002
        /*0012*/ 	.short	0x0c49
        /*0014*/ 	.byte	0x00, 0xf0, 0x05, 0x00


	//----- nvinfo : EIATTR_KPARAM_INFO
	.align		4
.L_4905:
        /*0018*/ 	.byte	0x04, 0x17
        /*001a*/ 	.short	(.L_4907 - .L_4906)
.L_4906:
        /*001c*/ 	.word	0x00000000
        /*0020*/ 	.short	0x0001
        /*0022*/ 	.short	0x0c48
        /*0024*/ 	.byte	0x00, 0xf0, 0x05, 0x00


	//----- nvinfo : EIATTR_KPARAM_INFO
	.align		4
.L_4907:
        /*0028*/ 	.byte	0x04, 0x17
        /*002a*/ 	.short	(.L_4909 - .L_4908)
.L_4908:
        /*002c*/ 	.word	0x00000000
        /*0030*/ 	.short	0x0000
        /*0032*/ 	.short	0x0000
        /*0034*/ 	.byte	0x00, 0xf0, 0x21, 0x31


	//----- nvinfo : EIATTR_SPARSE_MMA_MASK
	.align		4
.L_4909:
        /*0038*/ 	.byte	0x03, 0x50
        /*003a*/ 	.short	0x0000


	//----- nvinfo : EIATTR_MAXREG_COUNT
	.align		4
        /*003c*/ 	.byte	0x03, 0x1b
        /*003e*/ 	.short	0x0080


	//----- nvinfo : EIATTR_MERCURY_ISA_VERSION
	.align		4
        /*0040*/ 	.byte	0x03, 0x5f
        /*0042*/ 	.short	0x0101


	//----- nvinfo : EIATTR_EXIT_INSTR_OFFSETS
	.align		4
        /*0044*/ 	.byte	0x04, 0x1c
        /*0046*/ 	.short	(.L_4911 - .L_4910)


	//   ....[0]....
.L_4910:
        /*0048*/ 	.word	0x00000170


	//   ....[1]....
        /*004c*/ 	.word	0x00000620


	//   ....[2]....
        /*0050*/ 	.word	0x00000680


	//   ....[3]....
        /*0054*/ 	.word	0x000008d0


	//----- nvinfo : EIATTR_MAX_THREADS
	.align		4
.L_4911:
        /*0058*/ 	.byte	0x04, 0x05
        /*005a*/ 	.short	(.L_4913 - .L_4912)
.L_4912:
        /*005c*/ 	.word	0x00000200
        /*0060*/ 	.word	0x00000001
        /*0064*/ 	.word	0x00000001


	//----- nvinfo : EIATTR_CRS_STACK_SIZE
	.align		4
.L_4913:
        /*0068*/ 	.byte	0x04, 0x1e
        /*006a*/ 	.short	(.L_4915 - .L_4914)
.L_4914:
        /*006c*/ 	.word	0x00000000


	//----- nvinfo : EIATTR_CBANK_PARAM_SIZE
	.align		4
.L_4915:
        /*0070*/ 	.byte	0x03, 0x19
        /*0072*/ 	.short	0x0c4a


	//----- nvinfo : EIATTR_PARAM_CBANK
	.align		4
        /*0074*/ 	.byte	0x04, 0x0a
        /*0076*/ 	.short	(.L_4917 - .L_4916)
	.align		4
.L_4916:
        /*0078*/ 	.word	index@(.nv.constant0._ZN2at6native55_GLOBAL__N__de093ff9_22_ForeachBinaryOpList_cu_a911ec4325multi_tensor_apply_kernelINS1_18TensorListMetadataILi2EEENS1_11CopyFunctorIN3c107complexIdEEbLi2ELi1ELi1EEEJNS0_4CopyIS8_bEEEEEvT_T0_DpT1_)
        /*007c*/ 	.short	0x0210
        /*007e*/ 	.short	0x0c4a


	//----- nvinfo : EIATTR_SW_WAR
	.align		4
.L_4917:
        /*0080*/ 	.byte	0x04, 0x36
        /*0082*/ 	.short	(.L_4919 - .L_4918)
.L_4918:
        /*0084*/ 	.word	0x00000008
.L_4919:


//--------------------- .nv.info._ZN2at6native55_GLOBAL__N__de093ff9_22_ForeachBinaryOpList_cu_a911ec4325multi_tensor_apply_kernelINS1_18TensorListMetadataILi2EEENS1_11CopyFunctorIN3c107complexIdEENS6_8BFloat16ELi2ELi1ELi1EEEJNS0_4CopyIS8_S9_EEEEEvT_T0_DpT1_ --------------------------
	.section	.nv.info._ZN2at6native55_GLOBAL__N__de093ff9_22_ForeachBinaryOpList_cu_a911ec4325multi_tensor_apply_kernelINS1_18TensorListMetadataILi2EEENS1_11CopyFunctorIN3c107complexIdEENS6_8BFloat16ELi2ELi1ELi1EEEJNS0_4CopyIS8_S9_EEEEEvT_T0_DpT1_,"",@"SHT_CUDA_INFO"
	.sectionflags	@""
	.align	4


	//----- nvinfo : EIATTR_CUDA_API_VERSION
	.align		4
        /*0000*/ 	.byte	0x04, 0x37
        /*0002*/ 	.short	(.L_4921 - .L_4920)
.L_4920:
        /*0004*/ 	.word	0x00000082


	//----- nvinfo : EIATTR_KPARAM_INFO
	.align		4
.L_4921:
        /*0008*/ 	.byte	0x04, 0x17
        /*000a*/ 	.short	(.L_4923 - .L_4922)
.L_4922:
        /*000c*/ 	.word	0x00000000
        /*0010*/ 	.short	0x0002
        /*0012*/ 	.short	0x0c49
        /*0014*/ 	.byte	0x00, 0xf0, 0x05, 0x00


	//----- nvinfo : EIATTR_KPARAM_INFO
	.align		4
.L_4923:
        /*0018*/ 	.byte	0x04, 0x17
        /*001a*/ 	.short	(.L_4925 - .L_4924)
.L_4924:
        /*001c*/ 	.word	0x00000000
        /*0020*/ 	.short	0x0001
        /*0022*/ 	.short	0x0c48
        /*0024*/ 	.byte	0x00, 0xf0, 0x05, 0x00


	//----- nvinfo : EIATTR_KPARAM_INFO
	.align		4
.L_4925:
        /*0028*/ 	.byte	0x04, 0x17
        /*002a*/ 	.short	(.L_4927 - .L_4926)
.L_4926:
        /*002c*/ 	.word	0x00000000
        /*0030*/ 	.short	0x0000
        /*0032*/ 	.short	0x0000
        /*0034*/ 	.byte	0x00, 0xf0, 0x21, 0x31


	//----- nvinfo : EIATTR_SPARSE_MMA_MASK
	.align		4
.L_4927:
        /*0038*/ 	.byte	0x03, 0x50
        /*003a*/ 	.short	0x0000


	//----- nvinfo : EIATTR_MAXREG_COUNT
	.align		4
        /*003c*/ 	.byte	0x03, 0x1b
        /*003e*/ 	.short	0x0080


	//----- nvinfo : EIATTR_MERCURY_ISA_VERSION
	.align		4
        /*0040*/ 	.byte	0x03, 0x5f
        /*0042*/ 	.short	0x0101


	//----- nvinfo : EIATTR_EXIT_INSTR_OFFSETS
	.align		4
        /*0044*/ 	.byte	0x04, 0x1c
        /*0046*/ 	.short	(.L_4929 - .L_4928)


	//   ....[0]....
.L_4928:
        /*0048*/ 	.word	0x00000170


	//   ....[1]....
        /*004c*/ 	.word	0x00000650


	//   ....[2]....
        /*0050*/ 	.word	0x000006b0


	//   ....[3]....
        /*0054*/ 	.word	0x00000920


	//----- nvinfo : EIATTR_MAX_THREADS
	.align		4
.L_4929:
        /*0058*/ 	.byte	0x04, 0x05
        /*005a*/ 	.short	(.L_4931 - .L_4930)
.L_4930:
        /*005c*/ 	.word	0x00000200
        /*0060*/ 	.word	0x00000001
        /*0064*/ 	.word	0x00000001


	//----- nvinfo : EIATTR_CRS_STACK_SIZE
	.align		4
.L_4931:
        /*0068*/ 	.byte	0x04, 0x1e
        /*006a*/ 	.short	(.L_4933 - .L_4932)
.L_4932:
        /*006c*/ 	.word	0x00000000


	//----- nvinfo : EIATTR_CBANK_PARAM_SIZE
	.align		4
.L_4933:
        /*0070*/ 	.byte	0x03, 0x19
        /*0072*/ 	.short	0x0c4a


	//----- nvinfo : EIATTR_PARAM_CBANK
	.align		4
        /*0074*/ 	.byte	0x04, 0x0a
        /*0076*/ 	.short	(.L_4935 - .L_4934)
	.align		4
.L_4934:
        /*0078*/ 	.word	index@(.nv.constant0._ZN2at6native55_GLOBAL__N__de093ff9_22_ForeachBinaryOpList_cu_a911ec4325multi_tensor_apply_kernelINS1_18TensorListMetadataILi2EEENS1_11CopyFunctorIN3c107complexIdEENS6_8BFloat16ELi2ELi1ELi1EEEJNS0_4CopyIS8_S9_EEEEEvT_T0_DpT1_)
        /*007c*/ 	.short	0x0210
        /*007e*/ 	.short	0x0c4a


	//----- nvinfo : EIATTR_SW_WAR
	.align		4
.L_4935:
        /*0080*/ 	.byte	0x04, 0x36
        /*0082*/ 	.short	(.L_4937 - .L_4936)
.L_4936:
        /*0084*/ 	.word	0x00000008
.L_4937:


//--------------------- .nv.info._ZN2at6native55_GLOBAL__N__de093ff9_22_ForeachBinaryOpList_cu_a911ec4325multi_tensor_apply_kernelINS1_18TensorListMetadataILi2EEENS1_11CopyFunctorIN3c107complexIdEENS6_4HalfELi2ELi1ELi1EEEJNS0_4CopyIS8_S9_EEEEEvT_T0_DpT1_ --------------------------
	.section	.nv.info._ZN2at6native55_GLOBAL__N__de093ff9_22_ForeachBinaryOpList_cu_a911ec4325multi_tensor_apply_kernelINS1_18TensorListMetadataILi2EEENS1_11CopyFunctorIN3c107complexIdEENS6_4HalfELi2ELi1ELi1EEEJNS0_4CopyIS8_S9_EEEEEvT_T0_DpT1_,"",@"SHT_CUDA_INFO"
	.sectionflags	@""
	.align	4


	//----- nvinfo : EIATTR_CUDA_API_VERSION
	.align		4
        /*0000*/ 	.byte	0x04, 0x37
        /*0002*/ 	.short	(.L_4939 - .L_4938)
.L_4938:
        /*0004*/ 	.word	0x00000082


	//----- nvinfo : EIATTR_KPARAM_INFO
	.align		4
.L_4939:
        /*0008*/ 	.byte	0x04, 0x17
        /*000a*/ 	.short	(.L_4941 - .L_4940)
.L_4940:
        /*000c*/ 	.word	0x00000000
        /*0010*/ 	.short	0x0002
        /*0012*/ 	.short	0x0c49
        /*0014*/ 	.byte	0x00, 0xf0, 0x05, 0x00


	//----- nvinfo : EIATTR_KPARAM_INFO
	.align		4
.L_4941:
        /*0018*/ 	.byte	0x04, 0x17
        /*001a*/ 	.short	(.L_4943 - .L_4942)
.L_4942:
        /*001c*/ 	.word	0x00000000
        /*0020*/ 	.short	0x0001
        /*0022*/ 	.short	0x0c48
        /*0024*/ 	.byte	0x00, 0xf0, 0x05, 0x00


	//----- nvinfo : EIATTR_KPARAM_INFO
	.align		4
.L_4943:
        /*0028*/ 	.byte	0x04, 0x17
        /*002a*/ 	.short	(.L_4945 - .L_4944)
.L_4944:
        /*002c*/ 	.word	0x00000000
        /*0030*/ 	.short	0x0000
        /*0032*/ 	.short	0x0000
        /*0034*/ 	.byte	0x00, 0xf0, 0x21, 0x31


	//----- nvinfo : EIATTR_SPARSE_MMA_MASK
	.align		4
.L_4945:
        /*0038*/ 	.byte	0x03, 0x50
        /*003a*/ 	.short	0x0000


	//----- nvinfo : EIATTR_MAXREG_COUNT
	.align		4
        /*003c*/ 	.byte	0x03, 0x1b
        /*003e*/ 	.short	0x0080


	//----- nvinfo : EIATTR_MERCURY_ISA_VERSION
	.align		4
        /*0040*/ 	.byte	0x03, 0x5f
        /*0042*/ 	.short	0x0101


	//----- nvinfo : EIATTR_EXIT_INSTR_OFFSETS
	.align		4
        /*0044*/ 	.byte	0x04, 0x1c
        /*0046*/ 	.short	(.L_4947 - .L_4946)


	//   ....[0]....
.L_4946:
        /*0048*/ 	.word	0x00000170


	//   ....[1]....
        /*004c*/ 	.word	0x00000650


	//   ....[2]....
        /*0050*/ 	.word	0x000006b0


	//   ....[3]....
        /*0054*/ 	.word	0x00000900


	//----- nvinfo : EIATTR_MAX_THREADS
	.align		4
.L_4947:
        /*0058*/ 	.byte	0x04, 0x05
        /*005a*/ 	.short	(.L_4949 - .L_4948)
.L_4948:
        /*005c*/ 	.word	0x00000200
        /*0060*/ 	.word	0x00000001
        /*0064*/ 	.word	0x00000001


	//----- nvinfo : EIATTR_CRS_STACK_SIZE
	.align		4
.L_4949:
        /*0068*/ 	.byte	0x04, 0x1e
        /*006a*/ 	.short	(.L_4951 - .L_4950)
.L_4950:
        /*006c*/ 	.word	0x00000000


	//----- nvinfo : EIATTR_CBANK_PARAM_SIZE
	.align		4
.L_4951:
        /*0070*/ 	.byte	0x03, 0x19
        /*0072*/ 	.short	0x0c4a


	//----- nvinfo : EIATTR_PARAM_CBANK
	.align		4
        /*0074*/ 	.byte	0x04, 0x0a
        /*0076*/ 	.short	(.L_4953 - .L_4952)
	.align		4
.L_4952:
        /*0078*/ 	.word	index@(.nv.constant0._ZN2at6native55_GLOBAL__N__de093ff9_22_ForeachBinaryOpList_cu_a911ec4325multi_tensor_apply_kernelINS1_18TensorListMetadataILi2EEENS1_11CopyFunctorIN3c107complexIdEENS6_4HalfELi2ELi1ELi1EEEJNS0_4CopyIS8_S9_EEEEEvT_T0_DpT1_)
        /*007c*/ 	.short	0x0210
        /*007e*/ 	.short	0x0c4a


	//----- nvinfo : EIATTR_SW_WAR
	.align		4
.L_4953:
        /*0080*/ 	.byte	0x04, 0x36
        /*0082*/ 	.short	(.L_4955 - .L_4954)
.L_4954:
        /*0084*/ 	.word	0x00000008
.L_4955:


//--------------------- .nv.info._ZN2at6native55_GLOBAL__N__de093ff9_22_ForeachBinaryOpList_cu_a911ec4325multi_tensor_apply_kernelINS1_18TensorListMetadataILi2EEENS1_11CopyFunctorIN3c107complexIdEENS7_IfEELi2ELi1ELi1EEEJNS0_4CopyIS8_S9_EEEEEvT_T0_DpT1_ --------------------------
	.section	.nv.info._ZN2at6native55_GLOBAL__N__de093ff9_22_ForeachBinaryOpList_cu_a911ec4325multi_tensor_apply_kernelINS1_18TensorListMetadataILi2EEENS1_11CopyFunctorIN3c107complexIdEENS7_IfEELi2ELi1ELi1EEEJNS0_4CopyIS8_S9_EEEEEvT_T0_DpT1_,"",@"SHT_CUDA_INFO"
	.sectionflags	@""
	.align	4


	//----- nvinfo : EIATTR_CUDA_API_VERSION
	.align		4
        /*0000*/ 	.byte	0x04, 0x37
        /*0002*/ 	.short	(.L_4957 - .L_4956)
.L_4956:
        /*0004*/ 	.word	0x00000082


	//----- nvinfo : EIATTR_KPARAM_INFO
	.align		4
.L_4957:
        /*0008*/ 	.byte	0x04, 0x17
        /*000a*/ 	.short	(.L_4959 - .L_4958)
.L_4958:
        /*000c*/ 	.word	0x00000000
        /*0010*/ 	.short	0x0002
        /*0012*/ 	.short	0x0c49
        /*0014*/ 	.byte	0x00, 0xf0, 0x05, 0x00


	//----- nvinfo : EIATTR_KPARAM_INFO
	.align		4
.L_4959:
        /*0018*/ 	.byte	0x04, 0x17
        /*001a*/ 	.short	(.L_4961 - .L_4960)
.L_4960:
        /*001c*/ 	.word	0x00000000
        /*0020*/ 	.short	0x0001
        /*0022*/ 	.short	0x0c48
        /*0024*/ 	.byte	0x00, 0xf0, 0x05, 0x00


	//----- nvinfo : EIATTR_KPARAM_INFO
	.align		4
.L_4961:
        /*0028*/ 	.byte	0x04, 0x17
        /*002a*/ 	.short	(.L_4963 - .L_4962)
.L_4962:
        /*002c*/ 	.word	0x00000000
        /*0030*/ 	.short	0x0000
        /*0032*/ 	.short	0x0000
        /*0034*/ 	.byte	0x00, 0xf0, 0x21, 0x31


	//----- nvinfo : EIATTR_SPARSE_MMA_MASK
	.align		4
.L_4963:
        /*0038*/ 	.byte	0x03, 0x50
        /*003a*/ 	.short	0x0000


	//----- nvinfo : EIATTR_MAXREG_COUNT
	.align		4
        /*003c*/ 	.byte	0x03, 0x1b
        /*003e*/ 	.short	0x0080


	//----- nvinfo : EIATTR_MERCURY_ISA_VERSION
	.align		4
        /*0040*/ 	.byte	0x03, 0x5f
        /*0042*/ 	.short	0x0101


	//----- nvinfo : EIATTR_EXIT_INSTR_OFFSETS
	.align		4
        /*0044*/ 	.byte	0x04, 0x1c
        /*0046*/ 	.short	(.L_4965 - .L_4964)


	//   ....[0]....
.L_4964:
        /*0048*/ 	.word	0x00000190


	//   ....[1]....
        /*004c*/ 	.word	0x000006b0


	//   ....[2]....
        /*0050*/ 	.word	0x00000710


	//   ....[3]....
        /*0054*/ 	.word	0x00000970


	//----- nvinfo : EIATTR_MAX_THREADS
	.align		4
.L_4965:
        /*0058*/ 	.byte	0x04, 0x05
        /*005a*/ 	.short	(.L_4967 - .L_4966)
.L_4966:
        /*005c*/ 	.word	0x00000200
        /*0060*/ 	.word	0x00000001
        /*0064*/ 	.word	0x00000001


	//----- nvinfo : EIATTR_CRS_STACK_SIZE
	.align		4
.L_4967:
        /*0068*/ 	.byte	0x04, 0x1e
        /*006a*/ 	.short	(.L_4969 - .L_4968)
.L_4968:
        /*006c*/ 	.word	0x00000000


	//----- nvinfo : EIATTR_CBANK_PARAM_SIZE
	.align		4
.L_4969:
        /*0070*/ 	.byte	0x03, 0x19
        /*0072*/ 	.short	0x0c4a


	//----- nvinfo : EIATTR_PARAM_CBANK
	.align		4
        /*0074*/ 	.byte	0x04, 0x0a
        /*0076*/ 	.short	(.L_4971 - .L_4970)
	.align		4
.L_4970:
        /*0078*/ 	.word	index@(.nv.constant0._ZN2at6native55_GLOBAL__N__de093ff9_22_ForeachBinaryOpList_cu_a911ec4325multi_tensor_apply_kernelINS1_18TensorListMetadataILi2EEENS1_11CopyFunctorIN3c107complexIdEENS7_IfEELi2ELi1ELi1EEEJNS0_4CopyIS8_S9_EEEEEvT_T0_DpT1_)
        /*007c*/ 	.short	0x0210
        /*007e*/ 	.short	0x0c4a


	//----- nvinfo : EIATTR_SW_WAR
	.align		4
.L_4971:
        /*0080*/ 	.byte	0x04, 0x36
        /*0082*/ 	.short	(.L_4973 - .L_4972)
.L_4972:
        /*0084*/ 	.word	0x00000008
.L_4973:


//--------------------- .nv.info._ZN2at6native55_GLOBAL__N__de093ff9_22_ForeachBinaryOpList_cu_a911ec4325multi_tensor_apply_kernelINS1_18TensorListMetadataILi2EEENS1_11CopyFunctorIN3c107complexIdEEfLi2ELi1ELi1EEEJNS0_4CopyIS8_fEEEEEvT_T0_DpT1_ --------------------------
	.section	.nv.info._ZN2at6native55_GLOBAL__N__de093ff9_22_ForeachBinaryOpList_cu_a911ec4325multi_tensor_apply_kernelINS1_18TensorListMetadataILi2EEENS1_11CopyFunctorIN3c107complexIdEEfLi2ELi1ELi1EEEJNS0_4CopyIS8_fEEEEEvT_T0_DpT1_,"",@"SHT_CUDA_INFO"
	.sectionflags	@""
	.align	4


	//----- nvinfo : EIATTR_CUDA_API_VERSION
	.align		4
        /*0000*/ 	.byte	0x04, 0x37
        /*0002*/ 	.short	(.L_4975 - .L_4974)
.L_4974:
        /*0004*/ 	.word	0x00000082


	//----- nvinfo : EIATTR_KPARAM_INFO
	.align		4
.L_4975:
        /*0008*/ 	.byte	0x04, 0x17
        /*000a*/ 	.short	(.L_4977 - .L_4976)
.L_4976:
        /*000c*/ 	.word	0x00000000
        /*0010*/ 	.short	0x0002
        /*0012*/ 	.short	0x0c49
        /*0014*/ 	.byte	0x00, 0xf0, 0x05, 0x00


	//----- nvinfo : EIATTR_KPARAM_INFO
	.align		4
.L_4977:
        /*0018*/ 	.byte	0x04, 0x17
        /*001a*/ 	.short	(.L_4979 - .L_4978)
.L_4978:
        /*001c*/ 	.word	0x00000000
        /*0020*/ 	.short	0x0001
        /*0022*/ 	.short	0x0c48
        /*0024*/ 	.byte	0x00, 0xf0, 0x05, 0x00


	//----- nvinfo : EIATTR_KPARAM_INFO
	.align		4
.L_4979:
        /*0028*/ 	.byte	0x04, 0x17
        /*002a*/ 	.short	(.L_4981 - .L_4980)
.L_4980:
        /*002c*/ 	.word	0x00000000
        /*0030*/ 	.short	0x0000
        /*0032*/ 	.short	0x0000
        /*0034*/ 	.byte	0x00, 0xf0, 0x21, 0x31


	//----- nvinfo : EIATTR_SPARSE_MMA_MASK
	.align		4
.L_4981:
        /*0038*/ 	.byte	0x03, 0x50
        /*003a*/ 	.short	0x0000


	//----- nvinfo : EIATTR_MAXREG_COUNT
	.align		4
        /*003c*/ 	.byte	0x03, 0x1b
        /*003e*/ 	.short	0x0080


	//----- nvinfo : EIATTR_MERCURY_ISA_VERSION
	.align		4
        /*0040*/ 	.byte	0x03, 0x5f
        /*0042*/ 	.short	0x0101


	//----- nvinfo : EIATTR_EXIT_INSTR_OFFSETS
	.align		4
        /*0044*/ 	.byte	0x04, 0x1c
        /*0046*/ 	.short	(.L_4983 - .L_4982)


	//   ....[0]....
.L_4982:
        /*0048*/ 	.word	0x00000170


	//   ....[1]....
        /*004c*/ 	.word	0x00000610


	//   ....[2]....
        /*0050*/ 	.word	0x00000670


	//   ....[3]....
        /*0054*/ 	.word	0x00000880


	//----- nvinfo : EIATTR_MAX_THREADS
	.align		4
.L_4983:
        /*0058*/ 	.byte	0x04, 0x05
        /*005a*/ 	.short	(.L_4985 - .L_4984)
.L_4984:
        /*005c*/ 	.word	0x00000200
        /*0060*/ 	.word	0x00000001
        /*0064*/ 	.word	0x00000001


	//----- nvinfo : EIATTR_CRS_STACK_SIZE
	.align		4
.L_4985:
        /*0068*/ 	.byte	0x04, 0x1e
        /*006a*/ 	.short	(.L_4987 - .L_4986)
.L_4986:
        /*006c*/ 	.word	0x00000000


	//----- nvinfo : EIATTR_CBANK_PARAM_SIZE
	.align		4
.L_4987:
        /*0070*/ 	.byte	0x03, 0x19
        /*0072*/ 	.short	0x0c4a


	//----- nvinfo : EIATTR_PARAM_CBANK
	.align		4
        /*0074*/ 	.byte	0x04, 0x0a
        /*0076*/ 	.short	(.L_4989 - .L_4988)
	.align		4
.L_4988:
        /*0078*/ 	.word	index@(.nv.constant0._ZN2at6native55_GLOBAL__N__de093ff9_22_ForeachBinaryOpList_cu_a911ec4325multi_tensor_apply_kernelINS1_18TensorListMetadataILi2EEENS1_11CopyFunctorIN3c107complexIdEEfLi2ELi1ELi1EEEJNS0_4CopyIS8_fEEEEEvT_T0_DpT1_)
        /*007c*/ 	.short	0x0210
        /*007e*/ 	.short	0x0c4a


	//----- nvinfo : EIATTR_SW_WAR
	.align		4
.L_4989:
        /*0080*/ 	.byte	0x04, 0x36
        /*0082*/ 	.short	(.L_4991 - .L_4990)
.L_4990:
        /*0084*/ 	.word	0x00000008
.L_4991:


//--------------------- .nv.info._ZN2at6native55_GLOBAL__N__de093ff9_22_ForeachBinaryOpList_cu_a911ec4325multi_tensor_apply_kernelINS1_18TensorListMetadataILi2EEENS1_11CopyFunctorIN3c107complexIdEEdLi2ELi1ELi1EEEJNS0_4CopyIS8_dEEEEEvT_T0_DpT1_ --------------------------
	.section	.nv.info._ZN2at6native55_GLOBAL__N__de093ff9_22_ForeachBinaryOpList_cu_a911ec4325multi_tensor_apply_kernelINS1_18TensorListMetadataILi2EEENS1_11CopyFunctorIN3c107complexIdEEdLi2ELi1ELi1EEEJNS0_4CopyIS8_dEEEEEvT_T0_DpT1_,"",@"SHT_CUDA_INFO"
	.sectionflags	@""
	.align	4


	//----- nvinfo : EIATTR_CUDA_API_VERSION
	.align		4
        /*0000*/ 	.byte	0x04, 0x37
        /*0002*/ 	.short	(.L_4993 - .L_4992)
.L_4992:
        /*0004*/ 	.word	0x00000082


	//----- nvinfo : EIATTR_KPARAM_INFO
	.align		4
.L_4993:
        /*0008*/ 	.byte	0x04, 0x17
        /*000a*/ 	.short	(.L_4995 - .L_4994)
.L_4994:
        /*000c*/ 	.word	0x00000000
        /*0010*/ 	.short	0x0002
        /*0012*/ 	.short	0x0c49
        /*0014*/ 	.byte	0x00, 0xf0, 0x05, 0x00


	//----- nvinfo : EIATTR_KPARAM_INFO
	.align		4
.L_4995:
        /*0018*/ 	.byte	0x04, 0x17
        /*001a*/ 	.short	(.L_4997 - .L_4996)
.L_4996:
        /*001c*/ 	.word	0x00000000
        /*0020*/ 	.short	0x0001
        /*0022*/ 	.short	0x0c48
        /*0024*/ 	.byte	0x00, 0xf0, 0x05, 0x00


	//----- nvinfo : EIATTR_KPARAM_INFO
	.align		4
.L_4997:
        /*0028*/ 	.byte	0x04, 0x17
        /*002a*/ 	.short	(.L_4999 - .L_4998)
.L_4998:
        /*002c*/ 	.word	0x00000000
        /*0030*/ 	.short	0x0000
        /*0032*/ 	.short	0x0000
        /*0034*/ 	.byte	0x00, 0xf0, 0x21, 0x31


	//----- nvinfo : EIATTR_SPARSE_MMA_MASK
	.align		4
.L_4999:
        /*0038*/ 	.byte	0x03, 0x50
        /*003a*/ 	.short	0x0000


	//----- nvinfo : EIATTR_MAXREG_COUNT
	.align		4
        /*003c*/ 	.byte	0x03, 0x1b
        /*003e*/ 	.short	0x0080


	//----- nvinfo : EIATTR_MERCURY_ISA_VERSION
	.align		4
        /*0040*/ 	.byte	0x03, 0x5f
        /*0042*/ 	.short	0x0101


	//----- nvinfo : EIATTR_EXIT_INSTR_OFFSETS
	.align		4
        /*0044*/ 	.byte	0x04, 0x1c
        /*0046*/ 	.short	(.L_5001 - .L_5000)


	//   ....[0]....
.L_5000:
        /*0048*/ 	.word	0x00000190


	//   ....[1]....
        /*004c*/ 	.word	0x00000580


	//   ....[2]....
        /*0050*/ 	.word	0x000005e0


	//   ....[3]....
        /*0054*/ 	.word	0x00000800


	//----- nvinfo : EIATTR_MAX_THREADS
	.align		4
.L_5001:
        /*0058*/ 	.byte	0x04, 0x05
        /*005a*/ 	.short	(.L_5003 - .L_5002)
.L_5002:
        /*005c*/ 	.word	0x00000200
        /*0060*/ 	.word	0x00000001
        /*0064*/ 	.word	0x00000001


	//----- nvinfo : EIATTR_CRS_STACK_SIZE
	.align		4
.L_5003:
        /*0068*/ 	.byte	0x04, 0x1e
        /*006a*/ 	.short	(.L_5005 - .L_5004)
.L_5004:
        /*006c*/ 	.word	0x00000000


	//----- nvinfo : EIATTR_CBANK_PARAM_SIZE
	.align		4
.L_5005:
        /*0070*/ 	.byte	0x03, 0x19
        /*0072*/ 	.short	0x0c4a


	//----- nvinfo : EIATTR_PARAM_CBANK
	.align		4
        /*0074*/ 	.byte	0x04, 0x0a
        /*0076*/ 	.short	(.L_5007 - .L_5006)
	.align		4
.L_5006:
        /*0078*/ 	.word	index@(.nv.constant0._ZN2at6native55_GLOBAL__N__de093ff9_22_ForeachBinaryOpList_cu_a911ec4325multi_tensor_apply_kernelINS1_18TensorListMetadataILi2EEENS1_11CopyFunctorIN3c107complexIdEEdLi2ELi1ELi1EEEJNS0_4CopyIS8_dEEEEEvT_T0_DpT1_)
        /*007c*/ 	.short	0x0210
        /*007e*/ 	.short	0x0c4a


	//----- nvinfo : EIATTR_SW_WAR
	.align		4
.L_5007:
        /*0080*/ 	.byte	0x04, 0x36
        /*0082*/ 	.short	(.L_5009 - .L_5008)
.L_5008:
        /*0084*/ 	.word	0x00000008
.L_5009:


//--------------------- .nv.info._ZN2at6native55_GLOBAL__N__de093ff9_22_ForeachBinaryOpList_cu_a911ec4325multi_tensor_apply_kernelINS1_18TensorListMetadataILi2EEENS1_11CopyFunctorIN3c107complexIdEEiLi2ELi1ELi1EEEJNS0_4CopyIS8_iEEEEEvT_T0_DpT1_ --------------------------
	.section	.nv.info._ZN2at6native55_GLOBAL__N__de093ff9_22_ForeachBinaryOpList_cu_a911ec4325multi_tensor_apply_kernelINS1_18TensorListMetadataILi2EEENS1_11CopyFunctorIN3c107complexIdEEiLi2ELi1ELi1EEEJNS0_4CopyIS8_iEEEEEvT_T0_DpT1_,"",@"SHT_CUDA_INFO"
	.sectionflags	@""
	.align	4


	//----- nvinfo : EIATTR_CUDA_API_VERSION
	.align		4
        /*0000*/ 	.byte	0x04, 0x37
        /*0002*/ 	.short	(.L_5011 - .L_5010)
.L_5010:
        /*0004*/ 	.word	0x00000082


	//----- nvinfo : EIATTR_KPARAM_INFO
	.align		4
.L_5011:
        /*0008*/ 	.byte	0x04, 0x17
        /*000a*/ 	.short	(.L_5013 - .L_5012)
.L_5012:
        /*000c*/ 	.word	0x00000000
        /*0010*/ 	.short	0x0002
        /*0012*/ 	.short	0x0c49
        /*0014*/ 	.byte	0x00, 0xf0, 0x05, 0x00


	//----- nvinfo : EIATTR_KPARAM_INFO
	.align		4
.L_5013:
        /*0018*/ 	.byte	0x04, 0x17
        /*001a*/ 	.short	(.L_5015 - .L_5014)
.L_5014:
        /*001c*/ 	.word	0x00000000
        /*0020*/ 	.short	0x0001
        /*0022*/ 	.short	0x0c48
        /*0024*/ 	.byte	0x00, 0xf0, 0x05, 0x00


	//----- nvinfo : EIATTR_KPARAM_INFO
	.align		4
.L_5015:
        /*0028*/ 	.byte	0x04, 0x17
        /*002a*/ 	.short	(.L_5017 - .L_5016)
.L_5016:
        /*002c*/ 	.word	0x00000000
        /*0030*/ 	.short	0x0000
        /*0032*/ 	.short	0x0000
        /*0034*/ 	.byte	0x00, 0xf0, 0x21, 0x31


	//----- nvinfo : EIATTR_SPARSE_MMA_MASK
	.align		4
.L_5017:
        /*0038*/ 	.byte	0x03, 0x50
        /*003a*/ 	.short	0x0000


	//----- nvinfo : EIATTR_MAXREG_COUNT
	.align		4
        /*003c*/ 	.byte	0x03, 0x1b
        /*003e*/ 	.short	0x0080


	//----- nvinfo : EIATTR_MERCURY_ISA_VERSION
	.align		4
        /*0040*/ 	.byte	0x03, 0x5f
        /*0042*/ 	.short	0x0101


	//----- nvinfo : EIATTR_EXIT_INSTR_OFFSETS
	.align		4
        /*0044*/ 	.byte	0x04, 0x1c
        /*0046*/ 	.short	(.L_5019 - .L_5018)


	//   ....[0]....
.L_5018:
        /*0048*/ 	.word	0x00000170


	//   ....[1]....
        /*004c*/ 	.word	0x000005d0


	//   ....[2]....
        /*0050*/ 	.word	0x00000630


	//   ....[3]....
        /*0054*/ 	.word	0x00000800


	//----- nvinfo : EIATTR_MAX_THREADS
	.align		4
.L_5019:
        /*0058*/ 	.byte	0x04, 0x05
        /*005a*/ 	.short	(.L_5021 - .L_5020)
.L_5020:
        /*005c*/ 	.word	0x00000200
        /*0060*/ 	.word	0x00000001
        /*0064*/ 	.word	0x00000001


	//----- nvinfo : EIATTR_CRS_STACK_SIZE
	.align		4
.L_5021:
        /*0068*/ 	.byte	0x04, 0x1e
        /*006a*/ 	.short	(.L_5023 - .L_5022)
.L_5022:
        /*006c*/ 	.word	0x00000000


	//----- nvinfo : EIATTR_CBANK_PARAM_SIZE
	.align		4
.L_5023:
        /*0070*/ 	.byte	0x03, 0x19
        /*0072*/ 	.short	0x0c4a


	//----- nvinfo : EIATTR_PARAM_CBANK
	.align		4
        /*0074*/ 	.byte	0x04, 0x0a
        /*0076*/ 	.short	(.L_5025 - .L_5024)
	.align		4
.L_5024:
        /*0078*/ 	.word	index@(.nv.constant0._ZN2at6native55_GLOBAL__N__de093ff9_22_ForeachBinaryOpList_cu_a911ec4325multi_tensor_apply_kernelINS1_18TensorListMetadataILi2EEENS1_11CopyFunctorIN3c107complexIdEEiLi2ELi1ELi1EEEJNS0_4CopyIS8_iEEEEEvT_T0_DpT1_)
        /*007c*/ 	.short	0x0210
        /*007e*/ 	.short	0x0c4a


	//----- nvinfo : EIATTR_SW_WAR
	.align		4
.L_5025:
        /*0080*/ 	.byte	0x04, 0x36
        /*0082*/ 	.short	(.L_5027 - .L_5026)
.L_5026:
        /*0084*/ 	.word	0x00000008
.L_5027:


//--------------------- .nv.info._ZN2at6native55_GLOBAL__N__de093ff9_22_ForeachBinaryOpList_cu_a911ec4325multi_tensor_apply_kernelINS1_18TensorListMetadataILi2EEENS1_11CopyFunctorIN3c107complexIdEEsLi2ELi1ELi1EEEJNS0_4CopyIS8_sEEEEEvT_T0_DpT1_ --------------------------
	.section	.nv.info._ZN2at6native55_GLOBAL__N__de093ff9_22_ForeachBinaryOpList_cu_a911ec4325multi_tensor_apply_kernelINS1_18TensorListMetadataILi2EEENS1_11CopyFunctorIN3c107complexIdEEsLi2ELi1ELi1EEEJNS0_4CopyIS8_sEEEEEvT_T0_DpT1_,"",@"SHT_CUDA_INFO"
	.sectionflags	@""
	.align	4


	//----- nvinfo : EIATTR_CUDA_API_VERSION
	.align		4
        /*0000*/ 	.byte	0x04, 0x37
        /*0002*/ 	.short	(.L_5029 - .L_5028)
.L_5028:
        /*0004*/ 	.word	0x00000082


	//----- nvinfo : EIATTR_KPARAM_INFO
	.align		4
.L_5029:
        /*0008*/ 	.byte	0x04, 0x17
        /*000a*/ 	.short	(.L_5031 - .L_5030)
.L_5030:
        /*000c*/ 	.word	0x00000000
        /*0010*/ 	.short	0x0002
        /*0012*/ 	.short	0x0c49
        /*0014*/ 	.byte	0x00, 0xf0, 0x05, 0x00


	//----- nvinfo : EIATTR_KPARAM_INFO
	.align		4
.L_5031:
        /*0018*/ 	.byte	0x04, 0x17
        /*001a*/ 	.short	(.L_5033 - .L_5032)
.L_5032:
        /*001c*/ 	.word	0x00000000
        /*0020*/ 	.short	0x0001
        /*0022*/ 	.short	0x0c48
        /*0024*/ 	.byte	0x00, 0xf0, 0x05, 0x00


	//----- nvinfo : EIATTR_KPARAM_INFO
	.align		4
.L_5033:
        /*0028*/ 	.byte	0x04, 0x17
        /*002a*/ 	.short	(.L_5035 - .L_5034)
.L_5034:
        /*002c*/ 	.word	0x00000000
        /*0030*/ 	.short	0x0000
        /*0032*/ 	.short	0x0000
        /*0034*/ 	.byte	0x00, 0xf0, 0x21, 0x31


	//----- nvinfo : EIATTR_SPARSE_MMA_MASK
	.align		4
.L_5035:
        /*0038*/ 	.byte	0x03, 0x50
        /*003a*/ 	.short	0x0000


	//----- nvinfo : EIATTR_MAXREG_COUNT
	.align		4
        /*003c*/ 	.byte	0x03, 0x1b
        /*003e*/ 	.short	0x0080


	//----- nvinfo : EIATTR_MERCURY_ISA_VERSION
	.align		4
        /*0040*/ 	.byte	0x03, 0x5f
        /*0042*/ 	.short	0x0101


	//----- nvinfo : EIATTR_EXIT_INSTR_OFFSETS
	.align		4
        /*0044*/ 	.byte	0x04, 0x1c
        /*0046*/ 	.short	(.L_5037 - .L_5036)


	//   ....[0]....
.L_5036:
        /*0048*/ 	.word	0x00000170


	//   ....[1]....
        /*004c*/ 	.word	0x000005d0


	//   ....[2]....
        /*0050*/ 	.word	0x00000630


	//   ....[3]....
        /*0054*/ 	.word	0x00000800


	//----- nvinfo : EIATTR_MAX_THREADS
	.align		4
.L_5037:
        /*0058*/ 	.byte	0x04, 0x05
        /*005a*/ 	.short	(.L_5039 - .L_5038)
.L_5038:
        /*005c*/ 	.word	0x00000200
        /*0060*/ 	.word	0x00000001
        /*0064*/ 	.word	0x00000001


	//----- nvinfo : EIATTR_CRS_STACK_SIZE
	.align		4
.L_5039:
        /*0068*/ 	.byte	0x04, 0x1e
        /*006a*/ 	.short	(.L_5041 - .L_5040)
.L_5040:
        /*006c*/ 	.word	0x00000000


	//----- nvinfo : EIATTR_CBANK_PARAM_SIZE
	.align		4
.L_5041:
        /*0070*/ 	.byte	0x03, 0x19
        /*0072*/ 	.short	0x0c4a


	//----- nvinfo : EIATTR_PARAM_CBANK
	.align		4
        /*0074*/ 	.byte	0x04, 0x0a
        /*0076*/ 	.short	(.L_5043 - .L_5042)
	.align		4
.L_5042:
        /*0078*/ 	.word	index@(.nv.constant0._ZN2at6native55_GLOBAL__N__de093ff9_22_ForeachBinaryOpList_cu_a911ec4325multi_tensor_apply_kernelINS1_18TensorListMetadataILi2EEENS1_11CopyFunctorIN3c107complexIdEEsLi2ELi1ELi1EEEJNS0_4CopyIS8_sEEEEEvT_T0_DpT1_)
        /*007c*/ 	.short	0x0210
        /*007e*/ 	.short	0x0c4a


	//----- nvinfo : EIATTR_SW_WAR
	.align		4
.L_5043:
        /*0080*/ 	.byte	0x04, 0x36
        /*0082*/ 	.short	(.L_5045 - .L_5044)
.L_5044:
        /*0084*/ 	.word	0x00000008
.L_5045:


//--------------------- .nv.info._ZN2at6native55_GLOBAL__N__de093ff9_22_ForeachBinaryOpList_cu_a911ec4325multi_tensor_apply_kernelINS1_18TensorListMetadataILi2EEENS1_11CopyFunctorIN3c107complexIdEElLi2ELi1ELi1EEEJNS0_4CopyIS8_lEEEEEvT_T0_DpT1_ --------------------------
	.section	.nv.info._ZN2at6native55_GLOBAL__N__de093ff9_22_ForeachBinaryOpList_cu_a911ec4325multi_tensor_apply_kernelINS1_18TensorListMetadataILi2EEENS1_11CopyFunctorIN3c107complexIdEElLi2ELi1ELi1EEEJNS0_4CopyIS8_lEEEEEvT_T0_DpT1_,"",@"SHT_CUDA_INFO"
	.sectionflags	@""
	.align	4


	//----- nvinfo : EIATTR_CUDA_API_VERSION
	.align		4
        /*0000*/ 	.byte	0x04, 0x37
        /*0002*/ 	.short	(.L_5047 - .L_5046)
.L_5046:
        /*0004*/ 	.word	0x00000082


	//----- nvinfo : EIATTR_KPARAM_INFO
	.align		4
.L_5047:
        /*0008*/ 	.byte	0x04, 0x17
        /*000a*/ 	.short	(.L_5049 - .L_5048)
.L_5048:
        /*000c*/ 	.word	0x00000000
        /*0010*/ 	.short	0x0002
        /*0012*/ 	.short	0x0c49
        /*0014*/ 	.byte	0x00, 0xf0, 0x05, 0x00


	//----- nvinfo : EIATTR_KPARAM_INFO
	.align		4
.L_5049:
        /*0018*/ 	.byte	0x04, 0x17
        /*001a*/ 	.short	(.L_5051 - .L_5050)
.L_5050:
        /*001c*/ 	.word	0x00000000
        /*0020*/ 	.short	0x0001
        /*0022*/ 	.short	0x0c48
        /*0024*/ 	.byte	0x00, 0xf0, 0x05, 0x00


	//----- nvinfo : EIATTR_KPARAM_INFO
	.align		4
.L_5051:
        /*0028*/ 	.byte	0x04, 0x17
        /*002a*/ 	.short	(.L_5053 - .L_5052)
.L_5052:
        /*002c*/ 	.word	0x00000000
        /*0030*/ 	.short	0x0000
        /*0032*/ 	.short	0x0000
        /*0034*/ 	.byte	0x00, 0xf0, 0x21, 0x31


	//----- nvinfo : EIATTR_SPARSE_MMA_MASK
	.align		4
.L_5053:
        /*0038*/ 	.byte	0x03, 0x50
        /*003a*/ 	.short	0x0000


	//----- nvinfo : EIATTR_MAXREG_COUNT
	.align		4
        /*003c*/ 	.byte	0x03, 0x1b
        /*003e*/ 	.short	0x0080


	//----- nvinfo : EIATTR_MERCURY_ISA_VERSION
	.align		4
        /*0040*/ 	.byte	0x03, 0x5f
        /*0042*/ 	.short	0x0101


	//----- nvinfo : EIATTR_EXIT_INSTR_OFFSETS
	.align		4
        /*0044*/ 	.byte	0x04, 0x1c
        /*0046*/ 	.short	(.L_5055 - .L_5054)


	//   ....[0]....
.L_5054:
        /*0048*/ 	.word	0x00000190


	//   ....[1]....
        /*004c*/ 	.word	0x000005c0


	//   ....[2]....
        /*0050*/ 	.word	0x00000620


	//   ....[3]....
        /*0054*/ 	.word	0x00000800


	//----- nvinfo : EIATTR_MAX_THREADS
	.align		4
.L_5055:
        /*0058*/ 	.byte	0x04, 0x05
        /*005a*/ 	.short	(.L_5057 - .L_5056)
.L_5056:
        /*005c*/ 	.word	0x00000200
        /*0060*/ 	.word	0x00000001
        /*0064*/ 	.word	0x00000001


	//----- nvinfo : EIATTR_CRS_STACK_SIZE
	.align		4
.L_5057:
        /*0068*/ 	.byte	0x04, 0x1e
        /*006a*/ 	.short	(.L_5059 - .L_5058)
.L_5058:
        /*006c*/ 	.word	0x00000000


	//----- nvinfo : EIATTR_CBANK_PARAM_SIZE
	.align		4
.L_5059:
        /*0070*/ 	.byte	0x03, 0x19
        /*0072*/ 	.short	0x0c4a


	//----- nvinfo : EIATTR_PARAM_CBANK
	.align		4
        /*0074*/ 	.byte	0x04, 0x0a
        /*0076*/ 	.short	(.L_5061 - .L_5060)
	.align		4
.L_5060:
        /*0078*/ 	.word	index@(.nv.constant0._ZN2at6native55_GLOBAL__N__de093ff9_22_ForeachBinaryOpList_cu_a911ec4325multi_tensor_apply_kernelINS1_18TensorListMetadataILi2EEENS1_11CopyFunctorIN3c107complexIdEElLi2ELi1ELi1EEEJNS0_4CopyIS8_lEEEEEvT_T0_DpT1_)
        /*007c*/ 	.short	0x0210
        /*007e*/ 	.short	0x0c4a


	//----- nvinfo : EIATTR_SW_WAR
	.align		4
.L_5061:
        /*0080*/ 	.byte	0x04, 0x36
        /*0082*/ 	.short	(.L_5063 - .L_5062)
.L_5062:
        /*0084*/ 	.word	0x00000008
.L_5063:


//--------------------- .nv.info._ZN2at6native55_GLOBAL__N__de093ff9_22_ForeachBinaryOpList_cu_a911ec4325multi_tensor_apply_kernelINS1_18TensorListMetadataILi2EEENS1_11CopyFunctorIN3c107complexIdEEaLi2ELi1ELi1EEEJNS0_4CopyIS8_aEEEEEvT_T0_DpT1_ --------------------------
	.section	.nv.info._ZN2at6native55_GLOBAL__N__de093ff9_22_ForeachBinaryOpList_cu_a911ec4325multi_tensor_apply_kernelINS1_18TensorListMetadataILi2EEENS1_11CopyFunctorIN3c107complexIdEEaLi2ELi1ELi1EEEJNS0_4CopyIS8_aEEEEEvT_T0_DpT1_,"",@"SHT_CUDA_INFO"
	.sectionflags	@""
	.align	4


	//----- nvinfo : EIATTR_CUDA_API_VERSION
	.align		4
        /*0000*/ 	.byte	0x04, 0x37
        /*0002*/ 	.short	(.L_5065 - .L_5064)
.L_5064:
        /*0004*/ 	.word	0x00000082


	//----- nvinfo : EIATTR_KPARAM_INFO
	.align		4
.L_5065:
        /*0008*/ 	.byte	0x04, 0x17
        /*000a*/ 	.short	(.L_5067 - .L_5066)
.L_5066:
        /*000c*/ 	.word	0x00000000
        /*0010*/ 	.short	0x0002
        /*0012*/ 	.short	0x0c49
        /*0014*/ 	.byte	0x00, 0xf0, 0x05, 0x00


	//----- nvinfo : EIATTR_KPARAM_INFO
	.align		4
.L_5067:
        /*0018*/ 	.byte	0x04, 0x17
        /*001a*/ 	.short	(.L_5069 - .L_5068)
.L_5068:
        /*001c*/ 	.word	0x00000000
        /*0020*/ 	.short	0x0001
        /*0022*/ 	.short	0x0c48
        /*0024*/ 	.byte	0x00, 0xf0, 0x05, 0x00


	//----- nvinfo : EIATTR_KPARAM_INFO
	.align		4
.L_5069:
        /*0028*/ 	.byte	0x04, 0x17
        /*002a*/ 	.short	(.L_5071 - .L_5070)
.L_5070:
        /*002c*/ 	.word	0x00000000
        /*0030*/ 	.short	0x0000
        /*0032*/ 	.short	0x0000
        /*0034*/ 	.byte	0x00, 0xf0, 0x21, 0x31


	//----- nvinfo : EIATTR_SPARSE_MMA_MASK
	.align		4
.L_5071:
        /*0038*/ 	.byte	0x03, 0x50
        /*003a*/ 	.short	0x0000


	//----- nvinfo : EIATTR_MAXREG_COUNT
	.align		4
        /*003c*/ 	.byte	0x03, 0x1b
        /*003e*/ 	.short	0x0080


	//----- nvinfo : EIATTR_MERCURY_ISA_VERSION
	.align		4
        /*0040*/ 	.byte	0x03, 0x5f
        /*0042*/ 	.short	0x0101


	//----- nvinfo : EIATTR_EXIT_INSTR_OFFSETS
	.align		4
        /*0044*/ 	.byte	0x04, 0x1c
        /*0046*/ 	.short	(.L_5073 - .L_5072)


	//   ....[0]....
.L_5072:
        /*0048*/ 	.word	0x00000170


	//   ....[1]....
        /*004c*/ 	.word	0x00000620


	//   ....[2]....
        /*0050*/ 	.word	0x00000680


	//   ....[3]....
        /*0054*/ 	.word	0x000008d0


	//----- nvinfo : EIATTR_MAX_THREADS
	.align		4
.L_5073:
        /*0058*/ 	.byte	0x04, 0x05
        /*005a*/ 	.short	(.L_5075 - .L_5074)
.L_5074:
        /*005c*/ 	.word	0x00000200
        /*0060*/ 	.word	0x00000001
        /*0064*/ 	.word	0x00000001


	//----- nvinfo : EIATTR_CRS_STACK_SIZE
	.align		4
.L_5075:
        /*0068*/ 	.byte	0x04, 0x1e
        /*006a*/ 	.short	(.L_5077 - .L_5076)
.L_5076:
        /*006c*/ 	.word	0x00000000


	//----- nvinfo : EIATTR_CBANK_PARAM_SIZE
	.align		4
.L_5077:
        /*0070*/ 	.byte	0x03, 0x19
        /*0072*/ 	.short	0x0c4a


	//----- nvinfo : EIATTR_PARAM_CBANK
	.align		4
        /*0074*/ 	.byte	0x04, 0x0a
        /*0076*/ 	.short	(.L_5079 - .L_5078)
	.align		4
.L_5078:
        /*0078*/ 	.word	index@(.nv.constant0._ZN2at6native55_GLOBAL__N__de093ff9_22_ForeachBinaryOpList_cu_a911ec4325multi_tensor_apply_kernelINS1_18TensorListMetadataILi2EEENS1_11CopyFunctorIN3c107complexIdEEaLi2ELi1ELi1EEEJNS0_4CopyIS8_aEEEEEvT_T0_DpT1_)
        /*007c*/ 	.short	0x0210
        /*007e*/ 	.short	0x0c4a


	//----- nvinfo : EIATTR_SW_WAR
	.align		4
.L_5079:
        /*0080*/ 	.byte	0x04, 0x36
        /*0082*/ 	.short	(.L_5081 - .L_5080)
.L_5080:
        /*0084*/ 	.word	0x00000008
.L_5081:


//--------------------- .nv.info._ZN2at6native55_GLOBAL__N__de093ff9_22_ForeachBinaryOpList_cu_a911ec4325multi_tensor_apply_kernelINS1_18TensorListMetadataILi2EEENS1_11CopyFunctorIN3c107complexIdEEhLi2ELi1ELi1EEEJNS0_4CopyIS8_hEEEEEvT_T0_DpT1_ --------------------------
	.section	.nv.info._ZN2at6native55_GLOBAL__N__de093ff9_22_ForeachBinaryOpList_cu_a911ec4325multi_tensor_apply_kernelINS1_18TensorListMetadataILi2EEENS1_11CopyFunctorIN3c107complexIdEEhLi2ELi1ELi1EEEJNS0_4CopyIS8_hEEEEEvT_T0_DpT1_,"",@"SHT_CUDA_INFO"
	.sectionflags	@""
	.align	4


	//----- nvinfo : EIATTR_CUDA_API_VERSION
	.align		4
        /*0000*/ 	.byte	0x04, 0x37
        /*0002*/ 	.short	(.L_5083 - .L_5082)
.L_5082:
        /*0004*/ 	.word	0x00000082


	//----- nvinfo : EIATTR_KPARAM_INFO
	.align		4
.L_5083:
        /*0008*/ 	.byte	0x04, 0x17
        /*000a*/ 	.short	(.L_5085 - .L_5084)
.L_5084:
        /*000c*/ 	.word	0x00000000
        /*0010*/ 	.short	0x0002
        /*0012*/ 	.short	0x0c49
        /*0014*/ 	.byte	0x00, 0xf0, 0x05, 0x00


	//----- nvinfo : EIATTR_KPARAM_INFO
	.align		4
.L_5085:
        /*0018*/ 	.byte	0x04, 0x17
        /*001a*/ 	.short	(.L_5087 - .L_5086)
.L_5086:
        /*001c*/ 	.word	0x00000000
        /*0020*/ 	.short	0x0001
        /*0022*/ 	.short	0x0c48
        /*0024*/ 	.byte	0x00, 0xf0, 0x05, 0x00


	//----- nvinfo : EIATTR_KPARAM_INFO
	.align		4
.L_5087:
        /*0028*/ 	.byte	0x04, 0x17
        /*002a*/ 	.short	(.L_5089 - .L_5088)
.L_5088:
        /*002c*/ 	.word	0x00000000
        /*0030*/ 	.short	0x0000
        /*0032*/ 	.short	0x0000
        /*0034*/ 	.byte	0x00, 0xf0, 0x21, 0x31


	//----- nvinfo : EIATTR_SPARSE_MMA_MASK
	.align		4
.L_5089:
        /*0038*/ 	.byte	0x03, 0x50
        /*003a*/ 	.short	0x0000


	//----- nvinfo : EIATTR_MAXREG_COUNT
	.align		4
        /*003c*/ 	.byte	0x03, 0x1b
        /*003e*/ 	.short	0x0080


	//----- nvinfo : EIATTR_MERCURY_ISA_VERSION
	.align		4
        /*0040*/ 	.byte	0x03, 0x5f
        /*0042*/ 	.short	0x0101


	//----- nvinfo : EIATTR_EXIT_INSTR_OFFSETS
	.align		4
        /*0044*/ 	.byte	0x04, 0x1c
        /*0046*/ 	.short	(.L_5091 - .L_5090)


	//   ....[0]....
.L_5090:
        /*0048*/ 	.word	0x00000170


	//   ....[1]....
        /*004c*/ 	.word	0x000005a0


	//   ....[2]....
        /*0050*/ 	.word	0x00000600


	//   ....[3]....
        /*0054*/ 	.word	0x000007d0


	//----- nvinfo : EIATTR_MAX_THREADS
	.align		4
.L_5091:
        /*0058*/ 	.byte	0x04, 0x05
        /*005a*/ 	.short	(.L_5093 - .L_5092)
.L_5092:
        /*005c*/ 	.word	0x00000200
        /*0060*/ 	.word	0x00000001
        /*0064*/ 	.word	0x00000001


	//----- nvinfo : EIATTR_CRS_STACK_SIZE
	.align		4
.L_5093:
        /*0068*/ 	.byte	0x04, 0x1e
        /*006a*/ 	.short	(.L_5095 - .L_5094)
.L_5094:
        /*006c*/ 	.word	0x00000000


	//----- nvinfo : EIATTR_CBANK_PARAM_SIZE
	.align		4
.L_5095:
        /*0070*/ 	.byte	0x03, 0x19
        /*0072*/ 	.short	0x0c4a


	//----- nvinfo : EIATTR_PARAM_CBANK
	.align		4
        /*0074*/ 	.byte	0x04, 0x0a
        /*0076*/ 	.short	(.L_5097 - .L_5096)
	.align		4
.L_5096:
        /*0078*/ 	.word	index@(.nv.constant0._ZN2at6native55_GLOBAL__N__de093ff9_22_ForeachBinaryOpList_cu_a911ec4325multi_tensor_apply_kernelINS1_18TensorListMetadataILi2EEENS1_11CopyFunctorIN3c107complexIdEEhLi2ELi1ELi1EEEJNS0_4CopyIS8_hEEEEEvT_T0_DpT1_)
        /*007c*/ 	.short	0x0210
        /*007e*/ 	.short	0x0c4a


	//----- nvinfo : EIATTR_SW_WAR
	.align		4
.L_5097:
        /*0080*/ 	.byte	0x04, 0x36
        /*0082*/ 	.short	(.L_5099 - .L_5098)
.L_5098:
        /*0084*/ 	.word	0x00000008
.L_5099:


//--------------------- .nv.info._ZN2at6native55_GLOBAL__N__de093ff9_22_ForeachBinaryOpList_cu_a911ec4325multi_tensor_apply_kernelINS1_18TensorListMetadataILi2EEENS1_14UnaryOpFunctorIN3c107complexIdEELi2ELi1ELi1EEEJNS0_4CopyIS8_S8_EEEEEvT_T0_DpT1_ --------------------------
	.section	.nv.info._ZN2at6native55_GLOBAL__N__de093ff9_22_ForeachBinaryOpList_cu_a911ec4325multi_tensor_apply_kernelINS1_18TensorListMetadataILi2EEENS1_14UnaryOpFunctorIN3c107complexIdEELi2ELi1ELi1EEEJNS0_4CopyIS8_S8_EEEEEvT_T0_DpT1_,"",@"SHT_CUDA_INFO"
	.sectionflags	@""
	.align	4


	//----- nvinfo : EIATTR_CUDA_API_VERSION
	.align		4
        /*0000*/ 	.byte	0x04, 0x37
        /*0002*/ 	.short	(.L_5101 - .L_5100)
.L_5100:
        /*0004*/ 	.word	0x00000082


	//----- nvinfo : EIATTR_KPARAM_INFO
	.align		4
.L_5101:
        /*0008*/ 	.byte	0x04, 0x17
        /*000a*/ 	.short	(.L_5103 - .L_5102)
.L_5102:
        /*000c*/ 	.word	0x00000000
        /*0010*/ 	.short	0x0002
        /*0012*/ 	.short	0x0c49
        /*0014*/ 	.byte	0x00, 0xf0, 0x05, 0x00


	//----- nvinfo : EIATTR_KPARAM_INFO
	.align		4
.L_5103:
        /*0018*/ 	.byte	0x04, 0x17
        /*001a*/ 	.short	(.L_5105 - .L_5104)
.L_5104:
        /*001c*/ 	.word	0x00000000
        /*0020*/ 	.short	0x0001
        /*0022*/ 	.short	0x0c48
        /*0024*/ 	.byte	0x00, 0xf0, 0x05, 0x00


	//----- nvinfo : EIATTR_KPARAM_INFO
	.align		4
.L_5105:
        /*0028*/ 	.byte	0x04, 0x17
        /*002a*/ 	.short	(.L_5107 - .L_5106)
.L_5106:
        /*002c*/ 	.word	0x00000000
        /*0030*/ 	.short	0x0000
        /*0032*/ 	.short	0x0000
        /*0034*/ 	.byte	0x00, 0xf0, 0x21, 0x31


	//----- nvinfo : EIATTR_SPARSE_MMA_MASK
	.align		4
.L_5107:
        /*0038*/ 	.byte	0x03, 0x50
        /*003a*/ 	.short	0x0000


	//----- nvinfo : EIATTR_MAXREG_COUNT
	.align		4
        /*003c*/ 	.byte	0x03, 0x1b
        /*003e*/ 	.short	0x0080


	//----- nvinfo : EIATTR_MERCURY_ISA_VERSION
	.align		4
        /*0040*/ 	.byte	0x03, 0x5f
        /*0042*/ 	.short	0x0101


	//----- nvinfo : EIATTR_EXIT_INSTR_OFFSETS
	.align		4
        /*0044*/ 	.byte	0x04, 0x1c
        /*0046*/ 	.short	(.L_5109 - .L_5108)


	//   ....[0]....
.L_5108:
        /*0048*/ 	.word	0x00000180


	//   ....[1]....
        /*004c*/ 	.word	0x00000620


	//   ....[2]....
        /*0050*/ 	.word	0x00000680


	//   ....[3]....
        /*0054*/ 	.word	0x00000820


	//----- nvinfo : EIATTR_MAX_THREADS
	.align		4
.L_5109:
        /*0058*/ 	.byte	0x04, 0x05
        /*005a*/ 	.short	(.L_5111 - .L_5110)
.L_5110:
        /*005c*/ 	.word	0x00000200
        /*0060*/ 	.word	0x00000001
        /*0064*/ 	.word	0x00000001


	//----- nvinfo : EIATTR_CRS_STACK_SIZE
	.align		4
.L_5111:
        /*0068*/ 	.byte	0x04, 0x1e
        /*006a*/ 	.short	(.L_5113 - .L_5112)
.L_5112:
        /*006c*/ 	.word	0x00000000


	//----- nvinfo : EIATTR_CBANK_PARAM_SIZE
	.align		4
.L_5113:
        /*0070*/ 	.byte	0x03, 0x19
        /*0072*/ 	.short	0x0c4a


	//----- nvinfo : EIATTR_PARAM_CBANK
	.align		4
        /*0074*/ 	.byte	0x04, 0x0a
        /*0076*/ 	.short	(.L_5115 - .L_5114)
	.align		4
.L_5114:
        /*0078*/ 	.word	index@(.nv.constant0._ZN2at6native55_GLOBAL__N__de093ff9_22_ForeachBinaryOpList_cu_a911ec4325multi_tensor_apply_kernelINS1_18TensorListMetadataILi2EEENS1_14UnaryOpFunctorIN3c107complexIdEELi2ELi1ELi1EEEJNS0_4CopyIS8_S8_EEEEEvT_T0_DpT1_)
        /*007c*/ 	.short	0x0210
        /*007e*/ 	.short	0x0c4a


	//----- nvinfo : EIATTR_SW_WAR
	.align		4
.L_5115:
        /*0080*/ 	.byte	0x04, 0x36
        /*0082*/ 	.short	(.L_5117 - .L_5116)
.L_5116:
        /*0084*/ 	.word	0x00000008
.L_5117:


//--------------------- .nv.info._ZN2at6native55_GLOBAL__N__de093ff9_22_ForeachBinaryOpList_cu_a911ec4325multi_tensor_apply_kernelINS1_18TensorListMetadataILi2EEENS1_11CopyFunctorIfN3c1015Float8_e5m2fnuzELi2ELi1ELi1EEEJNS0_4CopyIfS7_EEEEEvT_T0_DpT1_ --------------------------
	.section	.nv.info._ZN2at6native55_GLOBAL__N__de093ff9_22_ForeachBinaryOpList_cu_a911ec4325multi_tensor_apply_kernelINS1_18TensorListMetadataILi2EEENS1_11CopyFunctorIfN3c1015Float8_e5m2fnuzELi2ELi1ELi1EEEJNS0_4CopyIfS7_EEEEEvT_T0_DpT1_,"",@"SHT_CUDA_INFO"
	.sectionflags	@""
	.align	4


	//----- nvinfo : EIATTR_CUDA_API_VERSION
	.align		4
        /*0000*/ 	.byte	0x04, 0x37
        /*0002*/ 	.short	(.L_5119 - .L_5118)
.L_5118:
        /*0004*/ 	.word	0x00000082


	//----- nvinfo : EIATTR_KPARAM_INFO
	.align		4
.L_5119:
        /*0008*/ 	.byte	0x04, 0x17
        /*000a*/ 	.short	(.L_5121 - .L_5120)
.L_5120:
        /*000c*/ 	.word	0x00000000
        /*0010*/ 	.short	0x0002
        /*0012*/ 	.short	0x0c49
        /*0014*/ 	.byte	0x00, 0xf0, 0x05, 0x00


	//----- nvinfo : EIATTR_KPARAM_INFO
	.align		4
.L_5121:
        /*0018*/ 	.byte	0x04, 0x17
        /*001a*/ 	.short	(.L_5123 - .L_5122)
.L_5122:
        /*001c*/ 	.word	0x00000000
        /*0020*/ 	.short	0x0001
        /*0022*/ 	.short	0x0c48
        /*0024*/ 	.byte	0x00, 0xf0, 0x05, 0x00


	//----- nvinfo : EIATTR_KPARAM_INFO
	.align		4
.L_5123:
        /*0028*/ 	.byte	0x04, 0x17
        /*002a*/ 	.short	(.L_5125 - .L_5124)
.L_5124:
        /*002c*/ 	.word	0x00000000
        /*0030*/ 	.short	0x0000
        /*0032*/ 	.short	0x0000
        /*0034*/ 	.byte	0x00, 0xf0, 0x21, 0x31


	//----- nvinfo : EIATTR_SPARSE_MMA_MASK
	.align		4
.L_5125:
        /*0038*/ 	.byte	0x03, 0x50
        /*003a*/ 	.short	0x0000


	//----- nvinfo : EIATTR_MAXREG_COUNT
	.align		4
        /*003c*/ 	.byte	0x03, 0x1b
        /*003e*/ 	.short	0x0080


	//----- nvinfo : EIATTR_MERCURY_ISA_VERSION
	.align		4
        /*0040*/ 	.byte	0x03, 0x5f
        /*0042*/ 	.short	0x0101


	//----- nvinfo : EIATTR_EXIT_INSTR_OFFSETS
	.align		4
        /*0044*/ 	.byte	0x04, 0x1c
        /*0046*/ 	.short	(.L_5127 - .L_5126)


	//   ....[0]....
.L_5126:
        /*0048*/ 	.word	0x00000190


	//   ....[1]....
        /*004c*/ 	.word	0x00000bd0


	//   ....[2]....
        /*0050*/ 	.word	0x00000c30


	//   ....[3]....
        /*0054*/ 	.word	0x00001430


	//----- nvinfo : EIATTR_MAX_THREADS
	.align		4
.L_5127:
        /*0058*/ 	.byte	0x04, 0x05
        /*005a*/ 	.short	(.L_5129 - .L_5128)
.L_5128:
        /*005c*/ 	.word	0x00000200
        /*0060*/ 	.word	0x00000001
        /*0064*/ 	.word	0x00000001


	//----- nvinfo : EIATTR_CRS_STACK_SIZE
	.align		4
.L_5129:
        /*0068*/ 	.byte	0x04, 0x1e
        /*006a*/ 	.short	(.L_5131 - .L_5130)
.L_5130:
        /*006c*/ 	.word	0x00000000


	//----- nvinfo : EIATTR_CBANK_PARAM_SIZE
	.align		4
.L_5131:
        /*0070*/ 	.byte	0x03, 0x19
        /*0072*/ 	.short	0x0c4a


	//----- nvinfo : EIATTR_PARAM_CBANK
	.align		4
        /*0074*/ 	.byte	0x04, 0x0a
        /*0076*/ 	.short	(.L_5133 - .L_5132)
	.align		4
.L_5132:
        /*0078*/ 	.word	index@(.nv.constant0._ZN2at6native55_GLOBAL__N__de093ff9_22_ForeachBinaryOpList_cu_a911ec4325multi_tensor_apply_kernelINS1_18TensorListMetadataILi2EEENS1_11CopyFunctorIfN3c1015Float8_e5m2fnuzELi2ELi1ELi1EEEJNS0_4CopyIfS7_EEEEEvT_T0_DpT1_)
        /*007c*/ 	.short	0x0210
        /*007e*/ 	.short	0x0c4a


	//----- nvinfo : EIATTR_SW_WAR
	.align		4
.L_5133:
        /*0080*/ 	.byte	0x04, 0x36
        /*0082*/ 	.short	(.L_5135 - .L_5134)
.L_5134:
        /*0084*/ 	.word	0x00000008
.L_5135:


//--------------------- .nv.info._ZN2at6native55_GLOBAL__N__de093ff9_22_ForeachBinaryOpList_cu_a911ec4325multi_tensor_apply_kernelINS1_18TensorListMetadataILi2EEENS1_11CopyFunctorIfN3c1011Float8_e5m2ELi2ELi1ELi1EEEJNS0_4CopyIfS7_EEEEEvT_T0_DpT1_ --------------------------
	.section	.nv.info._ZN2at6native55_GLOBAL__N__de093ff9_22_ForeachBinaryOpList_cu_a911ec4325multi_tensor_apply_kernelINS1_18TensorListMetadataILi2EEENS1_11CopyFunctorIfN3c1011Float8_e5m2ELi2ELi1ELi1EEEJNS0_4CopyIfS7_EEEEEvT_T0_DpT1_,"",@"SHT_CUDA_INFO"
	.sectionflags	@""
	.align	4


	//----- nvinfo : EIATTR_CUDA_API_VERSION
	.align		4
        /*0000*/ 	.byte	0x04, 0x37
        /*0002*/ 	.short	(.L_5137 - .L_5136)
.L_5136:
        /*0004*/ 	.word	0x00000082


	//----- nvinfo : EIATTR_KPARAM_INFO
	.align		4
.L_5137:
        /*0008*/ 	.byte	0x04, 0x17
        /*000a*/ 	.short	(.L_5139 - .L_5138)
.L_5138:
        /*000c*/ 	.word	0x00000000
        /*0010*/ 	.short	0x0002
        /*0012*/ 	.short	0x0c49
        /*0014*/ 	.byte	0x00, 0xf0, 0x05, 0x00


	//----- nvinfo : EIATTR_KPARAM_INFO
	.align		4
.L_5139:
        /*0018*/ 	.byte	0x04, 0x17
        /*001a*/ 	.short	(.L_5141 - .L_5140)
.L_5140:
        /*001c*/ 	.word	0x00000000
        /*0020*/ 	.short	0x0001
        /*0022*/ 	.short	0x0c48
        /*0024*/ 	.byte	0x00, 0xf0, 0x05, 0x00


	//----- nvinfo : EIATTR_KPARAM_INFO
	.align		4
.L_5141:
        /*0028*/ 	.byte	0x04, 0x17
        /*002a*/ 	.short	(.L_5143 - .L_5142)
.L_5142:
        /*002c*/ 	.word	0x00000000
        /*0030*/ 	.short	0x0000
        /*0032*/ 	.short	0x0000
        /*0034*/ 	.byte	0x00, 0xf0, 0x21, 0x31


	//----- nvinfo : EIATTR_SPARSE_MMA_MASK
	.align		4
.L_5143:
        /*0038*/ 	.byte	0x03, 0x50
        /*003a*/ 	.short	0x0000


	//----- nvinfo : EIATTR_MAXREG_COUNT
	.align		4
        /*003c*/ 	.byte	0x03, 0x1b
        /*003e*/ 	.short	0x0080


	//----- nvinfo : EIATTR_MERCURY_ISA_VERSION
	.align		4
        /*0040*/ 	.byte	0x03, 0x5f
        /*0042*/ 	.short	0x0101


	//----- nvinfo : EIATTR_EXIT_INSTR_OFFSETS
	.align		4
        /*0044*/ 	.byte	0x04, 0x1c
        /*0046*/ 	.short	(.L_5145 - .L_5144)


	//   ....[0]....
.L_5144:
        /*0048*/ 	.word	0x00000190


	//   ....[1]....
        /*004c*/ 	.word	0x00000810


	//   ....[2]....
        /*0050*/ 	.word	0x00000870


	//   ....[3]....
        /*0054*/ 	.word	0x00000ca0


	//----- nvinfo : EIATTR_MAX_THREADS
	.align		4
.L_5145:
        /*0058*/ 	.byte	0x04, 0x05
        /*005a*/ 	.short	(.L_5147 - .L_5146)
.L_5146:
        /*005c*/ 	.word	0x00000200
        /*0060*/ 	.word	0x00000001
        /*0064*/ 	.word	0x00000001


	//----- nvinfo : EIATTR_CRS_STACK_SIZE
	.align		4
.L_5147:
        /*0068*/ 	.byte	0x04, 0x1e
        /*006a*/ 	.short	(.L_5149 - .L_5148)
.L_5148:
        /*006c*/ 	.word	0x00000000


	//----- nvinfo : EIATTR_CBANK_PARAM_SIZE
	.align		4
.L_5149:
        /*0070*/ 	.byte	0x03, 0x19
        /*0072*/ 	.short	0x0c4a


	//----- nvinfo : EIATTR_PARAM_CBANK
	.align		4
        /*0074*/ 	.byte	0x04, 0x0a
        /*0076*/ 	.short	(.L_5151 - .L_5150)
	.align		4
.L_5150:
        /*0078*/ 	.word	index@(.nv.constant0._ZN2at6native55_GLOBAL__N__de093ff9_22_ForeachBinaryOpList_cu_a911ec4325multi_tensor_apply_kernelINS1_18TensorListMetadataILi2EEENS1_11CopyFunctorIfN3c1011Float8_e5m2ELi2ELi1ELi1EEEJNS0_4CopyIfS7_EEEEEvT_T0_DpT1_)
        /*007c*/ 	.short	0x0210
        /*007e*/ 	.short	0x0c4a


	//----- nvinfo : EIATTR_SW_WAR
	.align		4
.L_5151:
        /*0080*/ 	.byte	0x04, 0x36
        /*0082*/ 	.short	(.L_5153 - .L_5152)
.L_5152:
        /*0084*/ 	.word	0x00000008
.L_5153:


//--------------------- .nv.info._ZN2at6native55_GLOBAL__N__de093ff9_22_ForeachBinaryOpList_cu_a911ec4325multi_tensor_apply_kernelINS1_18TensorListMetadataILi2EEENS1_11CopyFunctorIfN3c1015Float8_e4m3fnuzELi2ELi1ELi1EEEJNS0_4CopyIfS7_EEEEEvT_T0_DpT1_ --------------------------
	.section	.nv.info._ZN2at6native55_GLOBAL__N__de093ff9_22_ForeachBinaryOpList_cu_a911ec4325multi_tensor_apply_kernelINS1_18TensorListMetadataILi2EEENS1_11CopyFunctorIfN3c1015Float8_e4m3fnuzELi2ELi1ELi1EEEJNS0_4CopyIfS7_EEEEEvT_T0_DpT1_,"",@"SHT_CUDA_INFO"
	.sectionflags	@""
	.align	4


	//----- nvinfo : EIATTR_CUDA_API_VERSION
	.align		4
        /*0000*/ 	.byte	0x04, 0x37
        /*0002*/ 	.short	(.L_5155 - .L_5154)
.L_5154:
        /*0004*/ 	.word	0x00000082


	//----- nvinfo : EIATTR_KPARAM_INFO
	.align		4
.L_5155:
        /*0008*/ 	.byte	0x04, 0x17
        /*000a*/ 	.short	(.L_5157 - .L_5156)
.L_5156:
        /*000c*/ 	.word	0x00000000
        /*0010*/ 	.short	0x0002
        /*0012*/ 	.short	0x0c49
        /*0014*/ 	.byte	0x00, 0xf0, 0x05, 0x00


	//----- nvinfo : EIATTR_KPARAM_INFO
	.align		4
.L_5157:
        /*0018*/ 	.byte	0x04, 0x17
        /*001a*/ 	.short	(.L_5159 - .L_5158)
.L_5158:
        /*001c*/ 	.word	0x00000000
        /*0020*/ 	.short	0x0001
        /*0022*/ 	.short	0x0c48
        /*0024*/ 	.byte	0x00, 0xf0, 0x05, 0x00


	//----- nvinfo : EIATTR_KPARAM_INFO
	.align		4
.L_5159:
        /*0028*/ 	.byte	0x04, 0x17
        /*002a*/ 	.short	(.L_5161 - .L_5160)
.L_5160:
        /*002c*/ 	.word	0x00000000
        /*0030*/ 	.short	0x0000
        /*0032*/ 	.short	0x0000
        /*0034*/ 	.byte	0x00, 0xf0, 0x21, 0x31


	//----- nvinfo : EIATTR_SPARSE_MMA_MASK
	.align		4
.L_5161:
        /*0038*/ 	.byte	0x03, 0x50
        /*003a*/ 	.short	0x0000


	//----- nvinfo : EIATTR_MAXREG_COUNT
	.align		4
        /*003c*/ 	.byte	0x03, 0x1b
        /*003e*/ 	.short	0x0080


	//----- nvinfo : EIATTR_MERCURY_ISA_VERSION
	.align		4
        /*0040*/ 	.byte	0x03, 0x5f
        /*0042*/ 	.short	0x0101


	//----- nvinfo : EIATTR_EXIT_INSTR_OFFSETS
	.align		4
        /*0044*/ 	.byte	0x04, 0x1c
        /*0046*/ 	.short	(.L_5163 - .L_5162)


	//   ....[0]....
.L_5162:
        /*0048*/ 	.word	0x00000190


	//   ....[1]....
        /*004c*/ 	.word	0x00000bd0


	//   ....[2]....
        /*0050*/ 	.word	0x00000c30


	//   ....[3]....
        /*0054*/ 	.word	0x00001430


	//----- nvinfo : EIATTR_MAX_THREADS
	.align		4
.L_5163:
        /*0058*/ 	.byte	0x04, 0x05
        /*005a*/ 	.short	(.L_5165 - .L_5164)
.L_5164:
        /*005c*/ 	.word	0x00000200
        /*0060*/ 	.word	0x00000001
        /*0064*/ 	.word	0x00000001


	//----- nvinfo : EIATTR_CRS_STACK_SIZE
	.align		4
.L_5165:
        /*0068*/ 	.byte	0x04, 0x1e
        /*006a*/ 	.short	(.L_5167 - .L_5166)
.L_5166:
        /*006c*/ 	.word	0x00000000


	//----- nvinfo : EIATTR_CBANK_PARAM_SIZE
	.align		4
.L_5167:
        /*0070*/ 	.byte	0x03, 0x19
        /*0072*/ 	.short	0x0c4a


	//----- nvinfo : EIATTR_PARAM_CBANK
	.align		4
        /*0074*/ 	.byte	0x04, 0x0a
        /*0076*/ 	.short	(.L_5169 - .L_5168)
	.align		4
.L_5168:
        /*0078*/ 	.word	index@(.nv.constant0._ZN2at6native55_GLOBAL__N__de093ff9_22_ForeachBinaryOpList_cu_a911ec4325multi_tensor_apply_kernelINS1_18TensorListMetadataILi2EEENS1_11CopyFunctorIfN3c1015Float8_e4m3fnuzELi2ELi1ELi1EEEJNS0_4CopyIfS7_EEEEEvT_T0_DpT1_)
        /*007c*/ 	.short	0x0210
        /*007e*/ 	.short	0x0c4a


	//----- nvinfo : EIATTR_SW_WAR
	.align		4
.L_5169:
        /*0080*/ 	.byte	0x04, 0x36
        /*0082*/ 	.short	(.L_5171 - .L_5170)
.L_5170:
        /*0084*/ 	.word	0x00000008
.L_5171:


//--------------------- .nv.info._ZN2at6native55_GLOBAL__N__de093ff9_22_ForeachBinaryOpList_cu_a911ec4325multi_tensor_apply_kernelINS1_18TensorListMetadataILi2EEENS1_11CopyFunctorIfN3c1013Float8_e4m3fnELi2ELi1ELi1EEEJNS0_4CopyIfS7_EEEEEvT_T0_DpT1_ --------------------------
	.section	.nv.info._ZN2at6native55_GLOBAL__N__de093ff9_22_ForeachBinaryOpList_cu_a911ec4325multi_tensor_apply_kernelINS1_18TensorListMetadataILi2EEENS1_11CopyFunctorIfN3c1013Float8_e4m3fnELi2ELi1ELi1EEEJNS0_4CopyIfS7_EEEEEvT_T0_DpT1_,"",@"SHT_CUDA_INFO"
	.sectionflags	@""
	.align	4


	//----- nvinfo : EIATTR_CUDA_API_VERSION
	.align		4
        /*0000*/ 	.byte	0x04, 0x37
        /*0002*/ 	.short	(.L_5173 - .L_5172)
.L_5172:
        /*0004*/ 	.word	0x00000082


	//----- nvinfo : EIATTR_KPARAM_INFO
	.align		4
.L_5173:
        /*0008*/ 	.byte	0x04, 0x17
        /*000a*/ 	.short	(.L_5175 - .L_5174)
.L_5174:
        /*000c*/ 	.word	0x00000000
        /*0010*/ 	.short	0x0002
        /*0012*/ 	.short	0x0c49
        /*0014*/ 	.byte	0x00, 0xf0, 0x05, 0x00


	//----- nvinfo : EIATTR_KPARAM_INFO
	.align		4
.L_5175:
        /*0018*/ 	.byte	0x04, 0x17
        /*001a*/ 	.short	(.L_5177 - .L_5176)
.L_5176:
        /*001c*/ 	.word	0x00000000
        /*0020*/ 	.short	0x0001
        /*0022*/ 	.short	0x0c48
        /*0024*/ 	.byte	0x00, 0xf0, 0x05, 0x00


	//----- nvinfo : EIATTR_KPARAM_INFO
	.align		4
.L_5177:
        /*0028*/ 	.byte	0x04, 0x17
        /*002a*/ 	.short	(.L_5179 - .L_5178)
.L_5178:
        /*002c*/ 	.word	0x00000000
        /*0030*/ 	.short	0x0000
        /*0032*/ 	.short	0x0000
        /*0034*/ 	.byte	0x00, 0xf0, 0x21, 0x31


	//----- nvinfo : EIATTR_SPARSE_MMA_MASK
	.align		4
.L_5179:
        /*0038*/ 	.byte	0x03, 0x50
        /*003a*/ 	.short	0x0000


	//----- nvinfo : EIATTR_MAXREG_COUNT
	.align		4
        /*003c*/ 	.byte	0x03, 0x1b
        /*003e*/ 	.short	0x0080


	//----- nvinfo : EIATTR_MERCURY_ISA_VERSION
	.align		4
        /*0040*/ 	.byte	0x03, 0x5f
        /*0042*/ 	.short	0x0101


	//----- nvinfo : EIATTR_EXIT_INSTR_OFFSETS
	.align		4
        /*0044*/ 	.byte	0x04, 0x1c
        /*0046*/ 	.short	(.L_5181 - .L_5180)


	//   ....[0]....
.L_5180:
        /*0048*/ 	.word	0x00000190


	//   ....[1]....
        /*004c*/ 	.word	0x00000a80


	//   ....[2]....
        /*0050*/ 	.word	0x00000ae0


	//   ....[3]....
        /*0054*/ 	.word	0x00001090


	//----- nvinfo : EIATTR_MAX_THREADS
	.align		4
.L_5181:
        /*0058*/ 	.byte	0x04, 0x05
        /*005a*/ 	.short	(.L_5183 - .L_5182)
.L_5182:
        /*005c*/ 	.word	0x00000200
        /*0060*/ 	.word	0x00000001
        /*0064*/ 	.word	0x00000001


	//----- nvinfo : EIATTR_CRS_STACK_SIZE
	.align		4
.L_5183:
        /*0068*/ 	.byte	0x04, 0x1e
        /*006a*/ 	.short	(.L_5185 - .L_5184)
.L_5184:
        /*006c*/ 	.word	0x00000000


	//----- nvinfo : EIATTR_CBANK_PARAM_SIZE
	.align		4
.L_5185:
        /*0070*/ 	.byte	0x03, 0x19
        /*0072*/ 	.short	0x0c4a


	//----- nvinfo : EIATTR_PARAM_CBANK
	.align		4
        /*0074*/ 	.byte	0x04, 0x0a
        /*0076*/ 	.short	(.L_5187 - .L_5186)
	.align		4
.L_5186:
        /*0078*/ 	.word	index@(.nv.constant0._ZN2at6native55_GLOBAL__N__de093ff9_22_ForeachBinaryOpList_cu_a911ec4325multi_tensor_apply_kernelINS1_18TensorListMetadataILi2EEENS1_11CopyFunctorIfN3c1013Float8_e4m3fnELi2ELi1ELi1EEEJNS0_4CopyIfS7_EEEEEvT_T0_DpT1_)
        /*007c*/ 	.short	0x0210
        /*007e*/ 	.short	0x0c4a


	//----- nvinfo : EIATTR_SW_WAR
	.align		4
.L_5187:
        /*0080*/ 	.byte	0x04, 0x36
        /*0082*/ 	.short	(.L_5189 - .L_5188)
.L_5188:
        /*0084*/ 	.word	0x00000008
.L_5189:


//--------------------- .nv.info._ZN2at6native55_GLOBAL__N__de093ff9_22_ForeachBinaryOpList_cu_a911ec4325multi_tensor_apply_kernelINS1_18TensorListMetadataILi2EEENS1_11CopyFunctorIfbLi2ELi1ELi1EEEJNS0_4CopyIfbEEEEEvT_T0_DpT1_ --------------------------
	.section	.nv.info._ZN2at6native55_GLOBAL__N__de093ff9_22_ForeachBinaryOpList_cu_a911ec4325multi_tensor_apply_kernelINS1_18TensorListMetadataILi2EEENS1_11CopyFunctorIfbLi2ELi1ELi1EEEJNS0_4CopyIfbEEEEEvT_T0_DpT1_,"",@"SHT_CUDA_INFO"
	.sectionflags	@""
	.align	4


	//----- nvinfo : EIATTR_CUDA_API_VERSION
	.align		4
        /*0000*/ 	.byte	0x04, 0x37
        /*0002*/ 	.short	(.L_5191 - .L_5190)
.L_5190:
        /*0004*/ 	.word	0x00000082


	//----- nvinfo : EIATTR_KPARAM_INFO
	.align		4
.L_5191:
        /*0008*/ 	.byte	0x04, 0x17
        /*000a*/ 	.short	(.L_5193 - .L_5192)
.L_5192:
        /*000c*/ 	.word	0x00000000
        /*0010*/ 	.short	0x0002
        /*0012*/ 	.short	0x0c49
        /*0014*/ 	.byte	0x00, 0xf0, 0x05, 0x00


	//----- nvinfo : EIATTR_KPARAM_INFO
	.align		4
.L_5193:
        /*0018*/ 	.byte	0x04, 0x17
        /*001a*/ 	.short	(.L_5195 - .L_5194)
.L_5194:
        /*001c*/ 	.word	0x00000000
        /*0020*/ 	.short	0x0001
        /*0022*/ 	.short	0x0c48
        /*0024*/ 	.byte	0x00, 0xf0, 0x05, 0x00


	//----- nvinfo : EIATTR_KPARAM_INFO
	.align		4
.L_5195:
        /*0028*/ 	.byte	0x04, 0x17
        /*002a*/ 	.short	(.L_5197 - .L_5196)
.L_5196:
        /*002c*/ 	.word	0x00000000
        /*0030*/ 	.short	0x0000
        /*0032*/ 	.short	0x0000
        /*0034*/ 	.byte	0x00, 0xf0, 0x21, 0x31


	//----- nvinfo : EIATTR_SPARSE_MMA_MASK
	.align		4
.L_5197:
        /*0038*/ 	.byte	0x03, 0x50
        /*003a*/ 	.short	0x0000


	//----- nvinfo : EIATTR_MAXREG_COUNT
	.align		4
        /*003c*/ 	.byte	0x03, 0x1b
        /*003e*/ 	.short	0x0080


	//----- nvinfo : EIATTR_MERCURY_ISA_VERSION
	.align		4
        /*0040*/ 	.byte	0x03, 0x5f
        /*0042*/ 	.short	0x0101


	//----- nvinfo : EIATTR_EXIT_INSTR_OFFSETS
	.align		4
        /*0044*/ 	.byte	0x04, 0x1c
        /*0046*/ 	.short	(.L_5199 - .L_5198)


	//   ....[0]....
.L_5198:
        /*0048*/ 	.word	0x00000170


	//   ....[1]....
        /*004c*/ 	.word	0x00000590


	//   ....[2]....
        /*0050*/ 	.word	0x000005f0


	//   ....[3]....
        /*0054*/ 	.word	0x00000750


	//----- nvinfo : EIATTR_MAX_THREADS
	.align		4
.L_5199:
        /*0058*/ 	.byte	0x04, 0x05
        /*005a*/ 	.short	(.L_5201 - .L_5200)
.L_5200:
        /*005c*/ 	.word	0x00000200
        /*0060*/ 	.word	0x00000001
        /*0064*/ 	.word	0x00000001


	//----- nvinfo : EIATTR_CRS_STACK_SIZE
	.align		4
.L_5201:
        /*0068*/ 	.byte	0x04, 0x1e
        /*006a*/ 	.short	(.L_5203 - .L_5202)
.L_5202:
        /*006c*/ 	.word	0x00000000


	//----- nvinfo : EIATTR_CBANK_PARAM_SIZE
	.align		4
.L_5203:
        /*0070*/ 	.byte	0x03, 0x19
        /*0072*/ 	.short	0x0c4a


	//----- nvinfo : EIATTR_PARAM_CBANK
	.align		4
        /*0074*/ 	.byte	0x04, 0x0a
        /*0076*/ 	.short	(.L_5205 - .L_5204)
	.align		4
.L_5204:
        /*0078*/ 	.word	index@(.nv.constant0._ZN2at6native55_GLOBAL__N__de093ff9_22_ForeachBinaryOpList_cu_a911ec4325multi_tensor_apply_kernelINS1_18TensorListMetadataILi2EEENS1_11CopyFunctorIfbLi2ELi1ELi1EEEJNS0_4CopyIfbEEEEEvT_T0_DpT1_)
        /*007c*/ 	.short	0x0210
        /*007e*/ 	.short	0x0c4a


	//----- nvinfo : EIATTR_SW_WAR
	.align		4
.L_5205:
        /*0080*/ 	.byte	0x04, 0x36
        /*0082*/ 	.short	(.L_5207 - .L_5206)
.L_5206:
        /*0084*/ 	.word	0x00000008
.L_5207:


//--------------------- .nv.info._ZN2at6native55_GLOBAL__N__de093ff9_22_ForeachBinaryOpList_cu_a911ec4325multi_tensor_apply_kernelINS1_18TensorListMetadataILi2EEENS1_11CopyFunctorIfN3c108BFloat16ELi2ELi1ELi1EEEJNS0_4CopyIfS7_EEEEEvT_T0_DpT1_ --------------------------
	.section	.nv.info._ZN2at6native55_GLOBAL__N__de093ff9_22_ForeachBinaryOpList_cu_a911ec4325multi_tensor_apply_kernelINS1_18TensorListMetadataILi2EEENS1_11CopyFunctorIfN3c108BFloat16ELi2ELi1ELi1EEEJNS0_4CopyIfS7_EEEEEvT_T0_DpT1_,"",@"SHT_CUDA_INFO"
	.sectionflags	@""
	.align	4


	//----- nvinfo : EIATTR_CUDA_API_VERSION
	.align		4
        /*0000*/ 	.byte	0x04, 0x37
        /*0002*/ 	.short	(.L_5209 - .L_5208)
.L_5208:
        /*0004*/ 	.word	0x00000082


	//----- nvinfo : EIATTR_KPARAM_INFO
	.align		4
.L_5209:
        /*0008*/ 	.byte	0x04, 0x17
        /*000a*/ 	.short	(.L_5211 - .L_5210)
.L_5210:
        /*000c*/ 	.word	0x00000000
        /*0010*/ 	.short	0x0002
        /*0012*/ 	.short	0x0c49
        /*0014*/ 	.byte	0x00, 0xf0, 0x05, 0x00


	//----- nvinfo : EIATTR_KPARAM_INFO
	.align		4
.L_5211:
        /*0018*/ 	.byte	0x04, 0x17
        /*001a*/ 	.short	(.L_5213 - .L_5212)
.L_5212:
        /*001c*/ 	.word	0x00000000
        /*0020*/ 	.short	0x0001
        /*0022*/ 	.short	0x0c48
        /*0024*/ 	.byte	0x00, 0xf0, 0x05, 0x00


	//----- nvinfo : EIATTR_KPARAM_INFO
	.align		4
.L_5213:
        /*0028*/ 	.byte	0x04, 0x17
        /*002a*/ 	.short	(.L_5215 - .L_5214)
.L_5214:
        /*002c*/ 	.word	0x00000000
        /*0030*/ 	.short	0x0000
        /*0032*/ 	.short	0x0000
        /*0034*/ 	.byte	0x00, 0xf0, 0x21, 0x31


	//----- nvinfo : EIATTR_SPARSE_MMA_MASK
	.align		4
.L_5215:
        /*0038*/ 	.byte	0x03, 0x50
        /*003a*/ 	.short	0x0000


	//----- nvinfo : EIATTR_MAXREG_COUNT
	.align		4
        /*003c*/ 	.byte	0x03, 0x1b
        /*003e*/ 	.short	0x0080


	//----- nvinfo : EIATTR_MERCURY_ISA_VERSION
	.align		4
        /*0040*/ 	.byte	0x03, 0x5f
        /*0042*/ 	.short	0x0101


	//----- nvinfo : EIATTR_EXIT_INSTR_OFFSETS
	.align		4
        /*0044*/ 	.byte	0x04, 0x1c
        /*0046*/ 	.short	(.L_5217 - .L_5216)


	//   ....[0]....
.L_5216:
        /*0048*/ 	.word	0x00000170


	//   ....[1]....
        /*004c*/ 	.word	0x00000560


	//   ....[2]....
        /*0050*/ 	.word	0x000005c0


	//   ....[3]....
        /*0054*/ 	.word	0x00000740


	//----- nvinfo : EIATTR_MAX_THREADS
	.align		4
.L_5217:
        /*0058*/ 	.byte	0x04, 0x05
        /*005a*/ 	.short	(.L_5219 - .L_5218)
.L_5218:
        /*005c*/ 	.word	0x00000200
        /*0060*/ 	.word	0x00000001
        /*0064*/ 	.word	0x00000001


	//----- nvinfo : EIATTR_CRS_STACK_SIZE
	.align		4
.L_5219:
        /*0068*/ 	.byte	0x04, 0x1e
        /*006a*/ 	.short	(.L_5221 - .L_5220)
.L_5220:
        /*006c*/ 	.word	0x00000000


	//----- nvinfo : EIATTR_CBANK_PARAM_SIZE
	.align		4
.L_5221:
        /*0070*/ 	.byte	0x03, 0x19
        /*0072*/ 	.short	0x0c4a


	//----- nvinfo : EIATTR_PARAM_CBANK
	.align		4
        /*0074*/ 	.byte	0x04, 0x0a
        /*0076*/ 	.short	(.L_5223 - .L_5222)
	.align		4
.L_5222:
        /*0078*/ 	.word	index@(.nv.constant0._ZN2at6native55_GLOBAL__N__de093ff9_22_ForeachBinaryOpList_cu_a911ec4325multi_tensor_apply_kernelINS1_18TensorListMetadataILi2EEENS1_11CopyFunctorIfN3c108BFloat16ELi2ELi1ELi1EEEJNS0_4CopyIfS7_EEEEEvT_T0_DpT1_)
        /*007c*/ 	.short	0x0210
        /*007e*/ 	.short	0x0c4a


	//----- nvinfo : EIATTR_SW_WAR
	.align		4
.L_5223:
        /*0080*/ 	.byte	0x04, 0x36
        /*0082*/ 	.short	(.L_5225 - .L_5224)
.L_5224:
        /*0084*/ 	.word	0x00000008
.L_5225:


//--------------------- .nv.info._ZN2at6native55_GLOBAL__N__de093ff9_22_ForeachBinaryOpList_cu_a911ec4325multi_tensor_apply_kernelINS1_18TensorListMetadataILi2EEENS1_11CopyFunctorIfN3c104HalfELi2ELi1ELi1EEEJNS0_4CopyIfS7_EEEEEvT_T0_DpT1_ --------------------------
	.section	.nv.info._ZN2at6native55_GLOBAL__N__de093ff9_22_ForeachBinaryOpList_cu_a911ec4325multi_tensor_apply_kernelINS1_18TensorListMetadataILi2EEENS1_11CopyFunctorIfN3c104HalfELi2ELi1ELi1EEEJNS0_4CopyIfS7_EEEEEvT_T0_DpT1_,"",@"SHT_CUDA_INFO"
	.sectionflags	@""
	.align	4


	//----- nvinfo : EIATTR_CUDA_API_VERSION
	.align		4
        /*0000*/ 	.byte	0x04, 0x37
        /*0002*/ 	.short	(.L_5227 - .L_5226)
.L_5226:
        /*0004*/ 	.word	0x00000082


	//----- nvinfo : EIATTR_KPARAM_INFO
	.align		4
.L_5227:
        /*0008*/ 	.byte	0x04, 0x17
        /*000a*/ 	.short	(.L_5229 - .L_5228)
.L_5228:
        /*000c*/ 	.word	0x00000000
        /*0010*/ 	.short	0x0002
        /*0012*/ 	.short	0x0c49
        /*0014*/ 	.byte	0x00, 0xf0, 0x05, 0x00


	//----- nvinfo : EIATTR_KPARAM_INFO
	.align		4
.L_5229:
        /*0018*/ 	.byte	0x04, 0x17
        /*001a*/ 	.short	(.L_5231 - .L_5230)
.L_5230:
        /*001c*/ 	.word	0x00000000
        /*0020*/ 	.short	0x0001
        /*0022*/ 	.short	0x0c48
        /*0024*/ 	.byte	0x00, 0xf0, 0x05, 0x00


	//----- nvinfo : EIATTR_KPARAM_INFO
	.align		4
.L_5231:
        /*0028*/ 	.byte	0x04, 0x17
        /*002a*/ 	.short	(.L_5233 - .L_5232)
.L_5232:
        /*002c*/ 	.word	0x00000000
        /*0030*/ 	.short	0x0000
        /*0032*/ 	.short	0x0000
        /*0034*/ 	.byte	0x00, 0xf0, 0x21, 0x31


	//----- nvinfo : EIATTR_SPARSE_MMA_MASK
	.align		4
.L_5233:
        /*0038*/ 	.byte	0x03, 0x50
        /*003a*/ 	.short	0x0000


	//----- nvinfo : EIATTR_MAXREG_COUNT
	.align		4
        /*003c*/ 	.byte	0x03, 0x1b
        /*003e*/ 	.short	0x0080


	//----- nvinfo : EIATTR_MERCURY_ISA_VERSION
	.align		4
        /*0040*/ 	.byte	0x03, 0x5f
        /*0042*/ 	.short	0x0101


	//----- nvinfo : EIATTR_EXIT_INSTR_OFFSETS
	.align		4
        /*0044*/ 	.byte	0x04, 0x1c
        /*0046*/ 	.short	(.L_5235 - .L_5234)


	//   ....[0]....
.L_5234:
        /*0048*/ 	.word	0x00000170


	//   ....[1]....
        /*004c*/ 	.word	0x00000560


	//   ....[2]....
        /*0050*/ 	.word	0x000005c0


	//   ....[3]....
        /*0054*/ 	.word	0x00000720


	//----- nvinfo : EIATTR_MAX_THREADS
	.align		4
.L_5235:
        /*0058*/ 	.byte	0x04, 0x05
        /*005a*/ 	.short	(.L_5237 - .L_5236)
.L_5236:
        /*005c*/ 	.word	0x00000200
        /*0060*/ 	.word	0x00000001
        /*0064*/ 	.word	0x00000001


	//----- nvinfo : EIATTR_CRS_STACK_SIZE
	.align		4
.L_5237:
        /*0068*/ 	.byte	0x04, 0x1e
        /*006a*/ 	.short	(.L_5239 - .L_5238)
.L_5238:
        /*006c*/ 	.word	0x00000000


	//----- nvinfo : EIATTR_CBANK_PARAM_SIZE
	.align		4
.L_5239:
        /*0070*/ 	.byte	0x03, 0x19
        /*0072*/ 	.short	0x0c4a


	//----- nvinfo : EIATTR_PARAM_CBANK
	.align		4
        /*0074*/ 	.byte	0x04, 0x0a
        /*0076*/ 	.short	(.L_5241 - .L_5240)
	.align		4
.L_5240:
        /*0078*/ 	.word	index@(.nv.constant0._ZN2at6native55_GLOBAL__N__de093ff9_22_ForeachBinaryOpList_cu_a911ec4325multi_tensor_apply_kernelINS1_18TensorListMetadataILi2EEENS1_11CopyFunctorIfN3c104HalfELi2ELi1ELi1EEEJNS0_4CopyIfS7_EEEEEvT_T0_DpT1_)
        /*007c*/ 	.short	0x0210
        /*007e*/ 	.short	0x0c4a


	//----- nvinfo : EIATTR_SW_WAR
	.align		4
.L_5241:
        /*0080*/ 	.byte	0x04, 0x36
        /*0082*/ 	.short	(.L_5243 - .L_5242)
.L_5242:
        /*0084*/ 	.word	0x00000008
.L_5243:


//--------------------- .nv.info._ZN2at6native55_GLOBAL__N__de093ff9_22_ForeachBinaryOpList_cu_a911ec4325multi_tensor_apply_kernelINS1_18TensorListMetadataILi2EEENS1_11CopyFunctorIfN3c107complexIfEELi2ELi1ELi1EEEJNS0_4CopyIfS8_EEEEEvT_T0_DpT1_ --------------------------
	.section	.nv.info._ZN2at6native55_GLOBAL__N__de093ff9_22_ForeachBinaryOpList_cu_a911ec4325multi_tensor_apply_kernelINS1_18TensorListMetadataILi2EEENS1_11CopyFunctorIfN3c107complexIfEELi2ELi1ELi1EEEJNS0_4CopyIfS8_EEEEEvT_T0_DpT1_,"",@"SHT_CUDA_INFO"
	.sectionflags	@""
	.align	4


	//----- nvinfo : EIATTR_CUDA_API_VERSION
	.align		4
        /*0000*/ 	.byte	0x04, 0x37
        /*0002*/ 	.short	(.L_5245 - .L_5244)
.L_5244:
        /*0004*/ 	.word	0x00000082


	//----- nvinfo : EIATTR_KPARAM_INFO
	.align		4
.L_5245:
        /*0008*/ 	.byte	0x04, 0x17
        /*000a*/ 	.short	(.L_5247 - .L_5246)
.L_5246:
        /*000c*/ 	.word	0x00000000
        /*0010*/ 	.short	0x0002
        /*0012*/ 	.short	0x0c49
        /*0014*/ 	.byte	0x00, 0xf0, 0x05, 0x00


	//----- nvinfo : EIATTR_KPARAM_INFO
	.align		4
.L_5247:
        /*0018*/ 	.byte	0x04, 0x17
        /*001a*/ 	.short	(.L_5249 - .L_5248)
.L_5248:
        /*001c*/ 	.word	0x00000000
        /*0020*/ 	.short	0x0001
        /*0022*/ 	.short	0x0c48
        /*0024*/ 	.byte	0x00, 0xf0, 0x05, 0x00


	//----- nvinfo : EIATTR_KPARAM_INFO
	.align		4
.L_5249:
        /*0028*/ 	.byte	0x04, 0x17
        /*002a*/ 	.short	(.L_5251 - .L_5250)
.L_5250:
        /*002c*/ 	.word	0x00000000
        /*0030*/ 	.short	0x0000
        /*0032*/ 	.short	0x0000
        /*0034*/ 	.byte	0x00, 0xf0, 0x21, 0x31


	//----- nvinfo : EIATTR_SPARSE_MMA_MASK
	.align		4
.L_5251:
        /*0038*/ 	.byte	0x03, 0x50
        /*003a*/ 	.short	0x0000


	//----- nvinfo : EIATTR_MAXREG_COUNT
	.align		4
        /*003c*/ 	.byte	0x03, 0x1b
        /*003e*/ 	.short	0x0080


	//----- nvinfo : EIATTR_MERCURY_ISA_VERSION
	.align		4
        /*0040*/ 	.byte	0x03, 0x5f
        /*0042*/ 	.short	0x0101


	//----- nvinfo : EIATTR_EXIT_INSTR_OFFSETS
	.align		4
        /*0044*/ 	.byte	0x04, 0x1c
        /*0046*/ 	.short	(.L_5253 - .L_5252)


	//   ....[0]....
.L_5252:
        /*0048*/ 	.word	0x00000170


	//   ....[1]....
        /*004c*/ 	.word	0x00000550


	//   ....[2]....
        /*0050*/ 	.word	0x000005b0


	//   ....[3]....
        /*0054*/ 	.word	0x00000700


	//----- nvinfo : EIATTR_MAX_THREADS
	.align		4
.L_5253:
        /*0058*/ 	.byte	0x04, 0x05
        /*005a*/ 	.short	(.L_5255 - .L_5254)
.L_5254:
        /*005c*/ 	.word	0x00000200
        /*0060*/ 	.word	0x00000001
        /*0064*/ 	.word	0x00000001


	//----- nvinfo : EIATTR_CRS_STACK_SIZE
	.align		4
.L_5255:
        /*0068*/ 	.byte	0x04, 0x1e
        /*006a*/ 	.short	(.L_5257 - .L_5256)
.L_5256:
        /*006c*/ 	.word	0x00000000


	//----- nvinfo : EIATTR_CBANK_PARAM_SIZE
	.align		4
.L_5257:
        /*0070*/ 	.byte	0x03, 0x19
        /*0072*/ 	.short	0x0c4a


	//----- nvinfo : EIATTR_PARAM_CBANK
	.align		4
        /*0074*/ 	.byte	0x04, 0x0a
        /*0076*/ 	.short	(.L_5259 - .L_5258)
	.align		4
.L_5258:
        /*0078*/ 	.word	index@(.nv.constant0._ZN2at6native55_GLOBAL__N__de093ff9_22_ForeachBinaryOpList_cu_a911ec4325multi_tensor_apply_kernelINS1_18TensorListMetadataILi2EEENS1_11CopyFunctorIfN3c107complexIfEELi2ELi1ELi1EEEJNS0_4CopyIfS8_EEEEEvT_T0_DpT1_)
        /*007c*/ 	.short	0x0210
        /*007e*/ 	.short	0x0c4a


	//----- nvinfo : EIATTR_SW_WAR
	.align		4
.L_5259:
        /*0080*/ 	.byte	0x04, 0x36
        /*0082*/ 	.short	(.L_5261 - .L_5260)
.L_5260:
        /*0084*/ 	.word	0x00000008
.L_5261:


//--------------------- .nv.info._ZN2at6native55_GLOBAL__N__de093ff9_22_ForeachBinaryOpList_cu_a911ec4325multi_tensor_apply_kernelINS1_18TensorListMetadataILi2EEENS1_11CopyFunctorIfN3c107complexIdEELi2ELi1ELi1EEEJNS0_4CopyIfS8_EEEEEvT_T0_DpT1_ --------------------------
	.section	.nv.info._ZN2at6native55_GLOBAL__N__de093ff9_22_ForeachBinaryOpList_cu_a911ec4325multi_tensor_apply_kernelINS1_18TensorListMetadataILi2EEENS1_11CopyFunctorIfN3c107complexIdEELi2ELi1ELi1EEEJNS0_4CopyIfS8_EEEEEvT_T0_DpT1_,"",@"SHT_CUDA_INFO"
	.sectionflags	@""
	.align	4


	//----- nvinfo : EIATTR_CUDA_API_VERSION
	.align		4
        /*0000*/ 	.byte	0x04, 0x37
        /*0002*/ 	.short	(.L_5263 - .L_5262)
.L_5262:
        /*0004*/ 	.word	0x00000082


	//----- nvinfo : EIATTR_KPARAM_INFO
	.align		4
.L_5263:
        /*0008*/ 	.byte	0x04, 0x17
        /*000a*/ 	.short	(.L_5265 - .L_5264)
.L_5264:
        /*000c*/ 	.word	0x00000000
        /*0010*/ 	.short	0x0002
        /*0012*/ 	.short	0x0c49
        /*0014*/ 	.byte	0x00, 0xf0, 0x05, 0x00


	//----- nvinfo : EIATTR_KPARAM_INFO
	.align		4
.L_5265:
        /*0018*/ 	.byte	0x04, 0x17
        /*001a*/ 	.short	(.L_5267 - .L_5266)
.L_5266:
        /*001c*/ 	.word	0x00000000
        /*0020*/ 	.short	0x0001
        /*0022*/ 	.short	0x0c48
        /*0024*/ 	.byte	0x00, 0xf0, 0x05, 0x00


	//----- nvinfo : EIATTR_KPARAM_INFO
	.align		4
.L_5267:
        /*0028*/ 	.byte	0x04, 0x17
        /*002a*/ 	.short	(.L_5269 - .L_5268)
.L_5268:
        /*002c*/ 	.word	0x00000000
        /*0030*/ 	.short	0x0000
        /*0032*/ 	.short	0x0000
        /*0034*/ 	.byte	0x00, 0xf0, 0x21, 0x31


	//----- nvinfo : EIATTR_SPARSE_MMA_MASK
	.align		4
.L_5269:
        /*0038*/ 	.byte	0x03, 0x50
        /*003a*/ 	.short	0x0000


	//----- nvinfo : EIATTR_MAXREG_COUNT
	.align		4
        /*003c*/ 	.byte	0x03, 0x1b
        /*003e*/ 	.short	0x0080


	//----- nvinfo : EIATTR_MERCURY_ISA_VERSION
	.align		4
        /*0040*/ 	.byte	0x03, 0x5f
        /*0042*/ 	.short	0x0101


	//----- nvinfo : EIATTR_EXIT_INSTR_OFFSETS
	.align		4
        /*0044*/ 	.byte	0x04, 0x1c
        /*0046*/ 	.short	(.L_5271 - .L_5270)


	//   ....[0]....
.L_5270:
        /*0048*/ 	.word	0x00000190


	//   ....[1]....
        /*004c*/ 	.word	0x00000780


	//   ....[2]....
        /*0050*/ 	.word	0x000007e0


	//   ....[3]....
        /*0054*/ 	.word	0x00000a10


	//----- nvinfo : EIATTR_MAX_THREADS
	.align		4
.L_5271:
        /*0058*/ 	.byte	0x04, 0x05
        /*005a*/ 	.short	(.L_5273 - .L_5272)
.L_5272:
        /*005c*/ 	.word	0x00000200
        /*0060*/ 	.word	0x00000001
        /*0064*/ 	.word	0x00000001


	//----- nvinfo : EIATTR_CRS_STACK_SIZE
	.align		4
.L_5273:
        /*0068*/ 	.byte	0x04, 0x1e
        /*006a*/ 	.short	(.L_5275 - .L_5274)
.L_5274:
        /*006c*/ 	.word	0x00000000


	//----- nvinfo : EIATTR_CBANK_PARAM_SIZE
	.align		4
.L_5275:
        /*0070*/ 	.byte	0x03, 0x19
        /*0072*/ 	.short	0x0c4a


	//----- nvinfo : EIATTR_PARAM_CBANK
	.align		4
        /*0074*/ 	.byte	0x04, 0x0a
        /*0076*/ 	.short	(.L_5277 - .L_5276)
	.align		4
.L_5276:
        /*0078*/ 	.word	index@(.nv.constant0._ZN2at6native55_GLOBAL__N__de093ff9_22_ForeachBinaryOpList_cu_a911ec4325multi_tensor_apply_kernelINS1_18TensorListMetadataILi2EEENS1_11CopyFunctorIfN3c107complexIdEELi2ELi1ELi1EEEJNS0_4CopyIfS8_EEEEEvT_T0_DpT1_)
        /*007c*/ 	.short	0x0210
        /*007e*/ 	.short	0x0c4a


	//----- nvinfo : EIATTR_SW_WAR
	.align		4
.L_5277:
        /*0080*/ 	.byte	0x04, 0x36
        /*0082*/ 	.short	(.L_5279 - .L_5278)
.L_5278:
        /*0084*/ 	.word	0x00000008
.L_5279:


//--------------------- .nv.info._ZN2at6native55_GLOBAL__N__de093ff9_22_ForeachBinaryOpList_cu_a911ec4325multi_tensor_apply_kernelINS1_18TensorListMetadataILi2EEENS1_11CopyFunctorIfdLi2ELi1ELi1EEEJNS0_4CopyIfdEEEEEvT_T0_DpT1_ --------------------------
	.section	.nv.info._ZN2at6native55_GLOBAL__N__de093ff9_22_ForeachBinaryOpList_cu_a911ec4325multi_tensor_apply_kernelINS1_18TensorListMetadataILi2EEENS1_11CopyFunctorIfdLi2ELi1ELi1EEEJNS0_4CopyIfdEEEEEvT_T0_DpT1_,"",@"SHT_CUDA_INFO"
	.sectionflags	@""
	.align	4


	//----- nvinfo : EIATTR_CUDA_API_VERSION
	.align		4
        /*0000*/ 	.byte	0x04, 0x37
        /*0002*/ 	.short	(.L_5281 - .L_5280)
.L_5280:
        /*0004*/ 	.word	0x00000082


	//----- nvinfo : EIATTR_KPARAM_INFO
	.align		4
.L_5281:
        /*0008*/ 	.byte	0x04, 0x17
        /*000a*/ 	.short	(.L_5283 - .L_5282)
.L_5282:
        /*000c*/ 	.word	0x00000000
        /*0010*/ 	.short	0x0002
        /*0012*/ 	.short	0x0c49
        /*0014*/ 	.byte	0x00, 0xf0, 0x05, 0x00


	//----- nvinfo : EIATTR_KPARAM_INFO
	.align		4
.L_5283:
        /*0018*/ 	.byte	0x04, 0x17
        /*001a*/ 	.short	(.L_5285 - .L_5284)
.L_5284:
        /*001c*/ 	.word	0x00000000
        /*0020*/ 	.short	0x0001
        /*0022*/ 	.short	0x0c48
        /*0024*/ 	.byte	0x00, 0xf0, 0x05, 0x00


	//----- nvinfo : EIATTR_KPARAM_INFO
	.align		4
.L_5285:
        /*0028*/ 	.byte	0x04, 0x17
        /*002a*/ 	.short	(.L_5287 - .L_5286)
.L_5286:
        /*002c*/ 	.word	0x00000000
        /*0030*/ 	.short	0x0000
        /*0032*/ 	.short	0x0000
        /*0034*/ 	.byte	0x00, 0xf0, 0x21, 0x31


	//----- nvinfo : EIATTR_SPARSE_MMA_MASK
	.align		4
.L_5287:
        /*0038*/ 	.byte	0x03, 0x50
        /*003a*/ 	.short	0x0000


	//----- nvinfo : EIATTR_MAXREG_COUNT
	.align		4
        /*003c*/ 	.byte	0x03, 0x1b
        /*003e*/ 	.short	0x0080


	//----- nvinfo : EIATTR_MERCURY_ISA_VERSION
	.align		4
        /*0040*/ 	.byte	0x03, 0x5f
        /*0042*/ 	.short	0x0101


	//----- nvinfo : EIATTR_EXIT_INSTR_OFFSETS
	.align		4
        /*0044*/ 	.byte	0x04, 0x1c
        /*0046*/ 	.short	(.L_5289 - .L_5288)


	//   ....[0]....
.L_5288:
        /*0048*/ 	.word	0x00000190


	//   ....[1]....
        /*004c*/ 	.word	0x00000740


	//   ....[2]....
        /*0050*/ 	.word	0x000007a0


	//   ....[3]....
        /*0054*/ 	.word	0x000009b0


	//----- nvinfo : EIATTR_MAX_THREADS
	.align		4
.L_5289:
        /*0058*/ 	.byte	0x04, 0x05
        /*005a*/ 	.short	(.L_5291 - .L_5290)
.L_5290:
        /*005c*/ 	.word	0x00000200
        /*0060*/ 	.word	0x00000001
        /*0064*/ 	.word	0x00000001


	//----- nvinfo : EIATTR_CRS_STACK_SIZE
	.align		4
.L_5291:
        /*0068*/ 	.byte	0x04, 0x1e
        /*006a*/ 	.short	(.L_5293 - .L_5292)
.L_5292:
        /*006c*/ 	.word	0x00000000


	//----- nvinfo : EIATTR_CBANK_PARAM_SIZE
	.align		4
.L_5293:
        /*0070*/ 	.byte	0x03, 0x19
        /*0072*/ 	.short	0x0c4a


	//----- nvinfo : EIATTR_PARAM_CBANK
	.align		4
        /*0074*/ 	.byte	0x04, 0x0a
        /*0076*/ 	.short	(.L_5295 - .L_5294)
	.align		4
.L_5294:
        /*0078*/ 	.word	index@(.nv.constant0._ZN2at6native55_GLOBAL__N__de093ff9_22_ForeachBinaryOpList_cu_a911ec4325multi_tensor_apply_kernelINS1_18TensorListMetadataILi2EEENS1_11CopyFunctorIfdLi2ELi1ELi1EEEJNS0_4CopyIfdEEEEEvT_T0_DpT1_)
        /*007c*/ 	.short	0x0210
        /*007e*/ 	.short	0x0c4a


	//----- nvinfo : EIATTR_SW_WAR
	.align		4
.L_5295:
        /*0080*/ 	.byte	0x04, 0x36
        /*0082*/ 	.short	(.L_5297 - .L_5296)
.L_5296:
        /*0084*/ 	.word	0x00000008
.L_5297:


//--------------------- .nv.info._ZN2at6native55_GLOBAL__N__de093ff9_22_ForeachBinaryOpList_cu_a911ec4325multi_tensor_apply_kernelINS1_18TensorListMetadataILi2EEENS1_11CopyFunctorIfiLi2ELi1ELi1EEEJNS0_4CopyIfiEEEEEvT_T0_DpT1_ --------------------------
	.section	.nv.info._ZN2at6native55_GLOBAL__N__de093ff9_22_ForeachBinaryOpList_cu_a911ec4325multi_tensor_apply_kernelINS1_18TensorListMetadataILi2EEENS1_11CopyFunctorIfiLi2ELi1ELi1EEEJNS0_4CopyIfiEEEEEvT_T0_DpT1_,"",@"SHT_CUDA_INFO"
	.sectionflags	@""
	.align	4


	//----- nvinfo : EIATTR_CUDA_API_VERSION
	.align		4
        /*0000*/ 	.byte	0x04, 0x37
        /*0002*/ 	.short	(.L_5299 - .L_5298)
.L_5298:
        /*0004*/ 	.word	0x00000082


	//----- nvinfo : EIATTR_KPARAM_INFO
	.align		4
.L_5299:
        /*0008*/ 	.byte	0x04, 0x17
        /*000a*/ 	.short	(.L_5301 - .L_5300)
.L_5300:
        /*000c*/ 	.word	0x00000000
        /*0010*/ 	.short	0x0002
        /*0012*/ 	.short	0x0c49
        /*0014*/ 	.byte	0x00, 0xf0, 0x05, 0x00


	//----- nvinfo : EIATTR_KPARAM_INFO
	.align		4
.L_5301:
        /*0018*/ 	.byte	0x04, 0x17
        /*001a*/ 	.short	(.L_5303 - .L_5302)
.L_5302:
        /*001c*/ 	.word	0x00000000
        /*0020*/ 	.short	0x0001
        /*0022*/ 	.short	0x0c48
        /*0024*/ 	.byte	0x00, 0xf0, 0x05, 0x00


	//----- nvinfo : EIATTR_KPARAM_INFO
	.align		4
.L_5303:
        /*0028*/ 	.byte	0x04, 0x17
        /*002a*/ 	.short	(.L_5305 - .L_5304)
.L_5304:
        /*002c*/ 	.word	0x00000000
        /*0030*/ 	.short	0x0000
        /*0032*/ 	.short	0x0000
        /*0034*/ 	.byte	0x00, 0xf0, 0x21, 0x31


	//----- nvinfo : EIATTR_SPARSE_MMA_MASK
	.align		4
.L_5305:
        /*0038*/ 	.byte	0x03, 0x50
        /*003a*/ 	.short	0x0000


	//----- nvinfo : EIATTR_MAXREG_COUNT
	.align		4
        /*003c*/ 	.byte	0x03, 0x1b
        /*003e*/ 	.short	0x0080


	//----- nvinfo : EIATTR_MERCURY_ISA_VERSION
	.align		4
        /*0040*/ 	.byte	0x03, 0x5f
        /*0042*/ 	.short	0x0101


	//----- nvinfo : EIATTR_EXIT_INSTR_OFFSETS
	.align		4
        /*0044*/ 	.byte	0x04, 0x1c
        /*0046*/ 	.short	(.L_5307 - .L_5306)


	//   ....[0]....
.L_5306:
        /*0048*/ 	.word	0x00000160


	//   ....[1]....
        /*004c*/ 	.word	0x00000550


	//   ....[2]....
        /*0050*/ 	.word	0x000005b0


	//   ....[3]....
        /*0054*/ 	.word	0x00000730


	//----- nvinfo : EIATTR_MAX_THREADS
	.align		4
.L_5307:
        /*0058*/ 	.byte	0x04, 0x05
        /*005a*/ 	.short	(.L_5309 - .L_5308)
.L_5308:
        /*005c*/ 	.word	0x00000200
        /*0060*/ 	.word	0x00000001
        /*0064*/ 	.word	0x00000001


	//----- nvinfo : EIATTR_CRS_STACK_SIZE
	.align		4
.L_5309:
        /*0068*/ 	.byte	0x04, 0x1e
        /*006a*/ 	.short	(.L_5311 - .L_5310)
.L_5310:
        /*006c*/ 	.word	0x00000000


	//----- nvinfo : EIATTR_CBANK_PARAM_SIZE
	.align		4
.L_5311:
        /*0070*/ 	.byte	0x03, 0x19
        /*0072*/ 	.short	0x0c4a


	//----- nvinfo : EIATTR_PARAM_CBANK
	.align		4
        /*0074*/ 	.byte	0x04, 0x0a
        /*0076*/ 	.short	(.L_5313 - .L_5312)
	.align		4
.L_5312:
        /*0078*/ 	.word	index@(.nv.constant0._ZN2at6native55_GLOBAL__N__de093ff9_22_ForeachBinaryOpList_cu_a911ec4325multi_tensor_apply_kernelINS1_18TensorListMetadataILi2EEENS1_11CopyFunctorIfiLi2ELi1ELi1EEEJNS0_4CopyIfiEEEEEvT_T0_DpT1_)
        /*007c*/ 	.short	0x0210
        /*007e*/ 	.short	0x0c4a


	//----- nvinfo : EIATTR_SW_WAR
	.align		4
.L_5313:
        /*0080*/ 	.byte	0x04, 0x36
        /*0082*/ 	.short	(.L_5315 - .L_5314)
.L_5314:
        /*0084*/ 	.word	0x00000008
.L_5315:


//--------------------- .nv.info._ZN2at6native55_GLOBAL__N__de093ff9_22_ForeachBinaryOpList_cu_a911ec4325multi_tensor_apply_kernelINS1_18TensorListMetadataILi2EEENS1_11CopyFunctorIfsLi2ELi1ELi1EEEJNS0_4CopyIfsEEEEEvT_T0_DpT1_ --------------------------
	.section	.nv.info._ZN2at6native55_GLOBAL__N__de093ff9_22_ForeachBinaryOpList_cu_a911ec4325multi_tensor_apply_kernelINS1_18TensorListMetadataILi2EEENS1_11CopyFunctorIfsLi2ELi1ELi1EEEJNS0_4CopyIfsEEEEEvT_T0_DpT1_,"",@"SHT_CUDA_INFO"
	.sectionflags	@""
	.align	4


	//----- nvinfo : EIATTR_CUDA_API_VERSION
	.align		4
        /*0000*/ 	.byte	0x04, 0x37
        /*0002*/ 	.short	(.L_5317 - .L_5316)
.L_5316:
        /*0004*/ 	.word	0x00000082


	//----- nvinfo : EIATTR_KPARAM_INFO
	.align		4
.L_5317:
        /*0008*/ 	.byte	0x04, 0x17
        /*000a*/ 	.short	(.L_5319 - .L_5318)
.L_5318:
        /*000c*/ 	.word	0x00000000
        /*0010*/ 	.short	0x0002
        /*0012*/ 	.short	0x0c49
        /*0014*/ 	.byte	0x00, 0xf0, 0x05, 0x00


	//----- nvinfo : EIATTR_KPARAM_INFO
	.align		4
.L_5319:
        /*0018*/ 	.byte	0x04, 0x17
        /*001a*/ 	.short	(.L_5321 - .L_5320)
.L_5320:
        /*001c*/ 	.word	0x00000000
        /*0020*/ 	.short	0x0001
        /*0022*/ 	.short	0x0c48
        /*0024*/ 	.byte	0x00, 0xf0, 0x05, 0x00


	//----- nvinfo : EIATTR_KPARAM_INFO
	.align		4
.L_5321:
        /*0028*/ 	.byte	0x04, 0x17
        /*002a*/ 	.short	(.L_5323 - .L_5322)
.L_5322:
        /*002c*/ 	.word	0x00000000
        /*0030*/ 	.short	0x0000
        /*0032*/ 	.short	0x0000
        /*0034*/ 	.byte	0x00, 0xf0, 0x21, 0x31


	//----- nvinfo : EIATTR_SPARSE_MMA_MASK
	.align		4
.L_5323:
        /*0038*/ 	.byte	0x03, 0x50
        /*003a*/ 	.short	0x0000


	//----- nvinfo : EIATTR_MAXREG_COUNT
	.align		4
        /*003c*/ 	.byte	0x03, 0x1b
        /*003e*/ 	.short	0x0080


	//----- nvinfo : EIATTR_MERCURY_ISA_VERSION
	.align		4
        /*0040*/ 	.byte	0x03, 0x5f
        /*0042*/ 	.short	0x0101


	//----- nvinfo : EIATTR_EXIT_INSTR_OFFSETS
	.align		4
        /*0044*/ 	.byte	0x04, 0x1c
        /*0046*/ 	.short	(.L_5325 - .L_5324)


	//   ....[0]....
.L_5324:
        /*0048*/ 	.word	0x00000170


	//   ....[1]....
        /*004c*/ 	.word	0x00000590


	//   ....[2]....
        /*0050*/ 	.word	0x000005f0


	//   ....[3]....
        /*0054*/ 	.word	0x00000750


	//----- nvinfo : EIATTR_MAX_THREADS
	.align		4
.L_5325:
        /*0058*/ 	.byte	0x04, 0x05
        /*005a*/ 	.short	(.L_5327 - .L_5326)
.L_5326:
        /*005c*/ 	.word	0x00000200
        /*0060*/ 	.word	0x00000001
        /*0064*/ 	.word	0x00000001


	//----- nvinfo : EIATTR_CRS_STACK_SIZE
	.align		4
.L_5327:
        /*0068*/ 	.byte	0x04, 0x1e
        /*006a*/ 	.short	(.L_5329 - .L_5328)
.L_5328:
        /*006c*/ 	.word	0x00000000


	//----- nvinfo : EIATTR_CBANK_PARAM_SIZE
	.align		4
.L_5329:
        /*0070*/ 	.byte	0x03, 0x19
        /*0072*/ 	.short	0x0c4a


	//----- nvinfo : EIATTR_PARAM_CBANK
	.align		4
        /*0074*/ 	.byte	0x04, 0x0a
        /*0076*/ 	.short	(.L_5331 - .L_5330)
	.align		4
.L_5330:
        /*0078*/ 	.word	index@(.nv.constant0._ZN2at6native55_GLOBAL__N__de093ff9_22_ForeachBinaryOpList_cu_a911ec4325multi_tensor_apply_kernelINS1_18TensorListMetadataILi2EEENS1_11CopyFunctorIfsLi2ELi1ELi1EEEJNS0_4CopyIfsEEEEEvT_T0_DpT1_)
        /*007c*/ 	.short	0x0210
        /*007e*/ 	.short	0x0c4a


	//----- nvinfo : EIATTR_SW_WAR
	.align		4
.L_5331:
        /*0080*/ 	.byte	0x04, 0x36
        /*0082*/ 	.short	(.L_5333 - .L_5332)
.L_5332:
        /*0084*/ 	.word	0x00000008
.L_5333:


//--------------------- .nv.info._ZN2at6native55_GLOBAL__N__de093ff9_22_ForeachBinaryOpList_cu_a911ec4325multi_tensor_apply_kernelINS1_18TensorListMetadataILi2EEENS1_11CopyFunctorIflLi2ELi1ELi1EEEJNS0_4CopyIflEEEEEvT_T0_DpT1_ --------------------------
	.section	.nv.info._ZN2at6native55_GLOBAL__N__de093ff9_22_ForeachBinaryOpList_cu_a911ec4325multi_tensor_apply_kernelINS1_18TensorListMetadataILi2EEENS1_11CopyFunctorIflLi2ELi1ELi1EEEJNS0_4CopyIflEEEEEvT_T0_DpT1_,"",@"SHT_CUDA_INFO"
	.sectionflags	@""
	.align	4


	//----- nvinfo : EIATTR_CUDA_API_VERSION
	.align		4
        /*0000*/ 	.byte	0x04, 0x37
        /*0002*/ 	.short	(.L_5335 - .L_5334)
.L_5334:
        /*0004*/ 	.word	0x00000082


	//----- nvinfo : EIATTR_KPARAM_INFO
	.align		4
.L_5335:
        /*0008*/ 	.byte	0x04, 0x17
        /*000a*/ 	.short	(.L_5337 - .L_5336)
.L_5336:
        /*000c*/ 	.word	0x00000000
        /*0010*/ 	.short	0x0002
        /*0012*/ 	.short	0x0c49
        /*0014*/ 	.byte	0x00, 0xf0, 0x05, 0x00


	//----- nvinfo : EIATTR_KPARAM_INFO
	.align		4
.L_5337:
        /*0018*/ 	.byte	0x04, 0x17
        /*001a*/ 	.short	(.L_5339 - .L_5338)
.L_5338:
        /*001c*/ 	.word	0x00000000
        /*0020*/ 	.short	0x0001
        /*0022*/ 	.short	0x0c48
        /*0024*/ 	.byte	0x00, 0xf0, 0x05, 0x00


	//----- nvinfo : EIATTR_KPARAM_INFO
	.align		4
.L_5339:
        /*0028*/ 	.byte	0x04, 0x17
        /*002a*/ 	.short	(.L_5341 - .L_5340)
.L_5340:
        /*002c*/ 	.word	0x00000000
        /*0030*/ 	.short	0x0000
        /*0032*/ 	.short	0x0000
        /*0034*/ 	.byte	0x00, 0xf0, 0x21, 0x31


	//----- nvinfo : EIATTR_SPARSE_MMA_MASK
	.align		4
.L_5341:
        /*0038*/ 	.byte	0x03, 0x50
        /*003a*/ 	.short	0x0000


	//----- nvinfo : EIATTR_MAXREG_COUNT
	.align		4
        /*003c*/ 	.byte	0x03, 0x1b
        /*003e*/ 	.short	0x0080


	//----- nvinfo : EIATTR_MERCURY_ISA_VERSION
	.align		4
        /*0040*/ 	.byte	0x03, 0x5f
        /*0042*/ 	.short	0x0101


	//----- nvinfo : EIATTR_EXIT_INSTR_OFFSETS
	.align		4
        /*0044*/ 	.byte	0x04, 0x1c
        /*0046*/ 	.short	(.L_5343 - .L_5342)


	//   ....[0]....
.L_5342:
        /*0048*/ 	.word	0x00000190


	//   ....[1]....
        /*004c*/ 	.word	0x00000580


	//   ....[2]....
        /*0050*/ 	.word	0x000005e0


	//   ....[3]....
        /*0054*/ 	.word	0x00000750


	//----- nvinfo : EIATTR_MAX_THREADS
	.align		4
.L_5343:
        /*0058*/ 	.byte	0x04, 0x05
        /*005a*/ 	.short	(.L_5345 - .L_5344)
.L_5344:
        /*005c*/ 	.word	0x00000200
        /*0060*/ 	.word	0x00000001
        /*0064*/ 	.word	0x00000001


	//----- nvinfo : EIATTR_CRS_STACK_SIZE
	.align		4
.L_5345:
        /*0068*/ 	.byte	0x04, 0x1e
        /*006a*/ 	.short	(.L_5347 - .L_5346)
.L_5346:
        /*006c*/ 	.word	0x00000000


	//----- nvinfo : EIATTR_CBANK_PARAM_SIZE
	.align		4
.L_5347:
        /*0070*/ 	.byte	0x03, 0x19
        /*0072*/ 	.short	0x0c4a


	//----- nvinfo : EIATTR_PARAM_CBANK
	.align		4
        /*0074*/ 	.byte	0x04, 0x0a
        /*0076*/ 	.short	(.L_5349 - .L_5348)
	.align		4
.L_5348:
        /*0078*/ 	.word	index@(.nv.constant0._ZN2at6native55_GLOBAL__N__de093ff9_22_ForeachBinaryOpList_cu_a911ec4325multi_tensor_apply_kernelINS1_18TensorListMetadataILi2EEENS1_11CopyFunctorIflLi2ELi1ELi1EEEJNS0_4CopyIflEEEEEvT_T0_DpT1_)
        /*007c*/ 	.short	0x0210
        /*007e*/ 	.short	0x0c4a


	//----- nvinfo : EIATTR_SW_WAR
	.align		4
.L_5349:
        /*0080*/ 	.byte	0x04, 0x36
        /*0082*/ 	.short	(.L_5351 - .L_5350)
.L_5350:
        /*0084*/ 	.word	0x00000008
.L_5351:


//--------------------- .nv.info._ZN2at6native55_GLOBAL__N__de093ff9_22_ForeachBinaryOpList_cu_a911ec4325multi_tensor_apply_kernelINS1_18TensorListMetadataILi2EEENS1_11CopyFunctorIfaLi2ELi1ELi1EEEJNS0_4CopyIfaEEEEEvT_T0_DpT1_ --------------------------
	.section	.nv.info._ZN2at6native55_GLOBAL__N__de093ff9_22_ForeachBinaryOpList_cu_a911ec4325multi_tensor_apply_kernelINS1_18TensorListMetadataILi2EEENS1_11CopyFunctorIfaLi2ELi1ELi1EEEJNS0_4CopyIfaEEEEEvT_T0_DpT1_,"",@"SHT_CUDA_INFO"
	.sectionflags	@""
	.align	4


	//----- nvinfo : EIATTR_CUDA_API_VERSION
	.align		4
        /*0000*/ 	.byte	0x04, 0x37
        /*0002*/ 	.short	(.L_5353 - .L_5352)
.L_5352:
        /*0004*/ 	.word	0x00000082


	//----- nvinfo : EIATTR_KPARAM_INFO
	.align		4
.L_5353:
        /*0008*/ 	.byte	0x04, 0x17
        /*000a*/ 	.short	(.L_5355 - .L_5354)
.L_5354:
        /*000c*/ 	.word	0x00000000
        /*0010*/ 	.short	0x0002
        /*0012*/ 	.short	0x0c49
        /*0014*/ 	.byte	0x00, 0xf0, 0x05, 0x00


	//----- nvinfo : EIATTR_KPARAM_INFO
	.align		4
.L_5355:
        /*0018*/ 	.byte	0x04, 0x17
        /*001a*/ 	.short	(.L_5357 - .L_5356)
.L_5356:
        /*001c*/ 	.word	0x00000000
        /*0020*/ 	.short	0x0001
        /*0022*/ 	.short	0x0c48
        /*0024*/ 	.byte	0x00, 0xf0, 0x05, 0x00


	//----- nvinfo : EIATTR_KPARAM_INFO
	.align		4
.L_5357:
        /*0028*/ 	.byte	0x04, 0x17
        /*002a*/ 	.short	(.L_5359 - .L_5358)
.L_5358:
        /*002c*/ 	.word	0x00000000
        /*0030*/ 	.short	0x0000
        /*0032*/ 	.short	0x0000
        /*0034*/ 	.byte	0x00, 0xf0, 0x21, 0x31


	//----- nvinfo : EIATTR_SPARSE_MMA_MASK
	.align		4
.L_5359:
        /*0038*/ 	.byte	0x03, 0x50
        /*003a*/ 	.short	0x0000


	//----- nvinfo : EIATTR_MAXREG_COUNT
	.align		4
        /*003c*/ 	.byte	0x03, 0x1b
        /*003e*/ 	.short	0x0080


	//----- nvinfo : EIATTR_MERCURY_ISA_VERSION
	.align		4
        /*0040*/ 	.byte	0x03, 0x5f
        /*0042*/ 	.short	0x0101


	//----- nvinfo : EIATTR_EXIT_INSTR_OFFSETS
	.align		4
        /*0044*/ 	.byte	0x04, 0x1c
        /*0046*/ 	.short	(.L_5361 - .L_5360)


	//   ....[0]....
.L_5360:
        /*0048*/ 	.word	0x00000170


	//   ....[1]....
        /*004c*/ 	.word	0x00000590


	//   ....[2]....
        /*0050*/ 	.word	0x000005f0


	//   ....[3]....
        /*0054*/ 	.word	0x00000750


	//----- nvinfo : EIATTR_MAX_THREADS
	.align		4
.L_5361:
        /*0058*/ 	.byte	0x04, 0x05
        /*005a*/ 	.short	(.L_5363 - .L_5362)
.L_5362:
        /*005c*/ 	.word	0x00000200
        /*0060*/ 	.word	0x00000001
        /*0064*/ 	.word	0x00000001


	//----- nvinfo : EIATTR_CRS_STACK_SIZE
	.align		4
.L_5363:
        /*0068*/ 	.byte	0x04, 0x1e
        /*006a*/ 	.short	(.L_5365 - .L_5364)
.L_5364:
        /*006c*/ 	.word	0x00000000


	//----- nvinfo : EIATTR_CBANK_PARAM_SIZE
	.align		4
.L_5365:
        /*0070*/ 	.byte	0x03, 0x19
        /*0072*/ 	.short	0x0c4a


	//----- nvinfo : EIATTR_PARAM_CBANK
	.align		4
        /*0074*/ 	.byte	0x04, 0x0a
        /*0076*/ 	.short	(.L_5367 - .L_5366)
	.align		4
.L_5366:
        /*0078*/ 	.word	index@(.nv.constant0._ZN2at6native55_GLOBAL__N__de093ff9_22_ForeachBinaryOpList_cu_a911ec4325multi_tensor_apply_kernelINS1_18TensorListMetadataILi2EEENS1_11CopyFunctorIfaLi2ELi1ELi1EEEJNS0_4CopyIfaEEEEEvT_T0_DpT1_)
        /*007c*/ 	.short	0x0210
        /*007e*/ 	.short	0x0c4a


	//----- nvinfo : EIATTR_SW_WAR
	.align		4
.L_5367:
        /*0080*/ 	.byte	0x04, 0x36
        /*0082*/ 	.short	(.L_5369 - .L_5368)
.L_5368:
        /*0084*/ 	.word	0x00000008
.L_5369:


//--------------------- .nv.info._ZN2at6native55_GLOBAL__N__de093ff9_22_ForeachBinaryOpList_cu_a911ec4325multi_tensor_apply_kernelINS1_18TensorListMetadataILi2EEENS1_11CopyFunctorIfhLi2ELi1ELi1EEEJNS0_4CopyIfhEEEEEvT_T0_DpT1_ --------------------------
	.section	.nv.info._ZN2at6native55_GLOBAL__N__de093ff9_22_ForeachBinaryOpList_cu_a911ec4325multi_tensor_apply_kernelINS1_18TensorListMetadataILi2EEENS1_11CopyFunctorIfhLi2ELi1ELi1EEEJNS0_4CopyIfhEEEEEvT_T0_DpT1_,"",@"SHT_CUDA_INFO"
	.sectionflags	@""
	.align	4


	//----- nvinfo : EIATTR_CUDA_API_VERSION
	.align		4
        /*0000*/ 	.byte	0x04, 0x37
        /*0002*/ 	.short	(.L_5371 - .L_5370)
.L_5370:
        /*0004*/ 	.word	0x00000082


	//----- nvinfo : EIATTR_KPARAM_INFO
	.align		4
.L_5371:
        /*0008*/ 	.byte	0x04, 0x17
        /*000a*/ 	.short	(.L_5373 - .L_5372)
.L_5372:
        /*000c*/ 	.word	0x00000000
        /*0010*/ 	.short	0x0002
        /*0012*/ 	.short	0x0c49
        /*0014*/ 	.byte	0x00, 0xf0, 0x05, 0x00


	//----- nvinfo : EIATTR_KPARAM_INFO
	.align		4
.L_5373:
        /*0018*/ 	.byte	0x04, 0x17
        /*001a*/ 	.short	(.L_5375 - .L_5374)
.L_5374:
        /*001c*/ 	.word	0x00000000
        /*0020*/ 	.short	0x0001
        /*0022*/ 	.short	0x0c48
        /*0024*/ 	.byte	0x00, 0xf0, 0x05, 0x00


	//----- nvinfo : EIATTR_KPARAM_INFO
	.align		4
.L_5375:
        /*0028*/ 	.byte	0x04, 0x17
        /*002a*/ 	.short	(.L_5377 - .L_5376)
.L_5376:
        /*002c*/ 	.word	0x00000000
        /*0030*/ 	.short	0x0000
        /*0032*/ 	.short	0x0000
        /*0034*/ 	.byte	0x00, 0xf0, 0x21, 0x31


	//----- nvinfo : EIATTR_SPARSE_MMA_MASK
	.align		4
.L_5377:
        /*0038*/ 	.byte	0x03, 0x50
        /*003a*/ 	.short	0x0000


	//----- nvinfo : EIATTR_MAXREG_COUNT
	.align		4
        /*003c*/ 	.byte	0x03, 0x1b
        /*003e*/ 	.short	0x0080


	//----- nvinfo : EIATTR_MERCURY_ISA_VERSION
	.align		4
        /*0040*/ 	.byte	0x03, 0x5f
        /*0042*/ 	.short	0x0101


	//----- nvinfo : EIATTR_EXIT_INSTR_OFFSETS
	.align		4
        /*0044*/ 	.byte	0x04, 0x1c
        /*0046*/ 	.short	(.L_5379 - .L_5378)


	//   ....[0]....
.L_5378:
        /*0048*/ 	.word	0x00000170


	//   ....[1]....
        /*004c*/ 	.word	0x000005a0


	//   ....[2]....
        /*0050*/ 	.word	0x00000600


	//   ....[3]....
        /*0054*/ 	.word	0x000007a0


	//----- nvinfo : EIATTR_MAX_THREADS
	.align		4
.L_5379:
        /*0058*/ 	.byte	0x04, 0x05
        /*005a*/ 	.short	(.L_5381 - .L_5380)
.L_5380:
        /*005c*/ 	.word	0x00000200
        /*0060*/ 	.word	0x00000001
        /*0064*/ 	.word	0x00000001


	//----- nvinfo : EIATTR_CRS_STACK_SIZE
	.align		4
.L_5381:
        /*0068*/ 	.byte	0x04, 0x1e
        /*006a*/ 	.short	(.L_5383 - .L_5382)
.L_5382:
        /*006c*/ 	.word	0x00000000


	//----- nvinfo : EIATTR_CBANK_PARAM_SIZE
	.align		4
.L_5383:
        /*0070*/ 	.byte	0x03, 0x19
        /*0072*/ 	.short	0x0c4a


	//----- nvinfo : EIATTR_PARAM_CBANK
	.align		4
        /*0074*/ 	.byte	0x04, 0x0a
        /*0076*/ 	.short	(.L_5385 - .L_5384)
	.align		4
.L_5384:
        /*0078*/ 	.word	index@(.nv.constant0._ZN2at6native55_GLOBAL__N__de093ff9_22_ForeachBinaryOpList_cu_a911ec4325multi_tensor_apply_kernelINS1_18TensorListMetadataILi2EEENS1_11CopyFunctorIfhLi2ELi1ELi1EEEJNS0_4CopyIfhEEEEEvT_T0_DpT1_)
        /*007c*/ 	.short	0x0210
        /*007e*/ 	.short	0x0c4a


	//----- nvinfo : EIATTR_SW_WAR
	.align		4
.L_5385:
        /*0080*/ 	.byte	0x04, 0x36
        /*0082*/ 	.short	(.L_5387 - .L_5386)
.L_5386:
        /*0084*/ 	.word	0x00000008
.L_5387:


//--------------------- .nv.info._ZN2at6native55_GLOBAL__N__de093ff9_22_ForeachBinaryOpList_cu_a911ec4325multi_tensor_apply_kernelINS1_18TensorListMetadataILi2EEENS1_14UnaryOpFunctorIfLi2ELi1ELi1EEEJNS0_4CopyIffEEEEEvT_T0_DpT1_ --------------------------
	.section	.nv.info._ZN2at6native55_GLOBAL__N__de093ff9_22_ForeachBinaryOpList_cu_a911ec4325multi_tensor_apply_kernelINS1_18TensorListMetadataILi2EEENS1_14UnaryOpFunctorIfLi2ELi1ELi1EEEJNS0_4CopyIffEEEEEvT_T0_DpT1_,"",@"SHT_CUDA_INFO"
	.sectionflags	@""
	.align	4


	//----- nvinfo : EIATTR_CUDA_API_VERSION
	.align		4
        /*0000*/ 	.byte	0x04, 0x37
        /*0002*/ 	.short	(.L_5389 - .L_5388)
.L_5388:
        /*0004*/ 	.word	0x00000082


	//----- nvinfo : EIATTR_KPARAM_INFO
	.align		4
.L_5389:
        /*0008*/ 	.byte	0x04, 0x17
        /*000a*/ 	.short	(.L_5391 - .L_5390)
.L_5390:
        /*000c*/ 	.word	0x00000000
        /*0010*/ 	.short	0x0002
        /*0012*/ 	.short	0x0c49
        /*0014*/ 	.byte	0x00, 0xf0, 0x05, 0x00


	//----- nvinfo : EIATTR_KPARAM_INFO
	.align		4
.L_5391:
        /*0018*/ 	.byte	0x04, 0x17
        /*001a*/ 	.short	(.L_5393 - .L_5392)
.L_5392:
        /*001c*/ 	.word	0x00000000
        /*0020*/ 	.short	0x0001
        /*0022*/ 	.short	0x0c48
        /*0024*/ 	.byte	0x00, 0xf0, 0x05, 0x00


	//----- nvinfo : EIATTR_KPARAM_INFO
	.align		4
.L_5393:
        /*0028*/ 	.byte	0x04, 0x17
        /*002a*/ 	.short	(.L_5395 - .L_5394)
.L_5394:
        /*002c*/ 	.word	0x00000000
        /*0030*/ 	.short	0x0000
        /*0032*/ 	.short	0x0000
        /*0034*/ 	.byte	0x00, 0xf0, 0x21, 0x31


	//----- nvinfo : EIATTR_SPARSE_MMA_MASK
	.align		4
.L_5395:
        /*0038*/ 	.byte	0x03, 0x50
        /*003a*/ 	.short	0x0000


	//----- nvinfo : EIATTR_MAXREG_COUNT
	.align		4
        /*003c*/ 	.byte	0x03, 0x1b
        /*003e*/ 	.short	0x0080


	//----- nvinfo : EIATTR_MERCURY_ISA_VERSION
	.align		4
        /*0040*/ 	.byte	0x03, 0x5f
        /*0042*/ 	.short	0x0101


	//----- nvinfo : EIATTR_EXIT_INSTR_OFFSETS
	.align		4
        /*0044*/ 	.byte	0x04, 0x1c
        /*0046*/ 	.short	(.L_5397 - .L_5396)


	//   ....[0]....
.L_5396:
        /*0048*/ 	.word	0x00000160


	//   ....[1]....
        /*004c*/ 	.word	0x00000540


	//   ....[2]....
        /*0050*/ 	.word	0x000005a0


	//   ....[3]....
        /*0054*/ 	.word	0x000006e0


	//----- nvinfo : EIATTR_MAX_THREADS
	.align		4
.L_5397:
        /*0058*/ 	.byte	0x04, 0x05
        /*005a*/ 	.short	(.L_5399 - .L_5398)
.L_5398:
        /*005c*/ 	.word	0x00000200
        /*0060*/ 	.word	0x00000001
        /*0064*/ 	.word	0x00000001


	//----- nvinfo : EIATTR_CRS_STACK_SIZE
	.align		4
.L_5399:
        /*0068*/ 	.byte	0x04, 0x1e
        /*006a*/ 	.short	(.L_5401 - .L_5400)
.L_5400:
        /*006c*/ 	.word	0x00000000


	//----- nvinfo : EIATTR_CBANK_PARAM_SIZE
	.align		4
.L_5401:
        /*0070*/ 	.byte	0x03, 0x19
        /*0072*/ 	.short	0x0c4a


	//----- nvinfo : EIATTR_PARAM_CBANK
	.align		4
        /*0074*/ 	.byte	0x04, 0x0a
        /*0076*/ 	.short	(.L_5403 - .L_5402)
	.align		4
.L_5402:
        /*0078*/ 	.word	index@(.nv.constant0._ZN2at6native55_GLOBAL__N__de093ff9_22_ForeachBinaryOpList_cu_a911ec4325multi_tensor_apply_kernelINS1_18TensorListMetadataILi2EEENS1_14UnaryOpFunctorIfLi2ELi1ELi1EEEJNS0_4CopyIffEEEEEvT_T0_DpT1_)
        /*007c*/ 	.short	0x0210
        /*007e*/ 	.short	0x0c4a


	//----- nvinfo : EIATTR_SW_WAR
	.align		4
.L_5403:
        /*0080*/ 	.byte	0x04, 0x36
        /*0082*/ 	.short	(.L_5405 - .L_5404)
.L_5404:
        /*0084*/ 	.word	0x00000008
.L_5405:


//--------------------- .nv.info._ZN2at6native55_GLOBAL__N__de093ff9_22_ForeachBinaryOpList_cu_a911ec4325multi_tensor_apply_kernelINS1_18TensorListMetadataILi2EEENS1_11CopyFunctorIdN3c1015Float8_e5m2fnuzELi2ELi1ELi1EEEJNS0_4CopyIdS7_EEEEEvT_T0_DpT1_ --------------------------
	.section	.nv.info._ZN2at6native55_GLOBAL__N__de093ff9_22_ForeachBinaryOpList_cu_a911ec4325multi_tensor_apply_kernelINS1_18TensorListMetadataILi2EEENS1_11CopyFunctorIdN3c1015Float8_e5m2fnuzELi2ELi1ELi1EEEJNS0_4CopyIdS7_EEEEEvT_T0_DpT1_,"",@"SHT_CUDA_INFO"
	.sectionflags	@""
	.align	4


	//----- nvinfo : EIATTR_CUDA_API_VERSION
	.align		4
        /*0000*/ 	.byte	0x04, 0x37
        /*0002*/ 	.short	(.L_5407 - .L_5406)
.L_5406:
        /*0004*/ 	.word	0x00000082


	//----- nvinfo : EIATTR_KPARAM_INFO
	.align		4
.L_5407:
        /*0008*/ 	.byte	0x04, 0x17
        /*000a*/ 	.short	(.L_5409 - .L_5408)
.L_5408:
        /*000c*/ 	.word	0x00000000
        /*0010*/ 	.short	0x0002
        /*0012*/ 	.short	0x0c49
        /*0014*/ 	.byte	0x00, 0xf0, 0x05, 0x00


	//----- nvinfo : EIATTR_KPARAM_INFO
	.align		4
.L_5409:
        /*0018*/ 	.byte	0x04, 0x17
        /*001a*/ 	.short	(.L_5411 - .L_5410)
.L_5410:
        /*001c*/ 	.word	0x00000000
        /*0020*/ 	.short	0x0001
        /*0022*/ 	.short	0x0c48
        /*0024*/ 	.byte	0x00, 0xf0, 0x05, 0x00


	//----- nvinfo : EIATTR_KPARAM_INFO
	.align		4
.L_5411:
        /*0028*/ 	.byte	0x04, 0x17
        /*002a*/ 	.short	(.L_5413 - .L_5412)
.L_5412:
        /*002c*/ 	.word	0x00000000
        /*0030*/ 	.short	0x0000
        /*0032*/ 	.short	0x0000
        /*0034*/ 	.byte	0x00, 0xf0, 0x21, 0x31


	//----- nvinfo : EIATTR_SPARSE_MMA_MASK
	.align		4
.L_5413:
        /*0038*/ 	.byte	0x03, 0x50
        /*003a*/ 	.short	0x0000


	//----- nvinfo : EIATTR_MAXREG_COUNT
	.align		4
        /*003c*/ 	.byte	0x03, 0x1b
        /*003e*/ 	.short	0x0080


	//----- nvinfo : EIATTR_MERCURY_ISA_VERSION
	.align		4
        /*0040*/ 	.byte	0x03, 0x5f
        /*0042*/ 	.short	0x0101


	//----- nvinfo : EIATTR_EXIT_INSTR_OFFSETS
	.align		4
        /*0044*/ 	.byte	0x04, 0x1c
        /*0046*/ 	.short	(.L_5415 - .L_5414)


	//   ....[0]....
.L_5414:
        /*0048*/ 	.word	0x00000190


	//   ....[1]....
        /*004c*/ 	.word	0x00000c50


	//   ....[2]....
        /*0050*/ 	.word	0x00000cb0


	//   ....[3]....
        /*0054*/ 	.word	0x00001550


	//----- nvinfo : EIATTR_MAX_THREADS
	.align		4
.L_5415:
        /*0058*/ 	.byte	0x04, 0x05
        /*005a*/ 	.short	(.L_5417 - .L_5416)
.L_5416:
        /*005c*/ 	.word	0x00000200
        /*0060*/ 	.word	0x00000001
        /*0064*/ 	.word	0x00000001


	//----- nvinfo : EIATTR_CRS_STACK_SIZE
	.align		4
.L_5417:
        /*0068*/ 	.byte	0x04, 0x1e
        /*006a*/ 	.short	(.L_5419 - .L_5418)
.L_5418:
        /*006c*/ 	.word	0x00000000


	//----- nvinfo : EIATTR_CBANK_PARAM_SIZE
	.align		4
.L_5419:
        /*0070*/ 	.byte	0x03, 0x19
        /*0072*/ 	.short	0x0c4a


	//----- nvinfo : EIATTR_PARAM_CBANK
	.align		4
        /*0074*/ 	.byte	0x04, 0x0a
        /*0076*/ 	.short	(.L_5421 - .L_5420)
	.align		4
.L_5420:
        /*0078*/ 	.word	index@(.nv.constant0._ZN2at6native55_GLOBAL__N__de093ff9_22_ForeachBinaryOpList_cu_a911ec4325multi_tensor_apply_kernelINS1_18TensorListMetadataILi2EEENS1_11CopyFunctorIdN3c1015Float8_e5m2fnuzELi2ELi1ELi1EEEJNS0_4CopyIdS7_EEEEEvT_T0_DpT1_)
        /*007c*/ 	.short	0x0210
        /*007e*/ 	.short	0x0c4a


	//----- nvinfo : EIATTR_SW_WAR
	.align		4
.L_5421:
        /*0080*/ 	.byte	0x04, 0x36
        /*0082*/ 	.short	(.L_5423 - .L_5422)
.L_5422:
        /*0084*/ 	.word	0x00000008
.L_5423:


//--------------------- .nv.info._ZN2at6native55_GLOBAL__N__de093ff9_22_ForeachBinaryOpList_cu_a911ec4325multi_tensor_apply_kernelINS1_18TensorListMetadataILi2EEENS1_11CopyFunctorIdN3c1011Float8_e5m2ELi2ELi1ELi1EEEJNS0_4CopyIdS7_EEEEEvT_T0_DpT1_ --------------------------
	.section	.nv.info._ZN2at6native55_GLOBAL__N__de093ff9_22_ForeachBinaryOpList_cu_a911ec4325multi_tensor_apply_kernelINS1_18TensorListMetadataILi2EEENS1_11CopyFunctorIdN3c1011Float8_e5m2ELi2ELi1ELi1EEEJNS0_4CopyIdS7_EEEEEvT_T0_DpT1_,"",@"SHT_CUDA_INFO"
	.sectionflags	@""
	.align	4


	//----- nvinfo : EIATTR_CUDA_API_VERSION
	.align		4
        /*0000*/ 	.byte	0x04, 0x37
        /*0002*/ 	.short	(.L_5425 - .L_5424)
.L_5424:
        /*0004*/ 	.word	0x00000082


	//----- nvinfo : EIATTR_KPARAM_INFO
	.align		4
.L_5425:
        /*0008*/ 	.byte	0x04, 0x17
        /*000a*/ 	.short	(.L_5427 - .L_5426)
.L_5426:
        /*000c*/ 	.word	0x00000000
        /*0010*/ 	.short	0x0002
        /*0012*/ 	.short	0x0c49
        /*0014*/ 	.byte	0x00, 0xf0, 0x05, 0x00


	//----- nvinfo : EIATTR_KPARAM_INFO
	.align		4
.L_5427:
        /*0018*/ 	.byte	0x04, 0x17
        /*001a*/ 	.short	(.L_5429 - .L_5428)
.L_5428:
        /*001c*/ 	.word	0x00000000
        /*0020*/ 	.short	0x0001
        /*0022*/ 	.short	0x0c48
        /*0024*/ 	.byte	0x00, 0xf0, 0x05, 0x00


	//----- nvinfo : EIATTR_KPARAM_INFO
	.align		4
.L_5429:
        /*0028*/ 	.byte	0x04, 0x17
        /*002a*/ 	.short	(.L_5431 - .L_5430)
.L_5430:
        /*002c*/ 	.word	0x00000000
        /*0030*/ 	.short	0x0000
        /*0032*/ 	.short	0x0000
        /*0034*/ 	.byte	0x00, 0xf0, 0x21, 0x31


	//----- nvinfo : EIATTR_SPARSE_MMA_MASK
	.align		4
.L_5431:
        /*0038*/ 	.byte	0x03, 0x50
        /*003a*/ 	.short	0x0000


	//----- nvinfo : EIATTR_MAXREG_COUNT
	.align		4
        /*003c*/ 	.byte	0x03, 0x1b
        /*003e*/ 	.short	0x0080


	//----- nvinfo : EIATTR_MERCURY_ISA_VERSION
	.align		4
        /*0040*/ 	.byte	0x03, 0x5f
        /*0042*/ 	.short	0x0101


	//----- nvinfo : EIATTR_EXIT_INSTR_OFFSETS
	.align		4
        /*0044*/ 	.byte	0x04, 0x1c
        /*0046*/ 	.short	(.L_5433 - .L_5432)


	//   ....[0]....
.L_5432:
        /*0048*/ 	.word	0x00000190


	//   ....[1]....
        /*004c*/ 	.word	0x00000890


	//   ....[2]....
        /*0050*/ 	.word	0x000008f0


	//   ....[3]....
        /*0054*/ 	.word	0x00000db0


	//----- nvinfo : EIATTR_MAX_THREADS
	.align		4
.L_5433:
        /*0058*/ 	.byte	0x04, 0x05
        /*005a*/ 	.short	(.L_5435 - .L_5434)
.L_5434:
        /*005c*/ 	.word	0x00000200
        /*0060*/ 	.word	0x00000001
        /*0064*/ 	.word	0x00000001


	//----- nvinfo : EIATTR_CRS_STACK_SIZE
	.align		4
.L_5435:
        /*0068*/ 	.byte	0x04, 0x1e
        /*006a*/ 	.short	(.L_5437 - .L_5436)
.L_5436:
        /*006c*/ 	.word	0x00000000


	//----- nvinfo : EIATTR_CBANK_PARAM_SIZE
	.align		4
.L_5437:
        /*0070*/ 	.byte	0x03, 0x19
        /*0072*/ 	.short	0x0c4a


	//----- nvinfo : EIATTR_PARAM_CBANK
	.align		4
        /*0074*/ 	.byte	0x04, 0x0a
        /*0076*/ 	.short	(.L_5439 - .L_5438)
	.align		4
.L_5438:
        /*0078*/ 	.word	index@(.nv.constant0._ZN2at6native55_GLOBAL__N__de093ff9_22_ForeachBinaryOpList_cu_a911ec4325multi_tensor_apply_kernelINS1_18TensorListMetadataILi2EEENS1_11CopyFunctorIdN3c1011Float8_e5m2ELi2ELi1ELi1EEEJNS0_4CopyIdS7_EEEEEvT_T0_DpT1_)
        /*007c*/ 	.short	0x0210
        /*007e*/ 	.short	0x0c4a


	//----- nvinfo : EIATTR_SW_WAR
	.align		4
.L_5439:
        /*0080*/ 	.byte	0x04, 0x36
        /*0082*/ 	.short	(.L_5441 - .L_5440)
.L_5440:
        /*0084*/ 	.word	0x00000008
.L_5441:


//--------------------- .nv.info._ZN2at6native55_GLOBAL__N__de093ff9_22_ForeachBinaryOpList_cu_a911ec4325multi_tensor_apply_kernelINS1_18TensorListMetadataILi2EEENS1_11CopyFunctorIdN3c1015Float8_e4m3fnuzELi2ELi1ELi1EEEJNS0_4CopyIdS7_EEEEEvT_T0_DpT1_ --------------------------
	.section	.nv.info._ZN2at6native55_GLOBAL__N__de093ff9_22_ForeachBinaryOpList_cu_a911ec4325multi_tensor_apply_kernelINS1_18TensorListMetadataILi2EEENS1_11CopyFunctorIdN3c1015Float8_e4m3fnuzELi2ELi1ELi1EEEJNS0_4CopyIdS7_EEEEEvT_T0_DpT1_,"",@"SHT_CUDA_INFO"
	.sectionflags	@""
	.align	4


	//----- nvinfo : EIATTR_CUDA_API_VERSION
	.align		4
        /*0000*/ 	.byte	0x04, 0x37
        /*0002*/ 	.short	(.L_5443 - .L_5442)
.L_5442:
        /*0004*/ 	.word	0x00000082


	//----- nvinfo : EIATTR_KPARAM_INFO
	.align		4
.L_5443:
        /*0008*/ 	.byte	0x04, 0x17
        /*000a*/ 	.short	(.L_5445 - .L_5444)
.L_5444:
        /*000c*/ 	.word	0x00000000
        /*0010*/ 	.short	0x0002
        /*0012*/ 	.short	0x0c49
        /*0014*/ 	.byte	0x00, 0xf0, 0x05, 0x00


	//----- nvinfo : EIATTR_KPARAM_INFO
	.align		4
.L_5445:
        /*0018*/ 	.byte	0x04, 0x17
        /*001a*/ 	.short	(.L_5447 - .L_5446)
.L_5446:
        /*001c*/ 	.word	0x00000000
        /*0020*/ 	.short	0x0001
        /*0022*/ 	.short	0x0c48
        /*0024*/ 	.byte	0x00, 0xf0, 0x05, 0x00


	//----- nvinfo : EIATTR_KPARAM_INFO
	.align		4
.L_5447:
        /*0028*/ 	.byte	0x04, 0x17
        /*002a*/ 	.short	(.L_5449 - .L_5448)
.L_5448:
        /*002c*/ 	.word	0x00000000
        /*0030*/ 	.short	0x0000
        /*0032*/ 	.short	0x0000
        /*0034*/ 	.byte	0x00, 0xf0, 0x21, 0x31


	//----- nvinfo : EIATTR_SPARSE_MMA_MASK
	.align		4
.L_5449:
        /*0038*/ 	.byte	0x03, 0x50
        /*003a*/ 	.short	0x0000


	//----- nvinfo : EIATTR_MAXREG_COUNT
	.align		4
        /*003c*/ 	.byte	0x03, 0x1b
        /*003e*/ 	.short	0x0080


	//----- nvinfo : EIATTR_MERCURY_ISA_VERSION
	.align		4
        /*0040*/ 	.byte	0x03, 0x5f
        /*0042*/ 	.short	0x0101


	//----- nvinfo : EIATTR_EXIT_INSTR_OFFSETS
	.align		4
        /*0044*/ 	.byte	0x04, 0x1c
        /*0046*/ 	.short	(.L_5451 - .L_5450)


	//   ....[0]....
.L_5450:
        /*0048*/ 	.word	0x00000190


	//   ....[1]....
        /*004c*/ 	.word	0x00000c50


	//   ....[2]....
        /*0050*/ 	.word	0x00000cb0


	//   ....[3]....
        /*0054*/ 	.word	0x00001550


	//----- nvinfo : EIATTR_MAX_THREADS
	.align		4
.L_5451:
        /*0058*/ 	.byte	0x04, 0x05
        /*005a*/ 	.short	(.L_5453 - .L_5452)
.L_5452:
        /*005c*/ 	.word	0x00000200
        /*0060*/ 	.word	0x00000001
        /*0064*/ 	.word	0x00000001


	//----- nvinfo : EIATTR_CRS_STACK_SIZE
	.align		4
.L_5453:
        /*0068*/ 	.byte	0x04, 0x1e
        /*006a*/ 	.short	(.L_5455 - .L_5454)
.L_5454:
        /*006c*/ 	.word	0x00000000


	//----- nvinfo : EIATTR_CBANK_PARAM_SIZE
	.align		4
.L_5455:
        /*0070*/ 	.byte	0x03, 0x19
        /*0072*/ 	.short	0x0c4a


	//----- nvinfo : EIATTR_PARAM_CBANK
	.align		4
        /*0074*/ 	.byte	0x04, 0x0a
        /*0076*/ 	.short	(.L_5457 - .L_5456)
	.align		4
.L_5456:
        /*0078*/ 	.word	index@(.nv.constant0._ZN2at6native55_GLOBAL__N__de093ff9_22_ForeachBinaryOpList_cu_a911ec4325multi_tensor_apply_kernelINS1_18TensorListMetadataILi2EEENS1_11CopyFunctorIdN3c1015Float8_e4m3fnuzELi2ELi1ELi1EEEJNS0_4CopyIdS7_EEEEEvT_T0_DpT1_)
        /*007c*/ 	.short	0x0210
        /*007e*/ 	.short	0x0c4a


	//----- nvinfo : EIATTR_SW_WAR
	.align		4
.L_5457:
        /*0080*/ 	.byte	0x04, 0x36
        /*0082*/ 	.short	(.L_5459 - .L_5458)
.L_5458:
        /*0084*/ 	.word	0x00000008
.L_5459:


//--------------------- .nv.info._ZN2at6native55_GLOBAL__N__de093ff9_22_ForeachBinaryOpList_cu_a911ec4325multi_tensor_apply_kernelINS1_18TensorListMetadataILi2EEENS1_11CopyFunctorIdN3c1013Float8_e4m3fnELi2ELi1ELi1EEEJNS0_4CopyIdS7_EEEEEvT_T0_DpT1_ --------------------------
	.section	.nv.info._ZN2at6native55_GLOBAL__N__de093ff9_22_ForeachBinaryOpList_cu_a911ec4325multi_tensor_apply_kernelINS1_18TensorListMetadataILi2EEENS1_11CopyFunctorIdN3c1013Float8_e4m3fnELi2ELi1ELi1EEEJNS0_4CopyIdS7_EEEEEvT_T0_DpT1_,"",@"SHT_CUDA_INFO"
	.sectionflags	@""
	.align	4


	//----- nvinfo : EIATTR_CUDA_API_VERSION
	.align		4
        /*0000*/ 	.byte	0x04, 0x37
        /*0002*/ 	.short	(.L_5461 - .L_5460)
.L_5460:
        /*0004*/ 	.word	0x00000082


	//----- nvinfo : EIATTR_KPARAM_INFO
	.align		4
.L_5461:
        /*0008*/ 	.byte	0x04, 0x17
        /*000a*/ 	.short	(.L_5463 - .L_5462)
.L_5462:
        /*000c*/ 	.word	0x00000000
        /*0010*/ 	.short	0x0002
        /*0012*/ 	.short	0x0c49
        /*0014*/ 	.byte	0x00, 0xf0, 0x05, 0x00


	//----- nvinfo : EIATTR_KPARAM_INFO
	.align		4
.L_5463:
        /*0018*/ 	.byte	0x04, 0x17
        /*001a*/ 	.short	(.L_5465 - .L_5464)
.L_5464:
        /*001c*/ 	.word	0x00000000
        /*0020*/ 	.short	0x0001
        /*0022*/ 	.short	0x0c48
        /*0024*/ 	.byte	0x00, 0xf0, 0x05, 0x00


	//----- nvinfo : EIATTR_KPARAM_INFO
	.align		4
.L_5465:
        /*0028*/ 	.byte	0x04, 0x17
        /*002a*/ 	.short	(.L_5467 - .L_5466)
.L_5466:
        /*002c*/ 	.word	0x00000000
        /*0030*/ 	.short	0x0000
        /*0032*/ 	.short	0x0000
        /*0034*/ 	.byte	0x00, 0xf0, 0x21, 0x31


	//----- nvinfo : EIATTR_SPARSE_MMA_MASK
	.align		4
.L_5467:
        /*0038*/ 	.byte	0x03, 0x50
        /*003a*/ 	.short	0x0000


	//----- nvinfo : EIATTR_MAXREG_COUNT
	.align		4
        /*003c*/ 	.byte	0x03, 0x1b
        /*003e*/ 	.short	0x0080


	//----- nvinfo : EIATTR_MERCURY_ISA_VERSION
	.align		4
        /*0040*/ 	.byte	0x03, 0x5f
        /*0042*/ 	.short	0x0101


	//----- nvinfo : EIATTR_EXIT_INSTR_OFFSETS
	.align		4
        /*0044*/ 	.byte	0x04, 0x1c
        /*0046*/ 	.short	(.L_5469 - .L_5468)


	//   ....[0]....
.L_5468:
        /*0048*/ 	.word	0x00000190


	//   ....[1]....
        /*004c*/ 	.word	0x00000b00


	//   ....[2]....
        /*0050*/ 	.word	0x00000b60


	//   ....[3]....
        /*0054*/ 	.word	0x000011a0


	//----- nvinfo : EIATTR_MAX_THREADS
	.align		4
.L_5469:
        /*0058*/ 	.byte	0x04, 0x05
        /*005a*/ 	.short	(.L_5471 - .L_5470)
.L_5470:
        /*005c*/ 	.word	0x00000200
        /*0060*/ 	.word	0x00000001
        /*0064*/ 	.word	0x00000001


	//----- nvinfo : EIATTR_CRS_STACK_SIZE
	.align		4
.L_5471:
        /*0068*/ 	.byte	0x04, 0x1e
        /*006a*/ 	.short	(.L_5473 - .L_5472)
.L_5472:
        /*006c*/ 	.word	0x00000000


	//----- nvinfo : EIATTR_CBANK_PARAM_SIZE
	.align		4
.L_5473:
        /*0070*/ 	.byte	0x03, 0x19
        /*0072*/ 	.short	0x0c4a


	//----- nvinfo : EIATTR_PARAM_CBANK
	.align		4
        /*0074*/ 	.byte	0x04, 0x0a
        /*0076*/ 	.short	(.L_5475 - .L_5474)
	.align		4
.L_5474:
        /*0078*/ 	.word	index@(.nv.constant0._ZN2at6native55_GLOBAL__N__de093ff9_22_ForeachBinaryOpList_cu_a911ec4325multi_tensor_apply_kernelINS1_18TensorListMetadataILi2EEENS1_11CopyFunctorIdN3c1013Float8_e4m3fnELi2ELi1ELi1EEEJNS0_4CopyIdS7_EEEEEvT_T0_DpT1_)
        /*007c*/ 	.short	0x0210
        /*007e*/ 	.short	0x0c4a


	//----- nvinfo : EIATTR_SW_WAR
	.align		4
.L_5475:
        /*0080*/ 	.byte	0x04, 0x36
        /*0082*/ 	.short	(.L_5477 - .L_5476)
.L_5476:
        /*0084*/ 	.word	0x00000008
.L_5477:


//--------------------- .nv.info._ZN2at6native55_GLOBAL__N__de093ff9_22_ForeachBinaryOpList_cu_a911ec4325multi_tensor_apply_kernelINS1_18TensorListMetadataILi2EEENS1_11CopyFunctorIdbLi2ELi1ELi1EEEJNS0_4CopyIdbEEEEEvT_T0_DpT1_ --------------------------
	.section	.nv.info._ZN2at6native55_GLOBAL__N__de093ff9_22_ForeachBinaryOpList_cu_a911ec4325multi_tensor_apply_kernelINS1_18TensorListMetadataILi2EEENS1_11CopyFunctorIdbLi2ELi1ELi1EEEJNS0_4CopyIdbEEEEEvT_T0_DpT1_,"",@"SHT_CUDA_INFO"
	.sectionflags	@""
	.align	4


	//----- nvinfo : EIATTR_CUDA_API_VERSION
	.align		4
        /*0000*/ 	.byte	0x04, 0x37
        /*0002*/ 	.short	(.L_5479 - .L_5478)
.L_5478:
        /*0004*/ 	.word	0x00000082


	//----- nvinfo : EIATTR_KPARAM_INFO
	.align		4
.L_5479:
        /*0008*/ 	.byte	0x04, 0x17
        /*000a*/ 	.short	(.L_5481 - .L_5480)
.L_5480:
        /*000c*/ 	.word	0x00000000
        /*0010*/ 	.short	0x0002
        /*0012*/ 	.short	0x0c49
        /*0014*/ 	.byte	0x00, 0xf0, 0x05, 0x00


	//----- nvinfo : EIATTR_KPARAM_INFO
	.align		4
.L_5481:
        /*0018*/ 	.byte	0x04, 0x17
        /*001a*/ 	.short	(.L_5483 - .L_5482)
.L_5482:
        /*001c*/ 	.word	0x00000000
        /*0020*/ 	.short	0x0001
        /*0022*/ 	.short	0x0c48
        /*0024*/ 	.byte	0x00, 0xf0, 0x05, 0x00


	//----- nvinfo : EIATTR_KPARAM_INFO
	.align		4
.L_5483:
        /*0028*/ 	.byte	0x04, 0x17
        /*002a*/ 	.short	(.L_5485 - .L_5484)
.L_5484:
        /*002c*/ 	.word	0x00000000
        /*0030*/ 	.short	0x0000
        /*0032*/ 	.short	0x0000
        /*0034*/ 	.byte	0x00, 0xf0, 0x21, 0x31


	//----- nvinfo : EIATTR_SPARSE_MMA_MASK
	.align		4
.L_5485:
        /*0038*/ 	.byte	0x03, 0x50
        /*003a*/ 	.short	0x0000


	//----- nvinfo : EIATTR_MAXREG_COUNT
	.align		4
        /*003c*/ 	.byte	0x03, 0x1b
        /*003e*/ 	.short	0x0080


	//----- nvinfo : EIATTR_MERCURY_ISA_VERSION
	.align		4
        /*0040*/ 	.byte	0x03, 0x5f
        /*0042*/ 	.short	0x0101


	//----- nvinfo : EIATTR_EXIT_INSTR_OFFSETS
	.align		4
        /*0044*/ 	.byte	0x04, 0x1c
        /*0046*/ 	.short	(.L_5487 - .L_5486)


	//   ....[0]....
.L_5486:
        /*0048*/ 	.word	0x00000170


	//   ....[1]....
        /*004c*/ 	.word	0x00000610


	//   ....[2]....
        /*0050*/ 	.word	0x00000670


	//   ....[3]....
        /*0054*/ 	.word	0x00000860


	//----- nvinfo : EIATTR_MAX_THREADS
	.align		4
.L_5487:
        /*0058*/ 	.byte	0x04, 0x05
        /*005a*/ 	.short	(.L_5489 - .L_5488)
.L_5488:
        /*005c*/ 	.word	0x00000200
        /*0060*/ 	.word	0x00000001
        /*0064*/ 	.word	0x00000001


	//----- nvinfo : EIATTR_CRS_STACK_SIZE
	.align		4
.L_5489:
        /*0068*/ 	.byte	0x04, 0x1e
        /*006a*/ 	.short	(.L_5491 - .L_5490)
.L_5490:
        /*006c*/ 	.word	0x00000000


	//----- nvinfo : EIATTR_CBANK_PARAM_SIZE
	.align		4
.L_5491:
        /*0070*/ 	.byte	0x03, 0x19
        /*0072*/ 	.short	0x0c4a


	//----- nvinfo : EIATTR_PARAM_CBANK
	.align		4
        /*0074*/ 	.byte	0x04, 0x0a
        /*0076*/ 	.short	(.L_5493 - .L_5492)
	.align		4
.L_5492:
        /*0078*/ 	.word	index@(.nv.constant0._ZN2at6native55_GLOBAL__N__de093ff9_22_ForeachBinaryOpList_cu_a911ec4325multi_tensor_apply_kernelINS1_18TensorListMetadataILi2EEENS1_11CopyFunctorIdbLi2ELi1ELi1EEEJNS0_4CopyIdbEEEEEvT_T0_DpT1_)
        /*007c*/ 	.short	0x0210
        /*007e*/ 	.short	0x0c4a


	//----- nvinfo : EIATTR_SW_WAR
	.align		4
.L_5493:
        /*0080*/ 	.byte	0x04, 0x36
        /*0082*/ 	.short	(.L_5495 - .L_5494)
.L_5494:
        /*0084*/ 	.word	0x00000008
.L_5495:


//--------------------- .nv.info._ZN2at6native55_GLOBAL__N__de093ff9_22_ForeachBinaryOpList_cu_a911ec4325multi_tensor_apply_kernelINS1_18TensorListMetadataILi2EEENS1_11CopyFunctorIdN3c108BFloat16ELi2ELi1ELi1EEEJNS0_4CopyIdS7_EEEEEvT_T0_DpT1_ --------------------------
	.section	.nv.info._ZN2at6native55_GLOBAL__N__de093ff9_22_ForeachBinaryOpList_cu_a911ec4325multi_tensor_apply_kernelINS1_18TensorListMetadataILi2EEENS1_11CopyFunctorIdN3c108BFloat16ELi2ELi1ELi1EEEJNS0_4CopyIdS7_EEEEEvT_T0_DpT1_,"",@"SHT_CUDA_INFO"
	.sectionflags	@""
	.align	4


	//----- nvinfo : EIATTR_CUDA_API_VERSION
	.align		4
        /*0000*/ 	.byte	0x04, 0x37
        /*0002*/ 	.short	(.L_5497 - .L_5496)
.L_5496:
        /*0004*/ 	.word	0x00000082


	//----- nvinfo : EIATTR_KPARAM_INFO
	.align		4
.L_5497:
        /*0008*/ 	.byte	0x04, 0x17
        /*000a*/ 	.short	(.L_5499 - .L_5498)
.L_5498:
        /*000c*/ 	.word	0x00000000
        /*0010*/ 	.short	0x0002
        /*0012*/ 	.short	0x0c49
        /*0014*/ 	.byte	0x00, 0xf0, 0x05, 0x00


	//----- nvinfo : EIATTR_KPARAM_INFO
	.align		4
.L_5499:
        /*0018*/ 	.byte	0x04, 0x17
        /*001a*/ 	.short	(.L_5501 - .L_5500)
.L_5500:
        /*001c*/ 	.word	0x00000000
        /*0020*/ 	.short	0x0001
        /*0022*/ 	.short	0x0c48
        /*0024*/ 	.byte	0x00, 0xf0, 0x05, 0x00


	//----- nvinfo : EIATTR_KPARAM_INFO
	.align		4
.L_5501:
        /*0028*/ 	.byte	0x04, 0x17
        /*002a*/ 	.short	(.L_5503 - .L_5502)
.L_5502:
        /*002c*/ 	.word	0x00000000
        /*0030*/ 	.short	0x0000
        /*0032*/ 	.short	0x0000
        /*0034*/ 	.byte	0x00, 0xf0, 0x21, 0x31


	//----- nvinfo : EIATTR_SPARSE_MMA_MASK
	.align		4
.L_5503:
        /*0038*/ 	.byte	0x03, 0x50
        /*003a*/ 	.short	0x0000


	//----- nvinfo : EIATTR_MAXREG_COUNT
	.align		4
        /*003c*/ 	.byte	0x03, 0x1b
        /*003e*/ 	.short	0x0080


	//----- nvinfo : EIATTR_MERCURY_ISA_VERSION
	.align		4
        /*0040*/ 	.byte	0x03, 0x5f
        /*0042*/ 	.short	0x0101


	//----- nvinfo : EIATTR_EXIT_INSTR_OFFSETS
	.align		4
        /*0044*/ 	.byte	0x04, 0x1c
        /*0046*/ 	.short	(.L_5505 - .L_5504)


	//   ....[0]....
.L_5504:
        /*0048*/ 	.word	0x00000170


	//   ....[1]....
        /*004c*/ 	.word	0x00000610


	//   ....[2]....
        /*0050*/ 	.word	0x00000670


	//   ....[3]....
        /*0054*/ 	.word	0x00000880


	//----- nvinfo : EIATTR_MAX_THREADS
	.align		4
.L_5505:
        /*0058*/ 	.byte	0x04, 0x05
        /*005a*/ 	.short	(.L_5507 - .L_5506)
.L_5506:
        /*005c*/ 	.word	0x00000200
        /*0060*/ 	.word	0x00000001
        /*0064*/ 	.word	0x00000001


	//----- nvinfo : EIATTR_CRS_STACK_SIZE
	.align		4
.L_5507:
        /*0068*/ 	.byte	0x04, 0x1e
        /*006a*/ 	.short	(.L_5509 - .L_5508)
.L_5508:
        /*006c*/ 	.word	0x00000000


	//----- nvinfo : EIATTR_CBANK_PARAM_SIZE
	.align		4
.L_5509:
        /*0070*/ 	.byte	0x03, 0x19
        /*0072*/ 	.short	0x0c4a


	//----- nvinfo : EIATTR_PARAM_CBANK
	.align		4
        /*0074*/ 	.byte	0x04, 0x0a
        /*0076*/ 	.short	(.L_5511 - .L_5510)
	.align		4
.L_5510:
        /*0078*/ 	.word	index@(.nv.constant0._ZN2at6native55_GLOBAL__N__de093ff9_22_ForeachBinaryOpList_cu_a911ec4325multi_tensor_apply_kernelINS1_18TensorListMetadataILi2EEENS1_11CopyFunctorIdN3c108BFloat16ELi2ELi1ELi1EEEJNS0_4CopyIdS7_EEEEEvT_T0_DpT1_)
        /*007c*/ 	.short	0x0210
        /*007e*/ 	.short	0x0c4a


	//----- nvinfo : EIATTR_SW_WAR
	.align		4
.L_5511:
        /*0080*/ 	.byte	0x04, 0x36
        /*0082*/ 	.short	(.L_5513 - .L_5512)
.L_5512:
        /*0084*/ 	.word	0x00000008
.L_5513:


//--------------------- .nv.info._ZN2at6native55_GLOBAL__N__de093ff9_22_ForeachBinaryOpList_cu_a911ec4325multi_tensor_apply_kernelINS1_18TensorListMetadataILi2EEENS1_11CopyFunctorIdN3c104HalfELi2ELi1ELi1EEEJNS0_4CopyIdS7_EEEEEvT_T0_DpT1_ --------------------------
	.section	.nv.info._ZN2at6native55_GLOBAL__N__de093ff9_22_ForeachBinaryOpList_cu_a911ec4325multi_tensor_apply_kernelINS1_18TensorListMetadataILi2EEENS1_11CopyFunctorIdN3c104HalfELi2ELi1ELi1EEEJNS0_4CopyIdS7_EEEEEvT_T0_DpT1_,"",@"SHT_CUDA_INFO"
	.sectionflags	@""
	.align	4


	//----- nvinfo : EIATTR_CUDA_API_VERSION
	.align		4
        /*0000*/ 	.byte	0x04, 0x37
        /*0002*/ 	.short	(.L_5515 - .L_5514)
.L_5514:
        /*0004*/ 	.word	0x00000082


	//----- nvinfo : EIATTR_KPARAM_INFO
	.align		4
.L_5515:
        /*0008*/ 	.byte	0x04, 0x17
        /*000a*/ 	.short	(.L_5517 - .L_5516)
.L_5516:
        /*000c*/ 	.word	0x00000000
        /*0010*/ 	.short	0x0002
        /*0012*/ 	.short	0x0c49
        /*0014*/ 	.byte	0x00, 0xf0, 0x05, 0x00


	//----- nvinfo : EIATTR_KPARAM_INFO
	.align		4
.L_5517:
        /*0018*/ 	.byte	0x04, 0x17
        /*001a*/ 	.short	(.L_5519 - .L_5518)
.L_5518:
        /*001c*/ 	.word	0x00000000
        /*0020*/ 	.short	0x0001
        /*0022*/ 	.short	0x0c48
        /*0024*/ 	.byte	0x00, 0xf0, 0x05, 0x00


	//----- nvinfo : EIATTR_KPARAM_INFO
	.align		4
.L_5519:
        /*0028*/ 	.byte	0x04, 0x17
        /*002a*/ 	.short	(.L_5521 - .L_5520)
.L_5520:
        /*002c*/ 	.word	0x00000000
        /*0030*/ 	.short	0x0000
        /*0032*/ 	.short	0x0000
        /*0034*/ 	.byte	0x00, 0xf0, 0x21, 0x31


	//----- nvinfo : EIATTR_SPARSE_MMA_MASK
	.align		4
.L_5521:
        /*0038*/ 	.byte	0x03, 0x50
        /*003a*/ 	.short	0x0000


	//----- nvinfo : EIATTR_MAXREG_COUNT
	.align		4
        /*003c*/ 	.byte	0x03, 0x1b
        /*003e*/ 	.short	0x0080


	//----- nvinfo : EIATTR_MERCURY_ISA_VERSION
	.align		4
        /*0040*/ 	.byte	0x03, 0x5f
        /*0042*/ 	.short	0x0101


	//----- nvinfo : EIATTR_EXIT_INSTR_OFFSETS
	.align		4
        /*0044*/ 	.byte	0x04, 0x1c
        /*0046*/ 	.short	(.L_5523 - .L_5522)


	//   ....[0]....
.L_5522:
        /*0048*/ 	.word	0x00000170


	//   ....[1]....
        /*004c*/ 	.word	0x00000610


	//   ....[2]....
        /*0050*/ 	.word	0x00000670


	//   ....[3]....
        /*0054*/ 	.word	0x00000860


	//----- nvinfo : EIATTR_MAX_THREADS
	.align		4
.L_5523:
        /*0058*/ 	.byte	0x04, 0x05
        /*005a*/ 	.short	(.L_5525 - .L_5524)
.L_5524:
        /*005c*/ 	.word	0x00000200
        /*0060*/ 	.word	0x00000001
        /*0064*/ 	.word	0x00000001


	//----- nvinfo : EIATTR_CRS_STACK_SIZE
	.align		4
.L_5525:
        /*0068*/ 	.byte	0x04, 0x1e
        /*006a*/ 	.short	(.L_5527 - .L_5526)
.L_5526:
        /*006c*/ 	.word	0x00000000


	//----- nvinfo : EIATTR_CBANK_PARAM_SIZE
	.align		4
.L_5527:
        /*0070*/ 	.byte	0x03, 0x19
        /*0072*/ 	.short	0x0c4a


	//----- nvinfo : EIATTR_PARAM_CBANK
	.align		4
        /*0074*/ 	.byte	0x04, 0x0a
        /*0076*/ 	.short	(.L_5529 - .L_5528)
	.align		4
.L_5528:
        /*0078*/ 	.word	index@(.nv.constant0._ZN2at6native55_GLOBAL__N__de093ff9_22_ForeachBinaryOpList_cu_a911ec4325multi_tensor_apply_kernelINS1_18TensorListMetadataILi2EEENS1_11CopyFunctorIdN3c104HalfELi2ELi1ELi1EEEJNS0_4CopyIdS7_EEEEEvT_T0_DpT1_)
        /*007c*/ 	.short	0x0210
        /*007e*/ 	.short	0x0c4a


	//----- nvinfo : EIATTR_SW_WAR
	.align		4
.L_5529:
        /*0080*/ 	.byte	0x04, 0x36
        /*0082*/ 	.short	(.L_5531 - .L_5530)
.L_5530:
        /*0084*/ 	.word	0x00000008
.L_5531:


//--------------------- .nv.info._ZN2at6native55_GLOBAL__N__de093ff9_22_ForeachBinaryOpList_cu_a911ec4325multi_tensor_apply_kernelINS1_18TensorListMetadataILi2EEENS1_11CopyFunctorIdN3c107complexIfEELi2ELi1ELi1EEEJNS0_4CopyIdS8_EEEEEvT_T0_DpT1_ --------------------------
	.section	.nv.info._ZN2at6native55_GLOBAL__N__de093ff9_22_ForeachBinaryOpList_cu_a911ec4325multi_tensor_apply_kernelINS1_18TensorListMetadataILi2EEENS1_11CopyFunctorIdN3c107complexIfEELi2ELi1ELi1EEEJNS0_4CopyIdS8_EEEEEvT_T0_DpT1_,"",@"SHT_CUDA_INFO"
	.sectionflags	@""
	.align	4


	//----- nvinfo : EIATTR_CUDA_API_VERSION
	.align		4
        /*0000*/ 	.byte	0x04, 0x37
        /*0002*/ 	.short	(.L_5533 - .L_5532)
.L_5532:
        /*0004*/ 	.word	0x00000082


	//----- nvinfo : EIATTR_KPARAM_INFO
	.align		4
.L_5533:
        /*0008*/ 	.byte	0x04, 0x17
        /*000a*/ 	.short	(.L_5535 - .L_5534)
.L_5534:
        /*000c*/ 	.word	0x00000000
        /*0010*/ 	.short	0x0002
        /*0012*/ 	.short	0x0c49
        /*0014*/ 	.byte	0x00, 0xf0, 0x05, 0x00


	//----- nvinfo : EIATTR_KPARAM_INFO
	.align		4
.L_5535:
        /*0018*/ 	.byte	0x04, 0x17
        /*001a*/ 	.short	(.L_5537 - .L_5536)
.L_5536:
        /*001c*/ 	.word	0x00000000
        /*0020*/ 	.short	0x0001
        /*0022*/ 	.short	0x0c48
        /*0024*/ 	.byte	0x00, 0xf0, 0x05, 0x00


	//----- nvinfo : EIATTR_KPARAM_INFO
	.align		4
.L_5537:
        /*0028*/ 	.byte	0x04, 0x17
        /*002a*/ 	.short	(.L_5539 - .L_5538)
.L_5538:
        /*002c*/ 	.word	0x00000000
        /*0030*/ 	.short	0x0000
        /*0032*/ 	.short	0x0000
        /*0034*/ 	.byte	0x00, 0xf0, 0x21, 0x31


	//----- nvinfo : EIATTR_SPARSE_MMA_MASK
	.align		4
.L_5539:
        /*0038*/ 	.byte	0x03, 0x50
        /*003a*/ 	.short	0x0000


	//----- nvinfo : EIATTR_MAXREG_COUNT
	.align		4
        /*003c*/ 	.byte	0x03, 0x1b
        /*003e*/ 	.short	0x0080


	//----- nvinfo : EIATTR_MERCURY_ISA_VERSION
	.align		4
        /*0040*/ 	.byte	0x03, 0x5f
        /*0042*/ 	.short	0x0101


	//----- nvinfo : EIATTR_EXIT_INSTR_OFFSETS
	.align		4
        /*0044*/ 	.byte	0x04, 0x1c
        /*0046*/ 	.short	(.L_5541 - .L_5540)


	//   ....[0]....
.L_5540:
        /*0048*/ 	.word	0x00000160


	//   ....[1]....
        /*004c*/ 	.word	0x000005f0


	//   ....[2]....
        /*0050*/ 	.word	0x00000650


	//   ....[3]....
        /*0054*/ 	.word	0x00000850


	//----- nvinfo : EIATTR_MAX_THREADS
	.align		4
.L_5541:
        /*0058*/ 	.byte	0x04, 0x05
        /*005a*/ 	.short	(.L_5543 - .L_5542)
.L_5542:
        /*005c*/ 	.word	0x00000200
        /*0060*/ 	.word	0x00000001
        /*0064*/ 	.word	0x00000001


	//----- nvinfo : EIATTR_CRS_STACK_SIZE
	.align		4
.L_5543:
        /*0068*/ 	.byte	0x04, 0x1e
        /*006a*/ 	.short	(.L_5545 - .L_5544)
.L_5544:
        /*006c*/ 	.word	0x00000000


	//----- nvinfo : EIATTR_CBANK_PARAM_SIZE
	.align		4
.L_5545:
        /*0070*/ 	.byte	0x03, 0x19
        /*0072*/ 	.short	0x0c4a


	//----- nvinfo : EIATTR_PARAM_CBANK
	.align		4
        /*0074*/ 	.byte	0x04, 0x0a
        /*0076*/ 	.short	(.L_5547 - .L_5546)
	.align		4
.L_5546:
        /*0078*/ 	.word	index@(.nv.constant0._ZN2at6native55_GLOBAL__N__de093ff9_22_ForeachBinaryOpList_cu_a911ec4325multi_tensor_apply_kernelINS1_18TensorListMetadataILi2EEENS1_11CopyFunctorIdN3c107complexIfEELi2ELi1ELi1EEEJNS0_4CopyIdS8_EEEEEvT_T0_DpT1_)
        /*007c*/ 	.short	0x0210
        /*007e*/ 	.short	0x0c4a


	//----- nvinfo : EIATTR_SW_WAR
	.align		4
.L_5547:
        /*0080*/ 	.byte	0x04, 0x36
        /*0082*/ 	.short	(.L_5549 - .L_5548)
.L_5548:
        /*0084*/ 	.word	0x00000008
.L_5549:


//--------------------- .nv.info._ZN2at6native55_GLOBAL__N__de093ff9_22_ForeachBinaryOpList_cu_a911ec4325multi_tensor_apply_kernelINS1_18TensorListMetadataILi2EEENS1_11CopyFunctorIdN3c107complexIdEELi2ELi1ELi1EEEJNS0_4CopyIdS8_EEEEEvT_T0_DpT1_ --------------------------
	.section	.nv.info._ZN2at6native55_GLOBAL__N__de093ff9_22_ForeachBinaryOpList_cu_a911ec4325multi_tensor_apply_kernelINS1_18TensorListMetadataILi2EEENS1_11CopyFunctorIdN3c107complexIdEELi2ELi1ELi1EEEJNS0_4CopyIdS8_EEEEEvT_T0_DpT1_,"",@"SHT_CUDA_INFO"
	.sectionflags	@""
	.align	4


	//----- nvinfo : EIATTR_CUDA_API_VERSION
	.align		4
        /*0000*/ 	.byte	0x04, 0x37
        /*0002*/ 	.short	(.L_5551 - .L_5550)
.L_5550:
        /*0004*/ 	.word	0x00000082


	//----- nvinfo : EIATTR_KPARAM_INFO
	.align		4
.L_5551:
        /*0008*/ 	.byte	0x04, 0x17
        /*000a*/ 	.short	(.L_5553 - .L_5552)
.L_5552:
        /*000c*/ 	.word	0x00000000
        /*0010*/ 	.short	0x0002
        /*0012*/ 	.short	0x0c49
        /*0014*/ 	.byte	0x00, 0xf0, 0x05, 0x00


	//----- nvinfo : EIATTR_KPARAM_INFO
	.align		4
.L_5553:
        /*0018*/ 	.byte	0x04, 0x17
        /*001a*/ 	.short	(.L_5555 - .L_5554)
.L_5554:
        /*001c*/ 	.word	0x00000000
        /*0020*/ 	.short	0x0001
        /*0022*/ 	.short	0x0c48
        /*0024*/ 	.byte	0x00, 0xf0, 0x05, 0x00


	//----- nvinfo : EIATTR_KPARAM_INFO
	.align		4
.L_5555:
        /*0028*/ 	.byte	0x04, 0x17
        /*002a*/ 	.short	(.L_5557 - .L_5556)
.L_5556:
        /*002c*/ 	.word	0x00000000
        /*0030*/ 	.short	0x0000
        /*0032*/ 	.short	0x0000
        /*0034*/ 	.byte	0x00, 0xf0, 0x21, 0x31


	//----- nvinfo : EIATTR_SPARSE_MMA_MASK
	.align		4
.L_5557:
        /*0038*/ 	.byte	0x03, 0x50
        /*003a*/ 	.short	0x0000


	//----- nvinfo : EIATTR_MAXREG_COUNT
	.align		4
        /*003c*/ 	.byte	0x03, 0x1b
        /*003e*/ 	.short	0x0080


	//----- nvinfo : EIATTR_MERCURY_ISA_VERSION
	.align		4
        /*0040*/ 	.byte	0x03, 0x5f
        /*0042*/ 	.short	0x0101


	//----- nvinfo : EIATTR_EXIT_INSTR_OFFSETS
	.align		4
        /*0044*/ 	.byte	0x04, 0x1c
        /*0046*/ 	.short	(.L_5559 - .L_5558)


	//   ....[0]....
.L_5558:
        /*0048*/ 	.word	0x00000190


	//   ....[1]....
        /*004c*/ 	.word	0x00000580


	//   ....[2]....
        /*0050*/ 	.word	0x000005e0


	//   ....[3]....
        /*0054*/ 	.word	0x00000740


	//----- nvinfo : EIATTR_MAX_THREADS
	.align		4
.L_5559:
        /*0058*/ 	.byte	0x04, 0x05
        /*005a*/ 	.short	(.L_5561 - .L_5560)
.L_5560:
        /*005c*/ 	.word	0x00000200
        /*0060*/ 	.word	0x00000001
        /*0064*/ 	.word	0x00000001


	//----- nvinfo : EIATTR_CRS_STACK_SIZE
	.align		4
.L_5561:
        /*0068*/ 	.byte	0x04, 0x1e
        /*006a*/ 	.short	(.L_5563 - .L_5562)
.L_5562:
        /*006c*/ 	.word	0x00000000


	//----- nvinfo : EIATTR_CBANK_PARAM_SIZE
	.align		4
.L_5563:
        /*0070*/ 	.byte	0x03, 0x19
        /*0072*/ 	.short	0x0c4a


	//----- nvinfo : EIATTR_PARAM_CBANK
	.align		4
        /*0074*/ 	.byte	0x04, 0x0a
        /*0076*/ 	.short	(.L_5565 - .L_5564)
	.align		4
.L_5564:
        /*0078*/ 	.word	index@(.nv.constant0._ZN2at6native55_GLOBAL__N__de093ff9_22_ForeachBinaryOpList_cu_a911ec4325multi_tensor_apply_kernelINS1_18TensorListMetadataILi2EEENS1_11CopyFunctorIdN3c107complexIdEELi2ELi1ELi1EEEJNS0_4CopyIdS8_EEEEEvT_T0_DpT1_)
        /*007c*/ 	.short	0x0210
        /*007e*/ 	.short	0x0c4a


	//----- nvinfo : EIATTR_SW_WAR
	.align		4
.L_5565:
        /*0080*/ 	.byte	0x04, 0x36
        /*0082*/ 	.short	(.L_5567 - .L_5566)
.L_5566:
        /*0084*/ 	.word	0x00000008
.L_5567:


//--------------------- .nv.info._ZN2at6native55_GLOBAL__N__de093ff9_22_ForeachBinaryOpList_cu_a911ec4325multi_tensor_apply_kernelINS1_18TensorListMetadataILi2EEENS1_11CopyFunctorIdfLi2ELi1ELi1EEEJNS0_4CopyIdfEEEEEvT_T0_DpT1_ --------------------------
	.section	.nv.info._ZN2at6native55_GLOBAL__N__de093ff9_22_ForeachBinaryOpList_cu_a911ec4325multi_tensor_apply_kernelINS1_18TensorListMetadataILi2EEENS1_11CopyFunctorIdfLi2ELi1ELi1EEEJNS0_4CopyIdfEEEEEvT_T0_DpT1_,"",@"SHT_CUDA_INFO"
	.sectionflags	@""
	.align	4


	//----- nvinfo : EIATTR_CUDA_API_VERSION
	.align		4
        /*0000*/ 	.byte	0x04, 0x37
        /*0002*/ 	.short	(.L_5569 - .L_5568)
.L_5568:
        /*0004*/ 	.word	0x00000082


	//----- nvinfo : EIATTR_KPARAM_INFO
	.align		4
.L_5569:
        /*0008*/ 	.byte	0x04, 0x17
        /*000a*/ 	.short	(.L_5571 - .L_5570)
.L_5570:
        /*000c*/ 	.word	0x00000000
        /*0010*/ 	.short	0x0002
        /*0012*/ 	.short	0x0c49
        /*0014*/ 	.byte	0x00, 0xf0, 0x05, 0x00


	//----- nvinfo : EIATTR_KPARAM_INFO
	.align		4
.L_5571:
        /*0018*/ 	.byte	0x04, 0x17
        /*001a*/ 	.short	(.L_5573 - .L_5572)
.L_5572:
        /*001c*/ 	.word	0x00000000
        /*0020*/ 	.short	0x0001
        /*0022*/ 	.short	0x0c48
        /*0024*/ 	.byte	0x00, 0xf0, 0x05, 0x00


	//----- nvinfo : EIATTR_KPARAM_INFO
	.align		4
.L_5573:
        /*0028*/ 	.byte	0x04, 0x17
        /*002a*/ 	.short	(.L_5575 - .L_5574)
.L_5574:
        /*002c*/ 	.word	0x00000000
        /*0030*/ 	.short	0x0000
        /*0032*/ 	.short	0x0000
        /*0034*/ 	.byte	0x00, 0xf0, 0x21, 0x31


	//----- nvinfo : EIATTR_SPARSE_MMA_MASK
	.align		4
.L_5575:
        /*0038*/ 	.byte	0x03, 0x50
        /*003a*/ 	.short	0x0000


	//----- nvinfo : EIATTR_MAXREG_COUNT
	.align		4
        /*003c*/ 	.byte	0x03, 0x1b
        /*003e*/ 	.short	0x0080


	//----- nvinfo : EIATTR_MERCURY_ISA_VERSION
	.align		4
        /*0040*/ 	.byte	0x03, 0x5f
        /*0042*/ 	.short	0x0101


	//----- nvinfo : EIATTR_EXIT_INSTR_OFFSETS
	.align		4
        /*0044*/ 	.byte	0x04, 0x1c
        /*0046*/ 	.short	(.L_5577 - .L_5576)


	//   ....[0]....
.L_5576:
        /*0048*/ 	.word	0x00000170


	//   ....[1]....
        /*004c*/ 	.word	0x000005d0


	//   ....[2]....
        /*0050*/ 	.word	0x00000630


	//   ....[3]....
        /*0054*/ 	.word	0x000007e0


	//----- nvinfo : EIATTR_MAX_THREADS
	.align		4
.L_5577:
        /*0058*/ 	.byte	0x04, 0x05
        /*005a*/ 	.short	(.L_5579 - .L_5578)
.L_5578:
        /*005c*/ 	.word	0x00000200
        /*0060*/ 	.word	0x00000001
        /*0064*/ 	.word	0x00000001


	//----- nvinfo : EIATTR_CRS_STACK_SIZE
	.align		4
.L_5579:
        /*0068*/ 	.byte	0x04, 0x1e
        /*006a*/ 	.short	(.L_5581 - .L_5580)
.L_5580:
        /*006c*/ 	.word	0x00000000


	//----- nvinfo : EIATTR_CBANK_PARAM_SIZE
	.align		4
.L_5581:
        /*0070*/ 	.byte	0x03, 0x19
        /*0072*/ 	.short	0x0c4a


	//----- nvinfo : EIATTR_PARAM_CBANK
	.align		4
        /*0074*/ 	.byte	0x04, 0x0a
        /*0076*/ 	.short	(.L_5583 - .L_5582)
	.align		4
.L_5582:
        /*0078*/ 	.word	index@(.nv.constant0._ZN2at6native55_GLOBAL__N__de093ff9_22_ForeachBinaryOpList_cu_a911ec4325multi_tensor_apply_kernelINS1_18TensorListMetadataILi2EEENS1_11CopyFunctorIdfLi2ELi1ELi1EEEJNS0_4CopyIdfEEEEEvT_T0_DpT1_)
        /*007c*/ 	.short	0x0210
        /*007e*/ 	.short	0x0c4a


	//----- nvinfo : EIATTR_SW_WAR
	.align		4
.L_5583:
        /*0080*/ 	.byte	0x04, 0x36
        /*0082*/ 	.short	(.L_5585 - .L_5584)
.L_5584:
        /*0084*/ 	.word	0x00000008
.L_5585:


//--------------------- .nv.info._ZN2at6native55_GLOBAL__N__de093ff9_22_ForeachBinaryOpList_cu_a911ec4325multi_tensor_apply_kernelINS1_18TensorListMetadataILi2EEENS1_11CopyFunctorIdiLi2ELi1ELi1EEEJNS0_4CopyIdiEEEEEvT_T0_DpT1_ --------------------------
	.section	.nv.info._ZN2at6native55_GLOBAL__N__de093ff9_22_ForeachBinaryOpList_cu_a911ec4325multi_tensor_apply_kernelINS1_18TensorListMetadataILi2EEENS1_11CopyFunctorIdiLi2ELi1ELi1EEEJNS0_4CopyIdiEEEEEvT_T0_DpT1_,"",@"SHT_CUDA_INFO"
	.sectionflags	@""
	.align	4


	//----- nvinfo : EIATTR_CUDA_API_VERSION
	.align		4
        /*0000*/ 	.byte	0x04, 0x37
        /*0002*/ 	.short	(.L_5587 - .L_5586)
.L_5586:
        /*0004*/ 	.word	0x00000082


	//----- nvinfo : EIATTR_KPARAM_INFO
	.align		4
.L_5587:
        /*0008*/ 	.byte	0x04, 0x17
        /*000a*/ 	.short	(.L_5589 - .L_5588)
.L_5588:
        /*000c*/ 	.word	0x00000000
        /*0010*/ 	.short	0x0002
        /*0012*/ 	.short	0x0c49
        /*0014*/ 	.byte	0x00, 0xf0, 0x05, 0x00


	//----- nvinfo : EIATTR_KPARAM_INFO
	.align		4
.L_5589:
        /*0018*/ 	.byte	0x04, 0x17
        /*001a*/ 	.short	(.L_5591 - .L_5590)
.L_5590:
        /*001c*/ 	.word	0x00000000
        /*0020*/ 	.short	0x0001
        /*0022*/ 	.short	0x0c48
        /*0024*/ 	.byte	0x00, 0xf0, 0x05, 0x00


	//----- nvinfo : EIATTR_KPARAM_INFO
	.align		4
.L_5591:
        /*0028*/ 	.byte	0x04, 0x17
        /*002a*/ 	.short	(.L_5593 - .L_5592)
.L_5592:
        /*002c*/ 	.word	0x00000000
        /*0030*/ 	.short	0x0000
        /*0032*/ 	.short	0x0000
        /*0034*/ 	.byte	0x00, 0xf0, 0x21, 0x31


	//----- nvinfo : EIATTR_SPARSE_MMA_MASK
	.align		4
.L_5593:
        /*0038*/ 	.byte	0x03, 0x50
        /*003a*/ 	.short	0x0000


	//----- nvinfo : EIATTR_MAXREG_COUNT
	.align		4
        /*003c*/ 	.byte	0x03, 0x1b
        /*003e*/ 	.short	0x0080


	//----- nvinfo : EIATTR_MERCURY_ISA_VERSION
	.align		4
        /*0040*/ 	.byte	0x03, 0x5f
        /*0042*/ 	.short	0x0101


	//----- nvinfo : EIATTR_EXIT_INSTR_OFFSETS
	.align		4
        /*0044*/ 	.byte	0x04, 0x1c
        /*0046*/ 	.short	(.L_5595 - .L_5594)


	//   ....[0]....
.L_5594:
        /*0048*/ 	.word	0x00000170


	//   ....[1]....
        /*004c*/ 	.word	0x00000590


	//   ....[2]....
        /*0050*/ 	.word	0x000005f0


	//   ....[3]....
        /*0054*/ 	.word	0x00000760


	//----- nvinfo : EIATTR_MAX_THREADS
	.align		4
.L_5595:
        /*0058*/ 	.byte	0x04, 0x05
        /*005a*/ 	.short	(.L_5597 - .L_5596)
.L_5596:
        /*005c*/ 	.word	0x00000200
        /*0060*/ 	.word	0x00000001
        /*0064*/ 	.word	0x00000001


	//----- nvinfo : EIATTR_CRS_STACK_SIZE
	.align		4
.L_5597:
        /*0068*/ 	.byte	0x04, 0x1e
        /*006a*/ 	.short	(.L_5599 - .L_5598)
.L_5598:
        /*006c*/ 	.word	0x00000000


	//----- nvinfo : EIATTR_CBANK_PARAM_SIZE
	.align		4
.L_5599:
        /*0070*/ 	.byte	0x03, 0x19
        /*0072*/ 	.short	0x0c4a


	//----- nvinfo : EIATTR_PARAM_CBANK
	.align		4
        /*0074*/ 	.byte	0x04, 0x0a
        /*0076*/ 	.short	(.L_5601 - .L_5600)
	.align		4
.L_5600:
        /*0078*/ 	.word	index@(.nv.constant0._ZN2at6native55_GLOBAL__N__de093ff9_22_ForeachBinaryOpList_cu_a911ec4325multi_tensor_apply_kernelINS1_18TensorListMetadataILi2EEENS1_11CopyFunctorIdiLi2ELi1ELi1EEEJNS0_4CopyIdiEEEEEvT_T0_DpT1_)
        /*007c*/ 	.short	0x0210
        /*007e*/ 	.short	0x0c4a


	//----- nvinfo : EIATTR_SW_WAR
	.align		4
.L_5601:
        /*0080*/ 	.byte	0x04, 0x36
        /*0082*/ 	.short	(.L_5603 - .L_5602)
.L_5602:
        /*0084*/ 	.word	0x00000008
.L_5603:


//--------------------- .nv.info._ZN2at6native55_GLOBAL__N__de093ff9_22_ForeachBinaryOpList_cu_a911ec4325multi_tensor_apply_kernelINS1_18TensorListMetadataILi2EEENS1_11CopyFunctorIdsLi2ELi1ELi1EEEJNS0_4CopyIdsEEEEEvT_T0_DpT1_ --------------------------
	.section	.nv.info._ZN2at6native55_GLOBAL__N__de093ff9_22_ForeachBinaryOpList_cu_a911ec4325multi_tensor_apply_kernelINS1_18TensorListMetadataILi2EEENS1_11CopyFunctorIdsLi2ELi1ELi1EEEJNS0_4CopyIdsEEEEEvT_T0_DpT1_,"",@"SHT_CUDA_INFO"
	.sectionflags	@""
	.align	4


	//----- nvinfo : EIATTR_CUDA_API_VERSION
	.align		4
        /*0000*/ 	.byte	0x04, 0x37
        /*0002*/ 	.short	(.L_5605 - .L_5604)
.L_5604:
        /*0004*/ 	.word	0x00000082


	//----- nvinfo : EIATTR_KPARAM_INFO
	.align		4
.L_5605:
        /*0008*/ 	.byte	0x04, 0x17
        /*000a*/ 	.short	(.L_5607 - .L_5606)
.L_5606:
        /*000c*/ 	.word	0x00000000
        /*0010*/ 	.short	0x0002
        /*0012*/ 	.short	0x0c49
        /*0014*/ 	.byte	0x00, 0xf0, 0x05, 0x00


	//----- nvinfo : EIATTR_KPARAM_INFO
	.align		4
.L_5607:
        /*0018*/ 	.byte	0x04, 0x17
        /*001a*/ 	.short	(.L_5609 - .L_5608)
.L_5608:
        /*001c*/ 	.word	0x00000000
        /*0020*/ 	.short	0x0001
        /*0022*/ 	.short	0x0c48
        /*0024*/ 	.byte	0x00, 0xf0, 0x05, 0x00


	//----- nvinfo : EIATTR_KPARAM_INFO
	.align		4
.L_5609:
        /*0028*/ 	.byte	0x04, 0x17
        /*002a*/ 	.short	(.L_5611 - .L_5610)
.L_5610:
        /*002c*/ 	.word	0x00000000
        /*0030*/ 	.short	0x0000
        /*0032*/ 	.short	0x0000
        /*0034*/ 	.byte	0x00, 0xf0, 0x21, 0x31


	//----- nvinfo : EIATTR_SPARSE_MMA_MASK
	.align		4
.L_5611:
        /*0038*/ 	.byte	0x03, 0x50
        /*003a*/ 	.short	0x0000


	//----- nvinfo : EIATTR_MAXREG_COUNT
	.align		4
        /*003c*/ 	.byte	0x03, 0x1b
        /*003e*/ 	.short	0x0080


	//----- nvinfo : EIATTR_MERCURY_ISA_VERSION
	.align		4
        /*0040*/ 	.byte	0x03, 0x5f
        /*0042*/ 	.short	0x0101


	//----- nvinfo : EIATTR_EXIT_INSTR_OFFSETS
	.align		4
        /*0044*/ 	.byte	0x04, 0x1c
        /*0046*/ 	.short	(.L_5613 - .L_5612)


	//   ....[0]....
.L_5612:
        /*0048*/ 	.word	0x00000170


	//   ....[1]....
        /*004c*/ 	.word	0x00000590


	//   ....[2]....
        /*0050*/ 	.word	0x000005f0


	//   ....[3]....
        /*0054*/ 	.word	0x00000760


	//----- nvinfo : EIATTR_MAX_THREADS
	.align		4
.L_5613:
        /*0058*/ 	.byte	0x04, 0x05
        /*005a*/ 	.short	(.L_5615 - .L_5614)
.L_5614:
        /*005c*/ 	.word	0x00000200
        /*0060*/ 	.word	0x00000001
        /*0064*/ 	.word	0x00000001


	//----- nvinfo : EIATTR_CRS_STACK_SIZE
	.align		4
.L_5615:
        /*0068*/ 	.byte	0x04, 0x1e
        /*006a*/ 	.short	(.L_5617 - .L_5616)
.L_5616:
        /*006c*/ 	.word	0x00000000


	//----- nvinfo : EIATTR_CBANK_PARAM_SIZE
	.align		4
.L_5617:
        /*0070*/ 	.byte	0x03, 0x19
        /*0072*/ 	.short	0x0c4a


	//----- nvinfo : EIATTR_PARAM_CBANK
	.align		4
        /*0074*/ 	.byte	0x04, 0x0a
        /*0076*/ 	.short	(.L_5619 - .L_5618)
	.align		4
.L_5618:
        /*0078*/ 	.word	index@(.nv.constant0._ZN2at6native55_GLOBAL__N__de093ff9_22_ForeachBinaryOpList_cu_a911ec4325multi_tensor_apply_kernelINS1_18TensorListMetadataILi2EEENS1_11CopyFunctorIdsLi2ELi1ELi1EEEJNS0_4CopyIdsEEEEEvT_T0_DpT1_)
        /*007c*/ 	.short	0x0210
        /*007e*/ 	.short	0x0c4a


	//----- nvinfo : EIATTR_SW_WAR
	.align		4
.L_5619:
        /*0080*/ 	.byte	0x04, 0x36
        /*0082*/ 	.short	(.L_5621 - .L_5620)
.L_5620:
        /*0084*/ 	.word	0x00000008
.L_5621:


//--------------------- .nv.info._ZN2at6native55_GLOBAL__N__de093ff9_22_ForeachBinaryOpList_cu_a911ec4325multi_tensor_apply_kernelINS1_18TensorListMetadataILi2EEENS1_11CopyFunctorIdlLi2ELi1ELi1EEEJNS0_4CopyIdlEEEEEvT_T0_DpT1_ --------------------------
	.section	.nv.info._ZN2at6native55_GLOBAL__N__de093ff9_22_ForeachBinaryOpList_cu_a911ec4325multi_tensor_apply_kernelINS1_18TensorListMetadataILi2EEENS1_11CopyFunctorIdlLi2ELi1ELi1EEEJNS0_4CopyIdlEEEEEvT_T0_DpT1_,"",@"SHT_CUDA_INFO"
	.sectionflags	@""
	.align	4


	//----- nvinfo : EIATTR_CUDA_API_VERSION
	.align		4
        /*0000*/ 	.byte	0x04, 0x37
        /*0002*/ 	.short	(.L_5623 - .L_5622)
.L_5622:
        /*0004*/ 	.word	0x00000082


	//----- nvinfo : EIATTR_KPARAM_INFO
	.align		4
.L_5623:
        /*0008*/ 	.byte	0x04, 0x17
        /*000a*/ 	.short	(.L_5625 - .L_5624)
.L_5624:
        /*000c*/ 	.word	0x00000000
        /*0010*/ 	.short	0x0002
        /*0012*/ 	.short	0x0c49
        /*0014*/ 	.byte	0x00, 0xf0, 0x05, 0x00


	//----- nvinfo : EIATTR_KPARAM_INFO
	.align		4
.L_5625:
        /*0018*/ 	.byte	0x04, 0x17
        /*001a*/ 	.short	(.L_5627 - .L_5626)
.L_5626:
        /*001c*/ 	.word	0x00000000
        /*0020*/ 	.short	0x0001
        /*0022*/ 	.short	0x0c48
        /*0024*/ 	.byte	0x00, 0xf0, 0x05, 0x00


	//----- nvinfo : EIATTR_KPARAM_INFO
	.align		4
.L_5627:
        /*0028*/ 	.byte	0x04, 0x17
        /*002a*/ 	.short	(.L_5629 - .L_5628)
.L_5628:
        /*002c*/ 	.word	0x00000000
        /*0030*/ 	.short	0x0000
        /*0032*/ 	.short	0x0000
        /*0034*/ 	.byte	0x00, 0xf0, 0x21, 0x31


	//----- nvinfo : EIATTR_SPARSE_MMA_MASK
	.align		4
.L_5629:
        /*0038*/ 	.byte	0x03, 0x50
        /*003a*/ 	.short	0x0000


	//----- nvinfo : EIATTR_MAXREG_COUNT
	.align		4
        /*003c*/ 	.byte	0x03, 0x1b
        /*003e*/ 	.short	0x0080


	//----- nvinfo : EIATTR_MERCURY_ISA_VERSION
	.align		4
        /*0040*/ 	.byte	0x03, 0x5f
        /*0042*/ 	.short	0x0101


	//----- nvinfo : EIATTR_EXIT_INSTR_OFFSETS
	.align		4
        /*0044*/ 	.byte	0x04, 0x1c
        /*0046*/ 	.short	(.L_5631 - .L_5630)


	//   ....[0]....
.L_5630:
        /*0048*/ 	.word	0x00000180


	//   ....[1]....
        /*004c*/ 	.word	0x00000570


	//   ....[2]....
        /*0050*/ 	.word	0x000005d0


	//   ....[3]....
        /*0054*/ 	.word	0x00000770


	//----- nvinfo : EIATTR_MAX_THREADS
	.align		4
.L_5631:
        /*0058*/ 	.byte	0x04, 0x05
        /*005a*/ 	.short	(.L_5633 - .L_5632)
.L_5632:
        /*005c*/ 	.word	0x00000200
        /*0060*/ 	.word	0x00000001
        /*0064*/ 	.word	0x00000001


	//----- nvinfo : EIATTR_CRS_STACK_SIZE
	.align		4
.L_5633:
        /*0068*/ 	.byte	0x04, 0x1e
        /*006a*/ 	.short	(.L_5635 - .L_5634)
.L_5634:
        /*006c*/ 	.word	0x00000000


	//----- nvinfo : EIATTR_CBANK_PARAM_SIZE
	.align		4
.L_5635:
        /*0070*/ 	.byte	0x03, 0x19
        /*0072*/ 	.short	0x0c4a


	//----- nvinfo : EIATTR_PARAM_CBANK
	.align		4
        /*0074*/ 	.byte	0x04, 0x0a
        /*0076*/ 	.short	(.L_5637 - .L_5636)
	.align		4
.L_5636:
        /*0078*/ 	.word	index@(.nv.constant0._ZN2at6native55_GLOBAL__N__de093ff9_22_ForeachBinaryOpList_cu_a911ec4325multi_tensor_apply_kernelINS1_18TensorListMetadataILi2EEENS1_11CopyFunctorIdlLi2ELi1ELi1EEEJNS0_4CopyIdlEEEEEvT_T0_DpT1_)
        /*007c*/ 	.short	0x0210
        /*007e*/ 	.short	0x0c4a


	//----- nvinfo : EIATTR_SW_WAR
	.align		4
.L_5637:
        /*0080*/ 	.byte	0x04, 0x36
        /*0082*/ 	.short	(.L_5639 - .L_5638)
.L_5638:
        /*0084*/ 	.word	0x00000008
.L_5639:


//--------------------- .nv.info._ZN2at6native55_GLOBAL__N__de093ff9_22_ForeachBinaryOpList_cu_a911ec4325multi_tensor_apply_kernelINS1_18TensorListMetadataILi2EEENS1_11CopyFunctorIdaLi2ELi1ELi1EEEJNS0_4CopyIdaEEEEEvT_T0_DpT1_ --------------------------
	.section	.nv.info._ZN2at6native55_GLOBAL__N__de093ff9_22_ForeachBinaryOpList_cu_a911ec4325multi_tensor_apply_kernelINS1_18TensorListMetadataILi2EEENS1_11CopyFunctorIdaLi2ELi1ELi1EEEJNS0_4CopyIdaEEEEEvT_T0_DpT1_,"",@"SHT_CUDA_INFO"
	.sectionflags	@""
	.align	4


	//----- nvinfo : EIATTR_CUDA_API_VERSION
	.align		4
        /*0000*/ 	.byte	0x04, 0x37
        /*0002*/ 	.short	(.L_5641 - .L_5640)
.L_5640:
        /*0004*/ 	.word	0x00000082


	//----- nvinfo : EIATTR_KPARAM_INFO
	.align		4
.L_5641:
        /*0008*/ 	.byte	0x04, 0x17
        /*000a*/ 	.short	(.L_5643 - .L_5642)
.L_5642:
        /*000c*/ 	.word	0x00000000
        /*0010*/ 	.short	0x0002
        /*0012*/ 	.short	0x0c49
        /*0014*/ 	.byte	0x00, 0xf0, 0x05, 0x00


	//----- nvinfo : EIATTR_KPARAM_INFO
	.align		4
.L_5643:
        /*0018*/ 	.byte	0x04, 0x17
        /*001a*/ 	.short	(.L_5645 - .L_5644)
.L_5644:
        /*001c*/ 	.word	0x00000000
        /*0020*/ 	.short	0x0001
        /*0022*/ 	.short	0x0c48
        /*0024*/ 	.byte	0x00, 0xf0, 0x05, 0x00


	//----- nvinfo : EIATTR_KPARAM_INFO
	.align		4
.L_5645:
        /*0028*/ 	.byte	0x04, 0x17
        /*002a*/ 	.short	(.L_5647 - .L_5646)
.L_5646:
        /*002c*/ 	.word	0x00000000
        /*0030*/ 	.short	0x0000
        /*0032*/ 	.short	0x0000
        /*0034*/ 	.byte	0x00, 0xf0, 0x21, 0x31


	//----- nvinfo : EIATTR_SPARSE_MMA_MASK
	.align		4
.L_5647:
        /*0038*/ 	.byte	0x03, 0x50
        /*003a*/ 	.short	0x0000


	//----- nvinfo : EIATTR_MAXREG_COUNT
	.align		4
        /*003c*/ 	.byte	0x03, 0x1b
        /*003e*/ 	.short	0x0080


	//----- nvinfo : EIATTR_MERCURY_ISA_VERSION
	.align		4
        /*0040*/ 	.byte	0x03, 0x5f
        /*0042*/ 	.short	0x0101


	//----- nvinfo : EIATTR_EXIT_INSTR_OFFSETS
	.align		4
        /*0044*/ 	.byte	0x04, 0x1c
        /*0046*/ 	.short	(.L_5649 - .L_5648)


	//   ....[0]....
.L_5648:
        /*0048*/ 	.word	0x00000170


	//   ....[1]....
        /*004c*/ 	.word	0x00000610


	//   ....[2]....
        /*0050*/ 	.word	0x00000670


	//   ....[3]....
        /*0054*/ 	.word	0x00000860


	//----- nvinfo : EIATTR_MAX_THREADS
	.align		4
.L_5649:
        /*0058*/ 	.byte	0x04, 0x05
        /*005a*/ 	.short	(.L_5651 - .L_5650)
.L_5650:
        /*005c*/ 	.word	0x00000200
        /*0060*/ 	.word	0x00000001
        /*0064*/ 	.word	0x00000001


	//----- nvinfo : EIATTR_CRS_STACK_SIZE
	.align		4
.L_5651:
        /*0068*/ 	.byte	0x04, 0x1e
        /*006a*/ 	.short	(.L_5653 - .L_5652)
.L_5652:
        /*006c*/ 	.word	0x00000000


	//----- nvinfo : EIATTR_CBANK_PARAM_SIZE
	.align		4
.L_5653:
        /*0070*/ 	.byte	0x03, 0x19
        /*0072*/ 	.short	0x0c4a


	//----- nvinfo : EIATTR_PARAM_CBANK
	.align		4
        /*0074*/ 	.byte	0x04, 0x0a
        /*0076*/ 	.short	(.L_5655 - .L_5654)
	.align		4
.L_5654:
        /*0078*/ 	.word	index@(.nv.constant0._ZN2at6native55_GLOBAL__N__de093ff9_22_ForeachBinaryOpList_cu_a911ec4325multi_tensor_apply_kernelINS1_18TensorListMetadataILi2EEENS1_11CopyFunctorIdaLi2ELi1ELi1EEEJNS0_4CopyIdaEEEEEvT_T0_DpT1_)
        /*007c*/ 	.short	0x0210
        /*007e*/ 	.short	0x0c4a


	//----- nvinfo : EIATTR_SW_WAR
	.align		4
.L_5655:
        /*0080*/ 	.byte	0x04, 0x36
        /*0082*/ 	.short	(.L_5657 - .L_5656)
.L_5656:
        /*0084*/ 	.word	0x00000008
.L_5657:


//--------------------- .nv.info._ZN2at6native55_GLOBAL__N__de093ff9_22_ForeachBinaryOpList_cu_a911ec4325multi_tensor_apply_kernelINS1_18TensorListMetadataILi2EEENS1_11CopyFunctorIdhLi2ELi1ELi1EEEJNS0_4CopyIdhEEEEEvT_T0_DpT1_ --------------------------
	.section	.nv.info._ZN2at6native55_GLOBAL__N__de093ff9_22_ForeachBinaryOpList_cu_a911ec4325multi_tensor_apply_kernelINS1_18TensorListMetadataILi2EEENS1_11CopyFunctorIdhLi2ELi1ELi1EEEJNS0_4CopyIdhEEEEEvT_T0_DpT1_,"",@"SHT_CUDA_INFO"
	.sectionflags	@""
	.align	4


	//----- nvinfo : EIATTR_CUDA_API_VERSION
	.align		4
        /*0000*/ 	.byte	0x04, 0x37
        /*0002*/ 	.short	(.L_5659 - .L_5658)
.L_5658:
        /*0004*/ 	.word	0x00000082


	//----- nvinfo : EIATTR_KPARAM_INFO
	.align		4
.L_5659:
        /*0008*/ 	.byte	0x04, 0x17
        /*000a*/ 	.short	(.L_5661 - .L_5660)
.L_5660:
        /*000c*/ 	.word	0x00000000
        /*0010*/ 	.short	0x0002
        /*0012*/ 	.short	0x0c49
        /*0014*/ 	.byte	0x00, 0xf0, 0x05, 0x00


	//----- nvinfo : EIATTR_KPARAM_INFO
	.align		4
.L_5661:
        /*0018*/ 	.byte	0x04, 0x17
        /*001a*/ 	.short	(.L_5663 - .L_5662)
.L_5662:
        /*001c*/ 	.word	0x00000000
        /*0020*/ 	.short	0x0001
        /*0022*/ 	.short	0x0c48
        /*0024*/ 	.byte	0x00, 0xf0, 0x05, 0x00


	//----- nvinfo : EIATTR_KPARAM_INFO
	.align		4
.L_5663:
        /*0028*/ 	.byte	0x04, 0x17
        /*002a*/ 	.short	(.L_5665 - .L_5664)
.L_5664:
        /*002c*/ 	.word	0x00000000
        /*0030*/ 	.short	0x0000
        /*0032*/ 	.short	0x0000
        /*0034*/ 	.byte	0x00, 0xf0, 0x21, 0x31


	//----- nvinfo : EIATTR_SPARSE_MMA_MASK
	.align		4
.L_5665:
        /*0038*/ 	.byte	0x03, 0x50
        /*003a*/ 	.short	0x0000


	//----- nvinfo : EIATTR_MAXREG_COUNT
	.align		4
        /*003c*/ 	.byte	0x03, 0x1b
        /*003e*/ 	.short	0x0080


	//----- nvinfo : EIATTR_MERCURY_ISA_VERSION
	.align		4
        /*0040*/ 	.byte	0x03, 0x5f
        /*0042*/ 	.short	0x0101


	//----- nvinfo : EIATTR_EXIT_INSTR_OFFSETS
	.align		4
        /*0044*/ 	.byte	0x04, 0x1c
        /*0046*/ 	.short	(.L_5667 - .L_5666)


	//   ....[0]....
.L_5666:
        /*0048*/ 	.word	0x00000170


	//   ....[1]....
        /*004c*/ 	.word	0x00000590


	//   ....[2]....
        /*0050*/ 	.word	0x000005f0


	//   ....[3]....
        /*0054*/ 	.word	0x00000760


	//----- nvinfo : EIATTR_MAX_THREADS
	.align		4
.L_5667:
        /*0058*/ 	.byte	0x04, 0x05
        /*005a*/ 	.short	(.L_5669 - .L_5668)
.L_5668:
        /*005c*/ 	.word	0x00000200
        /*0060*/ 	.word	0x00000001
        /*0064*/ 	.word	0x00000001


	//----- nvinfo : EIATTR_CRS_STACK_SIZE
	.align		4
.L_5669:
        /*0068*/ 	.byte	0x04, 0x1e
        /*006a*/ 	.short	(.L_5671 - .L_5670)
.L_5670:
        /*006c*/ 	.word	0x00000000


	//----- nvinfo : EIATTR_CBANK_PARAM_SIZE
	.align		4
.L_5671:
        /*0070*/ 	.byte	0x03, 0x19
        /*0072*/ 	.short	0x0c4a


	//----- nvinfo : EIATTR_PARAM_CBANK
	.align		4
        /*0074*/ 	.byte	0x04, 0x0a
        /*0076*/ 	.short	(.L_5673 - .L_5672)
	.align		4
.L_5672:
        /*0078*/ 	.word	index@(.nv.constant0._ZN2at6native55_GLOBAL__N__de093ff9_22_ForeachBinaryOpList_cu_a911ec4325multi_tensor_apply_kernelINS1_18TensorListMetadataILi2EEENS1_11CopyFunctorIdhLi2ELi1ELi1EEEJNS0_4CopyIdhEEEEEvT_T0_DpT1_)
        /*007c*/ 	.short	0x0210
        /*007e*/ 	.short	0x0c4a


	//----- nvinfo : EIATTR_SW_WAR
	.align		4
.L_5673:
        /*0080*/ 	.byte	0x04, 0x36
        /*0082*/ 	.short	(.L_5675 - .L_5674)
.L_5674:
        /*0084*/ 	.word	0x00000008
.L_5675:


//--------------------- .nv.info._ZN2at6native55_GLOBAL__N__de093ff9_22_ForeachBinaryOpList_cu_a911ec4325multi_tensor_apply_kernelINS1_18TensorListMetadataILi2EEENS1_14UnaryOpFunctorIdLi2ELi1ELi1EEEJNS0_4CopyIddEEEEEvT_T0_DpT1_ --------------------------
	.section	.nv.info._ZN2at6native55_GLOBAL__N__de093ff9_22_ForeachBinaryOpList_cu_a911ec4325multi_tensor_apply_kernelINS1_18TensorListMetadataILi2EEENS1_14UnaryOpFunctorIdLi2ELi1ELi1EEEJNS0_4CopyIddEEEEEvT_T0_DpT1_,"",@"SHT_CUDA_INFO"
	.sectionflags	@""
	.align	4


	//----- nvinfo : EIATTR_CUDA_API_VERSION
	.align		4
        /*0000*/ 	.byte	0x04, 0x37
        /*0002*/ 	.short	(.L_5677 - .L_5676)
.L_5676:
        /*0004*/ 	.word	0x00000082


	//----- nvinfo : EIATTR_KPARAM_INFO
	.align		4
.L_5677:
        /*0008*/ 	.byte	0x04, 0x17
        /*000a*/ 	.short	(.L_5679 - .L_5678)
.L_5678:
        /*000c*/ 	.word	0x00000000
        /*0010*/ 	.short	0x0002
        /*0012*/ 	.short	0x0c49
        /*0014*/ 	.byte	0x00, 0xf0, 0x05, 0x00


	//----- nvinfo : EIATTR_KPARAM_INFO
	.align		4
.L_5679:
        /*0018*/ 	.byte	0x04, 0x17
        /*001a*/ 	.short	(.L_5681 - .L_5680)
.L_5680:
        /*001c*/ 	.word	0x00000000
        /*0020*/ 	.short	0x0001
        /*0022*/ 	.short	0x0c48
        /*0024*/ 	.byte	0x00, 0xf0, 0x05, 0x00


	//----- nvinfo : EIATTR_KPARAM_INFO
	.align		4
.L_5681:
        /*0028*/ 	.byte	0x04, 0x17
        /*002a*/ 	.short	(.L_5683 - .L_5682)
.L_5682:
        /*002c*/ 	.word	0x00000000
        /*0030*/ 	.short	0x0000
        /*0032*/ 	.short	0x0000
        /*0034*/ 	.byte	0x00, 0xf0, 0x21, 0x31


	//----- nvinfo : EIATTR_SPARSE_MMA_MASK
	.align		4
.L_5683:
        /*0038*/ 	.byte	0x03, 0x50
        /*003a*/ 	.short	0x0000


	//----- nvinfo : EIATTR_MAXREG_COUNT
	.align		4
        /*003c*/ 	.byte	0x03, 0x1b
        /*003e*/ 	.short	0x0080


	//----- nvinfo : EIATTR_MERCURY_ISA_VERSION
	.align		4
        /*0040*/ 	.byte	0x03, 0x5f
        /*0042*/ 	.short	0x0101


	//----- nvinfo : EIATTR_EXIT_INSTR_OFFSETS
	.align		4
        /*0044*/ 	.byte	0x04, 0x1c
        /*0046*/ 	.short	(.L_5685 - .L_5684)


	//   ....[0]....
.L_5684:
        /*0048*/ 	.word	0x00000180


	//   ....[1]....
        /*004c*/ 	.word	0x00000570


	//   ....[2]....
        /*0050*/ 	.word	0x000005d0


	//   ....[3]....
        /*0054*/ 	.word	0x00000730


	//----- nvinfo : EIATTR_MAX_THREADS
	.align		4
.L_5685:
        /*0058*/ 	.byte	0x04, 0x05
        /*005a*/ 	.short	(.L_5687 - .L_5686)
.L_5686:
        /*005c*/ 	.word	0x00000200
        /*0060*/ 	.word	0x00000001
        /*0064*/ 	.word	0x00000001


	//----- nvinfo : EIATTR_CRS_STACK_SIZE
	.align		4
.L_5687:
        /*0068*/ 	.byte	0x04, 0x1e
        /*006a*/ 	.short	(.L_5689 - .L_5688)
.L_5688:
        /*006c*/ 	.word	0x00000000


	//----- nvinfo : EIATTR_CBANK_PARAM_SIZE
	.align		4
.L_5689:
        /*0070*/ 	.byte	0x03, 0x19
        /*0072*/ 	.short	0x0c4a


	//----- nvinfo : EIATTR_PARAM_CBANK
	.align		4
        /*0074*/ 	.byte	0x04, 0x0a
        /*0076*/ 	.short	(.L_5691 - .L_5690)
	.align		4
.L_5690:
        /*0078*/ 	.word	index@(.nv.constant0._ZN2at6native55_GLOBAL__N__de093ff9_22_ForeachBinaryOpList_cu_a911ec4325multi_tensor_apply_kernelINS1_18TensorListMetadataILi2EEENS1_14UnaryOpFunctorIdLi2ELi1ELi1EEEJNS0_4CopyIddEEEEEvT_T0_DpT1_)
        /*007c*/ 	.short	0x0210
        /*007e*/ 	.short	0x0c4a


	//----- nvinfo : EIATTR_SW_WAR
	.align		4
.L_5691:
        /*0080*/ 	.byte	0x04, 0x36
        /*0082*/ 	.short	(.L_5693 - .L_5692)
.L_5692:
        /*0084*/ 	.word	0x00000008
.L_5693:


//--------------------- .nv.info._ZN2at6native55_GLOBAL__N__de093ff9_22_ForeachBinaryOpList_cu_a911ec4325multi_tensor_apply_kernelINS1_18TensorListMetadataILi2EEENS1_11CopyFunctorIsN3c1015Float8_e5m2fnuzELi2ELi1ELi1EEEJNS0_4CopyIsS7_EEEEEvT_T0_DpT1_ --------------------------
	.section	.nv.info._ZN2at6native55_GLOBAL__N__de093ff9_22_ForeachBinaryOpList_cu_a911ec4325multi_tensor_apply_kernelINS1_18TensorListMetadataILi2EEENS1_11CopyFunctorIsN3c1015Float8_e5m2fnuzELi2ELi1ELi1EEEJNS0_4CopyIsS7_EEEEEvT_T0_DpT1_,"",@"SHT_CUDA_INFO"
	.sectionflags	@""
	.align	4


	//----- nvinfo : EIATTR_CUDA_API_VERSION
	.align		4
        /*0000*/ 	.byte	0x04, 0x37
        /*0002*/ 	.short	(.L_5695 - .L_5694)
.L_5694:
        /*0004*/ 	.word	0x00000082


	//----- nvinfo : EIATTR_KPARAM_INFO
	.align		4
.L_5695:
        /*0008*/ 	.byte	0x04, 0x17
        /*000a*/ 	.short	(.L_5697 - .L_5696)
.L_5696:
        /*000c*/ 	.word	0x00000000
        /*0010*/ 	.short	0x0002
        /*0012*/ 	.short	0x0c49
        /*0014*/ 	.byte	0x00, 0xf0, 0x05, 0x00


	//----- nvinfo : EIATTR_KPARAM_INFO
	.align		4
.L_5697:
        /*0018*/ 	.byte	0x04, 0x17
        /*001a*/ 	.short	(.L_5699 - .L_5698)
.L_5698:
        /*001c*/ 	.word	0x00000000
        /*0020*/ 	.short	0x0001
        /*0022*/ 	.short	0x0c48
        /*0024*/ 	.byte	0x00, 0xf0, 0x05, 0x00


	//----- nvinfo : EIATTR_KPARAM_INFO
	.align		4
.L_5699:
        /*0028*/ 	.byte	0x04, 0x17
        /*002a*/ 	.short	(.L_5701 - .L_5700)
.L_5700:
        /*002c*/ 	.word	0x00000000
        /*0030*/ 	.short	0x0000
        /*0032*/ 	.short	0x0000
        /*0034*/ 	.byte	0x00, 0xf0, 0x21, 0x31


	//----- nvinfo : EIATTR_SPARSE_MMA_MASK
	.align		4
.L_5701:
        /*0038*/ 	.byte	0x03, 0x50
        /*003a*/ 	.short	0x0000


	//----- nvinfo : EIATTR_MAXREG_COUNT
	.align		4
        /*003c*/ 	.byte	0x03, 0x1b
        /*003e*/ 	.short	0x0080


	//----- nvinfo : EIATTR_MERCURY_ISA_VERSION
	.align		4
        /*0040*/ 	.byte	0x03, 0x5f
        /*0042*/ 	.short	0x0101


	//----- nvinfo : EIATTR_EXIT_INSTR_OFFSETS
	.align		4
        /*0044*/ 	.byte	0x04, 0x1c
        /*0046*/ 	.short	(.L_5703 - .L_5702)


	//   ....[0]....
.L_5702:
        /*0048*/ 	.word	0x00000190


	//   ....[1]....
        /*004c*/ 	.word	0x00000c10


	//   ....[2]....
        /*0050*/ 	.word	0x00000c70


	//   ....[3]....
        /*0054*/ 	.word	0x000014f0


	//----- nvinfo : EIATTR_MAX_THREADS
	.align		4
.L_5703:
        /*0058*/ 	.byte	0x04, 0x05
        /*005a*/ 	.short	(.L_5705 - .L_5704)
.L_5704:
        /*005c*/ 	.word	0x00000200
        /*0060*/ 	.word	0x00000001
        /*0064*/ 	.word	0x00000001


	//----- nvinfo : EIATTR_CRS_STACK_SIZE
	.align		4
.L_5705:
        /*0068*/ 	.byte	0x04, 0x1e
        /*006a*/ 	.short	(.L_5707 - .L_5706)
.L_5706:
        /*006c*/ 	.word	0x00000000


	//----- nvinfo : EIATTR_CBANK_PARAM_SIZE
	.align		4
.L_5707:
        /*0070*/ 	.byte	0x03, 0x19
        /*0072*/ 	.short	0x0c4a


	//----- nvinfo : EIATTR_PARAM_CBANK
	.align		4
        /*0074*/ 	.byte	0x04, 0x0a
        /*0076*/ 	.short	(.L_5709 - .L_5708)
	.align		4
.L_5708:
        /*0078*/ 	.word	index@(.nv.constant0._ZN2at6native55_GLOBAL__N__de093ff9_22_ForeachBinaryOpList_cu_a911ec4325multi_tensor_apply_kernelINS1_18TensorListMetadataILi2EEENS1_11CopyFunctorIsN3c1015Float8_e5m2fnuzELi2ELi1ELi1EEEJNS0_4CopyIsS7_EEEEEvT_T0_DpT1_)
        /*007c*/ 	.short	0x0210
        /*007e*/ 	.short	0x0c4a


	//----- nvinfo : EIATTR_SW_WAR
	.align		4
.L_5709:
        /*0080*/ 	.byte	0x04, 0x36
        /*0082*/ 	.short	(.L_5711 - .L_5710)
.L_5710:
        /*0084*/ 	.word	0x00000008
.L_5711:


//--------------------- .nv.info._ZN2at6native55_GLOBAL__N__de093ff9_22_ForeachBinaryOpList_cu_a911ec4325multi_tensor_apply_kernelINS1_18TensorListMetadataILi2EEENS1_11CopyFunctorIsN3c1011Float8_e5m2ELi2ELi1ELi1EEEJNS0_4CopyIsS7_EEEEEvT_T0_DpT1_ --------------------------
	.section	.nv.info._ZN2at6native55_GLOBAL__N__de093ff9_22_ForeachBinaryOpList_cu_a911ec4325multi_tensor_apply_kernelINS1_18TensorListMetadataILi2EEENS1_11CopyFunctorIsN3c1011Float8_e5m2ELi2ELi1ELi1EEEJNS0_4CopyIsS7_EEEEEvT_T0_DpT1_,"",@"SHT_CUDA_INFO"
	.sectionflags	@""
	.align	4


	//----- nvinfo : EIATTR_CUDA_API_VERSION
	.align		4
        /*0000*/ 	.byte	0x04, 0x37
        /*0002*/ 	.short	(.L_5713 - .L_5712)
.L_5712:
        /*0004*/ 	.word	0x00000082


	//----- nvinfo : EIATTR_KPARAM_INFO
	.align		4
.L_5713:
        /*0008*/ 	.byte	0x04, 0x17
        /*000a*/ 	.short	(.L_5715 - .L_5714)
.L_5714:
        /*000c*/ 	.word	0x00000000
        /*0010*/ 	.short	0x0002
        /*0012*/ 	.short	0x0c49
        /*0014*/ 	.byte	0x00, 0xf0, 0x05, 0x00


	//----- nvinfo : EIATTR_KPARAM_INFO
	.align		4
.L_5715:
        /*0018*/ 	.byte	0x04, 0x17
        /*001a*/ 	.short	(.L_5717 - .L_5716)
.L_5716:
        /*001c*/ 	.word	0x00000000
        /*0020*/ 	.short	0x0001
        /*0022*/ 	.short	0x0c48
        /*0024*/ 	.byte	0x00, 0xf0, 0x05, 0x00


	//----- nvinfo : EIATTR_KPARAM_INFO
	.align		4
.L_5717:
        /*0028*/ 	.byte	0x04, 0x17
        /*002a*/ 	.short	(.L_5719 - .L_5718)
.L_5718:
        /*002c*/ 	.word	0x00000000
        /*0030*/ 	.short	0x0000
        /*0032*/ 	.short	0x0000
        /*0034*/ 	.byte	0x00, 0xf0, 0x21, 0x31


	//----- nvinfo : EIATTR_SPARSE_MMA_MASK
	.align		4
.L_5719:
        /*0038*/ 	.byte	0x03, 0x50
        /*003a*/ 	.short	0x0000


	//----- nvinfo : EIATTR_MAXREG_COUNT
	.align		4
        /*003c*/ 	.byte	0x03, 0x1b
        /*003e*/ 	.short	0x0080


	//----- nvinfo : EIATTR_MERCURY_ISA_VERSION
	.align		4
        /*0040*/ 	.byte	0x03, 0x5f
        /*0042*/ 	.short	0x0101


	//----- nvinfo : EIATTR_EXIT_INSTR_OFFSETS
	.align		4
        /*0044*/ 	.byte	0x04, 0x1c
        /*0046*/ 	.short	(.L_5721 - .L_5720)


	//   ....[0]....
.L_5720:
        /*0048*/ 	.word	0x00000190


	//   ....[1]....
        /*004c*/ 	.word	0x00000850


	//   ....[2]....
        /*0050*/ 	.word	0x000008b0


	//   ....[3]....
        /*0054*/ 	.word	0x00000d40


	//----- nvinfo : EIATTR_MAX_THREADS
	.align		4
.L_5721:
        /*0058*/ 	.byte	0x04, 0x05
        /*005a*/ 	.short	(.L_5723 - .L_5722)
.L_5722:
        /*005c*/ 	.word	0x00000200
        /*0060*/ 	.word	0x00000001
        /*0064*/ 	.word	0x00000001


	//----- nvinfo : EIATTR_CRS_STACK_SIZE
	.align		4
.L_5723:
        /*0068*/ 	.byte	0x04, 0x1e
        /*006a*/ 	.short	(.L_5725 - .L_5724)
.L_5724:
        /*006c*/ 	.word	0x00000000


	//----- nvinfo : EIATTR_CBANK_PARAM_SIZE
	.align		4
.L_5725:
        /*0070*/ 	.byte	0x03, 0x19
        /*0072*/ 	.short	0x0c4a


	//----- nvinfo : EIATTR_PARAM_CBANK
	.align		4
        /*0074*/ 	.byte	0x04, 0x0a
        /*0076*/ 	.short	(.L_5727 - .L_5726)
	.align		4
.L_5726:
        /*0078*/ 	.word	index@(.nv.constant0._ZN2at6native55_GLOBAL__N__de093ff9_22_ForeachBinaryOpList_cu_a911ec4325multi_tensor_apply_kernelINS1_18TensorListMetadataILi2EEENS1_11CopyFunctorIsN3c1011Float8_e5m2ELi2ELi1ELi1EEEJNS0_4CopyIsS7_EEEEEvT_T0_DpT1_)
        /*007c*/ 	.short	0x0210
        /*007e*/ 	.short	0x0c4a


	//----- nvinfo : EIATTR_SW_WAR
	.align		4
.L_5727:
        /*0080*/ 	.byte	0x04, 0x36
        /*0082*/ 	.short	(.L_5729 - .L_5728)
.L_5728:
        /*0084*/ 	.word	0x00000008
.L_5729:


//--------------------- .nv.info._ZN2at6native55_GLOBAL__N__de093ff9_22_ForeachBinaryOpList_cu_a911ec4325multi_tensor_apply_kernelINS1_18TensorListMetadataILi2EEENS1_11CopyFunctorIsN3c1015Float8_e4m3fnuzELi2ELi1ELi1EEEJNS0_4CopyIsS7_EEEEEvT_T0_DpT1_ --------------------------
	.section	.nv.info._ZN2at6native55_GLOBAL__N__de093ff9_22_ForeachBinaryOpList_cu_a911ec4325multi_tensor_apply_kernelINS1_18TensorListMetadataILi2EEENS1_11CopyFunctorIsN3c1015Float8_e4m3fnuzELi2ELi1ELi1EEEJNS0_4CopyIsS7_EEEEEvT_T0_DpT1_,"",@"SHT_CUDA_INFO"
	.sectionflags	@""
	.align	4


	//----- nvinfo : EIATTR_CUDA_API_VERSION
	.align		4
        /*0000*/ 	.byte	0x04, 0x37
        /*0002*/ 	.short	(.L_5731 - .L_5730)
.L_5730:
        /*0004*/ 	.word	0x00000082


	//----- nvinfo : EIATTR_KPARAM_INFO
	.align		4
.L_5731:
        /*0008*/ 	.byte	0x04, 0x17
        /*000a*/ 	.short	(.L_5733 - .L_5732)
.L_5732:
        /*000c*/ 	.word	0x00000000
        /*0010*/ 	.short	0x0002
        /*0012*/ 	.short	0x0c49
        /*0014*/ 	.byte	0x00, 0xf0, 0x05, 0x00


	//----- nvinfo : EIATTR_KPARAM_INFO
	.align		4
.L_5733:
        /*0018*/ 	.byte	0x04, 0x17
        /*001a*/ 	.short	(.L_5735 - .L_5734)
.L_5734:
        /*001c*/ 	.word	0x00000000
        /*0020*/ 	.short	0x0001
        /*0022*/ 	.short	0x0c48
        /*0024*/ 	.byte	0x00, 0xf0, 0x05, 0x00


	//----- nvinfo : EIATTR_KPARAM_INFO
	.align		4
.L_5735:
        /*0028*/ 	.byte	0x04, 0x17
        /*002a*/ 	.short	(.L_5737 - .L_5736)
.L_5736:
        /*002c*/ 	.word	0x00000000
        /*0030*/ 	.short	0x0000
        /*0032*/ 	.short	0x0000
        /*0034*/ 	.byte	0x00, 0xf0, 0x21, 0x31


	//----- nvinfo : EIATTR_SPARSE_MMA_MASK
	.align		4
.L_5737:
        /*0038*/ 	.byte	0x03, 0x50
        /*003a*/ 	.short	0x0000


	//----- nvinfo : EIATTR_MAXREG_COUNT
	.align		4
        /*003c*/ 	.byte	0x03, 0x1b
        /*003e*/ 	.short	0x0080


	//----- nvinfo : EIATTR_MERCURY_ISA_VERSION
	.align		4
        /*0040*/ 	.byte	0x03, 0x5f
        /*0042*/ 	.short	0x0101


	//----- nvinfo : EIATTR_EXIT_INSTR_OFFSETS
	.align		4
        /*0044*/ 	.byte	0x04, 0x1c
        /*0046*/ 	.short	(.L_5739 - .L_5738)


	//   ....[0]....
.L_5738:
        /*0048*/ 	.word	0x00000190


	//   ....[1]....
        /*004c*/ 	.word	0x00000c10


	//   ....[2]....
        /*0050*/ 	.word	0x00000c70


	//   ....[3]....
        /*0054*/ 	.word	0x000014f0


	//----- nvinfo : EIATTR_MAX_THREADS
	.align		4
.L_5739:
        /*0058*/ 	.byte	0x04, 0x05
        /*005a*/ 	.short	(.L_5741 - .L_5740)
.L_5740:
        /*005c*/ 	.word	0x00000200
        /*0060*/ 	.word	0x00000001
        /*0064*/ 	.word	0x00000001


	//----- nvinfo : EIATTR_CRS_STACK_SIZE
	.align		4
.L_5741:
        /*0068*/ 	.byte	0x04, 0x1e
        /*006a*/ 	.short	(.L_5743 - .L_5742)
.L_5742:
        /*006c*/ 	.word	0x00000000


	//----- nvinfo : EIATTR_CBANK_PARAM_SIZE
	.align		4
.L_5743:
        /*0070*/ 	.byte	0x03, 0x19
        /*0072*/ 	.short	0x0c4a


	//----- nvinfo : EIATTR_PARAM_CBANK
	.align		4
        /*0074*/ 	.byte	0x04, 0x0a
        /*0076*/ 	.short	(.L_5745 - .L_5744)
	.align		4
.L_5744:
        /*0078*/ 	.word	index@(.nv.constant0._ZN2at6native55_GLOBAL__N__de093ff9_22_ForeachBinaryOpList_cu_a911ec4325multi_tensor_apply_kernelINS1_18TensorListMetadataILi2EEENS1_11CopyFunctorIsN3c1015Float8_e4m3fnuzELi2ELi1ELi1EEEJNS0_4CopyIsS7_EEEEEvT_T0_DpT1_)
        /*007c*/ 	.short	0x0210
        /*007e*/ 	.short	0x0c4a


	//----- nvinfo : EIATTR_SW_WAR
	.align		4
.L_5745:
        /*0080*/ 	.byte	0x04, 0x36
        /*0082*/ 	.short	(.L_5747 - .L_5746)
.L_5746:
        /*0084*/ 	.word	0x00000008
.L_5747:


//--------------------- .nv.info._ZN2at6native55_GLOBAL__N__de093ff9_22_ForeachBinaryOpList_cu_a911ec4325multi_tensor_apply_kernelINS1_18TensorListMetadataILi2EEENS1_11CopyFunctorIsN3c1013Float8_e4m3fnELi2ELi1ELi1EEEJNS0_4CopyIsS7_EEEEEvT_T0_DpT1_ --------------------------
	.section	.nv.info._ZN2at6native55_GLOBAL__N__de093ff9_22_ForeachBinaryOpList_cu_a911ec4325multi_tensor_apply_kernelINS1_18TensorListMetadataILi2EEENS1_11CopyFunctorIsN3c1013Float8_e4m3fnELi2ELi1ELi1EEEJNS0_4CopyIsS7_EEEEEvT_T0_DpT1_,"",@"SHT_CUDA_INFO"
	.sectionflags	@""
	.align	4


	//----- nvinfo : EIATTR_CUDA_API_VERSION
	.align		4
        /*0000*/ 	.byte	0x04, 0x37
        /*0002*/ 	.short	(.L_5749 - .L_5748)
.L_5748:
        /*0004*/ 	.word	0x00000082


	//----- nvinfo : EIATTR_KPARAM_INFO
	.align		4
.L_5749:
        /*0008*/ 	.byte	0x04, 0x17
        /*000a*/ 	.short	(.L_5751 - .L_5750)
.L_5750:
        /*000c*/ 	.word	0x00000000
        /*0010*/ 	.short	0x0002
        /*0012*/ 	.short	0x0c49
        /*0014*/ 	.byte	0x00, 0xf0, 0x05, 0x00


	//----- nvinfo : EIATTR_KPARAM_INFO
	.align		4
.L_5751:
        /*0018*/ 	.byte	0x04, 0x17
        /*001a*/ 	.short	(.L_5753 - .L_5752)
.L_5752:
        /*001c*/ 	.word	0x00000000
        /*0020*/ 	.short	0x0001
        /*0022*/ 	.short	0x0c48
        /*0024*/ 	.byte	0x00, 0xf0, 0x05, 0x00


	//----- nvinfo : EIATTR_KPARAM_INFO
	.align		4
.L_5753:
        /*0028*/ 	.byte	0x04, 0x17
        /*002a*/ 	.short	(.L_5755 - .L_5754)
.L_5754:
        /*002c*/ 	.word	0x00000000
        /*0030*/ 	.short	0x0000
        /*0032*/ 	.short	0x0000
        /*0034*/ 	.byte	0x00, 0xf0, 0x21, 0x31


	//----- nvinfo : EIATTR_SPARSE_MMA_MASK
	.align		4
.L_5755:
        /*0038*/ 	.byte	0x03, 0x50
        /*003a*/ 	.short	0x0000


	//----- nvinfo : EIATTR_MAXREG_COUNT
	.align		4
        /*003c*/ 	.byte	0x03, 0x1b
        /*003e*/ 	.short	0x0080


	//----- nvinfo : EIATTR_MERCURY_ISA_VERSION
	.align		4
        /*0040*/ 	.byte	0x03, 0x5f
        /*0042*/ 	.short	0x0101


	//----- nvinfo : EIATTR_EXIT_INSTR_OFFSETS
	.align		4
        /*0044*/ 	.byte	0x04, 0x1c
        /*0046*/ 	.short	(.L_5757 - .L_5756)


	//   ....[0]....
.L_5756:
        /*0048*/ 	.word	0x00000190


	//   ....[1]....
        /*004c*/ 	.word	0x00000ac0


	//   ....[2]....
        /*0050*/ 	.word	0x00000b20


	//   ....[3]....
        /*0054*/ 	.word	0x00001130


	//----- nvinfo : EIATTR_MAX_THREADS
	.align		4
.L_5757:
        /*0058*/ 	.byte	0x04, 0x05
        /*005a*/ 	.short	(.L_5759 - .L_5758)
.L_5758:
        /*005c*/ 	.word	0x00000200
        /*0060*/ 	.word	0x00000001
        /*0064*/ 	.word	0x00000001


	//----- nvinfo : EIATTR_CRS_STACK_SIZE
	.align		4
.L_5759:
        /*0068*/ 	.byte	0x04, 0x1e
        /*006a*/ 	.short	(.L_5761 - .L_5760)
.L_5760:
        /*006c*/ 	.word	0x00000000


	//----- nvinfo : EIATTR_CBANK_PARAM_SIZE
	.align		4
.L_5761:
        /*0070*/ 	.byte	0x03, 0x19
        /*0072*/ 	.short	0x0c4a


	//----- nvinfo : EIATTR_PARAM_CBANK
	.align		4
        /*0074*/ 	.byte	0x04, 0x0a
        /*0076*/ 	.short	(.L_5763 - .L_5762)
	.align		4
.L_5762:
        /*0078*/ 	.word	index@(.nv.constant0._ZN2at6native55_GLOBAL__N__de093ff9_22_ForeachBinaryOpList_cu_a911ec4325multi_tensor_apply_kernelINS1_18TensorListMetadataILi2EEENS1_11CopyFunctorIsN3c1013Float8_e4m3fnELi2ELi1ELi1EEEJNS0_4CopyIsS7_EEEEEvT_T0_DpT1_)
        /*007c*/ 	.short	0x0210
        /*007e*/ 	.short	0x0c4a


	//----- nvinfo : EIATTR_SW_WAR
	.align		4
.L_5763:
        /*0080*/ 	.byte	0x04, 0x36
        /*0082*/ 	.short	(.L_5765 - .L_5764)
.L_5764:
        /*0084*/ 	.word	0x00000008
.L_5765:


//--------------------- .nv.info._ZN2at6native55_GLOBAL__N__de093ff9_22_ForeachBinaryOpList_cu_a911ec4325multi_tensor_apply_kernelINS1_18TensorListMetadataILi2EEENS1_11CopyFunctorIsbLi2ELi1ELi1EEEJNS0_4CopyIsbEEEEEvT_T0_DpT1_ --------------------------
	.section	.nv.info._ZN2at6native55_GLOBAL__N__de093ff9_22_ForeachBinaryOpList_cu_a911ec4325multi_tensor_apply_kernelINS1_18TensorListMetadataILi2EEENS1_11CopyFunctorIsbLi2ELi1ELi1EEEJNS0_4CopyIsbEEEEEvT_T0_DpT1_,"",@"SHT_CUDA_INFO"
	.sectionflags	@""
	.align	4


	//----- nvinfo : EIATTR_CUDA_API_VERSION
	.align		4
        /*0000*/ 	.byte	0x04, 0x37
        /*0002*/ 	.short	(.L_5767 - .L_5766)
.L_5766:
        /*0004*/ 	.word	0x00000082


	//----- nvinfo : EIATTR_KPARAM_INFO
	.align		4
.L_5767:
        /*0008*/ 	.byte	0x04, 0x17
        /*000a*/ 	.short	(.L_5769 - .L_5768)
.L_5768:
        /*000c*/ 	.word	0x00000000
        /*0010*/ 	.short	0x0002
        /*0012*/ 	.short	0x0c49
        /*0014*/ 	.byte	0x00, 0xf0, 0x05, 0x00


	//----- nvinfo : EIATTR_KPARAM_INFO
	.align		4
.L_5769:
        /*0018*/ 	.byte	0x04, 0x17
        /*001a*/ 	.short	(.L_5771 - .L_5770)
.L_5770:
        /*001c*/ 	.word	0x00000000
        /*0020*/ 	.short	0x0001
        /*0022*/ 	.short	0x0c48
        /*0024*/ 	.byte	0x00, 0xf0, 0x05, 0x00


	//----- nvinfo : EIATTR_KPARAM_INFO
	.align		4
.L_5771:
        /*0028*/ 	.byte	0x04, 0x17
        /*002a*/ 	.short	(.L_5773 - .L_5772)
.L_5772:
        /*002c*/ 	.word	0x00000000
        /*0030*/ 	.short	0x0000
        /*0032*/ 	.short	0x0000
        /*0034*/ 	.byte	0x00, 0xf0, 0x21, 0x31


	//----- nvinfo : EIATTR_SPARSE_MMA_MASK
	.align		4
.L_5773:
        /*0038*/ 	.byte	0x03, 0x50
        /*003a*/ 	.short	0x0000


	//----- nvinfo : EIATTR_MAXREG_COUNT
	.align		4
        /*003c*/ 	.byte	0x03, 0x1b
        /*003e*/ 	.short	0x0080


	//----- nvinfo : EIATTR_MERCURY_ISA_VERSION
	.align		4
        /*0040*/ 	.byte	0x03, 0x5f
        /*0042*/ 	.short	0x0101


	//----- nvinfo : EIATTR_EXIT_INSTR_OFFSETS
	.align		4
        /*0044*/ 	.byte	0x04, 0x1c
        /*0046*/ 	.short	(.L_5775 - .L_5774)


	//   ....[0]....
.L_5774:
        /*0048*/ 	.word	0x00000170


	//   ....[1]....
        /*004c*/ 	.word	0x000005a0


	//   ....[2]....
        /*0050*/ 	.word	0x00000600


	//   ....[3]....
        /*0054*/ 	.word	0x000007c0


	//----- nvinfo : EIATTR_MAX_THREADS
	.align		4
.L_5775:
        /*0058*/ 	.byte	0x04, 0x05
        /*005a*/ 	.short	(.L_5777 - .L_5776)
.L_5776:
        /*005c*/ 	.word	0x00000200
        /*0060*/ 	.word	0x00000001
        /*0064*/ 	.word	0x00000001


	//----- nvinfo : EIATTR_CRS_STACK_SIZE
	.align		4
.L_5777:
        /*0068*/ 	.byte	0x04, 0x1e
        /*006a*/ 	.short	(.L_5779 - .L_5778)
.L_5778:
        /*006c*/ 	.word	0x00000000


	//----- nvinfo : EIATTR_CBANK_PARAM_SIZE
	.align		4
.L_5779:
        /*0070*/ 	.byte	0x03, 0x19
        /*0072*/ 	.short	0x0c4a


	//----- nvinfo : EIATTR_PARAM_CBANK
	.align		4
        /*0074*/ 	.byte	0x04, 0x0a
        /*0076*/ 	.short	(.L_5781 - .L_5780)
	.align		4
.L_5780:
        /*0078*/ 	.word	index@(.nv.constant0._ZN2at6native55_GLOBAL__N__de093ff9_22_ForeachBinaryOpList_cu_a911ec4325multi_tensor_apply_kernelINS1_18TensorListMetadataILi2EEENS1_11CopyFunctorIsbLi2ELi1ELi1EEEJNS0_4CopyIsbEEEEEvT_T0_DpT1_)
        /*007c*/ 	.short	0x0210
        /*007e*/ 	.short	0x0c4a


	//----- nvinfo : EIATTR_SW_WAR
	.align		4
.L_5781:
        /*0080*/ 	.byte	0x04, 0x36
        /*0082*/ 	.short	(.L_5783 - .L_5782)
.L_5782:
        /*0084*/ 	.word	0x00000008
.L_5783:


//--------------------- .nv.info._ZN2at6native55_GLOBAL__N__de093ff9_22_ForeachBinaryOpList_cu_a911ec4325multi_tensor_apply_kernelINS1_18TensorListMetadataILi2EEENS1_11CopyFunctorIsN3c108BFloat16ELi2ELi1ELi1EEEJNS0_4CopyIsS7_EEEEEvT_T0_DpT1_ --------------------------
	.section	.nv.info._ZN2at6native55_GLOBAL__N__de093ff9_22_ForeachBinaryOpList_cu_a911ec4325multi_tensor_apply_kernelINS1_18TensorListMetadataILi2EEENS1_11CopyFunctorIsN3c108BFloat16ELi2ELi1ELi1EEEJNS0_4CopyIsS7_EEEEEvT_T0_DpT1_,"",@"SHT_CUDA_INFO"
	.sectionflags	@""
	.align	4


	//----- nvinfo : EIATTR_CUDA_API_VERSION
	.align		4
        /*0000*/ 	.byte	0x04, 0x37
        /*0002*/ 	.short	(.L_5785 - .L_5784)
.L_5784:
        /*0004*/ 	.word	0x00000082


	//----- nvinfo : EIATTR_KPARAM_INFO
	.align		4
.L_5785:
        /*0008*/ 	.byte	0x04, 0x17
        /*000a*/ 	.short	(.L_5787 - .L_5786)
.L_5786:
        /*000c*/ 	.word	0x00000000
        /*0010*/ 	.short	0x0002
        /*0012*/ 	.short	0x0c49
        /*0014*/ 	.byte	0x00, 0xf0, 0x05, 0x00


	//----- nvinfo : EIATTR_KPARAM_INFO
	.align		4
.L_5787:
        /*0018*/ 	.byte	0x04, 0x17
        /*001a*/ 	.short	(.L_5789 - .L_5788)
.L_5788:
        /*001c*/ 	.word	0x00000000
        /*0020*/ 	.short	0x0001
        /*0022*/ 	.short	0x0c48
        /*0024*/ 	.byte	0x00, 0xf0, 0x05, 0x00


	//----- nvinfo : EIATTR_KPARAM_INFO
	.align		4
.L_5789:
        /*0028*/ 	.byte	0x04, 0x17
        /*002a*/ 	.short	(.L_5791 - .L_5790)
.L_5790:
        /*002c*/ 	.word	0x00000000
        /*0030*/ 	.short	0x0000
        /*0032*/ 	.short	0x0000
        /*0034*/ 	.byte	0x00, 0xf0, 0x21, 0x31


	//----- nvinfo : EIATTR_SPARSE_MMA_MASK
	.align		4
.L_5791:
        /*0038*/ 	.byte	0x03, 0x50
        /*003a*/ 	.short	0x0000


	//----- nvinfo : EIATTR_MAXREG_COUNT
	.align		4
        /*003c*/ 	.byte	0x03, 0x1b
        /*003e*/ 	.short	0x0080


	//----- nvinfo : EIATTR_MERCURY_ISA_VERSION
	.align		4
        /*0040*/ 	.byte	0x03, 0x5f
        /*0042*/ 	.short	0x0101


	//----- nvinfo : EIATTR_EXIT_INSTR_OFFSETS
	.align		4
        /*0044*/ 	.byte	0x04, 0x1c
        /*0046*/ 	.short	(.L_5793 - .L_5792)


	//   ....[0]....
.L_5792:
        /*0048*/ 	.word	0x00000160


	//   ....[1]....
        /*004c*/ 	.word	0x000005c0


	//   ....[2]....
        /*0050*/ 	.word	0x00000620


	//   ....[3]....
        /*0054*/ 	.word	0x00000830


	//----- nvinfo : EIATTR_MAX_THREADS
	.align		4
.L_5793:
        /*0058*/ 	.byte	0x04, 0x05
        /*005a*/ 	.short	(.L_5795 - .L_5794)
.L_5794:
        /*005c*/ 	.word	0x00000200
        /*0060*/ 	.word	0x00000001
        /*0064*/ 	.word	0x00000001


	//----- nvinfo : EIATTR_CRS_STACK_SIZE
	.align		4
.L_5795:
        /*0068*/ 	.byte	0x04, 0x1e
        /*006a*/ 	.short	(.L_5797 - .L_5796)
.L_5796:
        /*006c*/ 	.word	0x00000000


	//----- nvinfo : EIATTR_CBANK_PARAM_SIZE
	.align		4
.L_5797:
        /*0070*/ 	.byte	0x03, 0x19
        /*0072*/ 	.short	0x0c4a


	//----- nvinfo : EIATTR_PARAM_CBANK
	.align		4
        /*0074*/ 	.byte	0x04, 0x0a
        /*0076*/ 	.short	(.L_5799 - .L_5798)
	.align		4
.L_5798:
        /*0078*/ 	.word	index@(.nv.constant0._ZN2at6native55_GLOBAL__N__de093ff9_22_ForeachBinaryOpList_cu_a911ec4325multi_tensor_apply_kernelINS1_18TensorListMetadataILi2EEENS1_11CopyFunctorIsN3c108BFloat16ELi2ELi1ELi1EEEJNS0_4CopyIsS7_EEEEEvT_T0_DpT1_)
        /*007c*/ 	.short	0x0210
        /*007e*/ 	.short	0x0c4a


	//----- nvinfo : EIATTR_SW_WAR
	.align		4
.L_5799:
        /*0080*/ 	.byte	0x04, 0x36
        /*0082*/ 	.short	(.L_5801 - .L_5800)
.L_5800:
        /*0084*/ 	.word	0x00000008
.L_5801:


//--------------------- .nv.info._ZN2at6native55_GLOBAL__N__de093ff9_22_ForeachBinaryOpList_cu_a911ec4325multi_tensor_apply_kernelINS1_18TensorListMetadataILi2EEENS1_11CopyFunctorIsN3c104HalfELi2ELi1ELi1EEEJNS0_4CopyIsS7_EEEEEvT_T0_DpT1_ --------------------------
	.section	.nv.info._ZN2at6native55_GLOBAL__N__de093ff9_22_ForeachBinaryOpList_cu_a911ec4325multi_tensor_apply_kernelINS1_18TensorListMetadataILi2EEENS1_11CopyFunctorIsN3c104HalfELi2ELi1ELi1EEEJNS0_4CopyIsS7_EEEEEvT_T0_DpT1_,"",@"SHT_CUDA_INFO"
	.sectionflags	@""
	.align	4


	//----- nvinfo : EIATTR_CUDA_API_VERSION
	.align		4
        /*0000*/ 	.byte	0x04, 0x37
        /*0002*/ 	.short	(.L_5803 - .L_5802)
.L_5802:
        /*0004*/ 	.word	0x00000082


	//----- nvinfo : EIATTR_KPARAM_INFO
	.align		4
.L_5803:
        /*0008*/ 	.byte	0x04, 0x17
        /*000a*/ 	.short	(.L_5805 - .L_5804)
.L_5804:
        /*000c*/ 	.word	0x00000000
        /*0010*/ 	.short	0x0002
        /*0012*/ 	.short	0x0c49
        /*0014*/ 	.byte	0x00, 0xf0, 0x05, 0x00


	//----- nvinfo : EIATTR_KPARAM_INFO
	.align		4
.L_5805:
        /*0018*/ 	.byte	0x04, 0x17
        /*001a*/ 	.short	(.L_5807 - .L_5806)
.L_5806:
        /*001c*/ 	.word	0x00000000
        /*0020*/ 	.short	0x0001
        /*0022*/ 	.short	0x0c48
        /*0024*/ 	.byte	0x00, 0xf0, 0x05, 0x00


	//----- nvinfo : EIATTR_KPARAM_INFO
	.align		4
.L_5807:
        /*0028*/ 	.byte	0x04, 0x17
        /*002a*/ 	.short	(.L_5809 - .L_5808)
.L_5808:
        /*002c*/ 	.word	0x00000000
        /*0030*/ 	.short	0x0000
        /*0032*/ 	.short	0x0000
        /*0034*/ 	.byte	0x00, 0xf0, 0x21, 0x31


	//----- nvinfo : EIATTR_SPARSE_MMA_MASK
	.align		4
.L_5809:
        /*0038*/ 	.byte	0x03, 0x50
        /*003a*/ 	.short	0x0000


	//----- nvinfo : EIATTR_MAXREG_COUNT
	.align		4
        /*003c*/ 	.byte	0x03, 0x1b
        /*003e*/ 	.short	0x0080


	//----- nvinfo : EIATTR_MERCURY_ISA_VERSION
	.align		4
        /*0040*/ 	.byte	0x03, 0x5f
        /*0042*/ 	.short	0x0101


	//----- nvinfo : EIATTR_EXIT_INSTR_OFFSETS
	.align		4
        /*0044*/ 	.byte	0x04, 0x1c
        /*0046*/ 	.short	(.L_5811 - .L_5810)


	//   ....[0]....
.L_5810:
        /*0048*/ 	.word	0x00000160


	//   ....[1]....
        /*004c*/ 	.word	0x000005c0


	//   ....[2]....
        /*0050*/ 	.word	0x00000620


	//   ....[3]....
        /*0054*/ 	.word	0x00000800


	//----- nvinfo : EIATTR_MAX_THREADS
	.align		4
.L_5811:
        /*0058*/ 	.byte	0x04, 0x05
        /*005a*/ 	.short	(.L_5813 - .L_5812)
.L_5812:
        /*005c*/ 	.word	0x00000200
        /*0060*/ 	.word	0x00000001
        /*0064*/ 	.word	0x00000001


	//----- nvinfo : EIATTR_CRS_STACK_SIZE
	.align		4
.L_5813:
        /*0068*/ 	.byte	0x04, 0x1e
        /*006a*/ 	.short	(.L_5815 - .L_5814)
.L_5814:
        /*006c*/ 	.word	0x00000000


	//----- nvinfo : EIATTR_CBANK_PARAM_SIZE
	.align		4
.L_5815:
        /*0070*/ 	.byte	0x03, 0x19
        /*0072*/ 	.short	0x0c4a


	//----- nvinfo : EIATTR_PARAM_CBANK
	.align		4
        /*0074*/ 	.byte	0x04, 0x0a
        /*0076*/ 	.short	(.L_5817 - .L_5816)
	.align		4
.L_5816:
        /*0078*/ 	.word	index@(.nv.constant0._ZN2at6native55_GLOBAL__N__de093ff9_22_ForeachBinaryOpList_cu_a911ec4325multi_tensor_apply_kernelINS1_18TensorListMetadataILi2EEENS1_11CopyFunctorIsN3c104HalfELi2ELi1ELi1EEEJNS0_4CopyIsS7_EEEEEvT_T0_DpT1_)
        /*007c*/ 	.short	0x0210
        /*007e*/ 	.short	0x0c4a


	//----- nvinfo : EIATTR_SW_WAR
	.align		4
.L_5817:
        /*0080*/ 	.byte	0x04, 0x36
        /*0082*/ 	.short	(.L_5819 - .L_5818)
.L_5818:
        /*0084*/ 	.word	0x00000008
.L_5819:


//--------------------- .nv.info._ZN2at6native55_GLOBAL__N__de093ff9_22_ForeachBinaryOpList_cu_a911ec4325multi_tensor_apply_kernelINS1_18TensorListMetadataILi2EEENS1_11CopyFunctorIsN3c107complexIfEELi2ELi1ELi1EEEJNS0_4CopyIsS8_EEEEEvT_T0_DpT1_ --------------------------
	.section	.nv.info._ZN2at6native55_GLOBAL__N__de093ff9_22_ForeachBinaryOpList_cu_a911ec4325multi_tensor_apply_kernelINS1_18TensorListMetadataILi2EEENS1_11CopyFunctorIsN3c107complexIfEELi2ELi1ELi1EEEJNS0_4CopyIsS8_EEEEEvT_T0_DpT1_,"",@"SHT_CUDA_INFO"
	.sectionflags	@""
	.align	4


	//----- nvinfo : EIATTR_CUDA_API_VERSION
	.align		4
        /*0000*/ 	.byte	0x04, 0x37
        /*0002*/ 	.short	(.L_5821 - .L_5820)
.L_5820:
        /*0004*/ 	.word	0x00000082


	//----- nvinfo : EIATTR_KPARAM_INFO
	.align		4
.L_5821:
        /*0008*/ 	.byte	0x04, 0x17
        /*000a*/ 	.short	(.L_5823 - .L_5822)
.L_5822:
        /*000c*/ 	.word	0x00000000
        /*0010*/ 	.short	0x0002
        /*0012*/ 	.short	0x0c49
        /*0014*/ 	.byte	0x00, 0xf0, 0x05, 0x00


	//----- nvinfo : EIATTR_KPARAM_INFO
	.align		4
.L_5823:
        /*0018*/ 	.byte	0x04, 0x17
        /*001a*/ 	.short	(.L_5825 - .L_5824)
.L_5824:
        /*001c*/ 	.word	0x00000000
        /*0020*/ 	.short	0x0001
        /*0022*/ 	.short	0x0c48
        /*0024*/ 	.byte	0x00, 0xf0, 0x05, 0x00


	//----- nvinfo : EIATTR_KPARAM_INFO
	.align		4
.L_5825:
        /*0028*/ 	.byte	0x04, 0x17
        /*002a*/ 	.short	(.L_5827 - .L_5826)
.L_5826:
        /*002c*/ 	.word	0x00000000
        /*0030*/ 	.short	0x0000
        /*0032*/ 	.short	0x0000
        /*0034*/ 	.byte	0x00, 0xf0, 0x21, 0x31


	//----- nvinfo : EIATTR_SPARSE_MMA_MASK
	.align		4
.L_5827:
        /*0038*/ 	.byte	0x03, 0x50
        /*003a*/ 	.short	0x0000


	//----- nvinfo : EIATTR_MAXREG_COUNT
	.align		4
        /*003c*/ 	.byte	0x03, 0x1b
        /*003e*/ 	.short	0x0080


	//----- nvinfo : EIATTR_MERCURY_ISA_VERSION
	.align		4
        /*0040*/ 	.byte	0x03, 0x5f
        /*0042*/ 	.short	0x0101


	//----- nvinfo : EIATTR_EXIT_INSTR_OFFSETS
	.align		4
        /*0044*/ 	.byte	0x04, 0x1c
        /*0046*/ 	.short	(.L_5829 - .L_5828)


	//   ....[0]....
.L_5828:
        /*0048*/ 	.word	0x00000170


	//   ....[1]....
        /*004c*/ 	.word	0x000005c0


	//   ....[2]....
        /*0050*/ 	.word	0x00000620


	//   ....[3]....
        /*0054*/ 	.word	0x000007d0


	//----- nvinfo : EIATTR_MAX_THREADS
	.align		4
.L_5829:
        /*0058*/ 	.byte	0x04, 0x05
        /*005a*/ 	.short	(.L_5831 - .L_5830)
.L_5830:
        /*005c*/ 	.word	0x00000200
        /*0060*/ 	.word	0x00000001
        /*0064*/ 	.word	0x00000001


	//----- nvinfo : EIATTR_CRS_STACK_SIZE
	.align		4
.L_5831:
        /*0068*/ 	.byte	0x04, 0x1e
        /*006a*/ 	.short	(.L_5833 - .L_5832)
.L_5832:
        /*006c*/ 	.word	0x00000000


	//----- nvinfo : EIATTR_CBANK_PARAM_SIZE
	.align		4
.L_5833:
        /*0070*/ 	.byte	0x03, 0x19
        /*0072*/ 	.short	0x0c4a


	//----- nvinfo : EIATTR_PARAM_CBANK
	.align		4
        /*0074*/ 	.byte	0x04, 0x0a
        /*0076*/ 	.short	(.L_5835 - .L_5834)
	.align		4
.L_5834:
        /*0078*/ 	.word	index@(.nv.constant0._ZN2at6native55_GLOBAL__N__de093ff9_22_ForeachBinaryOpList_cu_a911ec4325multi_tensor_apply_kernelINS1_18TensorListMetadataILi2EEENS1_11CopyFunctorIsN3c107complexIfEELi2ELi1ELi1EEEJNS0_4CopyIsS8_EEEEEvT_T0_DpT1_)
        /*007c*/ 	.short	0x0210
        /*007e*/ 	.short	0x0c4a


	//----- nvinfo : EIATTR_SW_WAR
	.align		4
.L_5835:
        /*0080*/ 	.byte	0x04, 0x36
        /*0082*/ 	.short	(.L_5837 - .L_5836)
.L_5836:
        /*0084*/ 	.word	0x00000008
.L_5837:


//--------------------- .nv.info._ZN2at6native55_GLOBAL__N__de093ff9_22_ForeachBinaryOpList_cu_a911ec4325multi_tensor_apply_kernelINS1_18TensorListMetadataILi2EEENS1_11CopyFunctorIsN3c107complexIdEELi2ELi1ELi1EEEJNS0_4CopyIsS8_EEEEEvT_T0_DpT1_ --------------------------
	.section	.nv.info._ZN2at6native55_GLOBAL__N__de093ff9_22_ForeachBinaryOpList_cu_a911ec4325multi_tensor_apply_kernelINS1_18TensorListMetadataILi2EEENS1_11CopyFunctorIsN3c107complexIdEELi2ELi1ELi1EEEJNS0_4CopyIsS8_EEEEEvT_T0_DpT1_,"",@"SHT_CUDA_INFO"
	.sectionflags	@""
	.align	4


	//----- nvinfo : EIATTR_CUDA_API_VERSION
	.align		4
        /*0000*/ 	.byte	0x04, 0x37
        /*0002*/ 	.short	(.L_5839 - .L_5838)
.L_5838:
        /*0004*/ 	.word	0x00000082


	//----- nvinfo : EIATTR_KPARAM_INFO
	.align		4
.L_5839:
        /*0008*/ 	.byte	0x04, 0x17
        /*000a*/ 	.short	(.L_5841 - .L_5840)
.L_5840:
        /*000c*/ 	.word	0x00000000
        /*0010*/ 	.short	0x0002
        /*0012*/ 	.short	0x0c49
        /*0014*/ 	.byte	0x00, 0xf0, 0x05, 0x00


	//----- nvinfo : EIATTR_KPARAM_INFO
	.align		4
.L_5841:
        /*0018*/ 	.byte	0x04, 0x17
        /*001a*/ 	.short	(.L_5843 - .L_5842)
.L_5842:
        /*001c*/ 	.word	0x00000000
        /*0020*/ 	.short	0x0001
        /*0022*/ 	.short	0x0c48
        /*0024*/ 	.byte	0x00, 0xf0, 0x05, 0x00


	//----- nvinfo : EIATTR_KPARAM_INFO
	.align		4
.L_5843:
        /*0028*/ 	.byte	0x04, 0x17
        /*002a*/ 	.short	(.L_5845 - .L_5844)
.L_5844:
        /*002c*/ 	.word	0x00000000
        /*0030*/ 	.short	0x0000
        /*0032*/ 	.short	0x0000
        /*0034*/ 	.byte	0x00, 0xf0, 0x21, 0x31


	//----- nvinfo : EIATTR_SPARSE_MMA_MASK
	.align		4
.L_5845:
        /*0038*/ 	.byte	0x03, 0x50
        /*003a*/ 	.short	0x0000


	//----- nvinfo : EIATTR_MAXREG_COUNT
	.align		4
        /*003c*/ 	.byte	0x03, 0x1b
        /*003e*/ 	.short	0x0080


	//----- nvinfo : EIATTR_MERCURY_ISA_VERSION
	.align		4
        /*0040*/ 	.byte	0x03, 0x5f
        /*0042*/ 	.short	0x0101


	//----- nvinfo : EIATTR_EXIT_INSTR_OFFSETS
	.align		4
        /*0044*/ 	.byte	0x04, 0x1c
        /*0046*/ 	.short	(.L_5847 - .L_5846)


	//   ....[0]....
.L_5846:
        /*0048*/ 	.word	0x00000190


	//   ....[1]....
        /*004c*/ 	.word	0x000005c0


	//   ....[2]....
        /*0050*/ 	.word	0x00000620


	//   ....[3]....
        /*0054*/ 	.word	0x000007d0


	//----- nvinfo : EIATTR_MAX_THREADS
	.align		4
.L_5847:
        /*0058*/ 	.byte	0x04, 0x05
        /*005a*/ 	.short	(.L_5849 - .L_5848)
.L_5848:
        /*005c*/ 	.word	0x00000200
        /*0060*/ 	.word	0x00000001
        /*0064*/ 	.word	0x00000001


	//----- nvinfo : EIATTR_CRS_STACK_SIZE
	.align		4
.L_5849:
        /*0068*/ 	.byte	0x04, 0x1e
        /*006a*/ 	.short	(.L_5851 - .L_5850)
.L_5850:
        /*006c*/ 	.word	0x00000000


	//----- nvinfo : EIATTR_CBANK_PARAM_SIZE
	.align		4
.L_5851:
        /*0070*/ 	.byte	0x03, 0x19
        /*0072*/ 	.short	0x0c4a


	//----- nvinfo : EIATTR_PARAM_CBANK
	.align		4
        /*0074*/ 	.byte	0x04, 0x0a
        /*0076*/ 	.short	(.L_5853 - .L_5852)
	.align		4
.L_5852:
        /*0078*/ 	.word	index@(.nv.constant0._ZN2at6native55_GLOBAL__N__de093ff9_22_ForeachBinaryOpList_cu_a911ec4325multi_tensor_apply_kernelINS1_18TensorListMetadataILi2EEENS1_11CopyFunctorIsN3c107complexIdEELi2ELi1ELi1EEEJNS0_4CopyIsS8_EEEEEvT_T0_DpT1_)
        /*007c*/ 	.short	0x0210
        /*007e*/ 	.short	0x0c4a


	//----- nvinfo : EIATTR_SW_WAR
	.align		4
.L_5853:
        /*0080*/ 	.byte	0x04, 0x36
        /*0082*/ 	.short	(.L_5855 - .L_5854)
.L_5854:
        /*0084*/ 	.word	0x00000008
.L_5855:


//--------------------- .nv.info._ZN2at6native55_GLOBAL__N__de093ff9_22_ForeachBinaryOpList_cu_a911ec4325multi_tensor_apply_kernelINS1_18TensorListMetadataILi2EEENS1_11CopyFunctorIsfLi2ELi1ELi1EEEJNS0_4CopyIsfEEEEEvT_T0_DpT1_ --------------------------
	.section	.nv.info._ZN2at6native55_GLOBAL__N__de093ff9_22_ForeachBinaryOpList_cu_a911ec4325multi_tensor_apply_kernelINS1_18TensorListMetadataILi2EEENS1_11CopyFunctorIsfLi2ELi1ELi1EEEJNS0_4CopyIsfEEEEEvT_T0_DpT1_,"",@"SHT_CUDA_INFO"
	.sectionflags	@""
	.align	4


	//----- nvinfo : EIATTR_CUDA_API_VERSION
	.align		4
        /*0000*/ 	.byte	0x04, 0x37
        /*0002*/ 	.short	(.L_5857 - .L_5856)
.L_5856:
        /*0004*/ 	.word	0x00000082


	//----- nvinfo : EIATTR_KPARAM_INFO
	.align		4
.L_5857:
        /*0008*/ 	.byte	0x04, 0x17
        /*000a*/ 	.short	(.L_5859 - .L_5858)
.L_5858:
        /*000c*/ 	.word	0x00000000
        /*0010*/ 	.short	0x0002
        /*0012*/ 	.short	0x0c49
        /*0014*/ 	.byte	0x00, 0xf0, 0x05, 0x00


	//----- nvinfo : EIATTR_KPARAM_INFO
	.align		4
.L_5859:
        /*0018*/ 	.byte	0x04, 0x17
        /*001a*/ 	.short	(.L_5861 - .L_5860)
.L_5860:
        /*001c*/ 	.word	0x00000000
        /*0020*/ 	.short	0x0001
        /*0022*/ 	.short	0x0c48
        /*0024*/ 	.byte	0x00, 0xf0, 0x05, 0x00


	//----- nvinfo : EIATTR_KPARAM_INFO
	.align		4
.L_5861:
        /*0028*/ 	.byte	0x04, 0x17
        /*002a*/ 	.short	(.L_5863 - .L_5862)
.L_5862:
        /*002c*/ 	.word	0x00000000
        /*0030*/ 	.short	0x0000
        /*0032*/ 	.short	0x0000
        /*0034*/ 	.byte	0x00, 0xf0, 0x21, 0x31


	//----- nvinfo : EIATTR_SPARSE_MMA_MASK
	.align		4
.L_5863:
        /*0038*/ 	.byte	0x03, 0x50
        /*003a*/ 	.short	0x0000


	//----- nvinfo : EIATTR_MAXREG_COUNT
	.align		4
        /*003c*/ 	.byte	0x03, 0x1b
        /*003e*/ 	.short	0x0080


	//----- nvinfo : EIATTR_MERCURY_ISA_VERSION
	.align		4
        /*0040*/ 	.byte	0x03, 0x5f
        /*0042*/ 	.short	0x0101


	//----- nvinfo : EIATTR_EXIT_INSTR_OFFSETS
	.align		4
        /*0044*/ 	.byte	0x04, 0x1c
        /*0046*/ 	.short	(.L_5865 - .L_5864)


	//   ....[0]....
.L_5864:
        /*0048*/ 	.word	0x00000170


	//   ....[1]....
        /*004c*/ 	.word	0x00000590


	//   ....[2]....
        /*0050*/ 	.word	0x000005f0


	//   ....[3]....
        /*0054*/ 	.word	0x00000770


	//----- nvinfo : EIATTR_MAX_THREADS
	.align		4
.L_5865:
        /*0058*/ 	.byte	0x04, 0x05
        /*005a*/ 	.short	(.L_5867 - .L_5866)
.L_5866:
        /*005c*/ 	.word	0x00000200
        /*0060*/ 	.word	0x00000001
        /*0064*/ 	.word	0x00000001


	//----- nvinfo : EIATTR_CRS_STACK_SIZE
	.align		4
.L_5867:
        /*0068*/ 	.byte	0x04, 0x1e
        /*006a*/ 	.short	(.L_5869 - .L_5868)
.L_5868:
        /*006c*/ 	.word	0x00000000


	//----- nvinfo : EIATTR_CBANK_PARAM_SIZE
	.align		4
.L_5869:
        /*0070*/ 	.byte	0x03, 0x19
        /*0072*/ 	.short	0x0c4a


	//----- nvinfo : EIATTR_PARAM_CBANK
	.align		4
        /*0074*/ 	.byte	0x04, 0x0a
        /*0076*/ 	.short	(.L_5871 - .L_5870)
	.align		4
.L_5870:
        /*0078*/ 	.word	index@(.nv.constant0._ZN2at6native55_GLOBAL__N__de093ff9_22_ForeachBinaryOpList_cu_a911ec4325multi_tensor_apply_kernelINS1_18TensorListMetadataILi2EEENS1_11CopyFunctorIsfLi2ELi1ELi1EEEJNS0_4CopyIsfEEEEEvT_T0_DpT1_)
        /*007c*/ 	.short	0x0210
        /*007e*/ 	.short	0x0c4a


	//----- nvinfo : EIATTR_SW_WAR
	.align		4
.L_5871:
        /*0080*/ 	.byte	0x04, 0x36
        /*0082*/ 	.short	(.L_5873 - .L_5872)
.L_5872:
        /*0084*/ 	.word	0x00000008
.L_5873:


//--------------------- .nv.info._ZN2at6native55_GLOBAL__N__de093ff9_22_ForeachBinaryOpList_cu_a911ec4325multi_tensor_apply_kernelINS1_18TensorListMetadataILi2EEENS1_11CopyFunctorIsdLi2ELi1ELi1EEEJNS0_4CopyIsdEEEEEvT_T0_DpT1_ --------------------------
	.section	.nv.info._ZN2at6native55_GLOBAL__N__de093ff9_22_ForeachBinaryOpList_cu_a911ec4325multi_tensor_apply_kernelINS1_18TensorListMetadataILi2EEENS1_11CopyFunctorIsdLi2ELi1ELi1EEEJNS0_4CopyIsdEEEEEvT_T0_DpT1_,"",@"SHT_CUDA_INFO"
	.sectionflags	@""
	.align	4


	//----- nvinfo : EIATTR_CUDA_API_VERSION
	.align		4
        /*0000*/ 	.byte	0x04, 0x37
        /*0002*/ 	.short	(.L_5875 - .L_5874)
.L_5874:
        /*0004*/ 	.word	0x00000082


	//----- nvinfo : EIATTR_KPARAM_INFO
	.align		4
.L_5875:
        /*0008*/ 	.byte	0x04, 0x17
        /*000a*/ 	.short	(.L_5877 - .L_5876)
.L_5876:
        /*000c*/ 	.word	0x00000000
        /*0010*/ 	.short	0x0002
        /*0012*/ 	.short	0x0c49
        /*0014*/ 	.byte	0x00, 0xf0, 0x05, 0x00


	//----- nvinfo : EIATTR_KPARAM_INFO
	.align		4
.L_5877:
        /*0018*/ 	.byte	0x04, 0x17
        /*001a*/ 	.short	(.L_5879 - .L_5878)
.L_5878:
        /*001c*/ 	.word	0x00000000
        /*0020*/ 	.short	0x0001
        /*0022*/ 	.short	0x0c48
        /*0024*/ 	.byte	0x00, 0xf0, 0x05, 0x00


	//----- nvinfo : EIATTR_KPARAM_INFO
	.align		4
.L_5879:
        /*0028*/ 	.byte	0x04, 0x17
        /*002a*/ 	.short	(.L_5881 - .L_5880)
.L_5880:
        /*002c*/ 	.word	0x00000000
        /*0030*/ 	.short	0x0000
        /*0032*/ 	.short	0x0000
        /*0034*/ 	.byte	0x00, 0xf0, 0x21, 0x31


	//----- nvinfo : EIATTR_SPARSE_MMA_MASK
	.align		4
.L_5881:
        /*0038*/ 	.byte	0x03, 0x50
        /*003a*/ 	.short	0x0000


	//----- nvinfo : EIATTR_MAXREG_COUNT
	.align		4
        /*003c*/ 	.byte	0x03, 0x1b
        /*003e*/ 	.short	0x0080


	//----- nvinfo : EIATTR_MERCURY_ISA_VERSION
	.align		4
        /*0040*/ 	.byte	0x03, 0x5f
        /*0042*/ 	.short	0x0101


	//----- nvinfo : EIATTR_EXIT_INSTR_OFFSETS
	.align		4
        /*0044*/ 	.byte	0x04, 0x1c
        /*0046*/ 	.short	(.L_5883 - .L_5882)


	//   ....[0]....
.L_5882:
        /*0048*/ 	.word	0x00000190


	//   ....[1]....
        /*004c*/ 	.word	0x00000580


	//   ....[2]....
        /*0050*/ 	.word	0x000005e0


	//   ....[3]....
        /*0054*/ 	.word	0x00000770


	//----- nvinfo : EIATTR_MAX_THREADS
	.align		4
.L_5883:
        /*0058*/ 	.byte	0x04, 0x05
        /*005a*/ 	.short	(.L_5885 - .L_5884)
.L_5884:
        /*005c*/ 	.word	0x00000200
        /*0060*/ 	.word	0x00000001
        /*0064*/ 	.word	0x00000001


	//----- nvinfo : EIATTR_CRS_STACK_SIZE
	.align		4
.L_5885:
        /*0068*/ 	.byte	0x04, 0x1e
        /*006a*/ 	.short	(.L_5887 - .L_5886)
.L_5886:
        /*006c*/ 	.word	0x00000000


	//----- nvinfo : EIATTR_CBANK_PARAM_SIZE
	.align		4
.L_5887:
        /*0070*/ 	.byte	0x03, 0x19
        /*0072*/ 	.short	0x0c4a


	//----- nvinfo : EIATTR_PARAM_CBANK
	.align		4
        /*0074*/ 	.byte	0x04, 0x0a
        /*0076*/ 	.short	(.L_5889 - .L_5888)
	.align		4
.L_5888:
        /*0078*/ 	.word	index@(.nv.constant0._ZN2at6native55_GLOBAL__N__de093ff9_22_ForeachBinaryOpList_cu_a911ec4325multi_tensor_apply_kernelINS1_18TensorListMetadataILi2EEENS1_11CopyFunctorIsdLi2ELi1ELi1EEEJNS0_4CopyIsdEEEEEvT_T0_DpT1_)
        /*007c*/ 	.short	0x0210
        /*007e*/ 	.short	0x0c4a


	//----- nvinfo : EIATTR_SW_WAR
	.align		4
.L_5889:
        /*0080*/ 	.byte	0x04, 0x36
        /*0082*/ 	.short	(.L_5891 - .L_5890)
.L_5890:
        /*0084*/ 	.word	0x00000008
.L_5891:


//--------------------- .nv.info._ZN2at6native55_GLOBAL__N__de093ff9_22_ForeachBinaryOpList_cu_a911ec4325multi_tensor_apply_kernelINS1_18TensorListMetadataILi2EEENS1_11CopyFunctorIsiLi2ELi1ELi1EEEJNS0_4CopyIsiEEEEEvT_T0_DpT1_ --------------------------
	.section	.nv.info._ZN2at6native55_GLOBAL__N__de093ff9_22_ForeachBinaryOpList_cu_a911ec4325multi_tensor_apply_kernelINS1_18TensorListMetadataILi2EEENS1_11CopyFunctorIsiLi2ELi1ELi1EEEJNS0_4CopyIsiEEEEEvT_T0_DpT1_,"",@"SHT_CUDA_INFO"
	.sectionflags	@""
	.align	4


	//----- nvinfo : EIATTR_CUDA_API_VERSION
	.align		4
        /*0000*/ 	.byte	0x04, 0x37
        /*0002*/ 	.short	(.L_5893 - .L_5892)
.L_5892:
        /*0004*/ 	.word	0x00000082


	//----- nvinfo : EIATTR_KPARAM_INFO
	.align		4
.L_5893:
        /*0008*/ 	.byte	0x04, 0x17
        /*000a*/ 	.short	(.L_5895 - .L_5894)
.L_5894:
        /*000c*/ 	.word	0x00000000
        /*0010*/ 	.short	0x0002
        /*0012*/ 	.short	0x0c49
        /*0014*/ 	.byte	0x00, 0xf0, 0x05, 0x00


	//----- nvinfo : EIATTR_KPARAM_INFO
	.align		4
.L_5895:
        /*0018*/ 	.byte	0x04, 0x17
        /*001a*/ 	.short	(.L_5897 - .L_5896)
.L_5896:
        /*001c*/ 	.word	0x00000000
        /*0020*/ 	.short	0x0001
        /*0022*/ 	.short	0x0c48
        /*0024*/ 	.byte	0x00, 0xf0, 0x05, 0x00


	//----- nvinfo : EIATTR_KPARAM_INFO
	.align		4
.L_5897:
        /*0028*/ 	.byte	0x04, 0x17
        /*002a*/ 	.short	(.L_5899 - .L_5898)
.L_5898:
        /*002c*/ 	.word	0x00000000
        /*0030*/ 	.short	0x0000
        /*0032*/ 	.short	0x0000
        /*0034*/ 	.byte	0x00, 0xf0, 0x21, 0x31


	//----- nvinfo : EIATTR_SPARSE_MMA_MASK
	.align		4
.L_5899:
        /*0038*/ 	.byte	0x03, 0x50
        /*003a*/ 	.short	0x0000


	//----- nvinfo : EIATTR_MAXREG_COUNT
	.align		4
        /*003c*/ 	.byte	0x03, 0x1b
        /*003e*/ 	.short	0x0080


	//----- nvinfo : EIATTR_MERCURY_ISA_VERSION
	.align		4
        /*0040*/ 	.byte	0x03, 0x5f
        /*0042*/ 	.short	0x0101


	//----- nvinfo : EIATTR_EXIT_INSTR_OFFSETS
	.align		4
        /*0044*/ 	.byte	0x04, 0x1c
        /*0046*/ 	.short	(.L_5901 - .L_5900)


	//   ....[0]....
.L_5900:
        /*0048*/ 	.word	0x00000170


	//   ....[1]....
        /*004c*/ 	.word	0x00000520


	//   ....[2]....
        /*0050*/ 	.word	0x00000580


	//   ....[3]....
        /*0054*/ 	.word	0x000006c0


	//----- nvinfo : EIATTR_MAX_THREADS
	.align		4
.L_5901:
        /*0058*/ 	.byte	0x04, 0x05
        /*005a*/ 	.short	(.L_5903 - .L_5902)
.L_5902:
        /*005c*/ 	.word	0x00000200
        /*0060*/ 	.word	0x00000001
        /*0064*/ 	.word	0x00000001


	//----- nvinfo : EIATTR_CRS_STACK_SIZE
	.align		4
.L_5903:
        /*0068*/ 	.byte	0x04, 0x1e
        /*006a*/ 	.short	(.L_5905 - .L_5904)
.L_5904:
        /*006c*/ 	.word	0x00000000


	//----- nvinfo : EIATTR_CBANK_PARAM_SIZE
	.align		4
.L_5905:
        /*0070*/ 	.byte	0x03, 0x19
        /*0072*/ 	.short	0x0c4a


	//----- nvinfo : EIATTR_PARAM_CBANK
	.align		4
        /*0074*/ 	.byte	0x04, 0x0a
        /*0076*/ 	.short	(.L_5907 - .L_5906)
	.align		4
.L_5906:
        /*0078*/ 	.word	index@(.nv.constant0._ZN2at6native55_GLOBAL__N__de093ff9_22_ForeachBinaryOpList_cu_a911ec4325multi_tensor_apply_kernelINS1_18TensorListMetadataILi2EEENS1_11CopyFunctorIsiLi2ELi1ELi1EEEJNS0_4CopyIsiEEEEEvT_T0_DpT1_)
        /*007c*/ 	.short	0x0210
        /*007e*/ 	.short	0x0c4a


	//----- nvinfo : EIATTR_SW_WAR
	.align		4
.L_5907:
        /*0080*/ 	.byte	0x04, 0x36
        /*0082*/ 	.short	(.L_5909 - .L_5908)
.L_5908:
        /*0084*/ 	.word	0x00000008
.L_5909:


//--------------------- .nv.info._ZN2at6native55_GLOBAL__N__de093ff9_22_ForeachBinaryOpList_cu_a911ec4325multi_tensor_apply_kernelINS1_18TensorListMetadataILi2EEENS1_11CopyFunctorIslLi2ELi1ELi1EEEJNS0_4CopyIslEEEEEvT_T0_DpT1_ --------------------------
	.section	.nv.info._ZN2at6native55_GLOBAL__N__de093ff9_22_ForeachBinaryOpList_cu_a911ec4325multi_tensor_apply_kernelINS1_18TensorListMetadataILi2EEENS1_11CopyFunctorIslLi2ELi1ELi1EEEJNS0_4CopyIslEEEEEvT_T0_DpT1_,"",@"SHT_CUDA_INFO"
	.sectionflags	@""
	.align	4


	//----- nvinfo : EIATTR_CUDA_API_VERSION
	.align		4
        /*0000*/ 	.byte	0x04, 0x37
        /*0002*/ 	.short	(.L_5911 - .L_5910)
.L_5910:
        /*0004*/ 	.word	0x00000082


	//----- nvinfo : EIATTR_KPARAM_INFO
	.align		4
.L_5911:
        /*0008*/ 	.byte	0x04, 0x17
        /*000a*/ 	.short	(.L_5913 - .L_5912)
.L_5912:
        /*000c*/ 	.word	0x00000000
        /*0010*/ 	.short	0x0002
        /*0012*/ 	.short	0x0c49
        /*0014*/ 	.byte	0x00, 0xf0, 0x05, 0x00


	//----- nvinfo : EIATTR_KPARAM_INFO
	.align		4
.L_5913:
        /*0018*/ 	.byte	0x04, 0x17
        /*001a*/ 	.short	(.L_5915 - .L_5914)
.L_5914:
        /*001c*/ 	.word	0x00000000
        /*0020*/ 	.short	0x0001
        /*0022*/ 	.short	0x0c48
        /*0024*/ 	.byte	0x00, 0xf0, 0x05, 0x00


	//----- nvinfo : EIATTR_KPARAM_INFO
	.align		4
.L_5915:
        /*0028*/ 	.byte	0x04, 0x17
        /*002a*/ 	.short	(.L_5917 - .L_5916)
.L_5916:
        /*002c*/ 	.word	0x00000000
        /*0030*/ 	.short	0x0000
        /*0032*/ 	.short	0x0000
        /*0034*/ 	.byte	0x00, 0xf0, 0x21, 0x31


	//----- nvinfo : EIATTR_SPARSE_MMA_MASK
	.align		4
.L_5917:
        /*0038*/ 	.byte	0x03, 0x50
        /*003a*/ 	.short	0x0000


	//----- nvinfo : EIATTR_MAXREG_COUNT
	.align		4
        /*003c*/ 	.byte	0x03, 0x1b
        /*003e*/ 	.short	0x0080


	//----- nvinfo : EIATTR_MERCURY_ISA_VERSION
	.align		4
        /*0040*/ 	.byte	0x03, 0x5f
        /*0042*/ 	.short	0x0101


	//----- nvinfo : EIATTR_EXIT_INSTR_OFFSETS
	.align		4
        /*0044*/ 	.byte	0x04, 0x1c
        /*0046*/ 	.short	(.L_5919 - .L_5918)


	//   ....[0]....
.L_5918:
        /*0048*/ 	.word	0x00000170


	//   ....[1]....
        /*004c*/ 	.word	0x00000520


	//   ....[2]....
        /*0050*/ 	.word	0x00000580


	//   ....[3]....
        /*0054*/ 	.word	0x000006f0


	//----- nvinfo : EIATTR_MAX_THREADS
	.align		4
.L_5919:
        /*0058*/ 	.byte	0x04, 0x05
        /*005a*/ 	.short	(.L_5921 - .L_5920)
.L_5920:
        /*005c*/ 	.word	0x00000200
        /*0060*/ 	.word	0x00000001
        /*0064*/ 	.word	0x00000001


	//----- nvinfo : EIATTR_CRS_STACK_SIZE
	.align		4
.L_5921:
        /*0068*/ 	.byte	0x04, 0x1e
        /*006a*/ 	.short	(.L_5923 - .L_5922)
.L_5922:
        /*006c*/ 	.word	0x00000000


	//----- nvinfo : EIATTR_CBANK_PARAM_SIZE
	.align		4
.L_5923:
        /*0070*/ 	.byte	0x03, 0x19
        /*0072*/ 	.short	0x0c4a


	//----- nvinfo : EIATTR_PARAM_CBANK
	.align		4
        /*0074*/ 	.byte	0x04, 0x0a
        /*0076*/ 	.short	(.L_5925 - .L_5924)
	.align		4
.L_5924:
        /*0078*/ 	.word	index@(.nv.constant0._ZN2at6native55_GLOBAL__N__de093ff9_22_ForeachBinaryOpList_cu_a911ec4325multi_tensor_apply_kernelINS1_18TensorListMetadataILi2EEENS1_11CopyFunctorIslLi2ELi1ELi1EEEJNS0_4CopyIslEEEEEvT_T0_DpT1_)
        /*007c*/ 	.short	0x0210
        /*007e*/ 	.short	0x0c4a


	//----- nvinfo : EIATTR_SW_WAR
	.align		4
.L_5925:
        /*0080*/ 	.byte	0x04, 0x36
        /*0082*/ 	.short	(.L_5927 - .L_5926)
.L_5926:
        /*0084*/ 	.word	0x00000008
.L_5927:


//--------------------- .nv.info._ZN2at6native55_GLOBAL__N__de093ff9_22_ForeachBinaryOpList_cu_a911ec4325multi_tensor_apply_kernelINS1_18TensorListMetadataILi2EEENS1_11CopyFunctorIsaLi2ELi1ELi1EEEJNS0_4CopyIsaEEEEEvT_T0_DpT1_ --------------------------
	.section	.nv.info._ZN2at6native55_GLOBAL__N__de093ff9_22_ForeachBinaryOpList_cu_a911ec4325multi_tensor_apply_kernelINS1_18TensorListMetadataILi2EEENS1_11CopyFunctorIsaLi2ELi1ELi1EEEJNS0_4CopyIsaEEEEEvT_T0_DpT1_,"",@"SHT_CUDA_INFO"
	.sectionflags	@""
	.align	4


	//----- nvinfo : EIATTR_CUDA_API_VERSION
	.align		4
        /*0000*/ 	.byte	0x04, 0x37
        /*0002*/ 	.short	(.L_5929 - .L_5928)
.L_5928:
        /*0004*/ 	.word	0x00000082


	//----- nvinfo : EIATTR_KPARAM_INFO
	.align		4
.L_5929:
        /*0008*/ 	.byte	0x04, 0x17
        /*000a*/ 	.short	(.L_5931 - .L_5930)
.L_5930:
        /*000c*/ 	.word	0x00000000
        /*0010*/ 	.short	0x0002
        /*0012*/ 	.short	0x0c49
        /*0014*/ 	.byte	0x00, 0xf0, 0x05, 0x00


	//----- nvinfo : EIATTR_KPARAM_INFO
	.align		4
.L_5931:
        /*0018*/ 	.byte	0x04, 0x17
        /*001a*/ 	.short	(.L_5933 - .L_5932)
.L_5932:
        /*001c*/ 	.word	0x00000000
        /*0020*/ 	.short	0x0001
        /*0022*/ 	.short	0x0c48
        /*0024*/ 	.byte	0x00, 0xf0, 0x05, 0x00


	//----- nvinfo : EIATTR_KPARAM_INFO
	.align		4
.L_5933:
        /*0028*/ 	.byte	0x04, 0x17
        /*002a*/ 	.short	(.L_5935 - .L_5934)
.L_5934:
        /*002c*/ 	.word	0x00000000
        /*0030*/ 	.short	0x0000
        /*0032*/ 	.short	0x0000
        /*0034*/ 	.byte	0x00, 0xf0, 0x21, 0x31


	//----- nvinfo : EIATTR_SPARSE_MMA_MASK
	.align		4
.L_5935:
        /*0038*/ 	.byte	0x03, 0x50
        /*003a*/ 	.short	0x0000


	//----- nvinfo : EIATTR_MAXREG_COUNT
	.align		4
        /*003c*/ 	.byte	0x03, 0x1b
        /*003e*/ 	.short	0x0080


	//----- nvinfo : EIATTR_MERCURY_ISA_VERSION
	.align		4
        /*0040*/ 	.byte	0x03, 0x5f
        /*0042*/ 	.short	0x0101


	//----- nvinfo : EIATTR_EXIT_INSTR_OFFSETS
	.align		4
        /*0044*/ 	.byte	0x04, 0x1c
        /*0046*/ 	.short	(.L_5937 - .L_5936)


	//   ....[0]....
.L_5936:
        /*0048*/ 	.word	0x00000170


	//   ....[1]....
        /*004c*/ 	.word	0x000005a0


	//   ....[2]....
        /*0050*/ 	.word	0x00000600


	//   ....[3]....
        /*0054*/ 	.word	0x000007c0


	//----- nvinfo : EIATTR_MAX_THREADS
	.align		4
.L_5937:
        /*0058*/ 	.byte	0x04, 0x05
        /*005a*/ 	.short	(.L_5939 - .L_5938)
.L_5938:
        /*005c*/ 	.word	0x00000200
        /*0060*/ 	.word	0x00000001
        /*0064*/ 	.word	0x00000001


	//----- nvinfo : EIATTR_CRS_STACK_SIZE
	.align		4
.L_5939:
        /*0068*/ 	.byte	0x04, 0x1e
        /*006a*/ 	.short	(.L_5941 - .L_5940)
.L_5940:
        /*006c*/ 	.word	0x00000000


	//----- nvinfo : EIATTR_CBANK_PARAM_SIZE
	.align		4
.L_5941:
        /*0070*/ 	.byte	0x03, 0x19
        /*0072*/ 	.short	0x0c4a


	//----- nvinfo : EIATTR_PARAM_CBANK
	.align		4
        /*0074*/ 	.byte	0x04, 0x0a
        /*0076*/ 	.short	(.L_5943 - .L_5942)
	.align		4
.L_5942:
        /*0078*/ 	.word	index@(.nv.constant0._ZN2at6native55_GLOBAL__N__de093ff9_22_ForeachBinaryOpList_cu_a911ec4325multi_tensor_apply_kernelINS1_18TensorListMetadataILi2EEENS1_11CopyFunctorIsaLi2ELi1ELi1EEEJNS0_4CopyIsaEEEEEvT_T0_DpT1_)
        /*007c*/ 	.short	0x0210
        /*007e*/ 	.short	0x0c4a


	//----- nvinfo : EIATTR_SW_WAR
	.align		4
.L_5943:
        /*0080*/ 	.byte	0x04, 0x36
        /*0082*/ 	.short	(.L_5945 - .L_5944)
.L_5944:
        /*0084*/ 	.word	0x00000008
.L_5945:


//--------------------- .nv.info._ZN2at6native55_GLOBAL__N__de093ff9_22_ForeachBinaryOpList_cu_a911ec4325multi_tensor_apply_kernelINS1_18TensorListMetadataILi2EEENS1_11CopyFunctorIshLi2ELi1ELi1EEEJNS0_4CopyIshEEEEEvT_T0_DpT1_ --------------------------
	.section	.nv.info._ZN2at6native55_GLOBAL__N__de093ff9_22_ForeachBinaryOpList_cu_a911ec4325multi_tensor_apply_kernelINS1_18TensorListMetadataILi2EEENS1_11CopyFunctorIshLi2ELi1ELi1EEEJNS0_4CopyIshEEEEEvT_T0_DpT1_,"",@"SHT_CUDA_INFO"
	.sectionflags	@""
	.align	4


	//----- nvinfo : EIATTR_CUDA_API_VERSION
	.align		4
        /*0000*/ 	.byte	0x04, 0x37
        /*0002*/ 	.short	(.L_5947 - .L_5946)
.L_5946:
        /*0004*/ 	.word	0x00000082


	//----- nvinfo : EIATTR_KPARAM_INFO
	.align		4
.L_5947:
        /*0008*/ 	.byte	0x04, 0x17
        /*000a*/ 	.short	(.L_5949 - .L_5948)
.L_5948:
        /*000c*/ 	.word	0x00000000
        /*0010*/ 	.short	0x0002
        /*0012*/ 	.short	0x0c49
        /*0014*/ 	.byte	0x00, 0xf0, 0x05, 0x00


	//----- nvinfo : EIATTR_KPARAM_INFO
	.align		4
.L_5949:
        /*0018*/ 	.byte	0x04, 0x17
        /*001a*/ 	.short	(.L_5951 - .L_5950)
.L_5950:
        /*001c*/ 	.word	0x00000000
        /*0020*/ 	.short	0x0001
        /*0022*/ 	.short	0x0c48
        /*0024*/ 	.byte	0x00, 0xf0, 0x05, 0x00


	//----- nvinfo : EIATTR_KPARAM_INFO
	.align		4
.L_5951:
        /*0028*/ 	.byte	0x04, 0x17
        /*002a*/ 	.short	(.L_5953 - .L_5952)
.L_5952:
        /*002c*/ 	.word	0x00000000
        /*0030*/ 	.short	0x0000
        /*0032*/ 	.short	0x0000
        /*0034*/ 	.byte	0x00, 0xf0, 0x21, 0x31


	//----- nvinfo : EIATTR_SPARSE_MMA_MASK
	.align		4
.L_5953:
        /*0038*/ 	.byte	0x03, 0x50
        /*003a*/ 	.short	0x0000


	//----- nvinfo : EIATTR_MAXREG_COUNT
	.align		4
        /*003c*/ 	.byte	0x03, 0x1b
        /*003e*/ 	.short	0x0080


	//----- nvinfo : EIATTR_MERCURY_ISA_VERSION
	.align		4
        /*0040*/ 	.byte	0x03, 0x5f
        /*0042*/ 	.short	0x0101


	//----- nvinfo : EIATTR_EXIT_INSTR_OFFSETS
	.align		4
        /*0044*/ 	.byte	0x04, 0x1c
        /*0046*/ 	.short	(.L_5955 - .L_5954)


	//   ....[0]....
.L_5954:
        /*0048*/ 	.word	0x00000170


	//   ....[1]....
        /*004c*/ 	.word	0x00000550


	//   ....[2]....
        /*0050*/ 	.word	0x000005b0


	//   ....[3]....
        /*0054*/ 	.word	0x00000730


	//----- nvinfo : EIATTR_MAX_THREADS
	.align		4
.L_5955:
        /*0058*/ 	.byte	0x04, 0x05
        /*005a*/ 	.short	(.L_5957 - .L_5956)
.L_5956:
        /*005c*/ 	.word	0x00000200
        /*0060*/ 	.word	0x00000001
        /*0064*/ 	.word	0x00000001


	//----- nvinfo : EIATTR_CRS_STACK_SIZE
	.align		4
.L_5957:
        /*0068*/ 	.byte	0x04, 0x1e
        /*006a*/ 	.short	(.L_5959 - .L_5958)
.L_5958:
        /*006c*/ 	.word	0x00000000


	//----- nvinfo : EIATTR_CBANK_PARAM_SIZE
	.align		4
.L_5959:
        /*0070*/ 	.byte	0x03, 0x19
        /*0072*/ 	.short	0x0c4a


	//----- nvinfo : EIATTR_PARAM_CBANK
	.align		4
        /*0074*/ 	.byte	0x04, 0x0a
        /*0076*/ 	.short	(.L_5961 - .L_5960)
	.align		4
.L_5960:
        /*0078*/ 	.word	index@(.nv.constant0._ZN2at6native55_GLOBAL__N__de093ff9_22_ForeachBinaryOpList_cu_a911ec4325multi_tensor_apply_kernelINS1_18TensorListMetadataILi2EEENS1_11CopyFunctorIshLi2ELi1ELi1EEEJNS0_4CopyIshEEEEEvT_T0_DpT1_)
        /*007c*/ 	.short	0x0210
        /*007e*/ 	.short	0x0c4a


	//----- nvinfo : EIATTR_SW_WAR
	.align		4
.L_5961:
        /*0080*/ 	.byte	0x04, 0x36
        /*0082*/ 	.short	(.L_5963 - .L_5962)
.L_5962:
        /*0084*/ 	.word	0x00000008
.L_5963:


//--------------------- .nv.info._ZN2at6native55_GLOBAL__N__de093ff9_22_ForeachBinaryOpList_cu_a911ec4325multi_tensor_apply_kernelINS1_18TensorListMetadataILi2EEENS1_14UnaryOpFunctorIsLi2ELi1ELi1EEEJNS0_4CopyIssEEEEEvT_T0_DpT1_ --------------------------
	.section	.nv.info._ZN2at6native55_GLOBAL__N__de093ff9_22_ForeachBinaryOpList_cu_a911ec4325multi_tensor_apply_kernelINS1_18TensorListMetadataILi2EEENS1_14UnaryOpFunctorIsLi2ELi1ELi1EEEJNS0_4CopyIssEEEEEvT_T0_DpT1_,"",@"SHT_CUDA_INFO"
	.sectionflags	@""
	.align	4


	//----- nvinfo : EIATTR_CUDA_API_VERSION
	.align		4
        /*0000*/ 	.byte	0x04, 0x37
        /*0002*/ 	.short	(.L_5965 - .L_5964)
.L_5964:
        /*0004*/ 	.word	0x00000082


	//----- nvinfo : EIATTR_KPARAM_INFO
	.align		4
.L_5965:
        /*0008*/ 	.byte	0x04, 0x17
        /*000a*/ 	.short	(.L_5967 - .L_5966)
.L_5966:
        /*000c*/ 	.word	0x00000000
        /*0010*/ 	.short	0x0002
        /*0012*/ 	.short	0x0c49
        /*0014*/ 	.byte	0x00, 0xf0, 0x05, 0x00


	//----- nvinfo : EIATTR_KPARAM_INFO
	.align		4
.L_5967:
        /*0018*/ 	.byte	0x04, 0x17
        /*001a*/ 	.short	(.L_5969 - .L_5968)
.L_5968:
        /*001c*/ 	.word	0x00000000
        /*0020*/ 	.short	0x0001
        /*0022*/ 	.short	0x0c48
        /*0024*/ 	.byte	0x00, 0xf0, 0x05, 0x00


	//----- nvinfo : EIATTR_KPARAM_INFO
	.align		4
.L_5969:
        /*0028*/ 	.byte	0x04, 0x17
        /*002a*/ 	.short	(.L_5971 - .L_5970)
.L_5970:
        /*002c*/ 	.word	0x00000000
        /*0030*/ 	.short	0x0000
        /*0032*/ 	.short	0x0000
        /*0034*/ 	.byte	0x00, 0xf0, 0x21, 0x31


	//----- nvinfo : EIATTR_SPARSE_MMA_MASK
	.align		4
.L_5971:
        /*0038*/ 	.byte	0x03, 0x50
        /*003a*/ 	.short	0x0000


	//----- nvinfo : EIATTR_MAXREG_COUNT
	.align		4
        /*003c*/ 	.byte	0x03, 0x1b
        /*003e*/ 	.short	0x0080


	//----- nvinfo : EIATTR_MERCURY_ISA_VERSION
	.align		4
        /*0040*/ 	.byte	0x03, 0x5f
        /*0042*/ 	.short	0x0101


	//----- nvinfo : EIATTR_EXIT_INSTR_OFFSETS
	.align		4
        /*0044*/ 	.byte	0x04, 0x1c
        /*0046*/ 	.short	(.L_5973 - .L_5972)


	//   ....[0]....
.L_5972:
        /*0048*/ 	.word	0x00000160


	//   ....[1]....
        /*004c*/ 	.word	0x00000550


	//   ....[2]....
        /*0050*/ 	.word	0x000005b0


	//   ....[3]....
        /*0054*/ 	.word	0x000006f0


	//----- nvinfo : EIATTR_MAX_THREADS
	.align		4
.L_5973:
        /*0058*/ 	.byte	0x04, 0x05
        /*005a*/ 	.short	(.L_5975 - .L_5974)
.L_5974:
        /*005c*/ 	.word	0x00000200
        /*0060*/ 	.word	0x00000001
        /*0064*/ 	.word	0x00000001


	//----- nvinfo : EIATTR_CRS_STACK_SIZE
	.align		4
.L_5975:
        /*0068*/ 	.byte	0x04, 0x1e
        /*006a*/ 	.short	(.L_5977 - .L_5976)
.L_5976:
        /*006c*/ 	.word	0x00000000


	//----- nvinfo : EIATTR_CBANK_PARAM_SIZE
	.align		4
.L_5977:
        /*0070*/ 	.byte	0x03, 0x19
        /*0072*/ 	.short	0x0c4a


	//----- nvinfo : EIATTR_PARAM_CBANK
	.align		4
        /*0074*/ 	.byte	0x04, 0x0a
        /*0076*/ 	.short	(.L_5979 - .L_5978)
	.align		4
.L_5978:
        /*0078*/ 	.word	index@(.nv.constant0._ZN2at6native55_GLOBAL__N__de093ff9_22_ForeachBinaryOpList_cu_a911ec4325multi_tensor_apply_kernelINS1_18TensorListMetadataILi2EEENS1_14UnaryOpFunctorIsLi2ELi1ELi1EEEJNS0_4CopyIssEEEEEvT_T0_DpT1_)
        /*007c*/ 	.short	0x0210
        /*007e*/ 	.short	0x0c4a


	//----- nvinfo : EIATTR_SW_WAR
	.align		4
.L_5979:
        /*0080*/ 	.byte	0x04, 0x36
        /*0082*/ 	.short	(.L_5981 - .L_5980)
.L_5980:
        /*0084*/ 	.word	0x00000008
.L_5981:


//--------------------- .nv.info._ZN2at6native55_GLOBAL__N__de093ff9_22_ForeachBinaryOpList_cu_a911ec4325multi_tensor_apply_kernelINS1_18TensorListMetadataILi2EEENS1_11CopyFunctorIlN3c1015Float8_e5m2fnuzELi2ELi1ELi1EEEJNS0_4CopyIlS7_EEEEEvT_T0_DpT1_ --------------------------
	.section	.nv.info._ZN2at6native55_GLOBAL__N__de093ff9_22_ForeachBinaryOpList_cu_a911ec4325multi_tensor_apply_kernelINS1_18TensorListMetadataILi2EEENS1_11CopyFunctorIlN3c1015Float8_e5m2fnuzELi2ELi1ELi1EEEJNS0_4CopyIlS7_EEEEEvT_T0_DpT1_,"",@"SHT_CUDA_INFO"
	.sectionflags	@""
	.align	4


	//----- nvinfo : EIATTR_CUDA_API_VERSION
	.align		4
        /*0000*/ 	.byte	0x04, 0x37
        /*0002*/ 	.short	(.L_5983 - .L_5982)
.L_5982:
        /*0004*/ 	.word	0x00000082


	//----- nvinfo : EIATTR_KPARAM_INFO
	.align		4
.L_5983:
        /*0008*/ 	.byte	0x04, 0x17
        /*000a*/ 	.short	(.L_5985 - .L_5984)
.L_5984:
        /*000c*/ 	.word	0x00000000
        /*0010*/ 	.short	0x0002
        /*0012*/ 	.short	0x0c49
        /*0014*/ 	.byte	0x00, 0xf0, 0x05, 0x00


	//----- nvinfo : EIATTR_KPARAM_INFO
	.align		4
.L_5985:
        /*0018*/ 	.byte	0x04, 0x17
        /*001a*/ 	.short	(.L_5987 - .L_5986)
.L_5986:
        /*001c*/ 	.word	0x00000000
        /*0020*/ 	.short	0x0001
        /*0022*/ 	.short	0x0c48
        /*0024*/ 	.byte	0x00, 0xf0, 0x05, 0x00


	//----- nvinfo : EIATTR_KPARAM_INFO
	.align		4
.L_5987:
        /*0028*/ 	.byte	0x04, 0x17
        /*002a*/ 	.short	(.L_5989 - .L_5988)
.L_5988:
        /*002c*/ 	.word	0x00000000
        /*0030*/ 	.short	0x0000
        /*0032*/ 	.short	0x0000
        /*0034*/ 	.byte	0x00, 0xf0, 0x21, 0x31


	//----- nvinfo : EIATTR_SPARSE_MMA_MASK
	.align		4
.L_5989:
        /*0038*/ 	.byte	0x03, 0x50
        /*003a*/ 	.short	0x0000


	//----- nvinfo : EIATTR_MAXREG_COUNT
	.align		4
        /*003c*/ 	.byte	0x03, 0x1b
        /*003e*/ 	.short	0x0080


	//----- nvinfo : EIATTR_MERCURY_ISA_VERSION
	.align		4
        /*0040*/ 	.byte	0x03, 0x5f
        /*0042*/ 	.short	0x0101


	//----- nvinfo : EIATTR_EXIT_INSTR_OFFSETS
	.align		4
        /*0044*/ 	.byte	0x04, 0x1c
        /*0046*/ 	.short	(.L_5991 - .L_5990)


	//   ....[0]....
.L_5990:
        /*0048*/ 	.word	0x00000190


	//   ....[1]....
        /*004c*/ 	.word	0x00000c00


	//   ....[2]....
        /*0050*/ 	.word	0x00000c60


	//   ....[3]....
        /*0054*/ 	.word	0x000014d0


	//----- nvinfo : EIATTR_MAX_THREADS
	.align		4
.L_5991:
        /*0058*/ 	.byte	0x04, 0x05
        /*005a*/ 	.short	(.L_5993 - .L_5992)
.L_5992:
        /*005c*/ 	.word	0x00000200
        /*0060*/ 	.word	0x00000001
        /*0064*/ 	.word	0x00000001


	//----- nvinfo : EIATTR_CRS_STACK_SIZE
	.align		4
.L_5993:
        /*0068*/ 	.byte	0x04, 0x1e
        /*006a*/ 	.short	(.L_5995 - .L_5994)
.L_5994:
        /*006c*/ 	.word	0x00000000


	//----- nvinfo : EIATTR_CBANK_PARAM_SIZE
	.align		4
.L_5995:
        /*0070*/ 	.byte	0x03, 0x19
        /*0072*/ 	.short	0x0c4a


	//----- nvinfo : EIATTR_PARAM_CBANK
	.align		4
        /*0074*/ 	.byte	0x04, 0x0a
        /*0076*/ 	.short	(.L_5997 - .L_5996)
	.align		4
.L_5996:
        /*0078*/ 	.word	index@(.nv.constant0._ZN2at6native55_GLOBAL__N__de093ff9_22_ForeachBinaryOpList_cu_a911ec4325multi_tensor_apply_kernelINS1_18TensorListMetadataILi2EEENS1_11CopyFunctorIlN3c1015Float8_e5m2fnuzELi2ELi1ELi1EEEJNS0_4CopyIlS7_EEEEEvT_T0_DpT1_)
        /*007c*/ 	.short	0x0210
        /*007e*/ 	.short	0x0c4a


	//----- nvinfo : EIATTR_SW_WAR
	.align		4
.L_5997:
        /*0080*/ 	.byte	0x04, 0x36
        /*0082*/ 	.short	(.L_5999 - .L_5998)
.L_5998:
        /*0084*/ 	.word	0x00000008
.L_5999:


//--------------------- .nv.info._ZN2at6native55_GLOBAL__N__de093ff9_22_ForeachBinaryOpList_cu_a911ec4325multi_tensor_apply_kernelINS1_18TensorListMetadataILi2EEENS1_11CopyFunctorIlN3c1011Float8_e5m2ELi2ELi1ELi1EEEJNS0_4CopyIlS7_EEEEEvT_T0_DpT1_ --------------------------
	.section	.nv.info._ZN2at6native55_GLOBAL__N__de093ff9_22_ForeachBinaryOpList_cu_a911ec4325multi_tensor_apply_kernelINS1_18TensorListMetadataILi2EEENS1_11CopyFunctorIlN3c1011Float8_e5m2ELi2ELi1ELi1EEEJNS0_4CopyIlS7_EEEEEvT_T0_DpT1_,"",@"SHT_CUDA_INFO"
	.sectionflags	@""
	.align	4


	//----- nvinfo : EIATTR_CUDA_API_VERSION
	.align		4
        /*0000*/ 	.byte	0x04, 0x37
        /*0002*/ 	.short	(.L_6001 - .L_6000)
.L_6000:
        /*0004*/ 	.word	0x00000082


	//----- nvinfo : EIATTR_KPARAM_INFO
	.align		4
.L_6001:
        /*0008*/ 	.byte	0x04, 0x17
        /*000a*/ 	.short	(.L_6003 - .L_6002)
.L_6002:
        /*000c*/ 	.word	0x00000000
        /*0010*/ 	.short	0x0002
        /*0012*/ 	.short	0x0c49
        /*0014*/ 	.byte	0x00, 0xf0, 0x05, 0x00


	//----- nvinfo : EIATTR_KPARAM_INFO
	.align		4
.L_6003:
        /*0018*/ 	.byte	0x04, 0x17
        /*001a*/ 	.short	(.L_6005 - .L_6004)
.L_6004:
        /*001c*/ 	.word	0x00000000
        /*0020*/ 	.short	0x0001
        /*0022*/ 	.short	0x0c48
        /*0024*/ 	.byte	0x00, 0xf0, 0x05, 0x00


	//----- nvinfo : EIATTR_KPARAM_INFO
	.align		4
.L_6005:
        /*0028*/ 	.byte	0x04, 0x17
        /*002a*/ 	.short	(.L_6007 - .L_6006)
.L_6006:
        /*002c*/ 	.word	0x00000000
        /*0030*/ 	.short	0x0000
        /*0032*/ 	.short	0x0000
        /*0034*/ 	.byte	0x00, 0xf0, 0x21, 0x31


	//----- nvinfo : EIATTR_SPARSE_MMA_MASK
	.align		4
.L_6007:
        /*0038*/ 	.byte	0x03, 0x50
        /*003a*/ 	.short	0x0000


	//----- nvinfo : EIATTR_MAXREG_COUNT
	.align		4
        /*003c*/ 	.byte	0x03, 0x1b
        /*003e*/ 	.short	0x0080


	//----- nvinfo : EIATTR_MERCURY_ISA_VERSION
	.align		4
        /*0040*/ 	.byte	0x03, 0x5f
        /*0042*/ 	.short	0x0101


	//----- nvinfo : EIATTR_EXIT_INSTR_OFFSETS
	.align		4
        /*0044*/ 	.byte	0x04, 0x1c
        /*0046*/ 	.short	(.L_6009 - .L_6008)


	//   ....[0]....
.L_6008:
        /*0048*/ 	.word	0x00000190


	//   ....[1]....
        /*004c*/ 	.word	0x00000850


	//   ....[2]....
        /*0050*/ 	.word	0x000008b0


	//   ....[3]....
        /*0054*/ 	.word	0x00000d30


	//----- nvinfo : EIATTR_MAX_THREADS
	.align		4
.L_6009:
        /*0058*/ 	.byte	0x04, 0x05
        /*005a*/ 	.short	(.L_6011 - .L_6010)
.L_6010:
        /*005c*/ 	.word	0x00000200
        /*0060*/ 	.word	0x00000001
        /*0064*/ 	.word	0x00000001


	//----- nvinfo : EIATTR_CRS_STACK_SIZE
	.align		4
.L_6011:
        /*0068*/ 	.byte	0x04, 0x1e
        /*006a*/ 	.short	(.L_6013 - .L_6012)
.L_6012:
        /*006c*/ 	.word	0x00000000


	//----- nvinfo : EIATTR_CBANK_PARAM_SIZE
	.align		4
.L_6013:
        /*0070*/ 	.byte	0x03, 0x19
        /*0072*/ 	.short	0x0c4a


	//----- nvinfo : EIATTR_PARAM_CBANK
	.align		4
        /*0074*/ 	.byte	0x04, 0x0a
        /*0076*/ 	.short	(.L_6015 - .L_6014)
	.align		4
.L_6014:
        /*0078*/ 	.word	index@(.nv.constant0._ZN2at6native55_GLOBAL__N__de093ff9_22_ForeachBinaryOpList_cu_a911ec4325multi_tensor_apply_kernelINS1_18TensorListMetadataILi2EEENS1_11CopyFunctorIlN3c1011Float8_e5m2ELi2ELi1ELi1EEEJNS0_4CopyIlS7_EEEEEvT_T0_DpT1_)
        /*007c*/ 	.short	0x0210
        /*007e*/ 	.short	0x0c4a


	//----- nvinfo : EIATTR_SW_WAR
	.align		4
.L_6015:
        /*0080*/ 	.byte	0x04, 0x36
        /*0082*/ 	.short	(.L_6017 - .L_6016)
.L_6016:
        /*0084*/ 	.word	0x00000008
.L_6017:


//--------------------- .nv.info._ZN2at6native55_GLOBAL__N__de093ff9_22_ForeachBinaryOpList_cu_a911ec4325multi_tensor_apply_kernelINS1_18TensorListMetadataILi2EEENS1_11CopyFunctorIlN3c1015Float8_e4m3fnuzELi2ELi1ELi1EEEJNS0_4CopyIlS7_EEEEEvT_T0_DpT1_ --------------------------
	.section	.nv.info._ZN2at6native55_GLOBAL__N__de093ff9_22_ForeachBinaryOpList_cu_a911ec4325multi_tensor_apply_kernelINS1_18TensorListMetadataILi2EEENS1_11CopyFunctorIlN3c1015Float8_e4m3fnuzELi2ELi1ELi1EEEJNS0_4CopyIlS7_EEEEEvT_T0_DpT1_,"",@"SHT_CUDA_INFO"
	.sectionflags	@""
	.align	4


	//----- nvinfo : EIATTR_CUDA_API_VERSION
	.align		4
        /*0000*/ 	.byte	0x04, 0x37
        /*0002*/ 	.short	(.L_6019 - .L_6018)
.L_6018:
        /*0004*/ 	.word	0x00000082


	//----- nvinfo : EIATTR_KPARAM_INFO
	.align		4
.L_6019:
        /*0008*/ 	.byte	0x04, 0x17
        /*000a*/ 	.short	(.L_6021 - .L_6020)
.L_6020:
        /*000c*/ 	.word	0x00000000
        /*0010*/ 	.short	0x0002
        /*0012*/ 	.short	0x0c49
        /*0014*/ 	.byte	0x00, 0xf0, 0x05, 0x00


	//----- nvinfo : EIATTR_KPARAM_INFO
	.align		4
.L_6021:
        /*0018*/ 	.byte	0x04, 0x17
        /*001a*/ 	.short	(.L_6023 - .L_6022)
.L_6022:
        /*001c*/ 	.word	0x00000000
        /*0020*/ 	.short	0x0001
        /*0022*/ 	.short	0x0c48
        /*0024*/ 	.byte	0x00, 0xf0, 0x05, 0x00


	//----- nvinfo : EIATTR_KPARAM_INFO
	.align		4
.L_6023:
        /*0028*/ 	.byte	0x04, 0x17
        /*002a*/ 	.short	(.L_6025 - .L_6024)
.L_6024:
        /*002c*/ 	.word	0x00000000
        /*0030*/ 	.short	0x0000
        /*0032*/ 	.short	0x0000
        /*0034*/ 	.byte	0x00, 0xf0, 0x21, 0x31


	//----- nvinfo : EIATTR_SPARSE_MMA_MASK
	.align		4
.L_6025:
        /*0038*/ 	.byte	0x03, 0x50
        /*003a*/ 	.short	0x0000


	//----- nvinfo : EIATTR_MAXREG_COUNT
	.align		4
        /*003c*/ 	.byte	0x03, 0x1b
        /*003e*/ 	.short	0x0080


	//----- nvinfo : EIATTR_MERCURY_ISA_VERSION
	.align		4
        /*0040*/ 	.byte	0x03, 0x5f
        /*0042*/ 	.short	0x0101


	//----- nvinfo : EIATTR_EXIT_INSTR_OFFSETS
	.align		4
        /*0044*/ 	.byte	0x04, 0x1c
        /*0046*/ 	.short	(.L_6027 - .L_6026)


	//   ....[0]....
.L_6026:
        /*0048*/ 	.word	0x00000190


	//   ....[1]....
        /*004c*/ 	.word	0x00000c00


	//   ....[2]....
        /*0050*/ 	.word	0x00000c60


	//   ....[3]....
        /*0054*/ 	.word	0x000014d0


	//----- nvinfo : EIATTR_MAX_THREADS
	.align		4
.L_6027:
        /*0058*/ 	.byte	0x04, 0x05
        /*005a*/ 	.short	(.L_6029 - .L_6028)
.L_6028:
        /*005c*/ 	.word	0x00000200
        /*0060*/ 	.word	0x00000001
        /*0064*/ 	.word	0x00000001


	//----- nvinfo : EIATTR_CRS_STACK_SIZE
	.align		4
.L_6029:
        /*0068*/ 	.byte	0x04, 0x1e
        /*006a*/ 	.short	(.L_6031 - .L_6030)
.L_6030:
        /*006c*/ 	.word	0x00000000


	//----- nvinfo : EIATTR_CBANK_PARAM_SIZE
	.align		4
.L_6031:
        /*0070*/ 	.byte	0x03, 0x19
        /*0072*/ 	.short	0x0c4a


	//----- nvinfo : EIATTR_PARAM_CBANK
	.align		4
        /*0074*/ 	.byte	0x04, 0x0a
        /*0076*/ 	.short	(.L_6033 - .L_6032)
	.align		4
.L_6032:
        /*0078*/ 	.word	index@(.nv.constant0._ZN2at6native55_GLOBAL__N__de093ff9_22_ForeachBinaryOpList_cu_a911ec4325multi_tensor_apply_kernelINS1_18TensorListMetadataILi2EEENS1_11CopyFunctorIlN3c1015Float8_e4m3fnuzELi2ELi1ELi1EEEJNS0_4CopyIlS7_EEEEEvT_T0_DpT1_)
        /*007c*/ 	.short	0x0210
        /*007e*/ 	.short	0x0c4a


	//----- nvinfo : EIATTR_SW_WAR
	.align		4
.L_6033:
        /*0080*/ 	.byte	0x04, 0x36
        /*0082*/ 	.short	(.L_6035 - .L_6034)
.L_6034:
        /*0084*/ 	.word	0x00000008
.L_6035:


//--------------------- .nv.info._ZN2at6native55_GLOBAL__N__de093ff9_22_ForeachBinaryOpList_cu_a911ec4325multi_tensor_apply_kernelINS1_18TensorListMetadataILi2EEENS1_11CopyFunctorIlN3c1013Float8_e4m3fnELi2ELi1ELi1EEEJNS0_4CopyIlS7_EEEEEvT_T0_DpT1_ --------------------------
	.section	.nv.info._ZN2at6native55_GLOBAL__N__de093ff9_22_ForeachBinaryOpList_cu_a911ec4325multi_tensor_apply_kernelINS1_18TensorListMetadataILi2EEENS1_11CopyFunctorIlN3c1013Float8_e4m3fnELi2ELi1ELi1EEEJNS0_4CopyIlS7_EEEEEvT_T0_DpT1_,"",@"SHT_CUDA_INFO"
	.sectionflags	@""
	.align	4


	//----- nvinfo : EIATTR_CUDA_API_VERSION
	.align		4
        /*0000*/ 	.byte	0x04, 0x37
        /*0002*/ 	.short	(.L_6037 - .L_6036)
.L_6036:
        /*0004*/ 	.word	0x00000082


	//----- nvinfo : EIATTR_KPARAM_INFO
	.align		4
.L_6037:
        /*0008*/ 	.byte	0x04, 0x17
        /*000a*/ 	.short	(.L_6039 - .L_6038)
.L_6038:
        /*000c*/ 	.word	0x00000000
        /*0010*/ 	.short	0x0002
        /*0012*/ 	.short	0x0c49
        /*0014*/ 	.byte	0x00, 0xf0, 0x05, 0x00


	//----- nvinfo : EIATTR_KPARAM_INFO
	.align		4
.L_6039:
        /*0018*/ 	.byte	0x04, 0x17
        /*001a*/ 	.short	(.L_6041 - .L_6040)
.L_6040:
        /*001c*/ 	.word	0x00000000
        /*0020*/ 	.short	0x0001
        /*0022*/ 	.short	0x0c48
        /*0024*/ 	.byte	0x00, 0xf0, 0x05, 0x00


	//----- nvinfo : EIATTR_KPARAM_INFO
	.align		4
.L_6041:
        /*0028*/ 	.byte	0x04, 0x17
        /*002a*/ 	.short	(.L_6043 - .L_6042)
.L_6042:
        /*002c*/ 	.word	0x00000000
        /*0030*/ 	.short	0x0000
        /*0032*/ 	.short	0x0000
        /*0034*/ 	.byte	0x00, 0xf0, 0x21, 0x31


	//----- nvinfo : EIATTR_SPARSE_MMA_MASK
	.align		4
.L_6043:
        /*0038*/ 	.byte	0x03, 0x50
        /*003a*/ 	.short	0x0000


	//----- nvinfo : EIATTR_MAXREG_COUNT
	.align		4
        /*003c*/ 	.byte	0x03, 0x1b
        /*003e*/ 	.short	0x0080


	//----- nvinfo : EIATTR_MERCURY_ISA_VERSION
	.align		4
        /*0040*/ 	.byte	0x03, 0x5f
        /*0042*/ 	.short	0x0101


	//----- nvinfo : EIATTR_EXIT_INSTR_OFFSETS
	.align		4
        /*0044*/ 	.byte	0x04, 0x1c
        /*0046*/ 	.short	(.L_6045 - .L_6044)


	//   ....[0]....
.L_6044:
        /*0048*/ 	.word	0x00000190


	//   ....[1]....
        /*004c*/ 	.word	0x00000ac0


	//   ....[2]....
        /*0050*/ 	.word	0x00000b20


	//   ....[3]....
        /*0054*/ 	.word	0x00001120


	//----- nvinfo : EIATTR_MAX_THREADS
	.align		4
.L_6045:
        /*0058*/ 	.byte	0x04, 0x05
        /*005a*/ 	.short	(.L_6047 - .L_6046)
.L_6046:
        /*005c*/ 	.word	0x00000200
        /*0060*/ 	.word	0x00000001
        /*0064*/ 	.word	0x00000001


	//----- nvinfo : EIATTR_CRS_STACK_SIZE
	.align		4
.L_6047:
        /*0068*/ 	.byte	0x04, 0x1e
        /*006a*/ 	.short	(.L_6049 - .L_6048)
.L_6048:
        /*006c*/ 	.word	0x00000000


	//----- nvinfo : EIATTR_CBANK_PARAM_SIZE
	.align		4
.L_6049:
        /*0070*/ 	.byte	0x03, 0x19
        /*0072*/ 	.short	0x0c4a


	//----- nvinfo : EIATTR_PARAM_CBANK
	.align		4
        /*0074*/ 	.byte	0x04, 0x0a
        /*0076*/ 	.short	(.L_6051 - .L_6050)
	.align		4
.L_6050:
        /*0078*/ 	.word	index@(.nv.constant0._ZN2at6native55_GLOBAL__N__de093ff9_22_ForeachBinaryOpList_cu_a911ec4325multi_tensor_apply_kernelINS1_18TensorListMetadataILi2EEENS1_11CopyFunctorIlN3c1013Float8_e4m3fnELi2ELi1ELi1EEEJNS0_4CopyIlS7_EEEEEvT_T0_DpT1_)
        /*007c*/ 	.short	0x0210
        /*007e*/ 	.short	0x0c4a


	//----- nvinfo : EIATTR_SW_WAR
	.align		4
.L_6051:
        /*0080*/ 	.byte	0x04, 0x36
        /*0082*/ 	.short	(.L_6053 - .L_6052)
.L_6052:
        /*0084*/ 	.word	0x00000008
.L_6053:


//--------------------- .nv.info._ZN2at6native55_GLOBAL__N__de093ff9_22_ForeachBinaryOpList_cu_a911ec4325multi_tensor_apply_kernelINS1_18TensorListMetadataILi2EEENS1_11CopyFunctorIlbLi2ELi1ELi1EEEJNS0_4CopyIlbEEEEEvT_T0_DpT1_ --------------------------
	.section	.nv.info._ZN2at6native55_GLOBAL__N__de093ff9_22_ForeachBinaryOpList_cu_a911ec4325multi_tensor_apply_kernelINS1_18TensorListMetadataILi2EEENS1_11CopyFunctorIlbLi2ELi1ELi1EEEJNS0_4CopyIlbEEEEEvT_T0_DpT1_,"",@"SHT_CUDA_INFO"
	.sectionflags	@""
	.align	4


	//----- nvinfo : EIATTR_CUDA_API_VERSION
	.align		4
        /*0000*/ 	.byte	0x04, 0x37
        /*0002*/ 	.short	(.L_6055 - .L_6054)
.L_6054:
        /*0004*/ 	.word	0x00000082


	//----- nvinfo : EIATTR_KPARAM_INFO
	.align		4
.L_6055:
        /*0008*/ 	.byte	0x04, 0x17
        /*000a*/ 	.short	(.L_6057 - .L_6056)
.L_6056:
        /*000c*/ 	.word	0x00000000
        /*0010*/ 	.short	0x0002
        /*0012*/ 	.short	0x0c49
        /*0014*/ 	.byte	0x00, 0xf0, 0x05, 0x00


	//----- nvinfo : EIATTR_KPARAM_INFO
	.align		4
.L_6057:
        /*0018*/ 	.byte	0x04, 0x17
        /*001a*/ 	.short	(.L_6059 - .L_6058)
.L_6058:
        /*001c*/ 	.word	0x00000000
        /*0020*/ 	.short	0x0001
        /*0022*/ 	.short	0x0c48
        /*0024*/ 	.byte	0x00, 0xf0, 0x05, 0x00


	//----- nvinfo : EIATTR_KPARAM_INFO
	.align		4
.L_6059:
        /*0028*/ 	.byte	0x04, 0x17
        /*002a*/ 	.short	(.L_6061 - .L_6060)
.L_6060:
        /*002c*/ 	.word	0x00000000
        /*0030*/ 	.short	0x0000
        /*0032*/ 	.short	0x0000
        /*0034*/ 	.byte	0x00, 0xf0, 0x21, 0x31


	//----- nvinfo : EIATTR_SPARSE_MMA_MASK
	.align		4
.L_6061:
        /*0038*/ 	.byte	0x03, 0x50
        /*003a*/ 	.short	0x0000


	//----- nvinfo : EIATTR_MAXREG_COUNT
	.align		4
        /*003c*/ 	.byte	0x03, 0x1b
        /*003e*/ 	.short	0x0080


	//----- nvinfo : EIATTR_MERCURY_ISA_VERSION
	.align		4
        /*0040*/ 	.byte	0x03, 0x5f
        /*0042*/ 	.short	0x0101


	//----- nvinfo : EIATTR_EXIT_INSTR_OFFSETS
	.align		4
        /*0044*/ 	.byte	0x04, 0x1c
        /*0046*/ 	.short	(.L_6063 - .L_6062)


	//   ....[0]....
.L_6062:
        /*0048*/ 	.word	0x00000170


	//   ....[1]....
        /*004c*/ 	.word	0x000005f0


	//   ....[2]....
        /*0050*/ 	.word	0x00000650


	//   ....[3]....
        /*0054*/ 	.word	0x000008a0


	//----- nvinfo : EIATTR_MAX_THREADS
	.align		4
.L_6063:
        /*0058*/ 	.byte	0x04, 0x05
        /*005a*/ 	.short	(.L_6065 - .L_6064)
.L_6064:
        /*005c*/ 	.word	0x00000200
        /*0060*/ 	.word	0x00000001
        /*0064*/ 	.word	0x00000001


	//----- nvinfo : EIATTR_CRS_STACK_SIZE
	.align		4
.L_6065:
        /*0068*/ 	.byte	0x04, 0x1e
        /*006a*/ 	.short	(.L_6067 - .L_6066)
.L_6066:
        /*006c*/ 	.word	0x00000000


	//----- nvinfo : EIATTR_CBANK_PARAM_SIZE
	.align		4
.L_6067:
        /*0070*/ 	.byte	0x03, 0x19
        /*0072*/ 	.short	0x0c4a


	//----- nvinfo : EIATTR_PARAM_CBANK
	.align		4
        /*0074*/ 	.byte	0x04, 0x0a
        /*0076*/ 	.short	(.L_6069 - .L_6068)
	.align		4
.L_6068:
        /*0078*/ 	.word	index@(.nv.constant0._ZN2at6native55_GLOBAL__N__de093ff9_22_ForeachBinaryOpList_cu_a911ec4325multi_tensor_apply_kernelINS1_18TensorListMetadataILi2EEENS1_11CopyFunctorIlbLi2ELi1ELi1EEEJNS0_4CopyIlbEEEEEvT_T0_DpT1_)
        /*007c*/ 	.short	0x0210
        /*007e*/ 	.short	0x0c4a


	//----- nvinfo : EIATTR_SW_WAR
	.align		4
.L_6069:
        /*0080*/ 	.byte	0x04, 0x36
        /*0082*/ 	.short	(.L_6071 - .L_6070)
.L_6070:
        /*0084*/ 	.word	0x00000008
.L_6071:


//--------------------- .nv.info._ZN2at6native55_GLOBAL__N__de093ff9_22_ForeachBinaryOpList_cu_a911ec4325multi_tensor_apply_kernelINS1_18TensorListMetadataILi2EEENS1_11CopyFunctorIlN3c108BFloat16ELi2ELi1ELi1EEEJNS0_4CopyIlS7_EEEEEvT_T0_DpT1_ --------------------------
	.section	.nv.info._ZN2at6native55_GLOBAL__N__de093ff9_22_ForeachBinaryOpList_cu_a911ec4325multi_tensor_apply_kernelINS1_18TensorListMetadataILi2EEENS1_11CopyFunctorIlN3c108BFloat16ELi2ELi1ELi1EEEJNS0_4CopyIlS7_EEEEEvT_T0_DpT1_,"",@"SHT_CUDA_INFO"
	.sectionflags	@""
	.align	4


	//----- nvinfo : EIATTR_CUDA_API_VERSION
	.align		4
        /*0000*/ 	.byte	0x04, 0x37
        /*0002*/ 	.short	(.L_6073 - .L_6072)
.L_6072:
        /*0004*/ 	.word	0x00000082


	//----- nvinfo : EIATTR_KPARAM_INFO
	.align		4
.L_6073:
        /*0008*/ 	.byte	0x04, 0x17
        /*000a*/ 	.short	(.L_6075 - .L_6074)
.L_6074:
        /*000c*/ 	.word	0x00000000
        /*0010*/ 	.short	0x0002
        /*0012*/ 	.short	0x0c49
        /*0014*/ 	.byte	0x00, 0xf0, 0x05, 0x00


	//----- nvinfo : EIATTR_KPARAM_INFO
	.align		4
.L_6075:
        /*0018*/ 	.byte	0x04, 0x17
        /*001a*/ 	.short	(.L_6077 - .L_6076)
.L_6076:
        /*001c*/ 	.word	0x00000000
        /*0020*/ 	.short	0x0001
        /*0022*/ 	.short	0x0c48
        /*0024*/ 	.byte	0x00, 0xf0, 0x05, 0x00


	//----- nvinfo : EIATTR_KPARAM_INFO
	.align		4
.L_6077:
        /*0028*/ 	.byte	0x04, 0x17
        /*002a*/ 	.short	(.L_6079 - .L_6078)
.L_6078:
        /*002c*/ 	.word	0x00000000
        /*0030*/ 	.short	0x0000
        /*0032*/ 	.short	0x0000
        /*0034*/ 	.byte	0x00, 0xf0, 0x21, 0x31


	//----- nvinfo : EIATTR_SPARSE_MMA_MASK
	.align		4
.L_6079:
        /*0038*/ 	.byte	0x03, 0x50
        /*003a*/ 	.short	0x0000


	//----- nvinfo : EIATTR_MAXREG_COUNT
	.align		4
        /*003c*/ 	.byte	0x03, 0x1b
        /*003e*/ 	.short	0x0080


	//----- nvinfo : EIATTR_MERCURY_ISA_VERSION
	.align		4
        /*0040*/ 	.byte	0x03, 0x5f
        /*0042*/ 	.short	0x0101


	//----- nvinfo : EIATTR_EXIT_INSTR_OFFSETS
	.align		4
        /*0044*/ 	.byte	0x04, 0x1c
        /*0046*/ 	.short	(.L_6081 - .L_6080)


	//   ....[0]....
.L_6080:
        /*0048*/ 	.word	0x00000170


	//   ....[1]....
        /*004c*/ 	.word	0x000005d0


	//   ....[2]....
        /*0050*/ 	.word	0x00000630


	//   ....[3]....
        /*0054*/ 	.word	0x00000800


	//----- nvinfo : EIATTR_MAX_THREADS
	.align		4
.L_6081:
        /*0058*/ 	.byte	0x04, 0x05
        /*005a*/ 	.short	(.L_6083 - .L_6082)
.L_6082:
        /*005c*/ 	.word	0x00000200
        /*0060*/ 	.word	0x00000001
        /*0064*/ 	.word	0x00000001


	//----- nvinfo : EIATTR_CRS_STACK_SIZE
	.align		4
.L_6083:
        /*0068*/ 	.byte	0x04, 0x1e
        /*006a*/ 	.short	(.L_6085 - .L_6084)
.L_6084:
        /*006c*/ 	.word	0x00000000


	//----- nvinfo : EIATTR_CBANK_PARAM_SIZE
	.align		4
.L_6085:
        /*0070*/ 	.byte	0x03, 0x19
        /*0072*/ 	.short	0x0c4a


	//----- nvinfo : EIATTR_PARAM_CBANK
	.align		4
        /*0074*/ 	.byte	0x04, 0x0a
        /*0076*/ 	.short	(.L_6087 - .L_6086)
	.align		4
.L_6086:
        /*0078*/ 	.word	index@(.nv.constant0._ZN2at6native55_GLOBAL__N__de093ff9_22_ForeachBinaryOpList_cu_a911ec4325multi_tensor_apply_kernelINS1_18TensorListMetadataILi2EEENS1_11CopyFunctorIlN3c108BFloat16ELi2ELi1ELi1EEEJNS0_4CopyIlS7_EEEEEvT_T0_DpT1_)
        /*007c*/ 	.short	0x0210
        /*007e*/ 	.short	0x0c4a


	//----- nvinfo : EIATTR_SW_WAR
	.align		4
.L_6087:
        /*0080*/ 	.byte	0x04, 0x36
        /*0082*/ 	.short	(.L_6089 - .L_6088)
.L_6088:
        /*0084*/ 	.word	0x00000008
.L_6089:


//--------------------- .nv.info._ZN2at6native55_GLOBAL__N__de093ff9_22_ForeachBinaryOpList_cu_a911ec4325multi_tensor_apply_kernelINS1_18TensorListMetadataILi2EEENS1_11CopyFunctorIlN3c104HalfELi2ELi1ELi1EEEJNS0_4CopyIlS7_EEEEEvT_T0_DpT1_ --------------------------
	.section	.nv.info._ZN2at6native55_GLOBAL__N__de093ff9_22_ForeachBinaryOpList_cu_a911ec4325multi_tensor_apply_kernelINS1_18TensorListMetadataILi2EEENS1_11CopyFunctorIlN3c104HalfELi2ELi1ELi1EEEJNS0_4CopyIlS7_EEEEEvT_T0_DpT1_,"",@"SHT_CUDA_INFO"
	.sectionflags	@""
	.align	4


	//----- nvinfo : EIATTR_CUDA_API_VERSION
	.align		4
        /*0000*/ 	.byte	0x04, 0x37
        /*0002*/ 	.short	(.L_6091 - .L_6090)
.L_6090:
        /*0004*/ 	.word	0x00000082


	//----- nvinfo : EIATTR_KPARAM_INFO
	.align		4
.L_6091:
        /*0008*/ 	.byte	0x04, 0x17
        /*000a*/ 	.short	(.L_6093 - .L_6092)
.L_6092:
        /*000c*/ 	.word	0x00000000
        /*0010*/ 	.short	0x0002
        /*0012*/ 	.short	0x0c49
        /*0014*/ 	.byte	0x00, 0xf0, 0x05, 0x00


	//----- nvinfo : EIATTR_KPARAM_INFO
	.align		4
.L_6093:
        /*0018*/ 	.byte	0x04, 0x17
        /*001a*/ 	.short	(.L_6095 - .L_6094)
.L_6094:
        /*001c*/ 	.word	0x00000000
        /*0020*/ 	.short	0x0001
        /*0022*/ 	.short	0x0c48
        /*0024*/ 	.byte	0x00, 0xf0, 0x05, 0x00


	//----- nvinfo : EIATTR_KPARAM_INFO
	.align		4
.L_6095:
        /*0028*/ 	.byte	0x04, 0x17
        /*002a*/ 	.short	(.L_6097 - .L_6096)
.L_6096:
        /*002c*/ 	.word	0x00000000
        /*0030*/ 	.short	0x0000
        /*0032*/ 	.short	0x0000
        /*0034*/ 	.byte	0x00, 0xf0, 0x21, 0x31


	//----- nvinfo : EIATTR_SPARSE_MMA_MASK
	.align		4
.L_6097:
        /*0038*/ 	.byte	0x03, 0x50
        /*003a*/ 	.short	0x0000


	//----- nvinfo : EIATTR_MAXREG_COUNT
	.align		4
        /*003c*/ 	.byte	0x03, 0x1b
        /*003e*/ 	.short	0x0080


	//----- nvinfo : EIATTR_MERCURY_ISA_VERSION
	.align		4
        /*0040*/ 	.byte	0x03, 0x5f
        /*0042*/ 	.short	0x0101


	//----- nvinfo : EIATTR_EXIT_INSTR_OFFSETS
	.align		4
        /*0044*/ 	.byte	0x04, 0x1c
        /*0046*/ 	.short	(.L_6099 - .L_6098)


	//   ....[0]....
.L_6098:
        /*0048*/ 	.word	0x00000170


	//   ....[1]....
        /*004c*/ 	.word	0x000005d0


	//   ....[2]....
        /*0050*/ 	.word	0x00000630


	//   ....[3]....
        /*0054*/ 	.word	0x000007e0


	//----- nvinfo : EIATTR_MAX_THREADS
	.align		4
.L_6099:
        /*0058*/ 	.byte	0x04, 0x05
        /*005a*/ 	.short	(.L_6101 - .L_6100)
.L_6100:
        /*005c*/ 	.word	0x00000200
        /*0060*/ 	.word	0x00000001
        /*0064*/ 	.word	0x00000001


	//----- nvinfo : EIATTR_CRS_STACK_SIZE
	.align		4
.L_6101:
        /*0068*/ 	.byte	0x04, 0x1e
        /*006a*/ 	.short	(.L_6103 - .L_6102)
.L_6102:
        /*006c*/ 	.word	0x00000000


	//----- nvinfo : EIATTR_CBANK_PARAM_SIZE
	.align		4
.L_6103:
        /*0070*/ 	.byte	0x03, 0x19
        /*0072*/ 	.short	0x0c4a


	//----- nvinfo : EIATTR_PARAM_CBANK
	.align		4
        /*0074*/ 	.byte	0x04, 0x0a
        /*0076*/ 	.short	(.L_6105 - .L_6104)
	.align		4
.L_6104:
        /*0078*/ 	.word	index@(.nv.constant0._ZN2at6native55_GLOBAL__N__de093ff9_22_ForeachBinaryOpList_cu_a911ec4325multi_tensor_apply_kernelINS1_18TensorListMetadataILi2EEENS1_11CopyFunctorIlN3c104HalfELi2ELi1ELi1EEEJNS0_4CopyIlS7_EEEEEvT_T0_DpT1_)
        /*007c*/ 	.short	0x0210
        /*007e*/ 	.short	0x0c4a


	//----- nvinfo : EIATTR_SW_WAR
	.align		4
.L_6105:
        /*0080*/ 	.byte	0x04, 0x36
        /*0082*/ 	.short	(.L_6107 - .L_6106)
.L_6106:
        /*0084*/ 	.word	0x00000008
.L_6107:


//--------------------- .nv.info._ZN2at6native55_GLOBAL__N__de093ff9_22_ForeachBinaryOpList_cu_a911ec4325multi_tensor_apply_kernelINS1_18TensorListMetadataILi2EEENS1_11CopyFunctorIlN3c107complexIfEELi2ELi1ELi1EEEJNS0_4CopyIlS8_EEEEEvT_T0_DpT1_ --------------------------
	.section	.nv.info._ZN2at6native55_GLOBAL__N__de093ff9_22_ForeachBinaryOpList_cu_a911ec4325multi_tensor_apply_kernelINS1_18TensorListMetadataILi2EEENS1_11CopyFunctorIlN3c107complexIfEELi2ELi1ELi1EEEJNS0_4CopyIlS8_EEEEEvT_T0_DpT1_,"",@"SHT_CUDA_INFO"
	.sectionflags	@""
	.align	4


	//----- nvinfo : EIATTR_CUDA_API_VERSION
	.align		4
        /*0000*/ 	.byte	0x04, 0x37
        /*0002*/ 	.short	(.L_6109 - .L_6108)
.L_6108:
        /*0004*/ 	.word	0x00000082


	//----- nvinfo : EIATTR_KPARAM_INFO
	.align		4
.L_6109:
        /*0008*/ 	.byte	0x04, 0x17
        /*000a*/ 	.short	(.L_6111 - .L_6110)
.L_6110:
        /*000c*/ 	.word	0x00000000
        /*0010*/ 	.short	0x0002
        /*0012*/ 	.short	0x0c49
        /*0014*/ 	.byte	0x00, 0xf0, 0x05, 0x00


	//----- nvinfo : EIATTR_KPARAM_INFO
	.align		4
.L_6111:
        /*0018*/ 	.byte	0x04, 0x17
        /*001a*/ 	.short	(.L_6113 - .L_6112)
.L_6112:
        /*001c*/ 	.word	0x00000000
        /*0020*/ 	.short	0x0001
        /*0022*/ 	.short	0x0c48
        /*0024*/ 	.byte	0x00, 0xf0, 0x05, 0x00


	//----- nvinfo : EIATTR_KPARAM_INFO
	.align		4
.L_6113:
        /*0028*/ 	.byte	0x04, 0x17
        /*002a*/ 	.short	(.L_6115 - .L_6114)
.L_6114:
        /*002c*/ 	.word	0x00000000
        /*0030*/ 	.short	0x0000
        /*0032*/ 	.short	0x0000
        /*0034*/ 	.byte	0x00, 0xf0, 0x21, 0x31


	//----- nvinfo : EIATTR_SPARSE_MMA_MASK
	.align		4
.L_6115:
        /*0038*/ 	.byte	0x03, 0x50
        /*003a*/ 	.short	0x0000


	//----- nvinfo : EIATTR_MAXREG_COUNT
	.align		4
        /*003c*/ 	.byte	0x03, 0x1b
        /*003e*/ 	.short	0x0080


	//----- nvinfo : EIATTR_MERCURY_ISA_VERSION
	.align		4
        /*0040*/ 	.byte	0x03, 0x5f
        /*0042*/ 	.short	0x0101


	//----- nvinfo : EIATTR_EXIT_INSTR_OFFSETS
	.align		4
        /*0044*/ 	.byte	0x04, 0x1c
        /*0046*/ 	.short	(.L_6117 - .L_6116)


	//   ....[0]....
.L_6116:
        /*0048*/ 	.word	0x00000160


	//   ....[1]....
        /*004c*/ 	.word	0x000005b0


	//   ....[2]....
        /*0050*/ 	.word	0x00000610


	//   ....[3]....
        /*0054*/ 	.word	0x000007d0


	//----- nvinfo : EIATTR_MAX_THREADS
	.align		4
.L_6117:
        /*0058*/ 	.byte	0x04, 0x05
        /*005a*/ 	.short	(.L_6119 - .L_6118)
.L_6118:
        /*005c*/ 	.word	0x00000200
        /*0060*/ 	.word	0x00000001
        /*0064*/ 	.word	0x00000001


	//----- nvinfo : EIATTR_CRS_STACK_SIZE
	.align		4
.L_6119:
        /*0068*/ 	.byte	0x04, 0x1e
        /*006a*/ 	.short	(.L_6121 - .L_6120)
.L_6120:
        /*006c*/ 	.word	0x00000000


	//----- nvinfo : EIATTR_CBANK_PARAM_SIZE
	.align		4
.L_6121:
        /*0070*/ 	.byte	0x03, 0x19
        /*0072*/ 	.short	0x0c4a


	//----- nvinfo : EIATTR_PARAM_CBANK
	.align		4
        /*0074*/ 	.byte	0x04, 0x0a
        /*0076*/ 	.short	(.L_6123 - .L_6122)
	.align		4
.L_6122:
        /*0078*/ 	.word	index@(.nv.constant0._ZN2at6native55_GLOBAL__N__de093ff9_22_ForeachBinaryOpList_cu_a911ec4325multi_tensor_apply_kernelINS1_18TensorListMetadataILi2EEENS1_11CopyFunctorIlN3c107complexIfEELi2ELi1ELi1EEEJNS0_4CopyIlS8_EEEEEvT_T0_DpT1_)
        /*007c*/ 	.short	0x0210
        /*007e*/ 	.short	0x0c4a


	//----- nvinfo : EIATTR_SW_WAR
	.align		4
.L_6123:
        /*0080*/ 	.byte	0x04, 0x36
        /*0082*/ 	.short	(.L_6125 - .L_6124)
.L_6124:
        /*0084*/ 	.word	0x00000008
.L_6125:


//--------------------- .nv.info._ZN2at6native55_GLOBAL__N__de093ff9_22_ForeachBinaryOpList_cu_a911ec4325multi_tensor_apply_kernelINS1_18TensorListMetadataILi2EEENS1_11CopyFunctorIlN3c107complexIdEELi2ELi1ELi1EEEJNS0_4CopyIlS8_EEEEEvT_T0_DpT1_ --------------------------
	.section	.nv.info._ZN2at6native55_GLOBAL__N__de093ff9_22_ForeachBinaryOpList_cu_a911ec4325multi_tensor_apply_kernelINS1_18TensorListMetadataILi2EEENS1_11CopyFunctorIlN3c107complexIdEELi2ELi1ELi1EEEJNS0_4CopyIlS8_EEEEEvT_T0_DpT1_,"",@"SHT_CUDA_INFO"
	.sectionflags	@""
	.align	4


	//----- nvinfo : EIATTR_CUDA_API_VERSION
	.align		4
        /*0000*/ 	.byte	0x04, 0x37
        /*0002*/ 	.short	(.L_6127 - .L_6126)
.L_6126:
        /*0004*/ 	.word	0x00000082


	//----- nvinfo : EIATTR_KPARAM_INFO
	.align		4
.L_6127:
        /*0008*/ 	.byte	0x04, 0x17
        /*000a*/ 	.short	(.L_6129 - .L_6128)
.L_6128:
        /*000c*/ 	.word	0x00000000
        /*0010*/ 	.short	0x0002
        /*0012*/ 	.short	0x0c49
        /*0014*/ 	.byte	0x00, 0xf0, 0x05, 0x00


	//----- nvinfo : EIATTR_KPARAM_INFO
	.align		4
.L_6129:
        /*0018*/ 	.byte	0x04, 0x17
        /*001a*/ 	.short	(.L_6131 - .L_6130)
.L_6130:
        /*001c*/ 	.word	0x00000000
        /*0020*/ 	.short	0x0001
        /*0022*/ 	.short	0x0c48
        /*0024*/ 	.byte	0x00, 0xf0, 0x05, 0x00


	//----- nvinfo : EIATTR_KPARAM_INFO
	.align		4
.L_6131:
        /*0028*/ 	.byte	0x04, 0x17
        /*002a*/ 	.short	(.L_6133 - .L_6132)
.L_6132:
        /*002c*/ 	.word	0x00000000
        /*0030*/ 	.short	0x0000
        /*0032*/ 	.short	0x0000
        /*0034*/ 	.byte	0x00, 0xf0, 0x21, 0x31


	//----- nvinfo : EIATTR_SPARSE_MMA_MASK
	.align		4
.L_6133:
        /*0038*/ 	.byte	0x03, 0x50
        /*003a*/ 	.short	0x0000


	//----- nvinfo : EIATTR_MAXREG_COUNT
	.align		4
        /*003c*/ 	.byte	0x03, 0x1b
        /*003e*/ 	.short	0x0080


	//----- nvinfo : EIATTR_MERCURY_ISA_VERSION
	.align		4
        /*0040*/ 	.byte	0x03, 0x5f
        /*0042*/ 	.short	0x0101


	//----- nvinfo : EIATTR_EXIT_INSTR_OFFSETS
	.align		4
        /*0044*/ 	.byte	0x04, 0x1c
        /*0046*/ 	.short	(.L_6135 - .L_6134)


	//   ....[0]....
.L_6134:
        /*0048*/ 	.word	0x00000190


	//   ....[1]....
        /*004c*/ 	.word	0x000005c0


	//   ....[2]....
        /*0050*/ 	.word	0x00000620


	//   ....[3]....
        /*0054*/ 	.word	0x000007c0


	//----- nvinfo : EIATTR_MAX_THREADS
	.align		4
.L_6135:
        /*0058*/ 	.byte	0x04, 0x05
        /*005a*/ 	.short	(.L_6137 - .L_6136)
.L_6136:
        /*005c*/ 	.word	0x00000200
        /*0060*/ 	.word	0x00000001
        /*0064*/ 	.word	0x00000001


	//----- nvinfo : EIATTR_CRS_STACK_SIZE
	.align		4
.L_6137:
        /*0068*/ 	.byte	0x04, 0x1e
        /*006a*/ 	.short	(.L_6139 - .L_6138)
.L_6138:
        /*006c*/ 	.word	0x00000000


	//----- nvinfo : EIATTR_CBANK_PARAM_SIZE
	.align		4
.L_6139:
        /*0070*/ 	.byte	0x03, 0x19
        /*0072*/ 	.short	0x0c4a


	//----- nvinfo : EIATTR_PARAM_CBANK
	.align		4
        /*0074*/ 	.byte	0x04, 0x0a
        /*0076*/ 	.short	(.L_6141 - .L_6140)
	.align		4
.L_6140:
        /*0078*/ 	.word	index@(.nv.constant0._ZN2at6native55_GLOBAL__N__de093ff9_22_ForeachBinaryOpList_cu_a911ec4325multi_tensor_apply_kernelINS1_18TensorListMetadataILi2EEENS1_11CopyFunctorIlN3c107complexIdEELi2ELi1ELi1EEEJNS0_4CopyIlS8_EEEEEvT_T0_DpT1_)
        /*007c*/ 	.short	0x0210
        /*007e*/ 	.short	0x0c4a


	//----- nvinfo : EIATTR_SW_WAR
	.align		4
.L_6141:
        /*0080*/ 	.byte	0x04, 0x36
        /*0082*/ 	.short	(.L_6143 - .L_6142)
.L_6142:
        /*0084*/ 	.word	0x00000008
.L_6143:


//--------------------- .nv.info._ZN2at6native55_GLOBAL__N__de093ff9_22_ForeachBinaryOpList_cu_a911ec4325multi_tensor_apply_kernelINS1_18TensorListMetadataILi2EEENS1_11CopyFunctorIlfLi2ELi1ELi1EEEJNS0_4CopyIlfEEEEEvT_T0_DpT1_ --------------------------
	.section	.nv.info._ZN2at6native55_GLOBAL__N__de093ff9_22_ForeachBinaryOpList_cu_a911ec4325multi_tensor_apply_kernelINS1_18TensorListMetadataILi2EEENS1_11CopyFunctorIlfLi2ELi1ELi1EEEJNS0_4CopyIlfEEEEEvT_T0_DpT1_,"",@"SHT_CUDA_INFO"
	.sectionflags	@""
	.align	4


	//----- nvinfo : EIATTR_CUDA_API_VERSION
	.align		4
        /*0000*/ 	.byte	0x04, 0x37
        /*0002*/ 	.short	(.L_6145 - .L_6144)
.L_6144:
        /*0004*/ 	.word	0x00000082


	//----- nvinfo : EIATTR_KPARAM_INFO
	.align		4
.L_6145:
        /*0008*/ 	.byte	0x04, 0x17
        /*000a*/ 	.short	(.L_6147 - .L_6146)
.L_6146:
        /*000c*/ 	.word	0x00000000
        /*0010*/ 	.short	0x0002
        /*0012*/ 	.short	0x0c49
        /*0014*/ 	.byte	0x00, 0xf0, 0x05, 0x00


	//----- nvinfo : EIATTR_KPARAM_INFO
	.align		4
.L_6147:
        /*0018*/ 	.byte	0x04, 0x17
        /*001a*/ 	.short	(.L_6149 - .L_6148)
.L_6148:
        /*001c*/ 	.word	0x00000000
        /*0020*/ 	.short	0x0001
        /*0022*/ 	.short	0x0c48
        /*0024*/ 	.byte	0x00, 0xf0, 0x05, 0x00


	//----- nvinfo : EIATTR_KPARAM_INFO
	.align		4
.L_6149:
        /*0028*/ 	.byte	0x04, 0x17
        /*002a*/ 	.short	(.L_6151 - .L_6150)
.L_6150:
        /*002c*/ 	.word	0x00000000
        /*0030*/ 	.short	0x0000
        /*0032*/ 	.short	0x0000
        /*0034*/ 	.byte	0x00, 0xf0, 0x21, 0x31


	//----- nvinfo : EIATTR_SPARSE_MMA_MASK
	.align		4
.L_6151:
        /*0038*/ 	.byte	0x03, 0x50
        /*003a*/ 	.short	0x0000


	//----- nvinfo : EIATTR_MAXREG_COUNT
	.align		4
        /*003c*/ 	.byte	0x03, 0x1b
        /*003e*/ 	.short	0x0080


	//----- nvinfo : EIATTR_MERCURY_ISA_VERSION
	.align		4
        /*0040*/ 	.byte	0x03, 0x5f
        /*0042*/ 	.short	0x0101


	//----- nvinfo : EIATTR_EXIT_INSTR_OFFSETS
	.align		4
        /*0044*/ 	.byte	0x04, 0x1c
        /*0046*/ 	.short	(.L_6153 - .L_6152)


	//   ....[0]....
.L_6152:
        /*0048*/ 	.word	0x00000170


	//   ....[1]....
        /*004c*/ 	.word	0x00000590


	//   ....[2]....
        /*0050*/ 	.word	0x000005f0


	//   ....[3]....
        /*0054*/ 	.word	0x00000760


	//----- nvinfo : EIATTR_MAX_THREADS
	.align		4
.L_6153:
        /*0058*/ 	.byte	0x04, 0x05
        /*005a*/ 	.short	(.L_6155 - .L_6154)
.L_6154:
        /*005c*/ 	.word	0x00000200
        /*0060*/ 	.word	0x00000001
        /*0064*/ 	.word	0x00000001


	//----- nvinfo : EIATTR_CRS_STACK_SIZE
	.align		4
.L_6155:
        /*0068*/ 	.byte	0x04, 0x1e
        /*006a*/ 	.short	(.L_6157 - .L_6156)
.L_6156:
        /*006c*/ 	.word	0x00000000


	//----- nvinfo : EIATTR_CBANK_PARAM_SIZE
	.align		4
.L_6157:
        /*0070*/ 	.byte	0x03, 0x19
        /*0072*/ 	.short	0x0c4a


	//----- nvinfo : EIATTR_PARAM_CBANK
	.align		4
        /*0074*/ 	.byte	0x04, 0x0a
        /*0076*/ 	.short	(.L_6159 - .L_6158)
	.align		4
.L_6158:
        /*0078*/ 	.word	index@(.nv.constant0._ZN2at6native55_GLOBAL__N__de093ff9_22_ForeachBinaryOpList_cu_a911ec4325multi_tensor_apply_kernelINS1_18TensorListMetadataILi2EEENS1_11CopyFunctorIlfLi2ELi1ELi1EEEJNS0_4CopyIlfEEEEEvT_T0_DpT1_)
        /*007c*/ 	.short	0x0210
        /*007e*/ 	.short	0x0c4a


	//----- nvinfo : EIATTR_SW_WAR
	.align		4
.L_6159:
        /*0080*/ 	.byte	0x04, 0x36
        /*0082*/ 	.short	(.L_6161 - .L_6160)
.L_6160:
        /*0084*/ 	.word	0x00000008
.L_6161:


//--------------------- .nv.info._ZN2at6native55_GLOBAL__N__de093ff9_22_ForeachBinaryOpList_cu_a911ec4325multi_tensor_apply_kernelINS1_18TensorListMetadataILi2EEENS1_11CopyFunctorIldLi2ELi1ELi1EEEJNS0_4CopyIldEEEEEvT_T0_DpT1_ --------------------------
	.section	.nv.info._ZN2at6native55_GLOBAL__N__de093ff9_22_ForeachBinaryOpList_cu_a911ec4325multi_tensor_apply_kernelINS1_18TensorListMetadataILi2EEENS1_11CopyFunctorIldLi2ELi1ELi1EEEJNS0_4CopyIldEEEEEvT_T0_DpT1_,"",@"SHT_CUDA_INFO"
	.sectionflags	@""
	.align	4


	//----- nvinfo : EIATTR_CUDA_API_VERSION
	.align		4
        /*0000*/ 	.byte	0x04, 0x37
        /*0002*/ 	.short	(.L_6163 - .L_6162)
.L_6162:
        /*0004*/ 	.word	0x00000082


	//----- nvinfo : EIATTR_KPARAM_INFO
	.align		4
.L_6163:
        /*0008*/ 	.byte	0x04, 0x17
        /*000a*/ 	.short	(.L_6165 - .L_6164)
.L_6164:
        /*000c*/ 	.word	0x00000000
        /*0010*/ 	.short	0x0002
        /*0012*/ 	.short	0x0c49
        /*0014*/ 	.byte	0x00, 0xf0, 0x05, 0x00


	//----- nvinfo : EIATTR_KPARAM_INFO
	.align		4
.L_6165:
        /*0018*/ 	.byte	0x04, 0x17
        /*001a*/ 	.short	(.L_6167 - .L_6166)
.L_6166:
        /*001c*/ 	.word	0x00000000
        /*0020*/ 	.short	0x0001
        /*0022*/ 	.short	0x0c48
        /*0024*/ 	.byte	0x00, 0xf0, 0x05, 0x00


	//----- nvinfo : EIATTR_KPARAM_INFO
	.align		4
.L_6167:
        /*0028*/ 	.byte	0x04, 0x17
        /*002a*/ 	.short	(.L_6169 - .L_6168)
.L_6168:
        /*002c*/ 	.word	0x00000000
        /*0030*/ 	.short	0x0000
        /*0032*/ 	.short	0x0000
        /*0034*/ 	.byte	0x00, 0xf0, 0x21, 0x31


	//----- nvinfo : EIATTR_SPARSE_MMA_MASK
	.align		4
.L_6169:
        /*0038*/ 	.byte	0x03, 0x50
        /*003a*/ 	.short	0x0000


	//----- nvinfo : EIATTR_MAXREG_COUNT
	.align		4
        /*003c*/ 	.byte	0x03, 0x1b
        /*003e*/ 	.short	0x0080


	//----- nvinfo : EIATTR_MERCURY_ISA_VERSION
	.align		4
        /*0040*/ 	.byte	0x03, 0x5f
        /*0042*/ 	.short	0x0101


	//----- nvinfo : EIATTR_EXIT_INSTR_OFFSETS
	.align		4
        /*0044*/ 	.byte	0x04, 0x1c
        /*0046*/ 	.short	(.L_6171 - .L_6170)


	//   ....[0]....
.L_6170:
        /*0048*/ 	.word	0x00000180


	//   ....[1]....
        /*004c*/ 	.word	0x00000570


	//   ....[2]....
        /*0050*/ 	.word	0x000005d0


	//   ....[3]....
        /*0054*/ 	.word	0x00000770


	//----- nvinfo : EIATTR_MAX_THREADS
	.align		4
.L_6171:
        /*0058*/ 	.byte	0x04, 0x05
        /*005a*/ 	.short	(.L_6173 - .L_6172)
.L_6172:
        /*005c*/ 	.word	0x00000200
        /*0060*/ 	.word	0x00000001
        /*0064*/ 	.word	0x00000001


	//----- nvinfo : EIATTR_CRS_STACK_SIZE
	.align		4
.L_6173:
        /*0068*/ 	.byte	0x04, 0x1e
        /*006a*/ 	.short	(.L_6175 - .L_6174)
.L_6174:
        /*006c*/ 	.word	0x00000000


	//----- nvinfo : EIATTR_CBANK_PARAM_SIZE
	.align		4
.L_6175:
        /*0070*/ 	.byte	0x03, 0x19
        /*0072*/ 	.short	0x0c4a


	//----- nvinfo : EIATTR_PARAM_CBANK
	.align		4
        /*0074*/ 	.byte	0x04, 0x0a
        /*0076*/ 	.short	(.L_6177 - .L_6176)
	.align		4
.L_6176:
        /*0078*/ 	.word	index@(.nv.constant0._ZN2at6native55_GLOBAL__N__de093ff9_22_ForeachBinaryOpList_cu_a911ec4325multi_tensor_apply_kernelINS1_18TensorListMetadataILi2EEENS1_11CopyFunctorIldLi2ELi1ELi1EEEJNS0_4CopyIldEEEEEvT_T0_DpT1_)
        /*007c*/ 	.short	0x0210
        /*007e*/ 	.short	0x0c4a


	//----- nvinfo : EIATTR_SW_WAR
	.align		4
.L_6177:
        /*0080*/ 	.byte	0x04, 0x36
        /*0082*/ 	.short	(.L_6179 - .L_6178)
.L_6178:
        /*0084*/ 	.word	0x00000008
.L_6179:


//--------------------- .nv.info._ZN2at6native55_GLOBAL__N__de093ff9_22_ForeachBinaryOpList_cu_a911ec4325multi_tensor_apply_kernelINS1_18TensorListMetadataILi2EEENS1_11CopyFunctorIliLi2ELi1ELi1EEEJNS0_4CopyIliEEEEEvT_T0_DpT1_ --------------------------
	.section	.nv.info._ZN2at6native55_GLOBAL__N__de093ff9_22_ForeachBinaryOpList_cu_a911ec4325multi_tensor_apply_kernelINS1_18TensorListMetadataILi2EEENS1_11CopyFunctorIliLi2ELi1ELi1EEEJNS0_4CopyIliEEEEEvT_T0_DpT1_,"",@"SHT_CUDA_INFO"
	.sectionflags	@""
	.align	4


	//----- nvinfo : EIATTR_CUDA_API_VERSION
	.align		4
        /*0000*/ 	.byte	0x04, 0x37
        /*0002*/ 	.short	(.L_6181 - .L_6180)
.L_6180:
        /*0004*/ 	.word	0x00000082


	//----- nvinfo : EIATTR_KPARAM_INFO
	.align		4
.L_6181:
        /*0008*/ 	.byte	0x04, 0x17
        /*000a*/ 	.short	(.L_6183 - .L_6182)
.L_6182:
        /*000c*/ 	.word	0x00000000
        /*0010*/ 	.short	0x0002
        /*0012*/ 	.short	0x0c49
        /*0014*/ 	.byte	0x00, 0xf0, 0x05, 0x00


	//----- nvinfo : EIATTR_KPARAM_INFO
	.align		4
.L_6183:
        /*0018*/ 	.byte	0x04, 0x17
        /*001a*/ 	.short	(.L_6185 - .L_6184)
.L_6184:
        /*001c*/ 	.word	0x00000000
        /*0020*/ 	.short	0x0001
        /*0022*/ 	.short	0x0c48
        /*0024*/ 	.byte	0x00, 0xf0, 0x05, 0x00


	//----- nvinfo : EIATTR_KPARAM_INFO
	.align		4
.L_6185:
        /*0028*/ 	.byte	0x04, 0x17
        /*002a*/ 	.short	(.L_6187 - .L_6186)
.L_6186:
        /*002c*/ 	.word	0x00000000
        /*0030*/ 	.short	0x0000
        /*0032*/ 	.short	0x0000
        /*0034*/ 	.byte	0x00, 0xf0, 0x21, 0x31


	//----- nvinfo : EIATTR_SPARSE_MMA_MASK
	.align		4
.L_6187:
        /*0038*/ 	.byte	0x03, 0x50
        /*003a*/ 	.short	0x0000


	//----- nvinfo : EIATTR_MAXREG_COUNT
	.align		4
        /*003c*/ 	.byte	0x03, 0x1b
        /*003e*/ 	.short	0x0080


	//----- nvinfo : EIATTR_MERCURY_ISA_VERSION
	.align		4
        /*0040*/ 	.byte	0x03, 0x5f
        /*0042*/ 	.short	0x0101


	//----- nvinfo : EIATTR_EXIT_INSTR_OFFSETS
	.align		4
        /*0044*/ 	.byte	0x04, 0x1c
        /*0046*/ 	.short	(.L_6189 - .L_6188)


	//   ....[0]....
.L_6188:
        /*0048*/ 	.word	0x00000170


	//   ....[1]....
        /*004c*/ 	.word	0x000005b0


	//   ....[2]....
        /*0050*/ 	.word	0x00000610


	//   ....[3]....
        /*0054*/ 	.word	0x000007c0


	//----- nvinfo : EIATTR_MAX_THREADS
	.align		4
.L_6189:
        /*0058*/ 	.byte	0x04, 0x05
        /*005a*/ 	.short	(.L_6191 - .L_6190)
.L_6190:
        /*005c*/ 	.word	0x00000200
        /*0060*/ 	.word	0x00000001
        /*0064*/ 	.word	0x00000001


	//----- nvinfo : EIATTR_CRS_STACK_SIZE
	.align		4
.L_6191:
        /*0068*/ 	.byte	0x04, 0x1e
        /*006a*/ 	.short	(.L_6193 - .L_6192)
.L_6192:
        /*006c*/ 	.word	0x00000000


	//----- nvinfo : EIATTR_CBANK_PARAM_SIZE
	.align		4
.L_6193:
        /*0070*/ 	.byte	0x03, 0x19
        /*0072*/ 	.short	0x0c4a


	//----- nvinfo : EIATTR_PARAM_CBANK
	.align		4
        /*0074*/ 	.byte	0x04, 0x0a
        /*0076*/ 	.short	(.L_6195 - .L_6194)
	.align		4
.L_6194:
        /*0078*/ 	.word	index@(.nv.constant0._ZN2at6native55_GLOBAL__N__de093ff9_22_ForeachBinaryOpList_cu_a911ec4325multi_tensor_apply_kernelINS1_18TensorListMetadataILi2EEENS1_11CopyFunctorIliLi2ELi1ELi1EEEJNS0_4CopyIliEEEEEvT_T0_DpT1_)
        /*007c*/ 	.short	0x0210
        /*007e*/ 	.short	0x0c4a


	//----- nvinfo : EIATTR_SW_WAR
	.align		4
.L_6195:
        /*0080*/ 	.byte	0x04, 0x36
        /*0082*/ 	.short	(.L_6197 - .L_6196)
.L_6196:
        /*0084*/ 	.word	0x00000008
.L_6197:


//--------------------- .nv.info._ZN2at6native55_GLOBAL__N__de093ff9_22_ForeachBinaryOpList_cu_a911ec4325multi_tensor_apply_kernelINS1_18TensorListMetadataILi2EEENS1_11CopyFunctorIlsLi2ELi1ELi1EEEJNS0_4CopyIlsEEEEEvT_T0_DpT1_ --------------------------
	.section	.nv.info._ZN2at6native55_GLOBAL__N__de093ff9_22_ForeachBinaryOpList_cu_a911ec4325multi_tensor_apply_kernelINS1_18TensorListMetadataILi2EEENS1_11CopyFunctorIlsLi2ELi1ELi1EEEJNS0_4CopyIlsEEEEEvT_T0_DpT1_,"",@"SHT_CUDA_INFO"
	.sectionflags	@""
	.align	4


	//----- nvinfo : EIATTR_CUDA_API_VERSION
	.align		4
        /*0000*/ 	.byte	0x04, 0x37
        /*0002*/ 	.short	(.L_6199 - .L_6198)
.L_6198:
        /*0004*/ 	.word	0x00000082


	//----- nvinfo : EIATTR_KPARAM_INFO
	.align		4
.L_6199:
        /*0008*/ 	.byte	0x04, 0x17
        /*000a*/ 	.short	(.L_6201 - .L_6200)
.L_6200:
        /*000c*/ 	.word	0x00000000
        /*0010*/ 	.short	0x0002
        /*0012*/ 	.short	0x0c49
        /*0014*/ 	.byte	0x00, 0xf0, 0x05, 0x00


	//----- nvinfo : EIATTR_KPARAM_INFO
	.align		4
.L_6201:
        /*0018*/ 	.byte	0x04, 0x17
        /*001a*/ 	.short	(.L_6203 - .L_6202)
.L_6202:
        /*001c*/ 	.word	0x00000000
        /*0020*/ 	.short	0x0001
        /*0022*/ 	.short	0x0c48
        /*0024*/ 	.byte	0x00, 0xf0, 0x05, 0x00


	//----- nvinfo : EIATTR_KPARAM_INFO
	.align		4
.L_6203:
        /*0028*/ 	.byte	0x04, 0x17
        /*002a*/ 	.short	(.L_6205 - .L_6204)
.L_6204:
        /*002c*/ 	.word	0x00000000
        /*0030*/ 	.short	0x0000
        /*0032*/ 	.short	0x0000
        /*0034*/ 	.byte	0x00, 0xf0, 0x21, 0x31


	//----- nvinfo : EIATTR_SPARSE_MMA_MASK
	.align		4
.L_6205:
        /*0038*/ 	.byte	0x03, 0x50
        /*003a*/ 	.short	0x0000


	//----- nvinfo : EIATTR_MAXREG_COUNT
	.align		4
        /*003c*/ 	.byte	0x03, 0x1b
        /*003e*/ 	.short	0x0080


	//----- nvinfo : EIATTR_MERCURY_ISA_VERSION
	.align		4
        /*0040*/ 	.byte	0x03, 0x5f
        /*0042*/ 	.short	0x0101


	//----- nvinfo : EIATTR_EXIT_INSTR_OFFSETS
	.align		4
        /*0044*/ 	.byte	0x04, 0x1c
        /*0046*/ 	.short	(.L_6207 - .L_6206)


	//   ....[0]....
.L_6206:
        /*0048*/ 	.word	0x00000170


	//   ....[1]....
        /*004c*/ 	.word	0x000005f0


	//   ....[2]....
        /*0050*/ 	.word	0x00000650


	//   ....[3]....
        /*0054*/ 	.word	0x00000840


	//----- nvinfo : EIATTR_MAX_THREADS
	.align		4
.L_6207:
        /*0058*/ 	.byte	0x04, 0x05
        /*005a*/ 	.short	(.L_6209 - .L_6208)
.L_6208:
        /*005c*/ 	.word	0x00000200
        /*0060*/ 	.word	0x00000001
        /*0064*/ 	.word	0x00000001


	//----- nvinfo : EIATTR_CRS_STACK_SIZE
	.align		4
.L_6209:
        /*0068*/ 	.byte	0x04, 0x1e
        /*006a*/ 	.short	(.L_6211 - .L_6210)
.L_6210:
        /*006c*/ 	.word	0x00000000


	//----- nvinfo : EIATTR_CBANK_PARAM_SIZE
	.align		4
.L_6211:
        /*0070*/ 	.byte	0x03, 0x19
        /*0072*/ 	.short	0x0c4a


	//----- nvinfo : EIATTR_PARAM_CBANK
	.align		4
        /*0074*/ 	.byte	0x04, 0x0a
        /*0076*/ 	.short	(.L_6213 - .L_6212)
	.align		4
.L_6212:
        /*0078*/ 	.word	index@(.nv.constant0._ZN2at6native55_GLOBAL__N__de093ff9_22_ForeachBinaryOpList_cu_a911ec4325multi_tensor_apply_kernelINS1_18TensorListMetadataILi2EEENS1_11CopyFunctorIlsLi2ELi1ELi1EEEJNS0_4CopyIlsEEEEEvT_T0_DpT1_)
        /*007c*/ 	.short	0x0210
        /*007e*/ 	.short	0x0c4a


	//----- nvinfo : EIATTR_SW_WAR
	.align		4
.L_6213:
        /*0080*/ 	.byte	0x04, 0x36
        /*0082*/ 	.short	(.L_6215 - .L_6214)
.L_6214:
        /*0084*/ 	.word	0x00000008
.L_6215:


//--------------------- .nv.info._ZN2at6native55_GLOBAL__N__de093ff9_22_ForeachBinaryOpList_cu_a911ec4325multi_tensor_apply_kernelINS1_18TensorListMetadataILi2EEENS1_11CopyFunctorIlaLi2ELi1ELi1EEEJNS0_4CopyIlaEEEEEvT_T0_DpT1_ --------------------------
	.section	.nv.info._ZN2at6native55_GLOBAL__N__de093ff9_22_ForeachBinaryOpList_cu_a911ec4325multi_tensor_apply_kernelINS1_18TensorListMetadataILi2EEENS1_11CopyFunctorIlaLi2ELi1ELi1EEEJNS0_4CopyIlaEEEEEvT_T0_DpT1_,"",@"SHT_CUDA_INFO"
	.sectionflags	@""
	.align	4


	//----- nvinfo : EIATTR_CUDA_API_VERSION
	.align		4
        /*0000*/ 	.byte	0x04, 0x37
        /*0002*/ 	.short	(.L_6217 - .L_6216)
.L_6216:
        /*0004*/ 	.word	0x00000082


	//----- nvinfo : EIATTR_KPARAM_INFO
	.align		4
.L_6217:
        /*0008*/ 	.byte	0x04, 0x17
        /*000a*/ 	.short	(.L_6219 - .L_6218)
.L_6218:
        /*000c*/ 	.word	0x00000000
        /*0010*/ 	.short	0x0002
        /*0012*/ 	.short	0x0c49
        /*0014*/ 	.byte	0x00, 0xf0, 0x05, 0x00


	//----- nvinfo : EIATTR_KPARAM_INFO
	.align		4
.L_6219:
        /*0018*/ 	.byte	0x04, 0x17
        /*001a*/ 	.short	(.L_6221 - .L_6220)
.L_6220:
        /*001c*/ 	.word	0x00000000
        /*0020*/ 	.short	0x0001
        /*0022*/ 	.short	0x0c48
        /*0024*/ 	.byte	0x00, 0xf0, 0x05, 0x00


	//----- nvinfo : EIATTR_KPARAM_INFO
	.align		4
.L_6221:
        /*0028*/ 	.byte	0x04, 0x17
        /*002a*/ 	.short	(.L_6223 - .L_6222)
.L_6222:
        /*002c*/ 	.word	0x00000000
        /*0030*/ 	.short	0x0000
        /*0032*/ 	.short	0x0000
        /*0034*/ 	.byte	0x00, 0xf0, 0x21, 0x31


	//----- nvinfo : EIATTR_SPARSE_MMA_MASK
	.align		4
.L_6223:
        /*0038*/ 	.byte	0x03, 0x50
        /*003a*/ 	.short	0x0000


	//----- nvinfo : EIATTR_MAXREG_COUNT
	.align		4
        /*003c*/ 	.byte	0x03, 0x1b
        /*003e*/ 	.short	0x0080


	//----- nvinfo : EIATTR_MERCURY_ISA_VERSION
	.align		4
        /*0040*/ 	.byte	0x03, 0x5f
        /*0042*/ 	.short	0x0101


	//----- nvinfo : EIATTR_EXIT_INSTR_OFFSETS
	.align		4
        /*0044*/ 	.byte	0x04, 0x1c
        /*0046*/ 	.short	(.L_6225 - .L_6224)


	//   ....[0]....
.L_6224:
        /*0048*/ 	.word	0x00000170


	//   ....[1]....
        /*004c*/ 	.word	0x000005f0


	//   ....[2]....
        /*0050*/ 	.word	0x00000650


	//   ....[3]....
        /*0054*/ 	.word	0x000008a0


	//----- nvinfo : EIATTR_MAX_THREADS
	.align		4
.L_6225:
        /*0058*/ 	.byte	0x04, 0x05
        /*005a*/ 	.short	(.L_6227 - .L_6226)
.L_6226:
        /*005c*/ 	.word	0x00000200
        /*0060*/ 	.word	0x00000001
        /*0064*/ 	.word	0x00000001


	//----- nvinfo : EIATTR_CRS_STACK_SIZE
	.align		4
.L_6227:
        /*0068*/ 	.byte	0x04, 0x1e
        /*006a*/ 	.short	(.L_6229 - .L_6228)
.L_6228:
        /*006c*/ 	.word	0x00000000


	//----- nvinfo : EIATTR_CBANK_PARAM_SIZE
	.align		4
.L_6229:
        /*0070*/ 	.byte	0x03, 0x19
        /*0072*/ 	.short	0x0c4a


	//----- nvinfo : EIATTR_PARAM_CBANK
	.align		4
        /*0074*/ 	.byte	0x04, 0x0a
        /*0076*/ 	.short	(.L_6231 - .L_6230)
	.align		4
.L_6230:
        /*0078*/ 	.word	index@(.nv.constant0._ZN2at6native55_GLOBAL__N__de093ff9_22_ForeachBinaryOpList_cu_a911ec4325multi_tensor_apply_kernelINS1_18TensorListMetadataILi2EEENS1_11CopyFunctorIlaLi2ELi1ELi1EEEJNS0_4CopyIlaEEEEEvT_T0_DpT1_)
        /*007c*/ 	.short	0x0210
        /*007e*/ 	.short	0x0c4a


	//----- nvinfo : EIATTR_SW_WAR
	.align		4
.L_6231:
        /*0080*/ 	.byte	0x04, 0x36
        /*0082*/ 	.short	(.L_6233 - .L_6232)
.L_6232:
        /*0084*/ 	.word	0x00000008
.L_6233:


//--------------------- .nv.info._ZN2at6native55_GLOBAL__N__de093ff9_22_ForeachBinaryOpList_cu_a911ec4325multi_tensor_apply_kernelINS1_18TensorListMetadataILi2EEENS1_11CopyFunctorIlhLi2ELi1ELi1EEEJNS0_4CopyIlhEEEEEvT_T0_DpT1_ --------------------------
	.section	.nv.info._ZN2at6native55_GLOBAL__N__de093ff9_22_ForeachBinaryOpList_cu_a911ec4325multi_tensor_apply_kernelINS1_18TensorListMetadataILi2EEENS1_11CopyFunctorIlhLi2ELi1ELi1EEEJNS0_4CopyIlhEEEEEvT_T0_DpT1_,"",@"SHT_CUDA_INFO"
	.sectionflags	@""
	.align	4


	//----- nvinfo : EIATTR_CUDA_API_VERSION
	.align		4
        /*0000*/ 	.byte	0x04, 0x37
        /*0002*/ 	.short	(.L_6235 - .L_6234)
.L_6234:
        /*0004*/ 	.word	0x00000082


	//----- nvinfo : EIATTR_KPARAM_INFO
	.align		4
.L_6235:
        /*0008*/ 	.byte	0x04, 0x17
        /*000a*/ 	.short	(.L_6237 - .L_6236)
.L_6236:
        /*000c*/ 	.word	0x00000000
        /*0010*/ 	.short	0x0002
        /*0012*/ 	.short	0x0c49
        /*0014*/ 	.byte	0x00, 0xf0, 0x05, 0x00


	//----- nvinfo : EIATTR_KPARAM_INFO
	.align		4
.L_6237:
        /*0018*/ 	.byte	0x04, 0x17
        /*001a*/ 	.short	(.L_6239 - .L_6238)
.L_6238:
        /*001c*/ 	.word	0x00000000
        /*0020*/ 	.short	0x0001
        /*0022*/ 	.short	0x0c48
        /*0024*/ 	.byte	0x00, 0xf0, 0x05, 0x00


	//----- nvinfo : EIATTR_KPARAM_INFO
	.align		4
.L_6239:
        /*0028*/ 	.byte	0x04, 0x17
        /*002a*/ 	.short	(.L_6241 - .L_6240)
.L_6240:
        /*002c*/ 	.word	0x00000000
        /*0030*/ 	.short	0x0000
        /*0032*/ 	.short	0x0000
        /*0034*/ 	.byte	0x00, 0xf0, 0x21, 0x31


	//----- nvinfo : EIATTR_SPARSE_MMA_MASK
	.align		4
.L_6241:
        /*0038*/ 	.byte	0x03, 0x50
        /*003a*/ 	.short	0x0000


	//----- nvinfo : EIATTR_MAXREG_COUNT
	.align		4
        /*003c*/ 	.byte	0x03, 0x1b
        /*003e*/ 	.short	0x0080


	//----- nvinfo : EIATTR_MERCURY_ISA_VERSION
	.align		4
        /*0040*/ 	.byte	0x03, 0x5f
        /*0042*/ 	.short	0x0101


	//----- nvinfo : EIATTR_EXIT_INSTR_OFFSETS
	.align		4
        /*0044*/ 	.byte	0x04, 0x1c
        /*0046*/ 	.short	(.L_6243 - .L_6242)


	//   ....[0]....
.L_6242:
        /*0048*/ 	.word	0x00000170


	//   ....[1]....
        /*004c*/ 	.word	0x000005d0


	//   ....[2]....
        /*0050*/ 	.word	0x00000630


	//   ....[3]....
        /*0054*/ 	.word	0x000007e0


	//----- nvinfo : EIATTR_MAX_THREADS
	.align		4
.L_6243:
        /*0058*/ 	.byte	0x04, 0x05
        /*005a*/ 	.short	(.L_6245 - .L_6244)
.L_6244:
        /*005c*/ 	.word	0x00000200
        /*0060*/ 	.word	0x00000001
        /*0064*/ 	.word	0x00000001


	//----- nvinfo : EIATTR_CRS_STACK_SIZE
	.align		4
.L_6245:
        /*0068*/ 	.byte	0x04, 0x1e
        /*006a*/ 	.short	(.L_6247 - .L_6246)
.L_6246:
        /*006c*/ 	.word	0x00000000


	//----- nvinfo : EIATTR_CBANK_PARAM_SIZE
	.align		4
.L_6247:
        /*0070*/ 	.byte	0x03, 0x19
        /*0072*/ 	.short	0x0c4a


	//----- nvinfo : EIATTR_PARAM_CBANK
	.align		4
        /*0074*/ 	.byte	0x04, 0x0a
        /*0076*/ 	.short	(.L_6249 - .L_6248)
	.align		4
.L_6248:
        /*0078*/ 	.word	index@(.nv.constant0._ZN2at6native55_GLOBAL__N__de093ff9_22_ForeachBinaryOpList_cu_a911ec4325multi_tensor_apply_kernelINS1_18TensorListMetadataILi2EEENS1_11CopyFunctorIlhLi2ELi1ELi1EEEJNS0_4CopyIlhEEEEEvT_T0_DpT1_)
        /*007c*/ 	.short	0x0210
        /*007e*/ 	.short	0x0c4a


	//----- nvinfo : EIATTR_SW_WAR
	.align		4
.L_6249:
        /*0080*/ 	.byte	0x04, 0x36
        /*0082*/ 	.short	(.L_6251 - .L_6250)
.L_6250:
        /*0084*/ 	.word	0x00000008
.L_6251:


//--------------------- .nv.info._ZN2at6native55_GLOBAL__N__de093ff9_22_ForeachBinaryOpList_cu_a911ec4325multi_tensor_apply_kernelINS1_18TensorListMetadataILi2EEENS1_14UnaryOpFunctorIlLi2ELi1ELi1EEEJNS0_4CopyIllEEEEEvT_T0_DpT1_ --------------------------
	.section	.nv.info._ZN2at6native55_GLOBAL__N__de093ff9_22_ForeachBinaryOpList_cu_a911ec4325multi_tensor_apply_kernelINS1_18TensorListMetadataILi2EEENS1_14UnaryOpFunctorIlLi2ELi1ELi1EEEJNS0_4CopyIllEEEEEvT_T0_DpT1_,"",@"SHT_CUDA_INFO"
	.sectionflags	@""
	.align	4


	//----- nvinfo : EIATTR_CUDA_API_VERSION
	.align		4
        /*0000*/ 	.byte	0x04, 0x37
        /*0002*/ 	.short	(.L_6253 - .L_6252)
.L_6252:
        /*0004*/ 	.word	0x00000082


	//----- nvinfo : EIATTR_KPARAM_INFO
	.align		4
.L_6253:
        /*0008*/ 	.byte	0x04, 0x17
        /*000a*/ 	.short	(.L_6255 - .L_6254)
.L_6254:
        /*000c*/ 	.word	0x00000000
        /*0010*/ 	.short	0x0002
        /*0012*/ 	.short	0x0c49
        /*0014*/ 	.byte	0x00, 0xf0, 0x05, 0x00


	//----- nvinfo : EIATTR_KPARAM_INFO
	.align		4
.L_6255:
        /*0018*/ 	.byte	0x04, 0x17
        /*001a*/ 	.short	(.L_6257 - .L_6256)
.L_6256:
        /*001c*/ 	.word	0x00000000
        /*0020*/ 	.short	0x0001
        /*0022*/ 	.short	0x0c48
        /*0024*/ 	.byte	0x00, 0xf0, 0x05, 0x00


	//----- nvinfo : EIATTR_KPARAM_INFO
	.align		4
.L_6257:
        /*0028*/ 	.byte	0x04, 0x17
        /*002a*/ 	.short	(.L_6259 - .L_6258)
.L_6258:
        /*002c*/ 	.word	0x00000000
        /*0030*/ 	.short	0x0000
        /*0032*/ 	.short	0x0000
        /*0034*/ 	.byte	0x00, 0xf0, 0x21, 0x31


	//----- nvinfo : EIATTR_SPARSE_MMA_MASK
	.align		4
.L_6259:
        /*0038*/ 	.byte	0x03, 0x50
        /*003a*/ 	.short	0x0000


	//----- nvinfo : EIATTR_MAXREG_COUNT
	.align		4
        /*003c*/ 	.byte	0x03, 0x1b
        /*003e*/ 	.short	0x0080


	//----- nvinfo : EIATTR_MERCURY_ISA_VERSION
	.align		4
        /*0040*/ 	.byte	0x03, 0x5f
        /*0042*/ 	.short	0x0101


	//----- nvinfo : EIATTR_EXIT_INSTR_OFFSETS
	.align		4
        /*0044*/ 	.byte	0x04, 0x1c
        /*0046*/ 	.short	(.L_6261 - .L_6260)


	//   ....[0]....
.L_6260:
        /*0048*/ 	.word	0x00000180


	//   ....[1]....
        /*004c*/ 	.word	0x00000570


	//   ....[2]....
        /*0050*/ 	.word	0x000005d0


	//   ....[3]....
        /*0054*/ 	.word	0x00000730


	//----- nvinfo : EIATTR_MAX_THREADS
	.align		4
.L_6261:
        /*0058*/ 	.byte	0x04, 0x05
        /*005a*/ 	.short	(.L_6263 - .L_6262)
.L_6262:
        /*005c*/ 	.word	0x00000200
        /*0060*/ 	.word	0x00000001
        /*0064*/ 	.word	0x00000001


	//----- nvinfo : EIATTR_CRS_STACK_SIZE
	.align		4
.L_6263:
        /*0068*/ 	.byte	0x04, 0x1e
        /*006a*/ 	.short	(.L_6265 - .L_6264)
.L_6264:
        /*006c*/ 	.word	0x00000000


	//----- nvinfo : EIATTR_CBANK_PARAM_SIZE
	.align		4
.L_6265:
        /*0070*/ 	.byte	0x03, 0x19
        /*0072*/ 	.short	0x0c4a


	//----- nvinfo : EIATTR_PARAM_CBANK
	.align		4
        /*0074*/ 	.byte	0x04, 0x0a
        /*0076*/ 	.short	(.L_6267 - .L_6266)
	.align		4
.L_6266:
        /*0078*/ 	.word	index@(.nv.constant0._ZN2at6native55_GLOBAL__N__de093ff9_22_ForeachBinaryOpList_cu_a911ec4325multi_tensor_apply_kernelINS1_18TensorListMetadataILi2EEENS1_14UnaryOpFunctorIlLi2ELi1ELi1EEEJNS0_4CopyIllEEEEEvT_T0_DpT1_)
        /*007c*/ 	.short	0x0210
        /*007e*/ 	.short	0x0c4a


	//----- nvinfo : EIATTR_SW_WAR
	.align		4
.L_6267:
        /*0080*/ 	.byte	0x04, 0x36
        /*0082*/ 	.short	(.L_6269 - .L_6268)
.L_6268:
        /*0084*/ 	.word	0x00000008
.L_6269:


//--------------------- .nv.info._ZN2at6native55_GLOBAL__N__de093ff9_22_ForeachBinaryOpList_cu_a911ec4325multi_tensor_apply_kernelINS1_18TensorListMetadataILi2EEENS1_11CopyFunctorIiN3c1015Float8_e5m2fnuzELi2ELi1ELi1EEEJNS0_4CopyIiS7_EEEEEvT_T0_DpT1_ --------------------------
	.section	.nv.info._ZN2at6native55_GLOBAL__N__de093ff9_22_ForeachBinaryOpList_cu_a911ec4325multi_tensor_apply_kernelINS1_18TensorListMetadataILi2EEENS1_11CopyFunctorIiN3c1015Float8_e5m2fnuzELi2ELi1ELi1EEEJNS0_4CopyIiS7_EEEEEvT_T0_DpT1_,"",@"SHT_CUDA_INFO"
	.sectionflags	@""
	.align	4


	//----- nvinfo : EIATTR_CUDA_API_VERSION
	.align		4
        /*0000*/ 	.byte	0x04, 0x37
        /*0002*/ 	.short	(.L_6271 - .L_6270)
.L_6270:
        /*0004*/ 	.word	0x00000082


	//----- nvinfo : EIATTR_KPARAM_INFO
	.align		4
.L_6271:
        /*0008*/ 	.byte	0x04, 0x17
        /*000a*/ 	.short	(.L_6273 - .L_6272)
.L_6272:
        /*000c*/ 	.word	0x00000000
        /*0010*/ 	.short	0x0002
        /*0012*/ 	.short	0x0c49
        /*0014*/ 	.byte	0x00, 0xf0, 0x05, 0x00


	//----- nvinfo : EIATTR_KPARAM_INFO
	.align		4
.L_6273:
        /*0018*/ 	.byte	0x04, 0x17
        /*001a*/ 	.short	(.L_6275 - .L_6274)
.L_6274:
        /*001c*/ 	.word	0x00000000
        /*0020*/ 	.short	0x0001
        /*0022*/ 	.short	0x0c48
        /*0024*/ 	.byte	0x00, 0xf0, 0x05, 0x00


	//----- nvinfo : EIATTR_KPARAM_INFO
	.align		4
.L_6275:
        /*0028*/ 	.byte	0x04, 0x17
        /*002a*/ 	.short	(.L_6277 - .L_6276)
.L_6276:
        /*002c*/ 	.word	0x00000000
        /*0030*/ 	.short	0x0000
        /*0032*/ 	.short	0x0000
        /*0034*/ 	.byte	0x00, 0xf0, 0x21, 0x31


	//----- nvinfo : EIATTR_SPARSE_MMA_MASK
	.align		4
.L_6277:
        /*0038*/ 	.byte	0x03, 0x50
        /*003a*/ 	.short	0x0000


	//----- nvinfo : EIATTR_MAXREG_COUNT
	.align		4
        /*003c*/ 	.byte	0x03, 0x1b
        /*003e*/ 	.short	0x0080


	//----- nvinfo : EIATTR_MERCURY_ISA_VERSION
	.align		4
        /*0040*/ 	.byte	0x03, 0x5f
        /*0042*/ 	.short	0x0101


	//----- nvinfo : EIATTR_EXIT_INSTR_OFFSETS
	.align		4
        /*0044*/ 	.byte	0x04, 0x1c
        /*0046*/ 	.short	(.L_6279 - .L_6278)


	//   ....[0]....
.L_6278:
        /*0048*/ 	.word	0x00000190


	//   ....[1]....
        /*004c*/ 	.word	0x00000c10


	//   ....[2]....
        /*0050*/ 	.word	0x00000c70


	//   ....[3]....
        /*0054*/ 	.word	0x000014c0


	//----- nvinfo : EIATTR_MAX_THREADS
	.align		4
.L_6279:
        /*0058*/ 	.byte	0x04, 0x05
        /*005a*/ 	.short	(.L_6281 - .L_6280)
.L_6280:
        /*005c*/ 	.word	0x00000200
        /*0060*/ 	.word	0x00000001
        /*0064*/ 	.word	0x00000001


	//----- nvinfo : EIATTR_CRS_STACK_SIZE
	.align		4
.L_6281:
        /*0068*/ 	.byte	0x04, 0x1e
        /*006a*/ 	.short	(.L_6283 - .L_6282)
.L_6282:
        /*006c*/ 	.word	0x00000000


	//----- nvinfo : EIATTR_CBANK_PARAM_SIZE
	.align		4
.L_6283:
        /*0070*/ 	.byte	0x03, 0x19
        /*0072*/ 	.short	0x0c4a


	//----- nvinfo : EIATTR_PARAM_CBANK
	.align		4
        /*0074*/ 	.byte	0x04, 0x0a
        /*0076*/ 	.short	(.L_6285 - .L_6284)
	.align		4
.L_6284:
        /*0078*/ 	.word	index@(.nv.constant0._ZN2at6native55_GLOBAL__N__de093ff9_22_ForeachBinaryOpList_cu_a911ec4325multi_tensor_apply_kernelINS1_18TensorListMetadataILi2EEENS1_11CopyFunctorIiN3c1015Float8_e5m2fnuzELi2ELi1ELi1EEEJNS0_4CopyIiS7_EEEEEvT_T0_DpT1_)
        /*007c*/ 	.short	0x0210
        /*007e*/ 	.short	0x0c4a


	//----- nvinfo : EIATTR_SW_WAR
	.align		4
.L_6285:
        /*0080*/ 	.byte	0x04, 0x36
        /*0082*/ 	.short	(.L_6287 - .L_6286)
.L_6286:
        /*0084*/ 	.word	0x00000008
.L_6287:


//--------------------- .nv.info._ZN2at6native55_GLOBAL__N__de093ff9_22_ForeachBinaryOpList_cu_a911ec4325multi_tensor_apply_kernelINS1_18TensorListMetadataILi2EEENS1_11CopyFunctorIiN3c1011Float8_e5m2ELi2ELi1ELi1EEEJNS0_4CopyIiS7_EEEEEvT_T0_DpT1_ --------------------------
	.section	.nv.info._ZN2at6native55_GLOBAL__N__de093ff9_22_ForeachBinaryOpList_cu_a911ec4325multi_tensor_apply_kernelINS1_18TensorListMetadataILi2EEENS1_11CopyFunctorIiN3c1011Float8_e5m2ELi2ELi1ELi1EEEJNS0_4CopyIiS7_EEEEEvT_T0_DpT1_,"",@"SHT_CUDA_INFO"
	.sectionflags	@""
	.align	4


	//----- nvinfo : EIATTR_CUDA_API_VERSION
	.align		4
        /*0000*/ 	.byte	0x04, 0x37
        /*0002*/ 	.short	(.L_6289 - .L_6288)
.L_6288:
        /*0004*/ 	.word	0x00000082


	//----- nvinfo : EIATTR_KPARAM_INFO
	.align		4
.L_6289:
        /*0008*/ 	.byte	0x04, 0x17
        /*000a*/ 	.short	(.L_6291 - .L_6290)
.L_6290:
        /*000c*/ 	.word	0x00000000
        /*0010*/ 	.short	0x0002
        /*0012*/ 	.short	0x0c49
        /*0014*/ 	.byte	0x00, 0xf0, 0x05, 0x00


	//----- nvinfo : EIATTR_KPARAM_INFO
	.align		4
.L_6291:
        /*0018*/ 	.byte	0x04, 0x17
        /*001a*/ 	.short	(.L_6293 - .L_6292)
.L_6292:
        /*001c*/ 	.word	0x00000000
        /*0020*/ 	.short	0x0001
        /*0022*/ 	.short	0x0c48
        /*0024*/ 	.byte	0x00, 0xf0, 0x05, 0x00


	//----- nvinfo : EIATTR_KPARAM_INFO
	.align		4
.L_6293:
        /*0028*/ 	.byte	0x04, 0x17
        /*002a*/ 	.short	(.L_6295 - .L_6294)
.L_6294:
        /*002c*/ 	.word	0x00000000
        /*0030*/ 	.short	0x0000
        /*0032*/ 	.short	0x0000
        /*0034*/ 	.byte	0x00, 0xf0, 0x21, 0x31


	//----- nvinfo : EIATTR_SPARSE_MMA_MASK
	.align		4
.L_6295:
        /*0038*/ 	.byte	0x03, 0x50
        /*003a*/ 	.short	0x0000


	//----- nvinfo : EIATTR_MAXREG_COUNT
	.align		4
        /*003c*/ 	.byte	0x03, 0x1b
        /*003e*/ 	.short	0x0080


	//----- nvinfo : EIATTR_MERCURY_ISA_VERSION
	.align		4
        /*0040*/ 	.byte	0x03, 0x5f
        /*0042*/ 	.short	0x0101


	//----- nvinfo : EIATTR_EXIT_INSTR_OFFSETS
	.align		4
        /*0044*/ 	.byte	0x04, 0x1c
        /*0046*/ 	.short	(.L_6297 - .L_6296)


	//   ....[0]....
.L_6296:
        /*0048*/ 	.word	0x00000190


	//   ....[1]....
        /*004c*/ 	.word	0x00000850


	//   ....[2]....
        /*0050*/ 	.word	0x000008b0


	//   ....[3]....
        /*0054*/ 	.word	0x00000d20


	//----- nvinfo : EIATTR_MAX_THREADS
	.align		4
.L_6297:
        /*0058*/ 	.byte	0x04, 0x05
        /*005a*/ 	.short	(.L_6299 - .L_6298)
.L_6298:
        /*005c*/ 	.word	0x00000200
        /*0060*/ 	.word	0x00000001
        /*0064*/ 	.word	0x00000001


	//----- nvinfo : EIATTR_CRS_STACK_SIZE
	.align		4
.L_6299:
        /*0068*/ 	.byte	0x04, 0x1e
        /*006a*/ 	.short	(.L_6301 - .L_6300)
.L_6300:
        /*006c*/ 	.word	0x00000000


	//----- nvinfo : EIATTR_CBANK_PARAM_SIZE
	.align		4
.L_6301:
        /*0070*/ 	.byte	0x03, 0x19
        /*0072*/ 	.short	0x0c4a


	//----- nvinfo : EIATTR_PARAM_CBANK
	.align		4
        /*0074*/ 	.byte	0x04, 0x0a
        /*0076*/ 	.short	(.L_6303 - .L_6302)
	.align		4
.L_6302:
        /*0078*/ 	.word	index@(.nv.constant0._ZN2at6native55_GLOBAL__N__de093ff9_22_ForeachBinaryOpList_cu_a911ec4325multi_tensor_apply_kernelINS1_18TensorListMetadataILi2EEENS1_11CopyFunctorIiN3c1011Float8_e5m2ELi2ELi1ELi1EEEJNS0_4CopyIiS7_EEEEEvT_T0_DpT1_)
        /*007c*/ 	.short	0x0210
        /*007e*/ 	.short	0x0c4a


	//----- nvinfo : EIATTR_SW_WAR
	.align		4
.L_6303:
        /*0080*/ 	.byte	0x04, 0x36
        /*0082*/ 	.short	(.L_6305 - .L_6304)
.L_6304:
        /*0084*/ 	.word	0x00000008
.L_6305:


//--------------------- .nv.info._ZN2at6native55_GLOBAL__N__de093ff9_22_ForeachBinaryOpList_cu_a911ec4325multi_tensor_apply_kernelINS1_18TensorListMetadataILi2EEENS1_11CopyFunctorIiN3c1015Float8_e4m3fnuzELi2ELi1ELi1EEEJNS0_4CopyIiS7_EEEEEvT_T0_DpT1_ --------------------------
	.section	.nv.info._ZN2at6native55_GLOBAL__N__de093ff9_22_ForeachBinaryOpList_cu_a911ec4325multi_tensor_apply_kernelINS1_18TensorListMetadataILi2EEENS1_11CopyFunctorIiN3c1015Float8_e4m3fnuzELi2ELi1ELi1EEEJNS0_4CopyIiS7_EEEEEvT_T0_DpT1_,"",@"SHT_CUDA_INFO"
	.sectionflags	@""
	.align	4


	//----- nvinfo : EIATTR_CUDA_API_VERSION
	.align		4
        /*0000*/ 	.byte	0x04, 0x37
        /*0002*/ 	.short	(.L_6307 - .L_6306)
.L_6306:
        /*0004*/ 	.word	0x00000082


	//----- nvinfo : EIATTR_KPARAM_INFO
	.align		4
.L_6307:
        /*0008*/ 	.byte	0x04, 0x17
        /*000a*/ 	.short	(.L_6309 - .L_6308)
.L_6308:
        /*000c*/ 	.word	0x00000000
        /*0010*/ 	.short	0x0002
        /*0012*/ 	.short	0x0c49
        /*0014*/ 	.byte	0x00, 0xf0, 0x05, 0x00


	//----- nvinfo : EIATTR_KPARAM_INFO
	.align		4
.L_6309:
        /*0018*/ 	.byte	0x04, 0x17
        /*001a*/ 	.short	(.L_6311 - .L_6310)
.L_6310:
        /*001c*/ 	.word	0x00000000
        /*0020*/ 	.short	0x0001
        /*0022*/ 	.short	0x0c48
        /*0024*/ 	.byte	0x00, 0xf0, 0x05, 0x00


	//----- nvinfo : EIATTR_KPARAM_INFO
	.align		4
.L_6311:
        /*0028*/ 	.byte	0x04, 0x17
        /*002a*/ 	.short	(.L_6313 - .L_6312)
.L_6312:
        /*002c*/ 	.word	0x00000000
        /*0030*/ 	.short	0x0000
        /*0032*/ 	.short	0x0000
        /*0034*/ 	.byte	0x00, 0xf0, 0x21, 0x31


	//----- nvinfo : EIATTR_SPARSE_MMA_MASK
	.align		4
.L_6313:
        /*0038*/ 	.byte	0x03, 0x50
        /*003a*/ 	.short	0x0000


	//----- nvinfo : EIATTR_MAXREG_COUNT
	.align		4
        /*003c*/ 	.byte	0x03, 0x1b
        /*003e*/ 	.short	0x0080


	//----- nvinfo : EIATTR_MERCURY_ISA_VERSION
	.align		4
        /*0040*/ 	.byte	0x03, 0x5f
        /*0042*/ 	.short	0x0101


	//----- nvinfo : EIATTR_EXIT_INSTR_OFFSETS
	.align		4
        /*0044*/ 	.byte	0x04, 0x1c
        /*0046*/ 	.short	(.L_6315 - .L_6314)


	//   ....[0]....
.L_6314:
        /*0048*/ 	.word	0x00000190


	//   ....[1]....
        /*004c*/ 	.word	0x00000c10


	//   ....[2]....
        /*0050*/ 	.word	0x00000c70


	//   ....[3]....
        /*0054*/ 	.word	0x000014c0


	//----- nvinfo : EIATTR_MAX_THREADS
	.align		4
.L_6315:
        /*0058*/ 	.byte	0x04, 0x05
        /*005a*/ 	.short	(.L_6317 - .L_6316)
.L_6316:
        /*005c*/ 	.word	0x00000200
        /*0060*/ 	.word	0x00000001
        /*0064*/ 	.word	0x00000001


	//----- nvinfo : EIATTR_CRS_STACK_SIZE
	.align		4
.L_6317:
        /*0068*/ 	.byte	0x04, 0x1e
        /*006a*/ 	.short	(.L_6319 - .L_6318)
.L_6318:
        /*006c*/ 	.word	0x00000000


	//----- nvinfo : EIATTR_CBANK_PARAM_SIZE
	.align		4
.L_6319:
        /*0070*/ 	.byte	0x03, 0x19
        /*0072*/ 	.short	0x0c4a


	//----- nvinfo : EIATTR_PARAM_CBANK
	.align		4
        /*0074*/ 	.byte	0x04, 0x0a
        /*0076*/ 	.short	(.L_6321 - .L_6320)
	.align		4
.L_6320:
        /*0078*/ 	.word	index@(.nv.constant0._ZN2at6native55_GLOBAL__N__de093ff9_22_ForeachBinaryOpList_cu_a911ec4325multi_tensor_apply_kernelINS1_18TensorListMetadataILi2EEENS1_11CopyFunctorIiN3c1015Float8_e4m3fnuzELi2ELi1ELi1EEEJNS0_4CopyIiS7_EEEEEvT_T0_DpT1_)
        /*007c*/ 	.short	0x0210
        /*007e*/ 	.short	0x0c4a


	//----- nvinfo : EIATTR_SW_WAR
	.align		4
.L_6321:
        /*0080*/ 	.byte	0x04, 0x36
        /*0082*/ 	.short	(.L_6323 - .L_6322)
.L_6322:
        /*0084*/ 	.word	0x00000008
.L_6323:


//--------------------- .nv.info._ZN2at6native55_GLOBAL__N__de093ff9_22_ForeachBinaryOpList_cu_a911ec4325multi_tensor_apply_kernelINS1_18TensorListMetadataILi2EEENS1_11CopyFunctorIiN3c1013Float8_e4m3fnELi2ELi1ELi1EEEJNS0_4CopyIiS7_EEEEEvT_T0_DpT1_ --------------------------
	.section	.nv.info._ZN2at6native55_GLOBAL__N__de093ff9_22_ForeachBinaryOpList_cu_a911ec4325multi_tensor_apply_kernelINS1_18TensorListMetadataILi2EEENS1_11CopyFunctorIiN3c1013Float8_e4m3fnELi2ELi1ELi1EEEJNS0_4CopyIiS7_EEEEEvT_T0_DpT1_,"",@"SHT_CUDA_INFO"
	.sectionflags	@""
	.align	4


	//----- nvinfo : EIATTR_CUDA_API_VERSION
	.align		4
        /*0000*/ 	.byte	0x04, 0x37
        /*0002*/ 	.short	(.L_6325 - .L_6324)
.L_6324:
        /*0004*/ 	.word	0x00000082


	//----- nvinfo : EIATTR_KPARAM_INFO
	.align		4
.L_6325:
        /*0008*/ 	.byte	0x04, 0x17
        /*000a*/ 	.short	(.L_6327 - .L_6326)
.L_6326:
        /*000c*/ 	.word	0x00000000
        /*0010*/ 	.short	0x0002
        /*0012*/ 	.short	0x0c49
        /*0014*/ 	.byte	0x00, 0xf0, 0x05, 0x00


	//----- nvinfo : EIATTR_KPARAM_INFO
	.align		4
.L_6327:
        /*0018*/ 	.byte	0x04, 0x17
        /*001a*/ 	.short	(.L_6329 - .L_6328)
.L_6328:
        /*001c*/ 	.word	0x00000000
        /*0020*/ 	.short	0x0001
        /*0022*/ 	.short	0x0c48
        /*0024*/ 	.byte	0x00, 0xf0, 0x05, 0x00


	//----- nvinfo : EIATTR_KPARAM_INFO
	.align		4
.L_6329:
        /*0028*/ 	.byte	0x04, 0x17
        /*002a*/ 	.short	(.L_6331 - .L_6330)
.L_6330:
        /*002c*/ 	.word	0x00000000
        /*0030*/ 	.short	0x0000
        /*0032*/ 	.short	0x0000
        /*0034*/ 	.byte	0x00, 0xf0, 0x21, 0x31


	//----- nvinfo : EIATTR_SPARSE_MMA_MASK
	.align		4
.L_6331:
        /*0038*/ 	.byte	0x03, 0x50
        /*003a*/ 	.short	0x0000


	//----- nvinfo : EIATTR_MAXREG_COUNT
	.align		4
        /*003c*/ 	.byte	0x03, 0x1b
        /*003e*/ 	.short	0x0080


	//----- nvinfo : EIATTR_MERCURY_ISA_VERSION
	.align		4
        /*0040*/ 	.byte	0x03, 0x5f
        /*0042*/ 	.short	0x0101


	//----- nvinfo : EIATTR_EXIT_INSTR_OFFSETS
	.align		4
        /*0044*/ 	.byte	0x04, 0x1c
        /*0046*/ 	.short	(.L_6333 - .L_6332)


	//   ....[0]....
.L_6332:
        /*0048*/ 	.word	0x00000190


	//   ....[1]....
        /*004c*/ 	.word	0x00000ac0


	//   ....[2]....
        /*0050*/ 	.word	0x00000b20


	//   ....[3]....
        /*0054*/ 	.word	0x00001110


	//----- nvinfo : EIATTR_MAX_THREADS
	.align		4
.L_6333:
        /*0058*/ 	.byte	0x04, 0x05
        /*005a*/ 	.short	(.L_6335 - .L_6334)
.L_6334:
        /*005c*/ 	.word	0x00000200
        /*0060*/ 	.word	0x00000001
        /*0064*/ 	.word	0x00000001


	//----- nvinfo : EIATTR_CRS_STACK_SIZE
	.align		4
.L_6335:
        /*0068*/ 	.byte	0x04, 0x1e
        /*006a*/ 	.short	(.L_6337 - .L_6336)
.L_6336:
        /*006c*/ 	.word	0x00000000


	//----- nvinfo : EIATTR_CBANK_PARAM_SIZE
	.align		4
.L_6337:
        /*0070*/ 	.byte	0x03, 0x19
        /*0072*/ 	.short	0x0c4a


	//----- nvinfo : EIATTR_PARAM_CBANK
	.align		4
        /*0074*/ 	.byte	0x04, 0x0a
        /*0076*/ 	.short	(.L_6339 - .L_6338)
	.align		4
.L_6338:
        /*0078*/ 	.word	index@(.nv.constant0._ZN2at6native55_GLOBAL__N__de093ff9_22_ForeachBinaryOpList_cu_a911ec4325multi_tensor_apply_kernelINS1_18TensorListMetadataILi2EEENS1_11CopyFunctorIiN3c1013Float8_e4m3fnELi2ELi1ELi1EEEJNS0_4CopyIiS7_EEEEEvT_T0_DpT1_)
        /*007c*/ 	.short	0x0210
        /*007e*/ 	.short	0x0c4a


	//----- nvinfo : EIATTR_SW_WAR
	.align		4
.L_6339:
        /*0080*/ 	.byte	0x04, 0x36
        /*0082*/ 	.short	(.L_6341 - .L_6340)
.L_6340:
        /*0084*/ 	.word	0x00000008
.L_6341:


//--------------------- .nv.info._ZN2at6native55_GLOBAL__N__de093ff9_22_ForeachBinaryOpList_cu_a911ec4325multi_tensor_apply_kernelINS1_18TensorListMetadataILi2EEENS1_11CopyFunctorIibLi2ELi1ELi1EEEJNS0_4CopyIibEEEEEvT_T0_DpT1_ --------------------------
	.section	.nv.info._ZN2at6native55_GLOBAL__N__de093ff9_22_ForeachBinaryOpList_cu_a911ec4325multi_tensor_apply_kernelINS1_18TensorListMetadataILi2EEENS1_11CopyFunctorIibLi2ELi1ELi1EEEJNS0_4CopyIibEEEEEvT_T0_DpT1_,"",@"SHT_CUDA_INFO"
	.sectionflags	@""
	.align	4


	//----- nvinfo : EIATTR_CUDA_API_VERSION
	.align		4
        /*0000*/ 	.byte	0x04, 0x37
        /*0002*/ 	.short	(.L_6343 - .L_6342)
.L_6342:
        /*0004*/ 	.word	0x00000082


	//----- nvinfo : EIATTR_KPARAM_INFO
	.align		4
.L_6343:
        /*0008*/ 	.byte	0x04, 0x17
        /*000a*/ 	.short	(.L_6345 - .L_6344)
.L_6344:
        /*000c*/ 	.word	0x00000000
        /*0010*/ 	.short	0x0002
        /*0012*/ 	.short	0x0c49
        /*0014*/ 	.byte	0x00, 0xf0, 0x05, 0x00


	//----- nvinfo : EIATTR_KPARAM_INFO
	.align		4
.L_6345:
        /*0018*/ 	.byte	0x04, 0x17
        /*001a*/ 	.short	(.L_6347 - .L_6346)
.L_6346:
        /*001c*/ 	.word	0x00000000
        /*0020*/ 	.short	0x0001
        /*0022*/ 	.short	0x0c48
        /*0024*/ 	.byte	0x00, 0xf0, 0x05, 0x00


	//----- nvinfo : EIATTR_KPARAM_INFO
	.align		4
.L_6347:
        /*0028*/ 	.byte	0x04, 0x17
        /*002a*/ 	.short	(.L_6349 - .L_6348)
.L_6348:
        /*002c*/ 	.word	0x00000000
        /*0030*/ 	.short	0x0000
        /*0032*/ 	.short	0x0000
        /*0034*/ 	.byte	0x00, 0xf0, 0x21, 0x31


	//----- nvinfo : EIATTR_SPARSE_MMA_MASK
	.align		4
.L_6349:
        /*0038*/ 	.byte	0x03, 0x50
        /*003a*/ 	.short	0x0000


	//----- nvinfo : EIATTR_MAXREG_COUNT
	.align		4
        /*003c*/ 	.byte	0x03, 0x1b
        /*003e*/ 	.short	0x0080


	//----- nvinfo : EIATTR_MERCURY_ISA_VERSION
	.align		4
        /*0040*/ 	.byte	0x03, 0x5f
        /*0042*/ 	.short	0x0101


	//----- nvinfo : EIATTR_EXIT_INSTR_OFFSETS
	.align		4
        /*0044*/ 	.byte	0x04, 0x1c
        /*0046*/ 	.short	(.L_6351 - .L_6350)


	//   ....[0]....
.L_6350:
        /*0048*/ 	.word	0x00000170


	//   ....[1]....
        /*004c*/ 	.word	0x00000580


	//   ....[2]....
        /*0050*/ 	.word	0x000005e0


	//   ....[3]....
        /*0054*/ 	.word	0x00000740


	//----- nvinfo : EIATTR_MAX_THREADS
	.align		4
.L_6351:
        /*0058*/ 	.byte	0x04, 0x05
        /*005a*/ 	.short	(.L_6353 - .L_6352)
.L_6352:
        /*005c*/ 	.word	0x00000200
        /*0060*/ 	.word	0x00000001
        /*0064*/ 	.word	0x00000001


	//----- nvinfo : EIATTR_CRS_STACK_SIZE
	.align		4
.L_6353:
        /*0068*/ 	.byte	0x04, 0x1e
        /*006a*/ 	.short	(.L_6355 - .L_6354)
.L_6354:
        /*006c*/ 	.word	0x00000000


	//----- nvinfo : EIATTR_CBANK_PARAM_SIZE
	.align		4
.L_6355:
        /*0070*/ 	.byte	0x03, 0x19
        /*0072*/ 	.short	0x0c4a


	//----- nvinfo : EIATTR_PARAM_CBANK
	.align		4
        /*0074*/ 	.byte	0x04, 0x0a
        /*0076*/ 	.short	(.L_6357 - .L_6356)
	.align		4
.L_6356:
        /*0078*/ 	.word	index@(.nv.constant0._ZN2at6native55_GLOBAL__N__de093ff9_22_ForeachBinaryOpList_cu_a911ec4325multi_tensor_apply_kernelINS1_18TensorListMetadataILi2EEENS1_11CopyFunctorIibLi2ELi1ELi1EEEJNS0_4CopyIibEEEEEvT_T0_DpT1_)
        /*007c*/ 	.short	0x0210
        /*007e*/ 	.short	0x0c4a


	//----- nvinfo : EIATTR_SW_WAR
	.align		4
.L_6357:
        /*0080*/ 	.byte	0x04, 0x36
        /*0082*/ 	.short	(.L_6359 - .L_6358)
.L_6358:
        /*0084*/ 	.word	0x00000008
.L_6359:


//--------------------- .nv.info._ZN2at6native55_GLOBAL__N__de093ff9_22_ForeachBinaryOpList_cu_a911ec4325multi_tensor_apply_kernelINS1_18TensorListMetadataILi2EEENS1_11CopyFunctorIiN3c108BFloat16ELi2ELi1ELi1EEEJNS0_4CopyIiS7_EEEEEvT_T0_DpT1_ --------------------------
	.section	.nv.info._ZN2at6native55_GLOBAL__N__de093ff9_22_ForeachBinaryOpList_cu_a911ec4325multi_tensor_apply_kernelINS1_18TensorListMetadataILi2EEENS1_11CopyFunctorIiN3c108BFloat16ELi2ELi1ELi1EEEJNS0_4CopyIiS7_EEEEEvT_T0_DpT1_,"",@"SHT_CUDA_INFO"
	.sectionflags	@""
	.align	4


	//----- nvinfo : EIATTR_CUDA_API_VERSION
	.align		4
        /*0000*/ 	.byte	0x04, 0x37
        /*0002*/ 	.short	(.L_6361 - .L_6360)
.L_6360:
        /*0004*/ 	.word	0x00000082


	//----- nvinfo : EIATTR_KPARAM_INFO
	.align		4
.L_6361:
        /*0008*/ 	.byte	0x04, 0x17
        /*000a*/ 	.short	(.L_6363 - .L_6362)
.L_6362:
        /*000c*/ 	.word	0x00000000
        /*0010*/ 	.short	0x0002
        /*0012*/ 	.short	0x0c49
        /*0014*/ 	.byte	0x00, 0xf0, 0x05, 0x00


	//----- nvinfo : EIATTR_KPARAM_INFO
	.align		4
.L_6363:
        /*0018*/ 	.byte	0x04, 0x17
        /*001a*/ 	.short	(.L_6365 - .L_6364)
.L_6364:
        /*001c*/ 	.word	0x00000000
        /*0020*/ 	.short	0x0001
        /*0022*/ 	.short	0x0c48
        /*0024*/ 	.byte	0x00, 0xf0, 0x05, 0x00


	//----- nvinfo : EIATTR_KPARAM_INFO
	.align		4
.L_6365:
        /*0028*/ 	.byte	0x04, 0x17
        /*002a*/ 	.short	(.L_6367 - .L_6366)
.L_6366:
        /*002c*/ 	.word	0x00000000
        /*0030*/ 	.short	0x0000
        /*0032*/ 	.short	0x0000
        /*0034*/ 	.byte	0x00, 0xf0, 0x21, 0x31


	//----- nvinfo : EIATTR_SPARSE_MMA_MASK
	.align		4
.L_6367:
        /*0038*/ 	.byte	0x03, 0x50
        /*003a*/ 	.short	0x0000


	//----- nvinfo : EIATTR_MAXREG_COUNT
	.align		4
        /*003c*/ 	.byte	0x03, 0x1b
        /*003e*/ 	.short	0x0080


	//----- nvinfo : EIATTR_MERCURY_ISA_VERSION
	.align		4
        /*0040*/ 	.byte	0x03, 0x5f
        /*0042*/ 	.short	0x0101


	//----- nvinfo : EIATTR_EXIT_INSTR_OFFSETS
	.align		4
        /*0044*/ 	.byte	0x04, 0x1c
        /*0046*/ 	.short	(.L_6369 - .L_6368)


	//   ....[0]....
.L_6368:
        /*0048*/ 	.word	0x00000170


	//   ....[1]....
        /*004c*/ 	.word	0x000005d0


	//   ....[2]....
        /*0050*/ 	.word	0x00000630


	//   ....[3]....
        /*0054*/ 	.word	0x000007f0


	//----- nvinfo : EIATTR_MAX_THREADS
	.align		4
.L_6369:
        /*0058*/ 	.byte	0x04, 0x05
        /*005a*/ 	.short	(.L_6371 - .L_6370)
.L_6370:
        /*005c*/ 	.word	0x00000200
        /*0060*/ 	.word	0x00000001
        /*0064*/ 	.word	0x00000001


	//----- nvinfo : EIATTR_CRS_STACK_SIZE
	.align		4
.L_6371:
        /*0068*/ 	.byte	0x04, 0x1e
        /*006a*/ 	.short	(.L_6373 - .L_6372)
.L_6372:
        /*006c*/ 	.word	0x00000000


	//----- nvinfo : EIATTR_CBANK_PARAM_SIZE
	.align		4
.L_6373:
        /*0070*/ 	.byte	0x03, 0x19
        /*0072*/ 	.short	0x0c4a


	//----- nvinfo : EIATTR_PARAM_CBANK
	.align		4
        /*0074*/ 	.byte	0x04, 0x0a
        /*0076*/ 	.short	(.L_6375 - .L_6374)
	.align		4
.L_6374:
        /*0078*/ 	.word	index@(.nv.constant0._ZN2at6native55_GLOBAL__N__de093ff9_22_ForeachBinaryOpList_cu_a911ec4325multi_tensor_apply_kernelINS1_18TensorListMetadataILi2EEENS1_11CopyFunctorIiN3c108BFloat16ELi2ELi1ELi1EEEJNS0_4CopyIiS7_EEEEEvT_T0_DpT1_)
        /*007c*/ 	.short	0x0210
        /*007e*/ 	.short	0x0c4a


	//----- nvinfo : EIATTR_SW_WAR
	.align		4
.L_6375:
        /*0080*/ 	.byte	0x04, 0x36
        /*0082*/ 	.short	(.L_6377 - .L_6376)
.L_6376:
        /*0084*/ 	.word	0x00000008
.L_6377:


//--------------------- .nv.info._ZN2at6native55_GLOBAL__N__de093ff9_22_ForeachBinaryOpList_cu_a911ec4325multi_tensor_apply_kernelINS1_18TensorListMetadataILi2EEENS1_11CopyFunctorIiN3c104HalfELi2ELi1ELi1EEEJNS0_4CopyIiS7_EEEEEvT_T0_DpT1_ --------------------------
	.section	.nv.info._ZN2at6native55_GLOBAL__N__de093ff9_22_ForeachBinaryOpList_cu_a911ec4325multi_tensor_apply_kernelINS1_18TensorListMetadataILi2EEENS1_11CopyFunctorIiN3c104HalfELi2ELi1ELi1EEEJNS0_4CopyIiS7_EEEEEvT_T0_DpT1_,"",@"SHT_CUDA_INFO"
	.sectionflags	@""
	.align	4


	//----- nvinfo : EIATTR_CUDA_API_VERSION
	.align		4
        /*0000*/ 	.byte	0x04, 0x37
        /*0002*/ 	.short	(.L_6379 - .L_6378)
.L_6378:
        /*0004*/ 	.word	0x00000082


	//----- nvinfo : EIATTR_KPARAM_INFO
	.align		4
.L_6379:
        /*0008*/ 	.byte	0x04, 0x17
        /*000a*/ 	.short	(.L_6381 - .L_6380)
.L_6380:
        /*000c*/ 	.word	0x00000000
        /*0010*/ 	.short	0x0002
        /*0012*/ 	.short	0x0c49
        /*0014*/ 	.byte	0x00, 0xf0, 0x05, 0x00


	//----- nvinfo : EIATTR_KPARAM_INFO
	.align		4
.L_6381:
        /*0018*/ 	.byte	0x04, 0x17
        /*001a*/ 	.short	(.L_6383 - .L_6382)
.L_6382:
        /*001c*/ 	.word	0x00000000
        /*0020*/ 	.short	0x0001
        /*0022*/ 	.short	0x0c48
        /*0024*/ 	.byte	0x00, 0xf0, 0x05, 0x00


	//----- nvinfo : EIATTR_KPARAM_INFO
	.align		4
.L_6383:
        /*0028*/ 	.byte	0x04, 0x17
        /*002a*/ 	.short	(.L_6385 - .L_6384)
.L_6384:
        /*002c*/ 	.word	0x00000000
        /*0030*/ 	.short	0x0000
        /*0032*/ 	.short	0x0000
        /*0034*/ 	.byte	0x00, 0xf0, 0x21, 0x31


	//----- nvinfo : EIATTR_SPARSE_MMA_MASK
	.align		4
.L_6385:
        /*0038*/ 	.byte	0x03, 0x50
        /*003a*/ 	.short	0x0000


	//----- nvinfo : EIATTR_MAXREG_COUNT
	.align		4
        /*003c*/ 	.byte	0x03, 0x1b
        /*003e*/ 	.short	0x0080


	//----- nvinfo : EIATTR_MERCURY_ISA_VERSION
	.align		4
        /*0040*/ 	.byte	0x03, 0x5f
        /*0042*/ 	.short	0x0101


	//----- nvinfo : EIATTR_EXIT_INSTR_OFFSETS
	.align		4
        /*0044*/ 	.byte	0x04, 0x1c
        /*0046*/ 	.short	(.L_6387 - .L_6386)


	//   ....[0]....
.L_6386:
        /*0048*/ 	.word	0x00000170


	//   ....[1]....
        /*004c*/ 	.word	0x000005d0


	//   ....[2]....
        /*0050*/ 	.word	0x00000630


	//   ....[3]....
        /*0054*/ 	.word	0x000007d0


	//----- nvinfo : EIATTR_MAX_THREADS
	.align		4
.L_6387:
        /*0058*/ 	.byte	0x04, 0x05
        /*005a*/ 	.short	(.L_6389 - .L_6388)
.L_6388:
        /*005c*/ 	.word	0x00000200
        /*0060*/ 	.word	0x00000001
        /*0064*/ 	.word	0x00000001


	//----- nvinfo : EIATTR_CRS_STACK_SIZE
	.align		4
.L_6389:
        /*0068*/ 	.byte	0x04, 0x1e
        /*006a*/ 	.short	(.L_6391 - .L_6390)
.L_6390:
        /*006c*/ 	.word	0x00000000


	//----- nvinfo : EIATTR_CBANK_PARAM_SIZE
	.align		4
.L_6391:
        /*0070*/ 	.byte	0x03, 0x19
        /*0072*/ 	.short	0x0c4a


	//----- nvinfo : EIATTR_PARAM_CBANK
	.align		4
        /*0074*/ 	.byte	0x04, 0x0a
        /*0076*/ 	.short	(.L_6393 - .L_6392)
	.align		4
.L_6392:
        /*0078*/ 	.word	index@(.nv.constant0._ZN2at6native55_GLOBAL__N__de093ff9_22_ForeachBinaryOpList_cu_a911ec4325multi_tensor_apply_kernelINS1_18TensorListMetadataILi2EEENS1_11CopyFunctorIiN3c104HalfELi2ELi1ELi1EEEJNS0_4CopyIiS7_EEEEEvT_T0_DpT1_)
        /*007c*/ 	.short	0x0210
        /*007e*/ 	.short	0x0c4a


	//----- nvinfo : EIATTR_SW_WAR
	.align		4
.L_6393:
        /*0080*/ 	.byte	0x04, 0x36
        /*0082*/ 	.short	(.L_6395 - .L_6394)
.L_6394:
        /*0084*/ 	.word	0x00000008
.L_6395:


//--------------------- .nv.info._ZN2at6native55_GLOBAL__N__de093ff9_22_ForeachBinaryOpList_cu_a911ec4325multi_tensor_apply_kernelINS1_18TensorListMetadataILi2EEENS1_11CopyFunctorIiN3c107complexIfEELi2ELi1ELi1EEEJNS0_4CopyIiS8_EEEEEvT_T0_DpT1_ --------------------------
	.section	.nv.info._ZN2at6native55_GLOBAL__N__de093ff9_22_ForeachBinaryOpList_cu_a911ec4325multi_tensor_apply_kernelINS1_18TensorListMetadataILi2EEENS1_11CopyFunctorIiN3c107complexIfEELi2ELi1ELi1EEEJNS0_4CopyIiS8_EEEEEvT_T0_DpT1_,"",@"SHT_CUDA_INFO"
	.sectionflags	@""
	.align	4


	//----- nvinfo : EIATTR_CUDA_API_VERSION
	.align		4
        /*0000*/ 	.byte	0x04, 0x37
        /*0002*/ 	.short	(.L_6397 - .L_6396)
.L_6396:
        /*0004*/ 	.word	0x00000082


	//----- nvinfo : EIATTR_KPARAM_INFO
	.align		4
.L_6397:
        /*0008*/ 	.byte	0x04, 0x17
        /*000a*/ 	.short	(.L_6399 - .L_6398)
.L_6398:
        /*000c*/ 	.word	0x00000000
        /*0010*/ 	.short	0x0002
        /*0012*/ 	.short	0x0c49
        /*0014*/ 	.byte	0x00, 0xf0, 0x05, 0x00


	//----- nvinfo : EIATTR_KPARAM_INFO
	.align		4
.L_6399:
        /*0018*/ 	.byte	0x04, 0x17
        /*001a*/ 	.short	(.L_6401 - .L_6400)
.L_6400:
        /*001c*/ 	.word	0x00000000
        /*0020*/ 	.short	0x0001
        /*0022*/ 	.short	0x0c48
        /*0024*/ 	.byte	0x00, 0xf0, 0x05, 0x00


	//----- nvinfo : EIATTR_KPARAM_INFO
	.align		4
.L_6401:
        /*0028*/ 	.byte	0x04, 0x17
        /*002a*/ 	.short	(.L_6403 - .L_6402)
.L_6402:
        /*002c*/ 	.word	0x00000000
        /*0030*/ 	.short	0x0000
        /*0032*/ 	.short	0x0000
        /*0034*/ 	.byte	0x00, 0xf0, 0x21, 0x31


	//----- nvinfo : EIATTR_SPARSE_MMA_MASK
	.align		4
.L_6403:
        /*0038*/ 	.byte	0x03, 0x50
        /*003a*/ 	.short	0x0000


	//----- nvinfo : EIATTR_MAXREG_COUNT
	.align		4
        /*003c*/ 	.byte	0x03, 0x1b
        /*003e*/ 	.short	0x0080


	//----- nvinfo : EIATTR_MERCURY_ISA_VERSION
	.align		4
        /*0040*/ 	.byte	0x03, 0x5f
        /*0042*/ 	.short	0x0101


	//----- nvinfo : EIATTR_EXIT_INSTR_OFFSETS
	.align		4
        /*0044*/ 	.byte	0x04, 0x1c
        /*0046*/ 	.short	(.L_6405 - .L_6404)


	//   ....[0]....
.L_6404:
        /*0048*/ 	.word	0x00000170


	//   ....[1]....
        /*004c*/ 	.word	0x000005c0


	//   ....[2]....
        /*0050*/ 	.word	0x00000620


	//   ....[3]....
        /*0054*/ 	.word	0x000007b0


	//----- nvinfo : EIATTR_MAX_THREADS
	.align		4
.L_6405:
        /*0058*/ 	.byte	0x04, 0x05
        /*005a*/ 	.short	(.L_6407 - .L_6406)
.L_6406:
        /*005c*/ 	.word	0x00000200
        /*0060*/ 	.word	0x00000001
        /*0064*/ 	.word	0x00000001


	//----- nvinfo : EIATTR_CRS_STACK_SIZE
	.align		4
.L_6407:
        /*0068*/ 	.byte	0x04, 0x1e
        /*006a*/ 	.short	(.L_6409 - .L_6408)
.L_6408:
        /*006c*/ 	.word	0x00000000


	//----- nvinfo : EIATTR_CBANK_PARAM_SIZE
	.align		4
.L_6409:
        /*0070*/ 	.byte	0x03, 0x19
        /*0072*/ 	.short	0x0c4a


	//----- nvinfo : EIATTR_PARAM_CBANK
	.align		4
        /*0074*/ 	.byte	0x04, 0x0a
        /*0076*/ 	.short	(.L_6411 - .L_6410)
	.align		4
.L_6410:
        /*0078*/ 	.word	index@(.nv.constant0._ZN2at6native55_GLOBAL__N__de093ff9_22_ForeachBinaryOpList_cu_a911ec4325multi_tensor_apply_kernelINS1_18TensorListMetadataILi2EEENS1_11CopyFunctorIiN3c107complexIfEELi2ELi1ELi1EEEJNS0_4CopyIiS8_EEEEEvT_T0_DpT1_)
        /*007c*/ 	.short	0x0210
        /*007e*/ 	.short	0x0c4a


	//----- nvinfo : EIATTR_SW_WAR
	.align		4
.L_6411:
        /*0080*/ 	.byte	0x04, 0x36
        /*0082*/ 	.short	(.L_6413 - .L_6412)
.L_6412:
        /*0084*/ 	.word	0x00000008
.L_6413:


//--------------------- .nv.info._ZN2at6native55_GLOBAL__N__de093ff9_22_ForeachBinaryOpList_cu_a911ec4325multi_tensor_apply_kernelINS1_18TensorListMetadataILi2EEENS1_11CopyFunctorIiN3c107complexIdEELi2ELi1ELi1EEEJNS0_4CopyIiS8_EEEEEvT_T0_DpT1_ --------------------------
	.section	.nv.info._ZN2at6native55_GLOBAL__N__de093ff9_22_ForeachBinaryOpList_cu_a911ec4325multi_tensor_apply_kernelINS1_18TensorListMetadataILi2EEENS1_11CopyFunctorIiN3c107complexIdEELi2ELi1ELi1EEEJNS0_4CopyIiS8_EEEEEvT_T0_DpT1_,"",@"SHT_CUDA_INFO"
	.sectionflags	@""
	.align	4


	//----- nvinfo : EIATTR_CUDA_API_VERSION
	.align		4
        /*0000*/ 	.byte	0x04, 0x37
        /*0002*/ 	.short	(.L_6415 - .L_6414)
.L_6414:
        /*0004*/ 	.word	0x00000082


	//----- nvinfo : EIATTR_KPARAM_INFO
	.align		4
.L_6415:
        /*0008*/ 	.byte	0x04, 0x17
        /*000a*/ 	.short	(.L_6417 - .L_6416)
.L_6416:
        /*000c*/ 	.word	0x00000000
        /*0010*/ 	.short	0x0002
        /*0012*/ 	.short	0x0c49
        /*0014*/ 	.byte	0x00, 0xf0, 0x05, 0x00


	//----- nvinfo : EIATTR_KPARAM_INFO
	.align		4
.L_6417:
        /*0018*/ 	.byte	0x04, 0x17
        /*001a*/ 	.short	(.L_6419 - .L_6418)
.L_6418:
        /*001c*/ 	.word	0x00000000
        /*0020*/ 	.short	0x0001
        /*0022*/ 	.short	0x0c48
        /*0024*/ 	.byte	0x00, 0xf0, 0x05, 0x00


	//----- nvinfo : EIATTR_KPARAM_INFO
	.align		4
.L_6419:
        /*0028*/ 	.byte	0x04, 0x17
        /*002a*/ 	.short	(.L_6421 - .L_6420)
.L_6420:
        /*002c*/ 	.word	0x00000000
        /*0030*/ 	.short	0x0000
        /*0032*/ 	.short	0x0000
        /*0034*/ 	.byte	0x00, 0xf0, 0x21, 0x31


	//----- nvinfo : EIATTR_SPARSE_MMA_MASK
	.align		4
.L_6421:
        /*0038*/ 	.byte	0x03, 0x50
        /*003a*/ 	.short	0x0000


	//----- nvinfo : EIATTR_MAXREG_COUNT
	.align		4
        /*003c*/ 	.byte	0x03, 0x1b
        /*003e*/ 	.short	0x0080


	//----- nvinfo : EIATTR_MERCURY_ISA_VERSION
	.align		4
        /*0040*/ 	.byte	0x03, 0x5f
        /*0042*/ 	.short	0x0101


	//----- nvinfo : EIATTR_EXIT_INSTR_OFFSETS
	.align		4
        /*0044*/ 	.byte	0x04, 0x1c
        /*0046*/ 	.short	(.L_6423 - .L_6422)


	//   ....[0]....
.L_6422:
        /*0048*/ 	.word	0x00000190


	//   ....[1]....
        /*004c*/ 	.word	0x000005c0


	//   ....[2]....
        /*0050*/ 	.word	0x00000620


	//   ....[3]....
        /*0054*/ 	.word	0x000007b0


	//----- nvinfo : EIATTR_MAX_THREADS
	.align		4
.L_6423:
        /*0058*/ 	.byte	0x04, 0x05
        /*005a*/ 	.short	(.L_6425 - .L_6424)
.L_6424:
        /*005c*/ 	.word	0x00000200
        /*0060*/ 	.word	0x00000001
        /*0064*/ 	.word	0x00000001


	//----- nvinfo : EIATTR_CRS_STACK_SIZE
	.align		4
.L_6425:
        /*0068*/ 	.byte	0x04, 0x1e
        /*006a*/ 	.short	(.L_6427 - .L_6426)
.L_6426:
        /*006c*/ 	.word	0x00000000


	//----- nvinfo : EIATTR_CBANK_PARAM_SIZE
	.align		4
.L_6427:
        /*0070*/ 	.byte	0x03, 0x19
        /*0072*/ 	.short	0x0c4a


	//----- nvinfo : EIATTR_PARAM_CBANK
	.align		4
        /*0074*/ 	.byte	0x04, 0x0a
        /*0076*/ 	.short	(.L_6429 - .L_6428)
	.align		4
.L_6428:
        /*0078*/ 	.word	index@(.nv.constant0._ZN2at6native55_GLOBAL__N__de093ff9_22_ForeachBinaryOpList_cu_a911ec4325multi_tensor_apply_kernelINS1_18TensorListMetadataILi2EEENS1_11CopyFunctorIiN3c107complexIdEELi2ELi1ELi1EEEJNS0_4CopyIiS8_EEEEEvT_T0_DpT1_)
        /*007c*/ 	.short	0x0210
        /*007e*/ 	.short	0x0c4a


	//----- nvinfo : EIATTR_SW_WAR
	.align		4
.L_6429:
        /*0080*/ 	.byte	0x04, 0x36
        /*0082*/ 	.short	(.L_6431 - .L_6430)
.L_6430:
        /*0084*/ 	.word	0x00000008
.L_6431:


//--------------------- .nv.info._ZN2at6native55_GLOBAL__N__de093ff9_22_ForeachBinaryOpList_cu_a911ec4325multi_tensor_apply_kernelINS1_18TensorListMetadataILi2EEENS1_11CopyFunctorIifLi2ELi1ELi1EEEJNS0_4CopyIifEEEEEvT_T0_DpT1_ --------------------------
	.section	.nv.info._ZN2at6native55_GLOBAL__N__de093ff9_22_ForeachBinaryOpList_cu_a911ec4325multi_tensor_apply_kernelINS1_18TensorListMetadataILi2EEENS1_11CopyFunctorIifLi2ELi1ELi1EEEJNS0_4CopyIifEEEEEvT_T0_DpT1_,"",@"SHT_CUDA_INFO"
	.sectionflags	@""
	.align	4


	//----- nvinfo : EIATTR_CUDA_API_VERSION
	.align		4
        /*0000*/ 	.byte	0x04, 0x37
        /*0002*/ 	.short	(.L_6433 - .L_6432)
.L_6432:
        /*0004*/ 	.word	0x00000082


	//----- nvinfo : EIATTR_KPARAM_INFO
	.align		4
.L_6433:
        /*0008*/ 	.byte	0x04, 0x17
        /*000a*/ 	.short	(.L_6435 - .L_6434)
.L_6434:
        /*000c*/ 	.word	0x00000000
        /*0010*/ 	.short	0x0002
        /*0012*/ 	.short	0x0c49
        /*0014*/ 	.byte	0x00, 0xf0, 0x05, 0x00


	//----- nvinfo : EIATTR_KPARAM_INFO
	.align		4
.L_6435:
        /*0018*/ 	.byte	0x04, 0x17
        /*001a*/ 	.short	(.L_6437 - .L_6436)
.L_6436:
        /*001c*/ 	.word	0x00000000
        /*0020*/ 	.short	0x0001
        /*0022*/ 	.short	0x0c48
        /*0024*/ 	.byte	0x00, 0xf0, 0x05, 0x00


	//----- nvinfo : EIATTR_KPARAM_INFO
	.align		4
.L_6437:
        /*0028*/ 	.byte	0x04, 0x17
        /*002a*/ 	.short	(.L_6439 - .L_6438)
.L_6438:
        /*002c*/ 	.word	0x00000000
        /*0030*/ 	.short	0x0000
        /*0032*/ 	.short	0x0000
        /*0034*/ 	.byte	0x00, 0xf0, 0x21, 0x31


	//----- nvinfo : EIATTR_SPARSE_MMA_MASK
	.align		4
.L_6439:
        /*0038*/ 	.byte	0x03, 0x50
        /*003a*/ 	.short	0x0000


	//----- nvinfo : EIATTR_MAXREG_COUNT
	.align		4
        /*003c*/ 	.byte	0x03, 0x1b
        /*003e*/ 	.short	0x0080


	//----- nvinfo : EIATTR_MERCURY_ISA_VERSION
	.align		4
        /*0040*/ 	.byte	0x03, 0x5f
        /*0042*/ 	.short	0x0101


	//----- nvinfo : EIATTR_EXIT_INSTR_OFFSETS
	.align		4
        /*0044*/ 	.byte	0x04, 0x1c
        /*0046*/ 	.short	(.L_6441 - .L_6440)


	//   ....[0]....
.L_6440:
        /*0048*/ 	.word	0x00000160


	//   ....[1]....
        /*004c*/ 	.word	0x00000580


	//   ....[2]....
        /*0050*/ 	.word	0x000005e0


	//   ....[3]....
        /*0054*/ 	.word	0x00000760


	//----- nvinfo : EIATTR_MAX_THREADS
	.align		4
.L_6441:
        /*0058*/ 	.byte	0x04, 0x05
        /*005a*/ 	.short	(.L_6443 - .L_6442)
.L_6442:
        /*005c*/ 	.word	0x00000200
        /*0060*/ 	.word	0x00000001
        /*0064*/ 	.word	0x00000001


	//----- nvinfo : EIATTR_CRS_STACK_SIZE
	.align		4
.L_6443:
        /*0068*/ 	.byte	0x04, 0x1e
        /*006a*/ 	.short	(.L_6445 - .L_6444)
.L_6444:
        /*006c*/ 	.word	0x00000000


	//----- nvinfo : EIATTR_CBANK_PARAM_SIZE
	.align		4
.L_6445:
        /*0070*/ 	.byte	0x03, 0x19
        /*0072*/ 	.short	0x0c4a


	//----- nvinfo : EIATTR_PARAM_CBANK
	.align		4
        /*0074*/ 	.byte	0x04, 0x0a
        /*0076*/ 	.short	(.L_6447 - .L_6446)
	.align		4
.L_6446:
        /*0078*/ 	.word	index@(.nv.constant0._ZN2at6native55_GLOBAL__N__de093ff9_22_ForeachBinaryOpList_cu_a911ec4325multi_tensor_apply_kernelINS1_18TensorListMetadataILi2EEENS1_11CopyFunctorIifLi2ELi1ELi1EEEJNS0_4CopyIifEEEEEvT_T0_DpT1_)
        /*007c*/ 	.short	0x0210
        /*007e*/ 	.short	0x0c4a


	//----- nvinfo : EIATTR_SW_WAR
	.align		4
.L_6447:
        /*0080*/ 	.byte	0x04, 0x36
        /*0082*/ 	.short	(.L_6449 - .L_6448)
.L_6448:
        /*0084*/ 	.word	0x00000008
.L_6449:


//--------------------- .nv.info._ZN2at6native55_GLOBAL__N__de093ff9_22_ForeachBinaryOpList_cu_a911ec4325multi_tensor_apply_kernelINS1_18TensorListMetadataILi2EEENS1_11CopyFunctorIidLi2ELi1ELi1EEEJNS0_4CopyIidEEEEEvT_T0_DpT1_ --------------------------
	.section	.nv.info._ZN2at6native55_GLOBAL__N__de093ff9_22_ForeachBinaryOpList_cu_a911ec4325multi_tensor_apply_kernelINS1_18TensorListMetadataILi2EEENS1_11CopyFunctorIidLi2ELi1ELi1EEEJNS0_4CopyIidEEEEEvT_T0_DpT1_,"",@"SHT_CUDA_INFO"
	.sectionflags	@""
	.align	4


	//----- nvinfo : EIATTR_CUDA_API_VERSION
	.align		4
        /*0000*/ 	.byte	0x04, 0x37
        /*0002*/ 	.short	(.L_6451 - .L_6450)
.L_6450:
        /*0004*/ 	.word	0x00000082


	//----- nvinfo : EIATTR_KPARAM_INFO
	.align		4
.L_6451:
        /*0008*/ 	.byte	0x04, 0x17
        /*000a*/ 	.short	(.L_6453 - .L_6452)
.L_6452:
        /*000c*/ 	.word	0x00000000
        /*0010*/ 	.short	0x0002
        /*0012*/ 	.short	0x0c49
        /*0014*/ 	.byte	0x00, 0xf0, 0x05, 0x00


	//----- nvinfo : EIATTR_KPARAM_INFO
	.align		4
.L_6453:
        /*0018*/ 	.byte	0x04, 0x17
        /*001a*/ 	.short	(.L_6455 - .L_6454)
.L_6454:
        /*001c*/ 	.word	0x00000000
        /*0020*/ 	.short	0x0001
        /*0022*/ 	.short	0x0c48
        /*0024*/ 	.byte	0x00, 0xf0, 0x05, 0x00


	//----- nvinfo : EIATTR_KPARAM_INFO
	.align		4
.L_6455:
        /*0028*/ 	.byte	0x04, 0x17
        /*002a*/ 	.short	(.L_6457 - .L_6456)
.L_6456:
        /*002c*/ 	.word	0x00000000
        /*0030*/ 	.short	0x0000
        /*0032*/ 	.short	0x0000
        /*0034*/ 	.byte	0x00, 0xf0, 0x21, 0x31


	//----- nvinfo : EIATTR_SPARSE_MMA_MASK
	.align		4
.L_6457:
        /*0038*/ 	.byte	0x03, 0x50
        /*003a*/ 	.short	0x0000


	//----- nvinfo : EIATTR_MAXREG_COUNT
	.align		4
        /*003c*/ 	.byte	0x03, 0x1b
        /*003e*/ 	.short	0x0080


	//----- nvinfo : EIATTR_MERCURY_ISA_VERSION
	.align		4
        /*0040*/ 	.byte	0x03, 0x5f
        /*0042*/ 	.short	0x0101


	//----- nvinfo : EIATTR_EXIT_INSTR_OFFSETS
	.align		4
        /*0044*/ 	.byte	0x04, 0x1c
        /*0046*/ 	.short	(.L_6459 - .L_6458)


	//   ....[0]....
.L_6458:
        /*0048*/ 	.word	0x00000190


	//   ....[1]....
        /*004c*/ 	.word	0x00000580


	//   ....[2]....
        /*0050*/ 	.word	0x000005e0


	//   ....[3]....
        /*0054*/ 	.word	0x00000750


	//----- nvinfo : EIATTR_MAX_THREADS
	.align		4
.L_6459:
        /*0058*/ 	.byte	0x04, 0x05
        /*005a*/ 	.short	(.L_6461 - .L_6460)
.L_6460:
        /*005c*/ 	.word	0x00000200
        /*0060*/ 	.word	0x00000001
        /*0064*/ 	.word	0x00000001


	//----- nvinfo : EIATTR_CRS_STACK_SIZE
	.align		4
.L_6461:
        /*0068*/ 	.byte	0x04, 0x1e
        /*006a*/ 	.short	(.L_6463 - .L_6462)
.L_6462:
        /*006c*/ 	.word	0x00000000


	//----- nvinfo : EIATTR_CBANK_PARAM_SIZE
	.align		4
.L_6463:
        /*0070*/ 	.byte	0x03, 0x19
        /*0072*/ 	.short	0x0c4a


	//----- nvinfo : EIATTR_PARAM_CBANK
	.align		4
        /*0074*/ 	.byte	0x04, 0x0a
        /*0076*/ 	.short	(.L_6465 - .L_6464)
	.align		4
.L_6464:
        /*0078*/ 	.word	index@(.nv.constant0._ZN2at6native55_GLOBAL__N__de093ff9_22_ForeachBinaryOpList_cu_a911ec4325multi_tensor_apply_kernelINS1_18TensorListMetadataILi2EEENS1_11CopyFunctorIidLi2ELi1ELi1EEEJNS0_4CopyIidEEEEEvT_T0_DpT1_)
        /*007c*/ 	.short	0x0210
        /*007e*/ 	.short	0x0c4a


	//----- nvinfo : EIATTR_SW_WAR
	.align		4
.L_6465:
        /*0080*/ 	.byte	0x04, 0x36
        /*0082*/ 	.short	(.L_6467 - .L_6466)
.L_6466:
        /*0084*/ 	.word	0x00000008
.L_6467:


//--------------------- .nv.info._ZN2at6native55_GLOBAL__N__de093ff9_22_ForeachBinaryOpList_cu_a911ec4325multi_tensor_apply_kernelINS1_18TensorListMetadataILi2EEENS1_11CopyFunctorIisLi2ELi1ELi1EEEJNS0_4CopyIisEEEEEvT_T0_DpT1_ --------------------------
	.section	.nv.info._ZN2at6native55_GLOBAL__N__de093ff9_22_ForeachBinaryOpList_cu_a911ec4325multi_tensor_apply_kernelINS1_18TensorListMetadataILi2EEENS1_11CopyFunctorIisLi2ELi1ELi1EEEJNS0_4CopyIisEEEEEvT_T0_DpT1_,"",@"SHT_CUDA_INFO"
	.sectionflags	@""
	.align	4


	//----- nvinfo : EIATTR_CUDA_API_VERSION
	.align		4
        /*0000*/ 	.byte	0x04, 0x37
        /*0002*/ 	.short	(.L_6469 - .L_6468)
.L_6468:
        /*0004*/ 	.word	0x00000082


	//----- nvinfo : EIATTR_KPARAM_INFO
	.align		4
.L_6469:
        /*0008*/ 	.byte	0x04, 0x17
        /*000a*/ 	.short	(.L_6471 - .L_6470)
.L_6470:
        /*000c*/ 	.word	0x00000000
        /*0010*/ 	.short	0x0002
        /*0012*/ 	.short	0x0c49
        /*0014*/ 	.byte	0x00, 0xf0, 0x05, 0x00


	//----- nvinfo : EIATTR_KPARAM_INFO
	.align		4
.L_6471:
        /*0018*/ 	.byte	0x04, 0x17
        /*001a*/ 	.short	(.L_6473 - .L_6472)
.L_6472:
        /*001c*/ 	.word	0x00000000
        /*0020*/ 	.short	0x0001
        /*0022*/ 	.short	0x0c48
        /*0024*/ 	.byte	0x00, 0xf0, 0x05, 0x00


	//----- nvinfo : EIATTR_KPARAM_INFO
	.align		4
.L_6473:
        /*0028*/ 	.byte	0x04, 0x17
        /*002a*/ 	.short	(.L_6475 - .L_6474)
.L_6474:
        /*002c*/ 	.word	0x00000000
        /*0030*/ 	.short	0x0000
        /*0032*/ 	.short	0x0000
        /*0034*/ 	.byte	0x00, 0xf0, 0x21, 0x31


	//----- nvinfo : EIATTR_SPARSE_MMA_MASK
	.align		4
.L_6475:
        /*0038*/ 	.byte	0x03, 0x50
        /*003a*/ 	.short	0x0000


	//----- nvinfo : EIATTR_MAXREG_COUNT
	.align		4
        /*003c*/ 	.byte	0x03, 0x1b
        /*003e*/ 	.short	0x0080


	//----- nvinfo : EIATTR_MERCURY_ISA_VERSION
	.align		4
        /*0040*/ 	.byte	0x03, 0x5f
        /*0042*/ 	.short	0x0101


	//----- nvinfo : EIATTR_EXIT_INSTR_OFFSETS
	.align		4
        /*0044*/ 	.byte	0x04, 0x1c
        /*0046*/ 	.short	(.L_6477 - .L_6476)


	//   ....[0]....
.L_6476:
        /*0048*/ 	.word	0x00000170


	//   ....[1]....
        /*004c*/ 	.word	0x000005c0


	//   ....[2]....
        /*0050*/ 	.word	0x00000620


	//   ....[3]....
        /*0054*/ 	.word	0x00000780


	//----- nvinfo : EIATTR_MAX_THREADS
	.align		4
.L_6477:
        /*0058*/ 	.byte	0x04, 0x05
        /*005a*/ 	.short	(.L_6479 - .L_6478)
.L_6478:
        /*005c*/ 	.word	0x00000200
        /*0060*/ 	.word	0x00000001
        /*0064*/ 	.word	0x00000001


	//----- nvinfo : EIATTR_CRS_STACK_SIZE
	.align		4
.L_6479:
        /*0068*/ 	.byte	0x04, 0x1e
        /*006a*/ 	.short	(.L_6481 - .L_6480)
.L_6480:
        /*006c*/ 	.word	0x00000000


	//----- nvinfo : EIATTR_CBANK_PARAM_SIZE
	.align		4
.L_6481:
        /*0070*/ 	.byte	0x03, 0x19
        /*0072*/ 	.short	0x0c4a


	//----- nvinfo : EIATTR_PARAM_CBANK
	.align		4
        /*0074*/ 	.byte	0x04, 0x0a
        /*0076*/ 	.short	(.L_6483 - .L_6482)
	.align		4
.L_6482:
        /*0078*/ 	.word	index@(.nv.constant0._ZN2at6native55_GLOBAL__N__de093ff9_22_ForeachBinaryOpList_cu_a911ec4325multi_tensor_apply_kernelINS1_18TensorListMetadataILi2EEENS1_11CopyFunctorIisLi2ELi1ELi1EEEJNS0_4CopyIisEEEEEvT_T0_DpT1_)
        /*007c*/ 	.short	0x0210
        /*007e*/ 	.short	0x0c4a


	//----- nvinfo : EIATTR_SW_WAR
	.align		4
.L_6483:
        /*0080*/ 	.byte	0x04, 0x36
        /*0082*/ 	.short	(.L_6485 - .L_6484)
.L_6484:
        /*0084*/ 	.word	0x00000008
.L_6485:


//--------------------- .nv.info._ZN2at6native55_GLOBAL__N__de093ff9_22_ForeachBinaryOpList_cu_a911ec4325multi_tensor_apply_kernelINS1_18TensorListMetadataILi2EEENS1_11CopyFunctorIilLi2ELi1ELi1EEEJNS0_4CopyIilEEEEEvT_T0_DpT1_ --------------------------
	.section	.nv.info._ZN2at6native55_GLOBAL__N__de093ff9_22_ForeachBinaryOpList_cu_a911ec4325multi_tensor_apply_kernelINS1_18TensorListMetadataILi2EEENS1_11CopyFunctorIilLi2ELi1ELi1EEEJNS0_4CopyIilEEEEEvT_T0_DpT1_,"",@"SHT_CUDA_INFO"
	.sectionflags	@""
	.align	4


	//----- nvinfo : EIATTR_CUDA_API_VERSION
	.align		4
        /*0000*/ 	.byte	0x04, 0x37
        /*0002*/ 	.short	(.L_6487 - .L_6486)
.L_6486:
        /*0004*/ 	.word	0x00000082


	//----- nvinfo : EIATTR_KPARAM_INFO
	.align		4
.L_6487:
        /*0008*/ 	.byte	0x04, 0x17
        /*000a*/ 	.short	(.L_6489 - .L_6488)
.L_6488:
        /*000c*/ 	.word	0x00000000
        /*0010*/ 	.short	0x0002
        /*0012*/ 	.short	0x0c49
        /*0014*/ 	.byte	0x00, 0xf0, 0x05, 0x00


	//----- nvinfo : EIATTR_KPARAM_INFO
	.align		4
.L_6489:
        /*0018*/ 	.byte	0x04, 0x17
        /*001a*/ 	.short	(.L_6491 - .L_6490)
.L_6490:
        /*001c*/ 	.word	0x00000000
        /*0020*/ 	.short	0x0001
        /*0022*/ 	.short	0x0c48
        /*0024*/ 	.byte	0x00, 0xf0, 0x05, 0x00


	//----- nvinfo : EIATTR_KPARAM_INFO
	.align		4
.L_6491:
        /*0028*/ 	.byte	0x04, 0x17
        /*002a*/ 	.short	(.L_6493 - .L_6492)
.L_6492:
        /*002c*/ 	.word	0x00000000
        /*0030*/ 	.short	0x0000
        /*0032*/ 	.short	0x0000
        /*0034*/ 	.byte	0x00, 0xf0, 0x21, 0x31


	//----- nvinfo : EIATTR_SPARSE_MMA_MASK
	.align		4
.L_6493:
        /*0038*/ 	.byte	0x03, 0x50
        /*003a*/ 	.short	0x0000


	//----- nvinfo : EIATTR_MAXREG_COUNT
	.align		4
        /*003c*/ 	.byte	0x03, 0x1b
        /*003e*/ 	.short	0x0080


	//----- nvinfo : EIATTR_MERCURY_ISA_VERSION
	.align		4
        /*0040*/ 	.byte	0x03, 0x5f
        /*0042*/ 	.short	0x0101


	//----- nvinfo : EIATTR_EXIT_INSTR_OFFSETS
	.align		4
        /*0044*/ 	.byte	0x04, 0x1c
        /*0046*/ 	.short	(.L_6495 - .L_6494)


	//   ....[0]....
.L_6494:
        /*0048*/ 	.word	0x00000170


	//   ....[1]....
        /*004c*/ 	.word	0x00000520


	//   ....[2]....
        /*0050*/ 	.word	0x00000580


	//   ....[3]....
        /*0054*/ 	.word	0x000006d0


	//----- nvinfo : EIATTR_MAX_THREADS
	.align		4
.L_6495:
        /*0058*/ 	.byte	0x04, 0x05
        /*005a*/ 	.short	(.L_6497 - .L_6496)
.L_6496:
        /*005c*/ 	.word	0x00000200
        /*0060*/ 	.word	0x00000001
        /*0064*/ 	.word	0x00000001


	//----- nvinfo : EIATTR_CRS_STACK_SIZE
	.align		4
.L_6497:
        /*0068*/ 	.byte	0x04, 0x1e
        /*006a*/ 	.short	(.L_6499 - .L_6498)
.L_6498:
        /*006c*/ 	.word	0x00000000


	//----- nvinfo : EIATTR_CBANK_PARAM_SIZE
	.align		4
.L_6499:
        /*0070*/ 	.byte	0x03, 0x19
        /*0072*/ 	.short	0x0c4a


	//----- nvinfo : EIATTR_PARAM_CBANK
	.align		4
        /*0074*/ 	.byte	0x04, 0x0a
        /*0076*/ 	.short	(.L_6501 - .L_6500)
	.align		4
.L_6500:
        /*0078*/ 	.word	index@(.nv.constant0._ZN2at6native55_GLOBAL__N__de093ff9_22_ForeachBinaryOpList_cu_a911ec4325multi_tensor_apply_kernelINS1_18TensorListMetadataILi2EEENS1_11CopyFunctorIilLi2ELi1ELi1EEEJNS0_4CopyIilEEEEEvT_T0_DpT1_)
        /*007c*/ 	.short	0x0210
        /*007e*/ 	.short	0x0c4a


	//----- nvinfo : EIATTR_SW_WAR
	.align		4
.L_6501:
        /*0080*/ 	.byte	0x04, 0x36
        /*0082*/ 	.short	(.L_6503 - .L_6502)
.L_6502:
        /*0084*/ 	.word	0x00000008
.L_6503:


//--------------------- .nv.info._ZN2at6native55_GLOBAL__N__de093ff9_22_ForeachBinaryOpList_cu_a911ec4325multi_tensor_apply_kernelINS1_18TensorListMetadataILi2EEENS1_11CopyFunctorIiaLi2ELi1ELi1EEEJNS0_4CopyIiaEEEEEvT_T0_DpT1_ --------------------------
	.section	.nv.info._ZN2at6native55_GLOBAL__N__de093ff9_22_ForeachBinaryOpList_cu_a911ec4325multi_tensor_apply_kernelINS1_18TensorListMetadataILi2EEENS1_11CopyFunctorIiaLi2ELi1ELi1EEEJNS0_4CopyIiaEEEEEvT_T0_DpT1_,"",@"SHT_CUDA_INFO"
	.sectionflags	@""
	.align	4


	//----- nvinfo : EIATTR_CUDA_API_VERSION
	.align		4
        /*0000*/ 	.byte	0x04, 0x37
        /*0002*/ 	.short	(.L_6505 - .L_6504)
.L_6504:
        /*0004*/ 	.word	0x00000082


	//----- nvinfo : EIATTR_KPARAM_INFO
	.align		4
.L_6505:
        /*0008*/ 	.byte	0x04, 0x17
        /*000a*/ 	.short	(.L_6507 - .L_6506)
.L_6506:
        /*000c*/ 	.word	0x00000000
        /*0010*/ 	.short	0x0002
        /*0012*/ 	.short	0x0c49
        /*0014*/ 	.byte	0x00, 0xf0, 0x05, 0x00


	//----- nvinfo : EIATTR_KPARAM_INFO
	.align		4
.L_6507:
        /*0018*/ 	.byte	0x04, 0x17
        /*001a*/ 	.short	(.L_6509 - .L_6508)
.L_6508:
        /*001c*/ 	.word	0x00000000
        /*0020*/ 	.short	0x0001
        /*0022*/ 	.short	0x0c48
        /*0024*/ 	.byte	0x00, 0xf0, 0x05, 0x00


	//----- nvinfo : EIATTR_KPARAM_INFO
	.align		4
.L_6509:
        /*0028*/ 	.byte	0x04, 0x17
        /*002a*/ 	.short	(.L_6511 - .L_6510)
.L_6510:
        /*002c*/ 	.word	0x00000000
        /*0030*/ 	.short	0x0000
        /*0032*/ 	.short	0x0000
        /*0034*/ 	.byte	0x00, 0xf0, 0x21, 0x31


	//----- nvinfo : EIATTR_SPARSE_MMA_MASK
	.align		4
.L_6511:
        /*0038*/ 	.byte	0x03, 0x50
        /*003a*/ 	.short	0x0000


	//----- nvinfo : EIATTR_MAXREG_COUNT
	.align		4
        /*003c*/ 	.byte	0x03, 0x1b
        /*003e*/ 	.short	0x0080


	//----- nvinfo : EIATTR_MERCURY_ISA_VERSION
	.align		4
        /*0040*/ 	.byte	0x03, 0x5f
        /*0042*/ 	.short	0x0101


	//----- nvinfo : EIATTR_EXIT_INSTR_OFFSETS
	.align		4
        /*0044*/ 	.byte	0x04, 0x1c
        /*0046*/ 	.short	(.L_6513 - .L_6512)


	//   ....[0]....
.L_6512:
        /*0048*/ 	.word	0x00000170


	//   ....[1]....
        /*004c*/ 	.word	0x00000580


	//   ....[2]....
        /*0050*/ 	.word	0x000005e0


	//   ....[3]....
        /*0054*/ 	.word	0x00000740


	//----- nvinfo : EIATTR_MAX_THREADS
	.align		4
.L_6513:
        /*0058*/ 	.byte	0x04, 0x05
        /*005a*/ 	.short	(.L_6515 - .L_6514)
.L_6514:
        /*005c*/ 	.word	0x00000200
        /*0060*/ 	.word	0x00000001
        /*0064*/ 	.word	0x00000001


	//----- nvinfo : EIATTR_CRS_STACK_SIZE
	.align		4
.L_6515:
        /*0068*/ 	.byte	0x04, 0x1e
        /*006a*/ 	.short	(.L_6517 - .L_6516)
.L_6516:
        /*006c*/ 	.word	0x00000000


	//----- nvinfo : EIATTR_CBANK_PARAM_SIZE
	.align		4
.L_6517:
        /*0070*/ 	.byte	0x03, 0x19
        /*0072*/ 	.short	0x0c4a


	//----- nvinfo : EIATTR_PARAM_CBANK
	.align		4
        /*0074*/ 	.byte	0x04, 0x0a
        /*0076*/ 	.short	(.L_6519 - .L_6518)
	.align		4
.L_6518:
        /*0078*/ 	.word	index@(.nv.constant0._ZN2at6native55_GLOBAL__N__de093ff9_22_ForeachBinaryOpList_cu_a911ec4325multi_tensor_apply_kernelINS1_18TensorListMetadataILi2EEENS1_11CopyFunctorIiaLi2ELi1ELi1EEEJNS0_4CopyIiaEEEEEvT_T0_DpT1_)
        /*007c*/ 	.short	0x0210
        /*007e*/ 	.short	0x0c4a


	//----- nvinfo : EIATTR_SW_WAR
	.align		4
.L_6519:
        /*0080*/ 	.byte	0x04, 0x36
        /*0082*/ 	.short	(.L_6521 - .L_6520)
.L_6520:
        /*0084*/ 	.word	0x00000008
.L_6521:


//--------------------- .nv.info._ZN2at6native55_GLOBAL__N__de093ff9_22_ForeachBinaryOpList_cu_a911ec4325multi_tensor_apply_kernelINS1_18TensorListMetadataILi2EEENS1_11CopyFunctorIihLi2ELi1ELi1EEEJNS0_4CopyIihEEEEEvT_T0_DpT1_ --------------------------
	.section	.nv.info._ZN2at6native55_GLOBAL__N__de093ff9_22_ForeachBinaryOpList_cu_a911ec4325multi_tensor_apply_kernelINS1_18TensorListMetadataILi2EEENS1_11CopyFunctorIihLi2ELi1ELi1EEEJNS0_4CopyIihEEEEEvT_T0_DpT1_,"",@"SHT_CUDA_INFO"
	.sectionflags	@""
	.align	4


	//----- nvinfo : EIATTR_CUDA_API_VERSION
	.align		4
        /*0000*/ 	.byte	0x04, 0x37
        /*0002*/ 	.short	(.L_6523 - .L_6522)
.L_6522:
        /*0004*/ 	.word	0x00000082


	//----- nvinfo : EIATTR_KPARAM_INFO
	.align		4
.L_6523:
        /*0008*/ 	.byte	0x04, 0x17
        /*000a*/ 	.short	(.L_6525 - .L_6524)
.L_6524:
        /*000c*/ 	.word	0x00000000
        /*0010*/ 	.short	0x0002
        /*0012*/ 	.short	0x0c49
        /*0014*/ 	.byte	0x00, 0xf0, 0x05, 0x00


	//----- nvinfo : EIATTR_KPARAM_INFO
	.align		4
.L_6525:
        /*0018*/ 	.byte	0x04, 0x17
        /*001a*/ 	.short	(.L_6527 - .L_6526)
.L_6526:
        /*001c*/ 	.word	0x00000000
        /*0020*/ 	.short	0x0001
        /*0022*/ 	.short	0x0c48
        /*0024*/ 	.byte	0x00, 0xf0, 0x05, 0x00


	//----- nvinfo : EIATTR_KPARAM_INFO
	.align		4
.L_6527:
        /*0028*/ 	.byte	0x04, 0x17
        /*002a*/ 	.short	(.L_6529 - .L_6528)
.L_6528:
        /*002c*/ 	.word	0x00000000
        /*0030*/ 	.short	0x0000
        /*0032*/ 	.short	0x0000
        /*0034*/ 	.byte	0x00, 0xf0, 0x21, 0x31


	//----- nvinfo : EIATTR_SPARSE_MMA_MASK
	.align		4
.L_6529:
        /*0038*/ 	.byte	0x03, 0x50
        /*003a*/ 	.short	0x0000


	//----- nvinfo : EIATTR_MAXREG_COUNT
	.align		4
        /*003c*/ 	.byte	0x03, 0x1b
        /*003e*/ 	.short	0x0080


	//----- nvinfo : EIATTR_MERCURY_ISA_VERSION
	.align		4
        /*0040*/ 	.byte	0x03, 0x5f
        /*0042*/ 	.short	0x0101


	//----- nvinfo : EIATTR_EXIT_INSTR_OFFSETS
	.align		4
        /*0044*/ 	.byte	0x04, 0x1c
        /*0046*/ 	.short	(.L_6531 - .L_6530)


	//   ....[0]....
.L_6530:
        /*0048*/ 	.word	0x00000170


	//   ....[1]....
        /*004c*/ 	.word	0x00000550


	//   ....[2]....
        /*0050*/ 	.word	0x000005b0


	//   ....[3]....
        /*0054*/ 	.word	0x00000710


	//----- nvinfo : EIATTR_MAX_THREADS
	.align		4
.L_6531:
        /*0058*/ 	.byte	0x04, 0x05
        /*005a*/ 	.short	(.L_6533 - .L_6532)
.L_6532:
        /*005c*/ 	.word	0x00000200
        /*0060*/ 	.word	0x00000001
        /*0064*/ 	.word	0x00000001


	//----- nvinfo : EIATTR_CRS_STACK_SIZE
	.align		4
.L_6533:
        /*0068*/ 	.byte	0x04, 0x1e
        /*006a*/ 	.short	(.L_6535 - .L_6534)
.L_6534:
        /*006c*/ 	.word	0x00000000


	//----- nvinfo : EIATTR_CBANK_PARAM_SIZE
	.align		4
.L_6535:
        /*0070*/ 	.byte	0x03, 0x19
        /*0072*/ 	.short	0x0c4a


	//----- nvinfo : EIATTR_PARAM_CBANK
	.align		4
        /*0074*/ 	.byte	0x04, 0x0a
        /*0076*/ 	.short	(.L_6537 - .L_6536)
	.align		4
.L_6536:
        /*0078*/ 	.word	index@(.nv.constant0._ZN2at6native55_GLOBAL__N__de093ff9_22_ForeachBinaryOpList_cu_a911ec4325multi_tensor_apply_kernelINS1_18TensorListMetadataILi2EEENS1_11CopyFunctorIihLi2ELi1ELi1EEEJNS0_4CopyIihEEEEEvT_T0_DpT1_)
        /*007c*/ 	.short	0x0210
        /*007e*/ 	.short	0x0c4a


	//----- nvinfo : EIATTR_SW_WAR
	.align		4
.L_6537:
        /*0080*/ 	.byte	0x04, 0x36
        /*0082*/ 	.short	(.L_6539 - .L_6538)
.L_6538:
        /*0084*/ 	.word	0x00000008
.L_6539:


//--------------------- .nv.info._ZN2at6native55_GLOBAL__N__de093ff9_22_ForeachBinaryOpList_cu_a911ec4325multi_tensor_apply_kernelINS1_18TensorListMetadataILi2EEENS1_14UnaryOpFunctorIiLi2ELi1ELi1EEEJNS0_4CopyIiiEEEEEvT_T0_DpT1_ --------------------------
	.section	.nv.info._ZN2at6native55_GLOBAL__N__de093ff9_22_ForeachBinaryOpList_cu_a911ec4325multi_tensor_apply_kernelINS1_18TensorListMetadataILi2EEENS1_14UnaryOpFunctorIiLi2ELi1ELi1EEEJNS0_4CopyIiiEEEEEvT_T0_DpT1_,"",@"SHT_CUDA_INFO"
	.sectionflags	@""
	.align	4


	//----- nvinfo : EIATTR_CUDA_API_VERSION
	.align		4
        /*0000*/ 	.byte	0x04, 0x37
        /*0002*/ 	.short	(.L_6541 - .L_6540)
.L_6540:
        /*0004*/ 	.word	0x00000082


	//----- nvinfo : EIATTR_KPARAM_INFO
	.align		4
.L_6541:
        /*0008*/ 	.byte	0x04, 0x17
        /*000a*/ 	.short	(.L_6543 - .L_6542)
.L_6542:
        /*000c*/ 	.word	0x00000000
        /*0010*/ 	.short	0x0002
        /*0012*/ 	.short	0x0c49
        /*0014*/ 	.byte	0x00, 0xf0, 0x05, 0x00


	//----- nvinfo : EIATTR_KPARAM_INFO
	.align		4
.L_6543:
        /*0018*/ 	.byte	0x04, 0x17
        /*001a*/ 	.short	(.L_6545 - .L_6544)
.L_6544:
        /*001c*/ 	.word	0x00000000
        /*0020*/ 	.short	0x0001
        /*0022*/ 	.short	0x0c48
        /*0024*/ 	.byte	0x00, 0xf0, 0x05, 0x00


	//----- nvinfo : EIATTR_KPARAM_INFO
	.align		4
.L_6545:
        /*0028*/ 	.byte	0x04, 0x17
        /*002a*/ 	.short	(.L_6547 - .L_6546)
.L_6546:
        /*002c*/ 	.word	0x00000000
        /*0030*/ 	.short	0x0000
        /*0032*/ 	.short	0x0000
        /*0034*/ 	.byte	0x00, 0xf0, 0x21, 0x31


	//----- nvinfo : EIATTR_SPARSE_MMA_MASK
	.align		4
.L_6547:
        /*0038*/ 	.byte	0x03, 0x50
        /*003a*/ 	.short	0x0000


	//----- nvinfo : EIATTR_MAXREG_COUNT
	.align		4
        /*003c*/ 	.byte	0x03, 0x1b
        /*003e*/ 	.short	0x0080


	//----- nvinfo : EIATTR_MERCURY_ISA_VERSION
	.align		4
        /*0040*/ 	.byte	0x03, 0x5f
        /*0042*/ 	.short	0x0101


	//----- nvinfo : EIATTR_EXIT_INSTR_OFFSETS
	.align		4
        /*0044*/ 	.byte	0x04, 0x1c
        /*0046*/ 	.short	(.L_6549 - .L_6548)


	//   ....[0]....
.L_6548:
        /*0048*/ 	.word	0x00000160


	//   ....[1]....
        /*004c*/ 	.word	0x00000540


	//   ....[2]....
        /*0050*/ 	.word	0x000005a0


	//   ....[3]....
        /*0054*/ 	.word	0x000006e0


	//----- nvinfo : EIATTR_MAX_THREADS
	.align		4
.L_6549:
        /*0058*/ 	.byte	0x04, 0x05
        /*005a*/ 	.short	(.L_6551 - .L_6550)
.L_6550:
        /*005c*/ 	.word	0x00000200
        /*0060*/ 	.word	0x00000001
        /*0064*/ 	.word	0x00000001


	//----- nvinfo : EIATTR_CRS_STACK_SIZE
	.align		4
.L_6551:
        /*0068*/ 	.byte	0x04, 0x1e
        /*006a*/ 	.short	(.L_6553 - .L_6552)
.L_6552:
        /*006c*/ 	.word	0x00000000


	//----- nvinfo : EIATTR_CBANK_PARAM_SIZE
	.align		4
.L_6553:
        /*0070*/ 	.byte	0x03, 0x19
        /*0072*/ 	.short	0x0c4a


	//----- nvinfo : EIATTR_PARAM_CBANK
	.align		4
        /*0074*/ 	.byte	0x04, 0x0a
        /*0076*/ 	.short	(.L_6555 - .L_6554)
	.align		4
.L_6554:
        /*0078*/ 	.word	index@(.nv.constant0._ZN2at6native55_GLOBAL__N__de093ff9_22_ForeachBinaryOpList_cu_a911ec4325multi_tensor_apply_kernelINS1_18TensorListMetadataILi2EEENS1_14UnaryOpFunctorIiLi2ELi1ELi1EEEJNS0_4CopyIiiEEEEEvT_T0_DpT1_)
        /*007c*/ 	.short	0x0210
        /*007e*/ 	.short	0x0c4a


	//----- nvinfo : EIATTR_SW_WAR
	.align		4
.L_6555:
        /*0080*/ 	.byte	0x04, 0x36
        /*0082*/ 	.short	(.L_6557 - .L_6556)
.L_6556:
        /*0084*/ 	.word	0x00000008
.L_6557:


//--------------------- .nv.info._ZN2at6native55_GLOBAL__N__de093ff9_22_ForeachBinaryOpList_cu_a911ec4325multi_tensor_apply_kernelINS1_18TensorListMetadataILi2EEENS1_11CopyFunctorIaN3c1015Float8_e5m2fnuzELi2ELi1ELi1EEEJNS0_4CopyIaS7_EEEEEvT_T0_DpT1_ --------------------------
	.section	.nv.info._ZN2at6native55_GLOBAL__N__de093ff9_22_ForeachBinaryOpList_cu_a911ec4325multi_tensor_apply_kernelINS1_18TensorListMetadataILi2EEENS1_11CopyFunctorIaN3c1015Float8_e5m2fnuzELi2ELi1ELi1EEEJNS0_4CopyIaS7_EEEEEvT_T0_DpT1_,"",@"SHT_CUDA_INFO"
	.sectionflags	@""
	.align	4


	//----- nvinfo : EIATTR_CUDA_API_VERSION
	.align		4
        /*0000*/ 	.byte	0x04, 0x37
        /*0002*/ 	.short	(.L_6559 - .L_6558)
.L_6558:
        /*0004*/ 	.word	0x00000082


	//----- nvinfo : EIATTR_KPARAM_INFO
	.align		4
.L_6559:
        /*0008*/ 	.byte	0x04, 0x17
        /*000a*/ 	.short	(.L_6561 - .L_6560)
.L_6560:
        /*000c*/ 	.word	0x00000000
        /*0010*/ 	.short	0x0002
        /*0012*/ 	.short	0x0c49
        /*0014*/ 	.byte	0x00, 0xf0, 0x05, 0x00


	//----- nvinfo : EIATTR_KPARAM_INFO
	.align		4
.L_6561:
        /*0018*/ 	.byte	0x04, 0x17
        /*001a*/ 	.short	(.L_6563 - .L_6562)
.L_6562:
        /*001c*/ 	.word	0x00000000
        /*0020*/ 	.short	0x0001
        /*0022*/ 	.short	0x0c48
        /*0024*/ 	.byte	0x00, 0xf0, 0x05, 0x00


	//----- nvinfo : EIATTR_KPARAM_INFO
	.align		4
.L_6563:
        /*0028*/ 	.byte	0x04, 0x17
        /*002a*/ 	.short	(.L_6565 - .L_6564)
.L_6564:
        /*002c*/ 	.word	0x00000000
        /*0030*/ 	.short	0x0000
        /*0032*/ 	.short	0x0000
        /*0034*/ 	.byte	0x00, 0xf0, 0x21, 0x31


	//----- nvinfo : EIATTR_SPARSE_MMA_MASK
	.align		4
.L_6565:
        /*0038*/ 	.byte	0x03, 0x50
        /*003a*/ 	.short	0x0000


	//----- nvinfo : EIATTR_MAXREG_COUNT
	.align		4
        /*003c*/ 	.byte	0x03, 0x1b
        /*003e*/ 	.short	0x0080


	//----- nvinfo : EIATTR_MERCURY_ISA_VERSION
	.align		4
        /*0040*/ 	.byte	0x03, 0x5f
        /*0042*/ 	.short	0x0101


	//----- nvinfo : EIATTR_EXIT_INSTR_OFFSETS
	.align		4
        /*0044*/ 	.byte	0x04, 0x1c
        /*0046*/ 	.short	(.L_6567 - .L_6566)


	//   ....[0]....
.L_6566:
        /*0048*/ 	.word	0x00000190


	//   ....[1]....
        /*004c*/ 	.word	0x00000c10


	//   ....[2]....
        /*0050*/ 	.word	0x00000c70


	//   ....[3]....
        /*0054*/ 	.word	0x00001500


	//----- nvinfo : EIATTR_MAX_THREADS
	.align		4
.L_6567:
        /*0058*/ 	.byte	0x04, 0x05
        /*005a*/ 	.short	(.L_6569 - .L_6568)
.L_6568:
        /*005c*/ 	.word	0x00000200
        /*0060*/ 	.word	0x00000001
        /*0064*/ 	.word	0x00000001


	//----- nvinfo : EIATTR_CRS_STACK_SIZE
	.align		4
.L_6569:
        /*0068*/ 	.byte	0x04, 0x1e
        /*006a*/ 	.short	(.L_6571 - .L_6570)
.L_6570:
        /*006c*/ 	.word	0x00000000


	//----- nvinfo : EIATTR_CBANK_PARAM_SIZE
	.align		4
.L_6571:
        /*0070*/ 	.byte	0x03, 0x19
        /*0072*/ 	.short	0x0c4a


	//----- nvinfo : EIATTR_PARAM_CBANK
	.align		4
        /*0074*/ 	.byte	0x04, 0x0a
        /*0076*/ 	.short	(.L_6573 - .L_6572)
	.align		4
.L_6572:
        /*0078*/ 	.word	index@(.nv.constant0._ZN2at6native55_GLOBAL__N__de093ff9_22_ForeachBinaryOpList_cu_a911ec4325multi_tensor_apply_kernelINS1_18TensorListMetadataILi2EEENS1_11CopyFunctorIaN3c1015Float8_e5m2fnuzELi2ELi1ELi1EEEJNS0_4CopyIaS7_EEEEEvT_T0_DpT1_)
        /*007c*/ 	.short	0x0210
        /*007e*/ 	.short	0x0c4a


	//----- nvinfo : EIATTR_SW_WAR
	.align		4
.L_6573:
        /*0080*/ 	.byte	0x04, 0x36
        /*0082*/ 	.short	(.L_6575 - .L_6574)
.L_6574:
        /*0084*/ 	.word	0x00000008
.L_6575:


//--------------------- .nv.info._ZN2at6native55_GLOBAL__N__de093ff9_22_ForeachBinaryOpList_cu_a911ec4325multi_tensor_apply_kernelINS1_18TensorListMetadataILi2EEENS1_11CopyFunctorIaN3c1011Float8_e5m2ELi2ELi1ELi1EEEJNS0_4CopyIaS7_EEEEEvT_T0_DpT1_ --------------------------
	.section	.nv.info._ZN2at6native55_GLOBAL__N__de093ff9_22_ForeachBinaryOpList_cu_a911ec4325multi_tensor_apply_kernelINS1_18TensorListMetadataILi2EEENS1_11CopyFunctorIaN3c1011Float8_e5m2ELi2ELi1ELi1EEEJNS0_4CopyIaS7_EEEEEvT_T0_DpT1_,"",@"SHT_CUDA_INFO"
	.sectionflags	@""
	.align	4


	//----- nvinfo : EIATTR_CUDA_API_VERSION
	.align		4
        /*0000*/ 	.byte	0x04, 0x37
        /*0002*/ 	.short	(.L_6577 - .L_6576)
.L_6576:
        /*0004*/ 	.word	0x00000082


	//----- nvinfo : EIATTR_KPARAM_INFO
	.align		4
.L_6577:
        /*0008*/ 	.byte	0x04, 0x17
        /*000a*/ 	.short	(.L_6579 - .L_6578)
.L_6578:
        /*000c*/ 	.word	0x00000000
        /*0010*/ 	.short	0x0002
        /*0012*/ 	.short	0x0c49
        /*0014*/ 	.byte	0x00, 0xf0, 0x05, 0x00


	//----- nvinfo : EIATTR_KPARAM_INFO
	.align		4
.L_6579:
        /*0018*/ 	.byte	0x04, 0x17
        /*001a*/ 	.short	(.L_6581 - .L_6580)
.L_6580:
        /*001c*/ 	.word	0x00000000
        /*0020*/ 	.short	0x0001
        /*0022*/ 	.short	0x0c48
        /*0024*/ 	.byte	0x00, 0xf0, 0x05, 0x00


	//----- nvinfo : EIATTR_KPARAM_INFO
	.align		4
.L_6581:
        /*0028*/ 	.byte	0x04, 0x17
        /*002a*/ 	.short	(.L_6583 - .L_6582)
.L_6582:
        /*002c*/ 	.word	0x00000000
        /*0030*/ 	.short	0x0000
        /*0032*/ 	.short	0x0000
        /*0034*/ 	.byte	0x00, 0xf0, 0x21, 0x31


	//----- nvinfo : EIATTR_SPARSE_MMA_MASK
	.align		4
.L_6583:
        /*0038*/ 	.byte	0x03, 0x50
        /*003a*/ 	.short	0x0000


	//----- nvinfo : EIATTR_MAXREG_COUNT
	.align		4
        /*003c*/ 	.byte	0x03, 0x1b
        /*003e*/ 	.short	0x0080


	//----- nvinfo : EIATTR_MERCURY_ISA_VERSION
	.align		4
        /*0040*/ 	.byte	0x03, 0x5f
        /*0042*/ 	.short	0x0101


	//----- nvinfo : EIATTR_EXIT_INSTR_OFFSETS
	.align		4
        /*0044*/ 	.byte	0x04, 0x1c
        /*0046*/ 	.short	(.L_6585 - .L_6584)


	//   ....[0]....
.L_6584:
        /*0048*/ 	.word	0x00000190


	//   ....[1]....
        /*004c*/ 	.word	0x00000850


	//   ....[2]....
        /*0050*/ 	.word	0x000008b0


	//   ....[3]....
        /*0054*/ 	.word	0x00000d70


	//----- nvinfo : EIATTR_MAX_THREADS
	.align		4
.L_6585:
        /*0058*/ 	.byte	0x04, 0x05
        /*005a*/ 	.short	(.L_6587 - .L_6586)
.L_6586:
        /*005c*/ 	.word	0x00000200
        /*0060*/ 	.word	0x00000001
        /*0064*/ 	.word	0x00000001


	//----- nvinfo : EIATTR_CRS_STACK_SIZE
	.align		4
.L_6587:
        /*0068*/ 	.byte	0x04, 0x1e
        /*006a*/ 	.short	(.L_6589 - .L_6588)
.L_6588:
        /*006c*/ 	.word	0x00000000


	//----- nvinfo : EIATTR_CBANK_PARAM_SIZE
	.align		4
.L_6589:
        /*0070*/ 	.byte	0x03, 0x19
        /*0072*/ 	.short	0x0c4a


	//----- nvinfo : EIATTR_PARAM_CBANK
	.align		4
        /*0074*/ 	.byte	0x04, 0x0a
        /*0076*/ 	.short	(.L_6591 - .L_6590)
	.align		4
.L_6590:
        /*0078*/ 	.word	index@(.nv.constant0._ZN2at6native55_GLOBAL__N__de093ff9_22_ForeachBinaryOpList_cu_a911ec4325multi_tensor_apply_kernelINS1_18TensorListMetadataILi2EEENS1_11CopyFunctorIaN3c1011Float8_e5m2ELi2ELi1ELi1EEEJNS0_4CopyIaS7_EEEEEvT_T0_DpT1_)
        /*007c*/ 	.short	0x0210
        /*007e*/ 	.short	0x0c4a


	//----- nvinfo : EIATTR_SW_WAR
	.align		4
.L_6591:
        /*0080*/ 	.byte	0x04, 0x36
        /*0082*/ 	.short	(.L_6593 - .L_6592)
.L_6592:
        /*0084*/ 	.word	0x00000008
.L_6593:


//--------------------- .nv.info._ZN2at6native55_GLOBAL__N__de093ff9_22_ForeachBinaryOpList_cu_a911ec4325multi_tensor_apply_kernelINS1_18TensorListMetadataILi2EEENS1_11CopyFunctorIaN3c1015Float8_e4m3fnuzELi2ELi1ELi1EEEJNS0_4CopyIaS7_EEEEEvT_T0_DpT1_ --------------------------
	.section	.nv.info._ZN2at6native55_GLOBAL__N__de093ff9_22_ForeachBinaryOpList_cu_a911ec4325multi_tensor_apply_kernelINS1_18TensorListMetadataILi2EEENS1_11CopyFunctorIaN3c1015Float8_e4m3fnuzELi2ELi1ELi1EEEJNS0_4CopyIaS7_EEEEEvT_T0_DpT1_,"",@"SHT_CUDA_INFO"
	.sectionflags	@""
	.align	4


	//----- nvinfo : EIATTR_CUDA_API_VERSION
	.align		4
        /*0000*/ 	.byte	0x04, 0x37
        /*0002*/ 	.short	(.L_6595 - .L_6594)
.L_6594:
        /*0004*/ 	.word	0x00000082


	//----- nvinfo : EIATTR_KPARAM_INFO
	.align		4
.L_6595:
        /*0008*/ 	.byte	0x04, 0x17
        /*000a*/ 	.short	(.L_6597 - .L_6596)
.L_6596:
        /*000c*/ 	.word	0x00000000
        /*0010*/ 	.short	0x0002
        /*0012*/ 	.short	0x0c49
        /*0014*/ 	.byte	0x00, 0xf0, 0x05, 0x00


	//----- nvinfo : EIATTR_KPARAM_INFO
	.align		4
.L_6597:
        /*0018*/ 	.byte	0x04, 0x17
        /*001a*/ 	.short	(.L_6599 - .L_6598)
.L_6598:
        /*001c*/ 	.word	0x00000000
        /*0020*/ 	.short	0x0001
        /*0022*/ 	.short	0x0c48
        /*0024*/ 	.byte	0x00, 0xf0, 0x05, 0x00


	//----- nvinfo : EIATTR_KPARAM_INFO
	.align		4
.L_6599:
        /*0028*/ 	.byte	0x04, 0x17
        /*002a*/ 	.short	(.L_6601 - .L_6600)
.L_6600:
        /*002c*/ 	.word	0x00000000
        /*0030*/ 	.short	0x0000
        /*0032*/ 	.short	0x0000
        /*0034*/ 	.byte	0x00, 0xf0, 0x21, 0x31


	//----- nvinfo : EIATTR_SPARSE_MMA_MASK
	.align		4
.L_6601:
        /*0038*/ 	.byte	0x03, 0x50
        /*003a*/ 	.short	0x0000


	//----- nvinfo : EIATTR_MAXREG_COUNT
	.align		4
        /*003c*/ 	.byte	0x03, 0x1b
        /*003e*/ 	.short	0x0080


	//----- nvinfo : EIATTR_MERCURY_ISA_VERSION
	.align		4
        /*0040*/ 	.byte	0x03, 0x5f
        /*0042*/ 	.short	0x0101


	//----- nvinfo : EIATTR_EXIT_INSTR_OFFSETS
	.align		4
        /*0044*/ 	.byte	0x04, 0x1c
        /*0046*/ 	.short	(.L_6603 - .L_6602)


	//   ....[0]....
.L_6602:
        /*0048*/ 	.word	0x00000190


	//   ....[1]....
        /*004c*/ 	.word	0x00000c10


	//   ....[2]....
        /*0050*/ 	.word	0x00000c70


	//   ....[3]....
        /*0054*/ 	.word	0x00001500


	//----- nvinfo : EIATTR_MAX_THREADS
	.align		4
.L_6603:
        /*0058*/ 	.byte	0x04, 0x05
        /*005a*/ 	.short	(.L_6605 - .L_6604)
.L_6604:
        /*005c*/ 	.word	0x00000200
        /*0060*/ 	.word	0x00000001
        /*0064*/ 	.word	0x00000001


	//----- nvinfo : EIATTR_CRS_STACK_SIZE
	.align		4
.L_6605:
        /*0068*/ 	.byte	0x04, 0x1e
        /*006a*/ 	.short	(.L_6607 - .L_6606)
.L_6606:
        /*006c*/ 	.word	0x00000000


	//----- nvinfo : EIATTR_CBANK_PARAM_SIZE
	.align		4
.L_6607:
        /*0070*/ 	.byte	0x03, 0x19
        /*0072*/ 	.short	0x0c4a


	//----- nvinfo : EIATTR_PARAM_CBANK
	.align		4
        /*0074*/ 	.byte	0x04, 0x0a
        /*0076*/ 	.short	(.L_6609 - .L_6608)
	.align		4
.L_6608:
        /*0078*/ 	.word	index@(.nv.constant0._ZN2at6native55_GLOBAL__N__de093ff9_22_ForeachBinaryOpList_cu_a911ec4325multi_tensor_apply_kernelINS1_18TensorListMetadataILi2EEENS1_11CopyFunctorIaN3c1015Float8_e4m3fnuzELi2ELi1ELi1EEEJNS0_4CopyIaS7_EEEEEvT_T0_DpT1_)
        /*007c*/ 	.short	0x0210
        /*007e*/ 	.short	0x0c4a


	//----- nvinfo : EIATTR_SW_WAR
	.align		4
.L_6609:
        /*0080*/ 	.byte	0x04, 0x36
        /*0082*/ 	.short	(.L_6611 - .L_6610)
.L_6610:
        /*0084*/ 	.word	0x00000008
.L_6611:


//--------------------- .nv.info._ZN2at6native55_GLOBAL__N__de093ff9_22_ForeachBinaryOpList_cu_a911ec4325multi_tensor_apply_kernelINS1_18TensorListMetadataILi2EEENS1_11CopyFunctorIaN3c1013Float8_e4m3fnELi2ELi1ELi1EEEJNS0_4CopyIaS7_EEEEEvT_T0_DpT1_ --------------------------
	.section	.nv.info._ZN2at6native55_GLOBAL__N__de093ff9_22_ForeachBinaryOpList_cu_a911ec4325multi_tensor_apply_kernelINS1_18TensorListMetadataILi2EEENS1_11CopyFunctorIaN3c1013Float8_e4m3fnELi2ELi1ELi1EEEJNS0_4CopyIaS7_EEEEEvT_T0_DpT1_,"",@"SHT_CUDA_INFO"
	.sectionflags	@""
	.align	4


	//----- nvinfo : EIATTR_CUDA_API_VERSION
	.align		4
        /*0000*/ 	.byte	0x04, 0x37
        /*0002*/ 	.short	(.L_6613 - .L_6612)
.L_6612:
        /*0004*/ 	.word	0x00000082


	//----- nvinfo : EIATTR_KPARAM_INFO
	.align		4
.L_6613:
        /*0008*/ 	.byte	0x04, 0x17
        /*000a*/ 	.short	(.L_6615 - .L_6614)
.L_6614:
        /*000c*/ 	.word	0x00000000
        /*0010*/ 	.short	0x0002
        /*0012*/ 	.short	0x0c49
        /*0014*/ 	.byte	0x00, 0xf0, 0x05, 0x00


	//----- nvinfo : EIATTR_KPARAM_INFO
	.align		4
.L_6615:
        /*0018*/ 	.byte	0x04, 0x17
        /*001a*/ 	.short	(.L_6617 - .L_6616)
.L_6616:
        /*001c*/ 	.word	0x00000000
        /*0020*/ 	.short	0x0001
        /*0022*/ 	.short	0x0c48
        /*0024*/ 	.byte	0x00, 0xf0, 0x05, 0x00


	//----- nvinfo : EIATTR_KPARAM_INFO
	.align		4
.L_6617:
        /*0028*/ 	.byte	0x04, 0x17
        /*002a*/ 	.short	(.L_6619 - .L_6618)
.L_6618:
        /*002c*/ 	.word	0x00000000
        /*0030*/ 	.short	0x0000
        /*0032*/ 	.short	0x0000
        /*0034*/ 	.byte	0x00, 0xf0, 0x21, 0x31


	//----- nvinfo : EIATTR_SPARSE_MMA_MASK
	.align		4
.L_6619:
        /*0038*/ 	.byte	0x03, 0x50
        /*003a*/ 	.short	0x0000


	//----- nvinfo : EIATTR_MAXREG_COUNT
	.align		4
        /*003c*/ 	.byte	0x03, 0x1b
        /*003e*/ 	.short	0x0080


	//----- nvinfo : EIATTR_MERCURY_ISA_VERSION
	.align		4
        /*0040*/ 	.byte	0x03, 0x5f
        /*0042*/ 	.short	0x0101


	//----- nvinfo : EIATTR_EXIT_INSTR_OFFSETS
	.align		4
        /*0044*/ 	.byte	0x04, 0x1c
        /*0046*/ 	.short	(.L_6621 - .L_6620)


	//   ....[0]....
.L_6620:
        /*0048*/ 	.word	0x00000190


	//   ....[1]....
        /*004c*/ 	.word	0x00000b10


	//   ....[2]....
        /*0050*/ 	.word	0x00000b70


	//   ....[3]....
        /*0054*/ 	.word	0x000011b0


	//----- nvinfo : EIATTR_MAX_THREADS
	.align		4
.L_6621:
        /*0058*/ 	.byte	0x04, 0x05
        /*005a*/ 	.short	(.L_6623 - .L_6622)
.L_6622:
        /*005c*/ 	.word	0x00000200
        /*0060*/ 	.word	0x00000001
        /*0064*/ 	.word	0x00000001


	//----- nvinfo : EIATTR_CRS_STACK_SIZE
	.align		4
.L_6623:
        /*0068*/ 	.byte	0x04, 0x1e
        /*006a*/ 	.short	(.L_6625 - .L_6624)
.L_6624:
        /*006c*/ 	.word	0x00000000


	//----- nvinfo : EIATTR_CBANK_PARAM_SIZE
	.align		4
.L_6625:
        /*0070*/ 	.byte	0x03, 0x19
        /*0072*/ 	.short	0x0c4a


	//----- nvinfo : EIATTR_PARAM_CBANK
	.align		4
        /*0074*/ 	.byte	0x04, 0x0a
        /*0076*/ 	.short	(.L_6627 - .L_6626)
	.align		4
.L_6626:
        /*0078*/ 	.word	index@(.nv.constant0._ZN2at6native55_GLOBAL__N__de093ff9_22_ForeachBinaryOpList_cu_a911ec4325multi_tensor_apply_kernelINS1_18TensorListMetadataILi2EEENS1_11CopyFunctorIaN3c1013Float8_e4m3fnELi2ELi1ELi1EEEJNS0_4CopyIaS7_EEEEEvT_T0_DpT1_)
        /*007c*/ 	.short	0x0210
        /*007e*/ 	.short	0x0c4a


	//----- nvinfo : EIATTR_SW_WAR
	.align		4
.L_6627:
        /*0080*/ 	.byte	0x04, 0x36
        /*0082*/ 	.short	(.L_6629 - .L_6628)
.L_6628:
        /*0084*/ 	.word	0x00000008
.L_6629:


//--------------------- .nv.info._ZN2at6native55_GLOBAL__N__de093ff9_22_ForeachBinaryOpList_cu_a911ec4325multi_tensor_apply_kernelINS1_18TensorListMetadataILi2EEENS1_11CopyFunctorIabLi2ELi1ELi1EEEJNS0_4CopyIabEEEEEvT_T0_DpT1_ --------------------------
	.section	.nv.info._ZN2at6native55_GLOBAL__N__de093ff9_22_ForeachBinaryOpList_cu_a911ec4325multi_tensor_apply_kernelINS1_18TensorListMetadataILi2EEENS1_11CopyFunctorIabLi2ELi1ELi1EEEJNS0_4CopyIabEEEEEvT_T0_DpT1_,"",@"SHT_CUDA_INFO"
	.sectionflags	@""
	.align	4


	//----- nvinfo : EIATTR_CUDA_API_VERSION
	.align		4
        /*0000*/ 	.byte	0x04, 0x37
        /*0002*/ 	.short	(.L_6631 - .L_6630)
.L_6630:
        /*0004*/ 	.word	0x00000082


	//----- nvinfo : EIATTR_KPARAM_INFO
	.align		4
.L_6631:
        /*0008*/ 	.byte	0x04, 0x17
        /*000a*/ 	.short	(.L_6633 - .L_6632)
.L_6632:
        /*000c*/ 	.word	0x00000000
        /*0010*/ 	.short	0x0002
        /*0012*/ 	.short	0x0c49
        /*0014*/ 	.byte	0x00, 0xf0, 0x05, 0x00


	//----- nvinfo : EIATTR_KPARAM_INFO
	.align		4
.L_6633:
        /*0018*/ 	.byte	0x04, 0x17
        /*001a*/ 	.short	(.L_6635 - .L_6634)
.L_6634:
        /*001c*/ 	.word	0x00000000
        /*0020*/ 	.short	0x0001
        /*0022*/ 	.short	0x0c48
        /*0024*/ 	.byte	0x00, 0xf0, 0x05, 0x00


	//----- nvinfo : EIATTR_KPARAM_INFO
	.align		4
.L_6635:
        /*0028*/ 	.byte	0x04, 0x17
        /*002a*/ 	.short	(.L_6637 - .L_6636)
.L_6636:
        /*002c*/ 	.word	0x00000000
        /*0030*/ 	.short	0x0000
        /*0032*/ 	.short	0x0000
        /*0034*/ 	.byte	0x00, 0xf0, 0x21, 0x31


	//----- nvinfo : EIATTR_SPARSE_MMA_MASK
	.align		4
.L_6637:
        /*0038*/ 	.byte	0x03, 0x50
        /*003a*/ 	.short	0x0000


	//----- nvinfo : EIATTR_MAXREG_COUNT
	.align		4
        /*003c*/ 	.byte	0x03, 0x1b
        /*003e*/ 	.short	0x0080


	//----- nvinfo : EIATTR_MERCURY_ISA_VERSION
	.align		4
        /*0040*/ 	.byte	0x03, 0x5f
        /*0042*/ 	.short	0x0101


	//----- nvinfo : EIATTR_EXIT_INSTR_OFFSETS
	.align		4
        /*0044*/ 	.byte	0x04, 0x1c
        /*0046*/ 	.short	(.L_6639 - .L_6638)


	//   ....[0]....
.L_6638:
        /*0048*/ 	.word	0x00000170


	//   ....[1]....
        /*004c*/ 	.word	0x00000550


	//   ....[2]....
        /*0050*/ 	.word	0x000005b0


	//   ....[3]....
        /*0054*/ 	.word	0x000006f0


	//----- nvinfo : EIATTR_MAX_THREADS
	.align		4
.L_6639:
        /*0058*/ 	.byte	0x04, 0x05
        /*005a*/ 	.short	(.L_6641 - .L_6640)
.L_6640:
        /*005c*/ 	.word	0x00000200
        /*0060*/ 	.word	0x00000001
        /*0064*/ 	.word	0x00000001


	//----- nvinfo : EIATTR_CRS_STACK_SIZE
	.align		4
.L_6641:
        /*0068*/ 	.byte	0x04, 0x1e
        /*006a*/ 	.short	(.L_6643 - .L_6642)
.L_6642:
        /*006c*/ 	.word	0x00000000


	//----- nvinfo : EIATTR_CBANK_PARAM_SIZE
	.align		4
.L_6643:
        /*0070*/ 	.byte	0x03, 0x19
        /*0072*/ 	.short	0x0c4a


	//----- nvinfo : EIATTR_PARAM_CBANK
	.align		4
        /*0074*/ 	.byte	0x04, 0x0a
        /*0076*/ 	.short	(.L_6645 - .L_6644)
	.align		4
.L_6644:
        /*0078*/ 	.word	index@(.nv.constant0._ZN2at6native55_GLOBAL__N__de093ff9_22_ForeachBinaryOpList_cu_a911ec4325multi_tensor_apply_kernelINS1_18TensorListMetadataILi2EEENS1_11CopyFunctorIabLi2ELi1ELi1EEEJNS0_4CopyIabEEEEEvT_T0_DpT1_)
        /*007c*/ 	.short	0x0210
        /*007e*/ 	.short	0x0c4a


	//----- nvinfo : EIATTR_SW_WAR
	.align		4
.L_6645:
        /*0080*/ 	.byte	0x04, 0x36
        /*0082*/ 	.short	(.L_6647 - .L_6646)
.L_6646:
        /*0084*/ 	.word	0x00000008
.L_6647:


//--------------------- .nv.info._ZN2at6native55_GLOBAL__N__de093ff9_22_ForeachBinaryOpList_cu_a911ec4325multi_tensor_apply_kernelINS1_18TensorListMetadataILi2EEENS1_11CopyFunctorIaN3c108BFloat16ELi2ELi1ELi1EEEJNS0_4CopyIaS7_EEEEEvT_T0_DpT1_ --------------------------
	.section	.nv.info._ZN2at6native55_GLOBAL__N__de093ff9_22_ForeachBinaryOpList_cu_a911ec4325multi_tensor_apply_kernelINS1_18TensorListMetadataILi2EEENS1_11CopyFunctorIaN3c108BFloat16ELi2ELi1ELi1EEEJNS0_4CopyIaS7_EEEEEvT_T0_DpT1_,"",@"SHT_CUDA_INFO"
	.sectionflags	@""
	.align	4


	//----- nvinfo : EIATTR_CUDA_API_VERSION
	.align		4
        /*0000*/ 	.byte	0x04, 0x37
        /*0002*/ 	.short	(.L_6649 - .L_6648)
.L_6648:
        /*0004*/ 	.word	0x00000082


	//----- nvinfo : EIATTR_KPARAM_INFO
	.align		4
.L_6649:
        /*0008*/ 	.byte	0x04, 0x17
        /*000a*/ 	.short	(.L_6651 - .L_6650)
.L_6650:
        /*000c*/ 	.word	0x00000000
        /*0010*/ 	.short	0x0002
        /*0012*/ 	.short	0x0c49
        /*0014*/ 	.byte	0x00, 0xf0, 0x05, 0x00


	//----- nvinfo : EIATTR_KPARAM_INFO
	.align		4
.L_6651:
        /*0018*/ 	.byte	0x04, 0x17
        /*001a*/ 	.short	(.L_6653 - .L_6652)
.L_6652:
        /*001c*/ 	.word	0x00000000
        /*0020*/ 	.short	0x0001
        /*0022*/ 	.short	0x0c48
        /*0024*/ 	.byte	0x00, 0xf0, 0x05, 0x00


	//----- nvinfo : EIATTR_KPARAM_INFO
	.align		4
.L_6653:
        /*0028*/ 	.byte	0x04, 0x17
        /*002a*/ 	.short	(.L_6655 - .L_6654)
.L_6654:
        /*002c*/ 	.word	0x00000000
        /*0030*/ 	.short	0x0000
        /*0032*/ 	.short	0x0000
        /*0034*/ 	.byte	0x00, 0xf0, 0x21, 0x31


	//----- nvinfo : EIATTR_SPARSE_MMA_MASK
	.align		4
.L_6655:
        /*0038*/ 	.byte	0x03, 0x50
        /*003a*/ 	.short	0x0000


	//----- nvinfo : EIATTR_MAXREG_COUNT
	.align		4
        /*003c*/ 	.byte	0x03, 0x1b
        /*003e*/ 	.short	0x0080


	//----- nvinfo : EIATTR_MERCURY_ISA_VERSION
	.align		4
        /*0040*/ 	.byte	0x03, 0x5f
        /*0042*/ 	.short	0x0101


	//----- nvinfo : EIATTR_EXIT_INSTR_OFFSETS
	.align		4
        /*0044*/ 	.byte	0x04, 0x1c
        /*0046*/ 	.short	(.L_6657 - .L_6656)


	//   ....[0]....
.L_6656:
        /*0048*/ 	.word	0x00000180


	//   ....[1]....
        /*004c*/ 	.word	0x000005e0


	//   ....[2]....
        /*0050*/ 	.word	0x00000640


	//   ....[3]....
        /*0054*/ 	.word	0x00000830


	//----- nvinfo : EIATTR_MAX_THREADS
	.align		4
.L_6657:
        /*0058*/ 	.byte	0x04, 0x05
        /*005a*/ 	.short	(.L_6659 - .L_6658)
.L_6658:
        /*005c*/ 	.word	0x00000200
        /*0060*/ 	.word	0x00000001
        /*0064*/ 	.word	0x00000001


	//----- nvinfo : EIATTR_CRS_STACK_SIZE
	.align		4
.L_6659:
        /*0068*/ 	.byte	0x04, 0x1e
        /*006a*/ 	.short	(.L_6661 - .L_6660)
.L_6660:
        /*006c*/ 	.word	0x00000000


	//----- nvinfo : EIATTR_CBANK_PARAM_SIZE
	.align		4
.L_6661:
        /*0070*/ 	.byte	0x03, 0x19
        /*0072*/ 	.short	0x0c4a


	//----- nvinfo : EIATTR_PARAM_CBANK
	.align		4
        /*0074*/ 	.byte	0x04, 0x0a
        /*0076*/ 	.short	(.L_6663 - .L_6662)
	.align		4
.L_6662:
        /*0078*/ 	.word	index@(.nv.constant0._ZN2at6native55_GLOBAL__N__de093ff9_22_ForeachBinaryOpList_cu_a911ec4325multi_tensor_apply_kernelINS1_18TensorListMetadataILi2EEENS1_11CopyFunctorIaN3c108BFloat16ELi2ELi1ELi1EEEJNS0_4CopyIaS7_EEEEEvT_T0_DpT1_)
        /*007c*/ 	.short	0x0210
        /*007e*/ 	.short	0x0c4a


	//----- nvinfo : EIATTR_SW_WAR
	.align		4
.L_6663:
        /*0080*/ 	.byte	0x04, 0x36
        /*0082*/ 	.short	(.L_6665 - .L_6664)
.L_6664:
        /*0084*/ 	.word	0x00000008
.L_6665:


//--------------------- .nv.info._ZN2at6native55_GLOBAL__N__de093ff9_22_ForeachBinaryOpList_cu_a911ec4325multi_tensor_apply_kernelINS1_18TensorListMetadataILi2EEENS1_11CopyFunctorIaN3c104HalfELi2ELi1ELi1EEEJNS0_4CopyIaS7_EEEEEvT_T0_DpT1_ --------------------------
	.section	.nv.info._ZN2at6native55_GLOBAL__N__de093ff9_22_ForeachBinaryOpList_cu_a911ec4325multi_tensor_apply_kernelINS1_18TensorListMetadataILi2EEENS1_11CopyFunctorIaN3c104HalfELi2ELi1ELi1EEEJNS0_4CopyIaS7_EEEEEvT_T0_DpT1_,"",@"SHT_CUDA_INFO"
	.sectionflags	@""
	.align	4


	//----- nvinfo : EIATTR_CUDA_API_VERSION
	.align		4
        /*0000*/ 	.byte	0x04, 0x37
        /*0002*/ 	.short	(.L_6667 - .L_6666)
.L_6666:
        /*0004*/ 	.word	0x00000082


	//----- nvinfo : EIATTR_KPARAM_INFO
	.align		4
.L_6667:
        /*0008*/ 	.byte	0x04, 0x17
        /*000a*/ 	.short	(.L_6669 - .L_6668)
.L_6668:
        /*000c*/ 	.word	0x00000000
        /*0010*/ 	.short	0x0002
        /*0012*/ 	.short	0x0c49
        /*0014*/ 	.byte	0x00, 0xf0, 0x05, 0x00


	//----- nvinfo : EIATTR_KPARAM_INFO
	.align		4
.L_6669:
        /*0018*/ 	.byte	0x04, 0x17
        /*001a*/ 	.short	(.L_6671 - .L_6670)
.L_6670:
        /*001c*/ 	.word	0x00000000
        /*0020*/ 	.short	0x0001
        /*0022*/ 	.short	0x0c48
        /*0024*/ 	.byte	0x00, 0xf0, 0x05, 0x00


	//----- nvinfo : EIATTR_KPARAM_INFO
	.align		4
.L_6671:
        /*0028*/ 	.byte	0x04, 0x17
        /*002a*/ 	.short	(.L_6673 - .L_6672)
.L_6672:
        /*002c*/ 	.word	0x00000000
        /*0030*/ 	.short	0x0000
        /*0032*/ 	.short	0x0000
        /*0034*/ 	.byte	0x00, 0xf0, 0x21, 0x31


	//----- nvinfo : EIATTR_SPARSE_MMA_MASK
	.align		4
.L_6673:
        /*0038*/ 	.byte	0x03, 0x50
        /*003a*/ 	.short	0x0000


	//----- nvinfo : EIATTR_MAXREG_COUNT
	.align		4
        /*003c*/ 	.byte	0x03, 0x1b
        /*003e*/ 	.short	0x0080


	//----- nvinfo : EIATTR_MERCURY_ISA_VERSION
	.align		4
        /*0040*/ 	.byte	0x03, 0x5f
        /*0042*/ 	.short	0x0101


	//----- nvinfo : EIATTR_EXIT_INSTR_OFFSETS
	.align		4
        /*0044*/ 	.byte	0x04, 0x1c
        /*0046*/ 	.short	(.L_6675 - .L_6674)


	//   ....[0]....
.L_6674:
        /*0048*/ 	.word	0x00000180


	//   ....[1]....
        /*004c*/ 	.word	0x000005e0


	//   ....[2]....
        /*0050*/ 	.word	0x00000640


	//   ....[3]....
        /*0054*/ 	.word	0x00000810


	//----- nvinfo : EIATTR_MAX_THREADS
	.align		4
.L_6675:
        /*0058*/ 	.byte	0x04, 0x05
        /*005a*/ 	.short	(.L_6677 - .L_6676)
.L_6676:
        /*005c*/ 	.word	0x00000200
        /*0060*/ 	.word	0x00000001
        /*0064*/ 	.word	0x00000001


	//----- nvinfo : EIATTR_CRS_STACK_SIZE
	.align		4
.L_6677:
        /*0068*/ 	.byte	0x04, 0x1e
        /*006a*/ 	.short	(.L_6679 - .L_6678)
.L_6678:
        /*006c*/ 	.word	0x00000000


	//----- nvinfo : EIATTR_CBANK_PARAM_SIZE
	.align		4
.L_6679:
        /*0070*/ 	.byte	0x03, 0x19
        /*0072*/ 	.short	0x0c4a


	//----- nvinfo : EIATTR_PARAM_CBANK
	.align		4
        /*0074*/ 	.byte	0x04, 0x0a
        /*0076*/ 	.short	(.L_6681 - .L_6680)
	.align		4
.L_6680:
        /*0078*/ 	.word	index@(.nv.constant0._ZN2at6native55_GLOBAL__N__de093ff9_22_ForeachBinaryOpList_cu_a911ec4325multi_tensor_apply_kernelINS1_18TensorListMetadataILi2EEENS1_11CopyFunctorIaN3c104HalfELi2ELi1ELi1EEEJNS0_4CopyIaS7_EEEEEvT_T0_DpT1_)
        /*007c*/ 	.short	0x0210
        /*007e*/ 	.short	0x0c4a


	//----- nvinfo : EIATTR_SW_WAR
	.align		4
.L_6681:
        /*0080*/ 	.byte	0x04, 0x36
        /*0082*/ 	.short	(.L_6683 - .L_6682)
.L_6682:
        /*0084*/ 	.word	0x00000008
.L_6683:


//--------------------- .nv.info._ZN2at6native55_GLOBAL__N__de093ff9_22_ForeachBinaryOpList_cu_a911ec4325multi_tensor_apply_kernelINS1_18TensorListMetadataILi2EEENS1_11CopyFunctorIaN3c107complexIfEELi2ELi1ELi1EEEJNS0_4CopyIaS8_EEEEEvT_T0_DpT1_ --------------------------
	.section	.nv.info._ZN2at6native55_GLOBAL__N__de093ff9_22_ForeachBinaryOpList_cu_a911ec4325multi_tensor_apply_kernelINS1_18TensorListMetadataILi2EEENS1_11CopyFunctorIaN3c107complexIfEELi2ELi1ELi1EEEJNS0_4CopyIaS8_EEEEEvT_T0_DpT1_,"",@"SHT_CUDA_INFO"
	.sectionflags	@""
	.align	4


	//----- nvinfo : EIATTR_CUDA_API_VERSION
	.align		4
        /*0000*/ 	.byte	0x04, 0x37
        /*0002*/ 	.short	(.L_6685 - .L_6684)
.L_6684:
        /*0004*/ 	.word	0x00000082


	//----- nvinfo : EIATTR_KPARAM_INFO
	.align		4
.L_6685:
        /*0008*/ 	.byte	0x04, 0x17
        /*000a*/ 	.short	(.L_6687 - .L_6686)
.L_6686:
        /*000c*/ 	.word	0x00000000
        /*0010*/ 	.short	0x0002
        /*0012*/ 	.short	0x0c49
        /*0014*/ 	.byte	0x00, 0xf0, 0x05, 0x00


	//----- nvinfo : EIATTR_KPARAM_INFO
	.align		4
.L_6687:
        /*0018*/ 	.byte	0x04, 0x17
        /*001a*/ 	.short	(.L_6689 - .L_6688)
.L_6688:
        /*001c*/ 	.word	0x00000000
        /*0020*/ 	.short	0x0001
        /*0022*/ 	.short	0x0c48
        /*0024*/ 	.byte	0x00, 0xf0, 0x05, 0x00


	//----- nvinfo : EIATTR_KPARAM_INFO
	.align		4
.L_6689:
        /*0028*/ 	.byte	0x04, 0x17
        /*002a*/ 	.short	(.L_6691 - .L_6690)
.L_6690:
        /*002c*/ 	.word	0x00000000
        /*0030*/ 	.short	0x0000
        /*0032*/ 	.short	0x0000
        /*0034*/ 	.byte	0x00, 0xf0, 0x21, 0x31


	//----- nvinfo : EIATTR_SPARSE_MMA_MASK
	.align		4
.L_6691:
        /*0038*/ 	.byte	0x03, 0x50
        /*003a*/ 	.short	0x0000


	//----- nvinfo : EIATTR_MAXREG_COUNT
	.align		4
        /*003c*/ 	.byte	0x03, 0x1b
        /*003e*/ 	.short	0x0080


	//----- nvinfo : EIATTR_MERCURY_ISA_VERSION
	.align		4
        /*0040*/ 	.byte	0x03, 0x5f
        /*0042*/ 	.short	0x0101


	//----- nvinfo : EIATTR_EXIT_INSTR_OFFSETS
	.align		4
        /*0044*/ 	.byte	0x04, 0x1c
        /*0046*/ 	.short	(.L_6693 - .L_6692)


	//   ....[0]....
.L_6692:
        /*0048*/ 	.word	0x00000180


	//   ....[1]....
        /*004c*/ 	.word	0x000005d0


	//   ....[2]....
        /*0050*/ 	.word	0x00000630


	//   ....[3]....
        /*0054*/ 	.word	0x000007f0


	//----- nvinfo : EIATTR_MAX_THREADS
	.align		4
.L_6693:
        /*0058*/ 	.byte	0x04, 0x05
        /*005a*/ 	.short	(.L_6695 - .L_6694)
.L_6694:
        /*005c*/ 	.word	0x00000200
        /*0060*/ 	.word	0x00000001
        /*0064*/ 	.word	0x00000001


	//----- nvinfo : EIATTR_CRS_STACK_SIZE
	.align		4
.L_6695:
        /*0068*/ 	.byte	0x04, 0x1e
        /*006a*/ 	.short	(.L_6697 - .L_6696)
.L_6696:
        /*006c*/ 	.word	0x00000000


	//----- nvinfo : EIATTR_CBANK_PARAM_SIZE
	.align		4
.L_6697:
        /*0070*/ 	.byte	0x03, 0x19
        /*0072*/ 	.short	0x0c4a


	//----- nvinfo : EIATTR_PARAM_CBANK
	.align		4
        /*0074*/ 	.byte	0x04, 0x0a
        /*0076*/ 	.short	(.L_6699 - .L_6698)
	.align		4
.L_6698:
        /*0078*/ 	.word	index@(.nv.constant0._ZN2at6native55_GLOBAL__N__de093ff9_22_ForeachBinaryOpList_cu_a911ec4325multi_tensor_apply_kernelINS1_18TensorListMetadataILi2EEENS1_11CopyFunctorIaN3c107complexIfEELi2ELi1ELi1EEEJNS0_4CopyIaS8_EEEEEvT_T0_DpT1_)
        /*007c*/ 	.short	0x0210
        /*007e*/ 	.short	0x0c4a


	//----- nvinfo : EIATTR_SW_WAR
	.align		4
.L_6699:
        /*0080*/ 	.byte	0x04, 0x36
        /*0082*/ 	.short	(.L_6701 - .L_6700)
.L_6700:
        /*0084*/ 	.word	0x00000008
.L_6701:


//--------------------- .nv.info._ZN2at6native55_GLOBAL__N__de093ff9_22_ForeachBinaryOpList_cu_a911ec4325multi_tensor_apply_kernelINS1_18TensorListMetadataILi2EEENS1_11CopyFunctorIaN3c107complexIdEELi2ELi1ELi1EEEJNS0_4CopyIaS8_EEEEEvT_T0_DpT1_ --------------------------
	.section	.nv.info._ZN2at6native55_GLOBAL__N__de093ff9_22_ForeachBinaryOpList_cu_a911ec4325multi_tensor_apply_kernelINS1_18TensorListMetadataILi2EEENS1_11CopyFunctorIaN3c107complexIdEELi2ELi1ELi1EEEJNS0_4CopyIaS8_EEEEEvT_T0_DpT1_,"",@"SHT_CUDA_INFO"
	.sectionflags	@""
	.align	4


	//----- nvinfo : EIATTR_CUDA_API_VERSION
	.align		4
        /*0000*/ 	.byte	0x04, 0x37
        /*0002*/ 	.short	(.L_6703 - .L_6702)
.L_6702:
        /*0004*/ 	.word	0x00000082


	//----- nvinfo : EIATTR_KPARAM_INFO
	.align		4
.L_6703:
        /*0008*/ 	.byte	0x04, 0x17
        /*000a*/ 	.short	(.L_6705 - .L_6704)
.L_6704:
        /*000c*/ 	.word	0x00000000
        /*0010*/ 	.short	0x0002
        /*0012*/ 	.short	0x0c49
        /*0014*/ 	.byte	0x00, 0xf0, 0x05, 0x00


	//----- nvinfo : EIATTR_KPARAM_INFO
	.align		4
.L_6705:
        /*0018*/ 	.byte	0x04, 0x17
        /*001a*/ 	.short	(.L_6707 - .L_6706)
.L_6706:
        /*001c*/ 	.word	0x00000000
        /*0020*/ 	.short	0x0001
        /*0022*/ 	.short	0x0c48
        /*0024*/ 	.byte	0x00, 0xf0, 0x05, 0x00


	//----- nvinfo : EIATTR_KPARAM_INFO
	.align		4
.L_6707:
        /*0028*/ 	.byte	0x04, 0x17
        /*002a*/ 	.short	(.L_6709 - .L_6708)
.L_6708:
        /*002c*/ 	.word	0x00000000
        /*0030*/ 	.short	0x0000
        /*0032*/ 	.short	0x0000
        /*0034*/ 	.byte	0x00, 0xf0, 0x21, 0x31


	//----- nvinfo : EIATTR_SPARSE_MMA_MASK
	.align		4
.L_6709:
        /*0038*/ 	.byte	0x03, 0x50
        /*003a*/ 	.short	0x0000


	//----- nvinfo : EIATTR_MAXREG_COUNT
	.align		4
        /*003c*/ 	.byte	0x03, 0x1b
        /*003e*/ 	.short	0x0080


	//----- nvinfo : EIATTR_MERCURY_ISA_VERSION
	.align		4
        /*0040*/ 	.byte	0x03, 0x5f
        /*0042*/ 	.short	0x0101


	//----- nvinfo : EIATTR_EXIT_INSTR_OFFSETS
	.align		4
        /*0044*/ 	.byte	0x04, 0x1c
        /*0046*/ 	.short	(.L_6711 - .L_6710)


	//   ....[0]....
.L_6710:
        /*0048*/ 	.word	0x000001a0


	//   ....[1]....
        /*004c*/ 	.word	0x000005d0


	//   ....[2]....
        /*0050*/ 	.word	0x00000630


	//   ....[3]....
        /*0054*/ 	.word	0x000007f0


	//----- nvinfo : EIATTR_MAX_THREADS
	.align		4
.L_6711:
        /*0058*/ 	.byte	0x04, 0x05
        /*005a*/ 	.short	(.L_6713 - .L_6712)
.L_6712:
        /*005c*/ 	.word	0x00000200
        /*0060*/ 	.word	0x00000001
        /*0064*/ 	.word	0x00000001


	//----- nvinfo : EIATTR_CRS_STACK_SIZE
	.align		4
.L_6713:
        /*0068*/ 	.byte	0x04, 0x1e
        /*006a*/ 	.short	(.L_6715 - .L_6714)
.L_6714:
        /*006c*/ 	.word	0x00000000


	//----- nvinfo : EIATTR_CBANK_PARAM_SIZE
	.align		4
.L_6715:
        /*0070*/ 	.byte	0x03, 0x19
        /*0072*/ 	.short	0x0c4a


	//----- nvinfo : EIATTR_PARAM_CBANK
	.align		4
        /*0074*/ 	.byte	0x04, 0x0a
        /*0076*/ 	.short	(.L_6717 - .L_6716)
	.align		4
.L_6716:
        /*0078*/ 	.word	index@(.nv.constant0._ZN2at6native55_GLOBAL__N__de093ff9_22_ForeachBinaryOpList_cu_a911ec4325multi_tensor_apply_kernelINS1_18TensorListMetadataILi2EEENS1_11CopyFunctorIaN3c107complexIdEELi2ELi1ELi1EEEJNS0_4CopyIaS8_EEEEEvT_T0_DpT1_)
        /*007c*/ 	.short	0x0210
        /*007e*/ 	.short	0x0c4a


	//----- nvinfo : EIATTR_SW_WAR
	.align		4
.L_6717:
        /*0080*/ 	.byte	0x04, 0x36
        /*0082*/ 	.short	(.L_6719 - .L_6718)
.L_6718:
        /*0084*/ 	.word	0x00000008
.L_6719:


//--------------------- .nv.info._ZN2at6native55_GLOBAL__N__de093ff9_22_ForeachBinaryOpList_cu_a911ec4325multi_tensor_apply_kernelINS1_18TensorListMetadataILi2EEENS1_11CopyFunctorIafLi2ELi1ELi1EEEJNS0_4CopyIafEEEEEvT_T0_DpT1_ --------------------------
	.section	.nv.info._ZN2at6native55_GLOBAL__N__de093ff9_22_ForeachBinaryOpList_cu_a911ec4325multi_tensor_apply_kernelINS1_18TensorListMetadataILi2EEENS1_11CopyFunctorIafLi2ELi1ELi1EEEJNS0_4CopyIafEEEEEvT_T0_DpT1_,"",@"SHT_CUDA_INFO"
	.sectionflags	@""
	.align	4


	//----- nvinfo : EIATTR_CUDA_API_VERSION
	.align		4
        /*0000*/ 	.byte	0x04, 0x37
        /*0002*/ 	.short	(.L_6721 - .L_6720)
.L_6720:
        /*0004*/ 	.word	0x00000082


	//----- nvinfo : EIATTR_KPARAM_INFO
	.align		4
.L_6721:
        /*0008*/ 	.byte	0x04, 0x17
        /*000a*/ 	.short	(.L_6723 - .L_6722)
.L_6722:
        /*000c*/ 	.word	0x00000000
        /*0010*/ 	.short	0x0002
        /*0012*/ 	.short	0x0c49
        /*0014*/ 	.byte	0x00, 0xf0, 0x05, 0x00


	//----- nvinfo : EIATTR_KPARAM_INFO
	.align		4
.L_6723:
        /*0018*/ 	.byte	0x04, 0x17
        /*001a*/ 	.short	(.L_6725 - .L_6724)
.L_6724:
        /*001c*/ 	.word	0x00000000
        /*0020*/ 	.short	0x0001
        /*0022*/ 	.short	0x0c48
        /*0024*/ 	.byte	0x00, 0xf0, 0x05, 0x00


	//----- nvinfo : EIATTR_KPARAM_INFO
	.align		4
.L_6725:
        /*0028*/ 	.byte	0x04, 0x17
        /*002a*/ 	.short	(.L_6727 - .L_6726)
.L_6726:
        /*002c*/ 	.word	0x00000000
        /*0030*/ 	.short	0x0000
        /*0032*/ 	.short	0x0000
        /*0034*/ 	.byte	0x00, 0xf0, 0x21, 0x31


	//----- nvinfo : EIATTR_SPARSE_MMA_MASK
	.align		4
.L_6727:
        /*0038*/ 	.byte	0x03, 0x50
        /*003a*/ 	.short	0x0000


	//----- nvinfo : EIATTR_MAXREG_COUNT
	.align		4
        /*003c*/ 	.byte	0x03, 0x1b
        /*003e*/ 	.short	0x0080


	//----- nvinfo : EIATTR_MERCURY_ISA_VERSION
	.align		4
        /*0040*/ 	.byte	0x03, 0x5f
        /*0042*/ 	.short	0x0101


	//----- nvinfo : EIATTR_EXIT_INSTR_OFFSETS
	.align		4
        /*0044*/ 	.byte	0x04, 0x1c
        /*0046*/ 	.short	(.L_6729 - .L_6728)


	//   ....[0]....
.L_6728:
        /*0048*/ 	.word	0x00000180


	//   ....[1]....
        /*004c*/ 	.word	0x000005a0


	//   ....[2]....
        /*0050*/ 	.word	0x00000600


	//   ....[3]....
        /*0054*/ 	.word	0x00000790


	//----- nvinfo : EIATTR_MAX_THREADS
	.align		4
.L_6729:
        /*0058*/ 	.byte	0x04, 0x05
        /*005a*/ 	.short	(.L_6731 - .L_6730)
.L_6730:
        /*005c*/ 	.word	0x00000200
        /*0060*/ 	.word	0x00000001
        /*0064*/ 	.word	0x00000001


	//----- nvinfo : EIATTR_CRS_STACK_SIZE
	.align		4
.L_6731:
        /*0068*/ 	.byte	0x04, 0x1e
        /*006a*/ 	.short	(.L_6733 - .L_6732)
.L_6732:
        /*006c*/ 	.word	0x00000000


	//----- nvinfo : EIATTR_CBANK_PARAM_SIZE
	.align		4
.L_6733:
        /*0070*/ 	.byte	0x03, 0x19
        /*0072*/ 	.short	0x0c4a


	//----- nvinfo : EIATTR_PARAM_CBANK
	.align		4
        /*0074*/ 	.byte	0x04, 0x0a
        /*0076*/ 	.short	(.L_6735 - .L_6734)
	.align		4
.L_6734:
        /*0078*/ 	.word	index@(.nv.constant0._ZN2at6native55_GLOBAL__N__de093ff9_22_ForeachBinaryOpList_cu_a911ec4325multi_tensor_apply_kernelINS1_18TensorListMetadataILi2EEENS1_11CopyFunctorIafLi2ELi1ELi1EEEJNS0_4CopyIafEEEEEvT_T0_DpT1_)
        /*007c*/ 	.short	0x0210
        /*007e*/ 	.short	0x0c4a


	//----- nvinfo : EIATTR_SW_WAR
	.align		4
.L_6735:
        /*0080*/ 	.byte	0x04, 0x36
        /*0082*/ 	.short	(.L_6737 - .L_6736)
.L_6736:
        /*0084*/ 	.word	0x00000008
.L_6737:


//--------------------- .nv.info._ZN2at6native55_GLOBAL__N__de093ff9_22_ForeachBinaryOpList_cu_a911ec4325multi_tensor_apply_kernelINS1_18TensorListMetadataILi2EEENS1_11CopyFunctorIadLi2ELi1ELi1EEEJNS0_4CopyIadEEEEEvT_T0_DpT1_ --------------------------
	.section	.nv.info._ZN2at6native55_GLOBAL__N__de093ff9_22_ForeachBinaryOpList_cu_a911ec4325multi_tensor_apply_kernelINS1_18TensorListMetadataILi2EEENS1_11CopyFunctorIadLi2ELi1ELi1EEEJNS0_4CopyIadEEEEEvT_T0_DpT1_,"",@"SHT_CUDA_INFO"
	.sectionflags	@""
	.align	4


	//----- nvinfo : EIATTR_CUDA_API_VERSION
	.align		4
        /*0000*/ 	.byte	0x04, 0x37
        /*0002*/ 	.short	(.L_6739 - .L_6738)
.L_6738:
        /*0004*/ 	.word	0x00000082


	//----- nvinfo : EIATTR_KPARAM_INFO
	.align		4
.L_6739:
        /*0008*/ 	.byte	0x04, 0x17
        /*000a*/ 	.short	(.L_6741 - .L_6740)
.L_6740:
        /*000c*/ 	.word	0x00000000
        /*0010*/ 	.short	0x0002
        /*0012*/ 	.short	0x0c49
        /*0014*/ 	.byte	0x00, 0xf0, 0x05, 0x00


	//----- nvinfo : EIATTR_KPARAM_INFO
	.align		4
.L_6741:
        /*0018*/ 	.byte	0x04, 0x17
        /*001a*/ 	.short	(.L_6743 - .L_6742)
.L_6742:
        /*001c*/ 	.word	0x00000000
        /*0020*/ 	.short	0x0001
        /*0022*/ 	.short	0x0c48
        /*0024*/ 	.byte	0x00, 0xf0, 0x05, 0x00


	//----- nvinfo : EIATTR_KPARAM_INFO
	.align		4
.L_6743:
        /*0028*/ 	.byte	0x04, 0x17
        /*002a*/ 	.short	(.L_6745 - .L_6744)
.L_6744:
        /*002c*/ 	.word	0x00000000
        /*0030*/ 	.short	0x0000
        /*0032*/ 	.short	0x0000
        /*0034*/ 	.byte	0x00, 0xf0, 0x21, 0x31


	//----- nvinfo : EIATTR_SPARSE_MMA_MASK
	.align		4
.L_6745:
        /*0038*/ 	.byte	0x03, 0x50
        /*003a*/ 	.short	0x0000


	//----- nvinfo : EIATTR_MAXREG_COUNT
	.align		4
        /*003c*/ 	.byte	0x03, 0x1b
        /*003e*/ 	.short	0x0080


	//----- nvinfo : EIATTR_MERCURY_ISA_VERSION
	.align		4
        /*0040*/ 	.byte	0x03, 0x5f
        /*0042*/ 	.short	0x0101


	//----- nvinfo : EIATTR_EXIT_INSTR_OFFSETS
	.align		4
        /*0044*/ 	.byte	0x04, 0x1c
        /*0046*/ 	.short	(.L_6747 - .L_6746)


	//   ....[0]....
.L_6746:
        /*0048*/ 	.word	0x000001a0


	//   ....[1]....
        /*004c*/ 	.word	0x00000590


	//   ....[2]....
        /*0050*/ 	.word	0x000005f0


	//   ....[3]....
        /*0054*/ 	.word	0x00000790


	//----- nvinfo : EIATTR_MAX_THREADS
	.align		4
.L_6747:
        /*0058*/ 	.byte	0x04, 0x05
        /*005a*/ 	.short	(.L_6749 - .L_6748)
.L_6748:
        /*005c*/ 	.word	0x00000200
        /*0060*/ 	.word	0x00000001
        /*0064*/ 	.word	0x00000001


	//----- nvinfo : EIATTR_CRS_STACK_SIZE
	.align		4
.L_6749:
        /*0068*/ 	.byte	0x04, 0x1e
        /*006a*/ 	.short	(.L_6751 - .L_6750)
.L_6750:
        /*006c*/ 	.word	0x00000000


	//----- nvinfo : EIATTR_CBANK_PARAM_SIZE
	.align		4
.L_6751:
        /*0070*/ 	.byte	0x03, 0x19
        /*0072*/ 	.short	0x0c4a


	//----- nvinfo : EIATTR_PARAM_CBANK
	.align		4
        /*0074*/ 	.byte	0x04, 0x0a
        /*0076*/ 	.short	(.L_6753 - .L_6752)
	.align		4
.L_6752:
        /*0078*/ 	.word	index@(.nv.constant0._ZN2at6native55_GLOBAL__N__de093ff9_22_ForeachBinaryOpList_cu_a911ec4325multi_tensor_apply_kernelINS1_18TensorListMetadataILi2EEENS1_11CopyFunctorIadLi2ELi1ELi1EEEJNS0_4CopyIadEEEEEvT_T0_DpT1_)
        /*007c*/ 	.short	0x0210
        /*007e*/ 	.short	0x0c4a


	//----- nvinfo : EIATTR_SW_WAR
	.align		4
.L_6753:
        /*0080*/ 	.byte	0x04, 0x36
        /*0082*/ 	.short	(.L_6755 - .L_6754)
.L_6754:
        /*0084*/ 	.word	0x00000008
.L_6755:


//--------------------- .nv.info._ZN2at6native55_GLOBAL__N__de093ff9_22_ForeachBinaryOpList_cu_a911ec4325multi_tensor_apply_kernelINS1_18TensorListMetadataILi2EEENS1_11CopyFunctorIaiLi2ELi1ELi1EEEJNS0_4CopyIaiEEEEEvT_T0_DpT1_ --------------------------
	.section	.nv.info._ZN2at6native55_GLOBAL__N__de093ff9_22_ForeachBinaryOpList_cu_a911ec4325multi_tensor_apply_kernelINS1_18TensorListMetadataILi2EEENS1_11CopyFunctorIaiLi2ELi1ELi1EEEJNS0_4CopyIaiEEEEEvT_T0_DpT1_,"",@"SHT_CUDA_INFO"
	.sectionflags	@""
	.align	4


	//----- nvinfo : EIATTR_CUDA_API_VERSION
	.align		4
        /*0000*/ 	.byte	0x04, 0x37
        /*0002*/ 	.short	(.L_6757 - .L_6756)
.L_6756:
        /*0004*/ 	.word	0x00000082


	//----- nvinfo : EIATTR_KPARAM_INFO
	.align		4
.L_6757:
        /*0008*/ 	.byte	0x04, 0x17
        /*000a*/ 	.short	(.L_6759 - .L_6758)
.L_6758:
        /*000c*/ 	.word	0x00000000
        /*0010*/ 	.short	0x0002
        /*0012*/ 	.short	0x0c49
        /*0014*/ 	.byte	0x00, 0xf0, 0x05, 0x00


	//----- nvinfo : EIATTR_KPARAM_INFO
	.align		4
.L_6759:
        /*0018*/ 	.byte	0x04, 0x17
        /*001a*/ 	.short	(.L_6761 - .L_6760)
.L_6760:
        /*001c*/ 	.word	0x00000000
        /*0020*/ 	.short	0x0001
        /*0022*/ 	.short	0x0c48
        /*0024*/ 	.byte	0x00, 0xf0, 0x05, 0x00


	//----- nvinfo : EIATTR_KPARAM_INFO
	.align		4
.L_6761:
        /*0028*/ 	.byte	0x04, 0x17
        /*002a*/ 	.short	(.L_6763 - .L_6762)
.L_6762:
        /*002c*/ 	.word	0x00000000
        /*0030*/ 	.short	0x0000
        /*0032*/ 	.short	0x0000
        /*0034*/ 	.byte	0x00, 0xf0, 0x21, 0x31


	//----- nvinfo : EIATTR_SPARSE_MMA_MASK
	.align		4
.L_6763:
        /*0038*/ 	.byte	0x03, 0x50
        /*003a*/ 	.short	0x0000


	//----- nvinfo : EIATTR_MAXREG_COUNT
	.align		4
        /*003c*/ 	.byte	0x03, 0x1b
        /*003e*/ 	.short	0x0080


	//----- nvinfo : EIATTR_MERCURY_ISA_VERSION
	.align		4
        /*0040*/ 	.byte	0x03, 0x5f
        /*0042*/ 	.short	0x0101


	//----- nvinfo : EIATTR_EXIT_INSTR_OFFSETS
	.align		4
        /*0044*/ 	.byte	0x04, 0x1c
        /*0046*/ 	.short	(.L_6765 - .L_6764)


	//   ....[0]....
.L_6764:
        /*0048*/ 	.word	0x00000180


	//   ....[1]....
        /*004c*/ 	.word	0x00000560


	//   ....[2]....
        /*0050*/ 	.word	0x000005c0


	//   ....[3]....
        /*0054*/ 	.word	0x00000710


	//----- nvinfo : EIATTR_MAX_THREADS
	.align		4
.L_6765:
        /*0058*/ 	.byte	0x04, 0x05
        /*005a*/ 	.short	(.L_6767 - .L_6766)
.L_6766:
        /*005c*/ 	.word	0x00000200
        /*0060*/ 	.word	0x00000001
        /*0064*/ 	.word	0x00000001


	//----- nvinfo : EIATTR_CRS_STACK_SIZE
	.align		4
.L_6767:
        /*0068*/ 	.byte	0x04, 0x1e
        /*006a*/ 	.short	(.L_6769 - .L_6768)
.L_6768:
        /*006c*/ 	.word	0x00000000


	//----- nvinfo : EIATTR_CBANK_PARAM_SIZE
	.align		4
.L_6769:
        /*0070*/ 	.byte	0x03, 0x19
        /*0072*/ 	.short	0x0c4a


	//----- nvinfo : EIATTR_PARAM_CBANK
	.align		4
        /*0074*/ 	.byte	0x04, 0x0a
        /*0076*/ 	.short	(.L_6771 - .L_6770)
	.align		4
.L_6770:
        /*0078*/ 	.word	index@(.nv.constant0._ZN2at6native55_GLOBAL__N__de093ff9_22_ForeachBinaryOpList_cu_a911ec4325multi_tensor_apply_kernelINS1_18TensorListMetadataILi2EEENS1_11CopyFunctorIaiLi2ELi1ELi1EEEJNS0_4CopyIaiEEEEEvT_T0_DpT1_)
        /*007c*/ 	.short	0x0210
        /*007e*/ 	.short	0x0c4a


	//----- nvinfo : EIATTR_SW_WAR
	.align		4
.L_6771:
        /*0080*/ 	.byte	0x04, 0x36
        /*0082*/ 	.short	(.L_6773 - .L_6772)
.L_6772:
        /*0084*/ 	.word	0x00000008
.L_6773:


//--------------------- .nv.info._ZN2at6native55_GLOBAL__N__de093ff9_22_ForeachBinaryOpList_cu_a911ec4325multi_tensor_apply_kernelINS1_18TensorListMetadataILi2EEENS1_11CopyFunctorIasLi2ELi1ELi1EEEJNS0_4CopyIasEEEEEvT_T0_DpT1_ --------------------------
	.section	.nv.info._ZN2at6native55_GLOBAL__N__de093ff9_22_ForeachBinaryOpList_cu_a911ec4325multi_tensor_apply_kernelINS1_18TensorListMetadataILi2EEENS1_11CopyFunctorIasLi2ELi1ELi1EEEJNS0_4CopyIasEEEEEvT_T0_DpT1_,"",@"SHT_CUDA_INFO"
	.sectionflags	@""
	.align	4


	//----- nvinfo : EIATTR_CUDA_API_VERSION
	.align		4
        /*0000*/ 	.byte	0x04, 0x37
        /*0002*/ 	.short	(.L_6775 - .L_6774)
.L_6774:
        /*0004*/ 	.word	0x00000082


	//----- nvinfo : EIATTR_KPARAM_INFO
	.align		4
.L_6775:
        /*0008*/ 	.byte	0x04, 0x17
        /*000a*/ 	.short	(.L_6777 - .L_6776)
.L_6776:
        /*000c*/ 	.word	0x00000000
        /*0010*/ 	.short	0x0002
        /*0012*/ 	.short	0x0c49
        /*0014*/ 	.byte	0x00, 0xf0, 0x05, 0x00


	//----- nvinfo : EIATTR_KPARAM_INFO
	.align		4
.L_6777:
        /*0018*/ 	.byte	0x04, 0x17
        /*001a*/ 	.short	(.L_6779 - .L_6778)
.L_6778:
        /*001c*/ 	.word	0x00000000
        /*0020*/ 	.short	0x0001
        /*0022*/ 	.short	0x0c48
        /*0024*/ 	.byte	0x00, 0xf0, 0x05, 0x00


	//----- nvinfo : EIATTR_KPARAM_INFO
	.align		4
.L_6779:
        /*0028*/ 	.byte	0x04, 0x17
        /*002a*/ 	.short	(.L_6781 - .L_6780)
.L_6780:
        /*002c*/ 	.word	0x00000000
        /*0030*/ 	.short	0x0000
        /*0032*/ 	.short	0x0000
        /*0034*/ 	.byte	0x00, 0xf0, 0x21, 0x31


	//----- nvinfo : EIATTR_SPARSE_MMA_MASK
	.align		4
.L_6781:
        /*0038*/ 	.byte	0x03, 0x50
        /*003a*/ 	.short	0x0000


	//----- nvinfo : EIATTR_MAXREG_COUNT
	.align		4
        /*003c*/ 	.byte	0x03, 0x1b
        /*003e*/ 	.short	0x0080


	//----- nvinfo : EIATTR_MERCURY_ISA_VERSION
	.align		4
        /*0040*/ 	.byte	0x03, 0x5f
        /*0042*/ 	.short	0x0101


	//----- nvinfo : EIATTR_EXIT_INSTR_OFFSETS
	.align		4
        /*0044*/ 	.byte	0x04, 0x1c
        /*0046*/ 	.short	(.L_6783 - .L_6782)


	//   ....[0]....
.L_6782:
        /*0048*/ 	.word	0x00000180


	//   ....[1]....
        /*004c*/ 	.word	0x00000560


	//   ....[2]....
        /*0050*/ 	.word	0x000005c0


	//   ....[3]....
        /*0054*/ 	.word	0x00000730


	//----- nvinfo : EIATTR_MAX_THREADS
	.align		4
.L_6783:
        /*0058*/ 	.byte	0x04, 0x05
        /*005a*/ 	.short	(.L_6785 - .L_6784)
.L_6784:
        /*005c*/ 	.word	0x00000200
        /*0060*/ 	.word	0x00000001
        /*0064*/ 	.word	0x00000001


	//----- nvinfo : EIATTR_CRS_STACK_SIZE
	.align		4
.L_6785:
        /*0068*/ 	.byte	0x04, 0x1e
        /*006a*/ 	.short	(.L_6787 - .L_6786)
.L_6786:
        /*006c*/ 	.word	0x00000000


	//----- nvinfo : EIATTR_CBANK_PARAM_SIZE
	.align		4
.L_6787:
        /*0070*/ 	.byte	0x03, 0x19
        /*0072*/ 	.short	0x0c4a


	//----- nvinfo : EIATTR_PARAM_CBANK
	.align		4
        /*0074*/ 	.byte	0x04, 0x0a
        /*0076*/ 	.short	(.L_6789 - .L_6788)
	.align		4
.L_6788:
        /*0078*/ 	.word	index@(.nv.constant0._ZN2at6native55_GLOBAL__N__de093ff9_22_ForeachBinaryOpList_cu_a911ec4325multi_tensor_apply_kernelINS1_18TensorListMetadataILi2EEENS1_11CopyFunctorIasLi2ELi1ELi1EEEJNS0_4CopyIasEEEEEvT_T0_DpT1_)
        /*007c*/ 	.short	0x0210
        /*007e*/ 	.short	0x0c4a


	//----- nvinfo : EIATTR_SW_WAR
	.align		4
.L_6789:
        /*0080*/ 	.byte	0x04, 0x36
        /*0082*/ 	.short	(.L_6791 - .L_6790)
.L_6790:
        /*0084*/ 	.word	0x00000008
.L_6791:


//--------------------- .nv.info._ZN2at6native55_GLOBAL__N__de093ff9_22_ForeachBinaryOpList_cu_a911ec4325multi_tensor_apply_kernelINS1_18TensorListMetadataILi2EEENS1_11CopyFunctorIalLi2ELi1ELi1EEEJNS0_4CopyIalEEEEEvT_T0_DpT1_ --------------------------
	.section	.nv.info._ZN2at6native55_GLOBAL__N__de093ff9_22_ForeachBinaryOpList_cu_a911ec4325multi_tensor_apply_kernelINS1_18TensorListMetadataILi2EEENS1_11CopyFunctorIalLi2ELi1ELi1EEEJNS0_4CopyIalEEEEEvT_T0_DpT1_,"",@"SHT_CUDA_INFO"
	.sectionflags	@""
	.align	4


	//----- nvinfo : EIATTR_CUDA_API_VERSION
	.align		4
        /*0000*/ 	.byte	0x04, 0x37
        /*0002*/ 	.short	(.L_6793 - .L_6792)
.L_6792:
        /*0004*/ 	.word	0x00000082


	//----- nvinfo : EIATTR_KPARAM_INFO
	.align		4
.L_6793:
        /*0008*/ 	.byte	0x04, 0x17
        /*000a*/ 	.short	(.L_6795 - .L_6794)
.L_6794:
        /*000c*/ 	.word	0x00000000
        /*0010*/ 	.short	0x0002
        /*0012*/ 	.short	0x0c49
        /*0014*/ 	.byte	0x00, 0xf0, 0x05, 0x00


	//----- nvinfo : EIATTR_KPARAM_INFO
	.align		4
.L_6795:
        /*0018*/ 	.byte	0x04, 0x17
        /*001a*/ 	.short	(.L_6797 - .L_6796)
.L_6796:
        /*001c*/ 	.word	0x00000000
        /*0020*/ 	.short	0x0001
        /*0022*/ 	.short	0x0c48
        /*0024*/ 	.byte	0x00, 0xf0, 0x05, 0x00


	//----- nvinfo : EIATTR_KPARAM_INFO
	.align		4
.L_6797:
        /*0028*/ 	.byte	0x04, 0x17
        /*002a*/ 	.short	(.L_6799 - .L_6798)
.L_6798:
        /*002c*/ 	.word	0x00000000
        /*0030*/ 	.short	0x0000
        /*0032*/ 	.short	0x0000
        /*0034*/ 	.byte	0x00, 0xf0, 0x21, 0x31


	//----- nvinfo : EIATTR_SPARSE_MMA_MASK
	.align		4
.L_6799:
        /*0038*/ 	.byte	0x03, 0x50
        /*003a*/ 	.short	0x0000


	//----- nvinfo : EIATTR_MAXREG_COUNT
	.align		4
        /*003c*/ 	.byte	0x03, 0x1b
        /*003e*/ 	.short	0x0080


	//----- nvinfo : EIATTR_MERCURY_ISA_VERSION
	.align		4
        /*0040*/ 	.byte	0x03, 0x5f
        /*0042*/ 	.short	0x0101


	//----- nvinfo : EIATTR_EXIT_INSTR_OFFSETS
	.align		4
        /*0044*/ 	.byte	0x04, 0x1c
        /*0046*/ 	.short	(.L_6801 - .L_6800)


	//   ....[0]....
.L_6800:
        /*0048*/ 	.word	0x00000180


	//   ....[1]....
        /*004c*/ 	.word	0x00000560


	//   ....[2]....
        /*0050*/ 	.word	0x000005c0


	//   ....[3]....
        /*0054*/ 	.word	0x00000740


	//----- nvinfo : EIATTR_MAX_THREADS
	.align		4
.L_6801:
        /*0058*/ 	.byte	0x04, 0x05
        /*005a*/ 	.short	(.L_6803 - .L_6802)
.L_6802:
        /*005c*/ 	.word	0x00000200
        /*0060*/ 	.word	0x00000001
        /*0064*/ 	.word	0x00000001


	//----- nvinfo : EIATTR_CRS_STACK_SIZE
	.align		4
.L_6803:
        /*0068*/ 	.byte	0x04, 0x1e
        /*006a*/ 	.short	(.L_6805 - .L_6804)
.L_6804:
        /*006c*/ 	.word	0x00000000


	//----- nvinfo : EIATTR_CBANK_PARAM_SIZE
	.align		4
.L_6805:
        /*0070*/ 	.byte	0x03, 0x19
        /*0072*/ 	.short	0x0c4a


	//----- nvinfo : EIATTR_PARAM_CBANK
	.align		4
        /*0074*/ 	.byte	0x04, 0x0a
        /*0076*/ 	.short	(.L_6807 - .L_6806)
	.align		4
.L_6806:
        /*0078*/ 	.word	index@(.nv.constant0._ZN2at6native55_GLOBAL__N__de093ff9_22_ForeachBinaryOpList_cu_a911ec4325multi_tensor_apply_kernelINS1_18TensorListMetadataILi2EEENS1_11CopyFunctorIalLi2ELi1ELi1EEEJNS0_4CopyIalEEEEEvT_T0_DpT1_)
        /*007c*/ 	.short	0x0210
        /*007e*/ 	.short	0x0c4a


	//----- nvinfo : EIATTR_SW_WAR
	.align		4
.L_6807:
        /*0080*/ 	.byte	0x04, 0x36
        /*0082*/ 	.short	(.L_6809 - .L_6808)
.L_6808:
        /*0084*/ 	.word	0x00000008
.L_6809:


//--------------------- .nv.info._ZN2at6native55_GLOBAL__N__de093ff9_22_ForeachBinaryOpList_cu_a911ec4325multi_tensor_apply_kernelINS1_18TensorListMetadataILi2EEENS1_11CopyFunctorIahLi2ELi1ELi1EEEJNS0_4CopyIahEEEEEvT_T0_DpT1_ --------------------------
	.section	.nv.info._ZN2at6native55_GLOBAL__N__de093ff9_22_ForeachBinaryOpList_cu_a911ec4325multi_tensor_apply_kernelINS1_18TensorListMetadataILi2EEENS1_11CopyFunctorIahLi2ELi1ELi1EEEJNS0_4CopyIahEEEEEvT_T0_DpT1_,"",@"SHT_CUDA_INFO"
	.sectionflags	@""
	.align	4


	//----- nvinfo : EIATTR_CUDA_API_VERSION
	.align		4
        /*0000*/ 	.byte	0x04, 0x37
        /*0002*/ 	.short	(.L_6811 - .L_6810)
.L_6810:
        /*0004*/ 	.word	0x00000082


	//----- nvinfo : EIATTR_KPARAM_INFO
	.align		4
.L_6811:
        /*0008*/ 	.byte	0x04, 0x17
        /*000a*/ 	.short	(.L_6813 - .L_6812)
.L_6812:
        /*000c*/ 	.word	0x00000000
        /*0010*/ 	.short	0x0002
        /*0012*/ 	.short	0x0c49
        /*0014*/ 	.byte	0x00, 0xf0, 0x05, 0x00


	//----- nvinfo : EIATTR_KPARAM_INFO
	.align		4
.L_6813:
        /*0018*/ 	.byte	0x04, 0x17
        /*001a*/ 	.short	(.L_6815 - .L_6814)
.L_6814:
        /*001c*/ 	.word	0x00000000
        /*0020*/ 	.short	0x0001
        /*0022*/ 	.short	0x0c48
        /*0024*/ 	.byte	0x00, 0xf0, 0x05, 0x00


	//----- nvinfo : EIATTR_KPARAM_INFO
	.align		4
.L_6815:
        /*0028*/ 	.byte	0x04, 0x17
        /*002a*/ 	.short	(.L_6817 - .L_6816)
.L_6816:
        /*002c*/ 	.word	0x00000000
        /*0030*/ 	.short	0x0000
        /*0032*/ 	.short	0x0000
        /*0034*/ 	.byte	0x00, 0xf0, 0x21, 0x31


	//----- nvinfo : EIATTR_SPARSE_MMA_MASK
	.align		4
.L_6817:
        /*0038*/ 	.byte	0x03, 0x50
        /*003a*/ 	.short	0x0000


	//----- nvinfo : EIATTR_MAXREG_COUNT
	.align		4
        /*003c*/ 	.byte	0x03, 0x1b
        /*003e*/ 	.short	0x0080


	//----- nvinfo : EIATTR_MERCURY_ISA_VERSION
	.align		4
        /*0040*/ 	.byte	0x03, 0x5f
        /*0042*/ 	.short	0x0101


	//----- nvinfo : EIATTR_EXIT_INSTR_OFFSETS
	.align		4
        /*0044*/ 	.byte	0x04, 0x1c
        /*0046*/ 	.short	(.L_6819 - .L_6818)


	//   ....[0]....
.L_6818:
        /*0048*/ 	.word	0x00000170


	//   ....[1]....
        /*004c*/ 	.word	0x00000550


	//   ....[2]....
        /*0050*/ 	.word	0x000005b0


	//   ....[3]....
        /*0054*/ 	.word	0x000006f0


	//----- nvinfo : EIATTR_MAX_THREADS
	.align		4
.L_6819:
        /*0058*/ 	.byte	0x04, 0x05
        /*005a*/ 	.short	(.L_6821 - .L_6820)
.L_6820:
        /*005c*/ 	.word	0x00000200
        /*0060*/ 	.word	0x00000001
        /*0064*/ 	.word	0x00000001


	//----- nvinfo : EIATTR_CRS_STACK_SIZE
	.align		4
.L_6821:
        /*0068*/ 	.byte	0x04, 0x1e
        /*006a*/ 	.short	(.L_6823 - .L_6822)
.L_6822:
        /*006c*/ 	.word	0x00000000


	//----- nvinfo : EIATTR_CBANK_PARAM_SIZE
	.align		4
.L_6823:
        /*0070*/ 	.byte	0x03, 0x19
        /*0072*/ 	.short	0x0c4a


	//----- nvinfo : EIATTR_PARAM_CBANK
	.align		4
        /*0074*/ 	.byte	0x04, 0x0a
        /*0076*/ 	.short	(.L_6825 - .L_6824)
	.align		4
.L_6824:
        /*0078*/ 	.word	index@(.nv.constant0._ZN2at6native55_GLOBAL__N__de093ff9_22_ForeachBinaryOpList_cu_a911ec4325multi_tensor_apply_kernelINS1_18TensorListMetadataILi2EEENS1_11CopyFunctorIahLi2ELi1ELi1EEEJNS0_4CopyIahEEEEEvT_T0_DpT1_)
        /*007c*/ 	.short	0x0210
        /*007e*/ 	.short	0x0c4a


	//----- nvinfo : EIATTR_SW_WAR
	.align		4
.L_6825:
        /*0080*/ 	.byte	0x04, 0x36
        /*0082*/ 	.short	(.L_6827 - .L_6826)
.L_6826:
        /*0084*/ 	.word	0x00000008
.L_6827:


//--------------------- .nv.info._ZN2at6native55_GLOBAL__N__de093ff9_22_ForeachBinaryOpList_cu_a911ec4325multi_tensor_apply_kernelINS1_18TensorListMetadataILi2EEENS1_14UnaryOpFunctorIaLi2ELi1ELi1EEEJNS0_4CopyIaaEEEEEvT_T0_DpT1_ --------------------------
	.section	.nv.info._ZN2at6native55_GLOBAL__N__de093ff9_22_ForeachBinaryOpList_cu_a911ec4325multi_tensor_apply_kernelINS1_18TensorListMetadataILi2EEENS1_14UnaryOpFunctorIaLi2ELi1ELi1EEEJNS0_4CopyIaaEEEEEvT_T0_DpT1_,"",@"SHT_CUDA_INFO"
	.sectionflags	@""
	.align	4


	//----- nvinfo : EIATTR_CUDA_API_VERSION
	.align		4
        /*0000*/ 	.byte	0x04, 0x37
        /*0002*/ 	.short	(.L_6829 - .L_6828)
.L_6828:
        /*0004*/ 	.word	0x00000082


	//----- nvinfo : EIATTR_KPARAM_INFO
	.align		4
.L_6829:
        /*0008*/ 	.byte	0x04, 0x17
        /*000a*/ 	.short	(.L_6831 - .L_6830)
.L_6830:
        /*000c*/ 	.word	0x00000000
        /*0010*/ 	.short	0x0002
        /*0012*/ 	.short	0x0c49
        /*0014*/ 	.byte	0x00, 0xf0, 0x05, 0x00


	//----- nvinfo : EIATTR_KPARAM_INFO
	.align		4
.L_6831:
        /*0018*/ 	.byte	0x04, 0x17
        /*001a*/ 	.short	(.L_6833 - .L_6832)
.L_6832:
        /*001c*/ 	.word	0x00000000
        /*0020*/ 	.short	0x0001
        /*0022*/ 	.short	0x0c48
        /*0024*/ 	.byte	0x00, 0xf0, 0x05, 0x00


	//----- nvinfo : EIATTR_KPARAM_INFO
	.align		4
.L_6833:
        /*0028*/ 	.byte	0x04, 0x17
        /*002a*/ 	.short	(.L_6835 - .L_6834)
.L_6834:
        /*002c*/ 	.word	0x00000000
        /*0030*/ 	.short	0x0000
        /*0032*/ 	.short	0x0000
        /*0034*/ 	.byte	0x00, 0xf0, 0x21, 0x31


	//----- nvinfo : EIATTR_SPARSE_MMA_MASK
	.align		4
.L_6835:
        /*0038*/ 	.byte	0x03, 0x50
        /*003a*/ 	.short	0x0000


	//----- nvinfo : EIATTR_MAXREG_COUNT
	.align		4
        /*003c*/ 	.byte	0x03, 0x1b
        /*003e*/ 	.short	0x0080


	//----- nvinfo : EIATTR_MERCURY_ISA_VERSION
	.align		4
        /*0040*/ 	.byte	0x03, 0x5f
        /*0042*/ 	.short	0x0101


	//----- nvinfo : EIATTR_EXIT_INSTR_OFFSETS
	.align		4
        /*0044*/ 	.byte	0x04, 0x1c
        /*0046*/ 	.short	(.L_6837 - .L_6836)


	//   ....[0]....
.L_6836:
        /*0048*/ 	.word	0x00000170


	//   ....[1]....
        /*004c*/ 	.word	0x00000590


	//   ....[2]....
        /*0050*/ 	.word	0x000005f0


	//   ....[3]....
        /*0054*/ 	.word	0x00000730


	//----- nvinfo : EIATTR_MAX_THREADS
	.align		4
.L_6837:
        /*0058*/ 	.byte	0x04, 0x05
        /*005a*/ 	.short	(.L_6839 - .L_6838)
.L_6838:
        /*005c*/ 	.word	0x00000200
        /*0060*/ 	.word	0x00000001
        /*0064*/ 	.word	0x00000001


	//----- nvinfo : EIATTR_CRS_STACK_SIZE
	.align		4
.L_6839:
        /*0068*/ 	.byte	0x04, 0x1e
        /*006a*/ 	.short	(.L_6841 - .L_6840)
.L_6840:
        /*006c*/ 	.word	0x00000000


	//----- nvinfo : EIATTR_CBANK_PARAM_SIZE
	.align		4
.L_6841:
        /*0070*/ 	.byte	0x03, 0x19
        /*0072*/ 	.short	0x0c4a


	//----- nvinfo : EIATTR_PARAM_CBANK
	.align		4
        /*0074*/ 	.byte	0x04, 0x0a
        /*0076*/ 	.short	(.L_6843 - .L_6842)
	.align		4
.L_6842:
        /*0078*/ 	.word	index@(.nv.constant0._ZN2at6native55_GLOBAL__N__de093ff9_22_ForeachBinaryOpList_cu_a911ec4325multi_tensor_apply_kernelINS1_18TensorListMetadataILi2EEENS1_14UnaryOpFunctorIaLi2ELi1ELi1EEEJNS0_4CopyIaaEEEEEvT_T0_DpT1_)
        /*007c*/ 	.short	0x0210
        /*007e*/ 	.short	0x0c4a


	//----- nvinfo : EIATTR_SW_WAR
	.align		4
.L_6843:
        /*0080*/ 	.byte	0x04, 0x36
        /*0082*/ 	.short	(.L_6845 - .L_6844)
.L_6844:
        /*0084*/ 	.word	0x00000008
.L_6845:


//--------------------- .nv.info._ZN2at6native55_GLOBAL__N__de093ff9_22_ForeachBinaryOpList_cu_a911ec4325multi_tensor_apply_kernelINS1_18TensorListMetadataILi2EEENS1_11CopyFunctorIhN3c1015Float8_e5m2fnuzELi2ELi1ELi1EEEJNS0_4CopyIhS7_EEEEEvT_T0_DpT1_ --------------------------
	.section	.nv.info._ZN2at6native55_GLOBAL__N__de093ff9_22_ForeachBinaryOpList_cu_a911ec4325multi_tensor_apply_kernelINS1_18TensorListMetadataILi2EEENS1_11CopyFunctorIhN3c1015Float8_e5m2fnuzELi2ELi1ELi1EEEJNS0_4CopyIhS7_EEEEEvT_T0_DpT1_,"",@"SHT_CUDA_INFO"
	.sectionflags	@""
	.align	4


	//----- nvinfo : EIATTR_CUDA_API_VERSION
	.align		4
        /*0000*/ 	.byte	0x04, 0x37
        /*0002*/ 	.short	(.L_6847 - .L_6846)
.L_6846:
        /*0004*/ 	.word	0x00000082


	//----- nvinfo : EIATTR_KPARAM_INFO
	.align		4
.L_6847:
        /*0008*/ 	.byte	0x04, 0x17
        /*000a*/ 	.short	(.L_6849 - .L_6848)
.L_6848:
        /*000c*/ 	.word	0x00000000
        /*0010*/ 	.short	0x0002
        /*0012*/ 	.short	0x0c49
        /*0014*/ 	.byte	0x00, 0xf0, 0x05, 0x00


	//----- nvinfo : EIATTR_KPARAM_INFO
	.align		4
.L_6849:
        /*0018*/ 	.byte	0x04, 0x17
        /*001a*/ 	.short	(.L_6851 - .L_6850)
.L_6850:
        /*001c*/ 	.word	0x00000000
        /*0020*/ 	.short	0x0001
        /*0022*/ 	.short	0x0c48
        /*0024*/ 	.byte	0x00, 0xf0, 0x05, 0x00


	//----- nvinfo : EIATTR_KPARAM_INFO
	.align		4
.L_6851:
        /*0028*/ 	.byte	0x04, 0x17
        /*002a*/ 	.short	(.L_6853 - .L_6852)
.L_6852:
        /*002c*/ 	.word	0x00000000
        /*0030*/ 	.short	0x0000
        /*0032*/ 	.short	0x0000
        /*0034*/ 	.byte	0x00, 0xf0, 0x21, 0x31


	//----- nvinfo : EIATTR_SPARSE_MMA_MASK
	.align		4
.L_6853:
        /*0038*/ 	.byte	0x03, 0x50
        /*003a*/ 	.short	0x0000


	//----- nvinfo : EIATTR_MAXREG_COUNT
	.align		4
        /*003c*/ 	.byte	0x03, 0x1b
        /*003e*/ 	.short	0x0080


	//----- nvinfo : EIATTR_MERCURY_ISA_VERSION
	.align		4
        /*0040*/ 	.byte	0x03, 0x5f
        /*0042*/ 	.short	0x0101


	//----- nvinfo : EIATTR_EXIT_INSTR_OFFSETS
	.align		4
        /*0044*/ 	.byte	0x04, 0x1c
        /*0046*/ 	.short	(.L_6855 - .L_6854)


	//   ....[0]....
.L_6854:
        /*0048*/ 	.word	0x00000190


	//   ....[1]....
        /*004c*/ 	.word	0x00000c10


	//   ....[2]....
        /*0050*/ 	.word	0x00000c70


	//   ....[3]....
        /*0054*/ 	.word	0x00001500


	//----- nvinfo : EIATTR_MAX_THREADS
	.align		4
.L_6855:
        /*0058*/ 	.byte	0x04, 0x05
        /*005a*/ 	.short	(.L_6857 - .L_6856)
.L_6856:
        /*005c*/ 	.word	0x00000200
        /*0060*/ 	.word	0x00000001
        /*0064*/ 	.word	0x00000001


	//----- nvinfo : EIATTR_CRS_STACK_SIZE
	.align		4
.L_6857:
        /*0068*/ 	.byte	0x04, 0x1e
        /*006a*/ 	.short	(.L_6859 - .L_6858)
.L_6858:
        /*006c*/ 	.word	0x00000000


	//----- nvinfo : EIATTR_CBANK_PARAM_SIZE
	.align		4
.L_6859:
        /*0070*/ 	.byte	0x03, 0x19
        /*0072*/ 	.short	0x0c4a


	//----- nvinfo : EIATTR_PARAM_CBANK
	.align		4
        /*0074*/ 	.byte	0x04, 0x0a
        /*0076*/ 	.short	(.L_6861 - .L_6860)
	.align		4
.L_6860:
        /*0078*/ 	.word	index@(.nv.constant0._ZN2at6native55_GLOBAL__N__de093ff9_22_ForeachBinaryOpList_cu_a911ec4325multi_tensor_apply_kernelINS1_18TensorListMetadataILi2EEENS1_11CopyFunctorIhN3c1015Float8_e5m2fnuzELi2ELi1ELi1EEEJNS0_4CopyIhS7_EEEEEvT_T0_DpT1_)
        /*007c*/ 	.short	0x0210
        /*007e*/ 	.short	0x0c4a


	//----- nvinfo : EIATTR_SW_WAR
	.align		4
.L_6861:
        /*0080*/ 	.byte	0x04, 0x36
        /*0082*/ 	.short	(.L_6863 - .L_6862)
.L_6862:
        /*0084*/ 	.word	0x00000008
.L_6863:


//--------------------- .nv.info._ZN2at6native55_GLOBAL__N__de093ff9_22_ForeachBinaryOpList_cu_a911ec4325multi_tensor_apply_kernelINS1_18TensorListMetadataILi2EEENS1_11CopyFunctorIhN3c1011Float8_e5m2ELi2ELi1ELi1EEEJNS0_4CopyIhS7_EEEEEvT_T0_DpT1_ --------------------------
	.section	.nv.info._ZN2at6native55_GLOBAL__N__de093ff9_22_ForeachBinaryOpList_cu_a911ec4325multi_tensor_apply_kernelINS1_18TensorListMetadataILi2EEENS1_11CopyFunctorIhN3c1011Float8_e5m2ELi2ELi1ELi1EEEJNS0_4CopyIhS7_EEEEEvT_T0_DpT1_,"",@"SHT_CUDA_INFO"
	.sectionflags	@""
	.align	4


	//----- nvinfo : EIATTR_CUDA_API_VERSION
	.align		4
        /*0000*/ 	.byte	0x04, 0x37
        /*0002*/ 	.short	(.L_6865 - .L_6864)
.L_6864:
        /*0004*/ 	.word	0x00000082


	//----- nvinfo : EIATTR_KPARAM_INFO
	.align		4
.L_6865:
        /*0008*/ 	.byte	0x04, 0x17
        /*000a*/ 	.short	(.L_6867 - .L_6866)
.L_6866:
        /*000c*/ 	.word	0x00000000
        /*0010*/ 	.short	0x0002
        /*0012*/ 	.short	0x0c49
        /*0014*/ 	.byte	0x00, 0xf0, 0x05, 0x00


	//----- nvinfo : EIATTR_KPARAM_INFO
	.align		4
.L_6867:
        /*0018*/ 	.byte	0x04, 0x17
        /*001a*/ 	.short	(.L_6869 - .L_6868)
.L_6868:
        /*001c*/ 	.word	0x00000000
        /*0020*/ 	.short	0x0001
        /*0022*/ 	.short	0x0c48
        /*0024*/ 	.byte	0x00, 0xf0, 0x05, 0x00


	//----- nvinfo : EIATTR_KPARAM_INFO
	.align		4
.L_6869:
        /*0028*/ 	.byte	0x04, 0x17
        /*002a*/ 	.short	(.L_6871 - .L_6870)
.L_6870:
        /*002c*/ 	.word	0x00000000
        /*0030*/ 	.short	0x0000
        /*0032*/ 	.short	0x0000
        /*0034*/ 	.byte	0x00, 0xf0, 0x21, 0x31


	//----- nvinfo : EIATTR_SPARSE_MMA_MASK
	.align		4
.L_6871:
        /*0038*/ 	.byte	0x03, 0x50
        /*003a*/ 	.short	0x0000


	//----- nvinfo : EIATTR_MAXREG_COUNT
	.align		4
        /*003c*/ 	.byte	0x03, 0x1b
        /*003e*/ 	.short	0x0080


	//----- nvinfo : EIATTR_MERCURY_ISA_VERSION
	.align		4
        /*0040*/ 	.byte	0x03, 0x5f
        /*0042*/ 	.short	0x0101


	//----- nvinfo : EIATTR_EXIT_INSTR_OFFSETS
	.align		4
        /*0044*/ 	.byte	0x04, 0x1c
        /*0046*/ 	.short	(.L_6873 - .L_6872)


	//   ....[0]....
.L_6872:
        /*0048*/ 	.word	0x00000190


	//   ....[1]....
        /*004c*/ 	.word	0x00000850


	//   ....[2]....
        /*0050*/ 	.word	0x000008b0


	//   ....[3]....
        /*0054*/ 	.word	0x00000d70


	//----- nvinfo : EIATTR_MAX_THREADS
	.align		4
.L_6873:
        /*0058*/ 	.byte	0x04, 0x05
        /*005a*/ 	.short	(.L_6875 - .L_6874)
.L_6874:
        /*005c*/ 	.word	0x00000200
        /*0060*/ 	.word	0x00000001
        /*0064*/ 	.word	0x00000001


	//----- nvinfo : EIATTR_CRS_STACK_SIZE
	.align		4
.L_6875:
        /*0068*/ 	.byte	0x04, 0x1e
        /*006a*/ 	.short	(.L_6877 - .L_6876)
.L_6876:
        /*006c*/ 	.word	0x00000000


	//----- nvinfo : EIATTR_CBANK_PARAM_SIZE
	.align		4
.L_6877:
        /*0070*/ 	.byte	0x03, 0x19
        /*0072*/ 	.short	0x0c4a


	//----- nvinfo : EIATTR_PARAM_CBANK
	.align		4
        /*0074*/ 	.byte	0x04, 0x0a
        /*0076*/ 	.short	(.L_6879 - .L_6878)
	.align		4
.L_6878:
        /*0078*/ 	.word	index@(.nv.constant0._ZN2at6native55_GLOBAL__N__de093ff9_22_ForeachBinaryOpList_cu_a911ec4325multi_tensor_apply_kernelINS1_18TensorListMetadataILi2EEENS1_11CopyFunctorIhN3c1011Float8_e5m2ELi2ELi1ELi1EEEJNS0_4CopyIhS7_EEEEEvT_T0_DpT1_)
        /*007c*/ 	.short	0x0210
        /*007e*/ 	.short	0x0c4a


	//----- nvinfo : EIATTR_SW_WAR
	.align		4
.L_6879:
        /*0080*/ 	.byte	0x04, 0x36
        /*0082*/ 	.short	(.L_6881 - .L_6880)
.L_6880:
        /*0084*/ 	.word	0x00000008
.L_6881:


//--------------------- .nv.info._ZN2at6native55_GLOBAL__N__de093ff9_22_ForeachBinaryOpList_cu_a911ec4325multi_tensor_apply_kernelINS1_18TensorListMetadataILi2EEENS1_11CopyFunctorIhN3c1015Float8_e4m3fnuzELi2ELi1ELi1EEEJNS0_4CopyIhS7_EEEEEvT_T0_DpT1_ --------------------------
	.section	.nv.info._ZN2at6native55_GLOBAL__N__de093ff9_22_ForeachBinaryOpList_cu_a911ec4325multi_tensor_apply_kernelINS1_18TensorListMetadataILi2EEENS1_11CopyFunctorIhN3c1015Float8_e4m3fnuzELi2ELi1ELi1EEEJNS0_4CopyIhS7_EEEEEvT_T0_DpT1_,"",@"SHT_CUDA_INFO"
	.sectionflags	@""
	.align	4


	//----- nvinfo : EIATTR_CUDA_API_VERSION
	.align		4
        /*0000*/ 	.byte	0x04, 0x37
        /*0002*/ 	.short	(.L_6883 - .L_6882)
.L_6882:
        /*0004*/ 	.word	0x00000082


	//----- nvinfo : EIATTR_KPARAM_INFO
	.align		4
.L_6883:
        /*0008*/ 	.byte	0x04, 0x17
        /*000a*/ 	.short	(.L_6885 - .L_6884)
.L_6884:
        /*000c*/ 	.word	0x00000000
        /*0010*/ 	.short	0x0002
        /*0012*/ 	.short	0x0c49
        /*0014*/ 	.byte	0x00, 0xf0, 0x05, 0x00


	//----- nvinfo : EIATTR_KPARAM_INFO
	.align		4
.L_6885:
        /*0018*/ 	.byte	0x04, 0x17
        /*001a*/ 	.short	(.L_6887 - .L_6886)
.L_6886:
        /*001c*/ 	.word	0x00000000
        /*0020*/ 	.short	0x0001
        /*0022*/ 	.short	0x0c48
        /*0024*/ 	.byte	0x00, 0xf0, 0x05, 0x00


	//----- nvinfo : EIATTR_KPARAM_INFO
	.align		4
.L_6887:
        /*0028*/ 	.byte	0x04, 0x17
        /*002a*/ 	.short	(.L_6889 - .L_6888)
.L_6888:
        /*002c*/ 	.word	0x00000000
        /*0030*/ 	.short	0x0000
        /*0032*/ 	.short	0x0000
        /*0034*/ 	.byte	0x00, 0xf0, 0x21, 0x31


	//----- nvinfo : EIATTR_SPARSE_MMA_MASK
	.align		4
.L_6889:
        /*0038*/ 	.byte	0x03, 0x50
        /*003a*/ 	.short	0x0000


	//----- nvinfo : EIATTR_MAXREG_COUNT
	.align		4
        /*003c*/ 	.byte	0x03, 0x1b
        /*003e*/ 	.short	0x0080


	//----- nvinfo : EIATTR_MERCURY_ISA_VERSION
	.align		4
        /*0040*/ 	.byte	0x03, 0x5f
        /*0042*/ 	.short	0x0101


	//----- nvinfo : EIATTR_EXIT_INSTR_OFFSETS
	.align		4
        /*0044*/ 	.byte	0x04, 0x1c
        /*0046*/ 	.short	(.L_6891 - .L_6890)


	//   ....[0]....
.L_6890:
        /*0048*/ 	.word	0x00000190


	//   ....[1]....
        /*004c*/ 	.word	0x00000c10


	//   ....[2]....
        /*0050*/ 	.word	0x00000c70


	//   ....[3]....
        /*0054*/ 	.word	0x00001500


	//----- nvinfo : EIATTR_MAX_THREADS
	.align		4
.L_6891:
        /*0058*/ 	.byte	0x04, 0x05
        /*005a*/ 	.short	(.L_6893 - .L_6892)
.L_6892:
        /*005c*/ 	.word	0x00000200
        /*0060*/ 	.word	0x00000001
        /*0064*/ 	.word	0x00000001


	//----- nvinfo : EIATTR_CRS_STACK_SIZE
	.align		4
.L_6893:
        /*0068*/ 	.byte	0x04, 0x1e
        /*006a*/ 	.short	(.L_6895 - .L_6894)
.L_6894:
        /*006c*/ 	.word	0x00000000


	//----- nvinfo : EIATTR_CBANK_PARAM_SIZE
	.align		4
.L_6895:
        /*0070*/ 	.byte	0x03, 0x19
        /*0072*/ 	.short	0x0c4a


	//----- nvinfo : EIATTR_PARAM_CBANK
	.align		4
        /*0074*/ 	.byte	0x04, 0x0a
        /*0076*/ 	.short	(.L_6897 - .L_6896)
	.align		4
.L_6896:
        /*0078*/ 	.word	index@(.nv.constant0._ZN2at6native55_GLOBAL__N__de093ff9_22_ForeachBinaryOpList_cu_a911ec4325multi_tensor_apply_kernelINS1_18TensorListMetadataILi2EEENS1_11CopyFunctorIhN3c1015Float8_e4m3fnuzELi2ELi1ELi1EEEJNS0_4CopyIhS7_EEEEEvT_T0_DpT1_)
        /*007c*/ 	.short	0x0210
        /*007e*/ 	.short	0x0c4a


	//----- nvinfo : EIATTR_SW_WAR
	.align		4
.L_6897:
        /*0080*/ 	.byte	0x04, 0x36
        /*0082*/ 	.short	(.L_6899 - .L_6898)
.L_6898:
        /*0084*/ 	.word	0x00000008
.L_6899:


//--------------------- .nv.info._ZN2at6native55_GLOBAL__N__de093ff9_22_ForeachBinaryOpList_cu_a911ec4325multi_tensor_apply_kernelINS1_18TensorListMetadataILi2EEENS1_11CopyFunctorIhN3c1013Float8_e4m3fnELi2ELi1ELi1EEEJNS0_4CopyIhS7_EEEEEvT_T0_DpT1_ --------------------------
	.section	.nv.info._ZN2at6native55_GLOBAL__N__de093ff9_22_ForeachBinaryOpList_cu_a911ec4325multi_tensor_apply_kernelINS1_18TensorListMetadataILi2EEENS1_11CopyFunctorIhN3c1013Float8_e4m3fnELi2ELi1ELi1EEEJNS0_4CopyIhS7_EEEEEvT_T0_DpT1_,"",@"SHT_CUDA_INFO"
	.sectionflags	@""
	.align	4


	//----- nvinfo : EIATTR_CUDA_API_VERSION
	.align		4
        /*0000*/ 	.byte	0x04, 0x37
        /*0002*/ 	.short	(.L_6901 - .L_6900)
.L_6900:
        /*0004*/ 	.word	0x00000082


	//----- nvinfo : EIATTR_KPARAM_INFO
	.align		4
.L_6901:
        /*0008*/ 	.byte	0x04, 0x17
        /*000a*/ 	.short	(.L_6903 - .L_6902)
.L_6902:
        /*000c*/ 	.word	0x00000000
        /*0010*/ 	.short	0x0002
        /*0012*/ 	.short	0x0c49
        /*0014*/ 	.byte	0x00, 0xf0, 0x05, 0x00


	//----- nvinfo : EIATTR_KPARAM_INFO
	.align		4
.L_6903:
        /*0018*/ 	.byte	0x04, 0x17
        /*001a*/ 	.short	(.L_6905 - .L_6904)
.L_6904:
        /*001c*/ 	.word	0x00000000
        /*0020*/ 	.short	0x0001
        /*0022*/ 	.short	0x0c48
        /*0024*/ 	.byte	0x00, 0xf0, 0x05, 0x00


	//----- nvinfo : EIATTR_KPARAM_INFO
	.align		4
.L_6905:
        /*0028*/ 	.byte	0x04, 0x17
        /*002a*/ 	.short	(.L_6907 - .L_6906)
.L_6906:
        /*002c*/ 	.word	0x00000000
        /*0030*/ 	.short	0x0000
        /*0032*/ 	.short	0x0000
        /*0034*/ 	.byte	0x00, 0xf0, 0x21, 0x31


	//----- nvinfo : EIATTR_SPARSE_MMA_MASK
	.align		4
.L_6907:
        /*0038*/ 	.byte	0x03, 0x50
        /*003a*/ 	.short	0x0000


	//----- nvinfo : EIATTR_MAXREG_COUNT
	.align		4
        /*003c*/ 	.byte	0x03, 0x1b
        /*003e*/ 	.short	0x0080


	//----- nvinfo : EIATTR_MERCURY_ISA_VERSION
	.align		4
        /*0040*/ 	.byte	0x03, 0x5f
        /*0042*/ 	.short	0x0101


	//----- nvinfo : EIATTR_EXIT_INSTR_OFFSETS
	.align		4
        /*0044*/ 	.byte	0x04, 0x1c
        /*0046*/ 	.short	(.L_6909 - .L_6908)


	//   ....[0]....
.L_6908:
        /*0048*/ 	.word	0x00000190


	//   ....[1]....
        /*004c*/ 	.word	0x00000b10


	//   ....[2]....
        /*0050*/ 	.word	0x00000b70


	//   ....[3]....
        /*0054*/ 	.word	0x000011b0


	//----- nvinfo : EIATTR_MAX_THREADS
	.align		4
.L_6909:
        /*0058*/ 	.byte	0x04, 0x05
        /*005a*/ 	.short	(.L_6911 - .L_6910)
.L_6910:
        /*005c*/ 	.word	0x00000200
        /*0060*/ 	.word	0x00000001
        /*0064*/ 	.word	0x00000001


	//----- nvinfo : EIATTR_CRS_STACK_SIZE
	.align		4
.L_6911:
        /*0068*/ 	.byte	0x04, 0x1e
        /*006a*/ 	.short	(.L_6913 - .L_6912)
.L_6912:
        /*006c*/ 	.word	0x00000000


	//----- nvinfo : EIATTR_CBANK_PARAM_SIZE
	.align		4
.L_6913:
        /*0070*/ 	.byte	0x03, 0x19
        /*0072*/ 	.short	0x0c4a


	//----- nvinfo : EIATTR_PARAM_CBANK
	.align		4
        /*0074*/ 	.byte	0x04, 0x0a
        /*0076*/ 	.short	(.L_6915 - .L_6914)
	.align		4
.L_6914:
        /*0078*/ 	.word	index@(.nv.constant0._ZN2at6native55_GLOBAL__N__de093ff9_22_ForeachBinaryOpList_cu_a911ec4325multi_tensor_apply_kernelINS1_18TensorListMetadataILi2EEENS1_11CopyFunctorIhN3c1013Float8_e4m3fnELi2ELi1ELi1EEEJNS0_4CopyIhS7_EEEEEvT_T0_DpT1_)
        /*007c*/ 	.short	0x0210
        /*007e*/ 	.short	0x0c4a


	//----- nvinfo : EIATTR_SW_WAR
	.align		4
.L_6915:
        /*0080*/ 	.byte	0x04, 0x36
        /*0082*/ 	.short	(.L_6917 - .L_6916)
.L_6916:
        /*0084*/ 	.word	0x00000008
.L_6917:


//--------------------- .nv.info._ZN2at6native55_GLOBAL__N__de093ff9_22_ForeachBinaryOpList_cu_a911ec4325multi_tensor_apply_kernelINS1_18TensorListMetadataILi2EEENS1_11CopyFunctorIhbLi2ELi1ELi1EEEJNS0_4CopyIhbEEEEEvT_T0_DpT1_ --------------------------
	.section	.nv.info._ZN2at6native55_GLOBAL__N__de093ff9_22_ForeachBinaryOpList_cu_a911ec4325multi_tensor_apply_kernelINS1_18TensorListMetadataILi2EEENS1_11CopyFunctorIhbLi2ELi1ELi1EEEJNS0_4CopyIhbEEEEEvT_T0_DpT1_,"",@"SHT_CUDA_INFO"
	.sectionflags	@""
	.align	4


	//----- nvinfo : EIATTR_CUDA_API_VERSION
	.align		4
        /*0000*/ 	.byte	0x04, 0x37
        /*0002*/ 	.short	(.L_6919 - .L_6918)
.L_6918:
        /*0004*/ 	.word	0x00000082


	//----- nvinfo : EIATTR_KPARAM_INFO
	.align		4
.L_6919:
        /*0008*/ 	.byte	0x04, 0x17
        /*000a*/ 	.short	(.L_6921 - .L_6920)
.L_6920:
        /*000c*/ 	.word	0x00000000
        /*0010*/ 	.short	0x0002
        /*0012*/ 	.short	0x0c49
        /*0014*/ 	.byte	0x00, 0xf0, 0x05, 0x00


	//----- nvinfo : EIATTR_KPARAM_INFO
	.align		4
.L_6921:
        /*0018*/ 	.byte	0x04, 0x17
        /*001a*/ 	.short	(.L_6923 - .L_6922)
.L_6922:
        /*001c*/ 	.word	0x00000000
        /*0020*/ 	.short	0x0001
        /*0022*/ 	.short	0x0c48
        /*0024*/ 	.byte	0x00, 0xf0, 0x05, 0x00


	//----- nvinfo : EIATTR_KPARAM_INFO
	.align		4
.L_6923:
        /*0028*/ 	.byte	0x04, 0x17
        /*002a*/ 	.short	(.L_6925 - .L_6924)
.L_6924:
        /*002c*/ 	.word	0x00000000
        /*0030*/ 	.short	0x0000
        /*0032*/ 	.short	0x0000
        /*0034*/ 	.byte	0x00, 0xf0, 0x21, 0x31


	//----- nvinfo : EIATTR_SPARSE_MMA_MASK
	.align		4
.L_6925:
        /*0038*/ 	.byte	0x03, 0x50
        /*003a*/ 	.short	0x0000


	//----- nvinfo : EIATTR_MAXREG_COUNT
	.align		4
        /*003c*/ 	.byte	0x03, 0x1b
        /*003e*/ 	.short	0x0080


	//----- nvinfo : EIATTR_MERCURY_ISA_VERSION
	.align		4
        /*0040*/ 	.byte	0x03, 0x5f
        /*0042*/ 	.short	0x0101


	//----- nvinfo : EIATTR_EXIT_INSTR_OFFSETS
	.align		4
        /*0044*/ 	.byte	0x04, 0x1c
        /*0046*/ 	.short	(.L_6927 - .L_6926)


	//   ....[0]....
.L_6926:
        /*0048*/ 	.word	0x00000170


	//   ....[1]....
        /*004c*/ 	.word	0x00000550


	//   ....[2]....
        /*0050*/ 	.word	0x000005b0


	//   ....[3]....
        /*0054*/ 	.word	0x000006f0


	//----- nvinfo : EIATTR_MAX_THREADS
	.align		4
.L_6927:
        /*0058*/ 	.byte	0x04, 0x05
        /*005a*/ 	.short	(.L_6929 - .L_6928)
.L_6928:
        /*005c*/ 	.word	0x00000200
        /*0060*/ 	.word	0x00000001
        /*0064*/ 	.word	0x00000001


	//----- nvinfo : EIATTR_CRS_STACK_SIZE
	.align		4
.L_6929:
        /*0068*/ 	.byte	0x04, 0x1e
        /*006a*/ 	.short	(.L_6931 - .L_6930)
.L_6930:
        /*006c*/ 	.word	0x00000000


	//----- nvinfo : EIATTR_CBANK_PARAM_SIZE
	.align		4
.L_6931:
        /*0070*/ 	.byte	0x03, 0x19
        /*0072*/ 	.short	0x0c4a


	//----- nvinfo : EIATTR_PARAM_CBANK
	.align		4
        /*0074*/ 	.byte	0x04, 0x0a
        /*0076*/ 	.short	(.L_6933 - .L_6932)
	.align		4
.L_6932:
        /*0078*/ 	.word	index@(.nv.constant0._ZN2at6native55_GLOBAL__N__de093ff9_22_ForeachBinaryOpList_cu_a911ec4325multi_tensor_apply_kernelINS1_18TensorListMetadataILi2EEENS1_11CopyFunctorIhbLi2ELi1ELi1EEEJNS0_4CopyIhbEEEEEvT_T0_DpT1_)
        /*007c*/ 	.short	0x0210
        /*007e*/ 	.short	0x0c4a


	//----- nvinfo : EIATTR_SW_WAR
	.align		4
.L_6933:
        /*0080*/ 	.byte	0x04, 0x36
        /*0082*/ 	.short	(.L_6935 - .L_6934)
.L_6934:
        /*0084*/ 	.word	0x00000008
.L_6935:


//--------------------- .nv.info._ZN2at6native55_GLOBAL__N__de093ff9_22_ForeachBinaryOpList_cu_a911ec4325multi_tensor_apply_kernelINS1_18TensorListMetadataILi2EEENS1_11CopyFunctorIhN3c108BFloat16ELi2ELi1ELi1EEEJNS0_4CopyIhS7_EEEEEvT_T0_DpT1_ --------------------------
	.section	.nv.info._ZN2at6native55_GLOBAL__N__de093ff9_22_ForeachBinaryOpList_cu_a911ec4325multi_tensor_apply_kernelINS1_18TensorListMetadataILi2EEENS1_11CopyFunctorIhN3c108BFloat16ELi2ELi1ELi1EEEJNS0_4CopyIhS7_EEEEEvT_T0_DpT1_,"",@"SHT_CUDA_INFO"
	.sectionflags	@""
	.align	4


	//----- nvinfo : EIATTR_CUDA_API_VERSION
	.align		4
        /*0000*/ 	.byte	0x04, 0x37
        /*0002*/ 	.short	(.L_6937 - .L_6936)
.L_6936:
        /*0004*/ 	.word	0x00000082


	//----- nvinfo : EIATTR_KPARAM_INFO
	.align		4
.L_6937:
        /*0008*/ 	.byte	0x04, 0x17
        /*000a*/ 	.short	(.L_6939 - .L_6938)
.L_6938:
        /*000c*/ 	.word	0x00000000
        /*0010*/ 	.short	0x0002
        /*0012*/ 	.short	0x0c49
        /*0014*/ 	.byte	0x00, 0xf0, 0x05, 0x00


	//----- nvinfo : EIATTR_KPARAM_INFO
	.align		4
.L_6939:
        /*0018*/ 	.byte	0x04, 0x17
        /*001a*/ 	.short	(.L_6941 - .L_6940)
.L_6940:
        /*001c*/ 	.word	0x00000000
        /*0020*/ 	.short	0x0001
        /*0022*/ 	.short	0x0c48
        /*0024*/ 	.byte	0x00, 0xf0, 0x05, 0x00


	//----- nvinfo : EIATTR_KPARAM_INFO
	.align		4
.L_6941:
        /*0028*/ 	.byte	0x04, 0x17
        /*002a*/ 	.short	(.L_6943 - .L_6942)
.L_6942:
        /*002c*/ 	.word	0x00000000
        /*0030*/ 	.short	0x0000
        /*0032*/ 	.short	0x0000
        /*0034*/ 	.byte	0x00, 0xf0, 0x21, 0x31


	//----- nvinfo : EIATTR_SPARSE_MMA_MASK
	.align		4
.L_6943:
        /*0038*/ 	.byte	0x03, 0x50
        /*003a*/ 	.short	0x0000


	//----- nvinfo : EIATTR_MAXREG_COUNT
	.align		4
        /*003c*/ 	.byte	0x03, 0x1b
        /*003e*/ 	.short	0x0080


	//----- nvinfo : EIATTR_MERCURY_ISA_VERSION
	.align		4
        /*0040*/ 	.byte	0x03, 0x5f
        /*0042*/ 	.short	0x0101


	//----- nvinfo : EIATTR_EXIT_INSTR_OFFSETS
	.align		4
        /*0044*/ 	.byte	0x04, 0x1c
        /*0046*/ 	.short	(.L_6945 - .L_6944)


	//   ....[0]....
.L_6944:
        /*0048*/ 	.word	0x00000180


	//   ....[1]....
        /*004c*/ 	.word	0x000005e0


	//   ....[2]....
        /*0050*/ 	.word	0x00000640


	//   ....[3]....
        /*0054*/ 	.word	0x00000830


	//----- nvinfo : EIATTR_MAX_THREADS
	.align		4
.L_6945:
        /*0058*/ 	.byte	0x04, 0x05
        /*005a*/ 	.short	(.L_6947 - .L_6946)
.L_6946:
        /*005c*/ 	.word	0x00000200
        /*0060*/ 	.word	0x00000001
        /*0064*/ 	.word	0x00000001


	//----- nvinfo : EIATTR_CRS_STACK_SIZE
	.align		4
.L_6947:
        /*0068*/ 	.byte	0x04, 0x1e
        /*006a*/ 	.short	(.L_6949 - .L_6948)
.L_6948:
        /*006c*/ 	.word	0x00000000


	//----- nvinfo : EIATTR_CBANK_PARAM_SIZE
	.align		4
.L_6949:
        /*0070*/ 	.byte	0x03, 0x19
        /*0072*/ 	.short	0x0c4a


	//----- nvinfo : EIATTR_PARAM_CBANK
	.align		4
        /*0074*/ 	.byte	0x04, 0x0a
        /*0076*/ 	.short	(.L_6951 - .L_6950)
	.align		4
.L_6950:
        /*0078*/ 	.word	index@(.nv.constant0._ZN2at6native55_GLOBAL__N__de093ff9_22_ForeachBinaryOpList_cu_a911ec4325multi_tensor_apply_kernelINS1_18TensorListMetadataILi2EEENS1_11CopyFunctorIhN3c108BFloat16ELi2ELi1ELi1EEEJNS0_4CopyIhS7_EEEEEvT_T0_DpT1_)
        /*007c*/ 	.short	0x0210
        /*007e*/ 	.short	0x0c4a


	//----- nvinfo : EIATTR_SW_WAR
	.align		4
.L_6951:
        /*0080*/ 	.byte	0x04, 0x36
        /*0082*/ 	.short	(.L_6953 - .L_6952)
.L_6952:
        /*0084*/ 	.word	0x00000008
.L_6953:


//--------------------- .nv.info._ZN2at6native55_GLOBAL__N__de093ff9_22_ForeachBinaryOpList_cu_a911ec4325multi_tensor_apply_kernelINS1_18TensorListMetadataILi2EEENS1_11CopyFunctorIhN3c104HalfELi2ELi1ELi1EEEJNS0_4CopyIhS7_EEEEEvT_T0_DpT1_ --------------------------
	.section	.nv.info._ZN2at6native55_GLOBAL__N__de093ff9_22_ForeachBinaryOpList_cu_a911ec4325multi_tensor_apply_kernelINS1_18TensorListMetadataILi2EEENS1_11CopyFunctorIhN3c104HalfELi2ELi1ELi1EEEJNS0_4CopyIhS7_EEEEEvT_T0_DpT1_,"",@"SHT_CUDA_INFO"
	.sectionflags	@""
	.align	4


	//----- nvinfo : EIATTR_CUDA_API_VERSION
	.align		4
        /*0000*/ 	.byte	0x04, 0x37
        /*0002*/ 	.short	(.L_6955 - .L_6954)
.L_6954:
        /*0004*/ 	.word	0x00000082


	//----- nvinfo : EIATTR_KPARAM_INFO
	.align		4
.L_6955:
        /*0008*/ 	.byte	0x04, 0x17
        /*000a*/ 	.short	(.L_6957 - .L_6956)
.L_6956:
        /*000c*/ 	.word	0x00000000
        /*0010*/ 	.short	0x0002
        /*0012*/ 	.short	0x0c49
        /*0014*/ 	.byte	0x00, 0xf0, 0x05, 0x00


	//----- nvinfo : EIATTR_KPARAM_INFO
	.align		4
.L_6957:
        /*0018*/ 	.byte	0x04, 0x17
        /*001a*/ 	.short	(.L_6959 - .L_6958)
.L_6958:
        /*001c*/ 	.word	0x00000000
        /*0020*/ 	.short	0x0001
        /*0022*/ 	.short	0x0c48
        /*0024*/ 	.byte	0x00, 0xf0, 0x05, 0x00


	//----- nvinfo : EIATTR_KPARAM_INFO
	.align		4
.L_6959:
        /*0028*/ 	.byte	0x04, 0x17
        /*002a*/ 	.short	(.L_6961 - .L_6960)
.L_6960:
        /*002c*/ 	.word	0x00000000
        /*0030*/ 	.short	0x0000
        /*0032*/ 	.short	0x0000
        /*0034*/ 	.byte	0x00, 0xf0, 0x21, 0x31


	//----- nvinfo : EIATTR_SPARSE_MMA_MASK
	.align		4
.L_6961:
        /*0038*/ 	.byte	0x03, 0x50
        /*003a*/ 	.short	0x0000


	//----- nvinfo : EIATTR_MAXREG_COUNT
	.align		4
        /*003c*/ 	.byte	0x03, 0x1b
        /*003e*/ 	.short	0x0080


	//----- nvinfo : EIATTR_MERCURY_ISA_VERSION
	.align		4
        /*0040*/ 	.byte	0x03, 0x5f
        /*0042*/ 	.short	0x0101


	//----- nvinfo : EIATTR_EXIT_INSTR_OFFSETS
	.align		4
        /*0044*/ 	.byte	0x04, 0x1c
        /*0046*/ 	.short	(.L_6963 - .L_6962)


	//   ....[0]....
.L_6962:
        /*0048*/ 	.word	0x00000180


	//   ....[1]....
        /*004c*/ 	.word	0x000005e0


	//   ....[2]....
        /*0050*/ 	.word	0x00000640


	//   ....[3]....
        /*0054*/ 	.word	0x00000810


	//----- nvinfo : EIATTR_MAX_THREADS
	.align		4
.L_6963:
        /*0058*/ 	.byte	0x04, 0x05
        /*005a*/ 	.short	(.L_6965 - .L_6964)
.L_6964:
        /*005c*/ 	.word	0x00000200
        /*0060*/ 	.word	0x00000001
        /*0064*/ 	.word	0x00000001


	//----- nvinfo : EIATTR_CRS_STACK_SIZE
	.align		4
.L_6965:
        /*0068*/ 	.byte	0x04, 0x1e
        /*006a*/ 	.short	(.L_6967 - .L_6966)
.L_6966:
        /*006c*/ 	.word	0x00000000


	//----- nvinfo : EIATTR_CBANK_PARAM_SIZE
	.align		4
.L_6967:
        /*0070*/ 	.byte	0x03, 0x19
        /*0072*/ 	.short	0x0c4a


	//----- nvinfo : EIATTR_PARAM_CBANK
	.align		4
        /*0074*/ 	.byte	0x04, 0x0a
        /*0076*/ 	.short	(.L_6969 - .L_6968)
	.align		4
.L_6968:
        /*0078*/ 	.word	index@(.nv.constant0._ZN2at6native55_GLOBAL__N__de093ff9_22_ForeachBinaryOpList_cu_a911ec4325multi_tensor_apply_kernelINS1_18TensorListMetadataILi2EEENS1_11CopyFunctorIhN3c104HalfELi2ELi1ELi1EEEJNS0_4CopyIhS7_EEEEEvT_T0_DpT1_)
        /*007c*/ 	.short	0x0210
        /*007e*/ 	.short	0x0c4a


	//----- nvinfo : EIATTR_SW_WAR
	.align		4
.L_6969:
        /*0080*/ 	.byte	0x04, 0x36
        /*0082*/ 	.short	(.L_6971 - .L_6970)
.L_6970:
        /*0084*/ 	.word	0x00000008
.L_6971:


//--------------------- .nv.info._ZN2at6native55_GLOBAL__N__de093ff9_22_ForeachBinaryOpList_cu_a911ec4325multi_tensor_apply_kernelINS1_18TensorListMetadataILi2EEENS1_11CopyFunctorIhN3c107complexIfEELi2ELi1ELi1EEEJNS0_4CopyIhS8_EEEEEvT_T0_DpT1_ --------------------------
	.section	.nv.info._ZN2at6native55_GLOBAL__N__de093ff9_22_ForeachBinaryOpList_cu_a911ec4325multi_tensor_apply_kernelINS1_18TensorListMetadataILi2EEENS1_11CopyFunctorIhN3c107complexIfEELi2ELi1ELi1EEEJNS0_4CopyIhS8_EEEEEvT_T0_DpT1_,"",@"SHT_CUDA_INFO"
	.sectionflags	@""
	.align	4


	//----- nvinfo : EIATTR_CUDA_API_VERSION
	.align		4
        /*0000*/ 	.byte	0x04, 0x37
        /*0002*/ 	.short	(.L_6973 - .L_6972)
.L_6972:
        /*0004*/ 	.word	0x00000082


	//----- nvinfo : EIATTR_KPARAM_INFO
	.align		4
.L_6973:
        /*0008*/ 	.byte	0x04, 0x17
        /*000a*/ 	.short	(.L_6975 - .L_6974)
.L_6974:
        /*000c*/ 	.word	0x00000000
        /*0010*/ 	.short	0x0002
        /*0012*/ 	.short	0x0c49
        /*0014*/ 	.byte	0x00, 0xf0, 0x05, 0x00


	//----- nvinfo : EIATTR_KPARAM_INFO
	.align		4
.L_6975:
        /*0018*/ 	.byte	0x04, 0x17
        /*001a*/ 	.short	(.L_6977 - .L_6976)
.L_6976:
        /*001c*/ 	.word	0x00000000
        /*0020*/ 	.short	0x0001
        /*0022*/ 	.short	0x0c48
        /*0024*/ 	.byte	0x00, 0xf0, 0x05, 0x00


	//----- nvinfo : EIATTR_KPARAM_INFO
	.align		4
.L_6977:
        /*0028*/ 	.byte	0x04, 0x17
        /*002a*/ 	.short	(.L_6979 - .L_6978)
.L_6978:
        /*002c*/ 	.word	0x00000000
        /*0030*/ 	.short	0x0000
        /*0032*/ 	.short	0x0000
        /*0034*/ 	.byte	0x00, 0xf0, 0x21, 0x31


	//----- nvinfo : EIATTR_SPARSE_MMA_MASK
	.align		4
.L_6979:
        /*0038*/ 	.byte	0x03, 0x50
        /*003a*/ 	.short	0x0000


	//----- nvinfo : EIATTR_MAXREG_COUNT
	.align		4
        /*003c*/ 	.byte	0x03, 0x1b
        /*003e*/ 	.short	0x0080


	//----- nvinfo : EIATTR_MERCURY_ISA_VERSION
	.align		4
        /*0040*/ 	.byte	0x03, 0x5f
        /*0042*/ 	.short	0x0101


	//----- nvinfo : EIATTR_EXIT_INSTR_OFFSETS
	.align		4
        /*0044*/ 	.byte	0x04, 0x1c
        /*0046*/ 	.short	(.L_6981 - .L_6980)


	//   ....[0]....
.L_6980:
        /*0048*/ 	.word	0x00000180


	//   ....[1]....
        /*004c*/ 	.word	0x000005d0


	//   ....[2]....
        /*0050*/ 	.word	0x00000630


	//   ....[3]....
        /*0054*/ 	.word	0x000007f0


	//----- nvinfo : EIATTR_MAX_THREADS
	.align		4
.L_6981:
        /*0058*/ 	.byte	0x04, 0x05
        /*005a*/ 	.short	(.L_6983 - .L_6982)
.L_6982:
        /*005c*/ 	.word	0x00000200
        /*0060*/ 	.word	0x00000001
        /*0064*/ 	.word	0x00000001


	//----- nvinfo : EIATTR_CRS_STACK_SIZE
	.align		4
.L_6983:
        /*0068*/ 	.byte	0x04, 0x1e
        /*006a*/ 	.short	(.L_6985 - .L_6984)
.L_6984:
        /*006c*/ 	.word	0x00000000


	//----- nvinfo : EIATTR_CBANK_PARAM_SIZE
	.align		4
.L_6985:
        /*0070*/ 	.byte	0x03, 0x19
        /*0072*/ 	.short	0x0c4a


	//----- nvinfo : EIATTR_PARAM_CBANK
	.align		4
        /*0074*/ 	.byte	0x04, 0x0a
        /*0076*/ 	.short	(.L_6987 - .L_6986)
	.align		4
.L_6986:
        /*0078*/ 	.word	index@(.nv.constant0._ZN2at6native55_GLOBAL__N__de093ff9_22_ForeachBinaryOpList_cu_a911ec4325multi_tensor_apply_kernelINS1_18TensorListMetadataILi2EEENS1_11CopyFunctorIhN3c107complexIfEELi2ELi1ELi1EEEJNS0_4CopyIhS8_EEEEEvT_T0_DpT1_)
        /*007c*/ 	.short	0x0210
        /*007e*/ 	.short	0x0c4a


	//----- nvinfo : EIATTR_SW_WAR
	.align		4
.L_6987:
        /*0080*/ 	.byte	0x04, 0x36
        /*0082*/ 	.short	(.L_6989 - .L_6988)
.L_6988:
        /*0084*/ 	.word	0x00000008
.L_6989:


//--------------------- .nv.info._ZN2at6native55_GLOBAL__N__de093ff9_22_ForeachBinaryOpList_cu_a911ec4325multi_tensor_apply_kernelINS1_18TensorListMetadataILi2EEENS1_11CopyFunctorIhN3c107complexIdEELi2ELi1ELi1EEEJNS0_4CopyIhS8_EEEEEvT_T0_DpT1_ --------------------------
	.section	.nv.info._ZN2at6native55_GLOBAL__N__de093ff9_22_ForeachBinaryOpList_cu_a911ec4325multi_tensor_apply_kernelINS1_18TensorListMetadataILi2EEENS1_11CopyFunctorIhN3c107complexIdEELi2ELi1ELi1EEEJNS0_4CopyIhS8_EEEEEvT_T0_DpT1_,"",@"SHT_CUDA_INFO"
	.sectionflags	@""
	.align	4


	//----- nvinfo : EIATTR_CUDA_API_VERSION
	.align		4
        /*0000*/ 	.byte	0x04, 0x37
        /*0002*/ 	.short	(.L_6991 - .L_6990)
.L_6990:
        /*0004*/ 	.word	0x00000082


	//----- nvinfo : EIATTR_KPARAM_INFO
	.align		4
.L_6991:
        /*0008*/ 	.byte	0x04, 0x17
        /*000a*/ 	.short	(.L_6993 - .L_6992)
.L_6992:
        /*000c*/ 	.word	0x00000000
        /*0010*/ 	.short	0x0002
        /*0012*/ 	.short	0x0c49
        /*0014*/ 	.byte	0x00, 0xf0, 0x05, 0x00


	//----- nvinfo : EIATTR_KPARAM_INFO
	.align		4
.L_6993:
        /*0018*/ 	.byte	0x04, 0x17
        /*001a*/ 	.short	(.L_6995 - .L_6994)
.L_6994:
        /*001c*/ 	.word	0x00000000
        /*0020*/ 	.short	0x0001
        /*0022*/ 	.short	0x0c48
        /*0024*/ 	.byte	0x00, 0xf0, 0x05, 0x00


	//----- nvinfo : EIATTR_KPARAM_INFO
	.align		4
.L_6995:
        /*0028*/ 	.byte	0x04, 0x17
        /*002a*/ 	.short	(.L_6997 - .L_6996)
.L_6996:
        /*002c*/ 	.word	0x00000000
        /*0030*/ 	.short	0x0000
        /*0032*/ 	.short	0x0000
        /*0034*/ 	.byte	0x00, 0xf0, 0x21, 0x31


	//----- nvinfo : EIATTR_SPARSE_MMA_MASK
	.align		4
.L_6997:
        /*0038*/ 	.byte	0x03, 0x50
        /*003a*/ 	.short	0x0000


	//----- nvinfo : EIATTR_MAXREG_COUNT
	.align		4
        /*003c*/ 	.byte	0x03, 0x1b
        /*003e*/ 	.short	0x0080


	//----- nvinfo : EIATTR_MERCURY_ISA_VERSION
	.align		4
        /*0040*/ 	.byte	0x03, 0x5f
        /*0042*/ 	.short	0x0101


	//----- nvinfo : EIATTR_EXIT_INSTR_OFFSETS
	.align		4
        /*0044*/ 	.byte	0x04, 0x1c
        /*0046*/ 	.short	(.L_6999 - .L_6998)


	//   ....[0]....
.L_6998:
        /*0048*/ 	.word	0x000001a0


	//   ....[1]....
        /*004c*/ 	.word	0x000005d0


	//   ....[2]....
        /*0050*/ 	.word	0x00000630


	//   ....[3]....
        /*0054*/ 	.word	0x000007f0


	//----- nvinfo : EIATTR_MAX_THREADS
	.align		4
.L_6999:
        /*0058*/ 	.byte	0x04, 0x05
        /*005a*/ 	.short	(.L_7001 - .L_7000)
.L_7000:
        /*005c*/ 	.word	0x00000200
        /*0060*/ 	.word	0x00000001
        /*0064*/ 	.word	0x00000001


	//----- nvinfo : EIATTR_CRS_STACK_SIZE
	.align		4
.L_7001:
        /*0068*/ 	.byte	0x04, 0x1e
        /*006a*/ 	.short	(.L_7003 - .L_7002)
.L_7002:
        /*006c*/ 	.word	0x00000000


	//----- nvinfo : EIATTR_CBANK_PARAM_SIZE
	.align		4
.L_7003:
        /*0070*/ 	.byte	0x03, 0x19
        /*0072*/ 	.short	0x0c4a


	//----- nvinfo : EIATTR_PARAM_CBANK
	.align		4
        /*0074*/ 	.byte	0x04, 0x0a
        /*0076*/ 	.short	(.L_7005 - .L_7004)
	.align		4
.L_7004:
        /*0078*/ 	.word	index@(.nv.constant0._ZN2at6native55_GLOBAL__N__de093ff9_22_ForeachBinaryOpList_cu_a911ec4325multi_tensor_apply_kernelINS1_18TensorListMetadataILi2EEENS1_11CopyFunctorIhN3c107complexIdEELi2ELi1ELi1EEEJNS0_4CopyIhS8_EEEEEvT_T0_DpT1_)
        /*007c*/ 	.short	0x0210
        /*007e*/ 	.short	0x0c4a


	//----- nvinfo : EIATTR_SW_WAR
	.align		4
.L_7005:
        /*0080*/ 	.byte	0x04, 0x36
        /*0082*/ 	.short	(.L_7007 - .L_7006)
.L_7006:
        /*0084*/ 	.word	0x00000008
.L_7007:


//--------------------- .nv.info._ZN2at6native55_GLOBAL__N__de093ff9_22_ForeachBinaryOpList_cu_a911ec4325multi_tensor_apply_kernelINS1_18TensorListMetadataILi2EEENS1_11CopyFunctorIhfLi2ELi1ELi1EEEJNS0_4CopyIhfEEEEEvT_T0_DpT1_ --------------------------
	.section	.nv.info._ZN2at6native55_GLOBAL__N__de093ff9_22_ForeachBinaryOpList_cu_a911ec4325multi_tensor_apply_kernelINS1_18TensorListMetadataILi2EEENS1_11CopyFunctorIhfLi2ELi1ELi1EEEJNS0_4CopyIhfEEEEEvT_T0_DpT1_,"",@"SHT_CUDA_INFO"
	.sectionflags	@""
	.align	4


	//----- nvinfo : EIATTR_CUDA_API_VERSION
	.align		4
        /*0000*/ 	.byte	0x04, 0x37
        /*0002*/ 	.short	(.L_7009 - .L_7008)
.L_7008:
        /*0004*/ 	.word	0x00000082


	//----- nvinfo : EIATTR_KPARAM_INFO
	.align		4
.L_7009:
        /*0008*/ 	.byte	0x04, 0x17
        /*000a*/ 	.short	(.L_7011 - .L_7010)
.L_7010:
        /*000c*/ 	.word	0x00000000
        /*0010*/ 	.short	0x0002
        /*0012*/ 	.short	0x0c49
        /*0014*/ 	.byte	0x00, 0xf0, 0x05, 0x00


	//----- nvinfo : EIATTR_KPARAM_INFO
	.align		4
.L_7011:
        /*0018*/ 	.byte	0x04, 0x17
        /*001a*/ 	.short	(.L_7013 - .L_7012)
.L_7012:
        /*001c*/ 	.word	0x00000000
        /*0020*/ 	.short	0x0001
        /*0022*/ 	.short	0x0c48
        /*0024*/ 	.byte	0x00, 0xf0, 0x05, 0x00


	//----- nvinfo : EIATTR_KPARAM_INFO
	.align		4
.L_7013:
        /*0028*/ 	.byte	0x04, 0x17
        /*002a*/ 	.short	(.L_7015 - .L_7014)
.L_7014:
        /*002c*/ 	.word	0x00000000
        /*0030*/ 	.short	0x0000
        /*0032*/ 	.short	0x0000
        /*0034*/ 	.byte	0x00, 0xf0, 0x21, 0x31


	//----- nvinfo : EIATTR_SPARSE_MMA_MASK
	.align		4
.L_7015:
        /*0038*/ 	.byte	0x03, 0x50
        /*003a*/ 	.short	0x0000


	//----- nvinfo : EIATTR_MAXREG_COUNT
	.align		4
        /*003c*/ 	.byte	0x03, 0x1b
        /*003e*/ 	.short	0x0080


	//----- nvinfo : EIATTR_MERCURY_ISA_VERSION
	.align		4
        /*0040*/ 	.byte	0x03, 0x5f
        /*0042*/ 	.short	0x0101


	//----- nvinfo : EIATTR_EXIT_INSTR_OFFSETS
	.align		4
        /*0044*/ 	.byte	0x04, 0x1c
        /*0046*/ 	.short	(.L_7017 - .L_7016)


	//   ....[0]....
.L_7016:
        /*0048*/ 	.word	0x00000180


	//   ....[1]....
        /*004c*/ 	.word	0x000005a0


	//   ....[2]....
        /*0050*/ 	.word	0x00000600


	//   ....[3]....
        /*0054*/ 	.word	0x00000790


	//----- nvinfo : EIATTR_MAX_THREADS
	.align		4
.L_7017:
        /*0058*/ 	.byte	0x04, 0x05
        /*005a*/ 	.short	(.L_7019 - .L_7018)
.L_7018:
        /*005c*/ 	.word	0x00000200
        /*0060*/ 	.word	0x00000001
        /*0064*/ 	.word	0x00000001


	//----- nvinfo : EIATTR_CRS_STACK_SIZE
	.align		4
.L_7019:
        /*0068*/ 	.byte	0x04, 0x1e
        /*006a*/ 	.short	(.L_7021 - .L_7020)
.L_7020:
        /*006c*/ 	.word	0x00000000


	//----- nvinfo : EIATTR_CBANK_PARAM_SIZE
	.align		4
.L_7021:
        /*0070*/ 	.byte	0x03, 0x19
        /*0072*/ 	.short	0x0c4a


	//----- nvinfo : EIATTR_PARAM_CBANK
	.align		4
        /*0074*/ 	.byte	0x04, 0x0a
        /*0076*/ 	.short	(.L_7023 - .L_7022)
	.align		4
.L_7022:
        /*0078*/ 	.word	index@(.nv.constant0._ZN2at6native55_GLOBAL__N__de093ff9_22_ForeachBinaryOpList_cu_a911ec4325multi_tensor_apply_kernelINS1_18TensorListMetadataILi2EEENS1_11CopyFunctorIhfLi2ELi1ELi1EEEJNS0_4CopyIhfEEEEEvT_T0_DpT1_)
        /*007c*/ 	.short	0x0210
        /*007e*/ 	.short	0x0c4a


	//----- nvinfo : EIATTR_SW_WAR
	.align		4
.L_7023:
        /*0080*/ 	.byte	0x04, 0x36
        /*0082*/ 	.short	(.L_7025 - .L_7024)
.L_7024:
        /*0084*/ 	.word	0x00000008
.L_7025:


//--------------------- .nv.info._ZN2at6native55_GLOBAL__N__de093ff9_22_ForeachBinaryOpList_cu_a911ec4325multi_tensor_apply_kernelINS1_18TensorListMetadataILi2EEENS1_11CopyFunctorIhdLi2ELi1ELi1EEEJNS0_4CopyIhdEEEEEvT_T0_DpT1_ --------------------------
	.section	.nv.info._ZN2at6native55_GLOBAL__N__de093ff9_22_ForeachBinaryOpList_cu_a911ec4325multi_tensor_apply_kernelINS1_18TensorListMetadataILi2EEENS1_11CopyFunctorIhdLi2ELi1ELi1EEEJNS0_4CopyIhdEEEEEvT_T0_DpT1_,"",@"SHT_CUDA_INFO"
	.sectionflags	@""
	.align	4


	//----- nvinfo : EIATTR_CUDA_API_VERSION
	.align		4
        /*0000*/ 	.byte	0x04, 0x37
        /*0002*/ 	.short	(.L_7027 - .L_7026)
.L_7026:
        /*0004*/ 	.word	0x00000082


	//----- nvinfo : EIATTR_KPARAM_INFO
	.align		4
.L_7027:
        /*0008*/ 	.byte	0x04, 0x17
        /*000a*/ 	.short	(.L_7029 - .L_7028)
.L_7028:
        /*000c*/ 	.word	0x00000000
        /*0010*/ 	.short	0x0002
        /*0012*/ 	.short	0x0c49
        /*0014*/ 	.byte	0x00, 0xf0, 0x05, 0x00


	//----- nvinfo : EIATTR_KPARAM_INFO
	.align		4
.L_7029:
        /*0018*/ 	.byte	0x04, 0x17
        /*001a*/ 	.short	(.L_7031 - .L_7030)
.L_7030:
        /*001c*/ 	.word	0x00000000
        /*0020*/ 	.short	0x0001
        /*0022*/ 	.short	0x0c48
        /*0024*/ 	.byte	0x00, 0xf0, 0x05, 0x00


	//----- nvinfo : EIATTR_KPARAM_INFO
	.align		4
.L_7031:
        /*0028*/ 	.byte	0x04, 0x17
        /*002a*/ 	.short	(.L_7033 - .L_7032)
.L_7032:
        /*002c*/ 	.word	0x00000000
        /*0030*/ 	.short	0x0000
        /*0032*/ 	.short	0x0000
        /*0034*/ 	.byte	0x00, 0xf0, 0x21, 0x31


	//----- nvinfo : EIATTR_SPARSE_MMA_MASK
	.align		4
.L_7033:
        /*0038*/ 	.byte	0x03, 0x50
        /*003a*/ 	.short	0x0000


	//----- nvinfo : EIATTR_MAXREG_COUNT
	.align		4
        /*003c*/ 	.byte	0x03, 0x1b
        /*003e*/ 	.short	0x0080


	//----- nvinfo : EIATTR_MERCURY_ISA_VERSION
	.align		4
        /*0040*/ 	.byte	0x03, 0x5f
        /*0042*/ 	.short	0x0101


	//----- nvinfo : EIATTR_EXIT_INSTR_OFFSETS
	.align		4
        /*0044*/ 	.byte	0x04, 0x1c
        /*0046*/ 	.short	(.L_7035 - .L_7034)


	//   ....[0]....
.L_7034:
        /*0048*/ 	.word	0x000001a0


	//   ....[1]....
        /*004c*/ 	.word	0x00000590


	//   ....[2]....
        /*0050*/ 	.word	0x000005f0


	//   ....[3]....
        /*0054*/ 	.word	0x00000790


	//----- nvinfo : EIATTR_MAX_THREADS
	.align		4
.L_7035:
        /*0058*/ 	.byte	0x04, 0x05
        /*005a*/ 	.short	(.L_7037 - .L_7036)
.L_7036:
        /*005c*/ 	.word	0x00000200
        /*0060*/ 	.word	0x00000001
        /*0064*/ 	.word	0x00000001


	//----- nvinfo : EIATTR_CRS_STACK_SIZE
	.align		4
.L_7037:
        /*0068*/ 	.byte	0x04, 0x1e
        /*006a*/ 	.short	(.L_7039 - .L_7038)
.L_7038:
        /*006c*/ 	.word	0x00000000


	//----- nvinfo : EIATTR_CBANK_PARAM_SIZE
	.align		4
.L_7039:
        /*0070*/ 	.byte	0x03, 0x19
        /*0072*/ 	.short	0x0c4a


	//----- nvinfo : EIATTR_PARAM_CBANK
	.align		4
        /*0074*/ 	.byte	0x04, 0x0a
        /*0076*/ 	.short	(.L_7041 - .L_7040)
	.align		4
.L_7040:
        /*0078*/ 	.word	index@(.nv.constant0._ZN2at6native55_GLOBAL__N__de093ff9_22_ForeachBinaryOpList_cu_a911ec4325multi_tensor_apply_kernelINS1_18TensorListMetadataILi2EEENS1_11CopyFunctorIhdLi2ELi1ELi1EEEJNS0_4CopyIhdEEEEEvT_T0_DpT1_)
        /*007c*/ 	.short	0x0210
        /*007e*/ 	.short	0x0c4a


	//----- nvinfo : EIATTR_SW_WAR
	.align		4
.L_7041:
        /*0080*/ 	.byte	0x04, 0x36
        /*0082*/ 	.short	(.L_7043 - .L_7042)
.L_7042:
        /*0084*/ 	.word	0x00000008
.L_7043:


//--------------------- .nv.info._ZN2at6native55_GLOBAL__N__de093ff9_22_ForeachBinaryOpList_cu_a911ec4325multi_tensor_apply_kernelINS1_18TensorListMetadataILi2EEENS1_11CopyFunctorIhiLi2ELi1ELi1EEEJNS0_4CopyIhiEEEEEvT_T0_DpT1_ --------------------------
	.section	.nv.info._ZN2at6native55_GLOBAL__N__de093ff9_22_ForeachBinaryOpList_cu_a911ec4325multi_tensor_apply_kernelINS1_18TensorListMetadataILi2EEENS1_11CopyFunctorIhiLi2ELi1ELi1EEEJNS0_4CopyIhiEEEEEvT_T0_DpT1_,"",@"SHT_CUDA_INFO"
	.sectionflags	@""
	.align	4


	//----- nvinfo : EIATTR_CUDA_API_VERSION
	.align		4
        /*0000*/ 	.byte	0x04, 0x37
        /*0002*/ 	.short	(.L_7045 - .L_7044)
.L_7044:
        /*0004*/ 	.word	0x00000082


	//----- nvinfo : EIATTR_KPARAM_INFO
	.align		4
.L_7045:
        /*0008*/ 	.byte	0x04, 0x17
        /*000a*/ 	.short	(.L_7047 - .L_7046)
.L_7046:
        /*000c*/ 	.word	0x00000000
        /*0010*/ 	.short	0x0002
        /*0012*/ 	.short	0x0c49
        /*0014*/ 	.byte	0x00, 0xf0, 0x05, 0x00


	//----- nvinfo : EIATTR_KPARAM_INFO
	.align		4
.L_7047:
        /*0018*/ 	.byte	0x04, 0x17
        /*001a*/ 	.short	(.L_7049 - .L_7048)
.L_7048:
        /*001c*/ 	.word	0x00000000
        /*0020*/ 	.short	0x0001
        /*0022*/ 	.short	0x0c48
        /*0024*/ 	.byte	0x00, 0xf0, 0x05, 0x00


	//----- nvinfo : EIATTR_KPARAM_INFO
	.align		4
.L_7049:
        /*0028*/ 	.byte	0x04, 0x17
        /*002a*/ 	.short	(.L_7051 - .L_7050)
.L_7050:
        /*002c*/ 	.word	0x00000000
        /*0030*/ 	.short	0x0000
        /*0032*/ 	.short	0x0000
        /*0034*/ 	.byte	0x00, 0xf0, 0x21, 0x31


	//----- nvinfo : EIATTR_SPARSE_MMA_MASK
	.align		4
.L_7051:
        /*0038*/ 	.byte	0x03, 0x50
        /*003a*/ 	.short	0x0000


	//----- nvinfo : EIATTR_MAXREG_COUNT
	.align		4
        /*003c*/ 	.byte	0x03, 0x1b
        /*003e*/ 	.short	0x0080


	//----- nvinfo : EIATTR_MERCURY_ISA_VERSION
	.align		4
        /*0040*/ 	.byte	0x03, 0x5f
        /*0042*/ 	.short	0x0101


	//----- nvinfo : EIATTR_EXIT_INSTR_OFFSETS
	.align		4
        /*0044*/ 	.byte	0x04, 0x1c
        /*0046*/ 	.short	(.L_7053 - .L_7052)


	//   ....[0]....
.L_7052:
        /*0048*/ 	.word	0x00000180


	//   ....[1]....
        /*004c*/ 	.word	0x00000560


	//   ....[2]....
        /*0050*/ 	.word	0x000005c0


	//   ....[3]....
        /*0054*/ 	.word	0x00000710


	//----- nvinfo : EIATTR_MAX_THREADS
	.align		4
.L_7053:
        /*0058*/ 	.byte	0x04, 0x05
        /*005a*/ 	.short	(.L_7055 - .L_7054)
.L_7054:
        /*005c*/ 	.word	0x00000200
        /*0060*/ 	.word	0x00000001
        /*0064*/ 	.word	0x00000001


	//----- nvinfo : EIATTR_CRS_STACK_SIZE
	.align		4
.L_7055:
        /*0068*/ 	.byte	0x04, 0x1e
        /*006a*/ 	.short	(.L_7057 - .L_7056)
.L_7056:
        /*006c*/ 	.word	0x00000000


	//----- nvinfo : EIATTR_CBANK_PARAM_SIZE
	.align		4
.L_7057:
        /*0070*/ 	.byte	0x03, 0x19
        /*0072*/ 	.short	0x0c4a


	//----- nvinfo : EIATTR_PARAM_CBANK
	.align		4
        /*0074*/ 	.byte	0x04, 0x0a
        /*0076*/ 	.short	(.L_7059 - .L_7058)
	.align		4
.L_7058:
        /*0078*/ 	.word	index@(.nv.constant0._ZN2at6native55_GLOBAL__N__de093ff9_22_ForeachBinaryOpList_cu_a911ec4325multi_tensor_apply_kernelINS1_18TensorListMetadataILi2EEENS1_11CopyFunctorIhiLi2ELi1ELi1EEEJNS0_4CopyIhiEEEEEvT_T0_DpT1_)
        /*007c*/ 	.short	0x0210
        /*007e*/ 	.short	0x0c4a


	//----- nvinfo : EIATTR_SW_WAR
	.align		4
.L_7059:
        /*0080*/ 	.byte	0x04, 0x36
        /*0082*/ 	.short	(.L_7061 - .L_7060)
.L_7060:
        /*0084*/ 	.word	0x00000008
.L_7061:


//--------------------- .nv.info._ZN2at6native55_GLOBAL__N__de093ff9_22_ForeachBinaryOpList_cu_a911ec4325multi_tensor_apply_kernelINS1_18TensorListMetadataILi2EEENS1_11CopyFunctorIhsLi2ELi1ELi1EEEJNS0_4CopyIhsEEEEEvT_T0_DpT1_ --------------------------
	.section	.nv.info._ZN2at6native55_GLOBAL__N__de093ff9_22_ForeachBinaryOpList_cu_a911ec4325multi_tensor_apply_kernelINS1_18TensorListMetadataILi2EEENS1_11CopyFunctorIhsLi2ELi1ELi1EEEJNS0_4CopyIhsEEEEEvT_T0_DpT1_,"",@"SHT_CUDA_INFO"
	.sectionflags	@""
	.align	4


	//----- nvinfo : EIATTR_CUDA_API_VERSION
	.align		4
        /*0000*/ 	.byte	0x04, 0x37
        /*0002*/ 	.short	(.L_7063 - .L_7062)
.L_7062:
        /*0004*/ 	.word	0x00000082


	//----- nvinfo : EIATTR_KPARAM_INFO
	.align		4
.L_7063:
        /*0008*/ 	.byte	0x04, 0x17
        /*000a*/ 	.short	(.L_7065 - .L_7064)
.L_7064:
        /*000c*/ 	.word	0x00000000
        /*0010*/ 	.short	0x0002
        /*0012*/ 	.short	0x0c49
        /*0014*/ 	.byte	0x00, 0xf0, 0x05, 0x00


	//----- nvinfo : EIATTR_KPARAM_INFO
	.align		4
.L_7065:
        /*0018*/ 	.byte	0x04, 0x17
        /*001a*/ 	.short	(.L_7067 - .L_7066)
.L_7066:
        /*001c*/ 	.word	0x00000000
        /*0020*/ 	.short	0x0001
        /*0022*/ 	.short	0x0c48
        /*0024*/ 	.byte	0x00, 0xf0, 0x05, 0x00


	//----- nvinfo : EIATTR_KPARAM_INFO
	.align		4
.L_7067:
        /*0028*/ 	.byte	0x04, 0x17
        /*002a*/ 	.short	(.L_7069 - .L_7068)
.L_7068:
        /*002c*/ 	.word	0x00000000
        /*0030*/ 	.short	0x0000
        /*0032*/ 	.short	0x0000
        /*0034*/ 	.byte	0x00, 0xf0, 0x21, 0x31


	//----- nvinfo : EIATTR_SPARSE_MMA_MASK
	.align		4
.L_7069:
        /*0038*/ 	.byte	0x03, 0x50
        /*003a*/ 	.short	0x0000


	//----- nvinfo : EIATTR_MAXREG_COUNT
	.align		4
        /*003c*/ 	.byte	0x03, 0x1b
        /*003e*/ 	.short	0x0080


	//----- nvinfo : EIATTR_MERCURY_ISA_VERSION
	.align		4
        /*0040*/ 	.byte	0x03, 0x5f
        /*0042*/ 	.short	0x0101


	//----- nvinfo : EIATTR_EXIT_INSTR_OFFSETS
	.align		4
        /*0044*/ 	.byte	0x04, 0x1c
        /*0046*/ 	.short	(.L_7071 - .L_7070)


	//   ....[0]....
.L_7070:
        /*0048*/ 	.word	0x00000180


	//   ....[1]....
        /*004c*/ 	.word	0x00000560


	//   ....[2]....
        /*0050*/ 	.word	0x000005c0


	//   ....[3]....
        /*0054*/ 	.word	0x00000730


	//----- nvinfo : EIATTR_MAX_THREADS
	.align		4
.L_7071:
        /*0058*/ 	.byte	0x04, 0x05
        /*005a*/ 	.short	(.L_7073 - .L_7072)
.L_7072:
        /*005c*/ 	.word	0x00000200
        /*0060*/ 	.word	0x00000001
        /*0064*/ 	.word	0x00000001


	//----- nvinfo : EIATTR_CRS_STACK_SIZE
	.align		4
.L_7073:
        /*0068*/ 	.byte	0x04, 0x1e
        /*006a*/ 	.short	(.L_7075 - .L_7074)
.L_7074:
        /*006c*/ 	.word	0x00000000


	//----- nvinfo : EIATTR_CBANK_PARAM_SIZE
	.align		4
.L_7075:
        /*0070*/ 	.byte	0x03, 0x19
        /*0072*/ 	.short	0x0c4a


	//----- nvinfo : EIATTR_PARAM_CBANK
	.align		4
        /*0074*/ 	.byte	0x04, 0x0a
        /*0076*/ 	.short	(.L_7077 - .L_7076)
	.align		4
.L_7076:
        /*0078*/ 	.word	index@(.nv.constant0._ZN2at6native55_GLOBAL__N__de093ff9_22_ForeachBinaryOpList_cu_a911ec4325multi_tensor_apply_kernelINS1_18TensorListMetadataILi2EEENS1_11CopyFunctorIhsLi2ELi1ELi1EEEJNS0_4CopyIhsEEEEEvT_T0_DpT1_)
        /*007c*/ 	.short	0x0210
        /*007e*/ 	.short	0x0c4a


	//----- nvinfo : EIATTR_SW_WAR
	.align		4
.L_7077:
        /*0080*/ 	.byte	0x04, 0x36
        /*0082*/ 	.short	(.L_7079 - .L_7078)
.L_7078:
        /*0084*/ 	.word	0x00000008
.L_7079:


//--------------------- .nv.info._ZN2at6native55_GLOBAL__N__de093ff9_22_ForeachBinaryOpList_cu_a911ec4325multi_tensor_apply_kernelINS1_18TensorListMetadataILi2EEENS1_11CopyFunctorIhlLi2ELi1ELi1EEEJNS0_4CopyIhlEEEEEvT_T0_DpT1_ --------------------------
	.section	.nv.info._ZN2at6native55_GLOBAL__N__de093ff9_22_ForeachBinaryOpList_cu_a911ec4325multi_tensor_apply_kernelINS1_18TensorListMetadataILi2EEENS1_11CopyFunctorIhlLi2ELi1ELi1EEEJNS0_4CopyIhlEEEEEvT_T0_DpT1_,"",@"SHT_CUDA_INFO"
	.sectionflags	@""
	.align	4


	//----- nvinfo : EIATTR_CUDA_API_VERSION
	.align		4
        /*0000*/ 	.byte	0x04, 0x37
        /*0002*/ 	.short	(.L_7081 - .L_7080)
.L_7080:
        /*0004*/ 	.word	0x00000082


	//----- nvinfo : EIATTR_KPARAM_INFO
	.align		4
.L_7081:
        /*0008*/ 	.byte	0x04, 0x17
        /*000a*/ 	.short	(.L_7083 - .L_7082)
.L_7082:
        /*000c*/ 	.word	0x00000000
        /*0010*/ 	.short	0x0002
        /*0012*/ 	.short	0x0c49
        /*0014*/ 	.byte	0x00, 0xf0, 0x05, 0x00


	//----- nvinfo : EIATTR_KPARAM_INFO
	.align		4
.L_7083:
        /*0018*/ 	.byte	0x04, 0x17
        /*001a*/ 	.short	(.L_7085 - .L_7084)
.L_7084:
        /*001c*/ 	.word	0x00000000
        /*0020*/ 	.short	0x0001
        /*0022*/ 	.short	0x0c48
        /*0024*/ 	.byte	0x00, 0xf0, 0x05, 0x00


	//----- nvinfo : EIATTR_KPARAM_INFO
	.align		4
.L_7085:
        /*0028*/ 	.byte	0x04, 0x17
        /*002a*/ 	.short	(.L_7087 - .L_7086)
.L_7086:
        /*002c*/ 	.word	0x00000000
        /*0030*/ 	.short	0x0000
        /*0032*/ 	.short	0x0000
        /*0034*/ 	.byte	0x00, 0xf0, 0x21, 0x31


	//----- nvinfo : EIATTR_SPARSE_MMA_MASK
	.align		4
.L_7087:
        /*0038*/ 	.byte	0x03, 0x50
        /*003a*/ 	.short	0x0000


	//----- nvinfo : EIATTR_MAXREG_COUNT
	.align		4
        /*003c*/ 	.byte	0x03, 0x1b
        /*003e*/ 	.short	0x0080


	//----- nvinfo : EIATTR_MERCURY_ISA_VERSION
	.align		4
        /*0040*/ 	.byte	0x03, 0x5f
        /*0042*/ 	.short	0x0101


	//----- nvinfo : EIATTR_EXIT_INSTR_OFFSETS
	.align		4
        /*0044*/ 	.byte	0x04, 0x1c
        /*0046*/ 	.short	(.L_7089 - .L_7088)


	//   ....[0]....
.L_7088:
        /*0048*/ 	.word	0x00000180


	//   ....[1]....
        /*004c*/ 	.word	0x00000560


	//   ....[2]....
        /*0050*/ 	.word	0x000005c0


	//   ....[3]....
        /*0054*/ 	.word	0x00000740


	//----- nvinfo : EIATTR_MAX_THREADS
	.align		4
.L_7089:
        /*0058*/ 	.byte	0x04, 0x05
        /*005a*/ 	.short	(.L_7091 - .L_7090)
.L_7090:
        /*005c*/ 	.word	0x00000200
        /*0060*/ 	.word	0x00000001
        /*0064*/ 	.word	0x00000001


	//----- nvinfo : EIATTR_CRS_STACK_SIZE
	.align		4
.L_7091:
        /*0068*/ 	.byte	0x04, 0x1e
        /*006a*/ 	.short	(.L_7093 - .L_7092)
.L_7092:
        /*006c*/ 	.word	0x00000000


	//----- nvinfo : EIATTR_CBANK_PARAM_SIZE
	.align		4
.L_7093:
        /*0070*/ 	.byte	0x03, 0x19
        /*0072*/ 	.short	0x0c4a


	//----- nvinfo : EIATTR_PARAM_CBANK
	.align		4
        /*0074*/ 	.byte	0x04, 0x0a
        /*0076*/ 	.short	(.L_7095 - .L_7094)
	.align		4
.L_7094:
        /*0078*/ 	.word	index@(.nv.constant0._ZN2at6native55_GLOBAL__N__de093ff9_22_ForeachBinaryOpList_cu_a911ec4325multi_tensor_apply_kernelINS1_18TensorListMetadataILi2EEENS1_11CopyFunctorIhlLi2ELi1ELi1EEEJNS0_4CopyIhlEEEEEvT_T0_DpT1_)
        /*007c*/ 	.short	0x0210
        /*007e*/ 	.short	0x0c4a


	//----- nvinfo : EIATTR_SW_WAR
	.align		4
.L_7095:
        /*0080*/ 	.byte	0x04, 0x36
        /*0082*/ 	.short	(.L_7097 - .L_7096)
.L_7096:
        /*0084*/ 	.word	0x00000008
.L_7097:


//--------------------- .nv.info._ZN2at6native55_GLOBAL__N__de093ff9_22_ForeachBinaryOpList_cu_a911ec4325multi_tensor_apply_kernelINS1_18TensorListMetadataILi2EEENS1_11CopyFunctorIhaLi2ELi1ELi1EEEJNS0_4CopyIhaEEEEEvT_T0_DpT1_ --------------------------
	.section	.nv.info._ZN2at6native55_GLOBAL__N__de093ff9_22_ForeachBinaryOpList_cu_a911ec4325multi_tensor_apply_kernelINS1_18TensorListMetadataILi2EEENS1_11CopyFunctorIhaLi2ELi1ELi1EEEJNS0_4CopyIhaEEEEEvT_T0_DpT1_,"",@"SHT_CUDA_INFO"
	.sectionflags	@""
	.align	4


	//----- nvinfo : EIATTR_CUDA_API_VERSION
	.align		4
        /*0000*/ 	.byte	0x04, 0x37
        /*0002*/ 	.short	(.L_7099 - .L_7098)
.L_7098:
        /*0004*/ 	.word	0x00000082


	//----- nvinfo : EIATTR_KPARAM_INFO
	.align		4
.L_7099:
        /*0008*/ 	.byte	0x04, 0x17
        /*000a*/ 	.short	(.L_7101 - .L_7100)
.L_7100:
        /*000c*/ 	.word	0x00000000
        /*0010*/ 	.short	0x0002
        /*0012*/ 	.short	0x0c49
        /*0014*/ 	.byte	0x00, 0xf0, 0x05, 0x00


	//----- nvinfo : EIATTR_KPARAM_INFO
	.align		4
.L_7101:
        /*0018*/ 	.byte	0x04, 0x17
        /*001a*/ 	.short	(.L_7103 - .L_7102)
.L_7102:
        /*001c*/ 	.word	0x00000000
        /*0020*/ 	.short	0x0001
        /*0022*/ 	.short	0x0c48
        /*0024*/ 	.byte	0x00, 0xf0, 0x05, 0x00


	//----- nvinfo : EIATTR_KPARAM_INFO
	.align		4
.L_7103:
        /*0028*/ 	.byte	0x04, 0x17
        /*002a*/ 	.short	(.L_7105 - .L_7104)
.L_7104:
        /*002c*/ 	.word	0x00000000
        /*0030*/ 	.short	0x0000
        /*0032*/ 	.short	0x0000
        /*0034*/ 	.byte	0x00, 0xf0, 0x21, 0x31


	//----- nvinfo : EIATTR_SPARSE_MMA_MASK
	.align		4
.L_7105:
        /*0038*/ 	.byte	0x03, 0x50
        /*003a*/ 	.short	0x0000


	//----- nvinfo : EIATTR_MAXREG_COUNT
	.align		4
        /*003c*/ 	.byte	0x03, 0x1b
        /*003e*/ 	.short	0x0080


	//----- nvinfo : EIATTR_MERCURY_ISA_VERSION
	.align		4
        /*0040*/ 	.byte	0x03, 0x5f
        /*0042*/ 	.short	0x0101


	//----- nvinfo : EIATTR_EXIT_INSTR_OFFSETS
	.align		4
        /*0044*/ 	.byte	0x04, 0x1c
        /*0046*/ 	.short	(.L_7107 - .L_7106)


	//   ....[0]....
.L_7106:
        /*0048*/ 	.word	0x00000170


	//   ....[1]....
        /*004c*/ 	.word	0x00000550


	//   ....[2]....
        /*0050*/ 	.word	0x000005b0


	//   ....[3]....
        /*0054*/ 	.word	0x000006f0


	//----- nvinfo : EIATTR_MAX_THREADS
	.align		4
.L_7107:
        /*0058*/ 	.byte	0x04, 0x05
        /*005a*/ 	.short	(.L_7109 - .L_7108)
.L_7108:
        /*005c*/ 	.word	0x00000200
        /*0060*/ 	.word	0x00000001
        /*0064*/ 	.word	0x00000001


	//----- nvinfo : EIATTR_CRS_STACK_SIZE
	.align		4
.L_7109:
        /*0068*/ 	.byte	0x04, 0x1e
        /*006a*/ 	.short	(.L_7111 - .L_7110)
.L_7110:
        /*006c*/ 	.word	0x00000000


	//----- nvinfo : EIATTR_CBANK_PARAM_SIZE
	.align		4
.L_7111:
        /*0070*/ 	.byte	0x03, 0x19
        /*0072*/ 	.short	0x0c4a


	//----- nvinfo : EIATTR_PARAM_CBANK
	.align		4
        /*0074*/ 	.byte	0x04, 0x0a
        /*0076*/ 	.short	(.L_7113 - .L_7112)
	.align		4
.L_7112:
        /*0078*/ 	.word	index@(.nv.constant0._ZN2at6native55_GLOBAL__N__de093ff9_22_ForeachBinaryOpList_cu_a911ec4325multi_tensor_apply_kernelINS1_18TensorListMetadataILi2EEENS1_11CopyFunctorIhaLi2ELi1ELi1EEEJNS0_4CopyIhaEEEEEvT_T0_DpT1_)
        /*007c*/ 	.short	0x0210
        /*007e*/ 	.short	0x0c4a


	//----- nvinfo : EIATTR_SW_WAR
	.align		4
.L_7113:
        /*0080*/ 	.byte	0x04, 0x36
        /*0082*/ 	.short	(.L_7115 - .L_7114)
.L_7114:
        /*0084*/ 	.word	0x00000008
.L_7115:


//--------------------- .nv.info._ZN2at6native55_GLOBAL__N__de093ff9_22_ForeachBinaryOpList_cu_a911ec4325multi_tensor_apply_kernelINS1_18TensorListMetadataILi2EEENS1_14UnaryOpFunctorIhLi2ELi1ELi1EEEJNS0_4CopyIhhEEEEEvT_T0_DpT1_ --------------------------
	.section	.nv.info._ZN2at6native55_GLOBAL__N__de093ff9_22_ForeachBinaryOpList_cu_a911ec4325multi_tensor_apply_kernelINS1_18TensorListMetadataILi2EEENS1_14UnaryOpFunctorIhLi2ELi1ELi1EEEJNS0_4CopyIhhEEEEEvT_T0_DpT1_,"",@"SHT_CUDA_INFO"
	.sectionflags	@""
	.align	4


	//----- nvinfo : EIATTR_CUDA_API_VERSION
	.align		4
        /*0000*/ 	.byte	0x04, 0x37
        /*0002*/ 	.short	(.L_7117 - .L_7116)
.L_7116:
        /*0004*/ 	.word	0x00000082


	//----- nvinfo : EIATTR_KPARAM_INFO
	.align		4
.L_7117:
        /*0008*/ 	.byte	0x04, 0x17
        /*000a*/ 	.short	(.L_7119 - .L_7118)
.L_7118:
        /*000c*/ 	.word	0x00000000
        /*0010*/ 	.short	0x0002
        /*0012*/ 	.short	0x0c49
        /*0014*/ 	.byte	0x00, 0xf0, 0x05, 0x00


	//----- nvinfo : EIATTR_KPARAM_INFO
	.align		4
.L_7119:
        /*0018*/ 	.byte	0x04, 0x17
        /*001a*/ 	.short	(.L_7121 - .L_7120)
.L_7120:
        /*001c*/ 	.word	0x00000000
        /*0020*/ 	.short	0x0001
        /*0022*/ 	.short	0x0c48
        /*0024*/ 	.byte	0x00, 0xf0, 0x05, 0x00


	//----- nvinfo : EIATTR_KPARAM_INFO
	.align		4
.L_7121:
        /*0028*/ 	.byte	0x04, 0x17
        /*002a*/ 	.short	(.L_7123 - .L_7122)
.L_7122:
        /*002c*/ 	.word	0x00000000
        /*0030*/ 	.short	0x0000
        /*0032*/ 	.short	0x0000
        /*0034*/ 	.byte	0x00, 0xf0, 0x21, 0x31


	//----- nvinfo : EIATTR_SPARSE_MMA_MASK
	.align		4
.L_7123:
        /*0038*/ 	.byte	0x03, 0x50
        /*003a*/ 	.short	0x0000


	//----- nvinfo : EIATTR_MAXREG_COUNT
	.align		4
        /*003c*/ 	.byte	0x03, 0x1b
        /*003e*/ 	.short	0x0080


	//----- nvinfo : EIATTR_MERCURY_ISA_VERSION
	.align		4
        /*0040*/ 	.byte	0x03, 0x5f
        /*0042*/ 	.short	0x0101


	//----- nvinfo : EIATTR_EXIT_INSTR_OFFSETS
	.align		4
        /*0044*/ 	.byte	0x04, 0x1c
        /*0046*/ 	.short	(.L_7125 - .L_7124)


	//   ....[0]....
.L_7124:
        /*0048*/ 	.word	0x00000170


	//   ....[1]....
        /*004c*/ 	.word	0x00000590


	//   ....[2]....
        /*0050*/ 	.word	0x000005f0


	//   ....[3]....
        /*0054*/ 	.word	0x00000730


	//----- nvinfo : EIATTR_MAX_THREADS
	.align		4
.L_7125:
        /*0058*/ 	.byte	0x04, 0x05
        /*005a*/ 	.short	(.L_7127 - .L_7126)
.L_7126:
        /*005c*/ 	.word	0x00000200
        /*0060*/ 	.word	0x00000001
        /*0064*/ 	.word	0x00000001


	//----- nvinfo : EIATTR_CRS_STACK_SIZE
	.align		4
.L_7127:
        /*0068*/ 	.byte	0x04, 0x1e
        /*006a*/ 	.short	(.L_7129 - .L_7128)
.L_7128:
        /*006c*/ 	.word	0x00000000


	//----- nvinfo : EIATTR_CBANK_PARAM_SIZE
	.align		4
.L_7129:
        /*0070*/ 	.byte	0x03, 0x19
        /*0072*/ 	.short	0x0c4a


	//----- nvinfo : EIATTR_PARAM_CBANK
	.align		4
        /*0074*/ 	.byte	0x04, 0x0a
        /*0076*/ 	.short	(.L_7131 - .L_7130)
	.align		4
.L_7130:
        /*0078*/ 	.word	index@(.nv.constant0._ZN2at6native55_GLOBAL__N__de093ff9_22_ForeachBinaryOpList_cu_a911ec4325multi_tensor_apply_kernelINS1_18TensorListMetadataILi2EEENS1_14UnaryOpFunctorIhLi2ELi1ELi1EEEJNS0_4CopyIhhEEEEEvT_T0_DpT1_)
        /*007c*/ 	.short	0x0210
        /*007e*/ 	.short	0x0c4a


	//----- nvinfo : EIATTR_SW_WAR
	.align		4
.L_7131:
        /*0080*/ 	.byte	0x04, 0x36
        /*0082*/ 	.short	(.L_7133 - .L_7132)
.L_7132:
        /*0084*/ 	.word	0x00000008
.L_7133:


//--------------------- .nv.info._ZN2at6native55_GLOBAL__N__de093ff9_22_ForeachBinaryOpList_cu_a911ec4325multi_tensor_apply_kernelINS1_18TensorListMetadataILi3EEENS1_24BinaryOpListAlphaFunctorIN3c104HalfELi3ELi2ELi2EEEJNS1_13power_functorIfEEfEEEvT_T0_DpT1_ --------------------------
	.section	.nv.info._ZN2at6native55_GLOBAL__N__de093ff9_22_ForeachBinaryOpList_cu_a911ec4325multi_tensor_apply_kernelINS1_18TensorListMetadataILi3EEENS1_24BinaryOpListAlphaFunctorIN3c104HalfELi3ELi2ELi2EEEJNS1_13power_functorIfEEfEEEvT_T0_DpT1_,"",@"SHT_CUDA_INFO"
	.sectionflags	@""
	.align	4


	//----- nvinfo : EIATTR_CUDA_API_VERSION
	.align		4
        /*0000*/ 	.byte	0x04, 0x37
        /*0002*/ 	.short	(.L_7135 - .L_7134)
.L_7134:
        /*0004*/ 	.word	0x00000082


	//----- nvinfo : EIATTR_KPARAM_INFO
	.align		4
.L_7135:
        /*0008*/ 	.byte	0x04, 0x17
        /*000a*/ 	.short	(.L_7137 - .L_7136)
.L_7136:
        /*000c*/ 	.word	0x00000000
        /*0010*/ 	.short	0x0003
        /*0012*/ 	.short	0x0c4c
        /*0014*/ 	.byte	0x00, 0xf0, 0x11, 0x00


	//----- nvinfo : EIATTR_KPARAM_INFO
	.align		4
.L_7137:
        /*0018*/ 	.byte	0x04, 0x17
        /*001a*/ 	.short	(.L_7139 - .L_7138)
.L_7138:
        /*001c*/ 	.word	0x00000000
        /*0020*/ 	.short	0x0002
        /*0022*/ 	.short	0x0c49
        /*0024*/ 	.byte	0x00, 0xf0, 0x05, 0x00


	//----- nvinfo : EIATTR_KPARAM_INFO
	.align		4
.L_7139:
        /*0028*/ 	.byte	0x04, 0x17
        /*002a*/ 	.short	(.L_7141 - .L_7140)
.L_7140:
        /*002c*/ 	.word	0x00000000
        /*0030*/ 	.short	0x0001
        /*0032*/ 	.short	0x0c48
        /*0034*/ 	.byte	0x00, 0xf0, 0x05, 0x00


	//----- nvinfo : EIATTR_KPARAM_INFO
	.align		4
.L_7141:
        /*0038*/ 	.byte	0x04, 0x17
        /*003a*/ 	.short	(.L_7143 - .L_7142)
.L_7142:
        /*003c*/ 	.word	0x00000000
        /*0040*/ 	.short	0x0000
        /*0042*/ 	.short	0x0000
        /*0044*/ 	.byte	0x00, 0xf0, 0x21, 0x31


	//----- nvinfo : EIATTR_SPARSE_MMA_MASK
	.align		4
.L_7143:
        /*0048*/ 	.byte	0x03, 0x50
        /*004a*/ 	.short	0x0000


	//----- nvinfo : EIATTR_MAXREG_COUNT
	.align		4
        /*004c*/ 	.byte	0x03, 0x1b
        /*004e*/ 	.short	0x0080


	//----- nvinfo : EIATTR_MERCURY_ISA_VERSION
	.align		4
        /*0050*/ 	.byte	0x03, 0x5f
        /*0052*/ 	.short	0x0101


	//----- nvinfo : EIATTR_EXIT_INSTR_OFFSETS
	.align		4
        /*0054*/ 	.byte	0x04, 0x1c
        /*0056*/ 	.short	(.L_7145 - .L_7144)


	//   ....[0]....
.L_7144:
        /*0058*/ 	.word	0x000001b0


	//   ....[1]....
        /*005c*/ 	.word	0x00000880


	//   ....[2]....
        /*0060*/ 	.word	0x000008e0


	//   ....[3]....
        /*0064*/ 	.word	0x00000c00


	//----- nvinfo : EIATTR_MAX_THREADS
	.align		4
.L_7145:
        /*0068*/ 	.byte	0x04, 0x05
        /*006a*/ 	.short	(.L_7147 - .L_7146)
.L_7146:
        /*006c*/ 	.word	0x00000200
        /*0070*/ 	.word	0x00000001
        /*0074*/ 	.word	0x00000001


	//----- nvinfo : EIATTR_CRS_STACK_SIZE
	.align		4
.L_7147:
        /*0078*/ 	.byte	0x04, 0x1e
        /*007a*/ 	.short	(.L_7149 - .L_7148)
.L_7148:
        /*007c*/ 	.word	0x00000000


	//----- nvinfo : EIATTR_CBANK_PARAM_SIZE
	.align		4
.L_7149:
        /*0080*/ 	.byte	0x03, 0x19
        /*0082*/ 	.short	0x0c50


	//----- nvinfo : EIATTR_PARAM_CBANK
	.align		4
        /*0084*/ 	.byte	0x04, 0x0a
        /*0086*/ 	.short	(.L_7151 - .L_7150)
	.align		4
.L_7150:
        /*0088*/ 	.word	index@(.nv.constant0._ZN2at6native55_GLOBAL__N__de093ff9_22_ForeachBinaryOpList_cu_a911ec4325multi_tensor_apply_kernelINS1_18TensorListMetadataILi3EEENS1_24BinaryOpListAlphaFunctorIN3c104HalfELi3ELi2ELi2EEEJNS1_13power_functorIfEEfEEEvT_T0_DpT1_)
        /*008c*/ 	.short	0x0210
        /*008e*/ 	.short	0x0c50


	//----- nvinfo : EIATTR_SW_WAR
	.align		4
.L_7151:
        /*0090*/ 	.byte	0x04, 0x36
        /*0092*/ 	.short	(.L_7153 - .L_7152)
.L_7152:
        /*0094*/ 	.word	0x00000008
.L_7153:


//--------------------- .nv.info._ZN2at6native55_GLOBAL__N__de093ff9_22_ForeachBinaryOpList_cu_a911ec4325multi_tensor_apply_kernelINS1_18TensorListMetadataILi3EEENS1_24BinaryOpListAlphaFunctorIN3c108BFloat16ELi3ELi2ELi2EEEJNS1_13power_functorIfEEfEEEvT_T0_DpT1_ --------------------------
	.section	.nv.info._ZN2at6native55_GLOBAL__N__de093ff9_22_ForeachBinaryOpList_cu_a911ec4325multi_tensor_apply_kernelINS1_18TensorListMetadataILi3EEENS1_24BinaryOpListAlphaFunctorIN3c108BFloat16ELi3ELi2ELi2EEEJNS1_13power_functorIfEEfEEEvT_T0_DpT1_,"",@"SHT_CUDA_INFO"
	.sectionflags	@""
	.align	4


	//----- nvinfo : EIATTR_CUDA_API_VERSION
	.align		4
        /*0000*/ 	.byte	0x04, 0x37
        /*0002*/ 	.short	(.L_7155 - .L_7154)
.L_7154:
        /*0004*/ 	.word	0x00000082


	//----- nvinfo : EIATTR_KPARAM_INFO
	.align		4
.L_7155:
        /*0008*/ 	.byte	0x04, 0x17
        /*000a*/ 	.short	(.L_7157 - .L_7156)
.L_7156:
        /*000c*/ 	.word	0x00000000
        /*0010*/ 	.short	0x0003
        /*0012*/ 	.short	0x0c4c
        /*0014*/ 	.byte	0x00, 0xf0, 0x11, 0x00


	//----- nvinfo : EIATTR_KPARAM_INFO
	.align		4
.L_7157:
        /*0018*/ 	.byte	0x04, 0x17
        /*001a*/ 	.short	(.L_7159 - .L_7158)
.L_7158:
        /*001c*/ 	.word	0x00000000
        /*0020*/ 	.short	0x0002
        /*0022*/ 	.short	0x0c49
        /*0024*/ 	.byte	0x00, 0xf0, 0x05, 0x00


	//----- nvinfo : EIATTR_KPARAM_INFO
	.align		4
.L_7159:
        /*0028*/ 	.byte	0x04, 0x17
        /*002a*/ 	.short	(.L_7161 - .L_7160)
.L_7160:
        /*002c*/ 	.word	0x00000000
        /*0030*/ 	.short	0x0001
        /*0032*/ 	.short	0x0c48
        /*0034*/ 	.byte	0x00, 0xf0, 0x05, 0x00


	//----- nvinfo : EIATTR_KPARAM_INFO
	.align		4
.L_7161:
        /*0038*/ 	.byte	0x04, 0x17
        /*003a*/ 	.short	(.L_7163 - .L_7162)
.L_7162:
        /*003c*/ 	.word	0x00000000
        /*0040*/ 	.short	0x0000
        /*0042*/ 	.short	0x0000
        /*0044*/ 	.byte	0x00, 0xf0, 0x21, 0x31


	//----- nvinfo : EIATTR_SPARSE_MMA_MASK
	.align		4
.L_7163:
        /*0048*/ 	.byte	0x03, 0x50
        /*004a*/ 	.short	0x0000


	//----- nvinfo : EIATTR_MAXREG_COUNT
	.align		4
        /*004c*/ 	.byte	0x03, 0x1b
        /*004e*/ 	.short	0x0080


	//----- nvinfo : EIATTR_MERCURY_ISA_VERSION
	.align		4
        /*0050*/ 	.byte	0x03, 0x5f
        /*0052*/ 	.short	0x0101


	//----- nvinfo : EIATTR_EXIT_INSTR_OFFSETS
	.align		4
        /*0054*/ 	.byte	0x04, 0x1c
        /*0056*/ 	.short	(.L_7165 - .L_7164)


	//   ....[0]....
.L_7164:
        /*0058*/ 	.word	0x000001b0


	//   ....[1]....
        /*005c*/ 	.word	0x00000880


	//   ....[2]....
        /*0060*/ 	.word	0x000008e0


	//   ....[3]....
        /*0064*/ 	.word	0x00000c40


	//----- nvinfo : EIATTR_MAX_THREADS
	.align		4
.L_7165:
        /*0068*/ 	.byte	0x04, 0x05
        /*006a*/ 	.short	(.L_7167 - .L_7166)
.L_7166:
        /*006c*/ 	.word	0x00000200
        /*0070*/ 	.word	0x00000001
        /*0074*/ 	.word	0x00000001


	//----- nvinfo : EIATTR_CRS_STACK_SIZE
	.align		4
.L_7167:
        /*0078*/ 	.byte	0x04, 0x1e
        /*007a*/ 	.short	(.L_7169 - .L_7168)
.L_7168:
        /*007c*/ 	.word	0x00000000


	//----- nvinfo : EIATTR_CBANK_PARAM_SIZE
	.align		4
.L_7169:
        /*0080*/ 	.byte	0x03, 0x19
        /*0082*/ 	.short	0x0c50


	//----- nvinfo : EIATTR_PARAM_CBANK
	.align		4
        /*0084*/ 	.byte	0x04, 0x0a
        /*0086*/ 	.short	(.L_7171 - .L_7170)
	.align		4
.L_7170:
        /*0088*/ 	.word	index@(.nv.constant0._ZN2at6native55_GLOBAL__N__de093ff9_22_ForeachBinaryOpList_cu_a911ec4325multi_tensor_apply_kernelINS1_18TensorListMetadataILi3EEENS1_24BinaryOpListAlphaFunctorIN3c108BFloat16ELi3ELi2ELi2EEEJNS1_13power_functorIfEEfEEEvT_T0_DpT1_)
        /*008c*/ 	.short	0x0210
        /*008e*/ 	.short	0x0c50


	//----- nvinfo : EIATTR_SW_WAR
	.align		4
.L_7171:
        /*0090*/ 	.byte	0x04, 0x36
        /*0092*/ 	.short	(.L_7173 - .L_7172)
.L_7172:
        /*0094*/ 	.word	0x00000008
.L_7173:


//--------------------- .nv.info._ZN2at6native55_GLOBAL__N__de093ff9_22_ForeachBinaryOpList_cu_a911ec4325multi_tensor_apply_kernelINS1_18TensorListMetadataILi3EEENS1_24BinaryOpListAlphaFunctorIN3c107complexIfEELi3ELi2ELi2EEEJNS1_13power_functorIS8_EES8_EEEvT_T0_DpT1_ --------------------------
	.section	.nv.info._ZN2at6native55_GLOBAL__N__de093ff9_22_ForeachBinaryOpList_cu_a911ec4325multi_tensor_apply_kernelINS1_18TensorListMetadataILi3EEENS1_24BinaryOpListAlphaFunctorIN3c107complexIfEELi3ELi2ELi2EEEJNS1_13power_functorIS8_EES8_EEEvT_T0_DpT1_,"",@"SHT_CUDA_INFO"
	.sectionflags	@""
	.align	4


	//----- nvinfo : EIATTR_CUDA_API_VERSION
	.align		4
        /*0000*/ 	.byte	0x04, 0x37
        /*0002*/ 	.short	(.L_7175 - .L_7174)
.L_7174:
        /*0004*/ 	.word	0x00000082


	//----- nvinfo : EIATTR_KPARAM_INFO
	.align		4
.L_7175:
        /*0008*/ 	.byte	0x04, 0x17
        /*000a*/ 	.short	(.L_7177 - .L_7176)
.L_7176:
        /*000c*/ 	.word	0x00000000
        /*0010*/ 	.short	0x0003
        /*0012*/ 	.short	0x0c50
        /*0014*/ 	.byte	0x00, 0xf0, 0x21, 0x00


	//----- nvinfo : EIATTR_KPARAM_INFO
	.align		4
.L_7177:
        /*0018*/ 	.byte	0x04, 0x17
        /*001a*/ 	.short	(.L_7179 - .L_7178)
.L_7178:
        /*001c*/ 	.word	0x00000000
        /*0020*/ 	.short	0x0002
        /*0022*/ 	.short	0x0c49
        /*0024*/ 	.byte	0x00, 0xf0, 0x05, 0x00


	//----- nvinfo : EIATTR_KPARAM_INFO
	.align		4
.L_7179:
        /*0028*/ 	.byte	0x04, 0x17
        /*002a*/ 	.short	(.L_7181 - .L_7180)
.L_7180:
        /*002c*/ 	.word	0x00000000
        /*0030*/ 	.short	0x0001
        /*0032*/ 	.short	0x0c48
        /*0034*/ 	.byte	0x00, 0xf0, 0x05, 0x00


	//----- nvinfo : EIATTR_KPARAM_INFO
	.align		4
.L_7181:
        /*0038*/ 	.byte	0x04, 0x17
        /*003a*/ 	.short	(.L_7183 - .L_7182)
.L_7182:
        /*003c*/ 	.word	0x00000000
        /*0040*/ 	.short	0x0000
        /*0042*/ 	.short	0x0000
        /*0044*/ 	.byte	0x00, 0xf0, 0x21, 0x31


	//----- nvinfo : EIATTR_SPARSE_MMA_MASK
	.align		4
.L_7183:
        /*0048*/ 	.byte	0x03, 0x50
        /*004a*/ 	.short	0x0000


	//----- nvinfo : EIATTR_MAXREG_COUNT
	.align		4
        /*004c*/ 	.byte	0x03, 0x1b
        /*004e*/ 	.short	0x0080


	//----- nvinfo : EIATTR_MERCURY_ISA_VERSION
	.align		4
        /*0050*/ 	.byte	0x03, 0x5f
        /*0052*/ 	.short	0x0101


	//----- nvinfo : EIATTR_EXIT_INSTR_OFFSETS
	.align		4
        /*0054*/ 	.byte	0x04, 0x1c
        /*0056*/ 	.short	(.L_7185 - .L_7184)


	//   ....[0]....
.L_7184:
        /*0058*/ 	.word	0x000001b0


	//   ....[1]....
        /*005c*/ 	.word	0x0000b800


	//   ....[2]....
        /*0060*/ 	.word	0x0000b860


	//   ....[3]....
        /*0064*/ 	.word	0x00016a80


	//----- nvinfo : EIATTR_MAX_THREADS
	.align		4
.L_7185:
        /*0068*/ 	.byte	0x04, 0x05
        /*006a*/ 	.short	(.L_7187 - .L_7186)
.L_7186:
        /*006c*/ 	.word	0x00000200
        /*0070*/ 	.word	0x00000001
        /*0074*/ 	.word	0x00000001


	//----- nvinfo : EIATTR_CRS_STACK_SIZE
	.align		4
.L_7187:
        /*0078*/ 	.byte	0x04, 0x1e
        /*007a*/ 	.short	(.L_7189 - .L_7188)
.L_7188:
        /*007c*/ 	.word	0x00000000


	//----- nvinfo : EIATTR_CBANK_PARAM_SIZE
	.align		4
.L_7189:
        /*0080*/ 	.byte	0x03, 0x19
        /*0082*/ 	.short	0x0c58


	//----- nvinfo : EIATTR_PARAM_CBANK
	.align		4
        /*0084*/ 	.byte	0x04, 0x0a
        /*0086*/ 	.short	(.L_7191 - .L_7190)
	.align		4
.L_7190:
        /*0088*/ 	.word	index@(.nv.constant0._ZN2at6native55_GLOBAL__N__de093ff9_22_ForeachBinaryOpList_cu_a911ec4325multi_tensor_apply_kernelINS1_18TensorListMetadataILi3EEENS1_24BinaryOpListAlphaFunctorIN3c107complexIfEELi3ELi2ELi2EEEJNS1_13power_functorIS8_EES8_EEEvT_T0_DpT1_)
        /*008c*/ 	.short	0x0210
        /*008e*/ 	.short	0x0c58


	//----- nvinfo : EIATTR_SW_WAR
	.align		4
.L_7191:
        /*0090*/ 	.byte	0x04, 0x36
        /*0092*/ 	.short	(.L_7193 - .L_7192)
.L_7192:
        /*0094*/ 	.word	0x00000008
.L_7193:


//--------------------- .nv.info._ZN2at6native55_GLOBAL__N__de093ff9_22_ForeachBinaryOpList_cu_a911ec4325multi_tensor_apply_kernelINS1_18TensorListMetadataILi3EEENS1_24BinaryOpListAlphaFunctorIN3c107complexIdEELi3ELi2ELi2EEEJNS1_13power_functorIS8_EES8_EEEvT_T0_DpT1_ --------------------------
	.section	.nv.info._ZN2at6native55_GLOBAL__N__de093ff9_22_ForeachBinaryOpList_cu_a911ec4325multi_tensor_apply_kernelINS1_18TensorListMetadataILi3EEENS1_24BinaryOpListAlphaFunctorIN3c107complexIdEELi3ELi2ELi2EEEJNS1_13power_functorIS8_EES8_EEEvT_T0_DpT1_,"",@"SHT_CUDA_INFO"
	.sectionflags	@""
	.align	4


	//----- nvinfo : EIATTR_CUDA_API_VERSION
	.align		4
        /*0000*/ 	.byte	0x04, 0x37
        /*0002*/ 	.short	(.L_7195 - .L_7194)
.L_7194:
        /*0004*/ 	.word	0x00000082


	//----- nvinfo : EIATTR_KPARAM_INFO
	.align		4
.L_7195:
        /*0008*/ 	.byte	0x04, 0x17
        /*000a*/ 	.short	(.L_7197 - .L_7196)
.L_7196:
        /*000c*/ 	.word	0x00000000
        /*0010*/ 	.short	0x0003
        /*0012*/ 	.short	0x0c50
        /*0014*/ 	.byte	0x00, 0xf0, 0x41, 0x00


	//----- nvinfo : EIATTR_KPARAM_INFO
	.align		4
.L_7197:
        /*0018*/ 	.byte	0x04, 0x17
        /*001a*/ 	.short	(.L_7199 - .L_7198)
.L_7198:
        /*001c*/ 	.word	0x00000000
        /*0020*/ 	.short	0x0002
        /*0022*/ 	.short	0x0c49
        /*0024*/ 	.byte	0x00, 0xf0, 0x05, 0x00


	//----- nvinfo : EIATTR_KPARAM_INFO
	.align		4
.L_7199:
        /*0028*/ 	.byte	0x04, 0x17
        /*002a*/ 	.short	(.L_7201 - .L_7200)
.L_7200:
        /*002c*/ 	.word	0x00000000
        /*0030*/ 	.short	0x0001
        /*0032*/ 	.short	0x0c48
        /*0034*/ 	.byte	0x00, 0xf0, 0x05, 0x00


	//----- nvinfo : EIATTR_KPARAM_INFO
	.align		4
.L_7201:
        /*0038*/ 	.byte	0x04, 0x17
        /*003a*/ 	.short	(.L_7203 - .L_7202)
.L_7202:
        /*003c*/ 	.word	0x00000000
        /*0040*/ 	.short	0x0000
        /*0042*/ 	.short	0x0000
        /*0044*/ 	.byte	0x00, 0xf0, 0x21, 0x31


	//----- nvinfo : EIATTR_SPARSE_MMA_MASK
	.align		4
.L_7203:
        /*0048*/ 	.byte	0x03, 0x50
        /*004a*/ 	.short	0x0000


	//----- nvinfo : EIATTR_MAXREG_COUNT
	.align		4
        /*004c*/ 	.byte	0x03, 0x1b
        /*004e*/ 	.short	0x0080


	//----- nvinfo : EIATTR_MERCURY_ISA_VERSION
	.align		4
        /*0050*/ 	.byte	0x03, 0x5f
        /*0052*/ 	.short	0x0101


	//----- nvinfo : EIATTR_EXIT_INSTR_OFFSETS
	.align		4
        /*0054*/ 	.byte	0x04, 0x1c
        /*0056*/ 	.short	(.L_7205 - .L_7204)


	//   ....[0]....
.L_7204:
        /*0058*/ 	.word	0x000001a0


	//   ....[1]....
        /*005c*/ 	.word	0x00026e60


	//   ....[2]....
        /*0060*/ 	.word	0x00026ec0


	//   ....[3]....
        /*0064*/ 	.word	0x0004d4c0


	//----- nvinfo : EIATTR_MAX_THREADS
	.align		4
.L_7205:
        /*0068*/ 	.byte	0x04, 0x05
        /*006a*/ 	.short	(.L_7207 - .L_7206)
.L_7206:
        /*006c*/ 	.word	0x00000200
        /*0070*/ 	.word	0x00000001
        /*0074*/ 	.word	0x00000001


	//----- nvinfo : EIATTR_CRS_STACK_SIZE
	.align		4
.L_7207:
        /*0078*/ 	.byte	0x04, 0x1e
        /*007a*/ 	.short	(.L_7209 - .L_7208)
.L_7208:
        /*007c*/ 	.word	0x00000000


	//----- nvinfo : EIATTR_CBANK_PARAM_SIZE
	.align		4
.L_7209:
        /*0080*/ 	.byte	0x03, 0x19
        /*0082*/ 	.short	0x0c60


	//----- nvinfo : EIATTR_PARAM_CBANK
	.align		4
        /*0084*/ 	.byte	0x04, 0x0a
        /*0086*/ 	.short	(.L_7211 - .L_7210)
	.align		4
.L_7210:
        /*0088*/ 	.word	index@(.nv.constant0._ZN2at6native55_GLOBAL__N__de093ff9_22_ForeachBinaryOpList_cu_a911ec4325multi_tensor_apply_kernelINS1_18TensorListMetadataILi3EEENS1_24BinaryOpListAlphaFunctorIN3c107complexIdEELi3ELi2ELi2EEEJNS1_13power_functorIS8_EES8_EEEvT_T0_DpT1_)
        /*008c*/ 	.short	0x0210
        /*008e*/ 	.short	0x0c60


	//----- nvinfo : EIATTR_SW_WAR
	.align		4
.L_7211:
        /*0090*/ 	.byte	0x04, 0x36
        /*0092*/ 	.short	(.L_7213 - .L_7212)
.L_7212:
        /*0094*/ 	.word	0x00000008
.L_7213:


//--------------------- .nv.info._ZN2at6native55_GLOBAL__N__de093ff9_22_ForeachBinaryOpList_cu_a911ec4325multi_tensor_apply_kernelINS1_18TensorListMetadataILi3EEENS1_24BinaryOpListAlphaFunctorIfLi3ELi2ELi2EEEJNS1_13power_functorIfEEfEEEvT_T0_DpT1_ --------------------------
	.section	.nv.info._ZN2at6native55_GLOBAL__N__de093ff9_22_ForeachBinaryOpList_cu_a911ec4325multi_tensor_apply_kernelINS1_18TensorListMetadataILi3EEENS1_24BinaryOpListAlphaFunctorIfLi3ELi2ELi2EEEJNS1_13power_functorIfEEfEEEvT_T0_DpT1_,"",@"SHT_CUDA_INFO"
	.sectionflags	@""
	.align	4


	//----- nvinfo : EIATTR_CUDA_API_VERSION
	.align		4
        /*0000*/ 	.byte	0x04, 0x37
        /*0002*/ 	.short	(.L_7215 - .L_7214)
.L_7214:
        /*0004*/ 	.word	0x00000082


	//----- nvinfo : EIATTR_KPARAM_INFO
	.align		4
.L_7215:
        /*0008*/ 	.byte	0x04, 0x17
        /*000a*/ 	.short	(.L_7217 - .L_7216)
.L_7216:
        /*000c*/ 	.word	0x00000000
        /*0010*/ 	.short	0x0003
        /*0012*/ 	.short	0x0c4c
        /*0014*/ 	.byte	0x00, 0xf0, 0x11, 0x00


	//----- nvinfo : EIATTR_KPARAM_INFO
	.align		4
.L_7217:
        /*0018*/ 	.byte	0x04, 0x17
        /*001a*/ 	.short	(.L_7219 - .L_7218)
.L_7218:
        /*001c*/ 	.word	0x00000000
        /*0020*/ 	.short	0x0002
        /*0022*/ 	.short	0x0c49
        /*0024*/ 	.byte	0x00, 0xf0, 0x05, 0x00


	//----- nvinfo : EIATTR_KPARAM_INFO
	.align		4
.L_7219:
        /*0028*/ 	.byte	0x04, 0x17
        /*002a*/ 	.short	(.L_7221 - .L_7220)
.L_7220:
        /*002c*/ 	.word	0x00000000
        /*0030*/ 	.short	0x0001
        /*0032*/ 	.short	0x0c48
        /*0034*/ 	.byte	0x00, 0xf0, 0x05, 0x00


	//----- nvinfo : EIATTR_KPARAM_INFO
	.align		4
.L_7221:
        /*0038*/ 	.byte	0x04, 0x17
        /*003a*/ 	.short	(.L_7223 - .L_7222)
.L_7222:
        /*003c*/ 	.word	0x00000000
        /*0040*/ 	.short	0x0000
        /*0042*/ 	.short	0x0000
        /*0044*/ 	.byte	0x00, 0xf0, 0x21, 0x31


	//----- nvinfo : EIATTR_SPARSE_MMA_MASK
	.align		4
.L_7223:
        /*0048*/ 	.byte	0x03, 0x50
        /*004a*/ 	.short	0x0000


	//----- nvinfo : EIATTR_MAXREG_COUNT
	.align		4
        /*004c*/ 	.byte	0x03, 0x1b
        /*004e*/ 	.short	0x0080


	//----- nvinfo : EIATTR_MERCURY_ISA_VERSION
	.align		4
        /*0050*/ 	.byte	0x03, 0x5f
        /*0052*/ 	.short	0x0101


	//----- nvinfo : EIATTR_EXIT_INSTR_OFFSETS
	.align		4
        /*0054*/ 	.byte	0x04, 0x1c
        /*0056*/ 	.short	(.L_7225 - .L_7224)


	//   ....[0]....
.L_7224:
        /*0058*/ 	.word	0x000001b0


	//   ....[1]....
        /*005c*/ 	.word	0x00000780


	//   ....[2]....
        /*0060*/ 	.word	0x000007e0


	//   ....[3]....
        /*0064*/ 	.word	0x00000a60


	//----- nvinfo : EIATTR_MAX_THREADS
	.align		4
.L_7225:
        /*0068*/ 	.byte	0x04, 0x05
        /*006a*/ 	.short	(.L_7227 - .L_7226)
.L_7226:
        /*006c*/ 	.word	0x00000200
        /*0070*/ 	.word	0x00000001
        /*0074*/ 	.word	0x00000001


	//----- nvinfo : EIATTR_CRS_STACK_SIZE
	.align		4
.L_7227:
        /*0078*/ 	.byte	0x04, 0x1e
        /*007a*/ 	.short	(.L_7229 - .L_7228)
.L_7228:
        /*007c*/ 	.word	0x00000000


	//----- nvinfo : EIATTR_CBANK_PARAM_SIZE
	.align		4
.L_7229:
        /*0080*/ 	.byte	0x03, 0x19
        /*0082*/ 	.short	0x0c50


	//----- nvinfo : EIATTR_PARAM_CBANK
	.align		4
        /*0084*/ 	.byte	0x04, 0x0a
        /*0086*/ 	.short	(.L_7231 - .L_7230)
	.align		4
.L_7230:
        /*0088*/ 	.word	index@(.nv.constant0._ZN2at6native55_GLOBAL__N__de093ff9_22_ForeachBinaryOpList_cu_a911ec4325multi_tensor_apply_kernelINS1_18TensorListMetadataILi3EEENS1_24BinaryOpListAlphaFunctorIfLi3ELi2ELi2EEEJNS1_13power_functorIfEEfEEEvT_T0_DpT1_)
        /*008c*/ 	.short	0x0210
        /*008e*/ 	.short	0x0c50


	//----- nvinfo : EIATTR_SW_WAR
	.align		4
.L_7231:
        /*0090*/ 	.byte	0x04, 0x36
        /*0092*/ 	.short	(.L_7233 - .L_7232)
.L_7232:
        /*0094*/ 	.word	0x00000008
.L_7233:


//--------------------- .nv.info._ZN2at6native55_GLOBAL__N__de093ff9_22_ForeachBinaryOpList_cu_a911ec4325multi_tensor_apply_kernelINS1_18TensorListMetadataILi3EEENS1_24BinaryOpListAlphaFunctorIdLi3ELi2ELi2EEEJNS1_13power_functorIdEEdEEEvT_T0_DpT1_ --------------------------
	.section	.nv.info._ZN2at6native55_GLOBAL__N__de093ff9_22_ForeachBinaryOpList_cu_a911ec4325multi_tensor_apply_kernelINS1_18TensorListMetadataILi3EEENS1_24BinaryOpListAlphaFunctorIdLi3ELi2ELi2EEEJNS1_13power_functorIdEEdEEEvT_T0_DpT1_,"",@"SHT_CUDA_INFO"
	.sectionflags	@""
	.align	4


	//----- nvinfo : EIATTR_CUDA_API_VERSION
	.align		4
        /*0000*/ 	.byte	0x04, 0x37
        /*0002*/ 	.short	(.L_7235 - .L_7234)
.L_7234:
        /*0004*/ 	.word	0x00000082


	//----- nvinfo : EIATTR_KPARAM_INFO
	.align		4
.L_7235:
        /*0008*/ 	.byte	0x04, 0x17
        /*000a*/ 	.short	(.L_7237 - .L_7236)
.L_7236:
        /*000c*/ 	.word	0x00000000
        /*0010*/ 	.short	0x0003
        /*0012*/ 	.short	0x0c50
        /*0014*/ 	.byte	0x00, 0xf0, 0x21, 0x00


	//----- nvinfo : EIATTR_KPARAM_INFO
	.align		4
.L_7237:
        /*0018*/ 	.byte	0x04, 0x17
        /*001a*/ 	.short	(.L_7239 - .L_7238)
.L_7238:
        /*001c*/ 	.word	0x00000000
        /*0020*/ 	.short	0x0002
        /*0022*/ 	.short	0x0c49
        /*0024*/ 	.byte	0x00, 0xf0, 0x05, 0x00


	//----- nvinfo : EIATTR_KPARAM_INFO
	.align		4
.L_7239:
        /*0028*/ 	.byte	0x04, 0x17
        /*002a*/ 	.short	(.L_7241 - .L_7240)
.L_7240:
        /*002c*/ 	.word	0x00000000
        /*0030*/ 	.short	0x0001
        /*0032*/ 	.short	0x0c48
        /*0034*/ 	.byte	0x00, 0xf0, 0x05, 0x00


	//----- nvinfo : EIATTR_KPARAM_INFO
	.align		4
.L_7241:
        /*0038*/ 	.byte	0x04, 0x17
        /*003a*/ 	.short	(.L_7243 - .L_7242)
.L_7242:
        /*003c*/ 	.word	0x00000000
        /*0040*/ 	.short	0x0000
        /*0042*/ 	.short	0x0000
        /*0044*/ 	.byte	0x00, 0xf0, 0x21, 0x31


	//----- nvinfo : EIATTR_SPARSE_MMA_MASK
	.align		4
.L_7243:
        /*0048*/ 	.byte	0x03, 0x50
        /*004a*/ 	.short	0x0000


	//----- nvinfo : EIATTR_MAXREG_COUNT
	.align		4
        /*004c*/ 	.byte	0x03, 0x1b
        /*004e*/ 	.short	0x0080


	//----- nvinfo : EIATTR_MERCURY_ISA_VERSION
	.align		4
        /*0050*/ 	.byte	0x03, 0x5f
        /*0052*/ 	.short	0x0101


	//----- nvinfo : EIATTR_EXIT_INSTR_OFFSETS
	.align		4
        /*0054*/ 	.byte	0x04, 0x1c
        /*0056*/ 	.short	(.L_7245 - .L_7244)


	//   ....[0]....
.L_7244:
        /*0058*/ 	.word	0x00000190


	//   ....[1]....
        /*005c*/ 	.word	0x000019e0


	//   ....[2]....
        /*0060*/ 	.word	0x00001a40


	//   ....[3]....
        /*0064*/ 	.word	0x00002f50


	//----- nvinfo : EIATTR_MAX_THREADS
	.align		4
.L_7245:
        /*0068*/ 	.byte	0x04, 0x05
        /*006a*/ 	.short	(.L_7247 - .L_7246)
.L_7246:
        /*006c*/ 	.word	0x00000200
        /*0070*/ 	.word	0x00000001
        /*0074*/ 	.word	0x00000001


	//----- nvinfo : EIATTR_CRS_STACK_SIZE
	.align		4
.L_7247:
        /*0078*/ 	.byte	0x04, 0x1e
        /*007a*/ 	.short	(.L_7249 - .L_7248)
.L_7248:
        /*007c*/ 	.word	0x00000000


	//----- nvinfo : EIATTR_CBANK_PARAM_SIZE
	.align		4
.L_7249:
        /*0080*/ 	.byte	0x03, 0x19
        /*0082*/ 	.short	0x0c58


	//----- nvinfo : EIATTR_PARAM_CBANK
	.align		4
        /*0084*/ 	.byte	0x04, 0x0a
        /*0086*/ 	.short	(.L_7251 - .L_7250)
	.align		4
.L_7250:
        /*0088*/ 	.word	index@(.nv.constant0._ZN2at6native55_GLOBAL__N__de093ff9_22_ForeachBinaryOpList_cu_a911ec4325multi_tensor_apply_kernelINS1_18TensorListMetadataILi3EEENS1_24BinaryOpListAlphaFunctorIdLi3ELi2ELi2EEEJNS1_13power_functorIdEEdEEEvT_T0_DpT1_)
        /*008c*/ 	.short	0x0210
        /*008e*/ 	.short	0x0c58


	//----- nvinfo : EIATTR_SW_WAR
	.align		4
.L_7251:
        /*0090*/ 	.byte	0x04, 0x36
        /*0092*/ 	.short	(.L_7253 - .L_7252)
.L_7252:
        /*0094*/ 	.word	0x00000008
.L_7253:


//--------------------- .nv.info._ZN2at6native55_GLOBAL__N__de093ff9_22_ForeachBinaryOpList_cu_a911ec4325multi_tensor_apply_kernelINS1_18TensorListMetadataILi3EEENS1_24BinaryOpListAlphaFunctorIsLi3ELi2ELi2EEEJNS1_13power_functorIsEEsEEEvT_T0_DpT1_ --------------------------
	.section	.nv.info._ZN2at6native55_GLOBAL__N__de093ff9_22_ForeachBinaryOpList_cu_a911ec4325multi_tensor_apply_kernelINS1_18TensorListMetadataILi3EEENS1_24BinaryOpListAlphaFunctorIsLi3ELi2ELi2EEEJNS1_13power_functorIsEEsEEEvT_T0_DpT1_,"",@"SHT_CUDA_INFO"
	.sectionflags	@""
	.align	4


	//----- nvinfo : EIATTR_CUDA_API_VERSION
	.align		4
        /*0000*/ 	.byte	0x04, 0x37
        /*0002*/ 	.short	(.L_7255 - .L_7254)
.L_7254:
        /*0004*/ 	.word	0x00000082


	//----- nvinfo : EIATTR_KPARAM_INFO
	.align		4
.L_7255:
        /*0008*/ 	.byte	0x04, 0x17
        /*000a*/ 	.short	(.L_7257 - .L_7256)
.L_7256:
        /*000c*/ 	.word	0x00000000
        /*0010*/ 	.short	0x0003
        /*0012*/ 	.short	0x0c4a
        /*0014*/ 	.byte	0x00, 0xf0, 0x09, 0x00


	//----- nvinfo : EIATTR_KPARAM_INFO
	.align		4
.L_7257:
        /*0018*/ 	.byte	0x04, 0x17
        /*001a*/ 	.short	(.L_7259 - .L_7258)
.L_7258:
        /*001c*/ 	.word	0x00000000
        /*0020*/ 	.short	0x0002
        /*0022*/ 	.short	0x0c49
        /*0024*/ 	.byte	0x00, 0xf0, 0x05, 0x00


	//----- nvinfo : EIATTR_KPARAM_INFO
	.align		4
.L_7259:
        /*0028*/ 	.byte	0x04, 0x17
        /*002a*/ 	.short	(.L_7261 - .L_7260)
.L_7260:
        /*002c*/ 	.word	0x00000000
        /*0030*/ 	.short	0x0001
        /*0032*/ 	.short	0x0c48
        /*0034*/ 	.byte	0x00, 0xf0, 0x05, 0x00


	//----- nvinfo : EIATTR_KPARAM_INFO
	.align		4
.L_7261:
        /*0038*/ 	.byte	0x04, 0x17
        /*003a*/ 	.short	(.L_7263 - .L_7262)
.L_7262:
        /*003c*/ 	.word	0x00000000
        /*0040*/ 	.short	0x0000
        /*0042*/ 	.short	0x0000
        /*0044*/ 	.byte	0x00, 0xf0, 0x21, 0x31


	//----- nvinfo : EIATTR_SPARSE_MMA_MASK
	.align		4
.L_7263:
        /*0048*/ 	.byte	0x03, 0x50
        /*004a*/ 	.short	0x0000


	//----- nvinfo : EIATTR_MAXREG_COUNT
	.align		4
        /*004c*/ 	.byte	0x03, 0x1b
        /*004e*/ 	.short	0x0080


	//----- nvinfo : EIATTR_MERCURY_ISA_VERSION
	.align		4
        /*0050*/ 	.byte	0x03, 0x5f
        /*0052*/ 	.short	0x0101


	//----- nvinfo : EIATTR_EXIT_INSTR_OFFSETS
	.align		4
        /*0054*/ 	.byte	0x04, 0x1c
        /*0056*/ 	.short	(.L_7265 - .L_7264)


	//   ....[0]....
.L_7264:
        /*0058*/ 	.word	0x000001b0


	//   ....[1]....
        /*005c*/ 	.word	0x00001600


	//   ....[2]....
        /*0060*/ 	.word	0x00001660


	//   ....[3]....
        /*0064*/ 	.word	0x00002750


	//----- nvinfo : EIATTR_MAX_THREADS
	.align		4
.L_7265:
        /*0068*/ 	.byte	0x04, 0x05
        /*006a*/ 	.short	(.L_7267 - .L_7266)
.L_7266:
        /*006c*/ 	.word	0x00000200
        /*0070*/ 	.word	0x00000001
        /*0074*/ 	.word	0x00000001


	//----- nvinfo : EIATTR_CRS_STACK_SIZE
	.align		4
.L_7267:
        /*0078*/ 	.byte	0x04, 0x1e
        /*007a*/ 	.short	(.L_7269 - .L_7268)
.L_7268:
        /*007c*/ 	.word	0x00000000


	//----- nvinfo : EIATTR_CBANK_PARAM_SIZE
	.align		4
.L_7269:
        /*0080*/ 	.byte	0x03, 0x19
        /*0082*/ 	.short	0x0c4c


	//----- nvinfo : EIATTR_PARAM_CBANK
	.align		4
        /*0084*/ 	.byte	0x04, 0x0a
        /*0086*/ 	.short	(.L_7271 - .L_7270)
	.align		4
.L_7270:
        /*0088*/ 	.word	index@(.nv.constant0._ZN2at6native55_GLOBAL__N__de093ff9_22_ForeachBinaryOpList_cu_a911ec4325multi_tensor_apply_kernelINS1_18TensorListMetadataILi3EEENS1_24BinaryOpListAlphaFunctorIsLi3ELi2ELi2EEEJNS1_13power_functorIsEEsEEEvT_T0_DpT1_)
        /*008c*/ 	.short	0x0210
        /*008e*/ 	.short	0x0c4c


	//----- nvinfo : EIATTR_SW_WAR
	.align		4
.L_7271:
        /*0090*/ 	.byte	0x04, 0x36
        /*0092*/ 	.short	(.L_7273 - .L_7272)
.L_7272:
        /*0094*/ 	.word	0x00000008
.L_7273:


//--------------------- .nv.info._ZN2at6native55_GLOBAL__N__de093ff9_22_ForeachBinaryOpList_cu_a911ec4325multi_tensor_apply_kernelINS1_18TensorListMetadataILi3EEENS1_24BinaryOpListAlphaFunctorIlLi3ELi2ELi2EEEJNS1_13power_functorIlEElEEEvT_T0_DpT1_ --------------------------
	.section	.nv.info._ZN2at6native55_GLOBAL__N__de093ff9_22_ForeachBinaryOpList_cu_a911ec4325multi_tensor_apply_kernelINS1_18TensorListMetadataILi3EEENS1_24BinaryOpListAlphaFunctorIlLi3ELi2ELi2EEEJNS1_13power_functorIlEElEEEvT_T0_DpT1_,"",@"SHT_CUDA_INFO"
	.sectionflags	@""
	.align	4


	//----- nvinfo : EIATTR_CUDA_API_VERSION
	.align		4
        /*0000*/ 	.byte	0x04, 0x37
        /*0002*/ 	.short	(.L_7275 - .L_7274)
.L_7274:
        /*0004*/ 	.word	0x00000082


	//----- nvinfo : EIATTR_KPARAM_INFO
	.align		4
.L_7275:
        /*0008*/ 	.byte	0x04, 0x17
        /*000a*/ 	.short	(.L_7277 - .L_7276)
.L_7276:
        /*000c*/ 	.word	0x00000000
        /*0010*/ 	.short	0x0003
        /*0012*/ 	.short	0x0c50
        /*0014*/ 	.byte	0x00, 0xf0, 0x21, 0x00


	//----- nvinfo : EIATTR_KPARAM_INFO
	.align		4
.L_7277:
        /*0018*/ 	.byte	0x04, 0x17
        /*001a*/ 	.short	(.L_7279 - .L_7278)
.L_7278:
        /*001c*/ 	.word	0x00000000
        /*0020*/ 	.short	0x0002
        /*0022*/ 	.short	0x0c49
        /*0024*/ 	.byte	0x00, 0xf0, 0x05, 0x00


	//----- nvinfo : EIATTR_KPARAM_INFO
	.align		4
.L_7279:
        /*0028*/ 	.byte	0x04, 0x17
        /*002a*/ 	.short	(.L_7281 - .L_7280)
.L_7280:
        /*002c*/ 	.word	0x00000000
        /*0030*/ 	.short	0x0001
        /*0032*/ 	.short	0x0c48
        /*0034*/ 	.byte	0x00, 0xf0, 0x05, 0x00


	//----- nvinfo : EIATTR_KPARAM_INFO
	.align		4
.L_7281:
        /*0038*/ 	.byte	0x04, 0x17
        /*003a*/ 	.short	(.L_7283 - .L_7282)
.L_7282:
        /*003c*/ 	.word	0x00000000
        /*0040*/ 	.short	0x0000
        /*0042*/ 	.short	0x0000
        /*0044*/ 	.byte	0x00, 0xf0, 0x21, 0x31


	//----- nvinfo : EIATTR_SPARSE_MMA_MASK
	.align		4
.L_7283:
        /*0048*/ 	.byte	0x03, 0x50
        /*004a*/ 	.short	0x0000


	//----- nvinfo : EIATTR_MAXREG_COUNT
	.align		4
        /*004c*/ 	.byte	0x03, 0x1b
        /*004e*/ 	.short	0x0080


	//----- nvinfo : EIATTR_MERCURY_ISA_VERSION
	.align		4
        /*0050*/ 	.byte	0x03, 0x5f
        /*0052*/ 	.short	0x0101


	//----- nvinfo : EIATTR_EXIT_INSTR_OFFSETS
	.align		4
        /*0054*/ 	.byte	0x04, 0x1c
        /*0056*/ 	.short	(.L_7285 - .L_7284)


	//   ....[0]....
.L_7284:
        /*0058*/ 	.word	0x000001b0


	//   ....[1]....
        /*005c*/ 	.word	0x00001a60


	//   ....[2]....
        /*0060*/ 	.word	0x00001ac0


	//   ....[3]....
        /*0064*/ 	.word	0x00002f40


	//----- nvinfo : EIATTR_MAX_THREADS
	.align		4
.L_7285:
        /*0068*/ 	.byte	0x04, 0x05
        /*006a*/ 	.short	(.L_7287 - .L_7286)
.L_7286:
        /*006c*/ 	.word	0x00000200
        /*0070*/ 	.word	0x00000001
        /*0074*/ 	.word	0x00000001


	//----- nvinfo : EIATTR_CRS_STACK_SIZE
	.align		4
.L_7287:
        /*0078*/ 	.byte	0x04, 0x1e
        /*007a*/ 	.short	(.L_7289 - .L_7288)
.L_7288:
        /*007c*/ 	.word	0x00000000


	//----- nvinfo : EIATTR_CBANK_PARAM_SIZE
	.align		4
.L_7289:
        /*0080*/ 	.byte	0x03, 0x19
        /*0082*/ 	.short	0x0c58


	//----- nvinfo : EIATTR_PARAM_CBANK
	.align		4
        /*0084*/ 	.byte	0x04, 0x0a
        /*0086*/ 	.short	(.L_7291 - .L_7290)
	.align		4
.L_7290:
        /*0088*/ 	.word	index@(.nv.constant0._ZN2at6native55_GLOBAL__N__de093ff9_22_ForeachBinaryOpList_cu_a911ec4325multi_tensor_apply_kernelINS1_18TensorListMetadataILi3EEENS1_24BinaryOpListAlphaFunctorIlLi3ELi2ELi2EEEJNS1_13power_functorIlEElEEEvT_T0_DpT1_)
        /*008c*/ 	.short	0x0210
        /*008e*/ 	.short	0x0c58


	//----- nvinfo : EIATTR_SW_WAR
	.align		4
.L_7291:
        /*0090*/ 	.byte	0x04, 0x36
        /*0092*/ 	.short	(.L_7293 - .L_7292)
.L_7292:
        /*0094*/ 	.word	0x00000008
.L_7293:


//--------------------- .nv.info._ZN2at6native55_GLOBAL__N__de093ff9_22_ForeachBinaryOpList_cu_a911ec4325multi_tensor_apply_kernelINS1_18TensorListMetadataILi3EEENS1_24BinaryOpListAlphaFunctorIiLi3ELi2ELi2EEEJNS1_13power_functorIiEEiEEEvT_T0_DpT1_ --------------------------
	.section	.nv.info._ZN2at6native55_GLOBAL__N__de093ff9_22_ForeachBinaryOpList_cu_a911ec4325multi_tensor_apply_kernelINS1_18TensorListMetadataILi3EEENS1_24BinaryOpListAlphaFunctorIiLi3ELi2ELi2EEEJNS1_13power_functorIiEEiEEEvT_T0_DpT1_,"",@"SHT_CUDA_INFO"
	.sectionflags	@""
	.align	4


	//----- nvinfo : EIATTR_CUDA_API_VERSION
	.align		4
        /*0000*/ 	.byte	0x04, 0x37
        /*0002*/ 	.short	(.L_7295 - .L_7294)
.L_7294:
        /*0004*/ 	.word	0x00000082


	//----- nvinfo : EIATTR_KPARAM_INFO
	.align		4
.L_7295:
        /*0008*/ 	.byte	0x04, 0x17
        /*000a*/ 	.short	(.L_7297 - .L_7296)
.L_7296:
        /*000c*/ 	.word	0x00000000
        /*0010*/ 	.short	0x0003
        /*0012*/ 	.short	0x0c4c
        /*0014*/ 	.byte	0x00, 0xf0, 0x11, 0x00


	//----- nvinfo : EIATTR_KPARAM_INFO
	.align		4
.L_7297:
        /*0018*/ 	.byte	0x04, 0x17
        /*001a*/ 	.short	(.L_7299 - .L_7298)
.L_7298:
        /*001c*/ 	.word	0x00000000
        /*0020*/ 	.short	0x0002
        /*0022*/ 	.short	0x0c49
        /*0024*/ 	.byte	0x00, 0xf0, 0x05, 0x00


	//----- nvinfo : EIATTR_KPARAM_INFO
	.align		4
.L_7299:
        /*0028*/ 	.byte	0x04, 0x17
        /*002a*/ 	.short	(.L_7301 - .L_7300)
.L_7300:
        /*002c*/ 	.word	0x00000000
        /*0030*/ 	.short	0x0001
        /*0032*/ 	.short	0x0c48
        /*0034*/ 	.byte	0x00, 0xf0, 0x05, 0x00


	//----- nvinfo : EIATTR_KPARAM_INFO
	.align		4
.L_7301:
        /*0038*/ 	.byte	0x04, 0x17
        /*003a*/ 	.short	(.L_7303 - .L_7302)
.L_7302:
        /*003c*/ 	.word	0x00000000
        /*0040*/ 	.short	0x0000
        /*0042*/ 	.short	0x0000
        /*0044*/ 	.byte	0x00, 0xf0, 0x21, 0x31


	//----- nvinfo : EIATTR_SPARSE_MMA_MASK
	.align		4
.L_7303:
        /*0048*/ 	.byte	0x03, 0x50
        /*004a*/ 	.short	0x0000


	//----- nvinfo : EIATTR_MAXREG_COUNT
	.align		4
        /*004c*/ 	.byte	0x03, 0x1b
        /*004e*/ 	.short	0x0080


	//----- nvinfo : EIATTR_MERCURY_ISA_VERSION
	.align		4
        /*0050*/ 	.byte	0x03, 0x5f
        /*0052*/ 	.short	0x0101


	//----- nvinfo : EIATTR_EXIT_INSTR_OFFSETS
	.align		4
        /*0054*/ 	.byte	0x04, 0x1c
        /*0056*/ 	.short	(.L_7305 - .L_7304)


	//   ....[0]....
.L_7304:
        /*0058*/ 	.word	0x000001b0


	//   ....[1]....
        /*005c*/ 	.word	0x000010c0


	//   ....[2]....
        /*0060*/ 	.word	0x00001120


	//   ....[3]....
        /*0064*/ 	.word	0x00001c90


	//----- nvinfo : EIATTR_MAX_THREADS
	.align		4
.L_7305:
        /*0068*/ 	.byte	0x04, 0x05
        /*006a*/ 	.short	(.L_7307 - .L_7306)
.L_7306:
        /*006c*/ 	.word	0x00000200
        /*0070*/ 	.word	0x00000001
        /*0074*/ 	.word	0x00000001


	//----- nvinfo : EIATTR_CRS_STACK_SIZE
	.align		4
.L_7307:
        /*0078*/ 	.byte	0x04, 0x1e
        /*007a*/ 	.short	(.L_7309 - .L_7308)
.L_7308:
        /*007c*/ 	.word	0x00000000


	//----- nvinfo : EIATTR_CBANK_PARAM_SIZE
	.align		4
.L_7309:
        /*0080*/ 	.byte	0x03, 0x19
        /*0082*/ 	.short	0x0c50


	//----- nvinfo : EIATTR_PARAM_CBANK
	.align		4
        /*0084*/ 	.byte	0x04, 0x0a
        /*0086*/ 	.short	(.L_7311 - .L_7310)
	.align		4
.L_7310:
        /*0088*/ 	.word	index@(.nv.constant0._ZN2at6native55_GLOBAL__N__de093ff9_22_ForeachBinaryOpList_cu_a911ec4325multi_tensor_apply_kernelINS1_18TensorListMetadataILi3EEENS1_24BinaryOpListAlphaFunctorIiLi3ELi2ELi2EEEJNS1_13power_functorIiEEiEEEvT_T0_DpT1_)
        /*008c*/ 	.short	0x0210
        /*008e*/ 	.short	0x0c50


	//----- nvinfo : EIATTR_SW_WAR
	.align		4
.L_7311:
        /*0090*/ 	.byte	0x04, 0x36
        /*0092*/ 	.short	(.L_7313 - .L_7312)
.L_7312:
        /*0094*/ 	.word	0x00000008
.L_7313:


//--------------------- .nv.info._ZN2at6native55_GLOBAL__N__de093ff9_22_ForeachBinaryOpList_cu_a911ec4325multi_tensor_apply_kernelINS1_18TensorListMetadataILi3EEENS1_24BinaryOpListAlphaFunctorIaLi3ELi2ELi2EEEJNS1_13power_functorIaEEaEEEvT_T0_DpT1_ --------------------------
	.section	.nv.info._ZN2at6native55_GLOBAL__N__de093ff9_22_ForeachBinaryOpList_cu_a911ec4325multi_tensor_apply_kernelINS1_18TensorListMetadataILi3EEENS1_24BinaryOpListAlphaFunctorIaLi3ELi2ELi2EEEJNS1_13power_functorIaEEaEEEvT_T0_DpT1_,"",@"SHT_CUDA_INFO"
	.sectionflags	@""
	.align	4


	//----- nvinfo : EIATTR_CUDA_API_VERSION
	.align		4
        /*0000*/ 	.byte	0x04, 0x37
        /*0002*/ 	.short	(.L_7315 - .L_7314)
.L_7314:
        /*0004*/ 	.word	0x00000082


	//----- nvinfo : EIATTR_KPARAM_INFO
	.align		4
.L_7315:
        /*0008*/ 	.byte	0x04, 0x17
        /*000a*/ 	.short	(.L_7317 - .L_7316)
.L_7316:
        /*000c*/ 	.word	0x00000000
        /*0010*/ 	.short	0x0003
        /*0012*/ 	.short	0x0c4a
        /*0014*/ 	.byte	0x00, 0xf0, 0x05, 0x00


	//----- nvinfo : EIATTR_KPARAM_INFO
	.align		4
.L_7317:
        /*0018*/ 	.byte	0x04, 0x17
        /*001a*/ 	.short	(.L_7319 - .L_7318)
.L_7318:
        /*001c*/ 	.word	0x00000000
        /*0020*/ 	.short	0x0002
        /*0022*/ 	.short	0x0c49
        /*0024*/ 	.byte	0x00, 0xf0, 0x05, 0x00


	//----- nvinfo : EIATTR_KPARAM_INFO
	.align		4
.L_7319:
        /*0028*/ 	.byte	0x04, 0x17
        /*002a*/ 	.short	(.L_7321 - .L_7320)
.L_7320:
        /*002c*/ 	.word	0x00000000
        /*0030*/ 	.short	0x0001
        /*0032*/ 	.short	0x0c48
        /*0034*/ 	.byte	0x00, 0xf0, 0x05, 0x00


	//----- nvinfo : EIATTR_KPARAM_INFO
	.align		4
.L_7321:
        /*0038*/ 	.byte	0x04, 0x17
        /*003a*/ 	.short	(.L_7323 - .L_7322)
.L_7322:
        /*003c*/ 	.word	0x00000000
        /*0040*/ 	.short	0x0000
        /*0042*/ 	.short	0x0000
        /*0044*/ 	.byte	0x00, 0xf0, 0x21, 0x31


	//----- nvinfo : EIATTR_SPARSE_MMA_MASK
	.align		4
.L_7323:
        /*0048*/ 	.byte	0x03, 0x50
        /*004a*/ 	.short	0x0000


	//----- nvinfo : EIATTR_MAXREG_COUNT
	.align		4
        /*004c*/ 	.byte	0x03, 0x1b
        /*004e*/ 	.short	0x0080


	//----- nvinfo : EIATTR_MERCURY_ISA_VERSION
	.align		4
        /*0050*/ 	.byte	0x03, 0x5f
        /*0052*/ 	.short	0x0101


	//----- nvinfo : EIATTR_EXIT_INSTR_OFFSETS
	.align		4
        /*0054*/ 	.byte	0x04, 0x1c
        /*0056*/ 	.short	(.L_7325 - .L_7324)


	//   ....[0]....
.L_7324:
        /*0058*/ 	.word	0x000001c0


	//   ....[1]....
        /*005c*/ 	.word	0x00001690


	//   ....[2]....
        /*0060*/ 	.word	0x000016f0


	//   ....[3]....
        /*0064*/ 	.word	0x00002840


	//----- nvinfo : EIATTR_MAX_THREADS
	.align		4
.L_7325:
        /*0068*/ 	.byte	0x04, 0x05
        /*006a*/ 	.short	(.L_7327 - .L_7326)
.L_7326:
        /*006c*/ 	.word	0x00000200
        /*0070*/ 	.word	0x00000001
        /*0074*/ 	.word	0x00000001


	//----- nvinfo : EIATTR_CRS_STACK_SIZE
	.align		4
.L_7327:
        /*0078*/ 	.byte	0x04, 0x1e
        /*007a*/ 	.short	(.L_7329 - .L_7328)
.L_7328:
        /*007c*/ 	.word	0x00000000


	//----- nvinfo : EIATTR_CBANK_PARAM_SIZE
	.align		4
.L_7329:
        /*0080*/ 	.byte	0x03, 0x19
        /*0082*/ 	.short	0x0c4b


	//----- nvinfo : EIATTR_PARAM_CBANK
	.align		4
        /*0084*/ 	.byte	0x04, 0x0a
        /*0086*/ 	.short	(.L_7331 - .L_7330)
	.align		4
.L_7330:
        /*0088*/ 	.word	index@(.nv.constant0._ZN2at6native55_GLOBAL__N__de093ff9_22_ForeachBinaryOpList_cu_a911ec4325multi_tensor_apply_kernelINS1_18TensorListMetadataILi3EEENS1_24BinaryOpListAlphaFunctorIaLi3ELi2ELi2EEEJNS1_13power_functorIaEEaEEEvT_T0_DpT1_)
        /*008c*/ 	.short	0x0210
        /*008e*/ 	.short	0x0c4b


	//----- nvinfo : EIATTR_SW_WAR
	.align		4
.L_7331:
        /*0090*/ 	.byte	0x04, 0x36
        /*0092*/ 	.short	(.L_7333 - .L_7332)
.L_7332:
        /*0094*/ 	.word	0x00000008
.L_7333:


//--------------------- .nv.info._ZN2at6native55_GLOBAL__N__de093ff9_22_ForeachBinaryOpList_cu_a911ec4325multi_tensor_apply_kernelINS1_18TensorListMetadataILi3EEENS1_24BinaryOpListAlphaFunctorIhLi3ELi2ELi2EEEJNS1_13power_functorIhEEhEEEvT_T0_DpT1_ --------------------------
	.section	.nv.info._ZN2at6native55_GLOBAL__N__de093ff9_22_ForeachBinaryOpList_cu_a911ec4325multi_tensor_apply_kernelINS1_18TensorListMetadataILi3EEENS1_24BinaryOpListAlphaFunctorIhLi3ELi2ELi2EEEJNS1_13power_functorIhEEhEEEvT_T0_DpT1_,"",@"SHT_CUDA_INFO"
	.sectionflags	@""
	.align	4


	//----- nvinfo : EIATTR_CUDA_API_VERSION
	.align		4
        /*0000*/ 	.byte	0x04, 0x37
        /*0002*/ 	.short	(.L_7335 - .L_7334)
.L_7334:
        /*0004*/ 	.word	0x00000082


	//----- nvinfo : EIATTR_KPARAM_INFO
	.align		4
.L_7335:
        /*0008*/ 	.byte	0x04, 0x17
        /*000a*/ 	.short	(.L_7337 - .L_7336)
.L_7336:
        /*000c*/ 	.word	0x00000000
        /*0010*/ 	.short	0x0003
        /*0012*/ 	.short	0x0c4a
        /*0014*/ 	.byte	0x00, 0xf0, 0x05, 0x00


	//----- nvinfo : EIATTR_KPARAM_INFO
	.align		4
.L_7337:
        /*0018*/ 	.byte	0x04, 0x17
        /*001a*/ 	.short	(.L_7339 - .L_7338)
.L_7338:
        /*001c*/ 	.word	0x00000000
        /*0020*/ 	.short	0x0002
        /*0022*/ 	.short	0x0c49
        /*0024*/ 	.byte	0x00, 0xf0, 0x05, 0x00


	//----- nvinfo : EIATTR_KPARAM_INFO
	.align		4
.L_7339:
        /*0028*/ 	.byte	0x04, 0x17
        /*002a*/ 	.short	(.L_7341 - .L_7340)
.L_7340:
        /*002c*/ 	.word	0x00000000
        /*0030*/ 	.short	0x0001
        /*0032*/ 	.short	0x0c48
        /*0034*/ 	.byte	0x00, 0xf0, 0x05, 0x00


	//----- nvinfo : EIATTR_KPARAM_INFO
	.align		4
.L_7341:
        /*0038*/ 	.byte	0x04, 0x17
        /*003a*/ 	.short	(.L_7343 - .L_7342)
.L_7342:
        /*003c*/ 	.word	0x00000000
        /*0040*/ 	.short	0x0000
        /*0042*/ 	.short	0x0000
        /*0044*/ 	.byte	0x00, 0xf0, 0x21, 0x31


	//----- nvinfo : EIATTR_SPARSE_MMA_MASK
	.align		4
.L_7343:
        /*0048*/ 	.byte	0x03, 0x50
        /*004a*/ 	.short	0x0000


	//----- nvinfo : EIATTR_MAXREG_COUNT
	.align		4
        /*004c*/ 	.byte	0x03, 0x1b
        /*004e*/ 	.short	0x0080


	//----- nvinfo : EIATTR_MERCURY_ISA_VERSION
	.align		4
        /*0050*/ 	.byte	0x03, 0x5f
        /*0052*/ 	.short	0x0101


	//----- nvinfo : EIATTR_EXIT_INSTR_OFFSETS
	.align		4
        /*0054*/ 	.byte	0x04, 0x1c
        /*0056*/ 	.short	(.L_7345 - .L_7344)


	//   ....[0]....
.L_7344:
        /*0058*/ 	.word	0x000001d0


	//   ....[1]....
        /*005c*/ 	.word	0x00000c30


	//   ....[2]....
        /*0060*/ 	.word	0x00000c90


	//   ....[3]....
        /*0064*/ 	.word	0x00001410


	//----- nvinfo : EIATTR_MAX_THREADS
	.align		4
.L_7345:
        /*0068*/ 	.byte	0x04, 0x05
        /*006a*/ 	.short	(.L_7347 - .L_7346)
.L_7346:
        /*006c*/ 	.word	0x00000200
        /*0070*/ 	.word	0x00000001
        /*0074*/ 	.word	0x00000001


	//----- nvinfo : EIATTR_CRS_STACK_SIZE
	.align		4
.L_7347:
        /*0078*/ 	.byte	0x04, 0x1e
        /*007a*/ 	.short	(.L_7349 - .L_7348)
.L_7348:
        /*007c*/ 	.word	0x00000000


	//----- nvinfo : EIATTR_CBANK_PARAM_SIZE
	.align		4
.L_7349:
        /*0080*/ 	.byte	0x03, 0x19
        /*0082*/ 	.short	0x0c4b


	//----- nvinfo : EIATTR_PARAM_CBANK
	.align		4
        /*0084*/ 	.byte	0x04, 0x0a
        /*0086*/ 	.short	(.L_7351 - .L_7350)
	.align		4
.L_7350:
        /*0088*/ 	.word	index@(.nv.constant0._ZN2at6native55_GLOBAL__N__de093ff9_22_ForeachBinaryOpList_cu_a911ec4325multi_tensor_apply_kernelINS1_18TensorListMetadataILi3EEENS1_24BinaryOpListAlphaFunctorIhLi3ELi2ELi2EEEJNS1_13power_functorIhEEhEEEvT_T0_DpT1_)
        /*008c*/ 	.short	0x0210
        /*008e*/ 	.short	0x0c4b


	//----- nvinfo : EIATTR_SW_WAR
	.align		4
.L_7351:
        /*0090*/ 	.byte	0x04, 0x36
        /*0092*/ 	.short	(.L_7353 - .L_7352)
.L_7352:
        /*0094*/ 	.word	0x00000008
.L_7353:


//--------------------- .nv.info._ZN2at6native55_GLOBAL__N__de093ff9_22_ForeachBinaryOpList_cu_a911ec4325multi_tensor_apply_kernelINS1_18TensorListMetadataILi2EEENS1_24BinaryOpListAlphaFunctorIN3c104HalfELi2ELi2ELi0EEEJNS1_13power_functorIfEEfEEEvT_T0_DpT1_ --------------------------
	.section	.nv.info._ZN2at6native55_GLOBAL__N__de093ff9_22_ForeachBinaryOpList_cu_a911ec4325multi_tensor_apply_kernelINS1_18TensorListMetadataILi2EEENS1_24BinaryOpListAlphaFunctorIN3c104HalfELi2ELi2ELi0EEEJNS1_13power_functorIfEEfEEEvT_T0_DpT1_,"",@"SHT_CUDA_INFO"
	.sectionflags	@""
	.align	4


	//----- nvinfo : EIATTR_CUDA_API_VERSION
	.align		4
        /*0000*/ 	.byte	0x04, 0x37
        /*0002*/ 	.short	(.L_7355 - .L_7354)
.L_7354:
        /*0004*/ 	.word	0x00000082


	//----- nvinfo : EIATTR_KPARAM_INFO
	.align		4
.L_7355:
        /*0008*/ 	.byte	0x04, 0x17
        /*000a*/ 	.short	(.L_7357 - .L_7356)
.L_7356:
        /*000c*/ 	.word	0x00000000
        /*0010*/ 	.short	0x0003
        /*0012*/ 	.short	0x0c4c
        /*0014*/ 	.byte	0x00, 0xf0, 0x11, 0x00


	//----- nvinfo : EIATTR_KPARAM_INFO
	.align		4
.L_7357:
        /*0018*/ 	.byte	0x04, 0x17
        /*001a*/ 	.short	(.L_7359 - .L_7358)
.L_7358:
        /*001c*/ 	.word	0x00000000
        /*0020*/ 	.short	0x0002
        /*0022*/ 	.short	0x0c49
        /*0024*/ 	.byte	0x00, 0xf0, 0x05, 0x00


	//----- nvinfo : EIATTR_KPARAM_INFO
	.align		4
.L_7359:
        /*0028*/ 	.byte	0x04, 0x17
        /*002a*/ 	.short	(.L_7361 - .L_7360)
.L_7360:
        /*002c*/ 	.word	0x00000000
        /*0030*/ 	.short	0x0001
        /*0032*/ 	.short	0x0c48
        /*0034*/ 	.byte	0x00, 0xf0, 0x05, 0x00


	//----- nvinfo : EIATTR_KPARAM_INFO
	.align		4
.L_7361:
        /*0038*/ 	.byte	0x04, 0x17
        /*003a*/ 	.short	(.L_7363 - .L_7362)
.L_7362:
        /*003c*/ 	.word	0x00000000
        /*0040*/ 	.short	0x0000
        /*0042*/ 	.short	0x0000
        /*0044*/ 	.byte	0x00, 0xf0, 0x21, 0x31


	//----- nvinfo : EIATTR_SPARSE_MMA_MASK
	.align		4
.L_7363:
        /*0048*/ 	.byte	0x03, 0x50
        /*004a*/ 	.short	0x0000


	//----- nvinfo : EIATTR_MAXREG_COUNT
	.align		4
        /*004c*/ 	.byte	0x03, 0x1b
        /*004e*/ 	.short	0x0080


	//----- nvinfo : EIATTR_MERCURY_ISA_VERSION
	.align		4
        /*0050*/ 	.byte	0x03, 0x5f
        /*0052*/ 	.short	0x0101


	//----- nvinfo : EIATTR_EXIT_INSTR_OFFSETS
	.align		4
        /*0054*/ 	.byte	0x04, 0x1c
        /*0056*/ 	.short	(.L_7365 - .L_7364)


	//   ....[0]....
.L_7364:
        /*0058*/ 	.word	0x00000180


	//   ....[1]....
        /*005c*/ 	.word	0x00000840


	//   ....[2]....
        /*0060*/ 	.word	0x000008a0


	//   ....[3]....
        /*0064*/ 	.word	0x00000ba0


	//----- nvinfo : EIATTR_MAX_THREADS
	.align		4
.L_7365:
        /*0068*/ 	.byte	0x04, 0x05
        /*006a*/ 	.short	(.L_7367 - .L_7366)
.L_7366:
        /*006c*/ 	.word	0x00000200
        /*0070*/ 	.word	0x00000001
        /*0074*/ 	.word	0x00000001


	//----- nvinfo : EIATTR_CRS_STACK_SIZE
	.align		4
.L_7367:
        /*0078*/ 	.byte	0x04, 0x1e
        /*007a*/ 	.short	(.L_7369 - .L_7368)
.L_7368:
        /*007c*/ 	.word	0x00000000


	//----- nvinfo : EIATTR_CBANK_PARAM_SIZE
	.align		4
.L_7369:
        /*0080*/ 	.byte	0x03, 0x19
        /*0082*/ 	.short	0x0c50


	//----- nvinfo : EIATTR_PARAM_CBANK
	.align		4
        /*0084*/ 	.byte	0x04, 0x0a
        /*0086*/ 	.short	(.L_7371 - .L_7370)
	.align		4
.L_7370:
        /*0088*/ 	.word	index@(.nv.constant0._ZN2at6native55_GLOBAL__N__de093ff9_22_ForeachBinaryOpList_cu_a911ec4325multi_tensor_apply_kernelINS1_18TensorListMetadataILi2EEENS1_24BinaryOpListAlphaFunctorIN3c104HalfELi2ELi2ELi0EEEJNS1_13power_functorIfEEfEEEvT_T0_DpT1_)
        /*008c*/ 	.short	0x0210
        /*008e*/ 	.short	0x0c50


	//----- nvinfo : EIATTR_SW_WAR
	.align		4
.L_7371:
        /*0090*/ 	.byte	0x04, 0x36
        /*0092*/ 	.short	(.L_7373 - .L_7372)
.L_7372:
        /*0094*/ 	.word	0x00000008
.L_7373:


//--------------------- .nv.info._ZN2at6native55_GLOBAL__N__de093ff9_22_ForeachBinaryOpList_cu_a911ec4325multi_tensor_apply_kernelINS1_18TensorListMetadataILi2EEENS1_24BinaryOpListAlphaFunctorIN3c108BFloat16ELi2ELi2ELi0EEEJNS1_13power_functorIfEEfEEEvT_T0_DpT1_ --------------------------
	.section	.nv.info._ZN2at6native55_GLOBAL__N__de093ff9_22_ForeachBinaryOpList_cu_a911ec4325multi_tensor_apply_kernelINS1_18TensorListMetadataILi2EEENS1_24BinaryOpListAlphaFunctorIN3c108BFloat16ELi2ELi2ELi0EEEJNS1_13power_functorIfEEfEEEvT_T0_DpT1_,"",@"SHT_CUDA_INFO"
	.sectionflags	@""
	.align	4


	//----- nvinfo : EIATTR_CUDA_API_VERSION
	.align		4
        /*0000*/ 	.byte	0x04, 0x37
        /*0002*/ 	.short	(.L_7375 - .L_7374)
.L_7374:
        /*0004*/ 	.word	0x00000082


	//----- nvinfo : EIATTR_KPARAM_INFO
	.align		4
.L_7375:
        /*0008*/ 	.byte	0x04, 0x17
        /*000a*/ 	.short	(.L_7377 - .L_7376)
.L_7376:
        /*000c*/ 	.word	0x00000000
        /*0010*/ 	.short	0x0003
        /*0012*/ 	.short	0x0c4c
        /*0014*/ 	.byte	0x00, 0xf0, 0x11, 0x00


	//----- nvinfo : EIATTR_KPARAM_INFO
	.align		4
.L_7377:
        /*0018*/ 	.byte	0x04, 0x17
        /*001a*/ 	.short	(.L_7379 - .L_7378)
.L_7378:
        /*001c*/ 	.word	0x00000000
        /*0020*/ 	.short	0x0002
        /*0022*/ 	.short	0x0c49
        /*0024*/ 	.byte	0x00, 0xf0, 0x05, 0x00


	//----- nvinfo : EIATTR_KPARAM_INFO
	.align		4
.L_7379:
        /*0028*/ 	.byte	0x04, 0x17
        /*002a*/ 	.short	(.L_7381 - .L_7380)
.L_7380:
        /*002c*/ 	.word	0x00000000
        /*0030*/ 	.short	0x0001
        /*0032*/ 	.short	0x0c48
        /*0034*/ 	.byte	0x00, 0xf0, 0x05, 0x00


	//----- nvinfo : EIATTR_KPARAM_INFO
	.align		4
.L_7381:
        /*0038*/ 	.byte	0x04, 0x17
        /*003a*/ 	.short	(.L_7383 - .L_7382)
.L_7382:
        /*003c*/ 	.word	0x00000000
        /*0040*/ 	.short	0x0000
        /*0042*/ 	.short	0x0000
        /*0044*/ 	.byte	0x00, 0xf0, 0x21, 0x31


	//----- nvinfo : EIATTR_SPARSE_MMA_MASK
	.align		4
.L_7383:
        /*0048*/ 	.byte	0x03, 0x50
        /*004a*/ 	.short	0x0000


	//----- nvinfo : EIATTR_MAXREG_COUNT
	.align		4
        /*004c*/ 	.byte	0x03, 0x1b
        /*004e*/ 	.short	0x0080


	//----- nvinfo : EIATTR_MERCURY_ISA_VERSION
	.align		4
        /*0050*/ 	.byte	0x03, 0x5f
        /*0052*/ 	.short	0x0101


	//----- nvinfo : EIATTR_EXIT_INSTR_OFFSETS
	.align		4
        /*0054*/ 	.byte	0x04, 0x1c
        /*0056*/ 	.short	(.L_7385 - .L_7384)


	//   ....[0]....
.L_7384:
        /*0058*/ 	.word	0x00000180


	//   ....[1]....
        /*005c*/ 	.word	0x00000840


	//   ....[2]....
        /*0060*/ 	.word	0x000008a0


	//   ....[3]....
        /*0064*/ 	.word	0x00000be0


	//----- nvinfo : EIATTR_MAX_THREADS
	.align		4
.L_7385:
        /*0068*/ 	.byte	0x04, 0x05
        /*006a*/ 	.short	(.L_7387 - .L_7386)
.L_7386:
        /*006c*/ 	.word	0x00000200
        /*0070*/ 	.word	0x00000001
        /*0074*/ 	.word	0x00000001


	//----- nvinfo : EIATTR_CRS_STACK_SIZE
	.align		4
.L_7387:
        /*0078*/ 	.byte	0x04, 0x1e
        /*007a*/ 	.short	(.L_7389 - .L_7388)
.L_7388:
        /*007c*/ 	.word	0x00000000


	//----- nvinfo : EIATTR_CBANK_PARAM_SIZE
	.align		4
.L_7389:
        /*0080*/ 	.byte	0x03, 0x19
        /*0082*/ 	.short	0x0c50


	//----- nvinfo : EIATTR_PARAM_CBANK
	.align		4
        /*0084*/ 	.byte	0x04, 0x0a
        /*0086*/ 	.short	(.L_7391 - .L_7390)
	.align		4
.L_7390:
        /*0088*/ 	.word	index@(.nv.constant0._ZN2at6native55_GLOBAL__N__de093ff9_22_ForeachBinaryOpList_cu_a911ec4325multi_tensor_apply_kernelINS1_18TensorListMetadataILi2EEENS1_24BinaryOpListAlphaFunctorIN3c108BFloat16ELi2ELi2ELi0EEEJNS1_13power_functorIfEEfEEEvT_T0_DpT1_)
        /*008c*/ 	.short	0x0210
        /*008e*/ 	.short	0x0c50


	//----- nvinfo : EIATTR_SW_WAR
	.align		4
.L_7391:
        /*0090*/ 	.byte	0x04, 0x36
        /*0092*/ 	.short	(.L_7393 - .L_7392)
.L_7392:
        /*0094*/ 	.word	0x00000008
.L_7393:


//--------------------- .nv.info._ZN2at6native55_GLOBAL__N__de093ff9_22_ForeachBinaryOpList_cu_a911ec4325multi_tensor_apply_kernelINS1_18TensorListMetadataILi2EEENS1_24BinaryOpListAlphaFunctorIN3c107complexIfEELi2ELi2ELi0EEEJNS1_13power_functorIS8_EES8_EEEvT_T0_DpT1_ --------------------------
	.section	.nv.info._ZN2at6native55_GLOBAL__N__de093ff9_22_ForeachBinaryOpList_cu_a911ec4325multi_tensor_apply_kernelINS1_18TensorListMetadataILi2EEENS1_24BinaryOpListAlphaFunctorIN3c107complexIfEELi2ELi2ELi0EEEJNS1_13power_functorIS8_EES8_EEEvT_T0_DpT1_,"",@"SHT_CUDA_INFO"
	.sectionflags	@""
	.align	4


	//----- nvinfo : EIATTR_CUDA_API_VERSION
	.align		4
        /*0000*/ 	.byte	0x04, 0x37
        /*0002*/ 	.short	(.L_7395 - .L_7394)
.L_7394:
        /*0004*/ 	.word	0x00000082


	//----- nvinfo : EIATTR_KPARAM_INFO
	.align		4
.L_7395:
        /*0008*/ 	.byte	0x04, 0x17
        /*000a*/ 	.short	(.L_7397 - .L_7396)
.L_7396:
        /*000c*/ 	.word	0x00000000
        /*0010*/ 	.short	0x0003
        /*0012*/ 	.short	0x0c50
        /*0014*/ 	.byte	0x00, 0xf0, 0x21, 0x00


	//----- nvinfo : EIATTR_KPARAM_INFO
	.align		4
.L_7397:
        /*0018*/ 	.byte	0x04, 0x17
        /*001a*/ 	.short	(.L_7399 - .L_7398)
.L_7398:
        /*001c*/ 	.word	0x00000000
        /*0020*/ 	.short	0x0002
        /*0022*/ 	.short	0x0c49
        /*0024*/ 	.byte	0x00, 0xf0, 0x05, 0x00


	//----- nvinfo : EIATTR_KPARAM_INFO
	.align		4
.L_7399:
        /*0028*/ 	.byte	0x04, 0x17
        /*002a*/ 	.short	(.L_7401 - .L_7400)
.L_7400:
        /*002c*/ 	.word	0x00000000
        /*0030*/ 	.short	0x0001
        /*0032*/ 	.short	0x0c48
        /*0034*/ 	.byte	0x00, 0xf0, 0x05, 0x00


	//----- nvinfo : EIATTR_KPARAM_INFO
	.align		4
.L_7401:
        /*0038*/ 	.byte	0x04, 0x17
        /*003a*/ 	.short	(.L_7403 - .L_7402)
.L_7402:
        /*003c*/ 	.word	0x00000000
        /*0040*/ 	.short	0x0000
        /*0042*/ 	.short	0x0000
        /*0044*/ 	.byte	0x00, 0xf0, 0x21, 0x31


	//----- nvinfo : EIATTR_SPARSE_MMA_MASK
	.align		4
.L_7403:
        /*0048*/ 	.byte	0x03, 0x50
        /*004a*/ 	.short	0x0000


	//----- nvinfo : EIATTR_MAXREG_COUNT
	.align		4
        /*004c*/ 	.byte	0x03, 0x1b
        /*004e*/ 	.short	0x0080


	//----- nvinfo : EIATTR_MERCURY_ISA_VERSION
	.align		4
        /*0050*/ 	.byte	0x03, 0x5f
        /*0052*/ 	.short	0x0101


	//----- nvinfo : EIATTR_EXIT_INSTR_OFFSETS
	.align		4
        /*0054*/ 	.byte	0x04, 0x1c
        /*0056*/ 	.short	(.L_7405 - .L_7404)


	//   ....[0]....
.L_7404:
        /*0058*/ 	.word	0x00000180


	//   ....[1]....
        /*005c*/ 	.word	0x0000b7d0


	//   ....[2]....
        /*0060*/ 	.word	0x0000b830


	//   ....[3]....
        /*0064*/ 	.word	0x00016a30


	//----- nvinfo : EIATTR_MAX_THREADS
	.align		4
.L_7405:
        /*0068*/ 	.byte	0x04, 0x05
        /*006a*/ 	.short	(.L_7407 - .L_7406)
.L_7406:
        /*006c*/ 	.word	0x00000200
        /*0070*/ 	.word	0x00000001
        /*0074*/ 	.word	0x00000001


	//----- nvinfo : EIATTR_CRS_STACK_SIZE
	.align		4
.L_7407:
        /*0078*/ 	.byte	0x04, 0x1e
        /*007a*/ 	.short	(.L_7409 - .L_7408)
.L_7408:
        /*007c*/ 	.word	0x00000000


	//----- nvinfo : EIATTR_CBANK_PARAM_SIZE
	.align		4
.L_7409:
        /*0080*/ 	.byte	0x03, 0x19
        /*0082*/ 	.short	0x0c58


	//----- nvinfo : EIATTR_PARAM_CBANK
	.align		4
        /*0084*/ 	.byte	0x04, 0x0a
        /*0086*/ 	.short	(.L_7411 - .L_7410)
	.align		4
.L_7410:
        /*0088*/ 	.word	index@(.nv.constant0._ZN2at6native55_GLOBAL__N__de093ff9_22_ForeachBinaryOpList_cu_a911ec4325multi_tensor_apply_kernelINS1_18TensorListMetadataILi2EEENS1_24BinaryOpListAlphaFunctorIN3c107complexIfEELi2ELi2ELi0EEEJNS1_13power_functorIS8_EES8_EEEvT_T0_DpT1_)
        /*008c*/ 	.short	0x0210
        /*008e*/ 	.short	0x0c58


	//----- nvinfo : EIATTR_SW_WAR
	.align		4
.L_7411:
        /*0090*/ 	.byte	0x04, 0x36
        /*0092*/ 	.short	(.L_7413 - .L_7412)
.L_7412:
        /*0094*/ 	.word	0x00000008
.L_7413:


//--------------------- .nv.info._ZN2at6native55_GLOBAL__N__de093ff9_22_ForeachBinaryOpList_cu_a911ec4325multi_tensor_apply_kernelINS1_18TensorListMetadataILi2EEENS1_24BinaryOpListAlphaFunctorIN3c107complexIdEELi2ELi2ELi0EEEJNS1_13power_functorIS8_EES8_EEEvT_T0_DpT1_ --------------------------
	.section	.nv.info._ZN2at6native55_GLOBAL__N__de093ff9_22_ForeachBinaryOpList_cu_a911ec4325multi_tensor_apply_kernelINS1_18TensorListMetadataILi2EEENS1_24BinaryOpListAlphaFunctorIN3c107complexIdEELi2ELi2ELi0EEEJNS1_13power_functorIS8_EES8_EEEvT_T0_DpT1_,"",@"SHT_CUDA_INFO"
	.sectionflags	@""
	.align	4


	//----- nvinfo : EIATTR_CUDA_API_VERSION
	.align		4
        /*0000*/ 	.byte	0x04, 0x37
        /*0002*/ 	.short	(.L_7415 - .L_7414)
.L_7414:
        /*0004*/ 	.word	0x00000082


	//----- nvinfo : EIATTR_KPARAM_INFO
	.align		4
.L_7415:
        /*0008*/ 	.byte	0x04, 0x17
        /*000a*/ 	.short	(.L_7417 - .L_7416)
.L_7416:
        /*000c*/ 	.word	0x00000000
        /*0010*/ 	.short	0x0003
        /*0012*/ 	.short	0x0c50
        /*0014*/ 	.byte	0x00, 0xf0, 0x41, 0x00


	//----- nvinfo : EIATTR_KPARAM_INFO
	.align		4
.L_7417:
        /*0018*/ 	.byte	0x04, 0x17
        /*001a*/ 	.short	(.L_7419 - .L_7418)
.L_7418:
        /*001c*/ 	.word	0x00000000
        /*0020*/ 	.short	0x0002
        /*0022*/ 	.short	0x0c49
        /*0024*/ 	.byte	0x00, 0xf0, 0x05, 0x00


	//----- nvinfo : EIATTR_KPARAM_INFO
	.align		4
.L_7419:
        /*0028*/ 	.byte	0x04, 0x17
        /*002a*/ 	.short	(.L_7421 - .L_7420)
.L_7420:
        /*002c*/ 	.word	0x00000000
        /*0030*/ 	.short	0x0001
        /*0032*/ 	.short	0x0c48
        /*0034*/ 	.byte	0x00, 0xf0, 0x05, 0x00


	//----- nvinfo : EIATTR_KPARAM_INFO
	.align		4
.L_7421:
        /*0038*/ 	.byte	0x04, 0x17
        /*003a*/ 	.short	(.L_7423 - .L_7422)
.L_7422:
        /*003c*/ 	.word	0x00000000
        /*0040*/ 	.short	0x0000
        /*0042*/ 	.short	0x0000
        /*0044*/ 	.byte	0x00, 0xf0, 0x21, 0x31


	//----- nvinfo : EIATTR_SPARSE_MMA_MASK
	.align		4
.L_7423:
        /*0048*/ 	.byte	0x03, 0x50
        /*004a*/ 	.short	0x0000


	//----- nvinfo : EIATTR_MAXREG_COUNT
	.align		4
        /*004c*/ 	.byte	0x03, 0x1b
        /*004e*/ 	.short	0x0080


	//----- nvinfo : EIATTR_MERCURY_ISA_VERSION
	.align		4
        /*0050*/ 	.byte	0x03, 0x5f
        /*0052*/ 	.short	0x0101


	//----- nvinfo : EIATTR_EXIT_INSTR_OFFSETS
	.align		4
        /*0054*/ 	.byte	0x04, 0x1c
        /*0056*/ 	.short	(.L_7425 - .L_7424)


	//   ....[0]....
.L_7424:
        /*0058*/ 	.word	0x00000170


	//   ....[1]....
        /*005c*/ 	.word	0x00026e50


	//   ....[2]....
        /*0060*/ 	.word	0x00026eb0


	//   ....[3]....
        /*0064*/ 	.word	0x0004d4e0


	//----- nvinfo : EIATTR_MAX_THREADS
	.align		4
.L_7425:
        /*0068*/ 	.byte	0x04, 0x05
        /*006a*/ 	.short	(.L_7427 - .L_7426)
.L_7426:
        /*006c*/ 	.word	0x00000200
        /*0070*/ 	.word	0x00000001
        /*0074*/ 	.word	0x00000001


	//----- nvinfo : EIATTR_CRS_STACK_SIZE
	.align		4
.L_7427:
        /*0078*/ 	.byte	0x04, 0x1e
        /*007a*/ 	.short	(.L_7429 - .L_7428)
.L_7428:
        /*007c*/ 	.word	0x00000000


	//----- nvinfo : EIATTR_CBANK_PARAM_SIZE
	.align		4
.L_7429:
        /*0080*/ 	.byte	0x03, 0x19
        /*0082*/ 	.short	0x0c60


	//----- nvinfo : EIATTR_PARAM_CBANK
	.align		4
        /*0084*/ 	.byte	0x04, 0x0a
        /*0086*/ 	.short	(.L_7431 - .L_7430)
	.align		4
.L_7430:
        /*0088*/ 	.word	index@(.nv.constant0._ZN2at6native55_GLOBAL__N__de093ff9_22_ForeachBinaryOpList_cu_a911ec4325multi_tensor_apply_kernelINS1_18TensorListMetadataILi2EEENS1_24BinaryOpListAlphaFunctorIN3c107complexIdEELi2ELi2ELi0EEEJNS1_13power_functorIS8_EES8_EEEvT_T0_DpT1_)
        /*008c*/ 	.short	0x0210
        /*008e*/ 	.short	0x0c60


	//----- nvinfo : EIATTR_SW_WAR
	.align		4
.L_7431:
        /*0090*/ 	.byte	0x04, 0x36
        /*0092*/ 	.short	(.L_7433 - .L_7432)
.L_7432:
        /*0094*/ 	.word	0x00000008
.L_7433:


//--------------------- .nv.info._ZN2at6native55_GLOBAL__N__de093ff9_22_ForeachBinaryOpList_cu_a911ec4325multi_tensor_apply_kernelINS1_18TensorListMetadataILi2EEENS1_24BinaryOpListAlphaFunctorIfLi2ELi2ELi0EEEJNS1_13power_functorIfEEfEEEvT_T0_DpT1_ --------------------------
	.section	.nv.info._ZN2at6native55_GLOBAL__N__de093ff9_22_ForeachBinaryOpList_cu_a911ec4325multi_tensor_apply_kernelINS1_18TensorListMetadataILi2EEENS1_24BinaryOpListAlphaFunctorIfLi2ELi2ELi0EEEJNS1_13power_functorIfEEfEEEvT_T0_DpT1_,"",@"SHT_CUDA_INFO"
	.sectionflags	@""
	.align	4


	//----- nvinfo : EIATTR_CUDA_API_VERSION
	.align		4
        /*0000*/ 	.byte	0x04, 0x37
        /*0002*/ 	.short	(.L_7435 - .L_7434)
.L_7434:
        /*0004*/ 	.word	0x00000082


	//----- nvinfo : EIATTR_KPARAM_INFO
	.align		4
.L_7435:
        /*0008*/ 	.byte	0x04, 0x17
        /*000a*/ 	.short	(.L_7437 - .L_7436)
.L_7436:
        /*000c*/ 	.word	0x00000000
        /*0010*/ 	.short	0x0003
        /*0012*/ 	.short	0x0c4c
        /*0014*/ 	.byte	0x00, 0xf0, 0x11, 0x00


	//----- nvinfo : EIATTR_KPARAM_INFO
	.align		4
.L_7437:
        /*0018*/ 	.byte	0x04, 0x17
        /*001a*/ 	.short	(.L_7439 - .L_7438)
.L_7438:
        /*001c*/ 	.word	0x00000000
        /*0020*/ 	.short	0x0002
        /*0022*/ 	.short	0x0c49
        /*0024*/ 	.byte	0x00, 0xf0, 0x05, 0x00


	//----- nvinfo : EIATTR_KPARAM_INFO
	.align		4
.L_7439:
        /*0028*/ 	.byte	0x04, 0x17
        /*002a*/ 	.short	(.L_7441 - .L_7440)
.L_7440:
        /*002c*/ 	.word	0x00000000
        /*0030*/ 	.short	0x0001
        /*0032*/ 	.short	0x0c48
        /*0034*/ 	.byte	0x00, 0xf0, 0x05, 0x00


	//----- nvinfo : EIATTR_KPARAM_INFO
	.align		4
.L_7441:
        /*0038*/ 	.byte	0x04, 0x17
        /*003a*/ 	.short	(.L_7443 - .L_7442)
.L_7442:
        /*003c*/ 	.word	0x00000000
        /*0040*/ 	.short	0x0000
        /*0042*/ 	.short	0x0000
        /*0044*/ 	.byte	0x00, 0xf0, 0x21, 0x31


	//----- nvinfo : EIATTR_SPARSE_MMA_MASK
	.align		4
.L_7443:
        /*0048*/ 	.byte	0x03, 0x50
        /*004a*/ 	.short	0x0000


	//----- nvinfo : EIATTR_MAXREG_COUNT
	.align		4
        /*004c*/ 	.byte	0x03, 0x1b
        /*004e*/ 	.short	0x0080


	//----- nvinfo : EIATTR_MERCURY_ISA_VERSION
	.align		4
        /*0050*/ 	.byte	0x03, 0x5f
        /*0052*/ 	.short	0x0101


	//----- nvinfo : EIATTR_EXIT_INSTR_OFFSETS
	.align		4
        /*0054*/ 	.byte	0x04, 0x1c
        /*0056*/ 	.short	(.L_7445 - .L_7444)


	//   ....[0]....
.L_7444:
        /*0058*/ 	.word	0x00000180


	//   ....[1]....
        /*005c*/ 	.word	0x00000760


	//   ....[2]....
        /*0060*/ 	.word	0x000007c0


	//   ....[3]....
        /*0064*/ 	.word	0x00000a20


	//----- nvinfo : EIATTR_MAX_THREADS
	.align		4
.L_7445:
        /*0068*/ 	.byte	0x04, 0x05
        /*006a*/ 	.short	(.L_7447 - .L_7446)
.L_7446:
        /*006c*/ 	.word	0x00000200
        /*0070*/ 	.word	0x00000001
        /*0074*/ 	.word	0x00000001


	//----- nvinfo : EIATTR_CRS_STACK_SIZE
	.align		4
.L_7447:
        /*0078*/ 	.byte	0x04, 0x1e
        /*007a*/ 	.short	(.L_7449 - .L_7448)
.L_7448:
        /*007c*/ 	.word	0x00000000


	//----- nvinfo : EIATTR_CBANK_PARAM_SIZE
	.align		4
.L_7449:
        /*0080*/ 	.byte	0x03, 0x19
        /*0082*/ 	.short	0x0c50


	//----- nvinfo : EIATTR_PARAM_CBANK
	.align		4
        /*0084*/ 	.byte	0x04, 0x0a
        /*0086*/ 	.short	(.L_7451 - .L_7450)
	.align		4
.L_7450:
        /*0088*/ 	.word	index@(.nv.constant0._ZN2at6native55_GLOBAL__N__de093ff9_22_ForeachBinaryOpList_cu_a911ec4325multi_tensor_apply_kernelINS1_18TensorListMetadataILi2EEENS1_24BinaryOpListAlphaFunctorIfLi2ELi2ELi0EEEJNS1_13power_functorIfEEfEEEvT_T0_DpT1_)
        /*008c*/ 	.short	0x0210
        /*008e*/ 	.short	0x0c50


	//----- nvinfo : EIATTR_SW_WAR
	.align		4
.L_7451:
        /*0090*/ 	.byte	0x04, 0x36
        /*0092*/ 	.short	(.L_7453 - .L_7452)
.L_7452:
        /*0094*/ 	.word	0x00000008
.L_7453:


//--------------------- .nv.info._ZN2at6native55_GLOBAL__N__de093ff9_22_ForeachBinaryOpList_cu_a911ec4325multi_tensor_apply_kernelINS1_18TensorListMetadataILi2EEENS1_24BinaryOpListAlphaFunctorIdLi2ELi2ELi0EEEJNS1_13power_functorIdEEdEEEvT_T0_DpT1_ --------------------------
	.section	.nv.info._ZN2at6native55_GLOBAL__N__de093ff9_22_ForeachBinaryOpList_cu_a911ec4325multi_tensor_apply_kernelINS1_18TensorListMetadataILi2EEENS1_24BinaryOpListAlphaFunctorIdLi2ELi2ELi0EEEJNS1_13power_functorIdEEdEEEvT_T0_DpT1_,"",@"SHT_CUDA_INFO"
	.sectionflags	@""
	.align	4


	//----- nvinfo : EIATTR_CUDA_API_VERSION
	.align		4
        /*0000*/ 	.byte	0x04, 0x37
        /*0002*/ 	.short	(.L_7455 - .L_7454)
.L_7454:
        /*0004*/ 	.word	0x00000082


	//----- nvinfo : EIATTR_KPARAM_INFO
	.align		4
.L_7455:
        /*0008*/ 	.byte	0x04, 0x17
        /*000a*/ 	.short	(.L_7457 - .L_7456)
.L_7456:
        /*000c*/ 	.word	0x00000000
        /*0010*/ 	.short	0x0003
        /*0012*/ 	.short	0x0c50
        /*0014*/ 	.byte	0x00, 0xf0, 0x21, 0x00


	//----- nvinfo : EIATTR_KPARAM_INFO
	.align		4
.L_7457:
        /*0018*/ 	.byte	0x04, 0x17
        /*001a*/ 	.short	(.L_7459 - .L_7458)
.L_7458:
        /*001c*/ 	.word	0x00000000
        /*0020*/ 	.short	0x0002
        /*0022*/ 	.short	0x0c49
        /*0024*/ 	.byte	0x00, 0xf0, 0x05, 0x00


	//----- nvinfo : EIATTR_KPARAM_INFO
	.align		4
.L_7459:
        /*0028*/ 	.byte	0x04, 0x17
        /*002a*/ 	.short	(.L_7461 - .L_7460)
.L_7460:
        /*002c*/ 	.word	0x00000000
        /*0030*/ 	.short	0x0001
        /*0032*/ 	.short	0x0c48
        /*0034*/ 	.byte	0x00, 0xf0, 0x05, 0x00


	//----- nvinfo : EIATTR_KPARAM_INFO
	.align		4
.L_7461:
        /*0038*/ 	.byte	0x04, 0x17
        /*003a*/ 	.short	(.L_7463 - .L_7462)
.L_7462:
        /*003c*/ 	.word	0x00000000
        /*0040*/ 	.short	0x0000
        /*0042*/ 	.short	0x0000
        /*0044*/ 	.byte	0x00, 0xf0, 0x21, 0x31


	//----- nvinfo : EIATTR_SPARSE_MMA_MASK
	.align		4
.L_7463:
        /*0048*/ 	.byte	0x03, 0x50
        /*004a*/ 	.short	0x0000


	//----- nvinfo : EIATTR_MAXREG_COUNT
	.align		4
        /*004c*/ 	.byte	0x03, 0x1b
        /*004e*/ 	.short	0x0080


	//----- nvinfo : EIATTR_MERCURY_ISA_VERSION
	.align		4
        /*0050*/ 	.byte	0x03, 0x5f
        /*0052*/ 	.short	0x0101


	//----- nvinfo : EIATTR_EXIT_INSTR_OFFSETS
	.align		4
        /*0054*/ 	.byte	0x04, 0x1c
        /*0056*/ 	.short	(.L_7465 - .L_7464)


	//   ....[0]....
.L_7464:
        /*0058*/ 	.word	0x00000160


	//   ....[1]....
        /*005c*/ 	.word	0x00001980


	//   ....[2]....
        /*0060*/ 	.word	0x000019e0


	//   ....[3]....
        /*0064*/ 	.word	0x00002e60


	//----- nvinfo : EIATTR_MAX_THREADS
	.align		4
.L_7465:
        /*0068*/ 	.byte	0x04, 0x05
        /*006a*/ 	.short	(.L_7467 - .L_7466)
.L_7466:
        /*006c*/ 	.word	0x00000200
        /*0070*/ 	.word	0x00000001
        /*0074*/ 	.word	0x00000001


	//----- nvinfo : EIATTR_CRS_STACK_SIZE
	.align		4
.L_7467:
        /*0078*/ 	.byte	0x04, 0x1e
        /*007a*/ 	.short	(.L_7469 - .L_7468)
.L_7468:
        /*007c*/ 	.word	0x00000000


	//----- nvinfo : EIATTR_CBANK_PARAM_SIZE
	.align		4
.L_7469:
        /*0080*/ 	.byte	0x03, 0x19
        /*0082*/ 	.short	0x0c58


	//----- nvinfo : EIATTR_PARAM_CBANK
	.align		4
        /*0084*/ 	.byte	0x04, 0x0a
        /*0086*/ 	.short	(.L_7471 - .L_7470)
	.align		4
.L_7470:
        /*0088*/ 	.word	index@(.nv.constant0._ZN2at6native55_GLOBAL__N__de093ff9_22_ForeachBinaryOpList_cu_a911ec4325multi_tensor_apply_kernelINS1_18TensorListMetadataILi2EEENS1_24BinaryOpListAlphaFunctorIdLi2ELi2ELi0EEEJNS1_13power_functorIdEEdEEEvT_T0_DpT1_)
        /*008c*/ 	.short	0x0210
        /*008e*/ 	.short	0x0c58


	//----- nvinfo : EIATTR_SW_WAR
	.align		4
.L_7471:
        /*0090*/ 	.byte	0x04, 0x36
        /*0092*/ 	.short	(.L_7473 - .L_7472)
.L_7472:
        /*0094*/ 	.word	0x00000008
.L_7473:


//--------------------- .nv.info._ZN2at6native55_GLOBAL__N__de093ff9_22_ForeachBinaryOpList_cu_a911ec4325multi_tensor_apply_kernelINS1_18TensorListMetadataILi2EEENS1_24BinaryOpListAlphaFunctorIsLi2ELi2ELi0EEEJNS1_13power_functorIsEEsEEEvT_T0_DpT1_ --------------------------
	.section	.nv.info._ZN2at6native55_GLOBAL__N__de093ff9_22_ForeachBinaryOpList_cu_a911ec4325multi_tensor_apply_kernelINS1_18TensorListMetadataILi2EEENS1_24BinaryOpListAlphaFunctorIsLi2ELi2ELi0EEEJNS1_13power_functorIsEEsEEEvT_T0_DpT1_,"",@"SHT_CUDA_INFO"
	.sectionflags	@""
	.align	4


	//----- nvinfo : EIATTR_CUDA_API_VERSION
	.align		4
        /*0000*/ 	.byte	0x04, 0x37
        /*0002*/ 	.short	(.L_7475 - .L_7474)
.L_7474:
        /*0004*/ 	.word	0x00000082


	//----- nvinfo : EIATTR_KPARAM_INFO
	.align		4
.L_7475:
        /*0008*/ 	.byte	0x04, 0x17
        /*000a*/ 	.short	(.L_7477 - .L_7476)
.L_7476:
        /*000c*/ 	.word	0x00000000
        /*0010*/ 	.short	0x0003
        /*0012*/ 	.short	0x0c4a
        /*0014*/ 	.byte	0x00, 0xf0, 0x09, 0x00


	//----- nvinfo : EIATTR_KPARAM_INFO
	.align		4
.L_7477:
        /*0018*/ 	.byte	0x04, 0x17
        /*001a*/ 	.short	(.L_7479 - .L_7478)
.L_7478:
        /*001c*/ 	.word	0x00000000
        /*0020*/ 	.short	0x0002
        /*0022*/ 	.short	0x0c49
        /*0024*/ 	.byte	0x00, 0xf0, 0x05, 0x00


	//----- nvinfo : EIATTR_KPARAM_INFO
	.align		4
.L_7479:
        /*0028*/ 	.byte	0x04, 0x17
        /*002a*/ 	.short	(.L_7481 - .L_7480)
.L_7480:
        /*002c*/ 	.word	0x00000000
        /*0030*/ 	.short	0x0001
        /*0032*/ 	.short	0x0c48
        /*0034*/ 	.byte	0x00, 0xf0, 0x05, 0x00


	//----- nvinfo : EIATTR_KPARAM_INFO
	.align		4
.L_7481:
        /*0038*/ 	.byte	0x04, 0x17
        /*003a*/ 	.short	(.L_7483 - .L_7482)
.L_7482:
        /*003c*/ 	.word	0x00000000
        /*0040*/ 	.short	0x0000
        /*0042*/ 	.short	0x0000
        /*0044*/ 	.byte	0x00, 0xf0, 0x21, 0x31


	//----- nvinfo : EIATTR_SPARSE_MMA_MASK
	.align		4
.L_7483:
        /*0048*/ 	.byte	0x03, 0x50
        /*004a*/ 	.short	0x0000


	//----- nvinfo : EIATTR_MAXREG_COUNT
	.align		4
        /*004c*/ 	.byte	0x03, 0x1b
        /*004e*/ 	.short	0x0080


	//----- nvinfo : EIATTR_MERCURY_ISA_VERSION
	.align		4
        /*0050*/ 	.byte	0x03, 0x5f
        /*0052*/ 	.short	0x0101


	//----- nvinfo : EIATTR_EXIT_INSTR_OFFSETS
	.align		4
        /*0054*/ 	.byte	0x04, 0x1c
        /*0056*/ 	.short	(.L_7485 - .L_7484)


	//   ....[0]....
.L_7484:
        /*0058*/ 	.word	0x00000180


	//   ....[1]....
        /*005c*/ 	.word	0x000015d0


	//   ....[2]....
        /*0060*/ 	.word	0x00001630


	//   ....[3]....
        /*0064*/ 	.word	0x00002680


	//----- nvinfo : EIATTR_MAX_THREADS
	.align		4
.L_7485:
        /*0068*/ 	.byte	0x04, 0x05
        /*006a*/ 	.short	(.L_7487 - .L_7486)
.L_7486:
        /*006c*/ 	.word	0x00000200
        /*0070*/ 	.word	0x00000001
        /*0074*/ 	.word	0x00000001


	//----- nvinfo : EIATTR_CRS_STACK_SIZE
	.align		4
.L_7487:
        /*0078*/ 	.byte	0x04, 0x1e
        /*007a*/ 	.short	(.L_7489 - .L_7488)
.L_7488:
        /*007c*/ 	.word	0x00000000


	//----- nvinfo : EIATTR_CBANK_PARAM_SIZE
	.align		4
.L_7489:
        /*0080*/ 	.byte	0x03, 0x19
        /*0082*/ 	.short	0x0c4c


	//----- nvinfo : EIATTR_PARAM_CBANK
	.align		4
        /*0084*/ 	.byte	0x04, 0x0a
        /*0086*/ 	.short	(.L_7491 - .L_7490)
	.align		4
.L_7490:
        /*0088*/ 	.word	index@(.nv.constant0._ZN2at6native55_GLOBAL__N__de093ff9_22_ForeachBinaryOpList_cu_a911ec4325multi_tensor_apply_kernelINS1_18TensorListMetadataILi2EEENS1_24BinaryOpListAlphaFunctorIsLi2ELi2ELi0EEEJNS1_13power_functorIsEEsEEEvT_T0_DpT1_)
        /*008c*/ 	.short	0x0210
        /*008e*/ 	.short	0x0c4c


	//----- nvinfo : EIATTR_SW_WAR
	.align		4
.L_7491:
        /*0090*/ 	.byte	0x04, 0x36
        /*0092*/ 	.short	(.L_7493 - .L_7492)
.L_7492:
        /*0094*/ 	.word	0x00000008
.L_7493:


//--------------------- .nv.info._ZN2at6native55_GLOBAL__N__de093ff9_22_ForeachBinaryOpList_cu_a911ec4325multi_tensor_apply_kernelINS1_18TensorListMetadataILi2EEENS1_24BinaryOpListAlphaFunctorIlLi2ELi2ELi0EEEJNS1_13power_functorIlEElEEEvT_T0_DpT1_ --------------------------
	.section	.nv.info._ZN2at6native55_GLOBAL__N__de093ff9_22_ForeachBinaryOpList_cu_a911ec4325multi_tensor_apply_kernelINS1_18TensorListMetadataILi2EEENS1_24BinaryOpListAlphaFunctorIlLi2ELi2ELi0EEEJNS1_13power_functorIlEElEEEvT_T0_DpT1_,"",@"SHT_CUDA_INFO"
	.sectionflags	@""
	.align	4


	//----- nvinfo : EIATTR_CUDA_API_VERSION
	.align		4
        /*0000*/ 	.byte	0x04, 0x37
        /*0002*/ 	.short	(.L_7495 - .L_7494)
.L_7494:
        /*0004*/ 	.word	0x00000082


	//----- nvinfo : EIATTR_KPARAM_INFO
	.align		4
.L_7495:
        /*0008*/ 	.byte	0x04, 0x17
        /*000a*/ 	.short	(.L_7497 - .L_7496)
.L_7496:
        /*000c*/ 	.word	0x00000000
        /*0010*/ 	.short	0x0003
        /*0012*/ 	.short	0x0c50
        /*0014*/ 	.byte	0x00, 0xf0, 0x21, 0x00


	//----- nvinfo : EIATTR_KPARAM_INFO
	.align		4
.L_7497:
        /*0018*/ 	.byte	0x04, 0x17
        /*001a*/ 	.short	(.L_7499 - .L_7498)
.L_7498:
        /*001c*/ 	.word	0x00000000
        /*0020*/ 	.short	0x0002
        /*0022*/ 	.short	0x0c49
        /*0024*/ 	.byte	0x00, 0xf0, 0x05, 0x00


	//----- nvinfo : EIATTR_KPARAM_INFO
	.align		4
.L_7499:
        /*0028*/ 	.byte	0x04, 0x17
        /*002a*/ 	.short	(.L_7501 - .L_7500)
.L_7500:
        /*002c*/ 	.word	0x00000000
        /*0030*/ 	.short	0x0001
        /*0032*/ 	.short	0x0c48
        /*0034*/ 	.byte	0x00, 0xf0, 0x05, 0x00


	//----- nvinfo : EIATTR_KPARAM_INFO
	.align		4
.L_7501:
        /*0038*/ 	.byte	0x04, 0x17
        /*003a*/ 	.short	(.L_7503 - .L_7502)
.L_7502:
        /*003c*/ 	.word	0x00000000
        /*0040*/ 	.short	0x0000
        /*0042*/ 	.short	0x0000
        /*0044*/ 	.byte	0x00, 0xf0, 0x21, 0x31


	//----- nvinfo : EIATTR_SPARSE_MMA_MASK
	.align		4
.L_7503:
        /*0048*/ 	.byte	0x03, 0x50
        /*004a*/ 	.short	0x0000


	//----- nvinfo : EIATTR_MAXREG_COUNT
	.align		4
        /*004c*/ 	.byte	0x03, 0x1b
        /*004e*/ 	.short	0x0080


	//----- nvinfo : EIATTR_MERCURY_ISA_VERSION
	.align		4
        /*0050*/ 	.byte	0x03, 0x5f
        /*0052*/ 	.short	0x0101


	//----- nvinfo : EIATTR_EXIT_INSTR_OFFSETS
	.align		4
        /*0054*/ 	.byte	0x04, 0x1c
        /*0056*/ 	.short	(.L_7505 - .L_7504)


	//   ....[0]....
.L_7504:
        /*0058*/ 	.word	0x00000180


	//   ....[1]....
        /*005c*/ 	.word	0x00001a30


	//   ....[2]....
        /*0060*/ 	.word	0x00001a90


	//   ....[3]....
        /*0064*/ 	.word	0x00002ee0


	//----- nvinfo : EIATTR_MAX_THREADS
	.align		4
.L_7505:
        /*0068*/ 	.byte	0x04, 0x05
        /*006a*/ 	.short	(.L_7507 - .L_7506)
.L_7506:
        /*006c*/ 	.word	0x00000200
        /*0070*/ 	.word	0x00000001
        /*0074*/ 	.word	0x00000001


	//----- nvinfo : EIATTR_CRS_STACK_SIZE
	.align		4
.L_7507:
        /*0078*/ 	.byte	0x04, 0x1e
        /*007a*/ 	.short	(.L_7509 - .L_7508)
.L_7508:
        /*007c*/ 	.word	0x00000000


	//----- nvinfo : EIATTR_CBANK_PARAM_SIZE
	.align		4
.L_7509:
        /*0080*/ 	.byte	0x03, 0x19
        /*0082*/ 	.short	0x0c58


	//----- nvinfo : EIATTR_PARAM_CBANK
	.align		4
        /*0084*/ 	.byte	0x04, 0x0a
        /*0086*/ 	.short	(.L_7511 - .L_7510)
	.align		4
.L_7510:
        /*0088*/ 	.word	index@(.nv.constant0._ZN2at6native55_GLOBAL__N__de093ff9_22_ForeachBinaryOpList_cu_a911ec4325multi_tensor_apply_kernelINS1_18TensorListMetadataILi2EEENS1_24BinaryOpListAlphaFunctorIlLi2ELi2ELi0EEEJNS1_13power_functorIlEElEEEvT_T0_DpT1_)
        /*008c*/ 	.short	0x0210
        /*008e*/ 	.short	0x0c58


	//----- nvinfo : EIATTR_SW_WAR
	.align		4
.L_7511:
        /*0090*/ 	.byte	0x04, 0x36
        /*0092*/ 	.short	(.L_7513 - .L_7512)
.L_7512:
        /*0094*/ 	.word	0x00000008
.L_7513:


//--------------------- .nv.info._ZN2at6native55_GLOBAL__N__de093ff9_22_ForeachBinaryOpList_cu_a911ec4325multi_tensor_apply_kernelINS1_18TensorListMetadataILi2EEENS1_24BinaryOpListAlphaFunctorIiLi2ELi2ELi0EEEJNS1_13power_functorIiEEiEEEvT_T0_DpT1_ --------------------------
	.section	.nv.info._ZN2at6native55_GLOBAL__N__de093ff9_22_ForeachBinaryOpList_cu_a911ec4325multi_tensor_apply_kernelINS1_18TensorListMetadataILi2EEENS1_24BinaryOpListAlphaFunctorIiLi2ELi2ELi0EEEJNS1_13power_functorIiEEiEEEvT_T0_DpT1_,"",@"SHT_CUDA_INFO"
	.sectionflags	@""
	.align	4


	//----- nvinfo : EIATTR_CUDA_API_VERSION
	.align		4
        /*0000*/ 	.byte	0x04, 0x37
        /*0002*/ 	.short	(.L_7515 - .L_7514)
.L_7514:
        /*0004*/ 	.word	0x00000082


	//----- nvinfo : EIATTR_KPARAM_INFO
	.align		4
.L_7515:
        /*0008*/ 	.byte	0x04, 0x17
        /*000a*/ 	.short	(.L_7517 - .L_7516)
.L_7516:
        /*000c*/ 	.word	0x00000000
        /*0010*/ 	.short	0x0003
        /*0012*/ 	.short	0x0c4c
        /*0014*/ 	.byte	0x00, 0xf0, 0x11, 0x00


	//----- nvinfo : EIATTR_KPARAM_INFO
	.align		4
.L_7517:
        /*0018*/ 	.byte	0x04, 0x17
        /*001a*/ 	.short	(.L_7519 - .L_7518)
.L_7518:
        /*001c*/ 	.word	0x00000000
        /*0020*/ 	.short	0x0002
        /*0022*/ 	.short	0x0c49
        /*0024*/ 	.byte	0x00, 0xf0, 0x05, 0x00


	//----- nvinfo : EIATTR_KPARAM_INFO
	.align		4
.L_7519:
        /*0028*/ 	.byte	0x04, 0x17
        /*002a*/ 	.short	(.L_7521 - .L_7520)
.L_7520:
        /*002c*/ 	.word	0x00000000
        /*0030*/ 	.short	0x0001
        /*0032*/ 	.short	0x0c48
        /*0034*/ 	.byte	0x00, 0xf0, 0x05, 0x00


	//----- nvinfo : EIATTR_KPARAM_INFO
	.align		4
.L_7521:
        /*0038*/ 	.byte	0x04, 0x17
        /*003a*/ 	.short	(.L_7523 - .L_7522)
.L_7522:
        /*003c*/ 	.word	0x00000000
        /*0040*/ 	.short	0x0000
        /*0042*/ 	.short	0x0000
        /*0044*/ 	.byte	0x00, 0xf0, 0x21, 0x31


	//----- nvinfo : EIATTR_SPARSE_MMA_MASK
	.align		4
.L_7523:
        /*0048*/ 	.byte	0x03, 0x50
        /*004a*/ 	.short	0x0000


	//----- nvinfo : EIATTR_MAXREG_COUNT
	.align		4
        /*004c*/ 	.byte	0x03, 0x1b
        /*004e*/ 	.short	0x0080


	//----- nvinfo : EIATTR_MERCURY_ISA_VERSION
	.align		4
        /*0050*/ 	.byte	0x03, 0x5f
        /*0052*/ 	.short	0x0101


	//----- nvinfo : EIATTR_EXIT_INSTR_OFFSETS
	.align		4
        /*0054*/ 	.byte	0x04, 0x1c
        /*0056*/ 	.short	(.L_7525 - .L_7524)


	//   ....[0]....
.L_7524:
        /*0058*/ 	.word	0x00000180


	//   ....[1]....
        /*005c*/ 	.word	0x00001090


	//   ....[2]....
        /*0060*/ 	.word	0x000010f0


	//   ....[3]....
        /*0064*/ 	.word	0x00001c50


	//----- nvinfo : EIATTR_MAX_THREADS
	.align		4
.L_7525:
        /*0068*/ 	.byte	0x04, 0x05
        /*006a*/ 	.short	(.L_7527 - .L_7526)
.L_7526:
        /*006c*/ 	.word	0x00000200
        /*0070*/ 	.word	0x00000001
        /*0074*/ 	.word	0x00000001


	//----- nvinfo : EIATTR_CRS_STACK_SIZE
	.align		4
.L_7527:
        /*0078*/ 	.byte	0x04, 0x1e
        /*007a*/ 	.short	(.L_7529 - .L_7528)
.L_7528:
        /*007c*/ 	.word	0x00000000


	//----- nvinfo : EIATTR_CBANK_PARAM_SIZE
	.align		4
.L_7529:
        /*0080*/ 	.byte	0x03, 0x19
        /*0082*/ 	.short	0x0c50


	//----- nvinfo : EIATTR_PARAM_CBANK
	.align		4
        /*0084*/ 	.byte	0x04, 0x0a
        /*0086*/ 	.short	(.L_7531 - .L_7530)
	.align		4
.L_7530:
        /*0088*/ 	.word	index@(.nv.constant0._ZN2at6native55_GLOBAL__N__de093ff9_22_ForeachBinaryOpList_cu_a911ec4325multi_tensor_apply_kernelINS1_18TensorListMetadataILi2EEENS1_24BinaryOpListAlphaFunctorIiLi2ELi2ELi0EEEJNS1_13power_functorIiEEiEEEvT_T0_DpT1_)
        /*008c*/ 	.short	0x0210
        /*008e*/ 	.short	0x0c50


	//----- nvinfo : EIATTR_SW_WAR
	.align		4
.L_7531:
        /*0090*/ 	.byte	0x04, 0x36
        /*0092*/ 	.short	(.L_7533 - .L_7532)
.L_7532:
        /*0094*/ 	.word	0x00000008
.L_7533:


//--------------------- .nv.info._ZN2at6native55_GLOBAL__N__de093ff9_22_ForeachBinaryOpList_cu_a911ec4325multi_tensor_apply_kernelINS1_18TensorListMetadataILi2EEENS1_24BinaryOpListAlphaFunctorIaLi2ELi2ELi0EEEJNS1_13power_functorIaEEaEEEvT_T0_DpT1_ --------------------------
	.section	.nv.info._ZN2at6native55_GLOBAL__N__de093ff9_22_ForeachBinaryOpList_cu_a911ec4325multi_tensor_apply_kernelINS1_18TensorListMetadataILi2EEENS1_24BinaryOpListAlphaFunctorIaLi2ELi2ELi0EEEJNS1_13power_functorIaEEaEEEvT_T0_DpT1_,"",@"SHT_CUDA_INFO"
	.sectionflags	@""
	.align	4


	//----- nvinfo : EIATTR_CUDA_API_VERSION
	.align		4
        /*0000*/ 	.byte	0x04, 0x37
        /*0002*/ 	.short	(.L_7535 - .L_7534)
.L_7534:
        /*0004*/ 	.word	0x00000082


	//----- nvinfo : EIATTR_KPARAM_INFO
	.align		4
.L_7535:
        /*0008*/ 	.byte	0x04, 0x17
        /*000a*/ 	.short	(.L_7537 - .L_7536)
.L_7536:
        /*000c*/ 	.word	0x00000000
        /*0010*/ 	.short	0x0003
        /*0012*/ 	.short	0x0c4a
        /*0014*/ 	.byte	0x00, 0xf0, 0x05, 0x00


	//----- nvinfo : EIATTR_KPARAM_INFO
	.align		4
.L_7537:
        /*0018*/ 	.byte	0x04, 0x17
        /*001a*/ 	.short	(.L_7539 - .L_7538)
.L_7538:
        /*001c*/ 	.word	0x00000000
        /*0020*/ 	.short	0x0002
        /*0022*/ 	.short	0x0c49
        /*0024*/ 	.byte	0x00, 0xf0, 0x05, 0x00


	//----- nvinfo : EIATTR_KPARAM_INFO
	.align		4
.L_7539:
        /*0028*/ 	.byte	0x04, 0x17
        /*002a*/ 	.short	(.L_7541 - .L_7540)
.L_7540:
        /*002c*/ 	.word	0x00000000
        /*0030*/ 	.short	0x0001
        /*0032*/ 	.short	0x0c48
        /*0034*/ 	.byte	0x00, 0xf0, 0x05, 0x00


	//----- nvinfo : EIATTR_KPARAM_INFO
	.align		4
.L_7541:
        /*0038*/ 	.byte	0x04, 0x17
        /*003a*/ 	.short	(.L_7543 - .L_7542)
.L_7542:
        /*003c*/ 	.word	0x00000000
        /*0040*/ 	.short	0x0000
        /*0042*/ 	.short	0x0000
        /*0044*/ 	.byte	0x00, 0xf0, 0x21, 0x31


	//----- nvinfo : EIATTR_SPARSE_MMA_MASK
	.align		4
.L_7543:
        /*0048*/ 	.byte	0x03, 0x50
        /*004a*/ 	.short	0x0000


	//----- nvinfo : EIATTR_MAXREG_COUNT
	.align		4
        /*004c*/ 	.byte	0x03, 0x1b
        /*004e*/ 	.short	0x0080


	//----- nvinfo : EIATTR_MERCURY_ISA_VERSION
	.align		4
        /*0050*/ 	.byte	0x03, 0x5f
        /*0052*/ 	.short	0x0101


	//----- nvinfo : EIATTR_EXIT_INSTR_OFFSETS
	.align		4
        /*0054*/ 	.byte	0x04, 0x1c
        /*0056*/ 	.short	(.L_7545 - .L_7544)


	//   ....[0]....
.L_7544:
        /*0058*/ 	.word	0x00000190


	//   ....[1]....
        /*005c*/ 	.word	0x00001660


	//   ....[2]....
        /*0060*/ 	.word	0x000016c0


	//   ....[3]....
        /*0064*/ 	.word	0x00002820


	//----- nvinfo : EIATTR_MAX_THREADS
	.align		4
.L_7545:
        /*0068*/ 	.byte	0x04, 0x05
        /*006a*/ 	.short	(.L_7547 - .L_7546)
.L_7546:
        /*006c*/ 	.word	0x00000200
        /*0070*/ 	.word	0x00000001
        /*0074*/ 	.word	0x00000001


	//----- nvinfo : EIATTR_CRS_STACK_SIZE
	.align		4
.L_7547:
        /*0078*/ 	.byte	0x04, 0x1e
        /*007a*/ 	.short	(.L_7549 - .L_7548)
.L_7548:
        /*007c*/ 	.word	0x00000000


	//----- nvinfo : EIATTR_CBANK_PARAM_SIZE
	.align		4
.L_7549:
        /*0080*/ 	.byte	0x03, 0x19
        /*0082*/ 	.short	0x0c4b


	//----- nvinfo : EIATTR_PARAM_CBANK
	.align		4
        /*0084*/ 	.byte	0x04, 0x0a
        /*0086*/ 	.short	(.L_7551 - .L_7550)
	.align		4
.L_7550:
        /*0088*/ 	.word	index@(.nv.constant0._ZN2at6native55_GLOBAL__N__de093ff9_22_ForeachBinaryOpList_cu_a911ec4325multi_tensor_apply_kernelINS1_18TensorListMetadataILi2EEENS1_24BinaryOpListAlphaFunctorIaLi2ELi2ELi0EEEJNS1_13power_functorIaEEaEEEvT_T0_DpT1_)
        /*008c*/ 	.short	0x0210
        /*008e*/ 	.short	0x0c4b


	//----- nvinfo : EIATTR_SW_WAR
	.align		4
.L_7551:
        /*0090*/ 	.byte	0x04, 0x36
        /*0092*/ 	.short	(.L_7553 - .L_7552)
.L_7552:
        /*0094*/ 	.word	0x00000008
.L_7553:


//--------------------- .nv.info._ZN2at6native55_GLOBAL__N__de093ff9_22_ForeachBinaryOpList_cu_a911ec4325multi_tensor_apply_kernelINS1_18TensorListMetadataILi2EEENS1_24BinaryOpListAlphaFunctorIhLi2ELi2ELi0EEEJNS1_13power_functorIhEEhEEEvT_T0_DpT1_ --------------------------
	.section	.nv.info._ZN2at6native55_GLOBAL__N__de093ff9_22_ForeachBinaryOpList_cu_a911ec4325multi_tensor_apply_kernelINS1_18TensorListMetadataILi2EEENS1_24BinaryOpListAlphaFunctorIhLi2ELi2ELi0EEEJNS1_13power_functorIhEEhEEEvT_T0_DpT1_,"",@"SHT_CUDA_INFO"
	.sectionflags	@""
	.align	4


	//----- nvinfo : EIATTR_CUDA_API_VERSION
	.align		4
        /*0000*/ 	.byte	0x04, 0x37
        /*0002*/ 	.short	(.L_7555 - .L_7554)
.L_7554:
        /*0004*/ 	.word	0x00000082


	//----- nvinfo : EIATTR_KPARAM_INFO
	.align		4
.L_7555:
        /*0008*/ 	.byte	0x04, 0x17
        /*000a*/ 	.short	(.L_7557 - .L_7556)
.L_7556:
        /*000c*/ 	.word	0x00000000
        /*0010*/ 	.short	0x0003
        /*0012*/ 	.short	0x0c4a
        /*0014*/ 	.byte	0x00, 0xf0, 0x05, 0x00


	//----- nvinfo : EIATTR_KPARAM_INFO
	.align		4
.L_7557:
        /*0018*/ 	.byte	0x04, 0x17
        /*001a*/ 	.short	(.L_7559 - .L_7558)
.L_7558:
        /*001c*/ 	.word	0x00000000
        /*0020*/ 	.short	0x0002
        /*0022*/ 	.short	0x0c49
        /*0024*/ 	.byte	0x00, 0xf0, 0x05, 0x00


	//----- nvinfo : EIATTR_KPARAM_INFO
	.align		4
.L_7559:
        /*0028*/ 	.byte	0x04, 0x17
        /*002a*/ 	.short	(.L_7561 - .L_7560)
.L_7560:
        /*002c*/ 	.word	0x00000000
        /*0030*/ 	.short	0x0001
        /*0032*/ 	.short	0x0c48
        /*0034*/ 	.byte	0x00, 0xf0, 0x05, 0x00


	//----- nvinfo : EIATTR_KPARAM_INFO
	.align		4
.L_7561:
        /*0038*/ 	.byte	0x04, 0x17
        /*003a*/ 	.short	(.L_7563 - .L_7562)
.L_7562:
        /*003c*/ 	.word	0x00000000
        /*0040*/ 	.short	0x0000
        /*0042*/ 	.short	0x0000
        /*0044*/ 	.byte	0x00, 0xf0, 0x21, 0x31


	//----- nvinfo : EIATTR_SPARSE_MMA_MASK
	.align		4
.L_7563:
        /*0048*/ 	.byte	0x03, 0x50
        /*004a*/ 	.short	0x0000


	//----- nvinfo : EIATTR_MAXREG_COUNT
	.align		4
        /*004c*/ 	.byte	0x03, 0x1b
        /*004e*/ 	.short	0x0080


	//----- nvinfo : EIATTR_MERCURY_ISA_VERSION
	.align		4
        /*0050*/ 	.byte	0x03, 0x5f
        /*0052*/ 	.short	0x0101


	//----- nvinfo : EIATTR_EXIT_INSTR_OFFSETS
	.align		4
        /*0054*/ 	.byte	0x04, 0x1c
        /*0056*/ 	.short	(.L_7565 - .L_7564)


	//   ....[0]....
.L_7564:
        /*0058*/ 	.word	0x000001a0


	//   ....[1]....
        /*005c*/ 	.word	0x00000c00


	//   ....[2]....
        /*0060*/ 	.word	0x00000c60


	//   ....[3]....
        /*0064*/ 	.word	0x000013d0


	//----- nvinfo : EIATTR_MAX_THREADS
	.align		4
.L_7565:
        /*0068*/ 	.byte	0x04, 0x05
        /*006a*/ 	.short	(.L_7567 - .L_7566)
.L_7566:
        /*006c*/ 	.word	0x00000200
        /*0070*/ 	.word	0x00000001
        /*0074*/ 	.word	0x00000001


	//----- nvinfo : EIATTR_CRS_STACK_SIZE
	.align		4
.L_7567:
        /*0078*/ 	.byte	0x04, 0x1e
        /*007a*/ 	.short	(.L_7569 - .L_7568)
.L_7568:
        /*007c*/ 	.word	0x00000000


	//----- nvinfo : EIATTR_CBANK_PARAM_SIZE
	.align		4
.L_7569:
        /*0080*/ 	.byte	0x03, 0x19
        /*0082*/ 	.short	0x0c4b


	//----- nvinfo : EIATTR_PARAM_CBANK
	.align		4
        /*0084*/ 	.byte	0x04, 0x0a
        /*0086*/ 	.short	(.L_7571 - .L_7570)
	.align		4
.L_7570:
        /*0088*/ 	.word	index@(.nv.constant0._ZN2at6native55_GLOBAL__N__de093ff9_22_ForeachBinaryOpList_cu_a911ec4325multi_tensor_apply_kernelINS1_18TensorListMetadataILi2EEENS1_24BinaryOpListAlphaFunctorIhLi2ELi2ELi0EEEJNS1_13power_functorIhEEhEEEvT_T0_DpT1_)
        /*008c*/ 	.short	0x0210
        /*008e*/ 	.short	0x0c4b


	//----- nvinfo : EIATTR_SW_WAR
	.align		4
.L_7571:
        /*0090*/ 	.byte	0x04, 0x36
        /*0092*/ 	.short	(.L_7573 - .L_7572)
.L_7572:
        /*0094*/ 	.word	0x00000008
.L_7573:


//--------------------- .nv.info._ZN2at6native55_GLOBAL__N__de093ff9_22_ForeachBinaryOpList_cu_a911ec4325multi_tensor_apply_kernelINS1_18TensorListMetadataILi3EEENS1_24BinaryOpListAlphaFunctorIN3c104HalfELi3ELi2ELi2EEEJNS0_7maximumIfEEfEEEvT_T0_DpT1_ --------------------------
	.section	.nv.info._ZN2at6native55_GLOBAL__N__de093ff9_22_ForeachBinaryOpList_cu_a911ec4325multi_tensor_apply_kernelINS1_18TensorListMetadataILi3EEENS1_24BinaryOpListAlphaFunctorIN3c104HalfELi3ELi2ELi2EEEJNS0_7maximumIfEEfEEEvT_T0_DpT1_,"",@"SHT_CUDA_INFO"
	.sectionflags	@""
	.align	4


	//----- nvinfo : EIATTR_CUDA_API_VERSION
	.align		4
        /*0000*/ 	.byte	0x04, 0x37
        /*0002*/ 	.short	(.L_7575 - .L_7574)
.L_7574:
        /*0004*/ 	.word	0x00000082


	//----- nvinfo : EIATTR_KPARAM_INFO
	.align		4
.L_7575:
        /*0008*/ 	.byte	0x04, 0x17
        /*000a*/ 	.short	(.L_7577 - .L_7576)
.L_7576:
        /*000c*/ 	.word	0x00000000
        /*0010*/ 	.short	0x0003
        /*0012*/ 	.short	0x0c4c
        /*0014*/ 	.byte	0x00, 0xf0, 0x11, 0x00


	//----- nvinfo : EIATTR_KPARAM_INFO
	.align		4
.L_7577:
        /*0018*/ 	.byte	0x04, 0x17
        /*001a*/ 	.short	(.L_7579 - .L_7578)
.L_7578:
        /*001c*/ 	.word	0x00000000
        /*0020*/ 	.short	0x0002
        /*0022*/ 	.short	0x0c49
        /*0024*/ 	.byte	0x00, 0xf0, 0x05, 0x00


	//----- nvinfo : EIATTR_KPARAM_INFO
	.align		4
.L_7579:
        /*0028*/ 	.byte	0x04, 0x17
        /*002a*/ 	.short	(.L_7581 - .L_7580)
.L_7580:
        /*002c*/ 	.word	0x00000000
        /*0030*/ 	.short	0x0001
        /*0032*/ 	.short	0x0c48
        /*0034*/ 	.byte	0x00, 0xf0, 0x05, 0x00


	//----- nvinfo : EIATTR_KPARAM_INFO
	.align		4
.L_7581:
        /*0038*/ 	.byte	0x04, 0x17
        /*003a*/ 	.short	(.L_7583 - .L_7582)
.L_7582:
        /*003c*/ 	.word	0x00000000
        /*0040*/ 	.short	0x0000
        /*0042*/ 	.short	0x0000
        /*0044*/ 	.byte	0x00, 0xf0, 0x21, 0x31


	//----- nvinfo : EIATTR_SPARSE_MMA_MASK
	.align		4
.L_7583:
        /*0048*/ 	.byte	0x03, 0x50
        /*004a*/ 	.short	0x0000


	//----- nvinfo : EIATTR_MAXREG_COUNT
	.align		4
        /*004c*/ 	.byte	0x03, 0x1b
        /*004e*/ 	.short	0x0080


	//----- nvinfo : EIATTR_MERCURY_ISA_VERSION
	.align		4
        /*0050*/ 	.byte	0x03, 0x5f
        /*0052*/ 	.short	0x0101


	//----- nvinfo : EIATTR_EXIT_INSTR_OFFSETS
	.align		4
        /*0054*/ 	.byte	0x04, 0x1c
        /*0056*/ 	.short	(.L_7585 - .L_7584)


	//   ....[0]....
.L_7584:
        /*0058*/ 	.word	0x000001b0


	//   ....[1]....
        /*005c*/ 	.word	0x000008b0


	//   ....[2]....
        /*0060*/ 	.word	0x00000910


	//   ....[3]....
        /*0064*/ 	.word	0x00000c70


	//----- nvinfo : EIATTR_MAX_THREADS
	.align		4
.L_7585:
        /*0068*/ 	.byte	0x04, 0x05
        /*006a*/ 	.short	(.L_7587 - .L_7586)
.L_7586:
        /*006c*/ 	.word	0x00000200
        /*0070*/ 	.word	0x00000001
        /*0074*/ 	.word	0x00000001


	//----- nvinfo : EIATTR_CRS_STACK_SIZE
	.align		4
.L_7587:
        /*0078*/ 	.byte	0x04, 0x1e
        /*007a*/ 	.short	(.L_7589 - .L_7588)
.L_7588:
        /*007c*/ 	.word	0x00000000


	//----- nvinfo : EIATTR_CBANK_PARAM_SIZE
	.align		4
.L_7589:
        /*0080*/ 	.byte	0x03, 0x19
        /*0082*/ 	.short	0x0c50


	//----- nvinfo : EIATTR_PARAM_CBANK
	.align		4
        /*0084*/ 	.byte	0x04, 0x0a
        /*0086*/ 	.short	(.L_7591 - .L_7590)
	.align		4
.L_7590:
        /*0088*/ 	.word	index@(.nv.constant0._ZN2at6native55_GLOBAL__N__de093ff9_22_ForeachBinaryOpList_cu_a911ec4325multi_tensor_apply_kernelINS1_18TensorListMetadataILi3EEENS1_24BinaryOpListAlphaFunctorIN3c104HalfELi3ELi2ELi2EEEJNS0_7maximumIfEEfEEEvT_T0_DpT1_)
        /*008c*/ 	.short	0x0210
        /*008e*/ 	.short	0x0c50


	//----- nvinfo : EIATTR_SW_WAR
	.align		4
.L_7591:
        /*0090*/ 	.byte	0x04, 0x36
        /*0092*/ 	.short	(.L_7593 - .L_7592)
.L_7592:
        /*0094*/ 	.word	0x00000008
.L_7593:


//--------------------- .nv.info._ZN2at6native55_GLOBAL__N__de093ff9_22_ForeachBinaryOpList_cu_a911ec4325multi_tensor_apply_kernelINS1_18TensorListMetadataILi3EEENS1_24BinaryOpListAlphaFunctorIN3c108BFloat16ELi3ELi2ELi2EEEJNS0_7maximumIfEEfEEEvT_T0_DpT1_ --------------------------
	.section	.nv.info._ZN2at6native55_GLOBAL__N__de093ff9_22_ForeachBinaryOpList_cu_a911ec4325multi_tensor_apply_kernelINS1_18TensorListMetadataILi3EEENS1_24BinaryOpListAlphaFunctorIN3c108BFloat16ELi3ELi2ELi2EEEJNS0_7maximumIfEEfEEEvT_T0_DpT1_,"",@"SHT_CUDA_INFO"
	.sectionflags	@""
	.align	4


	//----- nvinfo : EIATTR_CUDA_API_VERSION
	.align		4
        /*0000*/ 	.byte	0x04, 0x37
        /*0002*/ 	.short	(.L_7595 - .L_7594)
.L_7594:
        /*0004*/ 	.word	0x00000082


	//----- nvinfo : EIATTR_KPARAM_INFO
	.align		4
.L_7595:
        /*0008*/ 	.byte	0x04, 0x17
        /*000a*/ 	.short	(.L_7597 - .L_7596)
.L_7596:
        /*000c*/ 	.word	0x00000000
        /*0010*/ 	.short	0x0003
        /*0012*/ 	.short	0x0c4c
        /*0014*/ 	.byte	0x00, 0xf0, 0x11, 0x00


	//----- nvinfo : EIATTR_KPARAM_INFO
	.align		4
.L_7597:
        /*0018*/ 	.byte	0x04, 0x17
        /*001a*/ 	.short	(.L_7599 - .L_7598)
.L_7598:
        /*001c*/ 	.word	0x00000000
        /*0020*/ 	.short	0x0002
        /*0022*/ 	.short	0x0c49
        /*0024*/ 	.byte	0x00, 0xf0, 0x05, 0x00


	//----- nvinfo : EIATTR_KPARAM_INFO
	.align		4
.L_7599:
        /*0028*/ 	.byte	0x04, 0x17
        /*002a*/ 	.short	(.L_7601 - .L_7600)
.L_7600:
        /*002c*/ 	.word	0x00000000
        /*0030*/ 	.short	0x0001
        /*0032*/ 	.short	0x0c48
        /*0034*/ 	.byte	0x00, 0xf0, 0x05, 0x00


	//----- nvinfo : EIATTR_KPARAM_INFO
	.align		4
.L_7601:
        /*0038*/ 	.byte	0x04, 0x17
        /*003a*/ 	.short	(.L_7603 - .L_7602)
.L_7602:
        /*003c*/ 	.word	0x00000000
        /*0040*/ 	.short	0x0000
        /*0042*/ 	.short	0x0000
        /*0044*/ 	.byte	0x00, 0xf0, 0x21, 0x31


	//----- nvinfo : EIATTR_SPARSE_MMA_MASK
	.align		4
.L_7603:
        /*0048*/ 	.byte	0x03, 0x50
        /*004a*/ 	.short	0x0000


	//----- nvinfo : EIATTR_MAXREG_COUNT
	.align		4
        /*004c*/ 	.byte	0x03, 0x1b
        /*004e*/ 	.short	0x0080


	//----- nvinfo : EIATTR_MERCURY_ISA_VERSION
	.align		4
        /*0050*/ 	.byte	0x03, 0x5f
        /*0052*/ 	.short	0x0101


	//----- nvinfo : EIATTR_EXIT_INSTR_OFFSETS
	.align		4
        /*0054*/ 	.byte	0x04, 0x1c
        /*0056*/ 	.short	(.L_7605 - .L_7604)


	//   ....[0]....
.L_7604:
        /*0058*/ 	.word	0x000001b0


	//   ....[1]....
        /*005c*/ 	.word	0x000008b0


	//   ....[2]....
        /*0060*/ 	.word	0x00000910


	//   ....[3]....
        /*0064*/ 	.word	0x00000cb0


	//----- nvinfo : EIATTR_MAX_THREADS
	.align		4
.L_7605:
        /*0068*/ 	.byte	0x04, 0x05
        /*006a*/ 	.short	(.L_7607 - .L_7606)
.L_7606:
        /*006c*/ 	.word	0x00000200
        /*0070*/ 	.word	0x00000001
        /*0074*/ 	.word	0x00000001


	//----- nvinfo : EIATTR_CRS_STACK_SIZE
	.align		4
.L_7607:
        /*0078*/ 	.byte	0x04, 0x1e
        /*007a*/ 	.short	(.L_7609 - .L_7608)
.L_7608:
        /*007c*/ 	.word	0x00000000


	//----- nvinfo : EIATTR_CBANK_PARAM_SIZE
	.align		4
.L_7609:
        /*0080*/ 	.byte	0x03, 0x19
        /*0082*/ 	.short	0x0c50


	//----- nvinfo : EIATTR_PARAM_CBANK
	.align		4
        /*0084*/ 	.byte	0x04, 0x0a
        /*0086*/ 	.short	(.L_7611 - .L_7610)
	.align		4
.L_7610:
        /*0088*/ 	.word	index@(.nv.constant0._ZN2at6native55_GLOBAL__N__de093ff9_22_ForeachBinaryOpList_cu_a911ec4325multi_tensor_apply_kernelINS1_18TensorListMetadataILi3EEENS1_24BinaryOpListAlphaFunctorIN3c108BFloat16ELi3ELi2ELi2EEEJNS0_7maximumIfEEfEEEvT_T0_DpT1_)
        /*008c*/ 	.short	0x0210
        /*008e*/ 	.short	0x0c50


	//----- nvinfo : EIATTR_SW_WAR
	.align		4
.L_7611:
        /*0090*/ 	.byte	0x04, 0x36
        /*0092*/ 	.short	(.L_7613 - .L_7612)
.L_7612:
        /*0094*/ 	.word	0x00000008
.L_7613:


//--------------------- .nv.info._ZN2at6native55_GLOBAL__N__de093ff9_22_ForeachBinaryOpList_cu_a911ec4325multi_tensor_apply_kernelINS1_18TensorListMetadataILi3EEENS1_24BinaryOpListAlphaFunctorIfLi3ELi2ELi2EEEJNS0_7maximumIfEEfEEEvT_T0_DpT1_ --------------------------
	.section	.nv.info._ZN2at6native55_GLOBAL__N__de093ff9_22_ForeachBinaryOpList_cu_a911ec4325multi_tensor_apply_kernelINS1_18TensorListMetadataILi3EEENS1_24BinaryOpListAlphaFunctorIfLi3ELi2ELi2EEEJNS0_7maximumIfEEfEEEvT_T0_DpT1_,"",@"SHT_CUDA_INFO"
	.sectionflags	@""
	.align	4


	//----- nvinfo : EIATTR_CUDA_API_VERSION
	.align		4
        /*0000*/ 	.byte	0x04, 0x37
        /*0002*/ 	.short	(.L_7615 - .L_7614)
.L_7614:
        /*0004*/ 	.word	0x00000082


	//----- nvinfo : EIATTR_KPARAM_INFO
	.align		4
.L_7615:
        /*0008*/ 	.byte	0x04, 0x17
        /*000a*/ 	.short	(.L_7617 - .L_7616)
.L_7616:
        /*000c*/ 	.word	0x00000000
        /*0010*/ 	.short	0x0003
        /*0012*/ 	.short	0x0c4c
        /*0014*/ 	.byte	0x00, 0xf0, 0x11, 0x00


	//----- nvinfo : EIATTR_KPARAM_INFO
	.align		4
.L_7617:
        /*0018*/ 	.byte	0x04, 0x17
        /*001a*/ 	.short	(.L_7619 - .L_7618)
.L_7618:
        /*001c*/ 	.word	0x00000000
        /*0020*/ 	.short	0x0002
        /*0022*/ 	.short	0x0c49
        /*0024*/ 	.byte	0x00, 0xf0, 0x05, 0x00


	//----- nvinfo : EIATTR_KPARAM_INFO
	.align		4
.L_7619:
        /*0028*/ 	.byte	0x04, 0x17
        /*002a*/ 	.short	(.L_7621 - .L_7620)
.L_7620:
        /*002c*/ 	.word	0x00000000
        /*0030*/ 	.short	0x0001
        /*0032*/ 	.short	0x0c48
        /*0034*/ 	.byte	0x00, 0xf0, 0x05, 0x00


	//----- nvinfo : EIATTR_KPARAM_INFO
	.align		4
.L_7621:
        /*0038*/ 	.byte	0x04, 0x17
        /*003a*/ 	.short	(.L_7623 - .L_7622)
.L_7622:
        /*003c*/ 	.word	0x00000000
        /*0040*/ 	.short	0x0000
        /*0042*/ 	.short	0x0000
        /*0044*/ 	.byte	0x00, 0xf0, 0x21, 0x31


	//----- nvinfo : EIATTR_SPARSE_MMA_MASK
	.align		4
.L_7623:
        /*0048*/ 	.byte	0x03, 0x50
        /*004a*/ 	.short	0x0000


	//----- nvinfo : EIATTR_MAXREG_COUNT
	.align		4
        /*004c*/ 	.byte	0x03, 0x1b
        /*004e*/ 	.short	0x0080


	//----- nvinfo : EIATTR_MERCURY_ISA_VERSION
	.align		4
        /*0050*/ 	.byte	0x03, 0x5f
        /*0052*/ 	.short	0x0101


	//----- nvinfo : EIATTR_EXIT_INSTR_OFFSETS
	.align		4
        /*0054*/ 	.byte	0x04, 0x1c
        /*0056*/ 	.short	(.L_7625 - .L_7624)


	//   ....[0]....
.L_7624:
        /*0058*/ 	.word	0x000001b0


	//   ....[1]....
        /*005c*/ 	.word	0x000007c0


	//   ....[2]....
        /*0060*/ 	.word	0x00000820


	//   ....[3]....
        /*0064*/ 	.word	0x00000ae0


	//----- nvinfo : EIATTR_MAX_THREADS
	.align		4
.L_7625:
        /*0068*/ 	.byte	0x04, 0x05
        /*006a*/ 	.short	(.L_7627 - .L_7626)
.L_7626:
        /*006c*/ 	.word	0x00000200
        /*0070*/ 	.word	0x00000001
        /*0074*/ 	.word	0x00000001


	//----- nvinfo : EIATTR_CRS_STACK_SIZE
	.align		4
.L_7627:
        /*0078*/ 	.byte	0x04, 0x1e
        /*007a*/ 	.short	(.L_7629 - .L_7628)
.L_7628:
        /*007c*/ 	.word	0x00000000


	//----- nvinfo : EIATTR_CBANK_PARAM_SIZE
	.align		4
.L_7629:
        /*0080*/ 	.byte	0x03, 0x19
        /*0082*/ 	.short	0x0c50


	//----- nvinfo : EIATTR_PARAM_CBANK
	.align		4
        /*0084*/ 	.byte	0x04, 0x0a
        /*0086*/ 	.short	(.L_7631 - .L_7630)
	.align		4
.L_7630:
        /*0088*/ 	.word	index@(.nv.constant0._ZN2at6native55_GLOBAL__N__de093ff9_22_ForeachBinaryOpList_cu_a911ec4325multi_tensor_apply_kernelINS1_18TensorListMetadataILi3EEENS1_24BinaryOpListAlphaFunctorIfLi3ELi2ELi2EEEJNS0_7maximumIfEEfEEEvT_T0_DpT1_)
        /*008c*/ 	.short	0x0210
        /*008e*/ 	.short	0x0c50


	//----- nvinfo : EIATTR_SW_WAR
	.align		4
.L_7631:
        /*0090*/ 	.byte	0x04, 0x36
        /*0092*/ 	.short	(.L_7633 - .L_7632)
.L_7632:
        /*0094*/ 	.word	0x00000008
.L_7633:


//--------------------- .nv.info._ZN2at6native55_GLOBAL__N__de093ff9_22_ForeachBinaryOpList_cu_a911ec4325multi_tensor_apply_kernelINS1_18TensorListMetadataILi3EEENS1_24BinaryOpListAlphaFunctorIdLi3ELi2ELi2EEEJNS0_7maximumIdEEdEEEvT_T0_DpT1_ --------------------------
	.section	.nv.info._ZN2at6native55_GLOBAL__N__de093ff9_22_ForeachBinaryOpList_cu_a911ec4325multi_tensor_apply_kernelINS1_18TensorListMetadataILi3EEENS1_24BinaryOpListAlphaFunctorIdLi3ELi2ELi2EEEJNS0_7maximumIdEEdEEEvT_T0_DpT1_,"",@"SHT_CUDA_INFO"
	.sectionflags	@""
	.align	4


	//----- nvinfo : EIATTR_CUDA_API_VERSION
	.align		4
        /*0000*/ 	.byte	0x04, 0x37
        /*0002*/ 	.short	(.L_7635 - .L_7634)
.L_7634:
        /*0004*/ 	.word	0x00000082


	//----- nvinfo : EIATTR_KPARAM_INFO
	.align		4
.L_7635:
        /*0008*/ 	.byte	0x04, 0x17
        /*000a*/ 	.short	(.L_7637 - .L_7636)
.L_7636:
        /*000c*/ 	.word	0x00000000
        /*0010*/ 	.short	0x0003
        /*0012*/ 	.short	0x0c50
        /*0014*/ 	.byte	0x00, 0xf0, 0x21, 0x00


	//----- nvinfo : EIATTR_KPARAM_INFO
	.align		4
.L_7637:
        /*0018*/ 	.byte	0x04, 0x17
        /*001a*/ 	.short	(.L_7639 - .L_7638)
.L_7638:
        /*001c*/ 	.word	0x00000000
        /*0020*/ 	.short	0x0002
        /*0022*/ 	.short	0x0c49
        /*0024*/ 	.byte	0x00, 0xf0, 0x05, 0x00


	//----- nvinfo : EIATTR_KPARAM_INFO
	.align		4
.L_7639:
        /*0028*/ 	.byte	0x04, 0x17
        /*002a*/ 	.short	(.L_7641 - .L_7640)
.L_7640:
        /*002c*/ 	.word	0x00000000
        /*0030*/ 	.short	0x0001
        /*0032*/ 	.short	0x0c48
        /*0034*/ 	.byte	0x00, 0xf0, 0x05, 0x00


	//----- nvinfo : EIATTR_KPARAM_INFO
	.align		4
.L_7641:
        /*0038*/ 	.byte	0x04, 0x17
        /*003a*/ 	.short	(.L_7643 - .L_7642)
.L_7642:
        /*003c*/ 	.word	0x00000000
        /*0040*/ 	.short	0x0000
        /*0042*/ 	.short	0x0000
        /*0044*/ 	.byte	0x00, 0xf0, 0x21, 0x31


	//----- nvinfo : EIATTR_SPARSE_MMA_MASK
	.align		4
.L_7643:
        /*0048*/ 	.byte	0x03, 0x50
        /*004a*/ 	.short	0x0000


	//----- nvinfo : EIATTR_MAXREG_COUNT
	.align		4
        /*004c*/ 	.byte	0x03, 0x1b
        /*004e*/ 	.short	0x0080


	//----- nvinfo : EIATTR_MERCURY_ISA_VERSION
	.align		4
        /*0050*/ 	.byte	0x03, 0x5f
        /*0052*/ 	.short	0x0101


	//----- nvinfo : EIATTR_EXIT_INSTR_OFFSETS
	.align		4
        /*0054*/ 	.byte	0x04, 0x1c
        /*0056*/ 	.short	(.L_7645 - .L_7644)


	//   ....[0]....
.L_7644:
        /*0058*/ 	.word	0x000001b0


	//   ....[1]....
        /*005c*/ 	.word	0x00000860


	//   ....[2]....
        /*0060*/ 	.word	0x000008c0


	//   ....[3]....
        /*0064*/ 	.word	0x00000c30


	//----- nvinfo : EIATTR_MAX_THREADS
	.align		4
.L_7645:
        /*0068*/ 	.byte	0x04, 0x05
        /*006a*/ 	.short	(.L_7647 - .L_7646)
.L_7646:
        /*006c*/ 	.word	0x00000200
        /*0070*/ 	.word	0x00000001
        /*0074*/ 	.word	0x00000001


	//----- nvinfo : EIATTR_CRS_STACK_SIZE
	.align		4
.L_7647:
        /*0078*/ 	.byte	0x04, 0x1e
        /*007a*/ 	.short	(.L_7649 - .L_7648)
.L_7648:
        /*007c*/ 	.word	0x00000000


	//----- nvinfo : EIATTR_CBANK_PARAM_SIZE
	.align		4
.L_7649:
        /*0080*/ 	.byte	0x03, 0x19
        /*0082*/ 	.short	0x0c58


	//----- nvinfo : EIATTR_PARAM_CBANK
	.align		4
        /*0084*/ 	.byte	0x04, 0x0a
        /*0086*/ 	.short	(.L_7651 - .L_7650)
	.align		4
.L_7650:
        /*0088*/ 	.word	index@(.nv.constant0._ZN2at6native55_GLOBAL__N__de093ff9_22_ForeachBinaryOpList_cu_a911ec4325multi_tensor_apply_kernelINS1_18TensorListMetadataILi3EEENS1_24BinaryOpListAlphaFunctorIdLi3ELi2ELi2EEEJNS0_7maximumIdEEdEEEvT_T0_DpT1_)
        /*008c*/ 	.short	0x0210
        /*008e*/ 	.short	0x0c58


	//----- nvinfo : EIATTR_SW_WAR
	.align		4
.L_7651:
        /*0090*/ 	.byte	0x04, 0x36
        /*0092*/ 	.short	(.L_7653 - .L_7652)
.L_7652:
        /*0094*/ 	.word	0x00000008
.L_7653:


//--------------------- .nv.info._ZN2at6native55_GLOBAL__N__de093ff9_22_ForeachBinaryOpList_cu_a911ec4325multi_tensor_apply_kernelINS1_18TensorListMetadataILi3EEENS1_24BinaryOpListAlphaFunctorIsLi3ELi2ELi2EEEJNS0_7maximumIsEEsEEEvT_T0_DpT1_ --------------------------
	.section	.nv.info._ZN2at6native55_GLOBAL__N__de093ff9_22_ForeachBinaryOpList_cu_a911ec4325multi_tensor_apply_kernelINS1_18TensorListMetadataILi3EEENS1_24BinaryOpListAlphaFunctorIsLi3ELi2ELi2EEEJNS0_7maximumIsEEsEEEvT_T0_DpT1_,"",@"SHT_CUDA_INFO"
	.sectionflags	@""
	.align	4


	//----- nvinfo : EIATTR_CUDA_API_VERSION
	.align		4
        /*0000*/ 	.byte	0x04, 0x37
        /*0002*/ 	.short	(.L_7655 - .L_7654)
.L_7654:
        /*0004*/ 	.word	0x00000082


	//----- nvinfo : EIATTR_KPARAM_INFO
	.align		4
.L_7655:
        /*0008*/ 	.byte	0x04, 0x17
        /*000a*/ 	.short	(.L_7657 - .L_7656)
.L_7656:
        /*000c*/ 	.word	0x00000000
        /*0010*/ 	.short	0x0003
        /*0012*/ 	.short	0x0c4a
        /*0014*/ 	.byte	0x00, 0xf0, 0x09, 0x00


	//----- nvinfo : EIATTR_KPARAM_INFO
	.align		4
.L_7657:
        /*0018*/ 	.byte	0x04, 0x17
        /*001a*/ 	.short	(.L_7659 - .L_7658)
.L_7658:
        /*001c*/ 	.word	0x00000000
        /*0020*/ 	.short	0x0002
        /*0022*/ 	.short	0x0c49
        /*0024*/ 	.byte	0x00, 0xf0, 0x05, 0x00


	//----- nvinfo : EIATTR_KPARAM_INFO
	.align		4
.L_7659:
        /*0028*/ 	.byte	0x04, 0x17
        /*002a*/ 	.short	(.L_7661 - .L_7660)
.L_7660:
        /*002c*/ 	.word	0x00000000
        /*0030*/ 	.short	0x0001
        /*0032*/ 	.short	0x0c48
        /*0034*/ 	.byte	0x00, 0xf0, 0x05, 0x00


	//----- nvinfo : EIATTR_KPARAM_INFO
	.align		4
.L_7661:
        /*0038*/ 	.byte	0x04, 0x17
        /*003a*/ 	.short	(.L_7663 - .L_7662)
.L_7662:
        /*003c*/ 	.word	0x00000000
        /*0040*/ 	.short	0x0000
        /*0042*/ 	.short	0x0000
        /*0044*/ 	.byte	0x00, 0xf0, 0x21, 0x31


	//----- nvinfo : EIATTR_SPARSE_MMA_MASK
	.align		4
.L_7663:
        /*0048*/ 	.byte	0x03, 0x50
        /*004a*/ 	.short	0x0000


	//----- nvinfo : EIATTR_MAXREG_COUNT
	.align		4
        /*004c*/ 	.byte	0x03, 0x1b
        /*004e*/ 	.short	0x0080


	//----- nvinfo : EIATTR_MERCURY_ISA_VERSION
	.align		4
        /*0050*/ 	.byte	0x03, 0x5f
        /*0052*/ 	.short	0x0101


	//----- nvinfo : EIATTR_EXIT_INSTR_OFFSETS
	.align		4
        /*0054*/ 	.byte	0x04, 0x1c
        /*0056*/ 	.short	(.L_7665 - .L_7664)


	//   ....[0]....
.L_7664:
        /*0058*/ 	.word	0x000001b0


	//   ....[1]....
        /*005c*/ 	.word	0x000007b0


	//   ....[2]....
        /*0060*/ 	.word	0x00000810


	//   ....[3]....
        /*0064*/ 	.word	0x00000ab0


	//----- nvinfo : EIATTR_MAX_THREADS
	.align		4
.L_7665:
        /*0068*/ 	.byte	0x04, 0x05
        /*006a*/ 	.short	(.L_7667 - .L_7666)
.L_7666:
        /*006c*/ 	.word	0x00000200
        /*0070*/ 	.word	0x00000001
        /*0074*/ 	.word	0x00000001


	//----- nvinfo : EIATTR_CRS_STACK_SIZE
	.align		4
.L_7667:
        /*0078*/ 	.byte	0x04, 0x1e
        /*007a*/ 	.short	(.L_7669 - .L_7668)
.L_7668:
        /*007c*/ 	.word	0x00000000


	//----- nvinfo : EIATTR_CBANK_PARAM_SIZE
	.align		4
.L_7669:
        /*0080*/ 	.byte	0x03, 0x19
        /*0082*/ 	.short	0x0c4c


	//----- nvinfo : EIATTR_PARAM_CBANK
	.align		4
        /*0084*/ 	.byte	0x04, 0x0a
        /*0086*/ 	.short	(.L_7671 - .L_7670)
	.align		4
.L_7670:
        /*0088*/ 	.word	index@(.nv.constant0._ZN2at6native55_GLOBAL__N__de093ff9_22_ForeachBinaryOpList_cu_a911ec4325multi_tensor_apply_kernelINS1_18TensorListMetadataILi3EEENS1_24BinaryOpListAlphaFunctorIsLi3ELi2ELi2EEEJNS0_7maximumIsEEsEEEvT_T0_DpT1_)
        /*008c*/ 	.short	0x0210
        /*008e*/ 	.short	0x0c4c


	//----- nvinfo : EIATTR_SW_WAR
	.align		4
.L_7671:
        /*0090*/ 	.byte	0x04, 0x36
        /*0092*/ 	.short	(.L_7673 - .L_7672)
.L_7672:
        /*0094*/ 	.word	0x00000008
.L_7673:


//--------------------- .nv.info._ZN2at6native55_GLOBAL__N__de093ff9_22_ForeachBinaryOpList_cu_a911ec4325multi_tensor_apply_kernelINS1_18TensorListMetadataILi3EEENS1_24BinaryOpListAlphaFunctorIlLi3ELi2ELi2EEEJNS0_7maximumIlEElEEEvT_T0_DpT1_ --------------------------
	.section	.nv.info._ZN2at6native55_GLOBAL__N__de093ff9_22_ForeachBinaryOpList_cu_a911ec4325multi_tensor_apply_kernelINS1_18TensorListMetadataILi3EEENS1_24BinaryOpListAlphaFunctorIlLi3ELi2ELi2EEEJNS0_7maximumIlEElEEEvT_T0_DpT1_,"",@"SHT_CUDA_INFO"
	.sectionflags	@""
	.align	4


	//----- nvinfo : EIATTR_CUDA_API_VERSION
	.align		4
        /*0000*/ 	.byte	0x04, 0x37
        /*0002*/ 	.short	(.L_7675 - .L_7674)
.L_7674:
        /*0004*/ 	.word	0x00000082


	//----- nvinfo : EIATTR_KPARAM_INFO
	.align		4
.L_7675:
        /*0008*/ 	.byte	0x04, 0x17
        /*000a*/ 	.short	(.L_7677 - .L_7676)
.L_7676:
        /*000c*/ 	.word	0x00000000
        /*0010*/ 	.short	0x0003
        /*0012*/ 	.short	0x0c50
        /*0014*/ 	.byte	0x00, 0xf0, 0x21, 0x00


	//----- nvinfo : EIATTR_KPARAM_INFO
	.align		4
.L_7677:
        /*0018*/ 	.byte	0x04, 0x17
        /*001a*/ 	.short	(.L_7679 - .L_7678)
.L_7678:
        /*001c*/ 	.word	0x00000000
        /*0020*/ 	.short	0x0002
        /*0022*/ 	.short	0x0c49
        /*0024*/ 	.byte	0x00, 0xf0, 0x05, 0x00


	//----- nvinfo : EIATTR_KPARAM_INFO
	.align		4
.L_7679:
        /*0028*/ 	.byte	0x04, 0x17
        /*002a*/ 	.short	(.L_7681 - .L_7680)
.L_7680:
        /*002c*/ 	.word	0x00000000
        /*0030*/ 	.short	0x0001
        /*0032*/ 	.short	0x0c48
        /*0034*/ 	.byte	0x00, 0xf0, 0x05, 0x00


	//----- nvinfo : EIATTR_KPARAM_INFO
	.align		4
.L_7681:
        /*0038*/ 	.byte	0x04, 0x17
        /*003a*/ 	.short	(.L_7683 - .L_7682)
.L_7682:
        /*003c*/ 	.word	0x00000000
        /*0040*/ 	.short	0x0000
        /*0042*/ 	.short	0x0000
        /*0044*/ 	.byte	0x00, 0xf0, 0x21, 0x31


	//----- nvinfo : EIATTR_SPARSE_MMA_MASK
	.align		4
.L_7683:
        /*0048*/ 	.byte	0x03, 0x50
        /*004a*/ 	.short	0x0000


	//----- nvinfo : EIATTR_MAXREG_COUNT
	.align		4
        /*004c*/ 	.byte	0x03, 0x1b
        /*004e*/ 	.short	0x0080


	//----- nvinfo : EIATTR_MERCURY_ISA_VERSION
	.align		4
        /*0050*/ 	.byte	0x03, 0x5f
        /*0052*/ 	.short	0x0101


	//----- nvinfo : EIATTR_EXIT_INSTR_OFFSETS
	.align		4
        /*0054*/ 	.byte	0x04, 0x1c
        /*0056*/ 	.short	(.L_7685 - .L_7684)


	//   ....[0]....
.L_7684:
        /*0058*/ 	.word	0x000001b0


	//   ....[1]....
        /*005c*/ 	.word	0x00000920


	//   ....[2]....
        /*0060*/ 	.word	0x00000980


	//   ....[3]....
        /*0064*/ 	.word	0x00000db0


	//----- nvinfo : EIATTR_MAX_THREADS
	.align		4
.L_7685:
        /*0068*/ 	.byte	0x04, 0x05
        /*006a*/ 	.short	(.L_7687 - .L_7686)
.L_7686:
        /*006c*/ 	.word	0x00000200
        /*0070*/ 	.word	0x00000001
        /*0074*/ 	.word	0x00000001


	//----- nvinfo : EIATTR_CRS_STACK_SIZE
	.align		4
.L_7687:
        /*0078*/ 	.byte	0x04, 0x1e
        /*007a*/ 	.short	(.L_7689 - .L_7688)
.L_7688:
        /*007c*/ 	.word	0x00000000


	//----- nvinfo : EIATTR_CBANK_PARAM_SIZE
	.align		4
.L_7689:
        /*0080*/ 	.byte	0x03, 0x19
        /*0082*/ 	.short	0x0c58


	//----- nvinfo : EIATTR_PARAM_CBANK
	.align		4
        /*0084*/ 	.byte	0x04, 0x0a
        /*0086*/ 	.short	(.L_7691 - .L_7690)
	.align		4
.L_7690:
        /*0088*/ 	.word	index@(.nv.constant0._ZN2at6native55_GLOBAL__N__de093ff9_22_ForeachBinaryOpList_cu_a911ec4325multi_tensor_apply_kernelINS1_18TensorListMetadataILi3EEENS1_24BinaryOpListAlphaFunctorIlLi3ELi2ELi2EEEJNS0_7maximumIlEElEEEvT_T0_DpT1_)
        /*008c*/ 	.short	0x0210
        /*008e*/ 	.short	0x0c58


	//----- nvinfo : EIATTR_SW_WAR
	.align		4
.L_7691:
        /*0090*/ 	.byte	0x04, 0x36
        /*0092*/ 	.short	(.L_7693 - .L_7692)
.L_7692:
        /*0094*/ 	.word	0x00000008
.L_7693:


//--------------------- .nv.info._ZN2at6native55_GLOBAL__N__de093ff9_22_ForeachBinaryOpList_cu_a911ec4325multi_tensor_apply_kernelINS1_18TensorListMetadataILi3EEENS1_24BinaryOpListAlphaFunctorIiLi3ELi2ELi2EEEJNS0_7maximumIiEEiEEEvT_T0_DpT1_ --------------------------
	.section	.nv.info._ZN2at6native55_GLOBAL__N__de093ff9_22_ForeachBinaryOpList_cu_a911ec4325multi_tensor_apply_kernelINS1_18TensorListMetadataILi3EEENS1_24BinaryOpListAlphaFunctorIiLi3ELi2ELi2EEEJNS0_7maximumIiEEiEEEvT_T0_DpT1_,"",@"SHT_CUDA_INFO"
	.sectionflags	@""
	.align	4


	//----- nvinfo : EIATTR_CUDA_API_VERSION
	.align		4
        /*0000*/ 	.byte	0x04, 0x37
        /*0002*/ 	.short	(.L_7695 - .L_7694)
.L_7694:
        /*0004*/ 	.word	0x00000082


	//----- nvinfo : EIATTR_KPARAM_INFO
	.align		4
.L_7695:
        /*0008*/ 	.byte	0x04, 0x17
        /*000a*/ 	.short	(.L_7697 - .L_7696)
.L_7696:
        /*000c*/ 	.word	0x00000000
        /*0010*/ 	.short	0x0003
        /*0012*/ 	.short	0x0c4c
        /*0014*/ 	.byte	0x00, 0xf0, 0x11, 0x00


	//----- nvinfo : EIATTR_KPARAM_INFO
	.align		4
.L_7697:
        /*0018*/ 	.byte	0x04, 0x17
        /*001a*/ 	.short	(.L_7699 - .L_7698)
.L_7698:
        /*001c*/ 	.word	0x00000000
        /*0020*/ 	.short	0x0002
        /*0022*/ 	.short	0x0c49
        /*0024*/ 	.byte	0x00, 0xf0, 0x05, 0x00


	//----- nvinfo : EIATTR_KPARAM_INFO
	.align		4
.L_7699:
        /*0028*/ 	.byte	0x04, 0x17
        /*002a*/ 	.short	(.L_7701 - .L_7700)
.L_7700:
        /*002c*/ 	.word	0x00000000
        /*0030*/ 	.short	0x0001
        /*0032*/ 	.short	0x0c48
        /*0034*/ 	.byte	0x00, 0xf0, 0x05, 0x00


	//----- nvinfo : EIATTR_KPARAM_INFO
	.align		4
.L_7701:
        /*0038*/ 	.byte	0x04, 0x17
        /*003a*/ 	.short	(.L_7703 - .L_7702)
.L_7702:
        /*003c*/ 	.word	0x00000000
        /*0040*/ 	.short	0x0000
        /*0042*/ 	.short	0x0000
        /*0044*/ 	.byte	0x00, 0xf0, 0x21, 0x31


	//----- nvinfo : EIATTR_SPARSE_MMA_MASK
	.align		4
.L_7703:
        /*0048*/ 	.byte	0x03, 0x50
        /*004a*/ 	.short	0x0000


	//----- nvinfo : EIATTR_MAXREG_COUNT
	.align		4
        /*004c*/ 	.byte	0x03, 0x1b
        /*004e*/ 	.short	0x0080


	//----- nvinfo : EIATTR_MERCURY_ISA_VERSION
	.align		4
        /*0050*/ 	.byte	0x03, 0x5f
        /*0052*/ 	.short	0x0101


	//----- nvinfo : EIATTR_EXIT_INSTR_OFFSETS
	.align		4
        /*0054*/ 	.byte	0x04, 0x1c
        /*0056*/ 	.short	(.L_7705 - .L_7704)


	//   ....[0]....
.L_7704:
        /*0058*/ 	.word	0x000001b0


	//   ....[1]....
        /*005c*/ 	.word	0x00000700


	//   ....[2]....
        /*0060*/ 	.word	0x00000760


	//   ....[3]....
        /*0064*/ 	.word	0x00000960


	//----- nvinfo : EIATTR_MAX_THREADS
	.align		4
.L_7705:
        /*0068*/ 	.byte	0x04, 0x05
        /*006a*/ 	.short	(.L_7707 - .L_7706)
.L_7706:
        /*006c*/ 	.word	0x00000200
        /*0070*/ 	.word	0x00000001
        /*0074*/ 	.word	0x00000001


	//----- nvinfo : EIATTR_CRS_STACK_SIZE
	.align		4
.L_7707:
        /*0078*/ 	.byte	0x04, 0x1e
        /*007a*/ 	.short	(.L_7709 - .L_7708)
.L_7708:
        /*007c*/ 	.word	0x00000000


	//----- nvinfo : EIATTR_CBANK_PARAM_SIZE
	.align		4
.L_7709:
        /*0080*/ 	.byte	0x03, 0x19
        /*0082*/ 	.short	0x0c50


	//----- nvinfo : EIATTR_PARAM_CBANK
	.align		4
        /*0084*/ 	.byte	0x04, 0x0a
        /*0086*/ 	.short	(.L_7711 - .L_7710)
	.align		4
.L_7710:
        /*0088*/ 	.word	index@(.nv.constant0._ZN2at6native55_GLOBAL__N__de093ff9_22_ForeachBinaryOpList_cu_a911ec4325multi_tensor_apply_kernelINS1_18TensorListMetadataILi3EEENS1_24BinaryOpListAlphaFunctorIiLi3ELi2ELi2EEEJNS0_7maximumIiEEiEEEvT_T0_DpT1_)
        /*008c*/ 	.short	0x0210
        /*008e*/ 	.short	0x0c50


	//----- nvinfo : EIATTR_SW_WAR
	.align		4
.L_7711:
        /*0090*/ 	.byte	0x04, 0x36
        /*0092*/ 	.short	(.L_7713 - .L_7712)
.L_7712:
        /*0094*/ 	.word	0x00000008
.L_7713:


//--------------------- .nv.info._ZN2at6native55_GLOBAL__N__de093ff9_22_ForeachBinaryOpList_cu_a911ec4325multi_tensor_apply_kernelINS1_18TensorListMetadataILi3EEENS1_24BinaryOpListAlphaFunctorIaLi3ELi2ELi2EEEJNS0_7maximumIaEEaEEEvT_T0_DpT1_ --------------------------
	.section	.nv.info._ZN2at6native55_GLOBAL__N__de093ff9_22_ForeachBinaryOpList_cu_a911ec4325multi_tensor_apply_kernelINS1_18TensorListMetadataILi3EEENS1_24BinaryOpListAlphaFunctorIaLi3ELi2ELi2EEEJNS0_7maximumIaEEaEEEvT_T0_DpT1_,"",@"SHT_CUDA_INFO"
	.sectionflags	@""
	.align	4


	//----- nvinfo : EIATTR_CUDA_API_VERSION
	.align		4
        /*0000*/ 	.byte	0x04, 0x37
        /*0002*/ 	.short	(.L_7715 - .L_7714)
.L_7714:
        /*0004*/ 	.word	0x00000082


	//----- nvinfo : EIATTR_KPARAM_INFO
	.align		4
.L_7715:
        /*0008*/ 	.byte	0x04, 0x17
        /*000a*/ 	.short	(.L_7717 - .L_7716)
.L_7716:
        /*000c*/ 	.word	0x00000000
        /*0010*/ 	.short	0x0003
        /*0012*/ 	.short	0x0c4a
        /*0014*/ 	.byte	0x00, 0xf0, 0x05, 0x00


	//----- nvinfo : EIATTR_KPARAM_INFO
	.align		4
.L_7717:
        /*0018*/ 	.byte	0x04, 0x17
        /*001a*/ 	.short	(.L_7719 - .L_7718)
.L_7718:
        /*001c*/ 	.word	0x00000000
        /*0020*/ 	.short	0x0002
        /*0022*/ 	.short	0x0c49
        /*0024*/ 	.byte	0x00, 0xf0, 0x05, 0x00


	//----- nvinfo : EIATTR_KPARAM_INFO
	.align		4
.L_7719:
        /*0028*/ 	.byte	0x04, 0x17
        /*002a*/ 	.short	(.L_7721 - .L_7720)
.L_7720:
        /*002c*/ 	.word	0x00000000
        /*0030*/ 	.short	0x0001
        /*0032*/ 	.short	0x0c48
        /*0034*/ 	.byte	0x00, 0xf0, 0x05, 0x00


	//----- nvinfo : EIATTR_KPARAM_INFO
	.align		4
.L_7721:
        /*0038*/ 	.byte	0x04, 0x17
        /*003a*/ 	.short	(.L_7723 - .L_7722)
.L_7722:
        /*003c*/ 	.word	0x00000000
        /*0040*/ 	.short	0x0000
        /*0042*/ 	.short	0x0000
        /*0044*/ 	.byte	0x00, 0xf0, 0x21, 0x31


	//----- nvinfo : EIATTR_SPARSE_MMA_MASK
	.align		4
.L_7723:
        /*0048*/ 	.byte	0x03, 0x50
        /*004a*/ 	.short	0x0000


	//----- nvinfo : EIATTR_MAXREG_COUNT
	.align		4
        /*004c*/ 	.byte	0x03, 0x1b
        /*004e*/ 	.short	0x0080


	//----- nvinfo : EIATTR_MERCURY_ISA_VERSION
	.align		4
        /*0050*/ 	.byte	0x03, 0x5f
        /*0052*/ 	.short	0x0101


	//----- nvinfo : EIATTR_EXIT_INSTR_OFFSETS
	.align		4
        /*0054*/ 	.byte	0x04, 0x1c
        /*0056*/ 	.short	(.L_7725 - .L_7724)


	//   ....[0]....
.L_7724:
        /*0058*/ 	.word	0x000001c0


	//   ....[1]....
        /*005c*/ 	.word	0x000008a0


	//   ....[2]....
        /*0060*/ 	.word	0x00000900


	//   ....[3]....
        /*0064*/ 	.word	0x00000cb0


	//----- nvinfo : EIATTR_MAX_THREADS
	.align		4
.L_7725:
        /*0068*/ 	.byte	0x04, 0x05
        /*006a*/ 	.short	(.L_7727 - .L_7726)
.L_7726:
        /*006c*/ 	.word	0x00000200
        /*0070*/ 	.word	0x00000001
        /*0074*/ 	.word	0x00000001


	//----- nvinfo : EIATTR_CRS_STACK_SIZE
	.align		4
.L_7727:
        /*0078*/ 	.byte	0x04, 0x1e
        /*007a*/ 	.short	(.L_7729 - .L_7728)
.L_7728:
        /*007c*/ 	.word	0x00000000


	//----- nvinfo : EIATTR_CBANK_PARAM_SIZE
	.align		4
.L_7729:
        /*0080*/ 	.byte	0x03, 0x19
        /*0082*/ 	.short	0x0c4b


	//----- nvinfo : EIATTR_PARAM_CBANK
	.align		4
        /*0084*/ 	.byte	0x04, 0x0a
        /*0086*/ 	.short	(.L_7731 - .L_7730)
	.align		4
.L_7730:
        /*0088*/ 	.word	index@(.nv.constant0._ZN2at6native55_GLOBAL__N__de093ff9_22_ForeachBinaryOpList_cu_a911ec4325multi_tensor_apply_kernelINS1_18TensorListMetadataILi3EEENS1_24BinaryOpListAlphaFunctorIaLi3ELi2ELi2EEEJNS0_7maximumIaEEaEEEvT_T0_DpT1_)
        /*008c*/ 	.short	0x0210
        /*008e*/ 	.short	0x0c4b


	//----- nvinfo : EIATTR_SW_WAR
	.align		4
.L_7731:
        /*0090*/ 	.byte	0x04, 0x36
        /*0092*/ 	.short	(.L_7733 - .L_7732)
.L_7732:
        /*0094*/ 	.word	0x00000008
.L_7733:


//--------------------- .nv.info._ZN2at6native55_GLOBAL__N__de093ff9_22_ForeachBinaryOpList_cu_a911ec4325multi_tensor_apply_kernelINS1_18TensorListMetadataILi3EEENS1_24BinaryOpListAlphaFunctorIhLi3ELi2ELi2EEEJNS0_7maximumIhEEhEEEvT_T0_DpT1_ --------------------------
	.section	.nv.info._ZN2at6native55_GLOBAL__N__de093ff9_22_ForeachBinaryOpList_cu_a911ec4325multi_tensor_apply_kernelINS1_18TensorListMetadataILi3EEENS1_24BinaryOpListAlphaFunctorIhLi3ELi2ELi2EEEJNS0_7maximumIhEEhEEEvT_T0_DpT1_,"",@"SHT_CUDA_INFO"
	.sectionflags	@""
	.align	4


	//----- nvinfo : EIATTR_CUDA_API_VERSION
	.align		4
        /*0000*/ 	.byte	0x04, 0x37
        /*0002*/ 	.short	(.L_7735 - .L_7734)
.L_7734:
        /*0004*/ 	.word	0x00000082


	//----- nvinfo : EIATTR_KPARAM_INFO
	.align		4
.L_7735:
        /*0008*/ 	.byte	0x04, 0x17
        /*000a*/ 	.short	(.L_7737 - .L_7736)
.L_7736:
        /*000c*/ 	.word	0x00000000
        /*0010*/ 	.short	0x0003
        /*0012*/ 	.short	0x0c4a
        /*0014*/ 	.byte	0x00, 0xf0, 0x05, 0x00


	//----- nvinfo : EIATTR_KPARAM_INFO
	.align		4
.L_7737:
        /*0018*/ 	.byte	0x04, 0x17
        /*001a*/ 	.short	(.L_7739 - .L_7738)
.L_7738:
        /*001c*/ 	.word	0x00000000
        /*0020*/ 	.short	0x0002
        /*0022*/ 	.short	0x0c49
        /*0024*/ 	.byte	0x00, 0xf0, 0x05, 0x00


	//----- nvinfo : EIATTR_KPARAM_INFO
	.align		4
.L_7739:
        /*0028*/ 	.byte	0x04, 0x17
        /*002a*/ 	.short	(.L_7741 - .L_7740)
.L_7740:
        /*002c*/ 	.word	0x00000000
        /*0030*/ 	.short	0x0001
        /*0032*/ 	.short	0x0c48
        /*0034*/ 	.byte	0x00, 0xf0, 0x05, 0x00


	//----- nvinfo : EIATTR_KPARAM_INFO
	.align		4
.L_7741:
        /*0038*/ 	.byte	0x04, 0x17
        /*003a*/ 	.short	(.L_7743 - .L_7742)
.L_7742:
        /*003c*/ 	.word	0x00000000
        /*0040*/ 	.short	0x0000
        /*0042*/ 	.short	0x0000
        /*0044*/ 	.byte	0x00, 0xf0, 0x21, 0x31


	//----- nvinfo : EIATTR_SPARSE_MMA_MASK
	.align		4
.L_7743:
        /*0048*/ 	.byte	0x03, 0x50
        /*004a*/ 	.short	0x0000


	//----- nvinfo : EIATTR_MAXREG_COUNT
	.align		4
        /*004c*/ 	.byte	0x03, 0x1b
        /*004e*/ 	.short	0x0080


	//----- nvinfo : EIATTR_MERCURY_ISA_VERSION
	.align		4
        /*0050*/ 	.byte	0x03, 0x5f
        /*0052*/ 	.short	0x0101


	//----- nvinfo : EIATTR_EXIT_INSTR_OFFSETS
	.align		4
        /*0054*/ 	.byte	0x04, 0x1c
        /*0056*/ 	.short	(.L_7745 - .L_7744)


	//   ....[0]....
.L_7744:
        /*0058*/ 	.word	0x000001d0


	//   ....[1]....
        /*005c*/ 	.word	0x00000810


	//   ....[2]....
        /*0060*/ 	.word	0x00000870


	//   ....[3]....
        /*0064*/ 	.word	0x00000bc0


	//----- nvinfo : EIATTR_MAX_THREADS
	.align		4
.L_7745:
        /*0068*/ 	.byte	0x04, 0x05
        /*006a*/ 	.short	(.L_7747 - .L_7746)
.L_7746:
        /*006c*/ 	.word	0x00000200
        /*0070*/ 	.word	0x00000001
        /*0074*/ 	.word	0x00000001


	//----- nvinfo : EIATTR_CRS_STACK_SIZE
	.align		4
.L_7747:
        /*0078*/ 	.byte	0x04, 0x1e
        /*007a*/ 	.short	(.L_7749 - .L_7748)
.L_7748:
        /*007c*/ 	.word	0x00000000


	//----- nvinfo : EIATTR_CBANK_PARAM_SIZE
	.align		4
.L_7749:
        /*0080*/ 	.byte	0x03, 0x19
        /*0082*/ 	.short	0x0c4b


	//----- nvinfo : EIATTR_PARAM_CBANK
	.align		4
        /*0084*/ 	.byte	0x04, 0x0a
        /*0086*/ 	.short	(.L_7751 - .L_7750)
	.align		4
.L_7750:
        /*0088*/ 	.word	index@(.nv.constant0._ZN2at6native55_GLOBAL__N__de093ff9_22_ForeachBinaryOpList_cu_a911ec4325multi_tensor_apply_kernelINS1_18TensorListMetadataILi3EEENS1_24BinaryOpListAlphaFunctorIhLi3ELi2ELi2EEEJNS0_7maximumIhEEhEEEvT_T0_DpT1_)
        /*008c*/ 	.short	0x0210
        /*008e*/ 	.short	0x0c4b


	//----- nvinfo : EIATTR_SW_WAR
	.align		4
.L_7751:
        /*0090*/ 	.byte	0x04, 0x36
        /*0092*/ 	.short	(.L_7753 - .L_7752)
.L_7752:
        /*0094*/ 	.word	0x00000008
.L_7753:


//--------------------- .nv.info._ZN2at6native55_GLOBAL__N__de093ff9_22_ForeachBinaryOpList_cu_a911ec4325multi_tensor_apply_kernelINS1_18TensorListMetadataILi2EEENS1_24BinaryOpListAlphaFunctorIN3c104HalfELi2ELi2ELi0EEEJNS0_7maximumIfEEfEEEvT_T0_DpT1_ --------------------------
	.section	.nv.info._ZN2at6native55_GLOBAL__N__de093ff9_22_ForeachBinaryOpList_cu_a911ec4325multi_tensor_apply_kernelINS1_18TensorListMetadataILi2EEENS1_24BinaryOpListAlphaFunctorIN3c104HalfELi2ELi2ELi0EEEJNS0_7maximumIfEEfEEEvT_T0_DpT1_,"",@"SHT_CUDA_INFO"
	.sectionflags	@""
	.align	4


	//----- nvinfo : EIATTR_CUDA_API_VERSION
	.align		4
        /*0000*/ 	.byte	0x04, 0x37
        /*0002*/ 	.short	(.L_7755 - .L_7754)
.L_7754:
        /*0004*/ 	.word	0x00000082


	//----- nvinfo : EIATTR_KPARAM_INFO
	.align		4
.L_7755:
        /*0008*/ 	.byte	0x04, 0x17
        /*000a*/ 	.short	(.L_7757 - .L_7756)
.L_7756:
        /*000c*/ 	.word	0x00000000
        /*0010*/ 	.short	0x0003
        /*0012*/ 	.short	0x0c4c
        /*0014*/ 	.byte	0x00, 0xf0, 0x11, 0x00


	//----- nvinfo : EIATTR_KPARAM_INFO
	.align		4
.L_7757:
        /*0018*/ 	.byte	0x04, 0x17
        /*001a*/ 	.short	(.L_7759 - .L_7758)
.L_7758:
        /*001c*/ 	.word	0x00000000
        /*0020*/ 	.short	0x0002
        /*0022*/ 	.short	0x0c49
        /*0024*/ 	.byte	0x00, 0xf0, 0x05, 0x00


	//----- nvinfo : EIATTR_KPARAM_INFO
	.align		4
.L_7759:
        /*0028*/ 	.byte	0x04, 0x17
        /*002a*/ 	.short	(.L_7761 - .L_7760)
.L_7760:
        /*002c*/ 	.word	0x00000000
        /*0030*/ 	.short	0x0001
        /*0032*/ 	.short	0x0c48
        /*0034*/ 	.byte	0x00, 0xf0, 0x05, 0x00


	//----- nvinfo : EIATTR_KPARAM_INFO
	.align		4
.L_7761:
        /*0038*/ 	.byte	0x04, 0x17
        /*003a*/ 	.short	(.L_7763 - .L_7762)
.L_7762:
        /*003c*/ 	.word	0x00000000
        /*0040*/ 	.short	0x0000
        /*0042*/ 	.short	0x0000
        /*0044*/ 	.byte	0x00, 0xf0, 0x21, 0x31


	//----- nvinfo : EIATTR_SPARSE_MMA_MASK
	.align		4
.L_7763:
        /*0048*/ 	.byte	0x03, 0x50
        /*004a*/ 	.short	0x0000


	//----- nvinfo : EIATTR_MAXREG_COUNT
	.align		4
        /*004c*/ 	.byte	0x03, 0x1b
        /*004e*/ 	.short	0x0080


	//----- nvinfo : EIATTR_MERCURY_ISA_VERSION
	.align		4
        /*0050*/ 	.byte	0x03, 0x5f
        /*0052*/ 	.short	0x0101


	//----- nvinfo : EIATTR_EXIT_INSTR_OFFSETS
	.align		4
        /*0054*/ 	.byte	0x04, 0x1c
        /*0056*/ 	.short	(.L_7765 - .L_7764)


	//   ....[0]....
.L_7764:
        /*0058*/ 	.word	0x00000180


	//   ....[1]....
        /*005c*/ 	.word	0x00000880


	//   ....[2]....
        /*0060*/ 	.word	0x000008e0


	//   ....[3]....
        /*0064*/ 	.word	0x00000c20


	//----- nvinfo : EIATTR_MAX_THREADS
	.align		4
.L_7765:
        /*0068*/ 	.byte	0x04, 0x05
        /*006a*/ 	.short	(.L_7767 - .L_7766)
.L_7766:
        /*006c*/ 	.word	0x00000200
        /*0070*/ 	.word	0x00000001
        /*0074*/ 	.word	0x00000001


	//----- nvinfo : EIATTR_CRS_STACK_SIZE
	.align		4
.L_7767:
        /*0078*/ 	.byte	0x04, 0x1e
        /*007a*/ 	.short	(.L_7769 - .L_7768)
.L_7768:
        /*007c*/ 	.word	0x00000000


	//----- nvinfo : EIATTR_CBANK_PARAM_SIZE
	.align		4
.L_7769:
        /*0080*/ 	.byte	0x03, 0x19
        /*0082*/ 	.short	0x0c50


	//----- nvinfo : EIATTR_PARAM_CBANK
	.align		4
        /*0084*/ 	.byte	0x04, 0x0a
        /*0086*/ 	.short	(.L_7771 - .L_7770)
	.align		4
.L_7770:
        /*0088*/ 	.word	index@(.nv.constant0._ZN2at6native55_GLOBAL__N__de093ff9_22_ForeachBinaryOpList_cu_a911ec4325multi_tensor_apply_kernelINS1_18TensorListMetadataILi2EEENS1_24BinaryOpListAlphaFunctorIN3c104HalfELi2ELi2ELi0EEEJNS0_7maximumIfEEfEEEvT_T0_DpT1_)
        /*008c*/ 	.short	0x0210
        /*008e*/ 	.short	0x0c50


	//----- nvinfo : EIATTR_SW_WAR
	.align		4
.L_7771:
        /*0090*/ 	.byte	0x04, 0x36
        /*0092*/ 	.short	(.L_7773 - .L_7772)
.L_7772:
        /*0094*/ 	.word	0x00000008
.L_7773:


//--------------------- .nv.info._ZN2at6native55_GLOBAL__N__de093ff9_22_ForeachBinaryOpList_cu_a911ec4325multi_tensor_apply_kernelINS1_18TensorListMetadataILi2EEENS1_24BinaryOpListAlphaFunctorIN3c108BFloat16ELi2ELi2ELi0EEEJNS0_7maximumIfEEfEEEvT_T0_DpT1_ --------------------------
	.section	.nv.info._ZN2at6native55_GLOBAL__N__de093ff9_22_ForeachBinaryOpList_cu_a911ec4325multi_tensor_apply_kernelINS1_18TensorListMetadataILi2EEENS1_24BinaryOpListAlphaFunctorIN3c108BFloat16ELi2ELi2ELi0EEEJNS0_7maximumIfEEfEEEvT_T0_DpT1_,"",@"SHT_CUDA_INFO"
	.sectionflags	@""
	.align	4


	//----- nvinfo : EIATTR_CUDA_API_VERSION
	.align		4
        /*0000*/ 	.byte	0x04, 0x37
        /*0002*/ 	.short	(.L_7775 - .L_7774)
.L_7774:
        /*0004*/ 	.word	0x00000082


	//----- nvinfo : EIATTR_KPARAM_INFO
	.align		4
.L_7775:
        /*0008*/ 	.byte	0x04, 0x17
        /*000a*/ 	.short	(.L_7777 - .L_7776)
.L_7776:
        /*000c*/ 	.word	0x00000000
        /*0010*/ 	.short	0x0003
        /*0012*/ 	.short	0x0c4c
        /*0014*/ 	.byte	0x00, 0xf0, 0x11, 0x00


	//----- nvinfo : EIATTR_KPARAM_INFO
	.align		4
.L_7777:
        /*0018*/ 	.byte	0x04, 0x17
        /*001a*/ 	.short	(.L_7779 - .L_7778)
.L_7778:
        /*001c*/ 	.word	0x00000000
        /*0020*/ 	.short	0x0002
        /*0022*/ 	.short	0x0c49
        /*0024*/ 	.byte	0x00, 0xf0, 0x05, 0x00


	//----- nvinfo : EIATTR_KPARAM_INFO
	.align		4
.L_7779:
        /*0028*/ 	.byte	0x04, 0x17
        /*002a*/ 	.short	(.L_7781 - .L_7780)
.L_7780:
        /*002c*/ 	.word	0x00000000
        /*0030*/ 	.short	0x0001
        /*0032*/ 	.short	0x0c48
        /*0034*/ 	.byte	0x00, 0xf0, 0x05, 0x00


	//----- nvinfo : EIATTR_KPARAM_INFO
	.align		4
.L_7781:
        /*0038*/ 	.byte	0x04, 0x17
        /*003a*/ 	.short	(.L_7783 - .L_7782)
.L_7782:
        /*003c*/ 	.word	0x00000000
        /*0040*/ 	.short	0x0000
        /*0042*/ 	.short	0x0000
        /*0044*/ 	.byte	0x00, 0xf0, 0x21, 0x31


	//----- nvinfo : EIATTR_SPARSE_MMA_MASK
	.align		4
.L_7783:
        /*0048*/ 	.byte	0x03, 0x50
        /*004a*/ 	.short	0x0000


	//----- nvinfo : EIATTR_MAXREG_COUNT
	.align		4
        /*004c*/ 	.byte	0x03, 0x1b
        /*004e*/ 	.short	0x0080


	//----- nvinfo : EIATTR_MERCURY_ISA_VERSION
	.align		4
        /*0050*/ 	.byte	0x03, 0x5f
        /*0052*/ 	.short	0x0101


	//----- nvinfo : EIATTR_EXIT_INSTR_OFFSETS
	.align		4
        /*0054*/ 	.byte	0x04, 0x1c
        /*0056*/ 	.short	(.L_7785 - .L_7784)


	//   ....[0]....
.L_7784:
        /*0058*/ 	.word	0x00000180


	//   ....[1]....
        /*005c*/ 	.word	0x00000880


	//   ....[2]....
        /*0060*/ 	.word	0x000008e0


	//   ....[3]....
        /*0064*/ 	.word	0x00000c60


	//----- nvinfo : EIATTR_MAX_THREADS
	.align		4
.L_7785:
        /*0068*/ 	.byte	0x04, 0x05
        /*006a*/ 	.short	(.L_7787 - .L_7786)
.L_7786:
        /*006c*/ 	.word	0x00000200
        /*0070*/ 	.word	0x00000001
        /*0074*/ 	.word	0x00000001


	//----- nvinfo : EIATTR_CRS_STACK_SIZE
	.align		4
.L_7787:
        /*0078*/ 	.byte	0x04, 0x1e
        /*007a*/ 	.short	(.L_7789 - .L_7788)
.L_7788:
        /*007c*/ 	.word	0x00000000


	//----- nvinfo : EIATTR_CBANK_PARAM_SIZE
	.align		4
.L_7789:
        /*0080*/ 	.byte	0x03, 0x19
        /*0082*/ 	.short	0x0c50


	//----- nvinfo : EIATTR_PARAM_CBANK
	.align		4
        /*0084*/ 	.byte	0x04, 0x0a
        /*0086*/ 	.short	(.L_7791 - .L_7790)
	.align		4
.L_7790:
        /*0088*/ 	.word	index@(.nv.constant0._ZN2at6native55_GLOBAL__N__de093ff9_22_ForeachBinaryOpList_cu_a911ec4325multi_tensor_apply_kernelINS1_18TensorListMetadataILi2EEENS1_24BinaryOpListAlphaFunctorIN3c108BFloat16ELi2ELi2ELi0EEEJNS0_7maximumIfEEfEEEvT_T0_DpT1_)
        /*008c*/ 	.short	0x0210
        /*008e*/ 	.short	0x0c50


	//----- nvinfo : EIATTR_SW_WAR
	.align		4
.L_7791:
        /*0090*/ 	.byte	0x04, 0x36
        /*0092*/ 	.short	(.L_7793 - .L_7792)
.L_7792:
        /*0094*/ 	.word	0x00000008
.L_7793:


//--------------------- .nv.info._ZN2at6native55_GLOBAL__N__de093ff9_22_ForeachBinaryOpList_cu_a911ec4325multi_tensor_apply_kernelINS1_18TensorListMetadataILi2EEENS1_24BinaryOpListAlphaFunctorIfLi2ELi2ELi0EEEJNS0_7maximumIfEEfEEEvT_T0_DpT1_ --------------------------
	.section	.nv.info._ZN2at6native55_GLOBAL__N__de093ff9_22_ForeachBinaryOpList_cu_a911ec4325multi_tensor_apply_kernelINS1_18TensorListMetadataILi2EEENS1_24BinaryOpListAlphaFunctorIfLi2ELi2ELi0EEEJNS0_7maximumIfEEfEEEvT_T0_DpT1_,"",@"SHT_CUDA_INFO"
	.sectionflags	@""
	.align	4


	//----- nvinfo : EIATTR_CUDA_API_VERSION
	.align		4
        /*0000*/ 	.byte	0x04, 0x37
        /*0002*/ 	.short	(.L_7795 - .L_7794)
.L_7794:
        /*0004*/ 	.word	0x00000082


	//----- nvinfo : EIATTR_KPARAM_INFO
	.align		4
.L_7795:
        /*0008*/ 	.byte	0x04, 0x17
        /*000a*/ 	.short	(.L_7797 - .L_7796)
.L_7796:
        /*000c*/ 	.word	0x00000000
        /*0010*/ 	.short	0x0003
        /*0012*/ 	.short	0x0c4c
        /*0014*/ 	.byte	0x00, 0xf0, 0x11, 0x00


	//----- nvinfo : EIATTR_KPARAM_INFO
	.align		4
.L_7797:
        /*0018*/ 	.byte	0x04, 0x17
        /*001a*/ 	.short	(.L_7799 - .L_7798)
.L_7798:
        /*001c*/ 	.word	0x00000000
        /*0020*/ 	.short	0x0002
        /*0022*/ 	.short	0x0c49
        /*0024*/ 	.byte	0x00, 0xf0, 0x05, 0x00


	//----- nvinfo : EIATTR_KPARAM_INFO
	.align		4
.L_7799:
        /*0028*/ 	.byte	0x04, 0x17
        /*002a*/ 	.short	(.L_7801 - .L_7800)
.L_7800:
        /*002c*/ 	.word	0x00000000
        /*0030*/ 	.short	0x0001
        /*0032*/ 	.short	0x0c48
        /*0034*/ 	.byte	0x00, 0xf0, 0x05, 0x00


	//----- nvinfo : EIATTR_KPARAM_INFO
	.align		4
.L_7801:
        /*0038*/ 	.byte	0x04, 0x17
        /*003a*/ 	.short	(.L_7803 - .L_7802)
.L_7802:
        /*003c*/ 	.word	0x00000000
        /*0040*/ 	.short	0x0000
        /*0042*/ 	.short	0x0000
        /*0044*/ 	.byte	0x00, 0xf0, 0x21, 0x31


	//----- nvinfo : EIATTR_SPARSE_MMA_MASK
	.align		4
.L_7803:
        /*0048*/ 	.byte	0x03, 0x50
        /*004a*/ 	.short	0x0000


	//----- nvinfo : EIATTR_MAXREG_COUNT
	.align		4
        /*004c*/ 	.byte	0x03, 0x1b
        /*004e*/ 	.short	0x0080


	//----- nvinfo : EIATTR_MERCURY_ISA_VERSION
	.align		4
        /*0050*/ 	.byte	0x03, 0x5f
        /*0052*/ 	.short	0x0101


	//----- nvinfo : EIATTR_EXIT_INSTR_OFFSETS
	.align		4
        /*0054*/ 	.byte	0x04, 0x1c
        /*0056*/ 	.short	(.L_7805 - .L_7804)


	//   ....[0]....
.L_7804:
        /*0058*/ 	.word	0x00000180


	//   ....[1]....
        /*005c*/ 	.word	0x00000790


	//   ....[2]....
        /*0060*/ 	.word	0x000007f0


	//   ....[3]....
        /*0064*/ 	.word	0x00000a90


	//----- nvinfo : EIATTR_MAX_THREADS
	.align		4
.L_7805:
        /*0068*/ 	.byte	0x04, 0x05
        /*006a*/ 	.short	(.L_7807 - .L_7806)
.L_7806:
        /*006c*/ 	.word	0x00000200
        /*0070*/ 	.word	0x00000001
        /*0074*/ 	.word	0x00000001


	//----- nvinfo : EIATTR_CRS_STACK_SIZE
	.align		4
.L_7807:
        /*0078*/ 	.byte	0x04, 0x1e
        /*007a*/ 	.short	(.L_7809 - .L_7808)
.L_7808:
        /*007c*/ 	.word	0x00000000


	//----- nvinfo : EIATTR_CBANK_PARAM_SIZE
	.align		4
.L_7809:
        /*0080*/ 	.byte	0x03, 0x19
        /*0082*/ 	.short	0x0c50


	//----- nvinfo : EIATTR_PARAM_CBANK
	.align		4
        /*0084*/ 	.byte	0x04, 0x0a
        /*0086*/ 	.short	(.L_7811 - .L_7810)
	.align		4
.L_7810:
        /*0088*/ 	.word	index@(.nv.constant0._ZN2at6native55_GLOBAL__N__de093ff9_22_ForeachBinaryOpList_cu_a911ec4325multi_tensor_apply_kernelINS1_18TensorListMetadataILi2EEENS1_24BinaryOpListAlphaFunctorIfLi2ELi2ELi0EEEJNS0_7maximumIfEEfEEEvT_T0_DpT1_)
        /*008c*/ 	.short	0x0210
        /*008e*/ 	.short	0x0c50


	//----- nvinfo : EIATTR_SW_WAR
	.align		4
.L_7811:
        /*0090*/ 	.byte	0x04, 0x36
        /*0092*/ 	.short	(.L_7813 - .L_7812)
.L_7812:
        /*0094*/ 	.word	0x00000008
.L_7813:


//--------------------- .nv.info._ZN2at6native55_GLOBAL__N__de093ff9_22_ForeachBinaryOpList_cu_a911ec4325multi_tensor_apply_kernelINS1_18TensorListMetadataILi2EEENS1_24BinaryOpListAlphaFunctorIdLi2ELi2ELi0EEEJNS0_7maximumIdEEdEEEvT_T0_DpT1_ --------------------------
	.section	.nv.info._ZN2at6native55_GLOBAL__N__de093ff9_22_ForeachBinaryOpList_cu_a911ec4325multi_tensor_apply_kernelINS1_18TensorListMetadataILi2EEENS1_24BinaryOpListAlphaFunctorIdLi2ELi2ELi0EEEJNS0_7maximumIdEEdEEEvT_T0_DpT1_,"",@"SHT_CUDA_INFO"
	.sectionflags	@""
	.align	4


	//----- nvinfo : EIATTR_CUDA_API_VERSION
	.align		4
        /*0000*/ 	.byte	0x04, 0x37
        /*0002*/ 	.short	(.L_7815 - .L_7814)
.L_7814:
        /*0004*/ 	.word	0x00000082


	//----- nvinfo : EIATTR_KPARAM_INFO
	.align		4
.L_7815:
        /*0008*/ 	.byte	0x04, 0x17
        /*000a*/ 	.short	(.L_7817 - .L_7816)
.L_7816:
        /*000c*/ 	.word	0x00000000
        /*0010*/ 	.short	0x0003
        /*0012*/ 	.short	0x0c50
        /*0014*/ 	.byte	0x00, 0xf0, 0x21, 0x00


	//----- nvinfo : EIATTR_KPARAM_INFO
	.align		4
.L_7817:
        /*0018*/ 	.byte	0x04, 0x17
        /*001a*/ 	.short	(.L_7819 - .L_7818)
.L_7818:
        /*001c*/ 	.word	0x00000000
        /*0020*/ 	.short	0x0002
        /*0022*/ 	.short	0x0c49
        /*0024*/ 	.byte	0x00, 0xf0, 0x05, 0x00


	//----- nvinfo : EIATTR_KPARAM_INFO
	.align		4
.L_7819:
        /*0028*/ 	.byte	0x04, 0x17
        /*002a*/ 	.short	(.L_7821 - .L_7820)
.L_7820:
        /*002c*/ 	.word	0x00000000
        /*0030*/ 	.short	0x0001
        /*0032*/ 	.short	0x0c48
        /*0034*/ 	.byte	0x00, 0xf0, 0x05, 0x00


	//----- nvinfo : EIATTR_KPARAM_INFO
	.align		4
.L_7821:
        /*0038*/ 	.byte	0x04, 0x17
        /*003a*/ 	.short	(.L_7823 - .L_7822)
.L_7822:
        /*003c*/ 	.word	0x00000000
        /*0040*/ 	.short	0x0000
        /*0042*/ 	.short	0x0000
        /*0044*/ 	.byte	0x00, 0xf0, 0x21, 0x31


	//----- nvinfo : EIATTR_SPARSE_MMA_MASK
	.align		4
.L_7823:
        /*0048*/ 	.byte	0x03, 0x50
        /*004a*/ 	.short	0x0000


	//----- nvinfo : EIATTR_MAXREG_COUNT
	.align		4
        /*004c*/ 	.byte	0x03, 0x1b
        /*004e*/ 	.short	0x0080


	//----- nvinfo : EIATTR_MERCURY_ISA_VERSION
	.align		4
        /*0050*/ 	.byte	0x03, 0x5f
        /*0052*/ 	.short	0x0101


	//----- nvinfo : EIATTR_EXIT_INSTR_OFFSETS
	.align		4
        /*0054*/ 	.byte	0x04, 0x1c
        /*0056*/ 	.short	(.L_7825 - .L_7824)


	//   ....[0]....
.L_7824:
        /*0058*/ 	.word	0x00000180


	//   ....[1]....
        /*005c*/ 	.word	0x00000830


	//   ....[2]....
        /*0060*/ 	.word	0x00000890


	//   ....[3]....
        /*0064*/ 	.word	0x00000ba0


	//----- nvinfo : EIATTR_MAX_THREADS
	.align		4
.L_7825:
        /*0068*/ 	.byte	0x04, 0x05
        /*006a*/ 	.short	(.L_7827 - .L_7826)
.L_7826:
        /*006c*/ 	.word	0x00000200
        /*0070*/ 	.word	0x00000001
        /*0074*/ 	.word	0x00000001


	//----- nvinfo : EIATTR_CRS_STACK_SIZE
	.align		4
.L_7827:
        /*0078*/ 	.byte	0x04, 0x1e
        /*007a*/ 	.short	(.L_7829 - .L_7828)
.L_7828:
        /*007c*/ 	.word	0x00000000


	//----- nvinfo : EIATTR_CBANK_PARAM_SIZE
	.align		4
.L_7829:
        /*0080*/ 	.byte	0x03, 0x19
        /*0082*/ 	.short	0x0c58


	//----- nvinfo : EIATTR_PARAM_CBANK
	.align		4
        /*0084*/ 	.byte	0x04, 0x0a
        /*0086*/ 	.short	(.L_7831 - .L_7830)
	.align		4
.L_7830:
        /*0088*/ 	.word	index@(.nv.constant0._ZN2at6native55_GLOBAL__N__de093ff9_22_ForeachBinaryOpList_cu_a911ec4325multi_tensor_apply_kernelINS1_18TensorListMetadataILi2EEENS1_24BinaryOpListAlphaFunctorIdLi2ELi2ELi0EEEJNS0_7maximumIdEEdEEEvT_T0_DpT1_)
        /*008c*/ 	.short	0x0210
        /*008e*/ 	.short	0x0c58


	//----- nvinfo : EIATTR_SW_WAR
	.align		4
.L_7831:
        /*0090*/ 	.byte	0x04, 0x36
        /*0092*/ 	.short	(.L_7833 - .L_7832)
.L_7832:
        /*0094*/ 	.word	0x00000008
.L_7833:


//--------------------- .nv.info._ZN2at6native55_GLOBAL__N__de093ff9_22_ForeachBinaryOpList_cu_a911ec4325multi_tensor_apply_kernelINS1_18TensorListMetadataILi2EEENS1_24BinaryOpListAlphaFunctorIsLi2ELi2ELi0EEEJNS0_7maximumIsEEsEEEvT_T0_DpT1_ --------------------------
	.section	.nv.info._ZN2at6native55_GLOBAL__N__de093ff9_22_ForeachBinaryOpList_cu_a911ec4325multi_tensor_apply_kernelINS1_18TensorListMetadataILi2EEENS1_24BinaryOpListAlphaFunctorIsLi2ELi2ELi0EEEJNS0_7maximumIsEEsEEEvT_T0_DpT1_,"",@"SHT_CUDA_INFO"
	.sectionflags	@""
	.align	4


	//----- nvinfo : EIATTR_CUDA_API_VERSION
	.align		4
        /*0000*/ 	.byte	0x04, 0x37
        /*0002*/ 	.short	(.L_7835 - .L_7834)
.L_7834:
        /*0004*/ 	.word	0x00000082


	//----- nvinfo : EIATTR_KPARAM_INFO
	.align		4
.L_7835:
        /*0008*/ 	.byte	0x04, 0x17
        /*000a*/ 	.short	(.L_7837 - .L_7836)
.L_7836:
        /*000c*/ 	.word	0x00000000
        /*0010*/ 	.short	0x0003
        /*0012*/ 	.short	0x0c4a
        /*0014*/ 	.byte	0x00, 0xf0, 0x09, 0x00


	//----- nvinfo : EIATTR_KPARAM_INFO
	.align		4
.L_7837:
        /*0018*/ 	.byte	0x04, 0x17
        /*001a*/ 	.short	(.L_7839 - .L_7838)
.L_7838:
        /*001c*/ 	.word	0x00000000
        /*0020*/ 	.short	0x0002
        /*0022*/ 	.short	0x0c49
        /*0024*/ 	.byte	0x00, 0xf0, 0x05, 0x00


	//----- nvinfo : EIATTR_KPARAM_INFO
	.align		4
.L_7839:
        /*0028*/ 	.byte	0x04, 0x17
        /*002a*/ 	.short	(.L_7841 - .L_7840)
.L_7840:
        /*002c*/ 	.word	0x00000000
        /*0030*/ 	.short	0x0001
        /*0032*/ 	.short	0x0c48
        /*0034*/ 	.byte	0x00, 0xf0, 0x05, 0x00


	//----- nvinfo : EIATTR_KPARAM_INFO
	.align		4
.L_7841:
        /*0038*/ 	.byte	0x04, 0x17
        /*003a*/ 	.short	(.L_7843 - .L_7842)
.L_7842:
        /*003c*/ 	.word	0x00000000
        /*0040*/ 	.short	0x0000
        /*0042*/ 	.short	0x0000
        /*0044*/ 	.byte	0x00, 0xf0, 0x21, 0x31


	//----- nvinfo : EIATTR_SPARSE_MMA_MASK
	.align		4
.L_7843:
        /*0048*/ 	.byte	0x03, 0x50
        /*004a*/ 	.short	0x0000


	//----- nvinfo : EIATTR_MAXREG_COUNT
	.align		4
        /*004c*/ 	.byte	0x03, 0x1b
        /*004e*/ 	.short	0x0080


	//----- nvinfo : EIATTR_MERCURY_ISA_VERSION
	.align		4
        /*0050*/ 	.byte	0x03, 0x5f
        /*0052*/ 	.short	0x0101


	//----- nvinfo : EIATTR_EXIT_INSTR_OFFSETS
	.align		4
        /*0054*/ 	.byte	0x04, 0x1c
        /*0056*/ 	.short	(.L_7845 - .L_7844)


	//   ....[0]....
.L_7844:
        /*0058*/ 	.word	0x00000180


	//   ....[1]....
        /*005c*/ 	.word	0x00000780


	//   ....[2]....
        /*0060*/ 	.word	0x000007e0


	//   ....[3]....
        /*0064*/ 	.word	0x00000a60


	//----- nvinfo : EIATTR_MAX_THREADS
	.align		4
.L_7845:
        /*0068*/ 	.byte	0x04, 0x05
        /*006a*/ 	.short	(.L_7847 - .L_7846)
.L_7846:
        /*006c*/ 	.word	0x00000200
        /*0070*/ 	.word	0x00000001
        /*0074*/ 	.word	0x00000001


	//----- nvinfo : EIATTR_CRS_STACK_SIZE
	.align		4
.L_7847:
        /*0078*/ 	.byte	0x04, 0x1e
        /*007a*/ 	.short	(.L_7849 - .L_7848)
.L_7848:
        /*007c*/ 	.word	0x00000000


	//----- nvinfo : EIATTR_CBANK_PARAM_SIZE
	.align		4
.L_7849:
        /*0080*/ 	.byte	0x03, 0x19
        /*0082*/ 	.short	0x0c4c


	//----- nvinfo : EIATTR_PARAM_CBANK
	.align		4
        /*0084*/ 	.byte	0x04, 0x0a
        /*0086*/ 	.short	(.L_7851 - .L_7850)
	.align		4
.L_7850:
        /*0088*/ 	.word	index@(.nv.constant0._ZN2at6native55_GLOBAL__N__de093ff9_22_ForeachBinaryOpList_cu_a911ec4325multi_tensor_apply_kernelINS1_18TensorListMetadataILi2EEENS1_24BinaryOpListAlphaFunctorIsLi2ELi2ELi0EEEJNS0_7maximumIsEEsEEEvT_T0_DpT1_)
        /*008c*/ 	.short	0x0210
        /*008e*/ 	.short	0x0c4c


	//----- nvinfo : EIATTR_SW_WAR
	.align		4
.L_7851:
        /*0090*/ 	.byte	0x04, 0x36
        /*0092*/ 	.short	(.L_7853 - .L_7852)
.L_7852:
        /*0094*/ 	.word	0x00000008
.L_7853:


//--------------------- .nv.info._ZN2at6native55_GLOBAL__N__de093ff9_22_ForeachBinaryOpList_cu_a911ec4325multi_tensor_apply_kernelINS1_18TensorListMetadataILi2EEENS1_24BinaryOpListAlphaFunctorIlLi2ELi2ELi0EEEJNS0_7maximumIlEElEEEvT_T0_DpT1_ --------------------------
	.section	.nv.info._ZN2at6native55_GLOBAL__N__de093ff9_22_ForeachBinaryOpList_cu_a911ec4325multi_tensor_apply_kernelINS1_18TensorListMetadataILi2EEENS1_24BinaryOpListAlphaFunctorIlLi2ELi2ELi0EEEJNS0_7maximumIlEElEEEvT_T0_DpT1_,"",@"SHT_CUDA_INFO"
	.sectionflags	@""
	.align	4


	//----- nvinfo : EIATTR_CUDA_API_VERSION
	.align		4
        /*0000*/ 	.byte	0x04, 0x37
        /*0002*/ 	.short	(.L_7855 - .L_7854)
.L_7854:
        /*0004*/ 	.word	0x00000082


	//----- nvinfo : EIATTR_KPARAM_INFO
	.align		4
.L_7855:
        /*0008*/ 	.byte	0x04, 0x17
        /*000a*/ 	.short	(.L_7857 - .L_7856)
.L_7856:
        /*000c*/ 	.word	0x00000000
        /*0010*/ 	.short	0x0003
        /*0012*/ 	.short	0x0c50
        /*0014*/ 	.byte	0x00, 0xf0, 0x21, 0x00


	//----- nvinfo : EIATTR_KPARAM_INFO
	.align		4
.L_7857:
        /*0018*/ 	.byte	0x04, 0x17
        /*001a*/ 	.short	(.L_7859 - .L_7858)
.L_7858:
        /*001c*/ 	.word	0x00000000
        /*0020*/ 	.short	0x0002
        /*0022*/ 	.short	0x0c49
        /*0024*/ 	.byte	0x00, 0xf0, 0x05, 0x00


	//----- nvinfo : EIATTR_KPARAM_INFO
	.align		4
.L_7859:
        /*0028*/ 	.byte	0x04, 0x17
        /*002a*/ 	.short	(.L_7861 - .L_7860)
.L_7860:
        /*002c*/ 	.word	0x00000000
        /*0030*/ 	.short	0x0001
        /*0032*/ 	.short	0x0c48
        /*0034*/ 	.byte	0x00, 0xf0, 0x05, 0x00


	//----- nvinfo : EIATTR_KPARAM_INFO
	.align		4
.L_7861:
        /*0038*/ 	.byte	0x04, 0x17
        /*003a*/ 	.short	(.L_7863 - .L_7862)
.L_7862:
        /*003c*/ 	.word	0x00000000
        /*0040*/ 	.short	0x0000
        /*0042*/ 	.short	0x0000
        /*0044*/ 	.byte	0x00, 0xf0, 0x21, 0x31


	//----- nvinfo : EIATTR_SPARSE_MMA_MASK
	.align		4
.L_7863:
        /*0048*/ 	.byte	0x03, 0x50
        /*004a*/ 	.short	0x0000


	//----- nvinfo : EIATTR_MAXREG_COUNT
	.align		4
        /*004c*/ 	.byte	0x03, 0x1b
        /*004e*/ 	.short	0x0080


	//----- nvinfo : EIATTR_MERCURY_ISA_VERSION
	.align		4
        /*0050*/ 	.byte	0x03, 0x5f
        /*0052*/ 	.short	0x0101


	//----- nvinfo : EIATTR_EXIT_INSTR_OFFSETS
	.align		4
        /*0054*/ 	.byte	0x04, 0x1c
        /*0056*/ 	.short	(.L_7865 - .L_7864)


	//   ....[0]....
.L_7864:
        /*0058*/ 	.word	0x00000180


	//   ....[1]....
        /*005c*/ 	.word	0x000008f0


	//   ....[2]....
        /*0060*/ 	.word	0x00000950


	//   ....[3]....
        /*0064*/ 	.word	0x00000d20


	//----- nvinfo : EIATTR_MAX_THREADS
	.align		4
.L_7865:
        /*0068*/ 	.byte	0x04, 0x05
        /*006a*/ 	.short	(.L_7867 - .L_7866)
.L_7866:
        /*006c*/ 	.word	0x00000200
        /*0070*/ 	.word	0x00000001
        /*0074*/ 	.word	0x00000001


	//----- nvinfo : EIATTR_CRS_STACK_SIZE
	.align		4
.L_7867:
        /*0078*/ 	.byte	0x04, 0x1e
        /*007a*/ 	.short	(.L_7869 - .L_7868)
.L_7868:
        /*007c*/ 	.word	0x00000000


	//----- nvinfo : EIATTR_CBANK_PARAM_SIZE
	.align		4
.L_7869:
        /*0080*/ 	.byte	0x03, 0x19
        /*0082*/ 	.short	0x0c58


	//----- nvinfo : EIATTR_PARAM_CBANK
	.align		4
        /*0084*/ 	.byte	0x04, 0x0a
        /*0086*/ 	.short	(.L_7871 - .L_7870)
	.align		4
.L_7870:
        /*0088*/ 	.word	index@(.nv.constant0._ZN2at6native55_GLOBAL__N__de093ff9_22_ForeachBinaryOpList_cu_a911ec4325multi_tensor_apply_kernelINS1_18TensorListMetadataILi2EEENS1_24BinaryOpListAlphaFunctorIlLi2ELi2ELi0EEEJNS0_7maximumIlEElEEEvT_T0_DpT1_)
        /*008c*/ 	.short	0x0210
        /*008e*/ 	.short	0x0c58


	//----- nvinfo : EIATTR_SW_WAR
	.align		4
.L_7871:
        /*0090*/ 	.byte	0x04, 0x36
        /*0092*/ 	.short	(.L_7873 - .L_7872)
.L_7872:
        /*0094*/ 	.word	0x00000008
.L_7873:


//--------------------- .nv.info._ZN2at6native55_GLOBAL__N__de093ff9_22_ForeachBinaryOpList_cu_a911ec4325multi_tensor_apply_kernelINS1_18TensorListMetadataILi2EEENS1_24BinaryOpListAlphaFunctorIiLi2ELi2ELi0EEEJNS0_7maximumIiEEiEEEvT_T0_DpT1_ --------------------------
	.section	.nv.info._ZN2at6native55_GLOBAL__N__de093ff9_22_ForeachBinaryOpList_cu_a911ec4325multi_tensor_apply_kernelINS1_18TensorListMetadataILi2EEENS1_24BinaryOpListAlphaFunctorIiLi2ELi2ELi0EEEJNS0_7maximumIiEEiEEEvT_T0_DpT1_,"",@"SHT_CUDA_INFO"
	.sectionflags	@""
	.align	4


	//----- nvinfo : EIATTR_CUDA_API_VERSION
	.align		4
        /*0000*/ 	.byte	0x04, 0x37
        /*0002*/ 	.short	(.L_7875 - .L_7874)
.L_7874:
        /*0004*/ 	.word	0x00000082


	//----- nvinfo : EIATTR_KPARAM_INFO
	.align		4
.L_7875:
        /*0008*/ 	.byte	0x04, 0x17
        /*000a*/ 	.short	(.L_7877 - .L_7876)
.L_7876:
        /*000c*/ 	.word	0x00000000
        /*0010*/ 	.short	0x0003
        /*0012*/ 	.short	0x0c4c
        /*0014*/ 	.byte	0x00, 0xf0, 0x11, 0x00


	//----- nvinfo : EIATTR_KPARAM_INFO
	.align		4
.L_7877:
        /*0018*/ 	.byte	0x04, 0x17
        /*001a*/ 	.short	(.L_7879 - .L_7878)
.L_7878:
        /*001c*/ 	.word	0x00000000
        /*0020*/ 	.short	0x0002
        /*0022*/ 	.short	0x0c49
        /*0024*/ 	.byte	0x00, 0xf0, 0x05, 0x00


	//----- nvinfo : EIATTR_KPARAM_INFO
	.align		4
.L_7879:
        /*0028*/ 	.byte	0x04, 0x17
        /*002a*/ 	.short	(.L_7881 - .L_7880)
.L_7880:
        /*002c*/ 	.word	0x00000000
        /*0030*/ 	.short	0x0001
        /*0032*/ 	.short	0x0c48
        /*0034*/ 	.byte	0x00, 0xf0, 0x05, 0x00


	//----- nvinfo : EIATTR_KPARAM_INFO
	.align		4
.L_7881:
        /*0038*/ 	.byte	0x04, 0x17
        /*003a*/ 	.short	(.L_7883 - .L_7882)
.L_7882:
        /*003c*/ 	.word	0x00000000
        /*0040*/ 	.short	0x0000
        /*0042*/ 	.short	0x0000
        /*0044*/ 	.byte	0x00, 0xf0, 0x21, 0x31


	//----- nvinfo : EIATTR_SPARSE_MMA_MASK
	.align		4
.L_7883:
        /*0048*/ 	.byte	0x03, 0x50
        /*004a*/ 	.short	0x0000


	//----- nvinfo : EIATTR_MAXREG_COUNT
	.align		4
        /*004c*/ 	.byte	0x03, 0x1b
        /*004e*/ 	.short	0x0080


	//----- nvinfo : EIATTR_MERCURY_ISA_VERSION
	.align		4
        /*0050*/ 	.byte	0x03, 0x5f
        /*0052*/ 	.short	0x0101


	//----- nvinfo : EIATTR_EXIT_INSTR_OFFSETS
	.align		4
        /*0054*/ 	.byte	0x04, 0x1c
        /*0056*/ 	.short	(.L_7885 - .L_7884)


	//   ....[0]....
.L_7884:
        /*0058*/ 	.word	0x00000160


	//   ....[1]....
        /*005c*/ 	.word	0x000006f0


	//   ....[2]....
        /*0060*/ 	.word	0x00000750


	//   ....[3]....
        /*0064*/ 	.word	0x00000930


	//----- nvinfo : EIATTR_MAX_THREADS
	.align		4
.L_7885:
        /*0068*/ 	.byte	0x04, 0x05
        /*006a*/ 	.short	(.L_7887 - .L_7886)
.L_7886:
        /*006c*/ 	.word	0x00000200
        /*0070*/ 	.word	0x00000001
        /*0074*/ 	.word	0x00000001


	//----- nvinfo : EIATTR_CRS_STACK_SIZE
	.align		4
.L_7887:
        /*0078*/ 	.byte	0x04, 0x1e
        /*007a*/ 	.short	(.L_7889 - .L_7888)
.L_7888:
        /*007c*/ 	.word	0x00000000


	//----- nvinfo : EIATTR_CBANK_PARAM_SIZE
	.align		4
.L_7889:
        /*0080*/ 	.byte	0x03, 0x19
        /*0082*/ 	.short	0x0c50


	//----- nvinfo : EIATTR_PARAM_CBANK
	.align		4
        /*0084*/ 	.byte	0x04, 0x0a
        /*0086*/ 	.short	(.L_7891 - .L_7890)
	.align		4
.L_7890:
        /*0088*/ 	.word	index@(.nv.constant0._ZN2at6native55_GLOBAL__N__de093ff9_22_ForeachBinaryOpList_cu_a911ec4325multi_tensor_apply_kernelINS1_18TensorListMetadataILi2EEENS1_24BinaryOpListAlphaFunctorIiLi2ELi2ELi0EEEJNS0_7maximumIiEEiEEEvT_T0_DpT1_)
        /*008c*/ 	.short	0x0210
        /*008e*/ 	.short	0x0c50


	//----- nvinfo : EIATTR_SW_WAR
	.align		4
.L_7891:
        /*0090*/ 	.byte	0x04, 0x36
        /*0092*/ 	.short	(.L_7893 - .L_7892)
.L_7892:
        /*0094*/ 	.word	0x00000008
.L_7893:


//--------------------- .nv.info._ZN2at6native55_GLOBAL__N__de093ff9_22_ForeachBinaryOpList_cu_a911ec4325multi_tensor_apply_kernelINS1_18TensorListMetadataILi2EEENS1_24BinaryOpListAlphaFunctorIaLi2ELi2ELi0EEEJNS0_7maximumIaEEaEEEvT_T0_DpT1_ --------------------------
	.section	.nv.info._ZN2at6native55_GLOBAL__N__de093ff9_22_ForeachBinaryOpList_cu_a911ec4325multi_tensor_apply_kernelINS1_18TensorListMetadataILi2EEENS1_24BinaryOpListAlphaFunctorIaLi2ELi2ELi0EEEJNS0_7maximumIaEEaEEEvT_T0_DpT1_,"",@"SHT_CUDA_INFO"
	.sectionflags	@""
	.align	4


	//----- nvinfo : EIATTR_CUDA_API_VERSION
	.align		4
        /*0000*/ 	.byte	0x04, 0x37
        /*0002*/ 	.short	(.L_7895 - .L_7894)
.L_7894:
        /*0004*/ 	.word	0x00000082


	//----- nvinfo : EIATTR_KPARAM_INFO
	.align		4
.L_7895:
        /*0008*/ 	.byte	0x04, 0x17
        /*000a*/ 	.short	(.L_7897 - .L_7896)
.L_7896:
        /*000c*/ 	.word	0x00000000
        /*0010*/ 	.short	0x0003
        /*0012*/ 	.short	0x0c4a
        /*0014*/ 	.byte	0x00, 0xf0, 0x05, 0x00


	//----- nvinfo : EIATTR_KPARAM_INFO
	.align		4
.L_7897:
        /*0018*/ 	.byte	0x04, 0x17
        /*001a*/ 	.short	(.L_7899 - .L_7898)
.L_7898:
        /*001c*/ 	.word	0x00000000
        /*0020*/ 	.short	0x0002
        /*0022*/ 	.short	0x0c49
        /*0024*/ 	.byte	0x00, 0xf0, 0x05, 0x00


	//----- nvinfo : EIATTR_KPARAM_INFO
	.align		4
.L_7899:
        /*0028*/ 	.byte	0x04, 0x17
        /*002a*/ 	.short	(.L_7901 - .L_7900)
.L_7900:
        /*002c*/ 	.word	0x00000000
        /*0030*/ 	.short	0x0001
        /*0032*/ 	.short	0x0c48
        /*0034*/ 	.byte	0x00, 0xf0, 0x05, 0x00


	//----- nvinfo : EIATTR_KPARAM_INFO
	.align		4
.L_7901:
        /*0038*/ 	.byte	0x04, 0x17
        /*003a*/ 	.short	(.L_7903 - .L_7902)
.L_7902:
        /*003c*/ 	.word	0x00000000
        /*0040*/ 	.short	0x0000
        /*0042*/ 	.short	0x0000
        /*0044*/ 	.byte	0x00, 0xf0, 0x21, 0x31


	//----- nvinfo : EIATTR_SPARSE_MMA_MASK
	.align		4
.L_7903:
        /*0048*/ 	.byte	0x03, 0x50
        /*004a*/ 	.short	0x0000


	//----- nvinfo : EIATTR_MAXREG_COUNT
	.align		4
        /*004c*/ 	.byte	0x03, 0x1b
        /*004e*/ 	.short	0x0080


	//----- nvinfo : EIATTR_MERCURY_ISA_VERSION
	.align		4
        /*0050*/ 	.byte	0x03, 0x5f
        /*0052*/ 	.short	0x0101


	//----- nvinfo : EIATTR_EXIT_INSTR_OFFSETS
	.align		4
        /*0054*/ 	.byte	0x04, 0x1c
        /*0056*/ 	.short	(.L_7905 - .L_7904)


	//   ....[0]....
.L_7904:
        /*0058*/ 	.word	0x00000190


	//   ....[1]....
        /*005c*/ 	.word	0x00000860


	//   ....[2]....
        /*0060*/ 	.word	0x000008c0


	//   ....[3]....
        /*0064*/ 	.word	0x00000c50


	//----- nvinfo : EIATTR_MAX_THREADS
	.align		4
.L_7905:
        /*0068*/ 	.byte	0x04, 0x05
        /*006a*/ 	.short	(.L_7907 - .L_7906)
.L_7906:
        /*006c*/ 	.word	0x00000200
        /*0070*/ 	.word	0x00000001
        /*0074*/ 	.word	0x00000001


	//----- nvinfo : EIATTR_CRS_STACK_SIZE
	.align		4
.L_7907:
        /*0078*/ 	.byte	0x04, 0x1e
        /*007a*/ 	.short	(.L_7909 - .L_7908)
.L_7908:
        /*007c*/ 	.word	0x00000000


	//----- nvinfo : EIATTR_CBANK_PARAM_SIZE
	.align		4
.L_7909:
        /*0080*/ 	.byte	0x03, 0x19
        /*0082*/ 	.short	0x0c4b


	//----- nvinfo : EIATTR_PARAM_CBANK
	.align		4
        /*0084*/ 	.byte	0x04, 0x0a
        /*0086*/ 	.short	(.L_7911 - .L_7910)
	.align		4
.L_7910:
        /*0088*/ 	.word	index@(.nv.constant0._ZN2at6native55_GLOBAL__N__de093ff9_22_ForeachBinaryOpList_cu_a911ec4325multi_tensor_apply_kernelINS1_18TensorListMetadataILi2EEENS1_24BinaryOpListAlphaFunctorIaLi2ELi2ELi0EEEJNS0_7maximumIaEEaEEEvT_T0_DpT1_)
        /*008c*/ 	.short	0x0210
        /*008e*/ 	.short	0x0c4b


	//----- nvinfo : EIATTR_SW_WAR
	.align		4
.L_7911:
        /*0090*/ 	.byte	0x04, 0x36
        /*0092*/ 	.short	(.L_7913 - .L_7912)
.L_7912:
        /*0094*/ 	.word	0x00000008
.L_7913:


//--------------------- .nv.info._ZN2at6native55_GLOBAL__N__de093ff9_22_ForeachBinaryOpList_cu_a911ec4325multi_tensor_apply_kernelINS1_18TensorListMetadataILi2EEENS1_24BinaryOpListAlphaFunctorIhLi2ELi2ELi0EEEJNS0_7maximumIhEEhEEEvT_T0_DpT1_ --------------------------
	.section	.nv.info._ZN2at6native55_GLOBAL__N__de093ff9_22_ForeachBinaryOpList_cu_a911ec4325multi_tensor_apply_kernelINS1_18TensorListMetadataILi2EEENS1_24BinaryOpListAlphaFunctorIhLi2ELi2ELi0EEEJNS0_7maximumIhEEhEEEvT_T0_DpT1_,"",@"SHT_CUDA_INFO"
	.sectionflags	@""
	.align	4


	//----- nvinfo : EIATTR_CUDA_API_VERSION
	.align		4
        /*0000*/ 	.byte	0x04, 0x37
        /*0002*/ 	.short	(.L_7915 - .L_7914)
.L_7914:
        /*0004*/ 	.word	0x00000082


	//----- nvinfo : EIATTR_KPARAM_INFO
	.align		4
.L_7915:
        /*0008*/ 	.byte	0x04, 0x17
        /*000a*/ 	.short	(.L_7917 - .L_7916)
.L_7916:
        /*000c*/ 	.word	0x00000000
        /*0010*/ 	.short	0x0003
        /*0012*/ 	.short	0x0c4a
        /*0014*/ 	.byte	0x00, 0xf0, 0x05, 0x00


	//----- nvinfo : EIATTR_KPARAM_INFO
	.align		4
.L_7917:
        /*0018*/ 	.byte	0x04, 0x17
        /*001a*/ 	.short	(.L_7919 - .L_7918)
.L_7918:
        /*001c*/ 	.word	0x00000000
        /*0020*/ 	.short	0x0002
        /*0022*/ 	.short	0x0c49
        /*0024*/ 	.byte	0x00, 0xf0, 0x05, 0x00


	//----- nvinfo : EIATTR_KPARAM_INFO
	.align		4
.L_7919:
        /*0028*/ 	.byte	0x04, 0x17
        /*002a*/ 	.short	(.L_7921 - .L_7920)
.L_7920:
        /*002c*/ 	.word	0x00000000
        /*0030*/ 	.short	0x0001
        /*0032*/ 	.short	0x0c48
        /*0034*/ 	.byte	0x00, 0xf0, 0x05, 0x00


	//----- nvinfo : EIATTR_KPARAM_INFO
	.align		4
.L_7921:
        /*0038*/ 	.byte	0x04, 0x17
        /*003a*/ 	.short	(.L_7923 - .L_7922)
.L_7922:
        /*003c*/ 	.word	0x00000000
        /*0040*/ 	.short	0x0000
        /*0042*/ 	.short	0x0000
        /*0044*/ 	.byte	0x00, 0xf0, 0x21, 0x31


	//----- nvinfo : EIATTR_SPARSE_MMA_MASK
	.align		4
.L_7923:
        /*0048*/ 	.byte	0x03, 0x50
        /*004a*/ 	.short	0x0000


	//----- nvinfo : EIATTR_MAXREG_COUNT
	.align		4
        /*004c*/ 	.byte	0x03, 0x1b
        /*004e*/ 	.short	0x0080


	//----- nvinfo : EIATTR_MERCURY_ISA_VERSION
	.align		4
        /*0050*/ 	.byte	0x03, 0x5f
        /*0052*/ 	.short	0x0101


	//----- nvinfo : EIATTR_EXIT_INSTR_OFFSETS
	.align		4
        /*0054*/ 	.byte	0x04, 0x1c
        /*0056*/ 	.short	(.L_7925 - .L_7924)


	//   ....[0]....
.L_7924:
        /*0058*/ 	.word	0x000001a0


	//   ....[1]....
        /*005c*/ 	.word	0x000007c0


	//   ....[2]....
        /*0060*/ 	.word	0x00000820


	//   ....[3]....
        /*0064*/ 	.word	0x00000b20


	//----- nvinfo : EIATTR_MAX_THREADS
	.align		4
.L_7925:
        /*0068*/ 	.byte	0x04, 0x05
        /*006a*/ 	.short	(.L_7927 - .L_7926)
.L_7926:
        /*006c*/ 	.word	0x00000200
        /*0070*/ 	.word	0x00000001
        /*0074*/ 	.word	0x00000001


	//----- nvinfo : EIATTR_CRS_STACK_SIZE
	.align		4
.L_7927:
        /*0078*/ 	.byte	0x04, 0x1e
        /*007a*/ 	.short	(.L_7929 - .L_7928)
.L_7928:
        /*007c*/ 	.word	0x00000000


	//----- nvinfo : EIATTR_CBANK_PARAM_SIZE
	.align		4
.L_7929:
        /*0080*/ 	.byte	0x03, 0x19
        /*0082*/ 	.short	0x0c4b


	//----- nvinfo : EIATTR_PARAM_CBANK
	.align		4
        /*0084*/ 	.byte	0x04, 0x0a
        /*0086*/ 	.short	(.L_7931 - .L_7930)
	.align		4
.L_7930:
        /*0088*/ 	.word	index@(.nv.constant0._ZN2at6native55_GLOBAL__N__de093ff9_22_ForeachBinaryOpList_cu_a911ec4325multi_tensor_apply_kernelINS1_18TensorListMetadataILi2EEENS1_24BinaryOpListAlphaFunctorIhLi2ELi2ELi0EEEJNS0_7maximumIhEEhEEEvT_T0_DpT1_)
        /*008c*/ 	.short	0x0210
        /*008e*/ 	.short	0x0c4b


	//----- nvinfo : EIATTR_SW_WAR
	.align		4
.L_7931:
        /*0090*/ 	.byte	0x04, 0x36
        /*0092*/ 	.short	(.L_7933 - .L_7932)
.L_7932:
        /*0094*/ 	.word	0x00000008
.L_7933:


//--------------------- .nv.info._ZN2at6native55_GLOBAL__N__de093ff9_22_ForeachBinaryOpList_cu_a911ec4325multi_tensor_apply_kernelINS1_18TensorListMetadataILi3EEENS1_24BinaryOpListAlphaFunctorIN3c104HalfELi3ELi2ELi2EEEJNS0_7minimumIfEEfEEEvT_T0_DpT1_ --------------------------
	.section	.nv.info._ZN2at6native55_GLOBAL__N__de093ff9_22_ForeachBinaryOpList_cu_a911ec4325multi_tensor_apply_kernelINS1_18TensorListMetadataILi3EEENS1_24BinaryOpListAlphaFunctorIN3c104HalfELi3ELi2ELi2EEEJNS0_7minimumIfEEfEEEvT_T0_DpT1_,"",@"SHT_CUDA_INFO"
	.sectionflags	@""
	.align	4


	//----- nvinfo : EIATTR_CUDA_API_VERSION
	.align		4
        /*0000*/ 	.byte	0x04, 0x37
        /*0002*/ 	.short	(.L_7935 - .L_7934)
.L_7934:
        /*0004*/ 	.word	0x00000082


	//----- nvinfo : EIATTR_KPARAM_INFO
	.align		4
.L_7935:
        /*0008*/ 	.byte	0x04, 0x17
        /*000a*/ 	.short	(.L_7937 - .L_7936)
.L_7936:
        /*000c*/ 	.word	0x00000000
        /*0010*/ 	.short	0x0003
        /*0012*/ 	.short	0x0c4c
        /*0014*/ 	.byte	0x00, 0xf0, 0x11, 0x00


	//----- nvinfo : EIATTR_KPARAM_INFO
	.align		4
.L_7937:
        /*0018*/ 	.byte	0x04, 0x17
        /*001a*/ 	.short	(.L_7939 - .L_7938)
.L_7938:
        /*001c*/ 	.word	0x00000000
        /*0020*/ 	.short	0x0002
        /*0022*/ 	.short	0x0c49
        /*0024*/ 	.byte	0x00, 0xf0, 0x05, 0x00


	//----- nvinfo : EIATTR_KPARAM_INFO
	.align		4
.L_7939:
        /*0028*/ 	.byte	0x04, 0x17
        /*002a*/ 	.short	(.L_7941 - .L_7940)
.L_7940:
        /*002c*/ 	.word	0x00000000
        /*0030*/ 	.short	0x0001
        /*0032*/ 	.short	0x0c48
        /*0034*/ 	.byte	0x00, 0xf0, 0x05, 0x00


	//----- nvinfo : EIATTR_KPARAM_INFO
	.align		4
.L_7941:
        /*0038*/ 	.byte	0x04, 0x17
        /*003a*/ 	.short	(.L_7943 - .L_7942)
.L_7942:
        /*003c*/ 	.word	0x00000000
        /*0040*/ 	.short	0x0000
        /*0042*/ 	.short	0x0000
        /*0044*/ 	.byte	0x00, 0xf0, 0x21, 0x31


	//----- nvinfo : EIATTR_SPARSE_MMA_MASK
	.align		4
.L_7943:
        /*0048*/ 	.byte	0x03, 0x50
        /*004a*/ 	.short	0x0000


	//----- nvinfo : EIATTR_MAXREG_COUNT
	.align		4
        /*004c*/ 	.byte	0x03, 0x1b
        /*004e*/ 	.short	0x0080


	//----- nvinfo : EIATTR_MERCURY_ISA_VERSION
	.align		4
        /*0050*/ 	.byte	0x03, 0x5f
        /*0052*/ 	.short	0x0101


	//----- nvinfo : EIATTR_EXIT_INSTR_OFFSETS
	.align		4
        /*0054*/ 	.byte	0x04, 0x1c
        /*0056*/ 	.short	(.L_7945 - .L_7944)


	//   ....[0]....
.L_7944:
        /*0058*/ 	.word	0x000001b0


	//   ....[1]....
        /*005c*/ 	.word	0x000008b0


	//   ....[2]....
        /*0060*/ 	.word	0x00000910


	//   ....[3]....
        /*0064*/ 	.word	0x00000c70


	//----- nvinfo : EIATTR_MAX_THREADS
	.align		4
.L_7945:
        /*0068*/ 	.byte	0x04, 0x05
        /*006a*/ 	.short	(.L_7947 - .L_7946)
.L_7946:
        /*006c*/ 	.word	0x00000200
        /*0070*/ 	.word	0x00000001
        /*0074*/ 	.word	0x00000001


	//----- nvinfo : EIATTR_CRS_STACK_SIZE
	.align		4
.L_7947:
        /*0078*/ 	.byte	0x04, 0x1e
        /*007a*/ 	.short	(.L_7949 - .L_7948)
.L_7948:
        /*007c*/ 	.word	0x00000000


	//----- nvinfo : EIATTR_CBANK_PARAM_SIZE
	.align		4
.L_7949:
        /*0080*/ 	.byte	0x03, 0x19
        /*0082*/ 	.short	0x0c50


	//----- nvinfo : EIATTR_PARAM_CBANK
	.align		4
        /*0084*/ 	.byte	0x04, 0x0a
        /*0086*/ 	.short	(.L_7951 - .L_7950)
	.align		4
.L_7950:
        /*0088*/ 	.word	index@(.nv.constant0._ZN2at6native55_GLOBAL__N__de093ff9_22_ForeachBinaryOpList_cu_a911ec4325multi_tensor_apply_kernelINS1_18TensorListMetadataILi3EEENS1_24BinaryOpListAlphaFunctorIN3c104HalfELi3ELi2ELi2EEEJNS0_7minimumIfEEfEEEvT_T0_DpT1_)
        /*008c*/ 	.short	0x0210
        /*008e*/ 	.short	0x0c50


	//----- nvinfo : EIATTR_SW_WAR
	.align		4
.L_7951:
        /*0090*/ 	.byte	0x04, 0x36
        /*0092*/ 	.short	(.L_7953 - .L_7952)
.L_7952:
        /*0094*/ 	.word	0x00000008
.L_7953:


//--------------------- .nv.info._ZN2at6native55_GLOBAL__N__de093ff9_22_ForeachBinaryOpList_cu_a911ec4325multi_tensor_apply_kernelINS1_18TensorListMetadataILi3EEENS1_24BinaryOpListAlphaFunctorIN3c108BFloat16ELi3ELi2ELi2EEEJNS0_7minimumIfEEfEEEvT_T0_DpT1_ --------------------------
	.section	.nv.info._ZN2at6native55_GLOBAL__N__de093ff9_22_ForeachBinaryOpList_cu_a911ec4325multi_tensor_apply_kernelINS1_18TensorListMetadataILi3EEENS1_24BinaryOpListAlphaFunctorIN3c108BFloat16ELi3ELi2ELi2EEEJNS0_7minimumIfEEfEEEvT_T0_DpT1_,"",@"SHT_CUDA_INFO"
	.sectionflags	@""
	.align	4


	//----- nvinfo : EIATTR_CUDA_API_VERSION
	.align		4
        /*0000*/ 	.byte	0x04, 0x37
        /*0002*/ 	.short	(.L_7955 - .L_7954)
.L_7954:
        /*0004*/ 	.word	0x00000082


	//----- nvinfo : EIATTR_KPARAM_INFO
	.align		4
.L_7955:
        /*0008*/ 	.byte	0x04, 0x17
        /*000a*/ 	.short	(.L_7957 - .L_7956)
.L_7956:
        /*000c*/ 	.word	0x00000000
        /*0010*/ 	.short	0x0003
        /*0012*/ 	.short	0x0c4c
        /*0014*/ 	.byte	0x00, 0xf0, 0x11, 0x00


	//----- nvinfo : EIATTR_KPARAM_INFO
	.align		4
.L_7957:
        /*0018*/ 	.byte	0x04, 0x17
        /*001a*/ 	.short	(.L_7959 - .L_7958)
.L_7958:
        /*001c*/ 	.word	0x00000000
        /*0020*/ 	.short	0x0002
        /*0022*/ 	.short	0x0c49
        /*0024*/ 	.byte	0x00, 0xf0, 0x05, 0x00


	//----- nvinfo : EIATTR_KPARAM_INFO
	.align		4
.L_7959:
        /*0028*/ 	.byte	0x04, 0x17
        /*002a*/ 	.short	(.L_7961 - .L_7960)
.L_7960:
        /*002c*/ 	.word	0x00000000
        /*0030*/ 	.short	0x0001
        /*0032*/ 	.short	0x0c48
        /*0034*/ 	.byte	0x00, 0xf0, 0x05, 0x00


	//----- nvinfo : EIATTR_KPARAM_INFO
	.align		4
.L_7961:
        /*0038*/ 	.byte	0x04, 0x17
        /*003a*/ 	.short	(.L_7963 - .L_7962)
.L_7962:
        /*003c*/ 	.word	0x00000000
        /*0040*/ 	.short	0x0000
        /*0042*/ 	.short	0x0000
        /*0044*/ 	.byte	0x00, 0xf0, 0x21, 0x31


	//----- nvinfo : EIATTR_SPARSE_MMA_MASK
	.align		4
.L_7963:
        /*0048*/ 	.byte	0x03, 0x50
        /*004a*/ 	.short	0x0000


	//----- nvinfo : EIATTR_MAXREG_COUNT
	.align		4
        /*004c*/ 	.byte	0x03, 0x1b
        /*004e*/ 	.short	0x0080


	//----- nvinfo : EIATTR_MERCURY_ISA_VERSION
	.align		4
        /*0050*/ 	.byte	0x03, 0x5f
        /*0052*/ 	.short	0x0101


	//----- nvinfo : EIATTR_EXIT_INSTR_OFFSETS
	.align		4
        /*0054*/ 	.byte	0x04, 0x1c
        /*0056*/ 	.short	(.L_7965 - .L_7964)


	//   ....[0]....
.L_7964:
        /*0058*/ 	.word	0x000001b0


	//   ....[1]....
        /*005c*/ 	.word	0x000008b0


	//   ....[2]....
        /*0060*/ 	.word	0x00000910


	//   ....[3]....
        /*0064*/ 	.word	0x00000cb0


	//----- nvinfo : EIATTR_MAX_THREADS
	.align		4
.L_7965:
        /*0068*/ 	.byte	0x04, 0x05
        /*006a*/ 	.short	(.L_7967 - .L_7966)
.L_7966:
        /*006c*/ 	.word	0x00000200
        /*0070*/ 	.word	0x00000001
        /*0074*/ 	.word	0x00000001


	//----- nvinfo : EIATTR_CRS_STACK_SIZE
	.align		4
.L_7967:
        /*0078*/ 	.byte	0x04, 0x1e
        /*007a*/ 	.short	(.L_7969 - .L_7968)
.L_7968:
        /*007c*/ 	.word	0x00000000


	//----- nvinfo : EIATTR_CBANK_PARAM_SIZE
	.align		4
.L_7969:
        /*0080*/ 	.byte	0x03, 0x19
        /*0082*/ 	.short	0x0c50


	//----- nvinfo : EIATTR_PARAM_CBANK
	.align		4
        /*0084*/ 	.byte	0x04, 0x0a
        /*0086*/ 	.short	(.L_7971 - .L_7970)
	.align		4
.L_7970:
        /*0088*/ 	.word	index@(.nv.constant0._ZN2at6native55_GLOBAL__N__de093ff9_22_ForeachBinaryOpList_cu_a911ec4325multi_tensor_apply_kernelINS1_18TensorListMetadataILi3EEENS1_24BinaryOpListAlphaFunctorIN3c108BFloat16ELi3ELi2ELi2EEEJNS0_7minimumIfEEfEEEvT_T0_DpT1_)
        /*008c*/ 	.short	0x0210
        /*008e*/ 	.short	0x0c50


	//----- nvinfo : EIATTR_SW_WAR
	.align		4
.L_7971:
        /*0090*/ 	.byte	0x04, 0x36
        /*0092*/ 	.short	(.L_7973 - .L_7972)
.L_7972:
        /*0094*/ 	.word	0x00000008
.L_7973:


//--------------------- .nv.info._ZN2at6native55_GLOBAL__N__de093ff9_22_ForeachBinaryOpList_cu_a911ec4325multi_tensor_apply_kernelINS1_18TensorListMetadataILi3EEENS1_24BinaryOpListAlphaFunctorIfLi3ELi2ELi2EEEJNS0_7minimumIfEEfEEEvT_T0_DpT1_ --------------------------
	.section	.nv.info._ZN2at6native55_GLOBAL__N__de093ff9_22_ForeachBinaryOpList_cu_a911ec4325multi_tensor_apply_kernelINS1_18TensorListMetadataILi3EEENS1_24BinaryOpListAlphaFunctorIfLi3ELi2ELi2EEEJNS0_7minimumIfEEfEEEvT_T0_DpT1_,"",@"SHT_CUDA_INFO"
	.sectionflags	@""
	.align	4


	//----- nvinfo : EIATTR_CUDA_API_VERSION
	.align		4
        /*0000*/ 	.byte	0x04, 0x37
        /*0002*/ 	.short	(.L_7975 - .L_7974)
.L_7974:
        /*0004*/ 	.word	0x00000082


	//----- nvinfo : EIATTR_KPARAM_INFO
	.align		4
.L_7975:
        /*0008*/ 	.byte	0x04, 0x17
        /*000a*/ 	.short	(.L_7977 - .L_7976)
.L_7976:
        /*000c*/ 	.word	0x00000000
        /*0010*/ 	.short	0x0003
        /*0012*/ 	.short	0x0c4c
        /*0014*/ 	.byte	0x00, 0xf0, 0x11, 0x00


	//----- nvinfo : EIATTR_KPARAM_INFO
	.align		4
.L_7977:
        /*0018*/ 	.byte	0x04, 0x17
        /*001a*/ 	.short	(.L_7979 - .L_7978)
.L_7978:
        /*001c*/ 	.word	0x00000000
        /*0020*/ 	.short	0x0002
        /*0022*/ 	.short	0x0c49
        /*0024*/ 	.byte	0x00, 0xf0, 0x05, 0x00


	//----- nvinfo : EIATTR_KPARAM_INFO
	.align		4
.L_7979:
        /*0028*/ 	.byte	0x04, 0x17
        /*002a*/ 	.short	(.L_7981 - .L_7980)
.L_7980:
        /*002c*/ 	.word	0x00000000
        /*0030*/ 	.short	0x0001
        /*0032*/ 	.short	0x0c48
        /*0034*/ 	.byte	0x00, 0xf0, 0x05, 0x00


	//----- nvinfo : EIATTR_KPARAM_INFO
	.align		4
.L_7981:
        /*0038*/ 	.byte	0x04, 0x17
        /*003a*/ 	.short	(.L_7983 - .L_7982)
.L_7982:
        /*003c*/ 	.word	0x00000000
        /*0040*/ 	.short	0x0000
        /*0042*/ 	.short	0x0000
        /*0044*/ 	.byte	0x00, 0xf0, 0x21, 0x31


	//----- nvinfo : EIATTR_SPARSE_MMA_MASK
	.align		4
.L_7983:
        /*0048*/ 	.byte	0x03, 0x50
        /*004a*/ 	.short	0x0000


	//----- nvinfo : EIATTR_MAXREG_COUNT
	.align		4
        /*004c*/ 	.byte	0x03, 0x1b
        /*004e*/ 	.short	0x0080


	//----- nvinfo : EIATTR_MERCURY_ISA_VERSION
	.align		4
        /*0050*/ 	.byte	0x03, 0x5f
        /*0052*/ 	.short	0x0101


	//----- nvinfo : EIATTR_EXIT_INSTR_OFFSETS
	.align		4
        /*0054*/ 	.byte	0x04, 0x1c
        /*0056*/ 	.short	(.L_7985 - .L_7984)


	//   ....[0]....
.L_7984:
        /*0058*/ 	.word	0x000001b0


	//   ....[1]....
        /*005c*/ 	.word	0x000007c0


	//   ....[2]....
        /*0060*/ 	.word	0x00000820


	//   ....[3]....
        /*0064*/ 	.word	0x00000ae0


	//----- nvinfo : EIATTR_MAX_THREADS
	.align		4
.L_7985:
        /*0068*/ 	.byte	0x04, 0x05
        /*006a*/ 	.short	(.L_7987 - .L_7986)
.L_7986:
        /*006c*/ 	.word	0x00000200
        /*0070*/ 	.word	0x00000001
        /*0074*/ 	.word	0x00000001


	//----- nvinfo : EIATTR_CRS_STACK_SIZE
	.align		4
.L_7987:
        /*0078*/ 	.byte	0x04, 0x1e
        /*007a*/ 	.short	(.L_7989 - .L_7988)
.L_7988:
        /*007c*/ 	.word	0x00000000


	//----- nvinfo : EIATTR_CBANK_PARAM_SIZE
	.align		4
.L_7989:
        /*0080*/ 	.byte	0x03, 0x19
        /*0082*/ 	.short	0x0c50


	//----- nvinfo : EIATTR_PARAM_CBANK
	.align		4
        /*0084*/ 	.byte	0x04, 0x0a
        /*0086*/ 	.short	(.L_7991 - .L_7990)
	.align		4
.L_7990:
        /*0088*/ 	.word	index@(.nv.constant0._ZN2at6native55_GLOBAL__N__de093ff9_22_ForeachBinaryOpList_cu_a911ec4325multi_tensor_apply_kernelINS1_18TensorListMetadataILi3EEENS1_24BinaryOpListAlphaFunctorIfLi3ELi2ELi2EEEJNS0_7minimumIfEEfEEEvT_T0_DpT1_)
        /*008c*/ 	.short	0x0210
        /*008e*/ 	.short	0x0c50


	//----- nvinfo : EIATTR_SW_WAR
	.align		4
.L_7991:
        /*0090*/ 	.byte	0x04, 0x36
        /*0092*/ 	.short	(.L_7993 - .L_7992)
.L_7992:
        /*0094*/ 	.word	0x00000008
.L_7993:


//--------------------- .nv.info._ZN2at6native55_GLOBAL__N__de093ff9_22_ForeachBinaryOpList_cu_a911ec4325multi_tensor_apply_kernelINS1_18TensorListMetadataILi3EEENS1_24BinaryOpListAlphaFunctorIdLi3ELi2ELi2EEEJNS0_7minimumIdEEdEEEvT_T0_DpT1_ --------------------------
	.section	.nv.info._ZN2at6native55_GLOBAL__N__de093ff9_22_ForeachBinaryOpList_cu_a911ec4325multi_tensor_apply_kernelINS1_18TensorListMetadataILi3EEENS1_24BinaryOpListAlphaFunctorIdLi3ELi2ELi2EEEJNS0_7minimumIdEEdEEEvT_T0_DpT1_,"",@"SHT_CUDA_INFO"
	.sectionflags	@""
	.align	4


	//----- nvinfo : EIATTR_CUDA_API_VERSION
	.align		4
        /*0000*/ 	.byte	0x04, 0x37
        /*0002*/ 	.short	(.L_7995 - .L_7994)
.L_7994:
        /*0004*/ 	.word	0x00000082


	//----- nvinfo : EIATTR_KPARAM_INFO
	.align		4
.L_7995:
        /*0008*/ 	.byte	0x04, 0x17
        /*000a*/ 	.short	(.L_7997 - .L_7996)
.L_7996:
        /*000c*/ 	.word	0x00000000
        /*0010*/ 	.short	0x0003
        /*0012*/ 	.short	0x0c50
        /*0014*/ 	.byte	0x00, 0xf0, 0x21, 0x00


	//----- nvinfo : EIATTR_KPARAM_INFO
	.align		4
.L_7997:
        /*0018*/ 	.byte	0x04, 0x17
        /*001a*/ 	.short	(.L_7999 - .L_7998)
.L_7998:
        /*001c*/ 	.word	0x00000000
        /*0020*/ 	.short	0x0002
        /*0022*/ 	.short	0x0c49
        /*0024*/ 	.byte	0x00, 0xf0, 0x05, 0x00


	//----- nvinfo : EIATTR_KPARAM_INFO
	.align		4
.L_7999:
        /*0028*/ 	.byte	0x04, 0x17
        /*002a*/ 	.short	(.L_8001 - .L_8000)
.L_8000:
        /*002c*/ 	.word	0x00000000
        /*0030*/ 	.short	0x0001
        /*0032*/ 	.short	0x0c48
        /*0034*/ 	.byte	0x00, 0xf0, 0x05, 0x00


	//----- nvinfo : EIATTR_KPARAM_INFO
	.align		4
.L_8001:
        /*0038*/ 	.byte	0x04, 0x17
        /*003a*/ 	.short	(.L_8003 - .L_8002)
.L_8002:
        /*003c*/ 	.word	0x00000000
        /*0040*/ 	.short	0x0000
        /*0042*/ 	.short	0x0000
        /*0044*/ 	.byte	0x00, 0xf0, 0x21, 0x31


	//----- nvinfo : EIATTR_SPARSE_MMA_MASK
	.align		4
.L_8003:
        /*0048*/ 	.byte	0x03, 0x50
        /*004a*/ 	.short	0x0000


	//----- nvinfo : EIATTR_MAXREG_COUNT
	.align		4
        /*004c*/ 	.byte	0x03, 0x1b
        /*004e*/ 	.short	0x0080


	//----- nvinfo : EIATTR_MERCURY_ISA_VERSION
	.align		4
        /*0050*/ 	.byte	0x03, 0x5f
        /*0052*/ 	.short	0x0101


	//----- nvinfo : EIATTR_EXIT_INSTR_OFFSETS
	.align		4
        /*0054*/ 	.byte	0x04, 0x1c
        /*0056*/ 	.short	(.L_8005 - .L_8004)


	//   ....[0]....
.L_8004:
        /*0058*/ 	.word	0x000001b0


	//   ....[1]....
        /*005c*/ 	.word	0x00000860


	//   ....[2]....
        /*0060*/ 	.word	0x000008c0


	//   ....[3]....
        /*0064*/ 	.word	0x00000c30


	//----- nvinfo : EIATTR_MAX_THREADS
	.align		4
.L_8005:
        /*0068*/ 	.byte	0x04, 0x05
        /*006a*/ 	.short	(.L_8007 - .L_8006)
.L_8006:
        /*006c*/ 	.word	0x00000200
        /*0070*/ 	.word	0x00000001
        /*0074*/ 	.word	0x00000001


	//----- nvinfo : EIATTR_CRS_STACK_SIZE
	.align		4
.L_8007:
        /*0078*/ 	.byte	0x04, 0x1e
        /*007a*/ 	.short	(.L_8009 - .L_8008)
.L_8008:
        /*007c*/ 	.word	0x00000000


	//----- nvinfo : EIATTR_CBANK_PARAM_SIZE
	.align		4
.L_8009:
        /*0080*/ 	.byte	0x03, 0x19
        /*0082*/ 	.short	0x0c58


	//----- nvinfo : EIATTR_PARAM_CBANK
	.align		4
        /*0084*/ 	.byte	0x04, 0x0a
        /*0086*/ 	.short	(.L_8011 - .L_8010)
	.align		4
.L_8010:
        /*0088*/ 	.word	index@(.nv.constant0._ZN2at6native55_GLOBAL__N__de093ff9_22_ForeachBinaryOpList_cu_a911ec4325multi_tensor_apply_kernelINS1_18TensorListMetadataILi3EEENS1_24BinaryOpListAlphaFunctorIdLi3ELi2ELi2EEEJNS0_7minimumIdEEdEEEvT_T0_DpT1_)
        /*008c*/ 	.short	0x0210
        /*008e*/ 	.short	0x0c58


	//----- nvinfo : EIATTR_SW_WAR
	.align		4
.L_8011:
        /*0090*/ 	.byte	0x04, 0x36
        /*0092*/ 	.short	(.L_8013 - .L_8012)
.L_8012:
        /*0094*/ 	.word	0x00000008
.L_8013:


//--------------------- .nv.info._ZN2at6native55_GLOBAL__N__de093ff9_22_ForeachBinaryOpList_cu_a911ec4325multi_tensor_apply_kernelINS1_18TensorListMetadataILi3EEENS1_24BinaryOpListAlphaFunctorIsLi3ELi2ELi2EEEJNS0_7minimumIsEEsEEEvT_T0_DpT1_ --------------------------
	.section	.nv.info._ZN2at6native55_GLOBAL__N__de093ff9_22_ForeachBinaryOpList_cu_a911ec4325multi_tensor_apply_kernelINS1_18TensorListMetadataILi3EEENS1_24BinaryOpListAlphaFunctorIsLi3ELi2ELi2EEEJNS0_7minimumIsEEsEEEvT_T0_DpT1_,"",@"SHT_CUDA_INFO"
	.sectionflags	@""
	.align	4


	//----- nvinfo : EIATTR_CUDA_API_VERSION
	.align		4
        /*0000*/ 	.byte	0x04, 0x37
        /*0002*/ 	.short	(.L_8015 - .L_8014)
.L_8014:
        /*0004*/ 	.word	0x00000082


	//----- nvinfo : EIATTR_KPARAM_INFO
	.align		4
.L_8015:
        /*0008*/ 	.byte	0x04, 0x17
        /*000a*/ 	.short	(.L_8017 - .L_8016)
.L_8016:
        /*000c*/ 	.word	0x00000000
        /*0010*/ 	.short	0x0003
        /*0012*/ 	.short	0x0c4a
        /*0014*/ 	.byte	0x00, 0xf0, 0x09, 0x00


	//----- nvinfo : EIATTR_KPARAM_INFO
	.align		4
.L_8017:
        /*0018*/ 	.byte	0x04, 0x17
        /*001a*/ 	.short	(.L_8019 - .L_8018)
.L_8018:
        /*001c*/ 	.word	0x00000000
        /*0020*/ 	.short	0x0002
        /*0022*/ 	.short	0x0c49
        /*0024*/ 	.byte	0x00, 0xf0, 0x05, 0x00


	//----- nvinfo : EIATTR_KPARAM_INFO
	.align		4
.L_8019:
        /*0028*/ 	.byte	0x04, 0x17
        /*002a*/ 	.short	(.L_8021 - .L_8020)
.L_8020:
        /*002c*/ 	.word	0x00000000
        /*0030*/ 	.short	0x0001
        /*0032*/ 	.short	0x0c48
        /*0034*/ 	.byte	0x00, 0xf0, 0x05, 0x00


	//----- nvinfo : EIATTR_KPARAM_INFO
	.align		4
.L_8021:
        /*0038*/ 	.byte	0x04, 0x17
        /*003a*/ 	.short	(.L_8023 - .L_8022)
.L_8022:
        /*003c*/ 	.word	0x00000000
        /*0040*/ 	.short	0x0000
        /*0042*/ 	.short	0x0000
        /*0044*/ 	.byte	0x00, 0xf0, 0x21, 0x31


	//----- nvinfo : EIATTR_SPARSE_MMA_MASK
	.align		4
.L_8023:
        /*0048*/ 	.byte	0x03, 0x50
        /*004a*/ 	.short	0x0000


	//----- nvinfo : EIATTR_MAXREG_COUNT
	.align		4
        /*004c*/ 	.byte	0x03, 0x1b
        /*004e*/ 	.short	0x0080


	//----- nvinfo : EIATTR_MERCURY_ISA_VERSION
	.align		4
        /*0050*/ 	.byte	0x03, 0x5f
        /*0052*/ 	.short	0x0101


	//----- nvinfo : EIATTR_EXIT_INSTR_OFFSETS
	.align		4
        /*0054*/ 	.byte	0x04, 0x1c
        /*0056*/ 	.short	(.L_8025 - .L_8024)


	//   ....[0]....
.L_8024:
        /*0058*/ 	.word	0x000001b0


	//   ....[1]....
        /*005c*/ 	.word	0x000007b0


	//   ....[2]....
        /*0060*/ 	.word	0x00000810


	//   ....[3]....
        /*0064*/ 	.word	0x00000ab0


	//----- nvinfo : EIATTR_MAX_THREADS
	.align		4
.L_8025:
        /*0068*/ 	.byte	0x04, 0x05
        /*006a*/ 	.short	(.L_8027 - .L_8026)
.L_8026:
        /*006c*/ 	.word	0x00000200
        /*0070*/ 	.word	0x00000001
        /*0074*/ 	.word	0x00000001


	//----- nvinfo : EIATTR_CRS_STACK_SIZE
	.align		4
.L_8027:
        /*0078*/ 	.byte	0x04, 0x1e
        /*007a*/ 	.short	(.L_8029 - .L_8028)
.L_8028:
        /*007c*/ 	.word	0x00000000


	//----- nvinfo : EIATTR_CBANK_PARAM_SIZE
	.align		4
.L_8029:
        /*0080*/ 	.byte	0x03, 0x19
        /*0082*/ 	.short	0x0c4c


	//----- nvinfo : EIATTR_PARAM_CBANK
	.align		4
        /*0084*/ 	.byte	0x04, 0x0a
        /*0086*/ 	.short	(.L_8031 - .L_8030)
	.align		4
.L_8030:
        /*0088*/ 	.word	index@(.nv.constant0._ZN2at6native55_GLOBAL__N__de093ff9_22_ForeachBinaryOpList_cu_a911ec4325multi_tensor_apply_kernelINS1_18TensorListMetadataILi3EEENS1_24BinaryOpListAlphaFunctorIsLi3ELi2ELi2EEEJNS0_7minimumIsEEsEEEvT_T0_DpT1_)
        /*008c*/ 	.short	0x0210
        /*008e*/ 	.short	0x0c4c


	//----- nvinfo : EIATTR_SW_WAR
	.align		4
.L_8031:
        /*0090*/ 	.byte	0x04, 0x36
        /*0092*/ 	.short	(.L_8033 - .L_8032)
.L_8032:
        /*0094*/ 	.word	0x00000008
.L_8033:


//--------------------- .nv.info._ZN2at6native55_GLOBAL__N__de093ff9_22_ForeachBinaryOpList_cu_a911ec4325multi_tensor_apply_kernelINS1_18TensorListMetadataILi3EEENS1_24BinaryOpListAlphaFunctorIlLi3ELi2ELi2EEEJNS0_7minimumIlEElEEEvT_T0_DpT1_ --------------------------
	.section	.nv.info._ZN2at6native55_GLOBAL__N__de093ff9_22_ForeachBinaryOpList_cu_a911ec4325multi_tensor_apply_kernelINS1_18TensorListMetadataILi3EEENS1_24BinaryOpListAlphaFunctorIlLi3ELi2ELi2EEEJNS0_7minimumIlEElEEEvT_T0_DpT1_,"",@"SHT_CUDA_INFO"
	.sectionflags	@""
	.align	4


	//----- nvinfo : EIATTR_CUDA_API_VERSION
	.align		4
        /*0000*/ 	.byte	0x04, 0x37
        /*0002*/ 	.short	(.L_8035 - .L_8034)
.L_8034:
        /*0004*/ 	.word	0x00000082


	//----- nvinfo : EIATTR_KPARAM_INFO
	.align		4
.L_8035:
        /*0008*/ 	.byte	0x04, 0x17
        /*000a*/ 	.short	(.L_8037 - .L_8036)
.L_8036:
        /*000c*/ 	.word	0x00000000
        /*0010*/ 	.short	0x0003
        /*0012*/ 	.short	0x0c50
        /*0014*/ 	.byte	0x00, 0xf0, 0x21, 0x00


	//----- nvinfo : EIATTR_KPARAM_INFO
	.align		4
.L_8037:
        /*0018*/ 	.byte	0x04, 0x17
        /*001a*/ 	.short	(.L_8039 - .L_8038)
.L_8038:
        /*001c*/ 	.word	0x00000000
        /*0020*/ 	.short	0x0002
        /*0022*/ 	.short	0x0c49
        /*0024*/ 	.byte	0x00, 0xf0, 0x05, 0x00


	//----- nvinfo : EIATTR_KPARAM_INFO
	.align		4
.L_8039:
        /*0028*/ 	.byte	0x04, 0x17
        /*002a*/ 	.short	(.L_8041 - .L_8040)
.L_8040:
        /*002c*/ 	.word	0x00000000
        /*0030*/ 	.short	0x0001
        /*0032*/ 	.short	0x0c48
        /*0034*/ 	.byte	0x00, 0xf0, 0x05, 0x00


	//----- nvinfo : EIATTR_KPARAM_INFO
	.align		4
.L_8041:
        /*0038*/ 	.byte	0x04, 0x17
        /*003a*/ 	.short	(.L_8043 - .L_8042)
.L_8042:
        /*003c*/ 	.word	0x00000000
        /*0040*/ 	.short	0x0000
        /*0042*/ 	.short	0x0000
        /*0044*/ 	.byte	0x00, 0xf0, 0x21, 0x31


	//----- nvinfo : EIATTR_SPARSE_MMA_MASK
	.align		4
.L_8043:
        /*0048*/ 	.byte	0x03, 0x50
        /*004a*/ 	.short	0x0000


	//----- nvinfo : EIATTR_MAXREG_COUNT
	.align		4
        /*004c*/ 	.byte	0x03, 0x1b
        /*004e*/ 	.short	0x0080


	//----- nvinfo : EIATTR_MERCURY_ISA_VERSION
	.align		4
        /*0050*/ 	.byte	0x03, 0x5f
        /*0052*/ 	.short	0x0101


	//----- nvinfo : EIATTR_EXIT_INSTR_OFFSETS
	.align		4
        /*0054*/ 	.byte	0x04, 0x1c
        /*0056*/ 	.short	(.L_8045 - .L_8044)


	//   ....[0]....
.L_8044:
        /*0058*/ 	.word	0x000001b0


	//   ....[1]....
        /*005c*/ 	.word	0x00000920


	//   ....[2]....
        /*0060*/ 	.word	0x00000980


	//   ....[3]....
        /*0064*/ 	.word	0x00000db0


	//----- nvinfo : EIATTR_MAX_THREADS
	.align		4
.L_8045:
        /*0068*/ 	.byte	0x04, 0x05
        /*006a*/ 	.short	(.L_8047 - .L_8046)
.L_8046:
        /*006c*/ 	.word	0x00000200
        /*0070*/ 	.word	0x00000001
        /*0074*/ 	.word	0x00000001


	//----- nvinfo : EIATTR_CRS_STACK_SIZE
	.align		4
.L_8047:
        /*0078*/ 	.byte	0x04, 0x1e
        /*007a*/ 	.short	(.L_8049 - .L_8048)
.L_8048:
        /*007c*/ 	.word	0x00000000


	//----- nvinfo : EIATTR_CBANK_PARAM_SIZE
	.align		4
.L_8049:
        /*0080*/ 	.byte	0x03, 0x19
        /*0082*/ 	.short	0x0c58


	//----- nvinfo : EIATTR_PARAM_CBANK
	.align		4
        /*0084*/ 	.byte	0x04, 0x0a
        /*0086*/ 	.short	(.L_8051 - .L_8050)
	.align		4
.L_8050:
        /*0088*/ 	.word	index@(.nv.constant0._ZN2at6native55_GLOBAL__N__de093ff9_22_ForeachBinaryOpList_cu_a911ec4325multi_tensor_apply_kernelINS1_18TensorListMetadataILi3EEENS1_24BinaryOpListAlphaFunctorIlLi3ELi2ELi2EEEJNS0_7minimumIlEElEEEvT_T0_DpT1_)
        /*008c*/ 	.short	0x0210
        /*008e*/ 	.short	0x0c58


	//----- nvinfo : EIATTR_SW_WAR
	.align		4
.L_8051:
        /*0090*/ 	.byte	0x04, 0x36
        /*0092*/ 	.short	(.L_8053 - .L_8052)
.L_8052:
        /*0094*/ 	.word	0x00000008
.L_8053:


//--------------------- .nv.info._ZN2at6native55_GLOBAL__N__de093ff9_22_ForeachBinaryOpList_cu_a911ec4325multi_tensor_apply_kernelINS1_18TensorListMetadataILi3EEENS1_24BinaryOpListAlphaFunctorIiLi3ELi2ELi2EEEJNS0_7minimumIiEEiEEEvT_T0_DpT1_ --------------------------
	.section	.nv.info._ZN2at6native55_GLOBAL__N__de093ff9_22_ForeachBinaryOpList_cu_a911ec4325multi_tensor_apply_kernelINS1_18TensorListMetadataILi3EEENS1_24BinaryOpListAlphaFunctorIiLi3ELi2ELi2EEEJNS0_7minimumIiEEiEEEvT_T0_DpT1_,"",@"SHT_CUDA_INFO"
	.sectionflags	@""
	.align	4


	//----- nvinfo : EIATTR_CUDA_API_VERSION
	.align		4
        /*0000*/ 	.byte	0x04, 0x37
        /*0002*/ 	.short	(.L_8055 - .L_8054)
.L_8054:
        /*0004*/ 	.word	0x00000082


	//----- nvinfo : EIATTR_KPARAM_INFO
	.align		4
.L_8055:
        /*0008*/ 	.byte	0x04, 0x17
        /*000a*/ 	.short	(.L_8057 - .L_8056)
.L_8056:
        /*000c*/ 	.word	0x00000000
        /*0010*/ 	.short	0x0003
        /*0012*/ 	.short	0x0c4c
        /*0014*/ 	.byte	0x00, 0xf0, 0x11, 0x00


	//----- nvinfo : EIATTR_KPARAM_INFO
	.align		4
.L_8057:
        /*0018*/ 	.byte	0x04, 0x17
        /*001a*/ 	.short	(.L_8059 - .L_8058)
.L_8058:
        /*001c*/ 	.word	0x00000000
        /*0020*/ 	.short	0x0002
        /*0022*/ 	.short	0x0c49
        /*0024*/ 	.byte	0x00, 0xf0, 0x05, 0x00


	//----- nvinfo : EIATTR_KPARAM_INFO
	.align		4
.L_8059:
        /*0028*/ 	.byte	0x04, 0x17
        /*002a*/ 	.short	(.L_8061 - .L_8060)
.L_8060:
        /*002c*/ 	.word	0x00000000
        /*0030*/ 	.short	0x0001
        /*0032*/ 	.short	0x0c48
        /*0034*/ 	.byte	0x00, 0xf0, 0x05, 0x00


	//----- nvinfo : EIATTR_KPARAM_INFO
	.align		4
.L_8061:
        /*0038*/ 	.byte	0x04, 0x17
        /*003a*/ 	.short	(.L_8063 - .L_8062)
.L_8062:
        /*003c*/ 	.word	0x00000000
        /*0040*/ 	.short	0x0000
        /*0042*/ 	.short	0x0000
        /*0044*/ 	.byte	0x00, 0xf0, 0x21, 0x31


	//----- nvinfo : EIATTR_SPARSE_MMA_MASK
	.align		4
.L_8063:
        /*0048*/ 	.byte	0x03, 0x50
        /*004a*/ 	.short	0x0000


	//----- nvinfo : EIATTR_MAXREG_COUNT
	.align		4
        /*004c*/ 	.byte	0x03, 0x1b
        /*004e*/ 	.short	0x0080


	//----- nvinfo : EIATTR_MERCURY_ISA_VERSION
	.align		4
        /*0050*/ 	.byte	0x03, 0x5f
        /*0052*/ 	.short	0x0101


	//----- nvinfo : EIATTR_EXIT_INSTR_OFFSETS
	.align		4
        /*0054*/ 	.byte	0x04, 0x1c
        /*0056*/ 	.short	(.L_8065 - .L_8064)


	//   ....[0]....
.L_8064:
        /*0058*/ 	.word	0x000001b0


	//   ....[1]....
        /*005c*/ 	.word	0x00000700


	//   ....[2]....
        /*0060*/ 	.word	0x00000760


	//   ....[3]....
        /*0064*/ 	.word	0x00000960


	//----- nvinfo : EIATTR_MAX_THREADS
	.align		4
.L_8065:
        /*0068*/ 	.byte	0x04, 0x05
        /*006a*/ 	.short	(.L_8067 - .L_8066)
.L_8066:
        /*006c*/ 	.word	0x00000200
        /*0070*/ 	.word	0x00000001
        /*0074*/ 	.word	0x00000001


	//----- nvinfo : EIATTR_CRS_STACK_SIZE
	.align		4
.L_8067:
        /*0078*/ 	.byte	0x04, 0x1e
        /*007a*/ 	.short	(.L_8069 - .L_8068)
.L_8068:
        /*007c*/ 	.word	0x00000000


	//----- nvinfo : EIATTR_CBANK_PARAM_SIZE
	.align		4
.L_8069:
        /*0080*/ 	.byte	0x03, 0x19
        /*0082*/ 	.short	0x0c50


	//----- nvinfo : EIATTR_PARAM_CBANK
	.align		4
        /*0084*/ 	.byte	0x04, 0x0a
        /*0086*/ 	.short	(.L_8071 - .L_8070)
	.align		4
.L_8070:
        /*0088*/ 	.word	index@(.nv.constant0._ZN2at6native55_GLOBAL__N__de093ff9_22_ForeachBinaryOpList_cu_a911ec4325multi_tensor_apply_kernelINS1_18TensorListMetadataILi3EEENS1_24BinaryOpListAlphaFunctorIiLi3ELi2ELi2EEEJNS0_7minimumIiEEiEEEvT_T0_DpT1_)
        /*008c*/ 	.short	0x0210
        /*008e*/ 	.short	0x0c50


	//----- nvinfo : EIATTR_SW_WAR
	.align		4
.L_8071:
        /*0090*/ 	.byte	0x04, 0x36
        /*0092*/ 	.short	(.L_8073 - .L_8072)
.L_8072:
        /*0094*/ 	.word	0x00000008
.L_8073:


//--------------------- .nv.info._ZN2at6native55_GLOBAL__N__de093ff9_22_ForeachBinaryOpList_cu_a911ec4325multi_tensor_apply_kernelINS1_18TensorListMetadataILi3EEENS1_24BinaryOpListAlphaFunctorIaLi3ELi2ELi2EEEJNS0_7minimumIaEEaEEEvT_T0_DpT1_ --------------------------
	.section	.nv.info._ZN2at6native55_GLOBAL__N__de093ff9_22_ForeachBinaryOpList_cu_a911ec4325multi_tensor_apply_kernelINS1_18TensorListMetadataILi3EEENS1_24BinaryOpListAlphaFunctorIaLi3ELi2ELi2EEEJNS0_7minimumIaEEaEEEvT_T0_DpT1_,"",@"SHT_CUDA_INFO"
	.sectionflags	@""
	.align	4


	//----- nvinfo : EIATTR_CUDA_API_VERSION
	.align		4
        /*0000*/ 	.byte	0x04, 0x37
        /*0002*/ 	.short	(.L_8075 - .L_8074)
.L_8074:
        /*0004*/ 	.word	0x00000082


	//----- nvinfo : EIATTR_KPARAM_INFO
	.align		4
.L_8075:
        /*0008*/ 	.byte	0x04, 0x17
        /*000a*/ 	.short	(.L_8077 - .L_8076)
.L_8076:
        /*000c*/ 	.word	0x00000000
        /*0010*/ 	.short	0x0003
        /*0012*/ 	.short	0x0c4a
        /*0014*/ 	.byte	0x00, 0xf0, 0x05, 0x00


	//----- nvinfo : EIATTR_KPARAM_INFO
	.align		4
.L_8077:
        /*0018*/ 	.byte	0x04, 0x17
        /*001a*/ 	.short	(.L_8079 - .L_8078)
.L_8078:
        /*001c*/ 	.word	0x00000000
        /*0020*/ 	.short	0x0002
        /*0022*/ 	.short	0x0c49
        /*0024*/ 	.byte	0x00, 0xf0, 0x05, 0x00


	//----- nvinfo : EIATTR_KPARAM_INFO
	.align		4
.L_8079:
        /*0028*/ 	.byte	0x04, 0x17
        /*002a*/ 	.short	(.L_8081 - .L_8080)
.L_8080:
        /*002c*/ 	.word	0x00000000
        /*0030*/ 	.short	0x0001
        /*0032*/ 	.short	0x0c48
        /*0034*/ 	.byte	0x00, 0xf0, 0x05, 0x00


	//----- nvinfo : EIATTR_KPARAM_INFO
	.align		4
.L_8081:
        /*0038*/ 	.byte	0x04, 0x17
        /*003a*/ 	.short	(.L_8083 - .L_8082)
.L_8082:
        /*003c*/ 	.word	0x00000000
        /*0040*/ 	.short	0x0000
        /*0042*/ 	.short	0x0000
        /*0044*/ 	.byte	0x00, 0xf0, 0x21, 0x31


	//----- nvinfo : EIATTR_SPARSE_MMA_MASK
	.align		4
.L_8083:
        /*0048*/ 	.byte	0x03, 0x50
        /*004a*/ 	.short	0x0000


	//----- nvinfo : EIATTR_MAXREG_COUNT
	.align		4
        /*004c*/ 	.byte	0x03, 0x1b
        /*004e*/ 	.short	0x0080


	//----- nvinfo : EIATTR_MERCURY_ISA_VERSION
	.align		4
        /*0050*/ 	.byte	0x03, 0x5f
        /*0052*/ 	.short	0x0101


	//----- nvinfo : EIATTR_EXIT_INSTR_OFFSETS
	.align		4
        /*0054*/ 	.byte	0x04, 0x1c
        /*0056*/ 	.short	(.L_8085 - .L_8084)


	//   ....[0]....
.L_8084:
        /*0058*/ 	.word	0x000001c0


	//   ....[1]....
        /*005c*/ 	.word	0x000008a0


	//   ....[2]....
        /*0060*/ 	.word	0x00000900


	//   ....[3]....
        /*0064*/ 	.word	0x00000cb0


	//----- nvinfo : EIATTR_MAX_THREADS
	.align		4
.L_8085:
        /*0068*/ 	.byte	0x04, 0x05
        /*006a*/ 	.short	(.L_8087 - .L_8086)
.L_8086:
        /*006c*/ 	.word	0x00000200
        /*0070*/ 	.word	0x00000001
        /*0074*/ 	.word	0x00000001


	//----- nvinfo : EIATTR_CRS_STACK_SIZE
	.align		4
.L_8087:
        /*0078*/ 	.byte	0x04, 0x1e
        /*007a*/ 	.short	(.L_8089 - .L_8088)
.L_8088:
        /*007c*/ 	.word	0x00000000


	//----- nvinfo : EIATTR_CBANK_PARAM_SIZE
	.align		4
.L_8089:
        /*0080*/ 	.byte	0x03, 0x19
        /*0082*/ 	.short	0x0c4b


	//----- nvinfo : EIATTR_PARAM_CBANK
	.align		4
        /*0084*/ 	.byte	0x04, 0x0a
        /*0086*/ 	.short	(.L_8091 - .L_8090)
	.align		4
.L_8090:
        /*0088*/ 	.word	index@(.nv.constant0._ZN2at6native55_GLOBAL__N__de093ff9_22_ForeachBinaryOpList_cu_a911ec4325multi_tensor_apply_kernelINS1_18TensorListMetadataILi3EEENS1_24BinaryOpListAlphaFunctorIaLi3ELi2ELi2EEEJNS0_7minimumIaEEaEEEvT_T0_DpT1_)
        /*008c*/ 	.short	0x0210
        /*008e*/ 	.short	0x0c4b


	//----- nvinfo : EIATTR_SW_WAR
	.align		4
.L_8091:
        /*0090*/ 	.byte	0x04, 0x36
        /*0092*/ 	.short	(.L_8093 - .L_8092)
.L_8092:
        /*0094*/ 	.word	0x00000008
.L_8093:


//--------------------- .nv.info._ZN2at6native55_GLOBAL__N__de093ff9_22_ForeachBinaryOpList_cu_a911ec4325multi_tensor_apply_kernelINS1_18TensorListMetadataILi3EEENS1_24BinaryOpListAlphaFunctorIhLi3ELi2ELi2EEEJNS0_7minimumIhEEhEEEvT_T0_DpT1_ --------------------------
	.section	.nv.info._ZN2at6native55_GLOBAL__N__de093ff9_22_ForeachBinaryOpList_cu_a911ec4325multi_tensor_apply_kernelINS1_18TensorListMetadataILi3EEENS1_24BinaryOpListAlphaFunctorIhLi3ELi2ELi2EEEJNS0_7minimumIhEEhEEEvT_T0_DpT1_,"",@"SHT_CUDA_INFO"
	.sectionflags	@""
	.align	4


	//----- nvinfo : EIATTR_CUDA_API_VERSION
	.align		4
        /*0000*/ 	.byte	0x04, 0x37
        /*0002*/ 	.short	(.L_8095 - .L_8094)
.L_8094:
        /*0004*/ 	.word	0x00000082


	//----- nvinfo : EIATTR_KPARAM_INFO
	.align		4
.L_8095:
        /*0008*/ 	.byte	0x04, 0x17
        /*000a*/ 	.short	(.L_8097 - .L_8096)
.L_8096:
        /*000c*/ 	.word	0x00000000
        /*0010*/ 	.short	0x0003
        /*0012*/ 	.short	0x0c4a
        /*0014*/ 	.byte	0x00, 0xf0, 0x05, 0x00


	//----- nvinfo : EIATTR_KPARAM_INFO
	.align		4
.L_8097:
        /*0018*/ 	.byte	0x04, 0x17
        /*001a*/ 	.short	(.L_8099 - .L_8098)
.L_8098:
        /*001c*/ 	.word	0x00000000
        /*0020*/ 	.short	0x0002
        /*0022*/ 	.short	0x0c49
        /*0024*/ 	.byte	0x00, 0xf0, 0x05, 0x00


	//----- nvinfo : EIATTR_KPARAM_INFO
	.align		4
.L_8099:
        /*0028*/ 	.byte	0x04, 0x17
        /*002a*/ 	.short	(.L_8101 - .L_8100)
.L_8100:
        /*002c*/ 	.word	0x00000000
        /*0030*/ 	.short	0x0001
        /*0032*/ 	.short	0x0c48
        /*0034*/ 	.byte	0x00, 0xf0, 0x05, 0x00


	//----- nvinfo : EIATTR_KPARAM_INFO
	.align		4
.L_8101:
        /*0038*/ 	.byte	0x04, 0x17
        /*003a*/ 	.short	(.L_8103 - .L_8102)
.L_8102:
        /*003c*/ 	.word	0x00000000
        /*0040*/ 	.short	0x0000
        /*0042*/ 	.short	0x0000
        /*0044*/ 	.byte	0x00, 0xf0, 0x21, 0x31


	//----- nvinfo : EIATTR_SPARSE_MMA_MASK
	.align		4
.L_8103:
        /*0048*/ 	.byte	0x03, 0x50
        /*004a*/ 	.short	0x0000


	//----- nvinfo : EIATTR_MAXREG_COUNT
	.align		4
        /*004c*/ 	.byte	0x03, 0x1b
        /*004e*/ 	.short	0x0080


	//----- nvinfo : EIATTR_MERCURY_ISA_VERSION
	.align		4
        /*0050*/ 	.byte	0x03, 0x5f
        /*0052*/ 	.short	0x0101


	//----- nvinfo : EIATTR_EXIT_INSTR_OFFSETS
	.align		4
        /*0054*/ 	.byte	0x04, 0x1c
        /*0056*/ 	.short	(.L_8105 - .L_8104)


	//   ....[0]....
.L_8104:
        /*0058*/ 	.word	0x000001d0


	//   ....[1]....
        /*005c*/ 	.word	0x00000810


	//   ....[2]....
        /*0060*/ 	.word	0x00000870


	//   ....[3]....
        /*0064*/ 	.word	0x00000bc0


	//----- nvinfo : EIATTR_MAX_THREADS
	.align		4
.L_8105:
        /*0068*/ 	.byte	0x04, 0x05
        /*006a*/ 	.short	(.L_8107 - .L_8106)
.L_8106:
        /*006c*/ 	.word	0x00000200
        /*0070*/ 	.word	0x00000001
        /*0074*/ 	.word	0x00000001


	//----- nvinfo : EIATTR_CRS_STACK_SIZE
	.align		4
.L_8107:
        /*0078*/ 	.byte	0x04, 0x1e
        /*007a*/ 	.short	(.L_8109 - .L_8108)
.L_8108:
        /*007c*/ 	.word	0x00000000


	//----- nvinfo : EIATTR_CBANK_PARAM_SIZE
	.align		4
.L_8109:
        /*0080*/ 	.byte	0x03, 0x19
        /*0082*/ 	.short	0x0c4b


	//----- nvinfo : EIATTR_PARAM_CBANK
	.align		4
        /*0084*/ 	.byte	0x04, 0x0a
        /*0086*/ 	.short	(.L_8111 - .L_8110)
	.align		4
.L_8110:
        /*0088*/ 	.word	index@(.nv.constant0._ZN2at6native55_GLOBAL__N__de093ff9_22_ForeachBinaryOpList_cu_a911ec4325multi_tensor_apply_kernelINS1_18TensorListMetadataILi3EEENS1_24BinaryOpListAlphaFunctorIhLi3ELi2ELi2EEEJNS0_7minimumIhEEhEEEvT_T0_DpT1_)
        /*008c*/ 	.short	0x0210
        /*008e*/ 	.short	0x0c4b


	//----- nvinfo : EIATTR_SW_WAR
	.align		4
.L_8111:
        /*0090*/ 	.byte	0x04, 0x36
        /*0092*/ 	.short	(.L_8113 - .L_8112)
.L_8112:
        /*0094*/ 	.word	0x00000008
.L_8113:


//--------------------- .nv.info._ZN2at6native55_GLOBAL__N__de093ff9_22_ForeachBinaryOpList_cu_a911ec4325multi_tensor_apply_kernelINS1_18TensorListMetadataILi2EEENS1_24BinaryOpListAlphaFunctorIN3c104HalfELi2ELi2ELi0EEEJNS0_7minimumIfEEfEEEvT_T0_DpT1_ --------------------------
	.section	.nv.info._ZN2at6native55_GLOBAL__N__de093ff9_22_ForeachBinaryOpList_cu_a911ec4325multi_tensor_apply_kernelINS1_18TensorListMetadataILi2EEENS1_24BinaryOpListAlphaFunctorIN3c104HalfELi2ELi2ELi0EEEJNS0_7minimumIfEEfEEEvT_T0_DpT1_,"",@"SHT_CUDA_INFO"
	.sectionflags	@""
	.align	4


	//----- nvinfo : EIATTR_CUDA_API_VERSION
	.align		4
        /*0000*/ 	.byte	0x04, 0x37
        /*0002*/ 	.short	(.L_8115 - .L_8114)
.L_8114:
        /*0004*/ 	.word	0x00000082


	//----- nvinfo : EIATTR_KPARAM_INFO
	.align		4
.L_8115:
        /*0008*/ 	.byte	0x04, 0x17
        /*000a*/ 	.short	(.L_8117 - .L_8116)
.L_8116:
        /*000c*/ 	.word	0x00000000
        /*0010*/ 	.short	0x0003
        /*0012*/ 	.short	0x0c4c
        /*0014*/ 	.byte	0x00, 0xf0, 0x11, 0x00


	//----- nvinfo : EIATTR_KPARAM_INFO
	.align		4
.L_8117:
        /*0018*/ 	.byte	0x04, 0x17
        /*001a*/ 	.short	(.L_8119 - .L_8118)
.L_8118:
        /*001c*/ 	.word	0x00000000
        /*0020*/ 	.short	0x0002
        /*0022*/ 	.short	0x0c49
        /*0024*/ 	.byte	0x00, 0xf0, 0x05, 0x00


	//----- nvinfo : EIATTR_KPARAM_INFO
	.align		4
.L_8119:
        /*0028*/ 	.byte	0x04, 0x17
        /*002a*/ 	.short	(.L_8121 - .L_8120)
.L_8120:
        /*002c*/ 	.word	0x00000000
        /*0030*/ 	.short	0x0001
        /*0032*/ 	.short	0x0c48
        /*0034*/ 	.byte	0x00, 0xf0, 0x05, 0x00


	//----- nvinfo : EIATTR_KPARAM_INFO
	.align		4
.L_8121:
        /*0038*/ 	.byte	0x04, 0x17
        /*003a*/ 	.short	(.L_8123 - .L_8122)
.L_8122:
        /*003c*/ 	.word	0x00000000
        /*0040*/ 	.short	0x0000
        /*0042*/ 	.short	0x0000
        /*0044*/ 	.byte	0x00, 0xf0, 0x21, 0x31


	//----- nvinfo : EIATTR_SPARSE_MMA_MASK
	.align		4
.L_8123:
        /*0048*/ 	.byte	0x03, 0x50
        /*004a*/ 	.short	0x0000


	//----- nvinfo : EIATTR_MAXREG_COUNT
	.align		4
        /*004c*/ 	.byte	0x03, 0x1b
        /*004e*/ 	.short	0x0080


	//----- nvinfo : EIATTR_MERCURY_ISA_VERSION
	.align		4
        /*0050*/ 	.byte	0x03, 0x5f
        /*0052*/ 	.short	0x0101


	//----- nvinfo : EIATTR_EXIT_INSTR_OFFSETS
	.align		4
        /*0054*/ 	.byte	0x04, 0x1c
        /*0056*/ 	.short	(.L_8125 - .L_8124)


	//   ....[0]....
.L_8124:
        /*0058*/ 	.word	0x00000180


	//   ....[1]....
        /*005c*/ 	.word	0x00000880


	//   ....[2]....
        /*0060*/ 	.word	0x000008e0


	//   ....[3]....
        /*0064*/ 	.word	0x00000c20


	//----- nvinfo : EIATTR_MAX_THREADS
	.align		4
.L_8125:
        /*0068*/ 	.byte	0x04, 0x05
        /*006a*/ 	.short	(.L_8127 - .L_8126)
.L_8126:
        /*006c*/ 	.word	0x00000200
        /*0070*/ 	.word	0x00000001
        /*0074*/ 	.word	0x00000001


	//----- nvinfo : EIATTR_CRS_STACK_SIZE
	.align		4
.L_8127:
        /*0078*/ 	.byte	0x04, 0x1e
        /*007a*/ 	.short	(.L_8129 - .L_8128)
.L_8128:
        /*007c*/ 	.word	0x00000000


	//----- nvinfo : EIATTR_CBANK_PARAM_SIZE
	.align		4
.L_8129:
        /*0080*/ 	.byte	0x03, 0x19
        /*0082*/ 	.short	0x0c50


	//----- nvinfo : EIATTR_PARAM_CBANK
	.align		4
        /*0084*/ 	.byte	0x04, 0x0a
        /*0086*/ 	.short	(.L_8131 - .L_8130)
	.align		4
.L_8130:
        /*0088*/ 	.word	index@(.nv.constant0._ZN2at6native55_GLOBAL__N__de093ff9_22_ForeachBinaryOpList_cu_a911ec4325multi_tensor_apply_kernelINS1_18TensorListMetadataILi2EEENS1_24BinaryOpListAlphaFunctorIN3c104HalfELi2ELi2ELi0EEEJNS0_7minimumIfEEfEEEvT_T0_DpT1_)
        /*008c*/ 	.short	0x0210
        /*008e*/ 	.short	0x0c50


	//----- nvinfo : EIATTR_SW_WAR
	.align		4
.L_8131:
        /*0090*/ 	.byte	0x04, 0x36
        /*0092*/ 	.short	(.L_8133 - .L_8132)
.L_8132:
        /*0094*/ 	.word	0x00000008
.L_8133:


//--------------------- .nv.info._ZN2at6native55_GLOBAL__N__de093ff9_22_ForeachBinaryOpList_cu_a911ec4325multi_tensor_apply_kernelINS1_18TensorListMetadataILi2EEENS1_24BinaryOpListAlphaFunctorIN3c108BFloat16ELi2ELi2ELi0EEEJNS0_7minimumIfEEfEEEvT_T0_DpT1_ --------------------------
	.section	.nv.info._ZN2at6native55_GLOBAL__N__de093ff9_22_ForeachBinaryOpList_cu_a911ec4325multi_tensor_apply_kernelINS1_18TensorListMetadataILi2EEENS1_24BinaryOpListAlphaFunctorIN3c108BFloat16ELi2ELi2ELi0EEEJNS0_7minimumIfEEfEEEvT_T0_DpT1_,"",@"SHT_CUDA_INFO"
	.sectionflags	@""
	.align	4


	//----- nvinfo : EIATTR_CUDA_API_VERSION
	.align		4
        /*0000*/ 	.byte	0x04, 0x37
        /*0002*/ 	.short	(.L_8135 - .L_8134)
.L_8134:
        /*0004*/ 	.word	0x00000082


	//----- nvinfo : EIATTR_KPARAM_INFO
	.align		4
.L_8135:
        /*0008*/ 	.byte	0x04, 0x17
        /*000a*/ 	.short	(.L_8137 - .L_8136)
.L_8136:
        /*000c*/ 	.word	0x00000000
        /*0010*/ 	.short	0x0003
        /*0012*/ 	.short	0x0c4c
        /*0014*/ 	.byte	0x00, 0xf0, 0x11, 0x00


	//----- nvinfo : EIATTR_KPARAM_INFO
	.align		4
.L_8137:
        /*0018*/ 	.byte	0x04, 0x17
        /*001a*/ 	.short	(.L_8139 - .L_8138)
.L_8138:
        /*001c*/ 	.word	0x00000000
        /*0020*/ 	.short	0x0002
        /*0022*/ 	.short	0x0c49
        /*0024*/ 	.byte	0x00, 0xf0, 0x05, 0x00


	//----- nvinfo : EIATTR_KPARAM_INFO
	.align		4
.L_8139:
        /*0028*/ 	.byte	0x04, 0x17
        /*002a*/ 	.short	(.L_8141 - .L_8140)
.L_8140:
        /*002c*/ 	.word	0x00000000
        /*0030*/ 	.short	0x0001
        /*0032*/ 	.short	0x0c48
        /*0034*/ 	.byte	0x00, 0xf0, 0x05, 0x00


	//----- nvinfo : EIATTR_KPARAM_INFO
	.align		4
.L_8141:
        /*0038*/ 	.byte	0x04, 0x17
        /*003a*/ 	.short	(.L_8143 - .L_8142)
.L_8142:
        /*003c*/ 	.word	0x00000000
        /*0040*/ 	.short	0x0000
        /*0042*/ 	.short	0x0000
        /*0044*/ 	.byte	0x00, 0xf0, 0x21, 0x31


	//----- nvinfo : EIATTR_SPARSE_MMA_MASK
	.align		4
.L_8143:
        /*0048*/ 	.byte	0x03, 0x50
        /*004a*/ 	.short	0x0000


	//----- nvinfo : EIATTR_MAXREG_COUNT
	.align		4
        /*004c*/ 	.byte	0x03, 0x1b
        /*004e*/ 	.short	0x0080


	//----- nvinfo : EIATTR_MERCURY_ISA_VERSION
	.align		4
        /*0050*/ 	.byte	0x03, 0x5f
        /*0052*/ 	.short	0x0101


	//----- nvinfo : EIATTR_EXIT_INSTR_OFFSETS
	.align		4
        /*0054*/ 	.byte	0x04, 0x1c
        /*0056*/ 	.short	(.L_8145 - .L_8144)


	//   ....[0]....
.L_8144:
        /*0058*/ 	.word	0x00000180


	//   ....[1]....
        /*005c*/ 	.word	0x00000880


	//   ....[2]....
        /*0060*/ 	.word	0x000008e0


	//   ....[3]....
        /*0064*/ 	.word	0x00000c60


	//----- nvinfo : EIATTR_MAX_THREADS
	.align		4
.L_8145:
        /*0068*/ 	.byte	0x04, 0x05
        /*006a*/ 	.short	(.L_8147 - .L_8146)
.L_8146:
        /*006c*/ 	.word	0x00000200
        /*0070*/ 	.word	0x00000001
        /*0074*/ 	.word	0x00000001


	//----- nvinfo : EIATTR_CRS_STACK_SIZE
	.align		4
.L_8147:
        /*0078*/ 	.byte	0x04, 0x1e
        /*007a*/ 	.short	(.L_8149 - .L_8148)
.L_8148:
        /*007c*/ 	.word	0x00000000


	//----- nvinfo : EIATTR_CBANK_PARAM_SIZE
	.align		4
.L_8149:
        /*0080*/ 	.byte	0x03, 0x19
        /*0082*/ 	.short	0x0c50


	//----- nvinfo : EIATTR_PARAM_CBANK
	.align		4
        /*0084*/ 	.byte	0x04, 0x0a
        /*0086*/ 	.short	(.L_8151 - .L_8150)
	.align		4
.L_8150:
        /*0088*/ 	.word	index@(.nv.constant0._ZN2at6native55_GLOBAL__N__de093ff9_22_ForeachBinaryOpList_cu_a911ec4325multi_tensor_apply_kernelINS1_18TensorListMetadataILi2EEENS1_24BinaryOpListAlphaFunctorIN3c108BFloat16ELi2ELi2ELi0EEEJNS0_7minimumIfEEfEEEvT_T0_DpT1_)
        /*008c*/ 	.short	0x0210
        /*008e*/ 	.short	0x0c50


	//----- nvinfo : EIATTR_SW_WAR
	.align		4
.L_8151:
        /*0090*/ 	.byte	0x04, 0x36
        /*0092*/ 	.short	(.L_8153 - .L_8152)
.L_8152:
        /*0094*/ 	.word	0x00000008
.L_8153:


//--------------------- .nv.info._ZN2at6native55_GLOBAL__N__de093ff9_22_ForeachBinaryOpList_cu_a911ec4325multi_tensor_apply_kernelINS1_18TensorListMetadataILi2EEENS1_24BinaryOpListAlphaFunctorIfLi2ELi2ELi0EEEJNS0_7minimumIfEEfEEEvT_T0_DpT1_ --------------------------
	.section	.nv.info._ZN2at6native55_GLOBAL__N__de093ff9_22_ForeachBinaryOpList_cu_a911ec4325multi_tensor_apply_kernelINS1_18TensorListMetadataILi2EEENS1_24BinaryOpListAlphaFunctorIfLi2ELi2ELi0EEEJNS0_7minimumIfEEfEEEvT_T0_DpT1_,"",@"SHT_CUDA_INFO"
	.sectionflags	@""
	.align	4


	//----- nvinfo : EIATTR_CUDA_API_VERSION
	.align		4
        /*0000*/ 	.byte	0x04, 0x37
        /*0002*/ 	.short	(.L_8155 - .L_8154)
.L_8154:
        /*0004*/ 	.word	0x00000082


	//----- nvinfo : EIATTR_KPARAM_INFO
	.align		4
.L_8155:
        /*0008*/ 	.byte	0x04, 0x17
        /*000a*/ 	.short	(.L_8157 - .L_8156)
.L_8156:
        /*000c*/ 	.word	0x00000000
        /*0010*/ 	.short	0x0003
        /*0012*/ 	.short	0x0c4c
        /*0014*/ 	.byte	0x00, 0xf0, 0x11, 0x00


	//----- nvinfo : EIATTR_KPARAM_INFO
	.align		4
.L_8157:
        /*0018*/ 	.byte	0x04, 0x17
        /*001a*/ 	.short	(.L_8159 - .L_8158)
.L_8158:
        /*001c*/ 	.word	0x00000000
        /*0020*/ 	.short	0x0002
        /*0022*/ 	.short	0x0c49
        /*0024*/ 	.byte	0x00, 0xf0, 0x05, 0x00


	//----- nvinfo : EIATTR_KPARAM_INFO
	.align		4
.L_8159:
        /*0028*/ 	.byte	0x04, 0x17
        /*002a*/ 	.short	(.L_8161 - .L_8160)
.L_8160:
        /*002c*/ 	.word	0x00000000
        /*0030*/ 	.short	0x0001
        /*0032*/ 	.short	0x0c48
        /*0034*/ 	.byte	0x00, 0xf0, 0x05, 0x00


	//----- nvinfo : EIATTR_KPARAM_INFO
	.align		4
.L_8161:
        /*0038*/ 	.byte	0x04, 0x17
        /*003a*/ 	.short	(.L_8163 - .L_8162)
.L_8162:
        /*003c*/ 	.word	0x00000000
        /*0040*/ 	.short	0x0000
        /*0042*/ 	.short	0x0000
        /*0044*/ 	.byte	0x00, 0xf0, 0x21, 0x31


	//----- nvinfo : EIATTR_SPARSE_MMA_MASK
	.align		4
.L_8163:
        /*0048*/ 	.byte	0x03, 0x50
        /*004a*/ 	.short	0x0000


	//----- nvinfo : EIATTR_MAXREG_COUNT
	.align		4
        /*004c*/ 	.byte	0x03, 0x1b
        /*004e*/ 	.short	0x0080


	//----- nvinfo : EIATTR_MERCURY_ISA_VERSION
	.align		4
        /*0050*/ 	.byte	0x03, 0x5f
        /*0052*/ 	.short	0x0101


	//----- nvinfo : EIATTR_EXIT_INSTR_OFFSETS
	.align		4
        /*0054*/ 	.byte	0x04, 0x1c
        /*0056*/ 	.short	(.L_8165 - .L_8164)


	//   ....[0]....
.L_8164:
        /*0058*/ 	.word	0x00000180


	//   ....[1]....
        /*005c*/ 	.word	0x00000790


	//   ....[2]....
        /*0060*/ 	.word	0x000007f0


	//   ....[3]....
        /*0064*/ 	.word	0x00000a90


	//----- nvinfo : EIATTR_MAX_THREADS
	.align		4
.L_8165:
        /*0068*/ 	.byte	0x04, 0x05
        /*006a*/ 	.short	(.L_8167 - .L_8166)
.L_8166:
        /*006c*/ 	.word	0x00000200
        /*0070*/ 	.word	0x00000001
        /*0074*/ 	.word	0x00000001


	//----- nvinfo : EIATTR_CRS_STACK_SIZE
	.align		4
.L_8167:
        /*0078*/ 	.byte	0x04, 0x1e
        /*007a*/ 	.short	(.L_8169 - .L_8168)
.L_8168:
        /*007c*/ 	.word	0x00000000


	//----- nvinfo : EIATTR_CBANK_PARAM_SIZE
	.align		4
.L_8169:
        /*0080*/ 	.byte	0x03, 0x19
        /*0082*/ 	.short	0x0c50


	//----- nvinfo : EIATTR_PARAM_CBANK
	.align		4
        /*0084*/ 	.byte	0x04, 0x0a
        /*0086*/ 	.short	(.L_8171 - .L_8170)
	.align		4
.L_8170:
        /*0088*/ 	.word	index@(.nv.constant0._ZN2at6native55_GLOBAL__N__de093ff9_22_ForeachBinaryOpList_cu_a911ec4325multi_tensor_apply_kernelINS1_18TensorListMetadataILi2EEENS1_24BinaryOpListAlphaFunctorIfLi2ELi2ELi0EEEJNS0_7minimumIfEEfEEEvT_T0_DpT1_)
        /*008c*/ 	.short	0x0210
        /*008e*/ 	.short	0x0c50


	//----- nvinfo : EIATTR_SW_WAR
	.align		4
.L_8171:
        /*0090*/ 	.byte	0x04, 0x36
        /*0092*/ 	.short	(.L_8173 - .L_8172)
.L_8172:
        /*0094*/ 	.word	0x00000008
.L_8173:


//--------------------- .nv.info._ZN2at6native55_GLOBAL__N__de093ff9_22_ForeachBinaryOpList_cu_a911ec4325multi_tensor_apply_kernelINS1_18TensorListMetadataILi2EEENS1_24BinaryOpListAlphaFunctorIdLi2ELi2ELi0EEEJNS0_7minimumIdEEdEEEvT_T0_DpT1_ --------------------------
	.section	.nv.info._ZN2at6native55_GLOBAL__N__de093ff9_22_ForeachBinaryOpList_cu_a911ec4325multi_tensor_apply_kernelINS1_18TensorListMetadataILi2EEENS1_24BinaryOpListAlphaFunctorIdLi2ELi2ELi0EEEJNS0_7minimumIdEEdEEEvT_T0_DpT1_,"",@"SHT_CUDA_INFO"
	.sectionflags	@""
	.align	4


	//----- nvinfo : EIATTR_CUDA_API_VERSION
	.align		4
        /*0000*/ 	.byte	0x04, 0x37
        /*0002*/ 	.short	(.L_8175 - .L_8174)
.L_8174:
        /*0004*/ 	.word	0x00000082


	//----- nvinfo : EIATTR_KPARAM_INFO
	.align		4
.L_8175:
        /*0008*/ 	.byte	0x04, 0x17
        /*000a*/ 	.short	(.L_8177 - .L_8176)
.L_8176:
        /*000c*/ 	.word	0x00000000
        /*0010*/ 	.short	0x0003
        /*0012*/ 	.short	0x0c50
        /*0014*/ 	.byte	0x00, 0xf0, 0x21, 0x00


	//----- nvinfo : EIATTR_KPARAM_INFO
	.align		4
.L_8177:
        /*0018*/ 	.byte	0x04, 0x17
        /*001a*/ 	.short	(.L_8179 - .L_8178)
.L_8178:
        /*001c*/ 	.word	0x00000000
        /*0020*/ 	.short	0x0002
        /*0022*/ 	.short	0x0c49
        /*0024*/ 	.byte	0x00, 0xf0, 0x05, 0x00


	//----- nvinfo : EIATTR_KPARAM_INFO
	.align		4
.L_8179:
        /*0028*/ 	.byte	0x04, 0x17
        /*002a*/ 	.short	(.L_8181 - .L_8180)
.L_8180:
        /*002c*/ 	.word	0x00000000
        /*0030*/ 	.short	0x0001
        /*0032*/ 	.short	0x0c48
        /*0034*/ 	.byte	0x00, 0xf0, 0x05, 0x00


	//----- nvinfo : EIATTR_KPARAM_INFO
	.align		4
.L_8181:
        /*0038*/ 	.byte	0x04, 0x17
        /*003a*/ 	.short	(.L_8183 - .L_8182)
.L_8182:
        /*003c*/ 	.word	0x00000000
        /*0040*/ 	.short	0x0000
        /*0042*/ 	.short	0x0000
        /*0044*/ 	.byte	0x00, 0xf0, 0x21, 0x31


	//----- nvinfo : EIATTR_SPARSE_MMA_MASK
	.align		4
.L_8183:
        /*0048*/ 	.byte	0x03, 0x50
        /*004a*/ 	.short	0x0000


	//----- nvinfo : EIATTR_MAXREG_COUNT
	.align		4
        /*004c*/ 	.byte	0x03, 0x1b
        /*004e*/ 	.short	0x0080


	//----- nvinfo : EIATTR_MERCURY_ISA_VERSION
	.align		4
        /*0050*/ 	.byte	0x03, 0x5f
        /*0052*/ 	.short	0x0101


	//----- nvinfo : EIATTR_EXIT_INSTR_OFFSETS
	.align		4
        /*0054*/ 	.byte	0x04, 0x1c
        /*0056*/ 	.short	(.L_8185 - .L_8184)


	//   ....[0]....
.L_8184:
        /*0058*/ 	.word	0x00000180


	//   ....[1]....
        /*005c*/ 	.word	0x00000830


	//   ....[2]....
        /*0060*/ 	.word	0x00000890


	//   ....[3]....
        /*0064*/ 	.word	0x00000ba0


	//----- nvinfo : EIATTR_MAX_THREADS
	.align		4
.L_8185:
        /*0068*/ 	.byte	0x04, 0x05
        /*006a*/ 	.short	(.L_8187 - .L_8186)
.L_8186:
        /*006c*/ 	.word	0x00000200
        /*0070*/ 	.word	0x00000001
        /*0074*/ 	.word	0x00000001


	//----- nvinfo : EIATTR_CRS_STACK_SIZE
	.align		4
.L_8187:
        /*0078*/ 	.byte	0x04, 0x1e
        /*007a*/ 	.short	(.L_8189 - .L_8188)
.L_8188:
        /*007c*/ 	.word	0x00000000


	//----- nvinfo : EIATTR_CBANK_PARAM_SIZE
	.align		4
.L_8189:
        /*0080*/ 	.byte	0x03, 0x19
        /*0082*/ 	.short	0x0c58


	//----- nvinfo : EIATTR_PARAM_CBANK
	.align		4
        /*0084*/ 	.byte	0x04, 0x0a
        /*0086*/ 	.short	(.L_8191 - .L_8190)
	.align		4
.L_8190:
        /*0088*/ 	.word	index@(.nv.constant0._ZN2at6native55_GLOBAL__N__de093ff9_22_ForeachBinaryOpList_cu_a911ec4325multi_tensor_apply_kernelINS1_18TensorListMetadataILi2EEENS1_24BinaryOpListAlphaFunctorIdLi2ELi2ELi0EEEJNS0_7minimumIdEEdEEEvT_T0_DpT1_)
        /*008c*/ 	.short	0x0210
        /*008e*/ 	.short	0x0c58


	//----- nvinfo : EIATTR_SW_WAR
	.align		4
.L_8191:
        /*0090*/ 	.byte	0x04, 0x36
        /*0092*/ 	.short	(.L_8193 - .L_8192)
.L_8192:
        /*0094*/ 	.word	0x00000008
.L_8193:


//--------------------- .nv.info._ZN2at6native55_GLOBAL__N__de093ff9_22_ForeachBinaryOpList_cu_a911ec4325multi_tensor_apply_kernelINS1_18TensorListMetadataILi2EEENS1_24BinaryOpListAlphaFunctorIsLi2ELi2ELi0EEEJNS0_7minimumIsEEsEEEvT_T0_DpT1_ --------------------------
	.section	.nv.info._ZN2at6native55_GLOBAL__N__de093ff9_22_ForeachBinaryOpList_cu_a911ec4325multi_tensor_apply_kernelINS1_18TensorListMetadataILi2EEENS1_24BinaryOpListAlphaFunctorIsLi2ELi2ELi0EEEJNS0_7minimumIsEEsEEEvT_T0_DpT1_,"",@"SHT_CUDA_INFO"
	.sectionflags	@""
	.align	4


	//----- nvinfo : EIATTR_CUDA_API_VERSION
	.align		4
        /*0000*/ 	.byte	0x04, 0x37
        /*0002*/ 	.short	(.L_8195 - .L_8194)
.L_8194:
        /*0004*/ 	.word	0x00000082


	//----- nvinfo : EIATTR_KPARAM_INFO
	.align		4
.L_8195:
        /*0008*/ 	.byte	0x04, 0x17
        /*000a*/ 	.short	(.L_8197 - .L_8196)
.L_8196:
        /*000c*/ 	.word	0x00000000
        /*0010*/ 	.short	0x0003
        /*0012*/ 	.short	0x0c4a
        /*0014*/ 	.byte	0x00, 0xf0, 0x09, 0x00


	//----- nvinfo : EIATTR_KPARAM_INFO
	.align		4
.L_8197:
        /*0018*/ 	.byte	0x04, 0x17
        /*001a*/ 	.short	(.L_8199 - .L_8198)
.L_8198:
        /*001c*/ 	.word	0x00000000
        /*0020*/ 	.short	0x0002
        /*0022*/ 	.short	0x0c49
        /*0024*/ 	.byte	0x00, 0xf0, 0x05, 0x00


	//----- nvinfo : EIATTR_KPARAM_INFO
	.align		4
.L_8199:
        /*0028*/ 	.byte	0x04, 0x17
        /*002a*/ 	.short	(.L_8201 - .L_8200)
.L_8200:
        /*002c*/ 	.word	0x00000000
        /*0030*/ 	.short	0x0001
        /*0032*/ 	.short	0x0c48
        /*0034*/ 	.byte	0x00, 0xf0, 0x05, 0x00


	//----- nvinfo : EIATTR_KPARAM_INFO
	.align		4
.L_8201:
        /*0038*/ 	.byte	0x04, 0x17
        /*003a*/ 	.short	(.L_8203 - .L_8202)
.L_8202:
        /*003c*/ 	.word	0x00000000
        /*0040*/ 	.short	0x0000
        /*0042*/ 	.short	0x0000
        /*0044*/ 	.byte	0x00, 0xf0, 0x21, 0x31


	//----- nvinfo : EIATTR_SPARSE_MMA_MASK
	.align		4
.L_8203:
        /*0048*/ 	.byte	0x03, 0x50
        /*004a*/ 	.short	0x0000


	//----- nvinfo : EIATTR_MAXREG_COUNT
	.align		4
        /*004c*/ 	.byte	0x03, 0x1b
        /*004e*/ 	.short	0x0080


	//----- nvinfo : EIATTR_MERCURY_ISA_VERSION
	.align		4
        /*0050*/ 	.byte	0x03, 0x5f
        /*0052*/ 	.short	0x0101


	//----- nvinfo : EIATTR_EXIT_INSTR_OFFSETS
	.align		4
        /*0054*/ 	.byte	0x04, 0x1c
        /*0056*/ 	.short	(.L_8205 - .L_8204)


	//   ....[0]....
.L_8204:
        /*0058*/ 	.word	0x00000180


	//   ....[1]....
        /*005c*/ 	.word	0x00000780


	//   ....[2]....
        /*0060*/ 	.word	0x000007e0


	//   ....[3]....
        /*0064*/ 	.word	0x00000a60


	//----- nvinfo : EIATTR_MAX_THREADS
	.align		4
.L_8205:
        /*0068*/ 	.byte	0x04, 0x05
        /*006a*/ 	.short	(.L_8207 - .L_8206)
.L_8206:
        /*006c*/ 	.word	0x00000200
        /*0070*/ 	.word	0x00000001
        /*0074*/ 	.word	0x00000001


	//----- nvinfo : EIATTR_CRS_STACK_SIZE
	.align		4
.L_8207:
        /*0078*/ 	.byte	0x04, 0x1e
        /*007a*/ 	.short	(.L_8209 - .L_8208)
.L_8208:
        /*007c*/ 	.word	0x00000000


	//----- nvinfo : EIATTR_CBANK_PARAM_SIZE
	.align		4
.L_8209:
        /*0080*/ 	.byte	0x03, 0x19
        /*0082*/ 	.short	0x0c4c


	//----- nvinfo : EIATTR_PARAM_CBANK
	.align		4
        /*0084*/ 	.byte	0x04, 0x0a
        /*0086*/ 	.short	(.L_8211 - .L_8210)
	.align		4
.L_8210:
        /*0088*/ 	.word	index@(.nv.constant0._ZN2at6native55_GLOBAL__N__de093ff9_22_ForeachBinaryOpList_cu_a911ec4325multi_tensor_apply_kernelINS1_18TensorListMetadataILi2EEENS1_24BinaryOpListAlphaFunctorIsLi2ELi2ELi0EEEJNS0_7minimumIsEEsEEEvT_T0_DpT1_)
        /*008c*/ 	.short	0x0210
        /*008e*/ 	.short	0x0c4c


	//----- nvinfo : EIATTR_SW_WAR
	.align		4
.L_8211:
        /*0090*/ 	.byte	0x04, 0x36
        /*0092*/ 	.short	(.L_8213 - .L_8212)
.L_8212:
        /*0094*/ 	.word	0x00000008
.L_8213:


//--------------------- .nv.info._ZN2at6native55_GLOBAL__N__de093ff9_22_ForeachBinaryOpList_cu_a911ec4325multi_tensor_apply_kernelINS1_18TensorListMetadataILi2EEENS1_24BinaryOpListAlphaFunctorIlLi2ELi2ELi0EEEJNS0_7minimumIlEElEEEvT_T0_DpT1_ --------------------------
	.section	.nv.info._ZN2at6native55_GLOBAL__N__de093ff9_22_ForeachBinaryOpList_cu_a911ec4325multi_tensor_apply_kernelINS1_18TensorListMetadataILi2EEENS1_24BinaryOpListAlphaFunctorIlLi2ELi2ELi0EEEJNS0_7minimumIlEElEEEvT_T0_DpT1_,"",@"SHT_CUDA_INFO"
	.sectionflags	@""
	.align	4


	//----- nvinfo : EIATTR_CUDA_API_VERSION
	.align		4
        /*0000*/ 	.byte	0x04, 0x37
        /*0002*/ 	.short	(.L_8215 - .L_8214)
.L_8214:
        /*0004*/ 	.word	0x00000082


	//----- nvinfo : EIATTR_KPARAM_INFO
	.align		4
.L_8215:
        /*0008*/ 	.byte	0x04, 0x17
        /*000a*/ 	.short	(.L_8217 - .L_8216)
.L_8216:
        /*000c*/ 	.word	0x00000000
        /*0010*/ 	.short	0x0003
        /*0012*/ 	.short	0x0c50
        /*0014*/ 	.byte	0x00, 0xf0, 0x21, 0x00


	//----- nvinfo : EIATTR_KPARAM_INFO
	.align		4
.L_8217:
        /*0018*/ 	.byte	0x04, 0x17
        /*001a*/ 	.short	(.L_8219 - .L_8218)
.L_8218:
        /*001c*/ 	.word	0x00000000
        /*0020*/ 	.short	0x0002
        /*0022*/ 	.short	0x0c49
        /*0024*/ 	.byte	0x00, 0xf0, 0x05, 0x00


	//----- nvinfo : EIATTR_KPARAM_INFO
	.align		4
.L_8219:
        /*0028*/ 	.byte	0x04, 0x17
        /*002a*/ 	.short	(.L_8221 - .L_8220)
.L_8220:
        /*002c*/ 	.word	0x00000000
        /*0030*/ 	.short	0x0001
        /*0032*/ 	.short	0x0c48
        /*0034*/ 	.byte	0x00, 0xf0, 0x05, 0x00


	//----- nvinfo : EIATTR_KPARAM_INFO
	.align		4
.L_8221:
        /*0038*/ 	.byte	0x04, 0x17
        /*003a*/ 	.short	(.L_8223 - .L_8222)
.L_8222:
        /*003c*/ 	.word	0x00000000
        /*0040*/ 	.short	0x0000
        /*0042*/ 	.short	0x0000
        /*0044*/ 	.byte	0x00, 0xf0, 0x21, 0x31


	//----- nvinfo : EIATTR_SPARSE_MMA_MASK
	.align		4
.L_8223:
        /*0048*/ 	.byte	0x03, 0x50
        /*004a*/ 	.short	0x0000


	//----- nvinfo : EIATTR_MAXREG_COUNT
	.align		4
        /*004c*/ 	.byte	0x03, 0x1b
        /*004e*/ 	.short	0x0080


	//----- nvinfo : EIATTR_MERCURY_ISA_VERSION
	.align		4
        /*0050*/ 	.byte	0x03, 0x5f
        /*0052*/ 	.short	0x0101


	//----- nvinfo : EIATTR_EXIT_INSTR_OFFSETS
	.align		4
        /*0054*/ 	.byte	0x04, 0x1c
        /*0056*/ 	.short	(.L_8225 - .L_8224)


	//   ....[0]....
.L_8224:
        /*0058*/ 	.word	0x00000180


	//   ....[1]....
        /*005c*/ 	.word	0x000008f0


	//   ....[2]....
        /*0060*/ 	.word	0x00000950


	//   ....[3]....
        /*0064*/ 	.word	0x00000d20


	//----- nvinfo : EIATTR_MAX_THREADS
	.align		4
.L_8225:
        /*0068*/ 	.byte	0x04, 0x05
        /*006a*/ 	.short	(.L_8227 - .L_8226)
.L_8226:
        /*006c*/ 	.word	0x00000200
        /*0070*/ 	.word	0x00000001
        /*0074*/ 	.word	0x00000001


	//----- nvinfo : EIATTR_CRS_STACK_SIZE
	.align		4
.L_8227:
        /*0078*/ 	.byte	0x04, 0x1e
        /*007a*/ 	.short	(.L_8229 - .L_8228)
.L_8228:
        /*007c*/ 	.word	0x00000000


	//----- nvinfo : EIATTR_CBANK_PARAM_SIZE
	.align		4
.L_8229:
        /*0080*/ 	.byte	0x03, 0x19
        /*0082*/ 	.short	0x0c58


	//----- nvinfo : EIATTR_PARAM_CBANK
	.align		4
        /*0084*/ 	.byte	0x04, 0x0a
        /*0086*/ 	.short	(.L_8231 - .L_8230)
	.align		4
.L_8230:
        /*0088*/ 	.word	index@(.nv.constant0._ZN2at6native55_GLOBAL__N__de093ff9_22_ForeachBinaryOpList_cu_a911ec4325multi_tensor_apply_kernelINS1_18TensorListMetadataILi2EEENS1_24BinaryOpListAlphaFunctorIlLi2ELi2ELi0EEEJNS0_7minimumIlEElEEEvT_T0_DpT1_)
        /*008c*/ 	.short	0x0210
        /*008e*/ 	.short	0x0c58


	//----- nvinfo : EIATTR_SW_WAR
	.align		4
.L_8231:
        /*0090*/ 	.byte	0x04, 0x36
        /*0092*/ 	.short	(.L_8233 - .L_8232)
.L_8232:
        /*0094*/ 	.word	0x00000008
.L_8233:


//--------------------- .nv.info._ZN2at6native55_GLOBAL__N__de093ff9_22_ForeachBinaryOpList_cu_a911ec4325multi_tensor_apply_kernelINS1_18TensorListMetadataILi2EEENS1_24BinaryOpListAlphaFunctorIiLi2ELi2ELi0EEEJNS0_7minimumIiEEiEEEvT_T0_DpT1_ --------------------------
	.section	.nv.info._ZN2at6native55_GLOBAL__N__de093ff9_22_ForeachBinaryOpList_cu_a911ec4325multi_tensor_apply_kernelINS1_18TensorListMetadataILi2EEENS1_24BinaryOpListAlphaFunctorIiLi2ELi2ELi0EEEJNS0_7minimumIiEEiEEEvT_T0_DpT1_,"",@"SHT_CUDA_INFO"
	.sectionflags	@""
	.align	4


	//----- nvinfo : EIATTR_CUDA_API_VERSION
	.align		4
        /*0000*/ 	.byte	0x04, 0x37
        /*0002*/ 	.short	(.L_8235 - .L_8234)
.L_8234:
        /*0004*/ 	.word	0x00000082


	//----- nvinfo : EIATTR_KPARAM_INFO
	.align		4
.L_8235:
        /*0008*/ 	.byte	0x04, 0x17
        /*000a*/ 	.short	(.L_8237 - .L_8236)
.L_8236:
        /*000c*/ 	.word	0x00000000
        /*0010*/ 	.short	0x0003
        /*0012*/ 	.short	0x0c4c
        /*0014*/ 	.byte	0x00, 0xf0, 0x11, 0x00


	//----- nvinfo : EIATTR_KPARAM_INFO
	.align		4
.L_8237:
        /*0018*/ 	.byte	0x04, 0x17
        /*001a*/ 	.short	(.L_8239 - .L_8238)
.L_8238:
        /*001c*/ 	.word	0x00000000
        /*0020*/ 	.short	0x0002
        /*0022*/ 	.short	0x0c49
        /*0024*/ 	.byte	0x00, 0xf0, 0x05, 0x00


	//----- nvinfo : EIATTR_KPARAM_INFO
	.align		4
.L_8239:
        /*0028*/ 	.byte	0x04, 0x17
        /*002a*/ 	.short	(.L_8241 - .L_8240)
.L_8240:
        /*002c*/ 	.word	0x00000000
        /*0030*/ 	.short	0x0001
        /*0032*/ 	.short	0x0c48
        /*0034*/ 	.byte	0x00, 0xf0, 0x05, 0x00


	//----- nvinfo : EIATTR_KPARAM_INFO
	.align		4
.L_8241:
        /*0038*/ 	.byte	0x04, 0x17
        /*003a*/ 	.short	(.L_8243 - .L_8242)
.L_8242:
        /*003c*/ 	.word	0x00000000
        /*0040*/ 	.short	0x0000
        /*0042*/ 	.short	0x0000
        /*0044*/ 	.byte	0x00, 0xf0, 0x21, 0x31


	//----- nvinfo : EIATTR_SPARSE_MMA_MASK
	.align		4
.L_8243:
        /*0048*/ 	.byte	0x03, 0x50
        /*004a*/ 	.short	0x0000


	//----- nvinfo : EIATTR_MAXREG_COUNT
	.align		4
        /*004c*/ 	.byte	0x03, 0x1b
        /*004e*/ 	.short	0x0080


	//----- nvinfo : EIATTR_MERCURY_ISA_VERSION
	.align		4
        /*0050*/ 	.byte	0x03, 0x5f
        /*0052*/ 	.short	0x0101


	//----- nvinfo : EIATTR_EXIT_INSTR_OFFSETS
	.align		4
        /*0054*/ 	.byte	0x04, 0x1c
        /*0056*/ 	.short	(.L_8245 - .L_8244)


	//   ....[0]....
.L_8244:
        /*0058*/ 	.word	0x00000160


	//   ....[1]....
        /*005c*/ 	.word	0x000006f0


	//   ....[2]....
        /*0060*/ 	.word	0x00000750


	//   ....[3]....
        /*0064*/ 	.word	0x00000930


	//----- nvinfo : EIATTR_MAX_THREADS
	.align		4
.L_8245:
        /*0068*/ 	.byte	0x04, 0x05
        /*006a*/ 	.short	(.L_8247 - .L_8246)
.L_8246:
        /*006c*/ 	.word	0x00000200
        /*0070*/ 	.word	0x00000001
        /*0074*/ 	.word	0x00000001


	//----- nvinfo : EIATTR_CRS_STACK_SIZE
	.align		4
.L_8247:
        /*0078*/ 	.byte	0x04, 0x1e
        /*007a*/ 	.short	(.L_8249 - .L_8248)
.L_8248:
        /*007c*/ 	.word	0x00000000


	//----- nvinfo : EIATTR_CBANK_PARAM_SIZE
	.align		4
.L_8249:
        /*0080*/ 	.byte	0x03, 0x19
        /*0082*/ 	.short	0x0c50


	//----- nvinfo : EIATTR_PARAM_CBANK
	.align		4
        /*0084*/ 	.byte	0x04, 0x0a
        /*0086*/ 	.short	(.L_8251 - .L_8250)
	.align		4
.L_8250:
        /*0088*/ 	.word	index@(.nv.constant0._ZN2at6native55_GLOBAL__N__de093ff9_22_ForeachBinaryOpList_cu_a911ec4325multi_tensor_apply_kernelINS1_18TensorListMetadataILi2EEENS1_24BinaryOpListAlphaFunctorIiLi2ELi2ELi0EEEJNS0_7minimumIiEEiEEEvT_T0_DpT1_)
        /*008c*/ 	.short	0x0210
        /*008e*/ 	.short	0x0c50


	//----- nvinfo : EIATTR_SW_WAR
	.align		4
.L_8251:
        /*0090*/ 	.byte	0x04, 0x36
        /*0092*/ 	.short	(.L_8253 - .L_8252)
.L_8252:
        /*0094*/ 	.word	0x00000008
.L_8253:


//--------------------- .nv.info._ZN2at6native55_GLOBAL__N__de093ff9_22_ForeachBinaryOpList_cu_a911ec4325multi_tensor_apply_kernelINS1_18TensorListMetadataILi2EEENS1_24BinaryOpListAlphaFunctorIaLi2ELi2ELi0EEEJNS0_7minimumIaEEaEEEvT_T0_DpT1_ --------------------------
	.section	.nv.info._ZN2at6native55_GLOBAL__N__de093ff9_22_ForeachBinaryOpList_cu_a911ec4325multi_tensor_apply_kernelINS1_18TensorListMetadataILi2EEENS1_24BinaryOpListAlphaFunctorIaLi2ELi2ELi0EEEJNS0_7minimumIaEEaEEEvT_T0_DpT1_,"",@"SHT_CUDA_INFO"
	.sectionflags	@""
	.align	4


	//----- nvinfo : EIATTR_CUDA_API_VERSION
	.align		4
        /*0000*/ 	.byte	0x04, 0x37
        /*0002*/ 	.short	(.L_8255 - .L_8254)
.L_8254:
        /*0004*/ 	.word	0x00000082


	//----- nvinfo : EIATTR_KPARAM_INFO
	.align		4
.L_8255:
        /*0008*/ 	.byte	0x04, 0x17
        /*000a*/ 	.short	(.L_8257 - .L_8256)
.L_8256:
        /*000c*/ 	.word	0x00000000
        /*0010*/ 	.short	0x0003
        /*0012*/ 	.short	0x0c4a
        /*0014*/ 	.byte	0x00, 0xf0, 0x05, 0x00


	//----- nvinfo : EIATTR_KPARAM_INFO
	.align		4
.L_8257:
        /*0018*/ 	.byte	0x04, 0x17
        /*001a*/ 	.short	(.L_8259 - .L_8258)
.L_8258:
        /*001c*/ 	.word	0x00000000
        /*0020*/ 	.short	0x0002
        /*0022*/ 	.short	0x0c49
        /*0024*/ 	.byte	0x00, 0xf0, 0x05, 0x00


	//----- nvinfo : EIATTR_KPARAM_INFO
	.align		4
.L_8259:
        /*0028*/ 	.byte	0x04, 0x17
        /*002a*/ 	.short	(.L_8261 - .L_8260)
.L_8260:
        /*002c*/ 	.word	0x00000000
        /*0030*/ 	.short	0x0001
        /*0032*/ 	.short	0x0c48
        /*0034*/ 	.byte	0x00, 0xf0, 0x05, 0x00


	//----- nvinfo : EIATTR_KPARAM_INFO
	.align		4
.L_8261:
        /*0038*/ 	.byte	0x04, 0x17
        /*003a*/ 	.short	(.L_8263 - .L_8262)
.L_8262:
        /*003c*/ 	.word	0x00000000
        /*0040*/ 	.short	0x0000
        /*0042*/ 	.short	0x0000
        /*0044*/ 	.byte	0x00, 0xf0, 0x21, 0x31


	//----- nvinfo : EIATTR_SPARSE_MMA_MASK
	.align		4
.L_8263:
        /*0048*/ 	.byte	0x03, 0x50
        /*004a*/ 	.short	0x0000


	//----- nvinfo : EIATTR_MAXREG_COUNT
	.align		4
        /*004c*/ 	.byte	0x03, 0x1b
        /*004e*/ 	.short	0x0080


	//----- nvinfo : EIATTR_MERCURY_ISA_VERSION
	.align		4
        /*0050*/ 	.byte	0x03, 0x5f
        /*0052*/ 	.short	0x0101


	//----- nvinfo : EIATTR_EXIT_INSTR_OFFSETS
	.align		4
        /*0054*/ 	.byte	0x04, 0x1c
        /*0056*/ 	.short	(.L_8265 - .L_8264)


	//   ....[0]....
.L_8264:
        /*0058*/ 	.word	0x00000190


	//   ....[1]....
        /*005c*/ 	.word	0x00000860


	//   ....[2]....
        /*0060*/ 	.word	0x000008c0


	//   ....[3]....
        /*0064*/ 	.word	0x00000c50


	//----- nvinfo : EIATTR_MAX_THREADS
	.align		4
.L_8265:
        /*0068*/ 	.byte	0x04, 0x05
        /*006a*/ 	.short	(.L_8267 - .L_8266)
.L_8266:
        /*006c*/ 	.word	0x00000200
        /*0070*/ 	.word	0x00000001
        /*0074*/ 	.word	0x00000001


	//----- nvinfo : EIATTR_CRS_STACK_SIZE
	.align		4
.L_8267:
        /*0078*/ 	.byte	0x04, 0x1e
        /*007a*/ 	.short	(.L_8269 - .L_8268)
.L_8268:
        /*007c*/ 	.word	0x00000000


	//----- nvinfo : EIATTR_CBANK_PARAM_SIZE
	.align		4
.L_8269:
        /*0080*/ 	.byte	0x03, 0x19
        /*0082*/ 	.short	0x0c4b


	//----- nvinfo : EIATTR_PARAM_CBANK
	.align		4
        /*0084*/ 	.byte	0x04, 0x0a
        /*0086*/ 	.short	(.L_8271 - .L_8270)
	.align		4
.L_8270:
        /*0088*/ 	.word	index@(.nv.constant0._ZN2at6native55_GLOBAL__N__de093ff9_22_ForeachBinaryOpList_cu_a911ec4325multi_tensor_apply_kernelINS1_18TensorListMetadataILi2EEENS1_24BinaryOpListAlphaFunctorIaLi2ELi2ELi0EEEJNS0_7minimumIaEEaEEEvT_T0_DpT1_)
        /*008c*/ 	.short	0x0210
        /*008e*/ 	.short	0x0c4b


	//----- nvinfo : EIATTR_SW_WAR
	.align		4
.L_8271:
        /*0090*/ 	.byte	0x04, 0x36
        /*0092*/ 	.short	(.L_8273 - .L_8272)
.L_8272:
        /*0094*/ 	.word	0x00000008
.L_8273:


//--------------------- .nv.info._ZN2at6native55_GLOBAL__N__de093ff9_22_ForeachBinaryOpList_cu_a911ec4325multi_tensor_apply_kernelINS1_18TensorListMetadataILi2EEENS1_24BinaryOpListAlphaFunctorIhLi2ELi2ELi0EEEJNS0_7minimumIhEEhEEEvT_T0_DpT1_ --------------------------
	.section	.nv.info._ZN2at6native55_GLOBAL__N__de093ff9_22_ForeachBinaryOpList_cu_a911ec4325multi_tensor_apply_kernelINS1_18TensorListMetadataILi2EEENS1_24BinaryOpListAlphaFunctorIhLi2ELi2ELi0EEEJNS0_7minimumIhEEhEEEvT_T0_DpT1_,"",@"SHT_CUDA_INFO"
	.sectionflags	@""
	.align	4


	//----- nvinfo : EIATTR_CUDA_API_VERSION
	.align		4
        /*0000*/ 	.byte	0x04, 0x37
        /*0002*/ 	.short	(.L_8275 - .L_8274)
.L_8274:
        /*0004*/ 	.word	0x00000082


	//----- nvinfo : EIATTR_KPARAM_INFO
	.align		4
.L_8275:
        /*0008*/ 	.byte	0x04, 0x17
        /*000a*/ 	.short	(.L_8277 - .L_8276)
.L_8276:
        /*000c*/ 	.word	0x00000000
        /*0010*/ 	.short	0x0003
        /*0012*/ 	.short	0x0c4a
        /*0014*/ 	.byte	0x00, 0xf0, 0x05, 0x00


	//----- nvinfo : EIATTR_KPARAM_INFO
	.align		4
.L_8277:
        /*0018*/ 	.byte	0x04, 0x17
        /*001a*/ 	.short	(.L_8279 - .L_8278)
.L_8278:
        /*001c*/ 	.word	0x00000000
        /*0020*/ 	.short	0x0002
        /*0022*/ 	.short	0x0c49
        /*0024*/ 	.byte	0x00, 0xf0, 0x05, 0x00


	//----- nvinfo : EIATTR_KPARAM_INFO
	.align		4
.L_8279:
        /*0028*/ 	.byte	0x04, 0x17
        /*002a*/ 	.short	(.L_8281 - .L_8280)
.L_8280:
        /*002c*/ 	.word	0x00000000
        /*0030*/ 	.short	0x0001
        /*0032*/ 	.short	0x0c48
        /*0034*/ 	.byte	0x00, 0xf0, 0x05, 0x00


	//----- nvinfo : EIATTR_KPARAM_INFO
	.align		4
.L_8281:
        /*0038*/ 	.byte	0x04, 0x17
        /*003a*/ 	.short	(.L_8283 - .L_8282)
.L_8282:
        /*003c*/ 	.word	0x00000000
        /*0040*/ 	.short	0x0000
        /*0042*/ 	.short	0x0000
        /*0044*/ 	.byte	0x00, 0xf0, 0x21, 0x31


	//----- nvinfo : EIATTR_SPARSE_MMA_MASK
	.align		4
.L_8283:
        /*0048*/ 	.byte	0x03, 0x50
        /*004a*/ 	.short	0x0000


	//----- nvinfo : EIATTR_MAXREG_COUNT
	.align		4
        /*004c*/ 	.byte	0x03, 0x1b
        /*004e*/ 	.short	0x0080


	//----- nvinfo : EIATTR_MERCURY_ISA_VERSION
	.align		4
        /*0050*/ 	.byte	0x03, 0x5f
        /*0052*/ 	.short	0x0101


	//----- nvinfo : EIATTR_EXIT_INSTR_OFFSETS
	.align		4
        /*0054*/ 	.byte	0x04, 0x1c
        /*0056*/ 	.short	(.L_8285 - .L_8284)


	//   ....[0]....
.L_8284:
        /*0058*/ 	.word	0x000001a0


	//   ....[1]....
        /*005c*/ 	.word	0x000007c0


	//   ....[2]....
        /*0060*/ 	.word	0x00000820


	//   ....[3]....
        /*0064*/ 	.word	0x00000b20


	//----- nvinfo : EIATTR_MAX_THREADS
	.align		4
.L_8285:
        /*0068*/ 	.byte	0x04, 0x05
        /*006a*/ 	.short	(.L_8287 - .L_8286)
.L_8286:
        /*006c*/ 	.word	0x00000200
        /*0070*/ 	.word	0x00000001
        /*0074*/ 	.word	0x00000001


	//----- nvinfo : EIATTR_CRS_STACK_SIZE
	.align		4
.L_8287:
        /*0078*/ 	.byte	0x04, 0x1e
        /*007a*/ 	.short	(.L_8289 - .L_8288)
.L_8288:
        /*007c*/ 	.word	0x00000000


	//----- nvinfo : EIATTR_CBANK_PARAM_SIZE
	.align		4
.L_8289:
        /*0080*/ 	.byte	0x03, 0x19
        /*0082*/ 	.short	0x0c4b


	//----- nvinfo : EIATTR_PARAM_CBANK
	.align		4
        /*0084*/ 	.byte	0x04, 0x0a
        /*0086*/ 	.short	(.L_8291 - .L_8290)
	.align		4
.L_8290:
        /*0088*/ 	.word	index@(.nv.constant0._ZN2at6native55_GLOBAL__N__de093ff9_22_ForeachBinaryOpList_cu_a911ec4325multi_tensor_apply_kernelINS1_18TensorListMetadataILi2EEENS1_24BinaryOpListAlphaFunctorIhLi2ELi2ELi0EEEJNS0_7minimumIhEEhEEEvT_T0_DpT1_)
        /*008c*/ 	.short	0x0210
        /*008e*/ 	.short	0x0c4b


	//----- nvinfo : EIATTR_SW_WAR
	.align		4
.L_8291:
        /*0090*/ 	.byte	0x04, 0x36
        /*0092*/ 	.short	(.L_8293 - .L_8292)
.L_8292:
        /*0094*/ 	.word	0x00000008
.L_8293:


//--------------------- .nv.info._ZN2at6native55_GLOBAL__N__de093ff9_22_ForeachBinaryOpList_cu_a911ec4325multi_tensor_apply_kernelINS1_18TensorListMetadataILi3EEENS1_24BinaryOpListAlphaFunctorIN3c104HalfELi3ELi2ELi2EEEJSt7dividesIfEfEEEvT_T0_DpT1_ --------------------------
	.section	.nv.info._ZN2at6native55_GLOBAL__N__de093ff9_22_ForeachBinaryOpList_cu_a911ec4325multi_tensor_apply_kernelINS1_18TensorListMetadataILi3EEENS1_24BinaryOpListAlphaFunctorIN3c104HalfELi3ELi2ELi2EEEJSt7dividesIfEfEEEvT_T0_DpT1_,"",@"SHT_CUDA_INFO"
	.sectionflags	@""
	.align	4


	//----- nvinfo : EIATTR_CUDA_API_VERSION
	.align		4
        /*0000*/ 	.byte	0x04, 0x37
        /*0002*/ 	.short	(.L_8295 - .L_8294)
.L_8294:
        /*0004*/ 	.word	0x00000082


	//----- nvinfo : EIATTR_KPARAM_INFO
	.align		4
.L_8295:
        /*0008*/ 	.byte	0x04, 0x17
        /*000a*/ 	.short	(.L_8297 - .L_8296)
.L_8296:
        /*000c*/ 	.word	0x00000000
        /*0010*/ 	.short	0x0003
        /*0012*/ 	.short	0x0c4c
        /*0014*/ 	.byte	0x00, 0xf0, 0x11, 0x00


	//----- nvinfo : EIATTR_KPARAM_INFO
	.align		4
.L_8297:
        /*0018*/ 	.byte	0x04, 0x17
        /*001a*/ 	.short	(.L_8299 - .L_8298)
.L_8298:
        /*001c*/ 	.word	0x00000000
        /*0020*/ 	.short	0x0002
        /*0022*/ 	.short	0x0c49
        /*0024*/ 	.byte	0x00, 0xf0, 0x05, 0x00


	//----- nvinfo : EIATTR_KPARAM_INFO
	.align		4
.L_8299:
        /*0028*/ 	.byte	0x04, 0x17
        /*002a*/ 	.short	(.L_8301 - .L_8300)
.L_8300:
        /*002c*/ 	.word	0x00000000
        /*0030*/ 	.short	0x0001
        /*0032*/ 	.short	0x0c48
        /*0034*/ 	.byte	0x00, 0xf0, 0x05, 0x00


	//----- nvinfo : EIATTR_KPARAM_INFO
	.align		4
.L_8301:
        /*0038*/ 	.byte	0x04, 0x17
        /*003a*/ 	.short	(.L_8303 - .L_8302)
.L_8302:
        /*003c*/ 	.word	0x00000000
        /*0040*/ 	.short	0x0000
        /*0042*/ 	.short	0x0000
        /*0044*/ 	.byte	0x00, 0xf0, 0x21, 0x31


	//----- nvinfo : EIATTR_SPARSE_MMA_MASK
	.align		4
.L_8303:
        /*0048*/ 	.byte	0x03, 0x50
        /*004a*/ 	.short	0x0000


	//----- nvinfo : EIATTR_MAXREG_COUNT
	.align		4
        /*004c*/ 	.byte	0x03, 0x1b
        /*004e*/ 	.short	0x0080


	//----- nvinfo : EIATTR_MERCURY_ISA_VERSION
	.align		4
        /*0050*/ 	.byte	0x03, 0x5f
        /*0052*/ 	.short	0x0101


	//----- nvinfo : EIATTR_EXIT_INSTR_OFFSETS
	.align		4
        /*0054*/ 	.byte	0x04, 0x1c
        /*0056*/ 	.short	(.L_8305 - .L_8304)


	//   ....[0]....
.L_8304:
        /*0058*/ 	.word	0x000001b0


	//   ....[1]....
        /*005c*/ 	.word	0x00000830


	//   ....[2]....
        /*0060*/ 	.word	0x00000890


	//   ....[3]....
        /*0064*/ 	.word	0x00000b70


	//----- nvinfo : EIATTR_MAX_THREADS
	.align		4
.L_8305:
        /*0068*/ 	.byte	0x04, 0x05
        /*006a*/ 	.short	(.L_8307 - .L_8306)
.L_8306:
        /*006c*/ 	.word	0x00000200
        /*0070*/ 	.word	0x00000001
        /*0074*/ 	.word	0x00000001


	//----- nvinfo : EIATTR_CRS_STACK_SIZE
	.align		4
.L_8307:
        /*0078*/ 	.byte	0x04, 0x1e
        /*007a*/ 	.short	(.L_8309 - .L_8308)
.L_8308:
        /*007c*/ 	.word	0x00000000


	//----- nvinfo : EIATTR_CBANK_PARAM_SIZE
	.align		4
.L_8309:
        /*0080*/ 	.byte	0x03, 0x19
        /*0082*/ 	.short	0x0c50


	//----- nvinfo : EIATTR_PARAM_CBANK
	.align		4
        /*0084*/ 	.byte	0x04, 0x0a
        /*0086*/ 	.short	(.L_8311 - .L_8310)
	.align		4
.L_8310:
        /*0088*/ 	.word	index@(.nv.constant0._ZN2at6native55_GLOBAL__N__de093ff9_22_ForeachBinaryOpList_cu_a911ec4325multi_tensor_apply_kernelINS1_18TensorListMetadataILi3EEENS1_24BinaryOpListAlphaFunctorIN3c104HalfELi3ELi2ELi2EEEJSt7dividesIfEfEEEvT_T0_DpT1_)
        /*008c*/ 	.short	0x0210
        /*008e*/ 	.short	0x0c50


	//----- nvinfo : EIATTR_SW_WAR
	.align		4
.L_8311:
        /*0090*/ 	.byte	0x04, 0x36
        /*0092*/ 	.short	(.L_8313 - .L_8312)
.L_8312:
        /*0094*/ 	.word	0x00000008
.L_8313:


//--------------------- .nv.info._ZN2at6native55_GLOBAL__N__de093ff9_22_ForeachBinaryOpList_cu_a911ec4325multi_tensor_apply_kernelINS1_18TensorListMetadataILi3EEENS1_24BinaryOpListAlphaFunctorIN3c108BFloat16ELi3ELi2ELi2EEEJSt7dividesIfEfEEEvT_T0_DpT1_ --------------------------
	.section	.nv.info._ZN2at6native55_GLOBAL__N__de093ff9_22_ForeachBinaryOpList_cu_a911ec4325multi_tensor_apply_kernelINS1_18TensorListMetadataILi3EEENS1_24BinaryOpListAlphaFunctorIN3c108BFloat16ELi3ELi2ELi2EEEJSt7dividesIfEfEEEvT_T0_DpT1_,"",@"SHT_CUDA_INFO"
	.sectionflags	@""
	.align	4


	//----- nvinfo : EIATTR_CUDA_API_VERSION
	.align		4
        /*0000*/ 	.byte	0x04, 0x37
        /*0002*/ 	.short	(.L_8315 - .L_8314)
.L_8314:
        /*0004*/ 	.word	0x00000082


	//----- nvinfo : EIATTR_KPARAM_INFO
	.align		4
.L_8315:
        /*0008*/ 	.byte	0x04, 0x17
        /*000a*/ 	.short	(.L_8317 - .L_8316)
.L_8316:
        /*000c*/ 	.word	0x00000000
        /*0010*/ 	.short	0x0003
        /*0012*/ 	.short	0x0c4c
        /*0014*/ 	.byte	0x00, 0xf0, 0x11, 0x00


	//----- nvinfo : EIATTR_KPARAM_INFO
	.align		4
.L_8317:
        /*0018*/ 	.byte	0x04, 0x17
        /*001a*/ 	.short	(.L_8319 - .L_8318)
.L_8318:
        /*001c*/ 	.word	0x00000000
        /*0020*/ 	.short	0x0002
        /*0022*/ 	.short	0x0c49
        /*0024*/ 	.byte	0x00, 0xf0, 0x05, 0x00


	//----- nvinfo : EIATTR_KPARAM_INFO
	.align		4
.L_8319:
        /*0028*/ 	.byte	0x04, 0x17
        /*002a*/ 	.short	(.L_8321 - .L_8320)
.L_8320:
        /*002c*/ 	.word	0x00000000
        /*0030*/ 	.short	0x0001
        /*0032*/ 	.short	0x0c48
        /*0034*/ 	.byte	0x00, 0xf0, 0x05, 0x00


	//----- nvinfo : EIATTR_KPARAM_INFO
	.align		4
.L_8321:
        /*0038*/ 	.byte	0x04, 0x17
        /*003a*/ 	.short	(.L_8323 - .L_8322)
.L_8322:
        /*003c*/ 	.word	0x00000000
        /*0040*/ 	.short	0x0000
        /*0042*/ 	.short	0x0000
        /*0044*/ 	.byte	0x00, 0xf0, 0x21, 0x31


	//----- nvinfo : EIATTR_SPARSE_MMA_MASK
	.align		4
.L_8323:
        /*0048*/ 	.byte	0x03, 0x50
        /*004a*/ 	.short	0x0000


	//----- nvinfo : EIATTR_MAXREG_COUNT
	.align		4
        /*004c*/ 	.byte	0x03, 0x1b
        /*004e*/ 	.short	0x0080


	//----- nvinfo : EIATTR_MERCURY_ISA_VERSION
	.align		4
        /*0050*/ 	.byte	0x03, 0x5f
        /*0052*/ 	.short	0x0101


	//----- nvinfo : EIATTR_EXIT_INSTR_OFFSETS
	.align		4
        /*0054*/ 	.byte	0x04, 0x1c
        /*0056*/ 	.short	(.L_8325 - .L_8324)


	//   ....[0]....
.L_8324:
        /*0058*/ 	.word	0x000001b0


	//   ....[1]....
        /*005c*/ 	.word	0x00000830


	//   ....[2]....
        /*0060*/ 	.word	0x00000890


	//   ....[3]....
        /*0064*/ 	.word	0x00000bb0


	//----- nvinfo : EIATTR_MAX_THREADS
	.align		4
.L_8325:
        /*0068*/ 	.byte	0x04, 0x05
        /*006a*/ 	.short	(.L_8327 - .L_8326)
.L_8326:
        /*006c*/ 	.word	0x00000200
        /*0070*/ 	.word	0x00000001
        /*0074*/ 	.word	0x00000001


	//----- nvinfo : EIATTR_CRS_STACK_SIZE
	.align		4
.L_8327:
        /*0078*/ 	.byte	0x04, 0x1e
        /*007a*/ 	.short	(.L_8329 - .L_8328)
.L_8328:
        /*007c*/ 	.word	0x00000000


	//----- nvinfo : EIATTR_CBANK_PARAM_SIZE
	.align		4
.L_8329:
        /*0080*/ 	.byte	0x03, 0x19
        /*0082*/ 	.short	0x0c50


	//----- nvinfo : EIATTR_PARAM_CBANK
	.align		4
        /*0084*/ 	.byte	0x04, 0x0a
        /*0086*/ 	.short	(.L_8331 - .L_8330)
	.align		4
.L_8330:
        /*0088*/ 	.word	index@(.nv.constant0._ZN2at6native55_GLOBAL__N__de093ff9_22_ForeachBinaryOpList_cu_a911ec4325multi_tensor_apply_kernelINS1_18TensorListMetadataILi3EEENS1_24BinaryOpListAlphaFunctorIN3c108BFloat16ELi3ELi2ELi2EEEJSt7dividesIfEfEEEvT_T0_DpT1_)
        /*008c*/ 	.short	0x0210
        /*008e*/ 	.short	0x0c50


	//----- nvinfo : EIATTR_SW_WAR
	.align		4
.L_8331:
        /*0090*/ 	.byte	0x04, 0x36
        /*0092*/ 	.short	(.L_8333 - .L_8332)
.L_8332:
        /*0094*/ 	.word	0x00000008
.L_8333:


//--------------------- .nv.info._ZN2at6native55_GLOBAL__N__de093ff9_22_ForeachBinaryOpList_cu_a911ec4325multi_tensor_apply_kernelINS1_18TensorListMetadataILi3EEENS1_24BinaryOpListAlphaFunctorIbLi3ELi2ELi2EEEJSt7dividesIbEbEEEvT_T0_DpT1_ --------------------------
	.section	.nv.info._ZN2at6native55_GLOBAL__N__de093ff9_22_ForeachBinaryOpList_cu_a911ec4325multi_tensor_apply_kernelINS1_18TensorListMetadataILi3EEENS1_24BinaryOpListAlphaFunctorIbLi3ELi2ELi2EEEJSt7dividesIbEbEEEvT_T0_DpT1_,"",@"SHT_CUDA_INFO"
	.sectionflags	@""
	.align	4


	//----- nvinfo : EIATTR_CUDA_API_VERSION
	.align		4
        /*0000*/ 	.byte	0x04, 0x37
        /*0002*/ 	.short	(.L_8335 - .L_8334)
.L_8334:
        /*0004*/ 	.word	0x00000082


	//----- nvinfo : EIATTR_KPARAM_INFO
	.align		4
.L_8335:
        /*0008*/ 	.byte	0x04, 0x17
        /*000a*/ 	.short	(.L_8337 - .L_8336)
.L_8336:
        /*000c*/ 	.word	0x00000000
        /*0010*/ 	.short	0x0003
        /*0012*/ 	.short	0x0c4a
        /*0014*/ 	.byte	0x00, 0xf0, 0x05, 0x00


	//----- nvinfo : EIATTR_KPARAM_INFO
	.align		4
.L_8337:
        /*0018*/ 	.byte	0x04, 0x17
        /*001a*/ 	.short	(.L_8339 - .L_8338)
.L_8338:
        /*001c*/ 	.word	0x00000000
        /*0020*/ 	.short	0x0002
        /*0022*/ 	.short	0x0c49
        /*0024*/ 	.byte	0x00, 0xf0, 0x05, 0x00


	//----- nvinfo : EIATTR_KPARAM_INFO
	.align		4
.L_8339:
        /*0028*/ 	.byte	0x04, 0x17
        /*002a*/ 	.short	(.L_8341 - .L_8340)
.L_8340:
        /*002c*/ 	.word	0x00000000
        /*0030*/ 	.short	0x0001
        /*0032*/ 	.short	0x0c48
        /*0034*/ 	.byte	0x00, 0xf0, 0x05, 0x00


	//----- nvinfo : EIATTR_KPARAM_INFO
	.align		4
.L_8341:
        /*0038*/ 	.byte	0x04, 0x17
        /*003a*/ 	.short	(.L_8343 - .L_8342)
.L_8342:
        /*003c*/ 	.word	0x00000000
        /*0040*/ 	.short	0x0000
        /*0042*/ 	.short	0x0000
        /*0044*/ 	.byte	0x00, 0xf0, 0x21, 0x31


	//----- nvinfo : EIATTR_SPARSE_MMA_MASK
	.align		4
.L_8343:
        /*0048*/ 	.byte	0x03, 0x50
        /*004a*/ 	.short	0x0000


	//----- nvinfo : EIATTR_MAXREG_COUNT
	.align		4
        /*004c*/ 	.byte	0x03, 0x1b
        /*004e*/ 	.short	0x0080


	//----- nvinfo : EIATTR_MERCURY_ISA_VERSION
	.align		4
        /*0050*/ 	.byte	0x03, 0x5f
        /*0052*/ 	.short	0x0101


	//----- nvinfo : EIATTR_EXIT_INSTR_OFFSETS
	.align		4
        /*0054*/ 	.byte	0x04, 0x1c
        /*0056*/ 	.short	(.L_8345 - .L_8344)


	//   ....[0]....
.L_8344:
        /*0058*/ 	.word	0x00000190


	//   ....[1]....
        /*005c*/ 	.word	0x00000600


	//   ....[2]....
        /*0060*/ 	.word	0x00000660


	//   ....[3]....
        /*0064*/ 	.word	0x00000890


	//----- nvinfo : EIATTR_MAX_THREADS
	.align		4
.L_8345:
        /*0068*/ 	.byte	0x04, 0x05
        /*006a*/ 	.short	(.L_8347 - .L_8346)
.L_8346:
        /*006c*/ 	.word	0x00000200
        /*0070*/ 	.word	0x00000001
        /*0074*/ 	.word	0x00000001


	//----- nvinfo : EIATTR_CRS_STACK_SIZE
	.align		4
.L_8347:
        /*0078*/ 	.byte	0x04, 0x1e
        /*007a*/ 	.short	(.L_8349 - .L_8348)
.L_8348:
        /*007c*/ 	.word	0x00000000


	//----- nvinfo : EIATTR_CBANK_PARAM_SIZE
	.align		4
.L_8349:
        /*0080*/ 	.byte	0x03, 0x19
        /*0082*/ 	.short	0x0c4b


	//----- nvinfo : EIATTR_PARAM_CBANK
	.align		4
        /*0084*/ 	.byte	0x04, 0x0a
        /*0086*/ 	.short	(.L_8351 - .L_8350)
	.align		4
.L_8350:
        /*0088*/ 	.word	index@(.nv.constant0._ZN2at6native55_GLOBAL__N__de093ff9_22_ForeachBinaryOpList_cu_a911ec4325multi_tensor_apply_kernelINS1_18TensorListMetadataILi3EEENS1_24BinaryOpListAlphaFunctorIbLi3ELi2ELi2EEEJSt7dividesIbEbEEEvT_T0_DpT1_)
        /*008c*/ 	.short	0x0210
        /*008e*/ 	.short	0x0c4b


	//----- nvinfo : EIATTR_SW_WAR
	.align		4
.L_8351:
        /*0090*/ 	.byte	0x04, 0x36
        /*0092*/ 	.short	(.L_8353 - .L_8352)
.L_8352:
        /*0094*/ 	.word	0x00000008
.L_8353:


//--------------------- .nv.info._ZN2at6native55_GLOBAL__N__de093ff9_22_ForeachBinaryOpList_cu_a911ec4325multi_tensor_apply_kernelINS1_18TensorListMetadataILi3EEENS1_24BinaryOpListAlphaFunctorIN3c107complexIfEELi3ELi2ELi2EEEJSt7dividesIS8_ES8_EEEvT_T0_DpT1_ --------------------------
	.section	.nv.info._ZN2at6native55_GLOBAL__N__de093ff9_22_ForeachBinaryOpList_cu_a911ec4325multi_tensor_apply_kernelINS1_18TensorListMetadataILi3EEENS1_24BinaryOpListAlphaFunctorIN3c107complexIfEELi3ELi2ELi2EEEJSt7dividesIS8_ES8_EEEvT_T0_DpT1_,"",@"SHT_CUDA_INFO"
	.sectionflags	@""
	.align	4


	//----- nvinfo : EIATTR_CUDA_API_VERSION
	.align		4
        /*0000*/ 	.byte	0x04, 0x37
        /*0002*/ 	.short	(.L_8355 - .L_8354)
.L_8354:
        /*0004*/ 	.word	0x00000082


	//----- nvinfo : EIATTR_KPARAM_INFO
	.align		4
.L_8355:
        /*0008*/ 	.byte	0x04, 0x17
        /*000a*/ 	.short	(.L_8357 - .L_8356)
.L_8356:
        /*000c*/ 	.word	0x00000000
        /*0010*/ 	.short	0x0003
        /*0012*/ 	.short	0x0c50
        /*0014*/ 	.byte	0x00, 0xf0, 0x21, 0x00


	//----- nvinfo : EIATTR_KPARAM_INFO
	.align		4
.L_8357:
        /*0018*/ 	.byte	0x04, 0x17
        /*001a*/ 	.short	(.L_8359 - .L_8358)
.L_8358:
        /*001c*/ 	.word	0x00000000
        /*0020*/ 	.short	0x0002
        /*0022*/ 	.short	0x0c49
        /*0024*/ 	.byte	0x00, 0xf0, 0x05, 0x00


	//----- nvinfo : EIATTR_KPARAM_INFO
	.align		4
.L_8359:
        /*0028*/ 	.byte	0x04, 0x17
        /*002a*/ 	.short	(.L_8361 - .L_8360)
.L_8360:
        /*002c*/ 	.word	0x00000000
        /*0030*/ 	.short	0x0001
        /*0032*/ 	.short	0x0c48
        /*0034*/ 	.byte	0x00, 0xf0, 0x05, 0x00


	//----- nvinfo : EIATTR_KPARAM_INFO
	.align		4
.L_8361:
        /*0038*/ 	.byte	0x04, 0x17
        /*003a*/ 	.short	(.L_8363 - .L_8362)
.L_8362:
        /*003c*/ 	.word	0x00000000
        /*0040*/ 	.short	0x0000
        /*0042*/ 	.short	0x0000
        /*0044*/ 	.byte	0x00, 0xf0, 0x21, 0x31


	//----- nvinfo : EIATTR_SPARSE_MMA_MASK
	.align		4
.L_8363:
        /*0048*/ 	.byte	0x03, 0x50
        /*004a*/ 	.short	0x0000


	//----- nvinfo : EIATTR_MAXREG_COUNT
	.align		4
        /*004c*/ 	.byte	0x03, 0x1b
        /*004e*/ 	.short	0x0080


	//----- nvinfo : EIATTR_MERCURY_ISA_VERSION
	.align		4
        /*0050*/ 	.byte	0x03, 0x5f
        /*0052*/ 	.short	0x0101


	//----- nvinfo : EIATTR_EXIT_INSTR_OFFSETS
	.align		4
        /*0054*/ 	.byte	0x04, 0x1c
        /*0056*/ 	.short	(.L_8365 - .L_8364)


	//   ....[0]....
.L_8364:
        /*0058*/ 	.word	0x000001b0


	//   ....[1]....
        /*005c*/ 	.word	0x00000fe0


	//   ....[2]....
        /*0060*/ 	.word	0x00001040


	//   ....[3]....
        /*0064*/ 	.word	0x00001ab0


	//----- nvinfo : EIATTR_MAX_THREADS
	.align		4
.L_8365:
        /*0068*/ 	.byte	0x04, 0x05
        /*006a*/ 	.short	(.L_8367 - .L_8366)
.L_8366:
        /*006c*/ 	.word	0x00000200
        /*0070*/ 	.word	0x00000001
        /*0074*/ 	.word	0x00000001


	//----- nvinfo : EIATTR_CRS_STACK_SIZE
	.align		4
.L_8367:
        /*0078*/ 	.byte	0x04, 0x1e
        /*007a*/ 	.short	(.L_8369 - .L_8368)
.L_8368:
        /*007c*/ 	.word	0x00000000


	//----- nvinfo : EIATTR_CBANK_PARAM_SIZE
	.align		4
.L_8369:
        /*0080*/ 	.byte	0x03, 0x19
        /*0082*/ 	.short	0x0c58


	//----- nvinfo : EIATTR_PARAM_CBANK
	.align		4
        /*0084*/ 	.byte	0x04, 0x0a
        /*0086*/ 	.short	(.L_8371 - .L_8370)
	.align		4
.L_8370:
        /*0088*/ 	.word	index@(.nv.constant0._ZN2at6native55_GLOBAL__N__de093ff9_22_ForeachBinaryOpList_cu_a911ec4325multi_tensor_apply_kernelINS1_18TensorListMetadataILi3EEENS1_24BinaryOpListAlphaFunctorIN3c107complexIfEELi3ELi2ELi2EEEJSt7dividesIS8_ES8_EEEvT_T0_DpT1_)
        /*008c*/ 	.short	0x0210
        /*008e*/ 	.short	0x0c58


	//----- nvinfo : EIATTR_SW_WAR
	.align		4
.L_8371:
        /*0090*/ 	.byte	0x04, 0x36
        /*0092*/ 	.short	(.L_8373 - .L_8372)
.L_8372:
        /*0094*/ 	.word	0x00000008
.L_8373:


//--------------------- .nv.info._ZN2at6native55_GLOBAL__N__de093ff9_22_ForeachBinaryOpList_cu_a911ec4325multi_tensor_apply_kernelINS1_18TensorListMetadataILi3EEENS1_24BinaryOpListAlphaFunctorIN3c107complexIdEELi3ELi2ELi2EEEJSt7dividesIS8_ES8_EEEvT_T0_DpT1_ --------------------------
	.section	.nv.info._ZN2at6native55_GLOBAL__N__de093ff9_22_ForeachBinaryOpList_cu_a911ec4325multi_tensor_apply_kernelINS1_18TensorListMetadataILi3EEENS1_24BinaryOpListAlphaFunctorIN3c107complexIdEELi3ELi2ELi2EEEJSt7dividesIS8_ES8_EEEvT_T0_DpT1_,"",@"SHT_CUDA_INFO"
	.sectionflags	@""
	.align	4


	//----- nvinfo : EIATTR_CUDA_API_VERSION
	.align		4
        /*0000*/ 	.byte	0x04, 0x37
        /*0002*/ 	.short	(.L_8375 - .L_8374)
.L_8374:
        /*0004*/ 	.word	0x00000082


	//----- nvinfo : EIATTR_KPARAM_INFO
	.align		4
.L_8375:
        /*0008*/ 	.byte	0x04, 0x17
        /*000a*/ 	.short	(.L_8377 - .L_8376)
.L_8376:
        /*000c*/ 	.word	0x00000000
        /*0010*/ 	.short	0x0003
        /*0012*/ 	.short	0x0c50
        /*0014*/ 	.byte	0x00, 0xf0, 0x41, 0x00


	//----- nvinfo : EIATTR_KPARAM_INFO
	.align		4
.L_8377:
        /*0018*/ 	.byte	0x04, 0x17
        /*001a*/ 	.short	(.L_8379 - .L_8378)
.L_8378:
        /*001c*/ 	.word	0x00000000
        /*0020*/ 	.short	0x0002
        /*0022*/ 	.short	0x0c49
        /*0024*/ 	.byte	0x00, 0xf0, 0x05, 0x00


	//----- nvinfo : EIATTR_KPARAM_INFO
	.align		4
.L_8379:
        /*0028*/ 	.byte	0x04, 0x17
        /*002a*/ 	.short	(.L_8381 - .L_8380)
.L_8380:
        /*002c*/ 	.word	0x00000000
        /*0030*/ 	.short	0x0001
        /*0032*/ 	.short	0x0c48
        /*0034*/ 	.byte	0x00, 0xf0, 0x05, 0x00


	//----- nvinfo : EIATTR_KPARAM_INFO
	.align		4
.L_8381:
        /*0038*/ 	.byte	0x04, 0x17
        /*003a*/ 	.short	(.L_8383 - .L_8382)
.L_8382:
        /*003c*/ 	.word	0x00000000
        /*0040*/ 	.short	0x0000
        /*0042*/ 	.short	0x0000
        /*0044*/ 	.byte	0x00, 0xf0, 0x21, 0x31


	//----- nvinfo : EIATTR_SPARSE_MMA_MASK
	.align		4
.L_8383:
        /*0048*/ 	.byte	0x03, 0x50
        /*004a*/ 	.short	0x0000


	//----- nvinfo : EIATTR_MAXREG_COUNT
	.align		4
        /*004c*/ 	.byte	0x03, 0x1b
        /*004e*/ 	.short	0x0080


	//----- nvinfo : EIATTR_MERCURY_ISA_VERSION
	.align		4
        /*0050*/ 	.byte	0x03, 0x5f
        /*0052*/ 	.short	0x0101


	//----- nvinfo : EIATTR_EXIT_INSTR_OFFSETS
	.align		4
        /*0054*/ 	.byte	0x04, 0x1c
        /*0056*/ 	.short	(.L_8385 - .L_8384)


	//   ....[0]....
.L_8384:
        /*0058*/ 	.word	0x000001b0


	//   ....[1]....
        /*005c*/ 	.word	0x00002df0


	//   ....[2]....
        /*0060*/ 	.word	0x00002e50


	//   ....[3]....
        /*0064*/ 	.word	0x00005730


	//----- nvinfo : EIATTR_MAX_THREADS
	.align		4
.L_8385:
        /*0068*/ 	.byte	0x04, 0x05
        /*006a*/ 	.short	(.L_8387 - .L_8386)
.L_8386:
        /*006c*/ 	.word	0x00000200
        /*0070*/ 	.word	0x00000001
        /*0074*/ 	.word	0x00000001


	//----- nvinfo : EIATTR_CRS_STACK_SIZE
	.align		4
.L_8387:
        /*0078*/ 	.byte	0x04, 0x1e
        /*007a*/ 	.short	(.L_8389 - .L_8388)
.L_8388:
        /*007c*/ 	.word	0x00000000


	//----- nvinfo : EIATTR_CBANK_PARAM_SIZE
	.align		4
.L_8389:
        /*0080*/ 	.byte	0x03, 0x19
        /*0082*/ 	.short	0x0c60


	//----- nvinfo : EIATTR_PARAM_CBANK
	.align		4
        /*0084*/ 	.byte	0x04, 0x0a
        /*0086*/ 	.short	(.L_8391 - .L_8390)
	.align		4
.L_8390:
        /*0088*/ 	.word	index@(.nv.constant0._ZN2at6native55_GLOBAL__N__de093ff9_22_ForeachBinaryOpList_cu_a911ec4325multi_tensor_apply_kernelINS1_18TensorListMetadataILi3EEENS1_24BinaryOpListAlphaFunctorIN3c107complexIdEELi3ELi2ELi2EEEJSt7dividesIS8_ES8_EEEvT_T0_DpT1_)
        /*008c*/ 	.short	0x0210
        /*008e*/ 	.short	0x0c60


	//----- nvinfo : EIATTR_SW_WAR
	.align		4
.L_8391:
        /*0090*/ 	.byte	0x04, 0x36
        /*0092*/ 	.short	(.L_8393 - .L_8392)
.L_8392:
        /*0094*/ 	.word	0x00000008
.L_8393:


//--------------------- .nv.info._ZN2at6native55_GLOBAL__N__de093ff9_22_ForeachBinaryOpList_cu_a911ec4325multi_tensor_apply_kernelINS1_18TensorListMetadataILi3EEENS1_24BinaryOpListAlphaFunctorIfLi3ELi2ELi2EEEJSt7dividesIfEfEEEvT_T0_DpT1_ --------------------------
	.section	.nv.info._ZN2at6native55_GLOBAL__N__de093ff9_22_ForeachBinaryOpList_cu_a911ec4325multi_tensor_apply_kernelINS1_18TensorListMetadataILi3EEENS1_24BinaryOpListAlphaFunctorIfLi3ELi2ELi2EEEJSt7dividesIfEfEEEvT_T0_DpT1_,"",@"SHT_CUDA_INFO"
	.sectionflags	@""
	.align	4


	//----- nvinfo : EIATTR_CUDA_API_VERSION
	.align		4
        /*0000*/ 	.byte	0x04, 0x37
        /*0002*/ 	.short	(.L_8395 - .L_8394)
.L_8394:
        /*0004*/ 	.word	0x00000082


	//----- nvinfo : EIATTR_KPARAM_INFO
	.align		4
.L_8395:
        /*0008*/ 	.byte	0x04, 0x17
        /*000a*/ 	.short	(.L_8397 - .L_8396)
.L_8396:
        /*000c*/ 	.word	0x00000000
        /*0010*/ 	.short	0x0003
        /*0012*/ 	.short	0x0c4c
        /*0014*/ 	.byte	0x00, 0xf0, 0x11, 0x00


	//----- nvinfo : EIATTR_KPARAM_INFO
	.align		4
.L_8397:
        /*0018*/ 	.byte	0x04, 0x17
        /*001a*/ 	.short	(.L_8399 - .L_8398)
.L_8398:
        /*001c*/ 	.word	0x00000000
        /*0020*/ 	.short	0x0002
        /*0022*/ 	.short	0x0c49
        /*0024*/ 	.byte	0x00, 0xf0, 0x05, 0x00


	//----- nvinfo : EIATTR_KPARAM_INFO
	.align		4
.L_8399:
        /*0028*/ 	.byte	0x04, 0x17
        /*002a*/ 	.short	(.L_8401 - .L_8400)
.L_8400:
        /*002c*/ 	.word	0x00000000
        /*0030*/ 	.short	0x0001
        /*0032*/ 	.short	0x0c48
        /*0034*/ 	.byte	0x00, 0xf0, 0x05, 0x00


	//----- nvinfo : EIATTR_KPARAM_INFO
	.align		4
.L_8401:
        /*0038*/ 	.byte	0x04, 0x17
        /*003a*/ 	.short	(.L_8403 - .L_8402)
.L_8402:
        /*003c*/ 	.word	0x00000000
        /*0040*/ 	.short	0x0000
        /*0042*/ 	.short	0x0000
        /*0044*/ 	.byte	0x00, 0xf0, 0x21, 0x31


	//----- nvinfo : EIATTR_SPARSE_MMA_MASK
	.align		4
.L_8403:
        /*0048*/ 	.byte	0x03, 0x50
        /*004a*/ 	.short	0x0000


	//----- nvinfo : EIATTR_MAXREG_COUNT
	.align		4
        /*004c*/ 	.byte	0x03, 0x1b
        /*004e*/ 	.short	0x0080


	//----- nvinfo : EIATTR_MERCURY_ISA_VERSION
	.align		4
        /*0050*/ 	.byte	0x03, 0x5f
        /*0052*/ 	.short	0x0101


	//----- nvinfo : EIATTR_EXIT_INSTR_OFFSETS
	.align		4
        /*0054*/ 	.byte	0x04, 0x1c
        /*0056*/ 	.short	(.L_8405 - .L_8404)


	//   ....[0]....
.L_8404:
        /*0058*/ 	.word	0x000001b0


	//   ....[1]....
        /*005c*/ 	.word	0x00000750


	//   ....[2]....
        /*0060*/ 	.word	0x000007b0


	//   ....[3]....
        /*0064*/ 	.word	0x000009f0


	//----- nvinfo : EIATTR_MAX_THREADS
	.align		4
.L_8405:
        /*0068*/ 	.byte	0x04, 0x05
        /*006a*/ 	.short	(.L_8407 - .L_8406)
.L_8406:
        /*006c*/ 	.word	0x00000200
        /*0070*/ 	.word	0x00000001
        /*0074*/ 	.word	0x00000001


	//----- nvinfo : EIATTR_CRS_STACK_SIZE
	.align		4
.L_8407:
        /*0078*/ 	.byte	0x04, 0x1e
        /*007a*/ 	.short	(.L_8409 - .L_8408)
.L_8408:
        /*007c*/ 	.word	0x00000000


	//----- nvinfo : EIATTR_CBANK_PARAM_SIZE
	.align		4
.L_8409:
        /*0080*/ 	.byte	0x03, 0x19
        /*0082*/ 	.short	0x0c50


	//----- nvinfo : EIATTR_PARAM_CBANK
	.align		4
        /*0084*/ 	.byte	0x04, 0x0a
        /*0086*/ 	.short	(.L_8411 - .L_8410)
	.align		4
.L_8410:
        /*0088*/ 	.word	index@(.nv.constant0._ZN2at6native55_GLOBAL__N__de093ff9_22_ForeachBinaryOpList_cu_a911ec4325multi_tensor_apply_kernelINS1_18TensorListMetadataILi3EEENS1_24BinaryOpListAlphaFunctorIfLi3ELi2ELi2EEEJSt7dividesIfEfEEEvT_T0_DpT1_)
        /*008c*/ 	.short	0x0210
        /*008e*/ 	.short	0x0c50


	//----- nvinfo : EIATTR_SW_WAR
	.align		4
.L_8411:
        /*0090*/ 	.byte	0x04, 0x36
        /*0092*/ 	.short	(.L_8413 - .L_8412)
.L_8412:
        /*0094*/ 	.word	0x00000008
.L_8413:


//--------------------- .nv.info._ZN2at6native55_GLOBAL__N__de093ff9_22_ForeachBinaryOpList_cu_a911ec4325multi_tensor_apply_kernelINS1_18TensorListMetadataILi3EEENS1_24BinaryOpListAlphaFunctorIdLi3ELi2ELi2EEEJSt7dividesIdEdEEEvT_T0_DpT1_ --------------------------
	.section	.nv.info._ZN2at6native55_GLOBAL__N__de093ff9_22_ForeachBinaryOpList_cu_a911ec4325multi_tensor_apply_kernelINS1_18TensorListMetadataILi3EEENS1_24BinaryOpListAlphaFunctorIdLi3ELi2ELi2EEEJSt7dividesIdEdEEEvT_T0_DpT1_,"",@"SHT_CUDA_INFO"
	.sectionflags	@""
	.align	4


	//----- nvinfo : EIATTR_CUDA_API_VERSION
	.align		4
        /*0000*/ 	.byte	0x04, 0x37
        /*0002*/ 	.short	(.L_8415 - .L_8414)
.L_8414:
        /*0004*/ 	.word	0x00000082


	//----- nvinfo : EIATTR_KPARAM_INFO
	.align		4
.L_8415:
        /*0008*/ 	.byte	0x04, 0x17
        /*000a*/ 	.short	(.L_8417 - .L_8416)
.L_8416:
        /*000c*/ 	.word	0x00000000
        /*0010*/ 	.short	0x0003
        /*0012*/ 	.short	0x0c50
        /*0014*/ 	.byte	0x00, 0xf0, 0x21, 0x00


	//----- nvinfo : EIATTR_KPARAM_INFO
	.align		4
.L_8417:
        /*0018*/ 	.byte	0x04, 0x17
        /*001a*/ 	.short	(.L_8419 - .L_8418)
.L_8418:
        /*001c*/ 	.word	0x00000000
        /*0020*/ 	.short	0x0002
        /*0022*/ 	.short	0x0c49
        /*0024*/ 	.byte	0x00, 0xf0, 0x05, 0x00


	//----- nvinfo : EIATTR_KPARAM_INFO
	.align		4
.L_8419:
        /*0028*/ 	.byte	0x04, 0x17
        /*002a*/ 	.short	(.L_8421 - .L_8420)
.L_8420:
        /*002c*/ 	.word	0x00000000
        /*0030*/ 	.short	0x0001
        /*0032*/ 	.short	0x0c48
        /*0034*/ 	.byte	0x00, 0xf0, 0x05, 0x00


	//----- nvinfo : EIATTR_KPARAM_INFO
	.align		4
.L_8421:
        /*0038*/ 	.byte	0x04, 0x17
        /*003a*/ 	.short	(.L_8423 - .L_8422)
.L_8422:
        /*003c*/ 	.word	0x00000000
        /*0040*/ 	.short	0x0000
        /*0042*/ 	.short	0x0000
        /*0044*/ 	.byte	0x00, 0xf0, 0x21, 0x31


	//----- nvinfo : EIATTR_SPARSE_MMA_MASK
	.align		4
.L_8423:
        /*0048*/ 	.byte	0x03, 0x50
        /*004a*/ 	.short	0x0000


	//----- nvinfo : EIATTR_MAXREG_COUNT
	.align		4
        /*004c*/ 	.byte	0x03, 0x1b
        /*004e*/ 	.short	0x0080


	//----- nvinfo : EIATTR_MERCURY_ISA_VERSION
	.align		4
        /*0050*/ 	.byte	0x03, 0x5f
        /*0052*/ 	.short	0x0101


	//----- nvinfo : EIATTR_EXIT_INSTR_OFFSETS
	.align		4
        /*0054*/ 	.byte	0x04, 0x1c
        /*0056*/ 	.short	(.L_8425 - .L_8424)


	//   ....[0]....
.L_8424:
        /*0058*/ 	.word	0x000001b0


	//   ....[1]....
        /*005c*/ 	.word	0x00000cb0


	//   ....[2]....
        /*0060*/ 	.word	0x00000d10


	//   ....[3]....
        /*0064*/ 	.word	0x000014e0


	//----- nvinfo : EIATTR_MAX_THREADS
	.align		4
.L_8425:
        /*0068*/ 	.byte	0x04, 0x05
        /*006a*/ 	.short	(.L_8427 - .L_8426)
.L_8426:
        /*006c*/ 	.word	0x00000200
        /*0070*/ 	.word	0x00000001
        /*0074*/ 	.word	0x00000001


	//----- nvinfo : EIATTR_CRS_STACK_SIZE
	.align		4
.L_8427:
        /*0078*/ 	.byte	0x04, 0x1e
        /*007a*/ 	.short	(.L_8429 - .L_8428)
.L_8428:
        /*007c*/ 	.word	0x00000000


	//----- nvinfo : EIATTR_CBANK_PARAM_SIZE
	.align		4
.L_8429:
        /*0080*/ 	.byte	0x03, 0x19
        /*0082*/ 	.short	0x0c58


	//----- nvinfo : EIATTR_PARAM_CBANK
	.align		4
        /*0084*/ 	.byte	0x04, 0x0a
        /*0086*/ 	.short	(.L_8431 - .L_8430)
	.align		4
.L_8430:
        /*0088*/ 	.word	index@(.nv.constant0._ZN2at6native55_GLOBAL__N__de093ff9_22_ForeachBinaryOpList_cu_a911ec4325multi_tensor_apply_kernelINS1_18TensorListMetadataILi3EEENS1_24BinaryOpListAlphaFunctorIdLi3ELi2ELi2EEEJSt7dividesIdEdEEEvT_T0_DpT1_)
        /*008c*/ 	.short	0x0210
        /*008e*/ 	.short	0x0c58


	//----- nvinfo : EIATTR_SW_WAR
	.align		4
.L_8431:
        /*0090*/ 	.byte	0x04, 0x36
        /*0092*/ 	.short	(.L_8433 - .L_8432)
.L_8432:
        /*0094*/ 	.word	0x00000008
.L_8433:


//--------------------- .nv.info._ZN2at6native55_GLOBAL__N__de093ff9_22_ForeachBinaryOpList_cu_a911ec4325multi_tensor_apply_kernelINS1_18TensorListMetadataILi3EEENS1_24BinaryOpListAlphaFunctorIsLi3ELi2ELi2EEEJSt7dividesIsEsEEEvT_T0_DpT1_ --------------------------
	.section	.nv.info._ZN2at6native55_GLOBAL__N__de093ff9_22_ForeachBinaryOpList_cu_a911ec4325multi_tensor_apply_kernelINS1_18TensorListMetadataILi3EEENS1_24BinaryOpListAlphaFunctorIsLi3ELi2ELi2EEEJSt7dividesIsEsEEEvT_T0_DpT1_,"",@"SHT_CUDA_INFO"
	.sectionflags	@""
	.align	4


	//----- nvinfo : EIATTR_CUDA_API_VERSION
	.align		4
        /*0000*/ 	.byte	0x04, 0x37
        /*0002*/ 	.short	(.L_8435 - .L_8434)
.L_8434:
        /*0004*/ 	.word	0x00000082


	//----- nvinfo : EIATTR_KPARAM_INFO
	.align		4
.L_8435:
        /*0008*/ 	.byte	0x04, 0x17
        /*000a*/ 	.short	(.L_8437 - .L_8436)
.L_8436:
        /*000c*/ 	.word	0x00000000
        /*0010*/ 	.short	0x0003
        /*0012*/ 	.short	0x0c4a
        /*0014*/ 	.byte	0x00, 0xf0, 0x09, 0x00


	//----- nvinfo : EIATTR_KPARAM_INFO
	.align		4
.L_8437:
        /*0018*/ 	.byte	0x04, 0x17
        /*001a*/ 	.short	(.L_8439 - .L_8438)
.L_8438:
        /*001c*/ 	.word	0x00000000
        /*0020*/ 	.short	0x0002
        /*0022*/ 	.short	0x0c49
        /*0024*/ 	.byte	0x00, 0xf0, 0x05, 0x00


	//----- nvinfo : EIATTR_KPARAM_INFO
	.align		4
.L_8439:
        /*0028*/ 	.byte	0x04, 0x17
        /*002a*/ 	.short	(.L_8441 - .L_8440)
.L_8440:
        /*002c*/ 	.word	0x00000000
        /*0030*/ 	.short	0x0001
        /*0032*/ 	.short	0x0c48
        /*0034*/ 	.byte	0x00, 0xf0, 0x05, 0x00


	//----- nvinfo : EIATTR_KPARAM_INFO
	.align		4
.L_8441:
        /*0038*/ 	.byte	0x04, 0x17
        /*003a*/ 	.short	(.L_8443 - .L_8442)
.L_8442:
        /*003c*/ 	.word	0x00000000
        /*0040*/ 	.short	0x0000
        /*0042*/ 	.short	0x0000
        /*0044*/ 	.byte	0x00, 0xf0, 0x21, 0x31


	//----- nvinfo : EIATTR_SPARSE_MMA_MASK
	.align		4
.L_8443:
        /*0048*/ 	.byte	0x03, 0x50
        /*004a*/ 	.short	0x0000


	//----- nvinfo : EIATTR_MAXREG_COUNT
	.align		4
        /*004c*/ 	.byte	0x03, 0x1b
        /*004e*/ 	.short	0x0080


	//----- nvinfo : EIATTR_MERCURY_ISA_VERSION
	.align		4
        /*0050*/ 	.byte	0x03, 0x5f
        /*0052*/ 	.short	0x0101


	//----- nvinfo : EIATTR_EXIT_INSTR_OFFSETS
	.align		4
        /*0054*/ 	.byte	0x04, 0x1c
        /*0056*/ 	.short	(.L_8445 - .L_8444)


	//   ....[0]....
.L_8444:
        /*0058*/ 	.word	0x000001b0


	//   ....[1]....
        /*005c*/ 	.word	0x00000dd0


	//   ....[2]....
        /*0060*/ 	.word	0x00000e30


	//   ....[3]....
        /*0064*/ 	.word	0x00001740


	//----- nvinfo : EIATTR_MAX_THREADS
	.align		4
.L_8445:
        /*0068*/ 	.byte	0x04, 0x05
        /*006a*/ 	.short	(.L_8447 - .L_8446)
.L_8446:
        /*006c*/ 	.word	0x00000200
        /*0070*/ 	.word	0x00000001
        /*0074*/ 	.word	0x00000001


	//----- nvinfo : EIATTR_CRS_STACK_SIZE
	.align		4
.L_8447:
        /*0078*/ 	.byte	0x04, 0x1e
        /*007a*/ 	.short	(.L_8449 - .L_8448)
.L_8448:
        /*007c*/ 	.word	0x00000000


	//----- nvinfo : EIATTR_CBANK_PARAM_SIZE
	.align		4
.L_8449:
        /*0080*/ 	.byte	0x03, 0x19
        /*0082*/ 	.short	0x0c4c


	//----- nvinfo : EIATTR_PARAM_CBANK
	.align		4
        /*0084*/ 	.byte	0x04, 0x0a
        /*0086*/ 	.short	(.L_8451 - .L_8450)
	.align		4
.L_8450:
        /*0088*/ 	.word	index@(.nv.constant0._ZN2at6native55_GLOBAL__N__de093ff9_22_ForeachBinaryOpList_cu_a911ec4325multi_tensor_apply_kernelINS1_18TensorListMetadataILi3EEENS1_24BinaryOpListAlphaFunctorIsLi3ELi2ELi2EEEJSt7dividesIsEsEEEvT_T0_DpT1_)
        /*008c*/ 	.short	0x0210
        /*008e*/ 	.short	0x0c4c


	//----- nvinfo : EIATTR_SW_WAR
	.align		4
.L_8451:
        /*0090*/ 	.byte	0x04, 0x36
        /*0092*/ 	.short	(.L_8453 - .L_8452)
.L_8452:
        /*0094*/ 	.word	0x00000008
.L_8453:


//--------------------- .nv.info._ZN2at6native55_GLOBAL__N__de093ff9_22_ForeachBinaryOpList_cu_a911ec4325multi_tensor_apply_kernelINS1_18TensorListMetadataILi3EEENS1_24BinaryOpListAlphaFunctorIlLi3ELi2ELi2EEEJSt7dividesIlElEEEvT_T0_DpT1_ --------------------------
	.section	.nv.info._ZN2at6native55_GLOBAL__N__de093ff9_22_ForeachBinaryOpList_cu_a911ec4325multi_tensor_apply_kernelINS1_18TensorListMetadataILi3EEENS1_24BinaryOpListAlphaFunctorIlLi3ELi2ELi2EEEJSt7dividesIlElEEEvT_T0_DpT1_,"",@"SHT_CUDA_INFO"
	.sectionflags	@""
	.align	4


	//----- nvinfo : EIATTR_CUDA_API_VERSION
	.align		4
        /*0000*/ 	.byte	0x04, 0x37
        /*0002*/ 	.short	(.L_8455 - .L_8454)
.L_8454:
        /*0004*/ 	.word	0x00000082


	//----- nvinfo : EIATTR_KPARAM_INFO
	.align		4
.L_8455:
        /*0008*/ 	.byte	0x04, 0x17
        /*000a*/ 	.short	(.L_8457 - .L_8456)
.L_8456:
        /*000c*/ 	.word	0x00000000
        /*0010*/ 	.short	0x0003
        /*0012*/ 	.short	0x0c50
        /*0014*/ 	.byte	0x00, 0xf0, 0x21, 0x00


	//----- nvinfo : EIATTR_KPARAM_INFO
	.align		4
.L_8457:
        /*0018*/ 	.byte	0x04, 0x17
        /*001a*/ 	.short	(.L_8459 - .L_8458)
.L_8458:
        /*001c*/ 	.word	0x00000000
        /*0020*/ 	.short	0x0002
        /*0022*/ 	.short	0x0c49
        /*0024*/ 	.byte	0x00, 0xf0, 0x05, 0x00


	//----- nvinfo : EIATTR_KPARAM_INFO
	.align		4
.L_8459:
        /*0028*/ 	.byte	0x04, 0x17
        /*002a*/ 	.short	(.L_8461 - .L_8460)
.L_8460:
        /*002c*/ 	.word	0x00000000
        /*0030*/ 	.short	0x0001
        /*0032*/ 	.short	0x0c48
        /*0034*/ 	.byte	0x00, 0xf0, 0x05, 0x00


	//----- nvinfo : EIATTR_KPARAM_INFO
	.align		4
.L_8461:
        /*0038*/ 	.byte	0x04, 0x17
        /*003a*/ 	.short	(.L_8463 - .L_8462)
.L_8462:
        /*003c*/ 	.word	0x00000000
        /*0040*/ 	.short	0x0000
        /*0042*/ 	.short	0x0000
        /*0044*/ 	.byte	0x00, 0xf0, 0x21, 0x31


	//----- nvinfo : EIATTR_SPARSE_MMA_MASK
	.align		4
.L_8463:
        /*0048*/ 	.byte	0x03, 0x50
        /*004a*/ 	.short	0x0000


	//----- nvinfo : EIATTR_MAXREG_COUNT
	.align		4
        /*004c*/ 	.byte	0x03, 0x1b
        /*004e*/ 	.short	0x0080


	//----- nvinfo : EIATTR_MERCURY_ISA_VERSION
	.align		4
        /*0050*/ 	.byte	0x03, 0x5f
        /*0052*/ 	.short	0x0101


	//----- nvinfo : EIATTR_EXIT_INSTR_OFFSETS
	.align		4
        /*0054*/ 	.byte	0x04, 0x1c
        /*0056*/ 	.short	(.L_8465 - .L_8464)


	//   ....[0]....
.L_8464:
        /*0058*/ 	.word	0x000001b0


	//   ....[1]....
        /*005c*/ 	.word	0x00001020


	//   ....[2]....
        /*0060*/ 	.word	0x00001080


	//   ....[3]....
        /*0064*/ 	.word	0x00001b80


	//----- nvinfo : EIATTR_MAX_THREADS
	.align		4
.L_8465:
        /*0068*/ 	.byte	0x04, 0x05
        /*006a*/ 	.short	(.L_8467 - .L_8466)
.L_8466:
        /*006c*/ 	.word	0x00000200
        /*0070*/ 	.word	0x00000001
        /*0074*/ 	.word	0x00000001


	//----- nvinfo : EIATTR_CRS_STACK_SIZE
	.align		4
.L_8467:
        /*0078*/ 	.byte	0x04, 0x1e
        /*007a*/ 	.short	(.L_8469 - .L_8468)
.L_8468:
        /*007c*/ 	.word	0x00000000


	//----- nvinfo : EIATTR_CBANK_PARAM_SIZE
	.align		4
.L_8469:
        /*0080*/ 	.byte	0x03, 0x19
        /*0082*/ 	.short	0x0c58


	//----- nvinfo : EIATTR_PARAM_CBANK
	.align		4
        /*0084*/ 	.byte	0x04, 0x0a
        /*0086*/ 	.short	(.L_8471 - .L_8470)
	.align		4
.L_8470:
        /*0088*/ 	.word	index@(.nv.constant0._ZN2at6native55_GLOBAL__N__de093ff9_22_ForeachBinaryOpList_cu_a911ec4325multi_tensor_apply_kernelINS1_18TensorListMetadataILi3EEENS1_24BinaryOpListAlphaFunctorIlLi3ELi2ELi2EEEJSt7dividesIlElEEEvT_T0_DpT1_)
        /*008c*/ 	.short	0x0210
        /*008e*/ 	.short	0x0c58


	//----- nvinfo : EIATTR_SW_WAR
	.align		4
.L_8471:
        /*0090*/ 	.byte	0x04, 0x36
        /*0092*/ 	.short	(.L_8473 - .L_8472)
.L_8472:
        /*0094*/ 	.word	0x00000008
.L_8473:


//--------------------- .nv.info._ZN2at6native55_GLOBAL__N__de093ff9_22_ForeachBinaryOpList_cu_a911ec4325multi_tensor_apply_kernelINS1_18TensorListMetadataILi3EEENS1_24BinaryOpListAlphaFunctorIiLi3ELi2ELi2EEEJSt7dividesIiEiEEEvT_T0_DpT1_ --------------------------
	.section	.nv.info._ZN2at6native55_GLOBAL__N__de093ff9_22_ForeachBinaryOpList_cu_a911ec4325multi_tensor_apply_kernelINS1_18TensorListMetadataILi3EEENS1_24BinaryOpListAlphaFunctorIiLi3ELi2ELi2EEEJSt7dividesIiEiEEEvT_T0_DpT1_,"",@"SHT_CUDA_INFO"
	.sectionflags	@""
	.align	4


	//----- nvinfo : EIATTR_CUDA_API_VERSION
	.align		4
        /*0000*/ 	.byte	0x04, 0x37
        /*0002*/ 	.short	(.L_8475 - .L_8474)
.L_8474:
        /*0004*/ 	.word	0x00000082


	//----- nvinfo : EIATTR_KPARAM_INFO
	.align		4
.L_8475:
        /*0008*/ 	.byte	0x04, 0x17
        /*000a*/ 	.short	(.L_8477 - .L_8476)
.L_8476:
        /*000c*/ 	.word	0x00000000
        /*0010*/ 	.short	0x0003
        /*0012*/ 	.short	0x0c4c
        /*0014*/ 	.byte	0x00, 0xf0, 0x11, 0x00


	//----- nvinfo : EIATTR_KPARAM_INFO
	.align		4
.L_8477:
        /*0018*/ 	.byte	0x04, 0x17
        /*001a*/ 	.short	(.L_8479 - .L_8478)
.L_8478:
        /*001c*/ 	.word	0x00000000
        /*0020*/ 	.short	0x0002
        /*0022*/ 	.short	0x0c49
        /*0024*/ 	.byte	0x00, 0xf0, 0x05, 0x00


	//----- nvinfo : EIATTR_KPARAM_INFO
	.align		4
.L_8479:
        /*0028*/ 	.byte	0x04, 0x17
        /*002a*/ 	.short	(.L_8481 - .L_8480)
.L_8480:
        /*002c*/ 	.word	0x00000000
        /*0030*/ 	.short	0x0001
        /*0032*/ 	.short	0x0c48
        /*0034*/ 	.byte	0x00, 0xf0, 0x05, 0x00


	//----- nvinfo : EIATTR_KPARAM_INFO
	.align		4
.L_8481:
        /*0038*/ 	.byte	0x04, 0x17
        /*003a*/ 	.short	(.L_8483 - .L_8482)
.L_8482:
        /*003c*/ 	.word	0x00000000
        /*0040*/ 	.short	0x0000
        /*0042*/ 	.short	0x0000
        /*0044*/ 	.byte	0x00, 0xf0, 0x21, 0x31


	//----- nvinfo : EIATTR_SPARSE_MMA_MASK
	.align		4
.L_8483:
        /*0048*/ 	.byte	0x03, 0x50
        /*004a*/ 	.short	0x0000


	//----- nvinfo : EIATTR_MAXREG_COUNT
	.align		4
        /*004c*/ 	.byte	0x03, 0x1b
        /*004e*/ 	.short	0x0080


	//----- nvinfo : EIATTR_MERCURY_ISA_VERSION
	.align		4
        /*0050*/ 	.byte	0x03, 0x5f
        /*0052*/ 	.short	0x0101


	//----- nvinfo : EIATTR_EXIT_INSTR_OFFSETS
	.align		4
        /*0054*/ 	.byte	0x04, 0x1c
        /*0056*/ 	.short	(.L_8485 - .L_8484)


	//   ....[0]....
.L_8484:
        /*0058*/ 	.word	0x000001b0


	//   ....[1]....
        /*005c*/ 	.word	0x00000ce0


	//   ....[2]....
        /*0060*/ 	.word	0x00000d40


	//   ....[3]....
        /*0064*/ 	.word	0x00001560


	//----- nvinfo : EIATTR_MAX_THREADS
	.align		4
.L_8485:
        /*0068*/ 	.byte	0x04, 0x05
        /*006a*/ 	.short	(.L_8487 - .L_8486)
.L_8486:
        /*006c*/ 	.word	0x00000200
        /*0070*/ 	.word	0x00000001
        /*0074*/ 	.word	0x00000001


	//----- nvinfo : EIATTR_CRS_STACK_SIZE
	.align		4
.L_8487:
        /*0078*/ 	.byte	0x04, 0x1e
        /*007a*/ 	.short	(.L_8489 - .L_8488)
.L_8488:
        /*007c*/ 	.word	0x00000000


	//----- nvinfo : EIATTR_CBANK_PARAM_SIZE
	.align		4
.L_8489:
        /*0080*/ 	.byte	0x03, 0x19
        /*0082*/ 	.short	0x0c50


	//----- nvinfo : EIATTR_PARAM_CBANK
	.align		4
        /*0084*/ 	.byte	0x04, 0x0a
        /*0086*/ 	.short	(.L_8491 - .L_8490)
	.align		4
.L_8490:
        /*0088*/ 	.word	index@(.nv.constant0._ZN2at6native55_GLOBAL__N__de093ff9_22_ForeachBinaryOpList_cu_a911ec4325multi_tensor_apply_kernelINS1_18TensorListMetadataILi3EEENS1_24BinaryOpListAlphaFunctorIiLi3ELi2ELi2EEEJSt7dividesIiEiEEEvT_T0_DpT1_)
        /*008c*/ 	.short	0x0210
        /*008e*/ 	.short	0x0c50


	//----- nvinfo : EIATTR_SW_WAR
	.align		4
.L_8491:
        /*0090*/ 	.byte	0x04, 0x36
        /*0092*/ 	.short	(.L_8493 - .L_8492)
.L_8492:
        /*0094*/ 	.word	0x00000008
.L_8493:


//--------------------- .nv.info._ZN2at6native55_GLOBAL__N__de093ff9_22_ForeachBinaryOpList_cu_a911ec4325multi_tensor_apply_kernelINS1_18TensorListMetadataILi3EEENS1_24BinaryOpListAlphaFunctorIaLi3ELi2ELi2EEEJSt7dividesIaEaEEEvT_T0_DpT1_ --------------------------
	.section	.nv.info._ZN2at6native55_GLOBAL__N__de093ff9_22_ForeachBinaryOpList_cu_a911ec4325multi_tensor_apply_kernelINS1_18TensorListMetadataILi3EEENS1_24BinaryOpListAlphaFunctorIaLi3ELi2ELi2EEEJSt7dividesIaEaEEEvT_T0_DpT1_,"",@"SHT_CUDA_INFO"
	.sectionflags	@""
	.align	4


	//----- nvinfo : EIATTR_CUDA_API_VERSION
	.align		4
        /*0000*/ 	.byte	0x04, 0x37
        /*0002*/ 	.short	(.L_8495 - .L_8494)
.L_8494:
        /*0004*/ 	.word	0x00000082


	//----- nvinfo : EIATTR_KPARAM_INFO
	.align		4
.L_8495:
        /*0008*/ 	.byte	0x04, 0x17
        /*000a*/ 	.short	(.L_8497 - .L_8496)
.L_8496:
        /*000c*/ 	.word	0x00000000
        /*0010*/ 	.short	0x0003
        /*0012*/ 	.short	0x0c4a
        /*0014*/ 	.byte	0x00, 0xf0, 0x05, 0x00


	//----- nvinfo : EIATTR_KPARAM_INFO
	.align		4
.L_8497:
        /*0018*/ 	.byte	0x04, 0x17
        /*001a*/ 	.short	(.L_8499 - .L_8498)
.L_8498:
        /*001c*/ 	.word	0x00000000
        /*0020*/ 	.short	0x0002
        /*0022*/ 	.short	0x0c49
        /*0024*/ 	.byte	0x00, 0xf0, 0x05, 0x00


	//----- nvinfo : EIATTR_KPARAM_INFO
	.align		4
.L_8499:
        /*0028*/ 	.byte	0x04, 0x17
        /*002a*/ 	.short	(.L_8501 - .L_8500)
.L_8500:
        /*002c*/ 	.word	0x00000000
        /*0030*/ 	.short	0x0001
        /*0032*/ 	.short	0x0c48
        /*0034*/ 	.byte	0x00, 0xf0, 0x05, 0x00


	//----- nvinfo : EIATTR_KPARAM_INFO
	.align		4
.L_8501:
        /*0038*/ 	.byte	0x04, 0x17
        /*003a*/ 	.short	(.L_8503 - .L_8502)
.L_8502:
        /*003c*/ 	.word	0x00000000
        /*0040*/ 	.short	0x0000
        /*0042*/ 	.short	0x0000
        /*0044*/ 	.byte	0x00, 0xf0, 0x21, 0x31


	//----- nvinfo : EIATTR_SPARSE_MMA_MASK
	.align		4
.L_8503:
        /*0048*/ 	.byte	0x03, 0x50
        /*004a*/ 	.short	0x0000


	//----- nvinfo : EIATTR_MAXREG_COUNT
	.align		4
        /*004c*/ 	.byte	0x03, 0x1b
        /*004e*/ 	.short	0x0080


	//----- nvinfo : EIATTR_MERCURY_ISA_VERSION
	.align		4
        /*0050*/ 	.byte	0x03, 0x5f
        /*0052*/ 	.short	0x0101


	//----- nvinfo : EIATTR_EXIT_INSTR_OFFSETS
	.align		4
        /*0054*/ 	.byte	0x04, 0x1c
        /*0056*/ 	.short	(.L_8505 - .L_8504)


	//   ....[0]....
.L_8504:
        /*0058*/ 	.word	0x000001c0


	//   ....[1]....
        /*005c*/ 	.word	0x00000e90


	//   ....[2]....
        /*0060*/ 	.word	0x00000ef0


	//   ....[3]....
        /*0064*/ 	.word	0x00001850


	//----- nvinfo : EIATTR_MAX_THREADS
	.align		4
.L_8505:
        /*0068*/ 	.byte	0x04, 0x05
        /*006a*/ 	.short	(.L_8507 - .L_8506)
.L_8506:
        /*006c*/ 	.word	0x00000200
        /*0070*/ 	.word	0x00000001
        /*0074*/ 	.word	0x00000001


	//----- nvinfo : EIATTR_CRS_STACK_SIZE
	.align		4
.L_8507:
        /*0078*/ 	.byte	0x04, 0x1e
        /*007a*/ 	.short	(.L_8509 - .L_8508)
.L_8508:
        /*007c*/ 	.word	0x00000000


	//----- nvinfo : EIATTR_CBANK_PARAM_SIZE
	.align		4
.L_8509:
        /*0080*/ 	.byte	0x03, 0x19
        /*0082*/ 	.short	0x0c4b


	//----- nvinfo : EIATTR_PARAM_CBANK
	.align		4
        /*0084*/ 	.byte	0x04, 0x0a
        /*0086*/ 	.short	(.L_8511 - .L_8510)
	.align		4
.L_8510:
        /*0088*/ 	.word	index@(.nv.constant0._ZN2at6native55_GLOBAL__N__de093ff9_22_ForeachBinaryOpList_cu_a911ec4325multi_tensor_apply_kernelINS1_18TensorListMetadataILi3EEENS1_24BinaryOpListAlphaFunctorIaLi3ELi2ELi2EEEJSt7dividesIaEaEEEvT_T0_DpT1_)
        /*008c*/ 	.short	0x0210
        /*008e*/ 	.short	0x0c4b


	//----- nvinfo : EIATTR_SW_WAR
	.align		4
.L_8511:
        /*0090*/ 	.byte	0x04, 0x36
        /*0092*/ 	.short	(.L_8513 - .L_8512)
.L_8512:
        /*0094*/ 	.word	0x00000008
.L_8513:


//--------------------- .nv.info._ZN2at6native55_GLOBAL__N__de093ff9_22_ForeachBinaryOpList_cu_a911ec4325multi_tensor_apply_kernelINS1_18TensorListMetadataILi3EEENS1_24BinaryOpListAlphaFunctorIhLi3ELi2ELi2EEEJSt7dividesIhEhEEEvT_T0_DpT1_ --------------------------
	.section	.nv.info._ZN2at6native55_GLOBAL__N__de093ff9_22_ForeachBinaryOpList_cu_a911ec4325multi_tensor_apply_kernelINS1_18TensorListMetadataILi3EEENS1_24BinaryOpListAlphaFunctorIhLi3ELi2ELi2EEEJSt7dividesIhEhEEEvT_T0_DpT1_,"",@"SHT_CUDA_INFO"
	.sectionflags	@""
	.align	4


	//----- nvinfo : EIATTR_CUDA_API_VERSION
	.align		4
        /*0000*/ 	.byte	0x04, 0x37
        /*0002*/ 	.short	(.L_8515 - .L_8514)
.L_8514:
        /*0004*/ 	.word	0x00000082


	//----- nvinfo : EIATTR_KPARAM_INFO
	.align		4
.L_8515:
        /*0008*/ 	.byte	0x04, 0x17
        /*000a*/ 	.short	(.L_8517 - .L_8516)
.L_8516:
        /*000c*/ 	.word	0x00000000
        /*0010*/ 	.short	0x0003
        /*0012*/ 	.short	0x0c4a
        /*0014*/ 	.byte	0x00, 0xf0, 0x05, 0x00


	//----- nvinfo : EIATTR_KPARAM_INFO
	.align		4
.L_8517:
        /*0018*/ 	.byte	0x04, 0x17
        /*001a*/ 	.short	(.L_8519 - .L_8518)
.L_8518:
        /*001c*/ 	.word	0x00000000
        /*0020*/ 	.short	0x0002
        /*0022*/ 	.short	0x0c49
        /*0024*/ 	.byte	0x00, 0xf0, 0x05, 0x00


	//----- nvinfo : EIATTR_KPARAM_INFO
	.align		4
.L_8519:
        /*0028*/ 	.byte	0x04, 0x17
        /*002a*/ 	.short	(.L_8521 - .L_8520)
.L_8520:
        /*002c*/ 	.word	0x00000000
        /*0030*/ 	.short	0x0001
        /*0032*/ 	.short	0x0c48
        /*0034*/ 	.byte	0x00, 0xf0, 0x05, 0x00


	//----- nvinfo : EIATTR_KPARAM_INFO
	.align		4
.L_8521:
        /*0038*/ 	.byte	0x04, 0x17
        /*003a*/ 	.short	(.L_8523 - .L_8522)
.L_8522:
        /*003c*/ 	.word	0x00000000
        /*0040*/ 	.short	0x0000
        /*0042*/ 	.short	0x0000
        /*0044*/ 	.byte	0x00, 0xf0, 0x21, 0x31


	//----- nvinfo : EIATTR_SPARSE_MMA_MASK
	.align		4
.L_8523:
        /*0048*/ 	.byte	0x03, 0x50
        /*004a*/ 	.short	0x0000


	//----- nvinfo : EIATTR_MAXREG_COUNT
	.align		4
        /*004c*/ 	.byte	0x03, 0x1b
        /*004e*/ 	.short	0x0080


	//----- nvinfo : EIATTR_MERCURY_ISA_VERSION
	.align		4
        /*0050*/ 	.byte	0x03, 0x5f
        /*0052*/ 	.short	0x0101


	//----- nvinfo : EIATTR_EXIT_INSTR_OFFSETS
	.align		4
        /*0054*/ 	.byte	0x04, 0x1c
        /*0056*/ 	.short	(.L_8525 - .L_8524)


	//   ....[0]....
.L_8524:
        /*0058*/ 	.word	0x000001d0


	//   ....[1]....
        /*005c*/ 	.word	0x000008b0


	//   ....[2]....
        /*0060*/ 	.word	0x00000910


	//   ....[3]....
        /*0064*/ 	.word	0x00000d00


	//----- nvinfo : EIATTR_MAX_THREADS
	.align		4
.L_8525:
        /*0068*/ 	.byte	0x04, 0x05
        /*006a*/ 	.short	(.L_8527 - .L_8526)
.L_8526:
        /*006c*/ 	.word	0x00000200
        /*0070*/ 	.word	0x00000001
        /*0074*/ 	.word	0x00000001


	//----- nvinfo : EIATTR_CRS_STACK_SIZE
	.align		4
.L_8527:
        /*0078*/ 	.byte	0x04, 0x1e
        /*007a*/ 	.short	(.L_8529 - .L_8528)
.L_8528:
        /*007c*/ 	.word	0x00000000


	//----- nvinfo : EIATTR_CBANK_PARAM_SIZE
	.align		4
.L_8529:
        /*0080*/ 	.byte	0x03, 0x19
        /*0082*/ 	.short	0x0c4b


	//----- nvinfo : EIATTR_PARAM_CBANK
	.align		4
        /*0084*/ 	.byte	0x04, 0x0a
        /*0086*/ 	.short	(.L_8531 - .L_8530)
	.align		4
.L_8530:
        /*0088*/ 	.word	index@(.nv.constant0._ZN2at6native55_GLOBAL__N__de093ff9_22_ForeachBinaryOpList_cu_a911ec4325multi_tensor_apply_kernelINS1_18TensorListMetadataILi3EEENS1_24BinaryOpListAlphaFunctorIhLi3ELi2ELi2EEEJSt7dividesIhEhEEEvT_T0_DpT1_)
        /*008c*/ 	.short	0x0210
        /*008e*/ 	.short	0x0c4b


	//----- nvinfo : EIATTR_SW_WAR
	.align		4
.L_8531:
        /*0090*/ 	.byte	0x04, 0x36
        /*0092*/ 	.short	(.L_8533 - .L_8532)
.L_8532:
        /*0094*/ 	.word	0x00000008
.L_8533:


//--------------------- .nv.info._ZN2at6native55_GLOBAL__N__de093ff9_22_ForeachBinaryOpList_cu_a911ec4325multi_tensor_apply_kernelINS1_18TensorListMetadataILi2EEENS1_24BinaryOpListAlphaFunctorIN3c104HalfELi2ELi2ELi0EEEJSt7dividesIfEfEEEvT_T0_DpT1_ --------------------------
	.section	.nv.info._ZN2at6native55_GLOBAL__N__de093ff9_22_ForeachBinaryOpList_cu_a911ec4325multi_tensor_apply_kernelINS1_18TensorListMetadataILi2EEENS1_24BinaryOpListAlphaFunctorIN3c104HalfELi2ELi2ELi0EEEJSt7dividesIfEfEEEvT_T0_DpT1_,"",@"SHT_CUDA_INFO"
	.sectionflags	@""
	.align	4


	//----- nvinfo : EIATTR_CUDA_API_VERSION
	.align		4
        /*0000*/ 	.byte	0x04, 0x37
        /*0002*/ 	.short	(.L_8535 - .L_8534)
.L_8534:
        /*0004*/ 	.word	0x00000082


	//----- nvinfo : EIATTR_KPARAM_INFO
	.align		4
.L_8535:
        /*0008*/ 	.byte	0x04, 0x17
        /*000a*/ 	.short	(.L_8537 - .L_8536)
.L_8536:
        /*000c*/ 	.word	0x00000000
        /*0010*/ 	.short	0x0003
        /*0012*/ 	.short	0x0c4c
        /*0014*/ 	.byte	0x00, 0xf0, 0x11, 0x00


	//----- nvinfo : EIATTR_KPARAM_INFO
	.align		4
.L_8537:
        /*0018*/ 	.byte	0x04, 0x17
        /*001a*/ 	.short	(.L_8539 - .L_8538)
.L_8538:
        /*001c*/ 	.word	0x00000000
        /*0020*/ 	.short	0x0002
        /*0022*/ 	.short	0x0c49
        /*0024*/ 	.byte	0x00, 0xf0, 0x05, 0x00


	//----- nvinfo : EIATTR_KPARAM_INFO
	.align		4
.L_8539:
        /*0028*/ 	.byte	0x04, 0x17
        /*002a*/ 	.short	(.L_8541 - .L_8540)
.L_8540:
        /*002c*/ 	.word	0x00000000
        /*0030*/ 	.short	0x0001
        /*0032*/ 	.short	0x0c48
        /*0034*/ 	.byte	0x00, 0xf0, 0x05, 0x00


	//----- nvinfo : EIATTR_KPARAM_INFO
	.align		4
.L_8541:
        /*0038*/ 	.byte	0x04, 0x17
        /*003a*/ 	.short	(.L_8543 - .L_8542)
.L_8542:
        /*003c*/ 	.word	0x00000000
        /*0040*/ 	.short	0x0000
        /*0042*/ 	.short	0x0000
        /*0044*/ 	.byte	0x00, 0xf0, 0x21, 0x31


	//----- nvinfo : EIATTR_SPARSE_MMA_MASK
	.align		4
.L_8543:
        /*0048*/ 	.byte	0x03, 0x50
        /*004a*/ 	.short	0x0000


	//----- nvinfo : EIATTR_MAXREG_COUNT
	.align		4
        /*004c*/ 	.byte	0x03, 0x1b
        /*004e*/ 	.short	0x0080


	//----- nvinfo : EIATTR_MERCURY_ISA_VERSION
	.align		4
        /*0050*/ 	.byte	0x03, 0x5f
        /*0052*/ 	.short	0x0101


	//----- nvinfo : EIATTR_EXIT_INSTR_OFFSETS
	.align		4
        /*0054*/ 	.byte	0x04, 0x1c
        /*0056*/ 	.short	(.L_8545 - .L_8544)


	//   ....[0]....
.L_8544:
        /*0058*/ 	.word	0x00000180


	//   ....[1]....
        /*005c*/ 	.word	0x00000800


	//   ....[2]....
        /*0060*/ 	.word	0x00000860


	//   ....[3]....
        /*0064*/ 	.word	0x00000b20


	//----- nvinfo : EIATTR_MAX_THREADS
	.align		4
.L_8545:
        /*0068*/ 	.byte	0x04, 0x05
        /*006a*/ 	.short	(.L_8547 - .L_8546)
.L_8546:
        /*006c*/ 	.word	0x00000200
        /*0070*/ 	.word	0x00000001
        /*0074*/ 	.word	0x00000001


	//----- nvinfo : EIATTR_CRS_STACK_SIZE
	.align		4
.L_8547:
        /*0078*/ 	.byte	0x04, 0x1e
        /*007a*/ 	.short	(.L_8549 - .L_8548)
.L_8548:
        /*007c*/ 	.word	0x00000000


	//----- nvinfo : EIATTR_CBANK_PARAM_SIZE
	.align		4
.L_8549:
        /*0080*/ 	.byte	0x03, 0x19
        /*0082*/ 	.short	0x0c50


	//----- nvinfo : EIATTR_PARAM_CBANK
	.align		4
        /*0084*/ 	.byte	0x04, 0x0a
        /*0086*/ 	.short	(.L_8551 - .L_8550)
	.align		4
.L_8550:
        /*0088*/ 	.word	index@(.nv.constant0._ZN2at6native55_GLOBAL__N__de093ff9_22_ForeachBinaryOpList_cu_a911ec4325multi_tensor_apply_kernelINS1_18TensorListMetadataILi2EEENS1_24BinaryOpListAlphaFunctorIN3c104HalfELi2ELi2ELi0EEEJSt7dividesIfEfEEEvT_T0_DpT1_)
        /*008c*/ 	.short	0x0210
        /*008e*/ 	.short	0x0c50


	//----- nvinfo : EIATTR_SW_WAR
	.align		4
.L_8551:
        /*0090*/ 	.byte	0x04, 0x36
        /*0092*/ 	.short	(.L_8553 - .L_8552)
.L_8552:
        /*0094*/ 	.word	0x00000008
.L_8553:


//--------------------- .nv.info._ZN2at6native55_GLOBAL__N__de093ff9_22_ForeachBinaryOpList_cu_a911ec4325multi_tensor_apply_kernelINS1_18TensorListMetadataILi2EEENS1_24BinaryOpListAlphaFunctorIN3c108BFloat16ELi2ELi2ELi0EEEJSt7dividesIfEfEEEvT_T0_DpT1_ --------------------------
	.section	.nv.info._ZN2at6native55_GLOBAL__N__de093ff9_22_ForeachBinaryOpList_cu_a911ec4325multi_tensor_apply_kernelINS1_18TensorListMetadataILi2EEENS1_24BinaryOpListAlphaFunctorIN3c108BFloat16ELi2ELi2ELi0EEEJSt7dividesIfEfEEEvT_T0_DpT1_,"",@"SHT_CUDA_INFO"
	.sectionflags	@""
	.align	4


	//----- nvinfo : EIATTR_CUDA_API_VERSION
	.align		4
        /*0000*/ 	.byte	0x04, 0x37
        /*0002*/ 	.short	(.L_8555 - .L_8554)
.L_8554:
        /*0004*/ 	.word	0x00000082


	//----- nvinfo : EIATTR_KPARAM_INFO
	.align		4
.L_8555:
        /*0008*/ 	.byte	0x04, 0x17
        /*000a*/ 	.short	(.L_8557 - .L_8556)
.L_8556:
        /*000c*/ 	.word	0x00000000
        /*0010*/ 	.short	0x0003
        /*0012*/ 	.short	0x0c4c
        /*0014*/ 	.byte	0x00, 0xf0, 0x11, 0x00


	//----- nvinfo : EIATTR_KPARAM_INFO
	.align		4
.L_8557:
        /*0018*/ 	.byte	0x04, 0x17
        /*001a*/ 	.short	(.L_8559 - .L_8558)
.L_8558:
        /*001c*/ 	.word	0x00000000
        /*0020*/ 	.short	0x0002
        /*0022*/ 	.short	0x0c49
        /*0024*/ 	.byte	0x00, 0xf0, 0x05, 0x00


	//----- nvinfo : EIATTR_KPARAM_INFO
	.align		4
.L_8559:
        /*0028*/ 	.byte	0x04, 0x17
        /*002a*/ 	.short	(.L_8561 - .L_8560)
.L_8560:
        /*002c*/ 	.word	0x00000000
        /*0030*/ 	.short	0x0001
        /*0032*/ 	.short	0x0c48
        /*0034*/ 	.byte	0x00, 0xf0, 0x05, 0x00


	//----- nvinfo : EIATTR_KPARAM_INFO
	.align		4
.L_8561:
        /*0038*/ 	.byte	0x04, 0x17
        /*003a*/ 	.short	(.L_8563 - .L_8562)
.L_8562:
        /*003c*/ 	.word	0x00000000
        /*0040*/ 	.short	0x0000
        /*0042*/ 	.short	0x0000
        /*0044*/ 	.byte	0x00, 0xf0, 0x21, 0x31


	//----- nvinfo : EIATTR_SPARSE_MMA_MASK
	.align		4
.L_8563:
        /*0048*/ 	.byte	0x03, 0x50
        /*004a*/ 	.short	0x0000


	//----- nvinfo : EIATTR_MAXREG_COUNT
	.align		4
        /*004c*/ 	.byte	0x03, 0x1b
        /*004e*/ 	.short	0x0080


	//----- nvinfo : EIATTR_MERCURY_ISA_VERSION
	.align		4
        /*0050*/ 	.byte	0x03, 0x5f
        /*0052*/ 	.short	0x0101


	//----- nvinfo : EIATTR_EXIT_INSTR_OFFSETS
	.align		4
        /*0054*/ 	.byte	0x04, 0x1c
        /*0056*/ 	.short	(.L_8565 - .L_8564)


	//   ....[0]....
.L_8564:
        /*0058*/ 	.word	0x00000180


	//   ....[1]....
        /*005c*/ 	.word	0x00000800


	//   ....[2]....
        /*0060*/ 	.word	0x00000860


	//   ....[3]....
        /*0064*/ 	.word	0x00000b60


	//----- nvinfo : EIATTR_MAX_THREADS
	.align		4
.L_8565:
        /*0068*/ 	.byte	0x04, 0x05
        /*006a*/ 	.short	(.L_8567 - .L_8566)
.L_8566:
        /*006c*/ 	.word	0x00000200
        /*0070*/ 	.word	0x00000001
        /*0074*/ 	.word	0x00000001


	//----- nvinfo : EIATTR_CRS_STACK_SIZE
	.align		4
.L_8567:
        /*0078*/ 	.byte	0x04, 0x1e
        /*007a*/ 	.short	(.L_8569 - .L_8568)
.L_8568:
        /*007c*/ 	.word	0x00000000


	//----- nvinfo : EIATTR_CBANK_PARAM_SIZE
	.align		4
.L_8569:
        /*0080*/ 	.byte	0x03, 0x19
        /*0082*/ 	.short	0x0c50


	//----- nvinfo : EIATTR_PARAM_CBANK
	.align		4
        /*0084*/ 	.byte	0x04, 0x0a
        /*0086*/ 	.short	(.L_8571 - .L_8570)
	.align		4
.L_8570:
        /*0088*/ 	.word	index@(.nv.constant0._ZN2at6native55_GLOBAL__N__de093ff9_22_ForeachBinaryOpList_cu_a911ec4325multi_tensor_apply_kernelINS1_18TensorListMetadataILi2EEENS1_24BinaryOpListAlphaFunctorIN3c108BFloat16ELi2ELi2ELi0EEEJSt7dividesIfEfEEEvT_T0_DpT1_)
        /*008c*/ 	.short	0x0210
        /*008e*/ 	.short	0x0c50


	//----- nvinfo : EIATTR_SW_WAR
	.align		4
.L_8571:
        /*0090*/ 	.byte	0x04, 0x36
        /*0092*/ 	.short	(.L_8573 - .L_8572)
.L_8572:
        /*0094*/ 	.word	0x00000008
.L_8573:


//--------------------- .nv.info._ZN2at6native55_GLOBAL__N__de093ff9_22_ForeachBinaryOpList_cu_a911ec4325multi_tensor_apply_kernelINS1_18TensorListMetadataILi2EEENS1_24BinaryOpListAlphaFunctorIbLi2ELi2ELi0EEEJSt7dividesIbEbEEEvT_T0_DpT1_ --------------------------
	.section	.nv.info._ZN2at6native55_GLOBAL__N__de093ff9_22_ForeachBinaryOpList_cu_a911ec4325multi_tensor_apply_kernelINS1_18TensorListMetadataILi2EEENS1_24BinaryOpListAlphaFunctorIbLi2ELi2ELi0EEEJSt7dividesIbEbEEEvT_T0_DpT1_,"",@"SHT_CUDA_INFO"
	.sectionflags	@""
	.align	4


	//----- nvinfo : EIATTR_CUDA_API_VERSION
	.align		4
        /*0000*/ 	.byte	0x04, 0x37
        /*0002*/ 	.short	(.L_8575 - .L_8574)
.L_8574:
        /*0004*/ 	.word	0x00000082


	//----- nvinfo : EIATTR_KPARAM_INFO
	.align		4
.L_8575:
        /*0008*/ 	.byte	0x04, 0x17
        /*000a*/ 	.short	(.L_8577 - .L_8576)
.L_8576:
        /*000c*/ 	.word	0x00000000
        /*0010*/ 	.short	0x0003
        /*0012*/ 	.short	0x0c4a
        /*0014*/ 	.byte	0x00, 0xf0, 0x05, 0x00


	//----- nvinfo : EIATTR_KPARAM_INFO
	.align		4
.L_8577:
        /*0018*/ 	.byte	0x04, 0x17
        /*001a*/ 	.short	(.L_8579 - .L_8578)
.L_8578:
        /*001c*/ 	.word	0x00000000
        /*0020*/ 	.short	0x0002
        /*0022*/ 	.short	0x0c49
        /*0024*/ 	.byte	0x00, 0xf0, 0x05, 0x00


	//----- nvinfo : EIATTR_KPARAM_INFO
	.align		4
.L_8579:
        /*0028*/ 	.byte	0x04, 0x17
        /*002a*/ 	.short	(.L_8581 - .L_8580)
.L_8580:
        /*002c*/ 	.word	0x00000000
        /*0030*/ 	.short	0x0001
        /*0032*/ 	.short	0x0c48
        /*0034*/ 	.byte	0x00, 0xf0, 0x05, 0x00


	//----- nvinfo : EIATTR_KPARAM_INFO
	.align		4
.L_8581:
        /*0038*/ 	.byte	0x04, 0x17
        /*003a*/ 	.short	(.L_8583 - .L_8582)
.L_8582:
        /*003c*/ 	.word	0x00000000
        /*0040*/ 	.short	0x0000
        /*0042*/ 	.short	0x0000
        /*0044*/ 	.byte	0x00, 0xf0, 0x21, 0x31


	//----- nvinfo : EIATTR_SPARSE_MMA_MASK
	.align		4
.L_8583:
        /*0048*/ 	.byte	0x03, 0x50
        /*004a*/ 	.short	0x0000


	//----- nvinfo : EIATTR_MAXREG_COUNT
	.align		4
        /*004c*/ 	.byte	0x03, 0x1b
        /*004e*/ 	.short	0x0080


	//----- nvinfo : EIATTR_MERCURY_ISA_VERSION
	.align		4
        /*0050*/ 	.byte	0x03, 0x5f
        /*0052*/ 	.short	0x0101


	//----- nvinfo : EIATTR_EXIT_INSTR_OFFSETS
	.align		4
        /*0054*/ 	.byte	0x04, 0x1c
        /*0056*/ 	.short	(.L_8585 - .L_8584)


	//   ....[0]....
.L_8584:
        /*0058*/ 	.word	0x00000160


	//   ....[1]....
        /*005c*/ 	.word	0x00000550


	//   ....[2]....
        /*0060*/ 	.word	0x000005b0


	//   ....[3]....
        /*0064*/ 	.word	0x000007a0


	//----- nvinfo : EIATTR_MAX_THREADS
	.align		4
.L_8585:
        /*0068*/ 	.byte	0x04, 0x05
        /*006a*/ 	.short	(.L_8587 - .L_8586)
.L_8586:
        /*006c*/ 	.word	0x00000200
        /*0070*/ 	.word	0x00000001
        /*0074*/ 	.word	0x00000001


	//----- nvinfo : EIATTR_CRS_STACK_SIZE
	.align		4
.L_8587:
        /*0078*/ 	.byte	0x04, 0x1e
        /*007a*/ 	.short	(.L_8589 - .L_8588)
.L_8588:
        /*007c*/ 	.word	0x00000000


	//----- nvinfo : EIATTR_CBANK_PARAM_SIZE
	.align		4
.L_8589:
        /*0080*/ 	.byte	0x03, 0x19
        /*0082*/ 	.short	0x0c4b


	//----- nvinfo : EIATTR_PARAM_CBANK
	.align		4
        /*0084*/ 	.byte	0x04, 0x0a
        /*0086*/ 	.short	(.L_8591 - .L_8590)
	.align		4
.L_8590:
        /*0088*/ 	.word	index@(.nv.constant0._ZN2at6native55_GLOBAL__N__de093ff9_22_ForeachBinaryOpList_cu_a911ec4325multi_tensor_apply_kernelINS1_18TensorListMetadataILi2EEENS1_24BinaryOpListAlphaFunctorIbLi2ELi2ELi0EEEJSt7dividesIbEbEEEvT_T0_DpT1_)
        /*008c*/ 	.short	0x0210
        /*008e*/ 	.short	0x0c4b


	//----- nvinfo : EIATTR_SW_WAR
	.align		4
.L_8591:
        /*0090*/ 	.byte	0x04, 0x36
        /*0092*/ 	.short	(.L_8593 - .L_8592)
.L_8592:
        /*0094*/ 	.word	0x00000008
.L_8593:


//--------------------- .nv.info._ZN2at6native55_GLOBAL__N__de093ff9_22_ForeachBinaryOpList_cu_a911ec4325multi_tensor_apply_kernelINS1_18TensorListMetadataILi2EEENS1_24BinaryOpListAlphaFunctorIN3c107complexIfEELi2ELi2ELi0EEEJSt7dividesIS8_ES8_EEEvT_T0_DpT1_ --------------------------
	.section	.nv.info._ZN2at6native55_GLOBAL__N__de093ff9_22_ForeachBinaryOpList_cu_a911ec4325multi_tensor_apply_kernelINS1_18TensorListMetadataILi2EEENS1_24BinaryOpListAlphaFunctorIN3c107complexIfEELi2ELi2ELi0EEEJSt7dividesIS8_ES8_EEEvT_T0_DpT1_,"",@"SHT_CUDA_INFO"
	.sectionflags	@""
	.align	4


	//----- nvinfo : EIATTR_CUDA_API_VERSION
	.align		4
        /*0000*/ 	.byte	0x04, 0x37
        /*0002*/ 	.short	(.L_8595 - .L_8594)
.L_8594:
        /*0004*/ 	.word	0x00000082


	//----- nvinfo : EIATTR_KPARAM_INFO
	.align		4
.L_8595:
        /*0008*/ 	.byte	0x04, 0x17
        /*000a*/ 	.short	(.L_8597 - .L_8596)
.L_8596:
        /*000c*/ 	.word	0x00000000
        /*0010*/ 	.short	0x0003
        /*0012*/ 	.short	0x0c50
        /*0014*/ 	.byte	0x00, 0xf0, 0x21, 0x00


	//----- nvinfo : EIATTR_KPARAM_INFO
	.align		4
.L_8597:
        /*0018*/ 	.byte	0x04, 0x17
        /*001a*/ 	.short	(.L_8599 - .L_8598)
.L_8598:
        /*001c*/ 	.word	0x00000000
        /*0020*/ 	.short	0x0002
        /*0022*/ 	.short	0x0c49
        /*0024*/ 	.byte	0x00, 0xf0, 0x05, 0x00


	//----- nvinfo : EIATTR_KPARAM_INFO
	.align		4
.L_8599:
        /*0028*/ 	.byte	0x04, 0x17
        /*002a*/ 	.short	(.L_8601 - .L_8600)
.L_8600:
        /*002c*/ 	.word	0x00000000
        /*0030*/ 	.short	0x0001
        /*0032*/ 	.short	0x0c48
        /*0034*/ 	.byte	0x00, 0xf0, 0x05, 0x00


	//----- nvinfo : EIATTR_KPARAM_INFO
	.align		4
.L_8601:
        /*0038*/ 	.byte	0x04, 0x17
        /*003a*/ 	.short	(.L_8603 - .L_8602)
.L_8602:
        /*003c*/ 	.word	0x00000000
        /*0040*/ 	.short	0x0000
        /*0042*/ 	.short	0x0000
        /*0044*/ 	.byte	0x00, 0xf0, 0x21, 0x31


	//----- nvinfo : EIATTR_SPARSE_MMA_MASK
	.align		4
.L_8603:
        /*0048*/ 	.byte	0x03, 0x50
        /*004a*/ 	.short	0x0000


	//----- nvinfo : EIATTR_MAXREG_COUNT
	.align		4
        /*004c*/ 	.byte	0x03, 0x1b
        /*004e*/ 	.short	0x0080


	//----- nvinfo : EIATTR_MERCURY_ISA_VERSION
	.align		4
        /*0050*/ 	.byte	0x03, 0x5f
        /*0052*/ 	.short	0x0101


	//----- nvinfo : EIATTR_EXIT_INSTR_OFFSETS
	.align		4
        /*0054*/ 	.byte	0x04, 0x1c
        /*0056*/ 	.short	(.L_8605 - .L_8604)


	//   ....[0]....
.L_8604:
        /*0058*/ 	.word	0x00000180


	//   ....[1]....
        /*005c*/ 	.word	0x00000fb0


	//   ....[2]....
        /*0060*/ 	.word	0x00001010


	//   ....[3]....
        /*0064*/ 	.word	0x00001a60


	//----- nvinfo : EIATTR_MAX_THREADS
	.align		4
.L_8605:
        /*0068*/ 	.byte	0x04, 0x05
        /*006a*/ 	.short	(.L_8607 - .L_8606)
.L_8606:
        /*006c*/ 	.word	0x00000200
        /*0070*/ 	.word	0x00000001
        /*0074*/ 	.word	0x00000001


	//----- nvinfo : EIATTR_CRS_STACK_SIZE
	.align		4
.L_8607:
        /*0078*/ 	.byte	0x04, 0x1e
        /*007a*/ 	.short	(.L_8609 - .L_8608)
.L_8608:
        /*007c*/ 	.word	0x00000000


	//----- nvinfo : EIATTR_CBANK_PARAM_SIZE
	.align		4
.L_8609:
        /*0080*/ 	.byte	0x03, 0x19
        /*0082*/ 	.short	0x0c58


	//----- nvinfo : EIATTR_PARAM_CBANK
	.align		4
        /*0084*/ 	.byte	0x04, 0x0a
        /*0086*/ 	.short	(.L_8611 - .L_8610)
	.align		4
.L_8610:
        /*0088*/ 	.word	index@(.nv.constant0._ZN2at6native55_GLOBAL__N__de093ff9_22_ForeachBinaryOpList_cu_a911ec4325multi_tensor_apply_kernelINS1_18TensorListMetadataILi2EEENS1_24BinaryOpListAlphaFunctorIN3c107complexIfEELi2ELi2ELi0EEEJSt7dividesIS8_ES8_EEEvT_T0_DpT1_)
        /*008c*/ 	.short	0x0210
        /*008e*/ 	.short	0x0c58


	//----- nvinfo : EIATTR_SW_WAR
	.align		4
.L_8611:
        /*0090*/ 	.byte	0x04, 0x36
        /*0092*/ 	.short	(.L_8613 - .L_8612)
.L_8612:
        /*0094*/ 	.word	0x00000008
.L_8613:


//--------------------- .nv.info._ZN2at6native55_GLOBAL__N__de093ff9_22_ForeachBinaryOpList_cu_a911ec4325multi_tensor_apply_kernelINS1_18TensorListMetadataILi2EEENS1_24BinaryOpListAlphaFunctorIN3c107complexIdEELi2ELi2ELi0EEEJSt7dividesIS8_ES8_EEEvT_T0_DpT1_ --------------------------
	.section	.nv.info._ZN2at6native55_GLOBAL__N__de093ff9_22_ForeachBinaryOpList_cu_a911ec4325multi_tensor_apply_kernelINS1_18TensorListMetadataILi2EEENS1_24BinaryOpListAlphaFunctorIN3c107complexIdEELi2ELi2ELi0EEEJSt7dividesIS8_ES8_EEEvT_T0_DpT1_,"",@"SHT_CUDA_INFO"
	.sectionflags	@""
	.align	4


	//----- nvinfo : EIATTR_CUDA_API_VERSION
	.align		4
        /*0000*/ 	.byte	0x04, 0x37
        /*0002*/ 	.short	(.L_8615 - .L_8614)
.L_8614:
        /*0004*/ 	.word	0x00000082


	//----- nvinfo : EIATTR_KPARAM_INFO
	.align		4
.L_8615:
        /*0008*/ 	.byte	0x04, 0x17
        /*000a*/ 	.short	(.L_8617 - .L_8616)
.L_8616:
        /*000c*/ 	.word	0x00000000
        /*0010*/ 	.short	0x0003
        /*0012*/ 	.short	0x0c50
        /*0014*/ 	.byte	0x00, 0xf0, 0x41, 0x00


	//----- nvinfo : EIATTR_KPARAM_INFO
	.align		4
.L_8617:
        /*0018*/ 	.byte	0x04, 0x17
        /*001a*/ 	.short	(.L_8619 - .L_8618)
.L_8618:
        /*001c*/ 	.word	0x00000000
        /*0020*/ 	.short	0x0002
        /*0022*/ 	.short	0x0c49
        /*0024*/ 	.byte	0x00, 0xf0, 0x05, 0x00


	//----- nvinfo : EIATTR_KPARAM_INFO
	.align		4
.L_8619:
        /*0028*/ 	.byte	0x04, 0x17
        /*002a*/ 	.short	(.L_8621 - .L_8620)
.L_8620:
        /*002c*/ 	.word	0x00000000
        /*0030*/ 	.short	0x0001
        /*0032*/ 	.short	0x0c48
        /*0034*/ 	.byte	0x00, 0xf0, 0x05, 0x00


	//----- nvinfo : EIATTR_KPARAM_INFO
	.align		4
.L_8621:
        /*0038*/ 	.byte	0x04, 0x17
        /*003a*/ 	.short	(.L_8623 - .L_8622)
.L_8622:
        /*003c*/ 	.word	0x00000000
        /*0040*/ 	.short	0x0000
        /*0042*/ 	.short	0x0000
        /*0044*/ 	.byte	0x00, 0xf0, 0x21, 0x31


	//----- nvinfo : EIATTR_SPARSE_MMA_MASK
	.align		4
.L_8623:
        /*0048*/ 	.byte	0x03, 0x50
        /*004a*/ 	.short	0x0000


	//----- nvinfo : EIATTR_MAXREG_COUNT
	.align		4
        /*004c*/ 	.byte	0x03, 0x1b
        /*004e*/ 	.short	0x0080


	//----- nvinfo : EIATTR_MERCURY_ISA_VERSION
	.align		4
        /*0050*/ 	.byte	0x03, 0x5f
        /*0052*/ 	.short	0x0101


	//----- nvinfo : EIATTR_EXIT_INSTR_OFFSETS
	.align		4
        /*0054*/ 	.byte	0x04, 0x1c
        /*0056*/ 	.short	(.L_8625 - .L_8624)


	//   ....[0]....
.L_8624:
        /*0058*/ 	.word	0x00000180


	//   ....[1]....
        /*005c*/ 	.word	0x00002dc0


	//   ....[2]....
        /*0060*/ 	.word	0x00002e20


	//   ....[3]....
        /*0064*/ 	.word	0x00005720


	//----- nvinfo : EIATTR_MAX_THREADS
	.align		4
.L_8625:
        /*0068*/ 	.byte	0x04, 0x05
        /*006a*/ 	.short	(.L_8627 - .L_8626)
.L_8626:
        /*006c*/ 	.word	0x00000200
        /*0070*/ 	.word	0x00000001
        /*0074*/ 	.word	0x00000001


	//----- nvinfo : EIATTR_CRS_STACK_SIZE
	.align		4
.L_8627:
        /*0078*/ 	.byte	0x04, 0x1e
        /*007a*/ 	.short	(.L_8629 - .L_8628)
.L_8628:
        /*007c*/ 	.word	0x00000000


	//----- nvinfo : EIATTR_CBANK_PARAM_SIZE
	.align		4
.L_8629:
        /*0080*/ 	.byte	0x03, 0x19
        /*0082*/ 	.short	0x0c60


	//----- nvinfo : EIATTR_PARAM_CBANK
	.align		4
        /*0084*/ 	.byte	0x04, 0x0a
        /*0086*/ 	.short	(.L_8631 - .L_8630)
	.align		4
.L_8630:
        /*0088*/ 	.word	index@(.nv.constant0._ZN2at6native55_GLOBAL__N__de093ff9_22_ForeachBinaryOpList_cu_a911ec4325multi_tensor_apply_kernelINS1_18TensorListMetadataILi2EEENS1_24BinaryOpListAlphaFunctorIN3c107complexIdEELi2ELi2ELi0EEEJSt7dividesIS8_ES8_EEEvT_T0_DpT1_)
        /*008c*/ 	.short	0x0210
        /*008e*/ 	.short	0x0c60


	//----- nvinfo : EIATTR_SW_WAR
	.align		4
.L_8631:
        /*0090*/ 	.byte	0x04, 0x36
        /*0092*/ 	.short	(.L_8633 - .L_8632)
.L_8632:
        /*0094*/ 	.word	0x00000008
.L_8633:


//--------------------- .nv.info._ZN2at6native55_GLOBAL__N__de093ff9_22_ForeachBinaryOpList_cu_a911ec4325multi_tensor_apply_kernelINS1_18TensorListMetadataILi2EEENS1_24BinaryOpListAlphaFunctorIfLi2ELi2ELi0EEEJSt7dividesIfEfEEEvT_T0_DpT1_ --------------------------
	.section	.nv.info._ZN2at6native55_GLOBAL__N__de093ff9_22_ForeachBinaryOpList_cu_a911ec4325multi_tensor_apply_kernelINS1_18TensorListMetadataILi2EEENS1_24BinaryOpListAlphaFunctorIfLi2ELi2ELi0EEEJSt7dividesIfEfEEEvT_T0_DpT1_,"",@"SHT_CUDA_INFO"
	.sectionflags	@""
	.align	4


	//----- nvinfo : EIATTR_CUDA_API_VERSION
	.align		4
        /*0000*/ 	.byte	0x04, 0x37
        /*0002*/ 	.short	(.L_8635 - .L_8634)
.L_8634:
        /*0004*/ 	.word	0x00000082


	//----- nvinfo : EIATTR_KPARAM_INFO
	.align		4
.L_8635:
        /*0008*/ 	.byte	0x04, 0x17
        /*000a*/ 	.short	(.L_8637 - .L_8636)
.L_8636:
        /*000c*/ 	.word	0x00000000
        /*0010*/ 	.short	0x0003
        /*0012*/ 	.short	0x0c4c
        /*0014*/ 	.byte	0x00, 0xf0, 0x11, 0x00


	//----- nvinfo : EIATTR_KPARAM_INFO
	.align		4
.L_8637:
        /*0018*/ 	.byte	0x04, 0x17
        /*001a*/ 	.short	(.L_8639 - .L_8638)
.L_8638:
        /*001c*/ 	.word	0x00000000
        /*0020*/ 	.short	0x0002
        /*0022*/ 	.short	0x0c49
        /*0024*/ 	.byte	0x00, 0xf0, 0x05, 0x00


	//----- nvinfo : EIATTR_KPARAM_INFO
	.align		4
.L_8639:
        /*0028*/ 	.byte	0x04, 0x17
        /*002a*/ 	.short	(.L_8641 - .L_8640)
.L_8640:
        /*002c*/ 	.word	0x00000000
        /*0030*/ 	.short	0x0001
        /*0032*/ 	.short	0x0c48
        /*0034*/ 	.byte	0x00, 0xf0, 0x05, 0x00


	//----- nvinfo : EIATTR_KPARAM_INFO
	.align		4
.L_8641:
        /*0038*/ 	.byte	0x04, 0x17
        /*003a*/ 	.short	(.L_8643 - .L_8642)
.L_8642:
        /*003c*/ 	.word	0x00000000
        /*0040*/ 	.short	0x0000
        /*0042*/ 	.short	0x0000
        /*0044*/ 	.byte	0x00, 0xf0, 0x21, 0x31


	//----- nvinfo : EIATTR_SPARSE_MMA_MASK
	.align		4
.L_8643:
        /*0048*/ 	.byte	0x03, 0x50
        /*004a*/ 	.short	0x0000


	//----- nvinfo : EIATTR_MAXREG_COUNT
	.align		4
        /*004c*/ 	.byte	0x03, 0x1b
        /*004e*/ 	.short	0x0080


	//----- nvinfo : EIATTR_MERCURY_ISA_VERSION
	.align		4
        /*0050*/ 	.byte	0x03, 0x5f
        /*0052*/ 	.short	0x0101


	//----- nvinfo : EIATTR_EXIT_INSTR_OFFSETS
	.align		4
        /*0054*/ 	.byte	0x04, 0x1c
        /*0056*/ 	.short	(.L_8645 - .L_8644)


	//   ....[0]....
.L_8644:
        /*0058*/ 	.word	0x00000160


	//   ....[1]....
        /*005c*/ 	.word	0x00000720


	//   ....[2]....
        /*0060*/ 	.word	0x00000780


	//   ....[3]....
        /*0064*/ 	.word	0x000009a0


	//----- nvinfo : EIATTR_MAX_THREADS
	.align		4
.L_8645:
        /*0068*/ 	.byte	0x04, 0x05
        /*006a*/ 	.short	(.L_8647 - .L_8646)
.L_8646:
        /*006c*/ 	.word	0x00000200
        /*0070*/ 	.word	0x00000001
        /*0074*/ 	.word	0x00000001


	//----- nvinfo : EIATTR_CRS_STACK_SIZE
	.align		4
.L_8647:
        /*0078*/ 	.byte	0x04, 0x1e
        /*007a*/ 	.short	(.L_8649 - .L_8648)
.L_8648:
        /*007c*/ 	.word	0x00000000


	//----- nvinfo : EIATTR_CBANK_PARAM_SIZE
	.align		4
.L_8649:
        /*0080*/ 	.byte	0x03, 0x19
        /*0082*/ 	.short	0x0c50


	//----- nvinfo : EIATTR_PARAM_CBANK
	.align		4
        /*0084*/ 	.byte	0x04, 0x0a
        /*0086*/ 	.short	(.L_8651 - .L_8650)
	.align		4
.L_8650:
        /*0088*/ 	.word	index@(.nv.constant0._ZN2at6native55_GLOBAL__N__de093ff9_22_ForeachBinaryOpList_cu_a911ec4325multi_tensor_apply_kernelINS1_18TensorListMetadataILi2EEENS1_24BinaryOpListAlphaFunctorIfLi2ELi2ELi0EEEJSt7dividesIfEfEEEvT_T0_DpT1_)
        /*008c*/ 	.short	0x0210
        /*008e*/ 	.short	0x0c50


	//----- nvinfo : EIATTR_SW_WAR
	.align		4
.L_8651:
        /*0090*/ 	.byte	0x04, 0x36
        /*0092*/ 	.short	(.L_8653 - .L_8652)
.L_8652:
        /*0094*/ 	.word	0x00000008
.L_8653:


//--------------------- .nv.info._ZN2at6native55_GLOBAL__N__de093ff9_22_ForeachBinaryOpList_cu_a911ec4325multi_tensor_apply_kernelINS1_18TensorListMetadataILi2EEENS1_24BinaryOpListAlphaFunctorIdLi2ELi2ELi0EEEJSt7dividesIdEdEEEvT_T0_DpT1_ --------------------------
	.section	.nv.info._ZN2at6native55_GLOBAL__N__de093ff9_22_ForeachBinaryOpList_cu_a911ec4325multi_tensor_apply_kernelINS1_18TensorListMetadataILi2EEENS1_24BinaryOpListAlphaFunctorIdLi2ELi2ELi0EEEJSt7dividesIdEdEEEvT_T0_DpT1_,"",@"SHT_CUDA_INFO"
	.sectionflags	@""
	.align	4


	//----- nvinfo : EIATTR_CUDA_API_VERSION
	.align		4
        /*0000*/ 	.byte	0x04, 0x37
        /*0002*/ 	.short	(.L_8655 - .L_8654)
.L_8654:
        /*0004*/ 	.word	0x00000082


	//----- nvinfo : EIATTR_KPARAM_INFO
	.align		4
.L_8655:
        /*0008*/ 	.byte	0x04, 0x17
        /*000a*/ 	.short	(.L_8657 - .L_8656)
.L_8656:
        /*000c*/ 	.word	0x00000000
        /*0010*/ 	.short	0x0003
        /*0012*/ 	.short	0x0c50
        /*0014*/ 	.byte	0x00, 0xf0, 0x21, 0x00


	//----- nvinfo : EIATTR_KPARAM_INFO
	.align		4
.L_8657:
        /*0018*/ 	.byte	0x04, 0x17
        /*001a*/ 	.short	(.L_8659 - .L_8658)
.L_8658:
        /*001c*/ 	.word	0x00000000
        /*0020*/ 	.short	0x0002
        /*0022*/ 	.short	0x0c49
        /*0024*/ 	.byte	0x00, 0xf0, 0x05, 0x00


	//----- nvinfo : EIATTR_KPARAM_INFO
	.align		4
.L_8659:
        /*0028*/ 	.byte	0x04, 0x17
        /*002a*/ 	.short	(.L_8661 - .L_8660)
.L_8660:
        /*002c*/ 	.word	0x00000000
        /*0030*/ 	.short	0x0001
        /*0032*/ 	.short	0x0c48
        /*0034*/ 	.byte	0x00, 0xf0, 0x05, 0x00


	//----- nvinfo : EIATTR_KPARAM_INFO
	.align		4
.L_8661:
        /*0038*/ 	.byte	0x04, 0x17
        /*003a*/ 	.short	(.L_8663 - .L_8662)
.L_8662:
        /*003c*/ 	.word	0x00000000
        /*0040*/ 	.short	0x0000
        /*0042*/ 	.short	0x0000
        /*0044*/ 	.byte	0x00, 0xf0, 0x21, 0x31


	//----- nvinfo : EIATTR_SPARSE_MMA_MASK
	.align		4
.L_8663:
        /*0048*/ 	.byte	0x03, 0x50
        /*004a*/ 	.short	0x0000


	//----- nvinfo : EIATTR_MAXREG_COUNT
	.align		4
        /*004c*/ 	.byte	0x03, 0x1b
        /*004e*/ 	.short	0x0080


	//----- nvinfo : EIATTR_MERCURY_ISA_VERSION
	.align		4
        /*0050*/ 	.byte	0x03, 0x5f
        /*0052*/ 	.short	0x0101


	//----- nvinfo : EIATTR_EXIT_INSTR_OFFSETS
	.align		4
        /*0054*/ 	.byte	0x04, 0x1c
        /*0056*/ 	.short	(.L_8665 - .L_8664)


	//   ....[0]....
.L_8664:
        /*0058*/ 	.word	0x00000180


	//   ....[1]....
        /*005c*/ 	.word	0x00000c70


	//   ....[2]....
        /*0060*/ 	.word	0x00000cd0


	//   ....[3]....
        /*0064*/ 	.word	0x00001460


	//----- nvinfo : EIATTR_MAX_THREADS
	.align		4
.L_8665:
        /*0068*/ 	.byte	0x04, 0x05
        /*006a*/ 	.short	(.L_8667 - .L_8666)
.L_8666:
        /*006c*/ 	.word	0x00000200
        /*0070*/ 	.word	0x00000001
        /*0074*/ 	.word	0x00000001


	//----- nvinfo : EIATTR_CRS_STACK_SIZE
	.align		4
.L_8667:
        /*0078*/ 	.byte	0x04, 0x1e
        /*007a*/ 	.short	(.L_8669 - .L_8668)
.L_8668:
        /*007c*/ 	.word	0x00000000


	//----- nvinfo : EIATTR_CBANK_PARAM_SIZE
	.align		4
.L_8669:
        /*0080*/ 	.byte	0x03, 0x19
        /*0082*/ 	.short	0x0c58


	//----- nvinfo : EIATTR_PARAM_CBANK
	.align		4
        /*0084*/ 	.byte	0x04, 0x0a
        /*0086*/ 	.short	(.L_8671 - .L_8670)
	.align		4
.L_8670:
        /*0088*/ 	.word	index@(.nv.constant0._ZN2at6native55_GLOBAL__N__de093ff9_22_ForeachBinaryOpList_cu_a911ec4325multi_tensor_apply_kernelINS1_18TensorListMetadataILi2EEENS1_24BinaryOpListAlphaFunctorIdLi2ELi2ELi0EEEJSt7dividesIdEdEEEvT_T0_DpT1_)
        /*008c*/ 	.short	0x0210
        /*008e*/ 	.short	0x0c58


	//----- nvinfo : EIATTR_SW_WAR
	.align		4
.L_8671:
        /*0090*/ 	.byte	0x04, 0x36
        /*0092*/ 	.short	(.L_8673 - .L_8672)
.L_8672:
        /*0094*/ 	.word	0x00000008
.L_8673:


//--------------------- .nv.info._ZN2at6native55_GLOBAL__N__de093ff9_22_ForeachBinaryOpList_cu_a911ec4325multi_tensor_apply_kernelINS1_18TensorListMetadataILi2EEENS1_24BinaryOpListAlphaFunctorIsLi2ELi2ELi0EEEJSt7dividesIsEsEEEvT_T0_DpT1_ --------------------------
	.section	.nv.info._ZN2at6native55_GLOBAL__N__de093ff9_22_ForeachBinaryOpList_cu_a911ec4325multi_tensor_apply_kernelINS1_18TensorListMetadataILi2EEENS1_24BinaryOpListAlphaFunctorIsLi2ELi2ELi0EEEJSt7dividesIsEsEEEvT_T0_DpT1_,"",@"SHT_CUDA_INFO"
	.sectionflags	@""
	.align	4


	//----- nvinfo : EIATTR_CUDA_API_VERSION
	.align		4
        /*0000*/ 	.byte	0x04, 0x37
        /*0002*/ 	.short	(.L_8675 - .L_8674)
.L_8674:
        /*0004*/ 	.word	0x00000082


	//----- nvinfo : EIATTR_KPARAM_INFO
	.align		4
.L_8675:
        /*0008*/ 	.byte	0x04, 0x17
        /*000a*/ 	.short	(.L_8677 - .L_8676)
.L_8676:
        /*000c*/ 	.word	0x00000000
        /*0010*/ 	.short	0x0003
        /*0012*/ 	.short	0x0c4a
        /*0014*/ 	.byte	0x00, 0xf0, 0x09, 0x00


	//----- nvinfo : EIATTR_KPARAM_INFO
	.align		4
.L_8677:
        /*0018*/ 	.byte	0x04, 0x17
        /*001a*/ 	.short	(.L_8679 - .L_8678)
.L_8678:
        /*001c*/ 	.word	0x00000000
        /*0020*/ 	.short	0x0002
        /*0022*/ 	.short	0x0c49
        /*0024*/ 	.byte	0x00, 0xf0, 0x05, 0x00


	//----- nvinfo : EIATTR_KPARAM_INFO
	.align		4
.L_8679:
        /*0028*/ 	.byte	0x04, 0x17
        /*002a*/ 	.short	(.L_8681 - .L_8680)
.L_8680:
        /*002c*/ 	.word	0x00000000
        /*0030*/ 	.short	0x0001
        /*0032*/ 	.short	0x0c48
        /*0034*/ 	.byte	0x00, 0xf0, 0x05, 0x00


	//----- nvinfo : EIATTR_KPARAM_INFO
	.align		4
.L_8681:
        /*0038*/ 	.byte	0x04, 0x17
        /*003a*/ 	.short	(.L_8683 - .L_8682)
.L_8682:
        /*003c*/ 	.word	0x00000000
        /*0040*/ 	.short	0x0000
        /*0042*/ 	.short	0x0000
        /*0044*/ 	.byte	0x00, 0xf0, 0x21, 0x31


	//----- nvinfo : EIATTR_SPARSE_MMA_MASK
	.align		4
.L_8683:
        /*0048*/ 	.byte	0x03, 0x50
        /*004a*/ 	.short	0x0000


	//----- nvinfo : EIATTR_MAXREG_COUNT
	.align		4
        /*004c*/ 	.byte	0x03, 0x1b
        /*004e*/ 	.short	0x0080


	//----- nvinfo : EIATTR_MERCURY_ISA_VERSION
	.align		4
        /*0050*/ 	.byte	0x03, 0x5f
        /*0052*/ 	.short	0x0101


	//----- nvinfo : EIATTR_EXIT_INSTR_OFFSETS
	.align		4
        /*0054*/ 	.byte	0x04, 0x1c
        /*0056*/ 	.short	(.L_8685 - .L_8684)


	//   ....[0]....
.L_8684:
        /*0058*/ 	.word	0x00000180


	//   ....[1]....
        /*005c*/ 	.word	0x00000d90


	//   ....[2]....
        /*0060*/ 	.word	0x00000df0


	//   ....[3]....
        /*0064*/ 	.word	0x000016f0


	//----- nvinfo : EIATTR_MAX_THREADS
	.align		4
.L_8685:
        /*0068*/ 	.byte	0x04, 0x05
        /*006a*/ 	.short	(.L_8687 - .L_8686)
.L_8686:
        /*006c*/ 	.word	0x00000200
        /*0070*/ 	.word	0x00000001
        /*0074*/ 	.word	0x00000001


	//----- nvinfo : EIATTR_CRS_STACK_SIZE
	.align		4
.L_8687:
        /*0078*/ 	.byte	0x04, 0x1e
        /*007a*/ 	.short	(.L_8689 - .L_8688)
.L_8688:
        /*007c*/ 	.word	0x00000000


	//----- nvinfo : EIATTR_CBANK_PARAM_SIZE
	.align		4
.L_8689:
        /*0080*/ 	.byte	0x03, 0x19
        /*0082*/ 	.short	0x0c4c


	//----- nvinfo : EIATTR_PARAM_CBANK
	.align		4
        /*0084*/ 	.byte	0x04, 0x0a
        /*0086*/ 	.short	(.L_8691 - .L_8690)
	.align		4
.L_8690:
        /*0088*/ 	.word	index@(.nv.constant0._ZN2at6native55_GLOBAL__N__de093ff9_22_ForeachBinaryOpList_cu_a911ec4325multi_tensor_apply_kernelINS1_18TensorListMetadataILi2EEENS1_24BinaryOpListAlphaFunctorIsLi2ELi2ELi0EEEJSt7dividesIsEsEEEvT_T0_DpT1_)
        /*008c*/ 	.short	0x0210
        /*008e*/ 	.short	0x0c4c


	//----- nvinfo : EIATTR_SW_WAR
	.align		4
.L_8691:
        /*0090*/ 	.byte	0x04, 0x36
        /*0092*/ 	.short	(.L_8693 - .L_8692)
.L_8692:
        /*0094*/ 	.word	0x00000008
.L_8693:


//--------------------- .nv.info._ZN2at6native55_GLOBAL__N__de093ff9_22_ForeachBinaryOpList_cu_a911ec4325multi_tensor_apply_kernelINS1_18TensorListMetadataILi2EEENS1_24BinaryOpListAlphaFunctorIlLi2ELi2ELi0EEEJSt7dividesIlElEEEvT_T0_DpT1_ --------------------------
	.section	.nv.info._ZN2at6native55_GLOBAL__N__de093ff9_22_ForeachBinaryOpList_cu_a911ec4325multi_tensor_apply_kernelINS1_18TensorListMetadataILi2EEENS1_24BinaryOpListAlphaFunctorIlLi2ELi2ELi0EEEJSt7dividesIlElEEEvT_T0_DpT1_,"",@"SHT_CUDA_INFO"
	.sectionflags	@""
	.align	4


	//----- nvinfo : EIATTR_CUDA_API_VERSION
	.align		4
        /*0000*/ 	.byte	0x04, 0x37
        /*0002*/ 	.short	(.L_8695 - .L_8694)
.L_8694:
        /*0004*/ 	.word	0x00000082


	//----- nvinfo : EIATTR_KPARAM_INFO
	.align		4
.L_8695:
        /*0008*/ 	.byte	0x04, 0x17
        /*000a*/ 	.short	(.L_8697 - .L_8696)
.L_8696:
        /*000c*/ 	.word	0x00000000
        /*0010*/ 	.short	0x0003
        /*0012*/ 	.short	0x0c50
        /*0014*/ 	.byte	0x00, 0xf0, 0x21, 0x00


	//----- nvinfo : EIATTR_KPARAM_INFO
	.align		4
.L_8697:
        /*0018*/ 	.byte	0x04, 0x17
        /*001a*/ 	.short	(.L_8699 - .L_8698)
.L_8698:
        /*001c*/ 	.word	0x00000000
        /*0020*/ 	.short	0x0002
        /*0022*/ 	.short	0x0c49
        /*0024*/ 	.byte	0x00, 0xf0, 0x05, 0x00


	//----- nvinfo : EIATTR_KPARAM_INFO
	.align		4
.L_8699:
        /*0028*/ 	.byte	0x04, 0x17
        /*002a*/ 	.short	(.L_8701 - .L_8700)
.L_8700:
        /*002c*/ 	.word	0x00000000
        /*0030*/ 	.short	0x0001
        /*0032*/ 	.short	0x0c48
        /*0034*/ 	.byte	0x00, 0xf0, 0x05, 0x00


	//----- nvinfo : EIATTR_KPARAM_INFO
	.align		4
.L_8701:
        /*0038*/ 	.byte	0x04, 0x17
        /*003a*/ 	.short	(.L_8703 - .L_8702)
.L_8702:
        /*003c*/ 	.word	0x00000000
        /*0040*/ 	.short	0x0000
        /*0042*/ 	.short	0x0000
        /*0044*/ 	.byte	0x00, 0xf0, 0x21, 0x31


	//----- nvinfo : EIATTR_SPARSE_MMA_MASK
	.align		4
.L_8703:
        /*0048*/ 	.byte	0x03, 0x50
        /*004a*/ 	.short	0x0000


	//----- nvinfo : EIATTR_MAXREG_COUNT
	.align		4
        /*004c*/ 	.byte	0x03, 0x1b
        /*004e*/ 	.short	0x0080


	//----- nvinfo : EIATTR_MERCURY_ISA_VERSION
	.align		4
        /*0050*/ 	.byte	0x03, 0x5f
        /*0052*/ 	.short	0x0101


	//----- nvinfo : EIATTR_EXIT_INSTR_OFFSETS
	.align		4
        /*0054*/ 	.byte	0x04, 0x1c
        /*0056*/ 	.short	(.L_8705 - .L_8704)


	//   ....[0]....
.L_8704:
        /*0058*/ 	.word	0x00000180


	//   ....[1]....
        /*005c*/ 	.word	0x00000ff0


	//   ....[2]....
        /*0060*/ 	.word	0x00001050


	//   ....[3]....
        /*0064*/ 	.word	0x00001b00


	//----- nvinfo : EIATTR_MAX_THREADS
	.align		4
.L_8705:
        /*0068*/ 	.byte	0x04, 0x05
        /*006a*/ 	.short	(.L_8707 - .L_8706)
.L_8706:
        /*006c*/ 	.word	0x00000200
        /*0070*/ 	.word	0x00000001
        /*0074*/ 	.word	0x00000001


	//----- nvinfo : EIATTR_CRS_STACK_SIZE
	.align		4
.L_8707:
        /*0078*/ 	.byte	0x04, 0x1e
        /*007a*/ 	.short	(.L_8709 - .L_8708)
.L_8708:
        /*007c*/ 	.word	0x00000000


	//----- nvinfo : EIATTR_CBANK_PARAM_SIZE
	.align		4
.L_8709:
        /*0080*/ 	.byte	0x03, 0x19
        /*0082*/ 	.short	0x0c58


	//----- nvinfo : EIATTR_PARAM_CBANK
	.align		4
        /*0084*/ 	.byte	0x04, 0x0a
        /*0086*/ 	.short	(.L_8711 - .L_8710)
	.align		4
.L_8710:
        /*0088*/ 	.word	index@(.nv.constant0._ZN2at6native55_GLOBAL__N__de093ff9_22_ForeachBinaryOpList_cu_a911ec4325multi_tensor_apply_kernelINS1_18TensorListMetadataILi2EEENS1_24BinaryOpListAlphaFunctorIlLi2ELi2ELi0EEEJSt7dividesIlElEEEvT_T0_DpT1_)
        /*008c*/ 	.short	0x0210
        /*008e*/ 	.short	0x0c58


	//----- nvinfo : EIATTR_SW_WAR
	.align		4
.L_8711:
        /*0090*/ 	.byte	0x04, 0x36
        /*0092*/ 	.short	(.L_8713 - .L_8712)
.L_8712:
        /*0094*/ 	.word	0x00000008
.L_8713:


//--------------------- .nv.info._ZN2at6native55_GLOBAL__N__de093ff9_22_ForeachBinaryOpList_cu_a911ec4325multi_tensor_apply_kernelINS1_18TensorListMetadataILi2EEENS1_24BinaryOpListAlphaFunctorIiLi2ELi2ELi0EEEJSt7dividesIiEiEEEvT_T0_DpT1_ --------------------------
	.section	.nv.info._ZN2at6native55_GLOBAL__N__de093ff9_22_ForeachBinaryOpList_cu_a911ec4325multi_tensor_apply_kernelINS1_18TensorListMetadataILi2EEENS1_24BinaryOpListAlphaFunctorIiLi2ELi2ELi0EEEJSt7dividesIiEiEEEvT_T0_DpT1_,"",@"SHT_CUDA_INFO"
	.sectionflags	@""
	.align	4


	//----- nvinfo : EIATTR_CUDA_API_VERSION
	.align		4
        /*0000*/ 	.byte	0x04, 0x37
        /*0002*/ 	.short	(.L_8715 - .L_8714)
.L_8714:
        /*0004*/ 	.word	0x00000082


	//----- nvinfo : EIATTR_KPARAM_INFO
	.align		4
.L_8715:
        /*0008*/ 	.byte	0x04, 0x17
        /*000a*/ 	.short	(.L_8717 - .L_8716)
.L_8716:
        /*000c*/ 	.word	0x00000000
        /*0010*/ 	.short	0x0003
        /*0012*/ 	.short	0x0c4c
        /*0014*/ 	.byte	0x00, 0xf0, 0x11, 0x00


	//----- nvinfo : EIATTR_KPARAM_INFO
	.align		4
.L_8717:
        /*0018*/ 	.byte	0x04, 0x17
        /*001a*/ 	.short	(.L_8719 - .L_8718)
.L_8718:
        /*001c*/ 	.word	0x00000000
        /*0020*/ 	.short	0x0002
        /*0022*/ 	.short	0x0c49
        /*0024*/ 	.byte	0x00, 0xf0, 0x05, 0x00


	//----- nvinfo : EIATTR_KPARAM_INFO
	.align		4
.L_8719:
        /*0028*/ 	.byte	0x04, 0x17
        /*002a*/ 	.short	(.L_8721 - .L_8720)
.L_8720:
        /*002c*/ 	.word	0x00000000
        /*0030*/ 	.short	0x0001
        /*0032*/ 	.short	0x0c48
        /*0034*/ 	.byte	0x00, 0xf0, 0x05, 0x00


	//----- nvinfo : EIATTR_KPARAM_INFO
	.align		4
.L_8721:
        /*0038*/ 	.byte	0x04, 0x17
        /*003a*/ 	.short	(.L_8723 - .L_8722)
.L_8722:
        /*003c*/ 	.word	0x00000000
        /*0040*/ 	.short	0x0000
        /*0042*/ 	.short	0x0000
        /*0044*/ 	.byte	0x00, 0xf0, 0x21, 0x31


	//----- nvinfo : EIATTR_SPARSE_MMA_MASK
	.align		4
.L_8723:
        /*0048*/ 	.byte	0x03, 0x50
        /*004a*/ 	.short	0x0000


	//----- nvinfo : EIATTR_MAXREG_COUNT
	.align		4
        /*004c*/ 	.byte	0x03, 0x1b
        /*004e*/ 	.short	0x0080


	//----- nvinfo : EIATTR_MERCURY_ISA_VERSION
	.align		4
        /*0050*/ 	.byte	0x03, 0x5f
        /*0052*/ 	.short	0x0101


	//----- nvinfo : EIATTR_EXIT_INSTR_OFFSETS
	.align		4
        /*0054*/ 	.byte	0x04, 0x1c
        /*0056*/ 	.short	(.L_8725 - .L_8724)


	//   ....[0]....
.L_8724:
        /*0058*/ 	.word	0x00000180


	//   ....[1]....
        /*005c*/ 	.word	0x00000ca0


	//   ....[2]....
        /*0060*/ 	.word	0x00000d00


	//   ....[3]....
        /*0064*/ 	.word	0x00001500


	//----- nvinfo : EIATTR_MAX_THREADS
	.align		4
.L_8725:
        /*0068*/ 	.byte	0x04, 0x05
        /*006a*/ 	.short	(.L_8727 - .L_8726)
.L_8726:
        /*006c*/ 	.word	0x00000200
        /*0070*/ 	.word	0x00000001
        /*0074*/ 	.word	0x00000001


	//----- nvinfo : EIATTR_CRS_STACK_SIZE
	.align		4
.L_8727:
        /*0078*/ 	.byte	0x04, 0x1e
        /*007a*/ 	.short	(.L_8729 - .L_8728)
.L_8728:
        /*007c*/ 	.word	0x00000000


	//----- nvinfo : EIATTR_CBANK_PARAM_SIZE
	.align		4
.L_8729:
        /*0080*/ 	.byte	0x03, 0x19
        /*0082*/ 	.short	0x0c50


	//----- nvinfo : EIATTR_PARAM_CBANK
	.align		4
        /*0084*/ 	.byte	0x04, 0x0a
        /*0086*/ 	.short	(.L_8731 - .L_8730)
	.align		4
.L_8730:
        /*0088*/ 	.word	index@(.nv.constant0._ZN2at6native55_GLOBAL__N__de093ff9_22_ForeachBinaryOpList_cu_a911ec4325multi_tensor_apply_kernelINS1_18TensorListMetadataILi2EEENS1_24BinaryOpListAlphaFunctorIiLi2ELi2ELi0EEEJSt7dividesIiEiEEEvT_T0_DpT1_)
        /*008c*/ 	.short	0x0210
        /*008e*/ 	.short	0x0c50


	//----- nvinfo : EIATTR_SW_WAR
	.align		4
.L_8731:
        /*0090*/ 	.byte	0x04, 0x36
        /*0092*/ 	.short	(.L_8733 - .L_8732)
.L_8732:
        /*0094*/ 	.word	0x00000008
.L_8733:


//--------------------- .nv.info._ZN2at6native55_GLOBAL__N__de093ff9_22_ForeachBinaryOpList_cu_a911ec4325multi_tensor_apply_kernelINS1_18TensorListMetadataILi2EEENS1_24BinaryOpListAlphaFunctorIaLi2ELi2ELi0EEEJSt7dividesIaEaEEEvT_T0_DpT1_ --------------------------
	.section	.nv.info._ZN2at6native55_GLOBAL__N__de093ff9_22_ForeachBinaryOpList_cu_a911ec4325multi_tensor_apply_kernelINS1_18TensorListMetadataILi2EEENS1_24BinaryOpListAlphaFunctorIaLi2ELi2ELi0EEEJSt7dividesIaEaEEEvT_T0_DpT1_,"",@"SHT_CUDA_INFO"
	.sectionflags	@""
	.align	4


	//----- nvinfo : EIATTR_CUDA_API_VERSION
	.align		4
        /*0000*/ 	.byte	0x04, 0x37
        /*0002*/ 	.short	(.L_8735 - .L_8734)
.L_8734:
        /*0004*/ 	.word	0x00000082


	//----- nvinfo : EIATTR_KPARAM_INFO
	.align		4
.L_8735:
        /*0008*/ 	.byte	0x04, 0x17
        /*000a*/ 	.short	(.L_8737 - .L_8736)
.L_8736:
        /*000c*/ 	.word	0x00000000
        /*0010*/ 	.short	0x0003
        /*0012*/ 	.short	0x0c4a
        /*0014*/ 	.byte	0x00, 0xf0, 0x05, 0x00


	//----- nvinfo : EIATTR_KPARAM_INFO
	.align		4
.L_8737:
        /*0018*/ 	.byte	0x04, 0x17
        /*001a*/ 	.short	(.L_8739 - .L_8738)
.L_8738:
        /*001c*/ 	.word	0x00000000
        /*0020*/ 	.short	0x0002
        /*0022*/ 	.short	0x0c49
        /*0024*/ 	.byte	0x00, 0xf0, 0x05, 0x00


	//----- nvinfo : EIATTR_KPARAM_INFO
	.align		4
.L_8739:
        /*0028*/ 	.byte	0x04, 0x17
        /*002a*/ 	.short	(.L_8741 - .L_8740)
.L_8740:
        /*002c*/ 	.word	0x00000000
        /*0030*/ 	.short	0x0001
        /*0032*/ 	.short	0x0c48
        /*0034*/ 	.byte	0x00, 0xf0, 0x05, 0x00


	//----- nvinfo : EIATTR_KPARAM_INFO
	.align		4
.L_8741:
        /*0038*/ 	.byte	0x04, 0x17
        /*003a*/ 	.short	(.L_8743 - .L_8742)
.L_8742:
        /*003c*/ 	.word	0x00000000
        /*0040*/ 	.short	0x0000
        /*0042*/ 	.short	0x0000
        /*0044*/ 	.byte	0x00, 0xf0, 0x21, 0x31


	//----- nvinfo : EIATTR_SPARSE_MMA_MASK
	.align		4
.L_8743:
        /*0048*/ 	.byte	0x03, 0x50
        /*004a*/ 	.short	0x0000


	//----- nvinfo : EIATTR_MAXREG_COUNT
	.align		4
        /*004c*/ 	.byte	0x03, 0x1b
        /*004e*/ 	.short	0x0080


	//----- nvinfo : EIATTR_MERCURY_ISA_VERSION
	.align		4
        /*0050*/ 	.byte	0x03, 0x5f
        /*0052*/ 	.short	0x0101


	//----- nvinfo : EIATTR_EXIT_INSTR_OFFSETS
	.align		4
        /*0054*/ 	.byte	0x04, 0x1c
        /*0056*/ 	.short	(.L_8745 - .L_8744)


	//   ....[0]....
.L_8744:
        /*0058*/ 	.word	0x00000190


	//   ....[1]....
        /*005c*/ 	.word	0x00000e00


	//   ....[2]....
        /*0060*/ 	.word	0x00000e60


	//   ....[3]....
        /*0064*/ 	.word	0x000017a0


	//----- nvinfo : EIATTR_MAX_THREADS
	.align		4
.L_8745:
        /*0068*/ 	.byte	0x04, 0x05
        /*006a*/ 	.short	(.L_8747 - .L_8746)
.L_8746:
        /*006c*/ 	.word	0x00000200
        /*0070*/ 	.word	0x00000001
        /*0074*/ 	.word	0x00000001


	//----- nvinfo : EIATTR_CRS_STACK_SIZE
	.align		4
.L_8747:
        /*0078*/ 	.byte	0x04, 0x1e
        /*007a*/ 	.short	(.L_8749 - .L_8748)
.L_8748:
        /*007c*/ 	.word	0x00000000


	//----- nvinfo : EIATTR_CBANK_PARAM_SIZE
	.align		4
.L_8749:
        /*0080*/ 	.byte	0x03, 0x19
        /*0082*/ 	.short	0x0c4b


	//----- nvinfo : EIATTR_PARAM_CBANK
	.align		4
        /*0084*/ 	.byte	0x04, 0x0a
        /*0086*/ 	.short	(.L_8751 - .L_8750)
	.align		4
.L_8750:
        /*0088*/ 	.word	index@(.nv.constant0._ZN2at6native55_GLOBAL__N__de093ff9_22_ForeachBinaryOpList_cu_a911ec4325multi_tensor_apply_kernelINS1_18TensorListMetadataILi2EEENS1_24BinaryOpListAlphaFunctorIaLi2ELi2ELi0EEEJSt7dividesIaEaEEEvT_T0_DpT1_)
        /*008c*/ 	.short	0x0210
        /*008e*/ 	.short	0x0c4b


	//----- nvinfo : EIATTR_SW_WAR
	.align		4
.L_8751:
        /*0090*/ 	.byte	0x04, 0x36
        /*0092*/ 	.short	(.L_8753 - .L_8752)
.L_8752:
        /*0094*/ 	.word	0x00000008
.L_8753:


//--------------------- .nv.info._ZN2at6native55_GLOBAL__N__de093ff9_22_ForeachBinaryOpList_cu_a911ec4325multi_tensor_apply_kernelINS1_18TensorListMetadataILi2EEENS1_24BinaryOpListAlphaFunctorIhLi2ELi2ELi0EEEJSt7dividesIhEhEEEvT_T0_DpT1_ --------------------------
	.section	.nv.info._ZN2at6native55_GLOBAL__N__de093ff9_22_ForeachBinaryOpList_cu_a911ec4325multi_tensor_apply_kernelINS1_18TensorListMetadataILi2EEENS1_24BinaryOpListAlphaFunctorIhLi2ELi2ELi0EEEJSt7dividesIhEhEEEvT_T0_DpT1_,"",@"SHT_CUDA_INFO"
	.sectionflags	@""
	.align	4


	//----- nvinfo : EIATTR_CUDA_API_VERSION
	.align		4
        /*0000*/ 	.byte	0x04, 0x37
        /*0002*/ 	.short	(.L_8755 - .L_8754)
.L_8754:
        /*0004*/ 	.word	0x00000082


	//----- nvinfo : EIATTR_KPARAM_INFO
	.align		4
.L_8755:
        /*0008*/ 	.byte	0x04, 0x17
        /*000a*/ 	.short	(.L_8757 - .L_8756)
.L_8756:
        /*000c*/ 	.word	0x00000000
        /*0010*/ 	.short	0x0003
        /*0012*/ 	.short	0x0c4a
        /*0014*/ 	.byte	0x00, 0xf0, 0x05, 0x00


	//----- nvinfo : EIATTR_KPARAM_INFO
	.align		4
.L_8757:
        /*0018*/ 	.byte	0x04, 0x17
        /*001a*/ 	.short	(.L_8759 - .L_8758)
.L_8758:
        /*001c*/ 	.word	0x00000000
        /*0020*/ 	.short	0x0002
        /*0022*/ 	.short	0x0c49
        /*0024*/ 	.byte	0x00, 0xf0, 0x05, 0x00


	//----- nvinfo : EIATTR_KPARAM_INFO
	.align		4
.L_8759:
        /*0028*/ 	.byte	0x04, 0x17
        /*002a*/ 	.short	(.L_8761 - .L_8760)
.L_8760:
        /*002c*/ 	.word	0x00000000
        /*0030*/ 	.short	0x0001
        /*0032*/ 	.short	0x0c48
        /*0034*/ 	.byte	0x00, 0xf0, 0x05, 0x00


	//----- nvinfo : EIATTR_KPARAM_INFO
	.align		4
.L_8761:
        /*0038*/ 	.byte	0x04, 0x17
        /*003a*/ 	.short	(.L_8763 - .L_8762)
.L_8762:
        /*003c*/ 	.word	0x00000000
        /*0040*/ 	.short	0x0000
        /*0042*/ 	.short	0x0000
        /*0044*/ 	.byte	0x00, 0xf0, 0x21, 0x31


	//----- nvinfo : EIATTR_SPARSE_MMA_MASK
	.align		4
.L_8763:
        /*0048*/ 	.byte	0x03, 0x50
        /*004a*/ 	.short	0x0000


	//----- nvinfo : EIATTR_MAXREG_COUNT
	.align		4
        /*004c*/ 	.byte	0x03, 0x1b
        /*004e*/ 	.short	0x0080


	//----- nvinfo : EIATTR_MERCURY_ISA_VERSION
	.align		4
        /*0050*/ 	.byte	0x03, 0x5f
        /*0052*/ 	.short	0x0101


	//----- nvinfo : EIATTR_EXIT_INSTR_OFFSETS
	.align		4
        /*0054*/ 	.byte	0x04, 0x1c
        /*0056*/ 	.short	(.L_8765 - .L_8764)


	//   ....[0]....
.L_8764:
        /*0058*/ 	.word	0x000001a0


	//   ....[1]....
        /*005c*/ 	.word	0x00000860


	//   ....[2]....
        /*0060*/ 	.word	0x000008c0


	//   ....[3]....
        /*0064*/ 	.word	0x00000c60


	//----- nvinfo : EIATTR_MAX_THREADS
	.align		4
.L_8765:
        /*0068*/ 	.byte	0x04, 0x05
        /*006a*/ 	.short	(.L_8767 - .L_8766)
.L_8766:
        /*006c*/ 	.word	0x00000200
        /*0070*/ 	.word	0x00000001
        /*0074*/ 	.word	0x00000001


	//----- nvinfo : EIATTR_CRS_STACK_SIZE
	.align		4
.L_8767:
        /*0078*/ 	.byte	0x04, 0x1e
        /*007a*/ 	.short	(.L_8769 - .L_8768)
.L_8768:
        /*007c*/ 	.word	0x00000000


	//----- nvinfo : EIATTR_CBANK_PARAM_SIZE
	.align		4
.L_8769:
        /*0080*/ 	.byte	0x03, 0x19
        /*0082*/ 	.short	0x0c4b


	//----- nvinfo : EIATTR_PARAM_CBANK
	.align		4
        /*0084*/ 	.byte	0x04, 0x0a
        /*0086*/ 	.short	(.L_8771 - .L_8770)
	.align		4
.L_8770:
        /*0088*/ 	.word	index@(.nv.constant0._ZN2at6native55_GLOBAL__N__de093ff9_22_ForeachBinaryOpList_cu_a911ec4325multi_tensor_apply_kernelINS1_18TensorListMetadataILi2EEENS1_24BinaryOpListAlphaFunctorIhLi2ELi2ELi0EEEJSt7dividesIhEhEEEvT_T0_DpT1_)
        /*008c*/ 	.short	0x0210
        /*008e*/ 	.short	0x0c4b


	//----- nvinfo : EIATTR_SW_WAR
	.align		4
.L_8771:
        /*0090*/ 	.byte	0x04, 0x36
        /*0092*/ 	.short	(.L_8773 - .L_8772)
.L_8772:
        /*0094*/ 	.word	0x00000008
.L_8773:


//--------------------- .nv.info._ZN2at6native55_GLOBAL__N__de093ff9_22_ForeachBinaryOpList_cu_a911ec4325multi_tensor_apply_kernelINS1_18TensorListMetadataILi3EEENS1_24BinaryOpListAlphaFunctorIN3c104HalfELi3ELi2ELi2EEEJSt10multipliesIfEfEEEvT_T0_DpT1_ --------------------------
	.section	.nv.info._ZN2at6native55_GLOBAL__N__de093ff9_22_ForeachBinaryOpList_cu_a911ec4325multi_tensor_apply_kernelINS1_18TensorListMetadataILi3EEENS1_24BinaryOpListAlphaFunctorIN3c104HalfELi3ELi2ELi2EEEJSt10multipliesIfEfEEEvT_T0_DpT1_,"",@"SHT_CUDA_INFO"
	.sectionflags	@""
	.align	4


	//----- nvinfo : EIATTR_CUDA_API_VERSION
	.align		4
        /*0000*/ 	.byte	0x04, 0x37
        /*0002*/ 	.short	(.L_8775 - .L_8774)
.L_8774:
        /*0004*/ 	.word	0x00000082


	//----- nvinfo : EIATTR_KPARAM_INFO
	.align		4
.L_8775:
        /*0008*/ 	.byte	0x04, 0x17
        /*000a*/ 	.short	(.L_8777 - .L_8776)
.L_8776:
        /*000c*/ 	.word	0x00000000
        /*0010*/ 	.short	0x0003
        /*0012*/ 	.short	0x0c4c
        /*0014*/ 	.byte	0x00, 0xf0, 0x11, 0x00


	//----- nvinfo : EIATTR_KPARAM_INFO
	.align		4
.L_8777:
        /*0018*/ 	.byte	0x04, 0x17
        /*001a*/ 	.short	(.L_8779 - .L_8778)
.L_8778:
        /*001c*/ 	.word	0x00000000
        /*0020*/ 	.short	0x0002
        /*0022*/ 	.short	0x0c49
        /*0024*/ 	.byte	0x00, 0xf0, 0x05, 0x00


	//----- nvinfo : EIATTR_KPARAM_INFO
	.align		4
.L_8779:
        /*0028*/ 	.byte	0x04, 0x17
        /*002a*/ 	.short	(.L_8781 - .L_8780)
.L_8780:
        /*002c*/ 	.word	0x00000000
        /*0030*/ 	.short	0x0001
        /*0032*/ 	.short	0x0c48
        /*0034*/ 	.byte	0x00, 0xf0, 0x05, 0x00


	//----- nvinfo : EIATTR_KPARAM_INFO
	.align		4
.L_8781:
        /*0038*/ 	.byte	0x04, 0x17
        /*003a*/ 	.short	(.L_8783 - .L_8782)
.L_8782:
        /*003c*/ 	.word	0x00000000
        /*0040*/ 	.short	0x0000
        /*0042*/ 	.short	0x0000
        /*0044*/ 	.byte	0x00, 0xf0, 0x21, 0x31


	//----- nvinfo : EIATTR_SPARSE_MMA_MASK
	.align		4
.L_8783:
        /*0048*/ 	.byte	0x03, 0x50
        /*004a*/ 	.short	0x0000


	//----- nvinfo : EIATTR_MAXREG_COUNT
	.align		4
        /*004c*/ 	.byte	0x03, 0x1b
        /*004e*/ 	.short	0x0080


	//----- nvinfo : EIATTR_MERCURY_ISA_VERSION
	.align		4
        /*0050*/ 	.byte	0x03, 0x5f
        /*0052*/ 	.short	0x0101


	//----- nvinfo : EIATTR_EXIT_INSTR_OFFSETS
	.align		4
        /*0054*/ 	.byte	0x04, 0x1c
        /*0056*/ 	.short	(.L_8785 - .L_8784)


	//   ....[0]....
.L_8784:
        /*0058*/ 	.word	0x000001b0


	//   ....[1]....
        /*005c*/ 	.word	0x000007f0


	//   ....[2]....
        /*0060*/ 	.word	0x00000850


	//   ....[3]....
        /*0064*/ 	.word	0x00000af0


	//----- nvinfo : EIATTR_MAX_THREADS
	.align		4
.L_8785:
        /*0068*/ 	.byte	0x04, 0x05
        /*006a*/ 	.short	(.L_8787 - .L_8786)
.L_8786:
        /*006c*/ 	.word	0x00000200
        /*0070*/ 	.word	0x00000001
        /*0074*/ 	.word	0x00000001


	//----- nvinfo : EIATTR_CRS_STACK_SIZE
	.align		4
.L_8787:
        /*0078*/ 	.byte	0x04, 0x1e
        /*007a*/ 	.short	(.L_8789 - .L_8788)
.L_8788:
        /*007c*/ 	.word	0x00000000


	//----- nvinfo : EIATTR_CBANK_PARAM_SIZE
	.align		4
.L_8789:
        /*0080*/ 	.byte	0x03, 0x19
        /*0082*/ 	.short	0x0c50


	//----- nvinfo : EIATTR_PARAM_CBANK
	.align		4
        /*0084*/ 	.byte	0x04, 0x0a
        /*0086*/ 	.short	(.L_8791 - .L_8790)
	.align		4
.L_8790:
        /*0088*/ 	.word	index@(.nv.constant0._ZN2at6native55_GLOBAL__N__de093ff9_22_ForeachBinaryOpList_cu_a911ec4325multi_tensor_apply_kernelINS1_18TensorListMetadataILi3EEENS1_24BinaryOpListAlphaFunctorIN3c104HalfELi3ELi2ELi2EEEJSt10multipliesIfEfEEEvT_T0_DpT1_)
        /*008c*/ 	.short	0x0210
        /*008e*/ 	.short	0x0c50


	//----- nvinfo : EIATTR_SW_WAR
	.align		4
.L_8791:
        /*0090*/ 	.byte	0x04, 0x36
        /*0092*/ 	.short	(.L_8793 - .L_8792)
.L_8792:
        /*0094*/ 	.word	0x00000008
.L_8793:


//--------------------- .nv.info._ZN2at6native55_GLOBAL__N__de093ff9_22_ForeachBinaryOpList_cu_a911ec4325multi_tensor_apply_kernelINS1_18TensorListMetadataILi3EEENS1_24BinaryOpListAlphaFunctorIN3c108BFloat16ELi3ELi2ELi2EEEJSt10multipliesIfEfEEEvT_T0_DpT1_ --------------------------
	.section	.nv.info._ZN2at6native55_GLOBAL__N__de093ff9_22_ForeachBinaryOpList_cu_a911ec4325multi_tensor_apply_kernelINS1_18TensorListMetadataILi3EEENS1_24BinaryOpListAlphaFunctorIN3c108BFloat16ELi3ELi2ELi2EEEJSt10multipliesIfEfEEEvT_T0_DpT1_,"",@"SHT_CUDA_INFO"
	.sectionflags	@""
	.align	4


	//----- nvinfo : EIATTR_CUDA_API_VERSION
	.align		4
        /*0000*/ 	.byte	0x04, 0x37
        /*0002*/ 	.short	(.L_8795 - .L_8794)
.L_8794:
        /*0004*/ 	.word	0x00000082


	//----- nvinfo : EIATTR_KPARAM_INFO
	.align		4
.L_8795:
        /*0008*/ 	.byte	0x04, 0x17
        /*000a*/ 	.short	(.L_8797 - .L_8796)
.L_8796:
        /*000c*/ 	.word	0x00000000
        /*0010*/ 	.short	0x0003
        /*0012*/ 	.short	0x0c4c
        /*0014*/ 	.byte	0x00, 0xf0, 0x11, 0x00


	//----- nvinfo : EIATTR_KPARAM_INFO
	.align		4
.L_8797:
        /*0018*/ 	.byte	0x04, 0x17
        /*001a*/ 	.short	(.L_8799 - .L_8798)
.L_8798:
        /*001c*/ 	.word	0x00000000
        /*0020*/ 	.short	0x0002
        /*0022*/ 	.short	0x0c49
        /*0024*/ 	.byte	0x00, 0xf0, 0x05, 0x00


	//----- nvinfo : EIATTR_KPARAM_INFO
	.align		4
.L_8799:
        /*0028*/ 	.byte	0x04, 0x17
        /*002a*/ 	.short	(.L_8801 - .L_8800)
.L_8800:
        /*002c*/ 	.word	0x00000000
        /*0030*/ 	.short	0x0001
        /*0032*/ 	.short	0x0c48
        /*0034*/ 	.byte	0x00, 0xf0, 0x05, 0x00


	//----- nvinfo : EIATTR_KPARAM_INFO
	.align		4
.L_8801:
        /*0038*/ 	.byte	0x04, 0x17
        /*003a*/ 	.short	(.L_8803 - .L_8802)
.L_8802:
        /*003c*/ 	.word	0x00000000
        /*0040*/ 	.short	0x0000
        /*0042*/ 	.short	0x0000
        /*0044*/ 	.byte	0x00, 0xf0, 0x21, 0x31


	//----- nvinfo : EIATTR_SPARSE_MMA_MASK
	.align		4
.L_8803:
        /*0048*/ 	.byte	0x03, 0x50
        /*004a*/ 	.short	0x0000


	//----- nvinfo : EIATTR_MAXREG_COUNT
	.align		4
        /*004c*/ 	.byte	0x03, 0x1b
        /*004e*/ 	.short	0x0080


	//----- nvinfo : EIATTR_MERCURY_ISA_VERSION
	.align		4
        /*0050*/ 	.byte	0x03, 0x5f
        /*0052*/ 	.short	0x0101


	//----- nvinfo : EIATTR_EXIT_INSTR_OFFSETS
	.align		4
        /*0054*/ 	.byte	0x04, 0x1c
        /*0056*/ 	.short	(.L_8805 - .L_8804)


	//   ....[0]....
.L_8804:
        /*0058*/ 	.word	0x000001b0


	//   ....[1]....
        /*005c*/ 	.word	0x000007f0


	//   ....[2]....
        /*0060*/ 	.word	0x00000850


	//   ....[3]....
        /*0064*/ 	.word	0x00000b30


	//----- nvinfo : EIATTR_MAX_THREADS
	.align		4
.L_8805:
        /*0068*/ 	.byte	0x04, 0x05
        /*006a*/ 	.short	(.L_8807 - .L_8806)
.L_8806:
        /*006c*/ 	.word	0x00000200
        /*0070*/ 	.word	0x00000001
        /*0074*/ 	.word	0x00000001


	//----- nvinfo : EIATTR_CRS_STACK_SIZE
	.align		4
.L_8807:
        /*0078*/ 	.byte	0x04, 0x1e
        /*007a*/ 	.short	(.L_8809 - .L_8808)
.L_8808:
        /*007c*/ 	.word	0x00000000


	//----- nvinfo : EIATTR_CBANK_PARAM_SIZE
	.align		4
.L_8809:
        /*0080*/ 	.byte	0x03, 0x19
        /*0082*/ 	.short	0x0c50


	//----- nvinfo : EIATTR_PARAM_CBANK
	.align		4
        /*0084*/ 	.byte	0x04, 0x0a
        /*0086*/ 	.short	(.L_8811 - .L_8810)
	.align		4
.L_8810:
        /*0088*/ 	.word	index@(.nv.constant0._ZN2at6native55_GLOBAL__N__de093ff9_22_ForeachBinaryOpList_cu_a911ec4325multi_tensor_apply_kernelINS1_18TensorListMetadataILi3EEENS1_24BinaryOpListAlphaFunctorIN3c108BFloat16ELi3ELi2ELi2EEEJSt10multipliesIfEfEEEvT_T0_DpT1_)
        /*008c*/ 	.short	0x0210
        /*008e*/ 	.short	0x0c50


	//----- nvinfo : EIATTR_SW_WAR
	.align		4
.L_8811:
        /*0090*/ 	.byte	0x04, 0x36
        /*0092*/ 	.short	(.L_8813 - .L_8812)
.L_8812:
        /*0094*/ 	.word	0x00000008
.L_8813:


//--------------------- .nv.info._ZN2at6native55_GLOBAL__N__de093ff9_22_ForeachBinaryOpList_cu_a911ec4325multi_tensor_apply_kernelINS1_18TensorListMetadataILi3EEENS1_24BinaryOpListAlphaFunctorIbLi3ELi2ELi2EEEJSt10multipliesIbEbEEEvT_T0_DpT1_ --------------------------
	.section	.nv.info._ZN2at6native55_GLOBAL__N__de093ff9_22_ForeachBinaryOpList_cu_a911ec4325multi_tensor_apply_kernelINS1_18TensorListMetadataILi3EEENS1_24BinaryOpListAlphaFunctorIbLi3ELi2ELi2EEEJSt10multipliesIbEbEEEvT_T0_DpT1_,"",@"SHT_CUDA_INFO"
	.sectionflags	@""
	.align	4


	//----- nvinfo : EIATTR_CUDA_API_VERSION
	.align		4
        /*0000*/ 	.byte	0x04, 0x37
        /*0002*/ 	.short	(.L_8815 - .L_8814)
.L_8814:
        /*0004*/ 	.word	0x00000082


	//----- nvinfo : EIATTR_KPARAM_INFO
	.align		4
.L_8815:
        /*0008*/ 	.byte	0x04, 0x17
        /*000a*/ 	.short	(.L_8817 - .L_8816)
.L_8816:
        /*000c*/ 	.word	0x00000000
        /*0010*/ 	.short	0x0003
        /*0012*/ 	.short	0x0c4a
        /*0014*/ 	.byte	0x00, 0xf0, 0x05, 0x00


	//----- nvinfo : EIATTR_KPARAM_INFO
	.align		4
.L_8817:
        /*0018*/ 	.byte	0x04, 0x17
        /*001a*/ 	.short	(.L_8819 - .L_8818)
.L_8818:
        /*001c*/ 	.word	0x00000000
        /*0020*/ 	.short	0x0002
        /*0022*/ 	.short	0x0c49
        /*0024*/ 	.byte	0x00, 0xf0, 0x05, 0x00


	//----- nvinfo : EIATTR_KPARAM_INFO
	.align		4
.L_8819:
        /*0028*/ 	.byte	0x04, 0x17
        /*002a*/ 	.short	(.L_8821 - .L_8820)
.L_8820:
        /*002c*/ 	.word	0x00000000
        /*0030*/ 	.short	0x0001
        /*0032*/ 	.short	0x0c48
        /*0034*/ 	.byte	0x00, 0xf0, 0x05, 0x00


	//----- nvinfo : EIATTR_KPARAM_INFO
	.align		4
.L_8821:
        /*0038*/ 	.byte	0x04, 0x17
        /*003a*/ 	.short	(.L_8823 - .L_8822)
.L_8822:
        /*003c*/ 	.word	0x00000000
        /*0040*/ 	.short	0x0000
        /*0042*/ 	.short	0x0000
        /*0044*/ 	.byte	0x00, 0xf0, 0x21, 0x31


	//----- nvinfo : EIATTR_SPARSE_MMA_MASK
	.align		4
.L_8823:
        /*0048*/ 	.byte	0x03, 0x50
        /*004a*/ 	.short	0x0000


	//----- nvinfo : EIATTR_MAXREG_COUNT
	.align		4
        /*004c*/ 	.byte	0x03, 0x1b
        /*004e*/ 	.short	0x0080


	//----- nvinfo : EIATTR_MERCURY_ISA_VERSION
	.align		4
        /*0050*/ 	.byte	0x03, 0x5f
        /*0052*/ 	.short	0x0101


	//----- nvinfo : EIATTR_EXIT_INSTR_OFFSETS
	.align		4
        /*0054*/ 	.byte	0x04, 0x1c
        /*0056*/ 	.short	(.L_8825 - .L_8824)


	//   ....[0]....
.L_8824:
        /*0058*/ 	.word	0x000001c0


	//   ....[1]....
        /*005c*/ 	.word	0x00000800


	//   ....[2]....
        /*0060*/ 	.word	0x00000860


	//   ....[3]....
        /*0064*/ 	.word	0x00000b60


	//----- nvinfo : EIATTR_MAX_THREADS
	.align		4
.L_8825:
        /*0068*/ 	.byte	0x04, 0x05
        /*006a*/ 	.short	(.L_8827 - .L_8826)
.L_8826:
        /*006c*/ 	.word	0x00000200
        /*0070*/ 	.word	0x00000001
        /*0074*/ 	.word	0x00000001


	//----- nvinfo : EIATTR_CRS_STACK_SIZE
	.align		4
.L_8827:
        /*0078*/ 	.byte	0x04, 0x1e
        /*007a*/ 	.short	(.L_8829 - .L_8828)
.L_8828:
        /*007c*/ 	.word	0x00000000


	//----- nvinfo : EIATTR_CBANK_PARAM_SIZE
	.align		4
.L_8829:
        /*0080*/ 	.byte	0x03, 0x19
        /*0082*/ 	.short	0x0c4b


	//----- nvinfo : EIATTR_PARAM_CBANK
	.align		4
        /*0084*/ 	.byte	0x04, 0x0a
        /*0086*/ 	.short	(.L_8831 - .L_8830)
	.align		4
.L_8830:
        /*0088*/ 	.word	index@(.nv.constant0._ZN2at6native55_GLOBAL__N__de093ff9_22_ForeachBinaryOpList_cu_a911ec4325multi_tensor_apply_kernelINS1_18TensorListMetadataILi3EEENS1_24BinaryOpListAlphaFunctorIbLi3ELi2ELi2EEEJSt10multipliesIbEbEEEvT_T0_DpT1_)
        /*008c*/ 	.short	0x0210
        /*008e*/ 	.short	0x0c4b


	//----- nvinfo : EIATTR_SW_WAR
	.align		4
.L_8831:
        /*0090*/ 	.byte	0x04, 0x36
        /*0092*/ 	.short	(.L_8833 - .L_8832)
.L_8832:
        /*0094*/ 	.word	0x00000008
.L_8833:


//--------------------- .nv.info._ZN2at6native55_GLOBAL__N__de093ff9_22_ForeachBinaryOpList_cu_a911ec4325multi_tensor_apply_kernelINS1_18TensorListMetadataILi3EEENS1_24BinaryOpListAlphaFunctorIN3c107complexIfEELi3ELi2ELi2EEEJSt10multipliesIS8_ES8_EEEvT_T0_DpT1_ --------------------------
	.section	.nv.info._ZN2at6native55_GLOBAL__N__de093ff9_22_ForeachBinaryOpList_cu_a911ec4325multi_tensor_apply_kernelINS1_18TensorListMetadataILi3EEENS1_24BinaryOpListAlphaFunctorIN3c107complexIfEELi3ELi2ELi2EEEJSt10multipliesIS8_ES8_EEEvT_T0_DpT1_,"",@"SHT_CUDA_INFO"
	.sectionflags	@""
	.align	4


	//----- nvinfo : EIATTR_CUDA_API_VERSION
	.align		4
        /*0000*/ 	.byte	0x04, 0x37
        /*0002*/ 	.short	(.L_8835 - .L_8834)
.L_8834:
        /*0004*/ 	.word	0x00000082


	//----- nvinfo : EIATTR_KPARAM_INFO
	.align		4
.L_8835:
        /*0008*/ 	.byte	0x04, 0x17
        /*000a*/ 	.short	(.L_8837 - .L_8836)
.L_8836:
        /*000c*/ 	.word	0x00000000
        /*0010*/ 	.short	0x0003
        /*0012*/ 	.short	0x0c50
        /*0014*/ 	.byte	0x00, 0xf0, 0x21, 0x00


	//----- nvinfo : EIATTR_KPARAM_INFO
	.align		4
.L_8837:
        /*0018*/ 	.byte	0x04, 0x17
        /*001a*/ 	.short	(.L_8839 - .L_8838)
.L_8838:
        /*001c*/ 	.word	0x00000000
        /*0020*/ 	.short	0x0002
        /*0022*/ 	.short	0x0c49
        /*0024*/ 	.byte	0x00, 0xf0, 0x05, 0x00


	//----- nvinfo : EIATTR_KPARAM_INFO
	.align		4
.L_8839:
        /*0028*/ 	.byte	0x04, 0x17
        /*002a*/ 	.short	(.L_8841 - .L_8840)
.L_8840:
        /*002c*/ 	.word	0x00000000
        /*0030*/ 	.short	0x0001
        /*0032*/ 	.short	0x0c48
        /*0034*/ 	.byte	0x00, 0xf0, 0x05, 0x00


	//----- nvinfo : EIATTR_KPARAM_INFO
	.align		4
.L_8841:
        /*0038*/ 	.byte	0x04, 0x17
        /*003a*/ 	.short	(.L_8843 - .L_8842)
.L_8842:
        /*003c*/ 	.word	0x00000000
        /*0040*/ 	.short	0x0000
        /*0042*/ 	.short	0x0000
        /*0044*/ 	.byte	0x00, 0xf0, 0x21, 0x31


	//----- nvinfo : EIATTR_SPARSE_MMA_MASK
	.align		4
.L_8843:
        /*0048*/ 	.byte	0x03, 0x50
        /*004a*/ 	.short	0x0000


	//----- nvinfo : EIATTR_MAXREG_COUNT
	.align		4
        /*004c*/ 	.byte	0x03, 0x1b
        /*004e*/ 	.short	0x0080


	//----- nvinfo : EIATTR_MERCURY_ISA_VERSION
	.align		4
        /*0050*/ 	.byte	0x03, 0x5f
        /*0052*/ 	.short	0x0101


	//----- nvinfo : EIATTR_EXIT_INSTR_OFFSETS
	.align		4
        /*0054*/ 	.byte	0x04, 0x1c
        /*0056*/ 	.short	(.L_8845 - .L_8844)


	//   ....[0]....
.L_8844:
        /*0058*/ 	.word	0x000001b0


	//   ....[1]....
        /*005c*/ 	.word	0x00000920


	//   ....[2]....
        /*0060*/ 	.word	0x00000980


	//   ....[3]....
        /*0064*/ 	.word	0x00000d30


	//----- nvinfo : EIATTR_MAX_THREADS
	.align		4
.L_8845:
        /*0068*/ 	.byte	0x04, 0x05
        /*006a*/ 	.short	(.L_8847 - .L_8846)
.L_8846:
        /*006c*/ 	.word	0x00000200
        /*0070*/ 	.word	0x00000001
        /*0074*/ 	.word	0x00000001


	//----- nvinfo : EIATTR_CRS_STACK_SIZE
	.align		4
.L_8847:
        /*0078*/ 	.byte	0x04, 0x1e
        /*007a*/ 	.short	(.L_8849 - .L_8848)
.L_8848:
        /*007c*/ 	.word	0x00000000


	//----- nvinfo : EIATTR_CBANK_PARAM_SIZE
	.align		4
.L_8849:
        /*0080*/ 	.byte	0x03, 0x19
        /*0082*/ 	.short	0x0c58


	//----- nvinfo : EIATTR_PARAM_CBANK
	.align		4
        /*0084*/ 	.byte	0x04, 0x0a
        /*0086*/ 	.short	(.L_8851 - .L_8850)
	.align		4
.L_8850:
        /*0088*/ 	.word	index@(.nv.constant0._ZN2at6native55_GLOBAL__N__de093ff9_22_ForeachBinaryOpList_cu_a911ec4325multi_tensor_apply_kernelINS1_18TensorListMetadataILi3EEENS1_24BinaryOpListAlphaFunctorIN3c107complexIfEELi3ELi2ELi2EEEJSt10multipliesIS8_ES8_EEEvT_T0_DpT1_)
        /*008c*/ 	.short	0x0210
        /*008e*/ 	.short	0x0c58


	//----- nvinfo : EIATTR_SW_WAR
	.align		4
.L_8851:
        /*0090*/ 	.byte	0x04, 0x36
        /*0092*/ 	.short	(.L_8853 - .L_8852)
.L_8852:
        /*0094*/ 	.word	0x00000008
.L_8853:


//--------------------- .nv.info._ZN2at6native55_GLOBAL__N__de093ff9_22_ForeachBinaryOpList_cu_a911ec4325multi_tensor_apply_kernelINS1_18TensorListMetadataILi3EEENS1_24BinaryOpListAlphaFunctorIN3c107complexIdEELi3ELi2ELi2EEEJSt10multipliesIS8_ES8_EEEvT_T0_DpT1_ --------------------------
	.section	.nv.info._ZN2at6native55_GLOBAL__N__de093ff9_22_ForeachBinaryOpList_cu_a911ec4325multi_tensor_apply_kernelINS1_18TensorListMetadataILi3EEENS1_24BinaryOpListAlphaFunctorIN3c107complexIdEELi3ELi2ELi2EEEJSt10multipliesIS8_ES8_EEEvT_T0_DpT1_,"",@"SHT_CUDA_INFO"
	.sectionflags	@""
	.align	4


	//----- nvinfo : EIATTR_CUDA_API_VERSION
	.align		4
        /*0000*/ 	.byte	0x04, 0x37
        /*0002*/ 	.short	(.L_8855 - .L_8854)
.L_8854:
        /*0004*/ 	.word	0x00000082


	//----- nvinfo : EIATTR_KPARAM_INFO
	.align		4
.L_8855:
        /*0008*/ 	.byte	0x04, 0x17
        /*000a*/ 	.short	(.L_8857 - .L_8856)
.L_8856:
        /*000c*/ 	.word	0x00000000
        /*0010*/ 	.short	0x0003
        /*0012*/ 	.short	0x0c50
        /*0014*/ 	.byte	0x00, 0xf0, 0x41, 0x00


	//----- nvinfo : EIATTR_KPARAM_INFO
	.align		4
.L_8857:
        /*0018*/ 	.byte	0x04, 0x17
        /*001a*/ 	.short	(.L_8859 - .L_8858)
.L_8858:
        /*001c*/ 	.word	0x00000000
        /*0020*/ 	.short	0x0002
        /*0022*/ 	.short	0x0c49
        /*0024*/ 	.byte	0x00, 0xf0, 0x05, 0x00


	//----- nvinfo : EIATTR_KPARAM_INFO
	.align		4
.L_8859:
        /*0028*/ 	.byte	0x04, 0x17
        /*002a*/ 	.short	(.L_8861 - .L_8860)
.L_8860:
        /*002c*/ 	.word	0x00000000
        /*0030*/ 	.short	0x0001
        /*0032*/ 	.short	0x0c48
        /*0034*/ 	.byte	0x00, 0xf0, 0x05, 0x00


	//----- nvinfo : EIATTR_KPARAM_INFO
	.align		4
.L_8861:
        /*0038*/ 	.byte	0x04, 0x17
        /*003a*/ 	.short	(.L_8863 - .L_8862)
.L_8862:
        /*003c*/ 	.word	0x00000000
        /*0040*/ 	.short	0x0000
        /*0042*/ 	.short	0x0000
        /*0044*/ 	.byte	0x00, 0xf0, 0x21, 0x31


	//----- nvinfo : EIATTR_SPARSE_MMA_MASK
	.align		4
.L_8863:
        /*0048*/ 	.byte	0x03, 0x50
        /*004a*/ 	.short	0x0000


	//----- nvinfo : EIATTR_MAXREG_COUNT
	.align		4
        /*004c*/ 	.byte	0x03, 0x1b
        /*004e*/ 	.short	0x0080


	//----- nvinfo : EIATTR_MERCURY_ISA_VERSION
	.align		4
        /*0050*/ 	.byte	0x03, 0x5f
        /*0052*/ 	.short	0x0101


	//----- nvinfo : EIATTR_EXIT_INSTR_OFFSETS
	.align		4
        /*0054*/ 	.byte	0x04, 0x1c
        /*0056*/ 	.short	(.L_8865 - .L_8864)


	//   ....[0]....
.L_8864:
        /*0058*/ 	.word	0x000001b0


	//   ....[1]....
        /*005c*/ 	.word	0x000009b0


	//   ....[2]....
        /*0060*/ 	.word	0x00000a10


	//   ....[3]....
        /*0064*/ 	.word	0x00000e30


	//----- nvinfo : EIATTR_MAX_THREADS
	.align		4
.L_8865:
        /*0068*/ 	.byte	0x04, 0x05
        /*006a*/ 	.short	(.L_8867 - .L_8866)
.L_8866:
        /*006c*/ 	.word	0x00000200
        /*0070*/ 	.word	0x00000001
        /*0074*/ 	.word	0x00000001


	//----- nvinfo : EIATTR_CRS_STACK_SIZE
	.align		4
.L_8867:
        /*0078*/ 	.byte	0x04, 0x1e
        /*007a*/ 	.short	(.L_8869 - .L_8868)
.L_8868:
        /*007c*/ 	.word	0x00000000


	//----- nvinfo : EIATTR_CBANK_PARAM_SIZE
	.align		4
.L_8869:
        /*0080*/ 	.byte	0x03, 0x19
        /*0082*/ 	.short	0x0c60


	//----- nvinfo : EIATTR_PARAM_CBANK
	.align		4
        /*0084*/ 	.byte	0x04, 0x0a
        /*0086*/ 	.short	(.L_8871 - .L_8870)
	.align		4
.L_8870:
        /*0088*/ 	.word	index@(.nv.constant0._ZN2at6native55_GLOBAL__N__de093ff9_22_ForeachBinaryOpList_cu_a911ec4325multi_tensor_apply_kernelINS1_18TensorListMetadataILi3EEENS1_24BinaryOpListAlphaFunctorIN3c107complexIdEELi3ELi2ELi2EEEJSt10multipliesIS8_ES8_EEEvT_T0_DpT1_)
        /*008c*/ 	.short	0x0210
        /*008e*/ 	.short	0x0c60


	//----- nvinfo : EIATTR_SW_WAR
	.align		4
.L_8871:
        /*0090*/ 	.byte	0x04, 0x36
        /*0092*/ 	.short	(.L_8873 - .L_8872)
.L_8872:
        /*0094*/ 	.word	0x00000008
.L_8873:


//--------------------- .nv.info._ZN2at6native55_GLOBAL__N__de093ff9_22_ForeachBinaryOpList_cu_a911ec4325multi_tensor_apply_kernelINS1_18TensorListMetadataILi3EEENS1_24BinaryOpListAlphaFunctorIfLi3ELi2ELi2EEEJSt10multipliesIfEfEEEvT_T0_DpT1_ --------------------------
	.section	.nv.info._ZN2at6native55_GLOBAL__N__de093ff9_22_ForeachBinaryOpList_cu_a911ec4325multi_tensor_apply_kernelINS1_18TensorListMetadataILi3EEENS1_24BinaryOpListAlphaFunctorIfLi3ELi2ELi2EEEJSt10multipliesIfEfEEEvT_T0_DpT1_,"",@"SHT_CUDA_INFO"
	.sectionflags	@""
	.align	4


	//----- nvinfo : EIATTR_CUDA_API_VERSION
	.align		4
        /*0000*/ 	.byte	0x04, 0x37
        /*0002*/ 	.short	(.L_8875 - .L_8874)
.L_8874:
        /*0004*/ 	.word	0x00000082


	//----- nvinfo : EIATTR_KPARAM_INFO
	.align		4
.L_8875:
        /*0008*/ 	.byte	0x04, 0x17
        /*000a*/ 	.short	(.L_8877 - .L_8876)
.L_8876:
        /*000c*/ 	.word	0x00000000
        /*0010*/ 	.short	0x0003
        /*0012*/ 	.short	0x0c4c
        /*0014*/ 	.byte	0x00, 0xf0, 0x11, 0x00


	//----- nvinfo : EIATTR_KPARAM_INFO
	.align		4
.L_8877:
        /*0018*/ 	.byte	0x04, 0x17
        /*001a*/ 	.short	(.L_8879 - .L_8878)
.L_8878:
        /*001c*/ 	.word	0x00000000
        /*0020*/ 	.short	0x0002
        /*0022*/ 	.short	0x0c49
        /*0024*/ 	.byte	0x00, 0xf0, 0x05, 0x00


	//----- nvinfo : EIATTR_KPARAM_INFO
	.align		4
.L_8879:
        /*0028*/ 	.byte	0x04, 0x17
        /*002a*/ 	.short	(.L_8881 - .L_8880)
.L_8880:
        /*002c*/ 	.word	0x00000000
        /*0030*/ 	.short	0x0001
        /*0032*/ 	.short	0x0c48
        /*0034*/ 	.byte	0x00, 0xf0, 0x05, 0x00


	//----- nvinfo : EIATTR_KPARAM_INFO
	.align		4
.L_8881:
        /*0038*/ 	.byte	0x04, 0x17
        /*003a*/ 	.short	(.L_8883 - .L_8882)
.L_8882:
        /*003c*/ 	.word	0x00000000
        /*0040*/ 	.short	0x0000
        /*0042*/ 	.short	0x0000
        /*0044*/ 	.byte	0x00, 0xf0, 0x21, 0x31


	//----- nvinfo : EIATTR_SPARSE_MMA_MASK
	.align		4
.L_8883:
        /*0048*/ 	.byte	0x03, 0x50
        /*004a*/ 	.short	0x0000


	//----- nvinfo : EIATTR_MAXREG_COUNT
	.align		4
        /*004c*/ 	.byte	0x03, 0x1b
        /*004e*/ 	.short	0x0080


	//----- nvinfo : EIATTR_MERCURY_ISA_VERSION
	.align		4
        /*0050*/ 	.byte	0x03, 0x5f
        /*0052*/ 	.short	0x0101


	//----- nvinfo : EIATTR_EXIT_INSTR_OFFSETS
	.align		4
        /*0054*/ 	.byte	0x04, 0x1c
        /*0056*/ 	.short	(.L_8885 - .L_8884)


	//   ....[0]....
.L_8884:
        /*0058*/ 	.word	0x000001b0


	//   ....[1]....
        /*005c*/ 	.word	0x00000740


	//   ....[2]....
        /*0060*/ 	.word	0x000007a0


	//   ....[3]....
        /*0064*/ 	.word	0x000009a0


	//----- nvinfo : EIATTR_MAX_THREADS
	.align		4
.L_8885:
        /*0068*/ 	.byte	0x04, 0x05
        /*006a*/ 	.short	(.L_8887 - .L_8886)
.L_8886:
        /*006c*/ 	.word	0x00000200
        /*0070*/ 	.word	0x00000001
        /*0074*/ 	.word	0x00000001


	//----- nvinfo : EIATTR_CRS_STACK_SIZE
	.align		4
.L_8887:
        /*0078*/ 	.byte	0x04, 0x1e
        /*007a*/ 	.short	(.L_8889 - .L_8888)
.L_8888:
        /*007c*/ 	.word	0x00000000


	//----- nvinfo : EIATTR_CBANK_PARAM_SIZE
	.align		4
.L_8889:
        /*0080*/ 	.byte	0x03, 0x19
        /*0082*/ 	.short	0x0c50


	//----- nvinfo : EIATTR_PARAM_CBANK
	.align		4
        /*0084*/ 	.byte	0x04, 0x0a
        /*0086*/ 	.short	(.L_8891 - .L_8890)
	.align		4
.L_8890:
        /*0088*/ 	.word	index@(.nv.constant0._ZN2at6native55_GLOBAL__N__de093ff9_22_ForeachBinaryOpList_cu_a911ec4325multi_tensor_apply_kernelINS1_18TensorListMetadataILi3EEENS1_24BinaryOpListAlphaFunctorIfLi3ELi2ELi2EEEJSt10multipliesIfEfEEEvT_T0_DpT1_)
        /*008c*/ 	.short	0x0210
        /*008e*/ 	.short	0x0c50


	//----- nvinfo : EIATTR_SW_WAR
	.align		4
.L_8891:
        /*0090*/ 	.byte	0x04, 0x36
        /*0092*/ 	.short	(.L_8893 - .L_8892)
.L_8892:
        /*0094*/ 	.word	0x00000008
.L_8893:


//--------------------- .nv.info._ZN2at6native55_GLOBAL__N__de093ff9_22_ForeachBinaryOpList_cu_a911ec4325multi_tensor_apply_kernelINS1_18TensorListMetadataILi3EEENS1_24BinaryOpListAlphaFunctorIdLi3ELi2ELi2EEEJSt10multipliesIdEdEEEvT_T0_DpT1_ --------------------------
	.section	.nv.info._ZN2at6native55_GLOBAL__N__de093ff9_22_ForeachBinaryOpList_cu_a911ec4325multi_tensor_apply_kernelINS1_18TensorListMetadataILi3EEENS1_24BinaryOpListAlphaFunctorIdLi3ELi2ELi2EEEJSt10multipliesIdEdEEEvT_T0_DpT1_,"",@"SHT_CUDA_INFO"
	.sectionflags	@""
	.align	4


	//----- nvinfo : EIATTR_CUDA_API_VERSION
	.align		4
        /*0000*/ 	.byte	0x04, 0x37
        /*0002*/ 	.short	(.L_8895 - .L_8894)
.L_8894:
        /*0004*/ 	.word	0x00000082


	//----- nvinfo : EIATTR_KPARAM_INFO
	.align		4
.L_8895:
        /*0008*/ 	.byte	0x04, 0x17
        /*000a*/ 	.short	(.L_8897 - .L_8896)
.L_8896:
        /*000c*/ 	.word	0x00000000
        /*0010*/ 	.short	0x0003
        /*0012*/ 	.short	0x0c50
        /*0014*/ 	.byte	0x00, 0xf0, 0x21, 0x00


	//----- nvinfo : EIATTR_KPARAM_INFO
	.align		4
.L_8897:
        /*0018*/ 	.byte	0x04, 0x17
        /*001a*/ 	.short	(.L_8899 - .L_8898)
.L_8898:
        /*001c*/ 	.word	0x00000000
        /*0020*/ 	.short	0x0002
        /*0022*/ 	.short	0x0c49
        /*0024*/ 	.byte	0x00, 0xf0, 0x05, 0x00


	//----- nvinfo : EIATTR_KPARAM_INFO
	.align		4
.L_8899:
        /*0028*/ 	.byte	0x04, 0x17
        /*002a*/ 	.short	(.L_8901 - .L_8900)
.L_8900:
        /*002c*/ 	.word	0x00000000
        /*0030*/ 	.short	0x0001
        /*0032*/ 	.short	0x0c48
        /*0034*/ 	.byte	0x00, 0xf0, 0x05, 0x00


	//----- nvinfo : EIATTR_KPARAM_INFO
	.align		4
.L_8901:
        /*0038*/ 	.byte	0x04, 0x17
        /*003a*/ 	.short	(.L_8903 - .L_8902)
.L_8902:
        /*003c*/ 	.word	0x00000000
        /*0040*/ 	.short	0x0000
        /*0042*/ 	.short	0x0000
        /*0044*/ 	.byte	0x00, 0xf0, 0x21, 0x31


	//----- nvinfo : EIATTR_SPARSE_MMA_MASK
	.align		4
.L_8903:
        /*0048*/ 	.byte	0x03, 0x50
        /*004a*/ 	.short	0x0000


	//----- nvinfo : EIATTR_MAXREG_COUNT
	.align		4
        /*004c*/ 	.byte	0x03, 0x1b
        /*004e*/ 	.short	0x0080


	//----- nvinfo : EIATTR_MERCURY_ISA_VERSION
	.align		4
        /*0050*/ 	.byte	0x03, 0x5f
        /*0052*/ 	.short	0x0101


	//----- nvinfo : EIATTR_EXIT_INSTR_OFFSETS
	.align		4
        /*0054*/ 	.byte	0x04, 0x1c
        /*0056*/ 	.short	(.L_8905 - .L_8904)


	//   ....[0]....
.L_8904:
        /*0058*/ 	.word	0x000001b0


	//   ....[1]....
        /*005c*/ 	.word	0x000007a0


	//   ....[2]....
        /*0060*/ 	.word	0x00000800


	//   ....[3]....
        /*0064*/ 	.word	0x00000a30


	//----- nvinfo : EIATTR_MAX_THREADS
	.align		4
.L_8905:
        /*0068*/ 	.byte	0x04, 0x05
        /*006a*/ 	.short	(.L_8907 - .L_8906)
.L_8906:
        /*006c*/ 	.word	0x00000200
        /*0070*/ 	.word	0x00000001
        /*0074*/ 	.word	0x00000001


	//----- nvinfo : EIATTR_CRS_STACK_SIZE
	.align		4
.L_8907:
        /*0078*/ 	.byte	0x04, 0x1e
        /*007a*/ 	.short	(.L_8909 - .L_8908)
.L_8908:
        /*007c*/ 	.word	0x00000000


	//----- nvinfo : EIATTR_CBANK_PARAM_SIZE
	.align		4
.L_8909:
        /*0080*/ 	.byte	0x03, 0x19
        /*0082*/ 	.short	0x0c58


	//----- nvinfo : EIATTR_PARAM_CBANK
	.align		4
        /*0084*/ 	.byte	0x04, 0x0a
        /*0086*/ 	.short	(.L_8911 - .L_8910)
	.align		4
.L_8910:
        /*0088*/ 	.word	index@(.nv.constant0._ZN2at6native55_GLOBAL__N__de093ff9_22_ForeachBinaryOpList_cu_a911ec4325multi_tensor_apply_kernelINS1_18TensorListMetadataILi3EEENS1_24BinaryOpListAlphaFunctorIdLi3ELi2ELi2EEEJSt10multipliesIdEdEEEvT_T0_DpT1_)
        /*008c*/ 	.short	0x0210
        /*008e*/ 	.short	0x0c58


	//----- nvinfo : EIATTR_SW_WAR
	.align		4
.L_8911:
        /*0090*/ 	.byte	0x04, 0x36
        /*0092*/ 	.short	(.L_8913 - .L_8912)
.L_8912:
        /*0094*/ 	.word	0x00000008
.L_8913:


//--------------------- .nv.info._ZN2at6native55_GLOBAL__N__de093ff9_22_ForeachBinaryOpList_cu_a911ec4325multi_tensor_apply_kernelINS1_18TensorListMetadataILi3EEENS1_24BinaryOpListAlphaFunctorIsLi3ELi2ELi2EEEJSt10multipliesIsEsEEEvT_T0_DpT1_ --------------------------
	.section	.nv.info._ZN2at6native55_GLOBAL__N__de093ff9_22_ForeachBinaryOpList_cu_a911ec4325multi_tensor_apply_kernelINS1_18TensorListMetadataILi3EEENS1_24BinaryOpListAlphaFunctorIsLi3ELi2ELi2EEEJSt10multipliesIsEsEEEvT_T0_DpT1_,"",@"SHT_CUDA_INFO"
	.sectionflags	@""
	.align	4


	//----- nvinfo : EIATTR_CUDA_API_VERSION
	.align		4
        /*0000*/ 	.byte	0x04, 0x37
        /*0002*/ 	.short	(.L_8915 - .L_8914)
.L_8914:
        /*0004*/ 	.word	0x00000082


	//----- nvinfo : EIATTR_KPARAM_INFO
	.align		4
.L_8915:
        /*0008*/ 	.byte	0x04, 0x17
        /*000a*/ 	.short	(.L_8917 - .L_8916)
.L_8916:
        /*000c*/ 	.word	0x00000000
        /*0010*/ 	.short	0x0003
        /*0012*/ 	.short	0x0c4a
        /*0014*/ 	.byte	0x00, 0xf0, 0x09, 0x00


	//----- nvinfo : EIATTR_KPARAM_INFO
	.align		4
.L_8917:
        /*0018*/ 	.byte	0x04, 0x17
        /*001a*/ 	.short	(.L_8919 - .L_8918)
.L_8918:
        /*001c*/ 	.word	0x00000000
        /*0020*/ 	.short	0x0002
        /*0022*/ 	.short	0x0c49
        /*0024*/ 	.byte	0x00, 0xf0, 0x05, 0x00


	//----- nvinfo : EIATTR_KPARAM_INFO
	.align		4
.L_8919:
        /*0028*/ 	.byte	0x04, 0x17
        /*002a*/ 	.short	(.L_8921 - .L_8920)
.L_8920:
        /*002c*/ 	.word	0x00000000
        /*0030*/ 	.short	0x0001
        /*0032*/ 	.short	0x0c48
        /*0034*/ 	.byte	0x00, 0xf0, 0x05, 0x00


	//----- nvinfo : EIATTR_KPARAM_INFO
	.align		4
.L_8921:
        /*0038*/ 	.byte	0x04, 0x17
        /*003a*/ 	.short	(.L_8923 - .L_8922)
.L_8922:
        /*003c*/ 	.word	0x00000000
        /*0040*/ 	.short	0x0000
        /*0042*/ 	.short	0x0000
        /*0044*/ 	.byte	0x00, 0xf0, 0x21, 0x31


	//----- nvinfo : EIATTR_SPARSE_MMA_MASK
	.align		4
.L_8923:
        /*0048*/ 	.byte	0x03, 0x50
        /*004a*/ 	.short	0x0000


	//----- nvinfo : EIATTR_MAXREG_COUNT
	.align		4
        /*004c*/ 	.byte	0x03, 0x1b
        /*004e*/ 	.short	0x0080


	//----- nvinfo : EIATTR_MERCURY_ISA_VERSION
	.align		4
        /*0050*/ 	.byte	0x03, 0x5f
        /*0052*/ 	.short	0x0101


	//----- nvinfo : EIATTR_EXIT_INSTR_OFFSETS
	.align		4
        /*0054*/ 	.byte	0x04, 0x1c
        /*0056*/ 	.short	(.L_8925 - .L_8924)


	//   ....[0]....
.L_8924:
        /*0058*/ 	.word	0x000001b0


	//   ....[1]....
        /*005c*/ 	.word	0x00000830


	//   ....[2]....
        /*0060*/ 	.word	0x00000890


	//   ....[3]....
        /*0064*/ 	.word	0x00000bb0


	//----- nvinfo : EIATTR_MAX_THREADS
	.align		4
.L_8925:
        /*0068*/ 	.byte	0x04, 0x05
        /*006a*/ 	.short	(.L_8927 - .L_8926)
.L_8926:
        /*006c*/ 	.word	0x00000200
        /*0070*/ 	.word	0x00000001
        /*0074*/ 	.word	0x00000001


	//----- nvinfo : EIATTR_CRS_STACK_SIZE
	.align		4
.L_8927:
        /*0078*/ 	.byte	0x04, 0x1e
        /*007a*/ 	.short	(.L_8929 - .L_8928)
.L_8928:
        /*007c*/ 	.word	0x00000000


	//----- nvinfo : EIATTR_CBANK_PARAM_SIZE
	.align		4
.L_8929:
        /*0080*/ 	.byte	0x03, 0x19
        /*0082*/ 	.short	0x0c4c


	//----- nvinfo : EIATTR_PARAM_CBANK
	.align		4
        /*0084*/ 	.byte	0x04, 0x0a
        /*0086*/ 	.short	(.L_8931 - .L_8930)
	.align		4
.L_8930:
        /*0088*/ 	.word	index@(.nv.constant0._ZN2at6native55_GLOBAL__N__de093ff9_22_ForeachBinaryOpList_cu_a911ec4325multi_tensor_apply_kernelINS1_18TensorListMetadataILi3EEENS1_24BinaryOpListAlphaFunctorIsLi3ELi2ELi2EEEJSt10multipliesIsEsEEEvT_T0_DpT1_)
        /*008c*/ 	.short	0x0210
        /*008e*/ 	.short	0x0c4c


	//----- nvinfo : EIATTR_SW_WAR
	.align		4
.L_8931:
        /*0090*/ 	.byte	0x04, 0x36
        /*0092*/ 	.short	(.L_8933 - .L_8932)
.L_8932:
        /*0094*/ 	.word	0x00000008
.L_8933:


//--------------------- .nv.info._ZN2at6native55_GLOBAL__N__de093ff9_22_ForeachBinaryOpList_cu_a911ec4325multi_tensor_apply_kernelINS1_18TensorListMetadataILi3EEENS1_24BinaryOpListAlphaFunctorIlLi3ELi2ELi2EEEJSt10multipliesIlElEEEvT_T0_DpT1_ --------------------------
	.section	.nv.info._ZN2at6native55_GLOBAL__N__de093ff9_22_ForeachBinaryOpList_cu_a911ec4325multi_tensor_apply_kernelINS1_18TensorListMetadataILi3EEENS1_24BinaryOpListAlphaFunctorIlLi3ELi2ELi2EEEJSt10multipliesIlElEEEvT_T0_DpT1_,"",@"SHT_CUDA_INFO"
	.sectionflags	@""
	.align	4


	//----- nvinfo : EIATTR_CUDA_API_VERSION
	.align		4
        /*0000*/ 	.byte	0x04, 0x37
        /*0002*/ 	.short	(.L_8935 - .L_8934)
.L_8934:
        /*0004*/ 	.word	0x00000082


	//----- nvinfo : EIATTR_KPARAM_INFO
	.align		4
.L_8935:
        /*0008*/ 	.byte	0x04, 0x17
        /*000a*/ 	.short	(.L_8937 - .L_8936)
.L_8936:
        /*000c*/ 	.word	0x00000000
        /*0010*/ 	.short	0x0003
        /*0012*/ 	.short	0x0c50
        /*0014*/ 	.byte	0x00, 0xf0, 0x21, 0x00


	//----- nvinfo : EIATTR_KPARAM_INFO
	.align		4
.L_8937:
        /*0018*/ 	.byte	0x04, 0x17
        /*001a*/ 	.short	(.L_8939 - .L_8938)
.L_8938:
        /*001c*/ 	.word	0x00000000
        /*0020*/ 	.short	0x0002
        /*0022*/ 	.short	0x0c49
        /*0024*/ 	.byte	0x00, 0xf0, 0x05, 0x00


	//----- nvinfo : EIATTR_KPARAM_INFO
	.align		4
.L_8939:
        /*0028*/ 	.byte	0x04, 0x17
        /*002a*/ 	.short	(.L_8941 - .L_8940)
.L_8940:
        /*002c*/ 	.word	0x00000000
        /*0030*/ 	.short	0x0001
        /*0032*/ 	.short	0x0c48
        /*0034*/ 	.byte	0x00, 0xf0, 0x05, 0x00


	//----- nvinfo : EIATTR_KPARAM_INFO
	.align		4
.L_8941:
        /*0038*/ 	.byte	0x04, 0x17
        /*003a*/ 	.short	(.L_8943 - .L_8942)
.L_8942:
        /*003c*/ 	.word	0x00000000
        /*0040*/ 	.short	0x0000
        /*0042*/ 	.short	0x0000
        /*0044*/ 	.byte	0x00, 0xf0, 0x21, 0x31


	//----- nvinfo : EIATTR_SPARSE_MMA_MASK
	.align		4
.L_8943:
        /*0048*/ 	.byte	0x03, 0x50
        /*004a*/ 	.short	0x0000


	//----- nvinfo : EIATTR_MAXREG_COUNT
	.align		4
        /*004c*/ 	.byte	0x03, 0x1b
        /*004e*/ 	.short	0x0080


	//----- nvinfo : EIATTR_MERCURY_ISA_VERSION
	.align		4
        /*0050*/ 	.byte	0x03, 0x5f
        /*0052*/ 	.short	0x0101


	//----- nvinfo : EIATTR_EXIT_INSTR_OFFSETS
	.align		4
        /*0054*/ 	.byte	0x04, 0x1c
        /*0056*/ 	.short	(.L_8945 - .L_8944)


	//   ....[0]....
.L_8944:
        /*0058*/ 	.word	0x000001b0


	//   ....[1]....
        /*005c*/ 	.word	0x00000930


	//   ....[2]....
        /*0060*/ 	.word	0x00000990


	//   ....[3]....
        /*0064*/ 	.word	0x00000d70


	//----- nvinfo : EIATTR_MAX_THREADS
	.align		4
.L_8945:
        /*0068*/ 	.byte	0x04, 0x05
        /*006a*/ 	.short	(.L_8947 - .L_8946)
.L_8946:
        /*006c*/ 	.word	0x00000200
        /*0070*/ 	.word	0x00000001
        /*0074*/ 	.word	0x00000001


	//----- nvinfo : EIATTR_CRS_STACK_SIZE
	.align		4
.L_8947:
        /*0078*/ 	.byte	0x04, 0x1e
        /*007a*/ 	.short	(.L_8949 - .L_8948)
.L_8948:
        /*007c*/ 	.word	0x00000000


	//----- nvinfo : EIATTR_CBANK_PARAM_SIZE
	.align		4
.L_8949:
        /*0080*/ 	.byte	0x03, 0x19
        /*0082*/ 	.short	0x0c58


	//----- nvinfo : EIATTR_PARAM_CBANK
	.align		4
        /*0084*/ 	.byte	0x04, 0x0a
        /*0086*/ 	.short	(.L_8951 - .L_8950)
	.align		4
.L_8950:
        /*0088*/ 	.word	index@(.nv.constant0._ZN2at6native55_GLOBAL__N__de093ff9_22_ForeachBinaryOpList_cu_a911ec4325multi_tensor_apply_kernelINS1_18TensorListMetadataILi3EEENS1_24BinaryOpListAlphaFunctorIlLi3ELi2ELi2EEEJSt10multipliesIlElEEEvT_T0_DpT1_)
        /*008c*/ 	.short	0x0210
        /*008e*/ 	.short	0x0c58


	//----- nvinfo : EIATTR_SW_WAR
	.align		4
.L_8951:
        /*0090*/ 	.byte	0x04, 0x36
        /*0092*/ 	.short	(.L_8953 - .L_8952)
.L_8952:
        /*0094*/ 	.word	0x00000008
.L_8953:


//--------------------- .nv.info._ZN2at6native55_GLOBAL__N__de093ff9_22_ForeachBinaryOpList_cu_a911ec4325multi_tensor_apply_kernelINS1_18TensorListMetadataILi3EEENS1_24BinaryOpListAlphaFunctorIiLi3ELi2ELi2EEEJSt10multipliesIiEiEEEvT_T0_DpT1_ --------------------------
	.section	.nv.info._ZN2at6native55_GLOBAL__N__de093ff9_22_ForeachBinaryOpList_cu_a911ec4325multi_tensor_apply_kernelINS1_18TensorListMetadataILi3EEENS1_24BinaryOpListAlphaFunctorIiLi3ELi2ELi2EEEJSt10multipliesIiEiEEEvT_T0_DpT1_,"",@"SHT_CUDA_INFO"
	.sectionflags	@""
	.align	4


	//----- nvinfo : EIATTR_CUDA_API_VERSION
	.align		4
        /*0000*/ 	.byte	0x04, 0x37
        /*0002*/ 	.short	(.L_8955 - .L_8954)
.L_8954:
        /*0004*/ 	.word	0x00000082


	//----- nvinfo : EIATTR_KPARAM_INFO
	.align		4
.L_8955:
        /*0008*/ 	.byte	0x04, 0x17
        /*000a*/ 	.short	(.L_8957 - .L_8956)
.L_8956:
        /*000c*/ 	.word	0x00000000
        /*0010*/ 	.short	0x0003
        /*0012*/ 	.short	0x0c4c
        /*0014*/ 	.byte	0x00, 0xf0, 0x11, 0x00


	//----- nvinfo : EIATTR_KPARAM_INFO
	.align		4
.L_8957:
        /*0018*/ 	.byte	0x04, 0x17
        /*001a*/ 	.short	(.L_8959 - .L_8958)
.L_8958:
        /*001c*/ 	.word	0x00000000
        /*0020*/ 	.short	0x0002
        /*0022*/ 	.short	0x0c49
        /*0024*/ 	.byte	0x00, 0xf0, 0x05, 0x00


	//----- nvinfo : EIATTR_KPARAM_INFO
	.align		4
.L_8959:
        /*0028*/ 	.byte	0x04, 0x17
        /*002a*/ 	.short	(.L_8961 - .L_8960)
.L_8960:
        /*002c*/ 	.word	0x00000000
        /*0030*/ 	.short	0x0001
        /*0032*/ 	.short	0x0c48
        /*0034*/ 	.byte	0x00, 0xf0, 0x05, 0x00


	//----- nvinfo : EIATTR_KPARAM_INFO
	.align		4
.L_8961:
        /*0038*/ 	.byte	0x04, 0x17
        /*003a*/ 	.short	(.L_8963 - .L_8962)
.L_8962:
        /*003c*/ 	.word	0x00000000
        /*0040*/ 	.short	0x0000
        /*0042*/ 	.short	0x0000
        /*0044*/ 	.byte	0x00, 0xf0, 0x21, 0x31


	//----- nvinfo : EIATTR_SPARSE_MMA_MASK
	.align		4
.L_8963:
        /*0048*/ 	.byte	0x03, 0x50
        /*004a*/ 	.short	0x0000


	//----- nvinfo : EIATTR_MAXREG_COUNT
	.align		4
        /*004c*/ 	.byte	0x03, 0x1b
        /*004e*/ 	.short	0x0080


	//----- nvinfo : EIATTR_MERCURY_ISA_VERSION
	.align		4
        /*0050*/ 	.byte	0x03, 0x5f
        /*0052*/ 	.short	0x0101


	//----- nvinfo : EIATTR_EXIT_INSTR_OFFSETS
	.align		4
        /*0054*/ 	.byte	0x04, 0x1c
        /*0056*/ 	.short	(.L_8965 - .L_8964)


	//   ....[0]....
.L_8964:
        /*0058*/ 	.word	0x000001b0


	//   ....[1]....
        /*005c*/ 	.word	0x00000710


	//   ....[2]....
        /*0060*/ 	.word	0x00000770


	//   ....[3]....
        /*0064*/ 	.word	0x00000970


	//----- nvinfo : EIATTR_MAX_THREADS
	.align		4
.L_8965:
        /*0068*/ 	.byte	0x04, 0x05
        /*006a*/ 	.short	(.L_8967 - .L_8966)
.L_8966:
        /*006c*/ 	.word	0x00000200
        /*0070*/ 	.word	0x00000001
        /*0074*/ 	.word	0x00000001


	//----- nvinfo : EIATTR_CRS_STACK_SIZE
	.align		4
.L_8967:
        /*0078*/ 	.byte	0x04, 0x1e
        /*007a*/ 	.short	(.L_8969 - .L_8968)
.L_8968:
        /*007c*/ 	.word	0x00000000


	//----- nvinfo : EIATTR_CBANK_PARAM_SIZE
	.align		4
.L_8969:
        /*0080*/ 	.byte	0x03, 0x19
        /*0082*/ 	.short	0x0c50


	//----- nvinfo : EIATTR_PARAM_CBANK
	.align		4
        /*0084*/ 	.byte	0x04, 0x0a
        /*0086*/ 	.short	(.L_8971 - .L_8970)
	.align		4
.L_8970:
        /*0088*/ 	.word	index@(.nv.constant0._ZN2at6native55_GLOBAL__N__de093ff9_22_ForeachBinaryOpList_cu_a911ec4325multi_tensor_apply_kernelINS1_18TensorListMetadataILi3EEENS1_24BinaryOpListAlphaFunctorIiLi3ELi2ELi2EEEJSt10multipliesIiEiEEEvT_T0_DpT1_)
        /*008c*/ 	.short	0x0210
        /*008e*/ 	.short	0x0c50


	//----- nvinfo : EIATTR_SW_WAR
	.align		4
.L_8971:
        /*0090*/ 	.byte	0x04, 0x36
        /*0092*/ 	.short	(.L_8973 - .L_8972)
.L_8972:
        /*0094*/ 	.word	0x00000008
.L_8973:


//--------------------- .nv.info._ZN2at6native55_GLOBAL__N__de093ff9_22_ForeachBinaryOpList_cu_a911ec4325multi_tensor_apply_kernelINS1_18TensorListMetadataILi3EEENS1_24BinaryOpListAlphaFunctorIaLi3ELi2ELi2EEEJSt10multipliesIaEaEEEvT_T0_DpT1_ --------------------------
	.section	.nv.info._ZN2at6native55_GLOBAL__N__de093ff9_22_ForeachBinaryOpList_cu_a911ec4325multi_tensor_apply_kernelINS1_18TensorListMetadataILi3EEENS1_24BinaryOpListAlphaFunctorIaLi3ELi2ELi2EEEJSt10multipliesIaEaEEEvT_T0_DpT1_,"",@"SHT_CUDA_INFO"
	.sectionflags	@""
	.align	4


	//----- nvinfo : EIATTR_CUDA_API_VERSION
	.align		4
        /*0000*/ 	.byte	0x04, 0x37
        /*0002*/ 	.short	(.L_8975 - .L_8974)
.L_8974:
        /*0004*/ 	.word	0x00000082


	//----- nvinfo : EIATTR_KPARAM_INFO
	.align		4
.L_8975:
        /*0008*/ 	.byte	0x04, 0x17
        /*000a*/ 	.short	(.L_8977 - .L_8976)
.L_8976:
        /*000c*/ 	.word	0x00000000
        /*0010*/ 	.short	0x0003
        /*0012*/ 	.short	0x0c4a
        /*0014*/ 	.byte	0x00, 0xf0, 0x05, 0x00


	//----- nvinfo : EIATTR_KPARAM_INFO
	.align		4
.L_8977:
        /*0018*/ 	.byte	0x04, 0x17
        /*001a*/ 	.short	(.L_8979 - .L_8978)
.L_8978:
        /*001c*/ 	.word	0x00000000
        /*0020*/ 	.short	0x0002
        /*0022*/ 	.short	0x0c49
        /*0024*/ 	.byte	0x00, 0xf0, 0x05, 0x00


	//----- nvinfo : EIATTR_KPARAM_INFO
	.align		4
.L_8979:
        /*0028*/ 	.byte	0x04, 0x17
        /*002a*/ 	.short	(.L_8981 - .L_8980)
.L_8980:
        /*002c*/ 	.word	0x00000000
        /*0030*/ 	.short	0x0001
        /*0032*/ 	.short	0x0c48
        /*0034*/ 	.byte	0x00, 0xf0, 0x05, 0x00


	//----- nvinfo : EIATTR_KPARAM_INFO
	.align		4
.L_8981:
        /*0038*/ 	.byte	0x04, 0x17
        /*003a*/ 	.short	(.L_8983 - .L_8982)
.L_8982:
        /*003c*/ 	.word	0x00000000
        /*0040*/ 	.short	0x0000
        /*0042*/ 	.short	0x0000
        /*0044*/ 	.byte	0x00, 0xf0, 0x21, 0x31


	//----- nvinfo : EIATTR_SPARSE_MMA_MASK
	.align		4
.L_8983:
        /*0048*/ 	.byte	0x03, 0x50
        /*004a*/ 	.short	0x0000


	//----- nvinfo : EIATTR_MAXREG_COUNT
	.align		4
        /*004c*/ 	.byte	0x03, 0x1b
        /*004e*/ 	.short	0x0080


	//----- nvinfo : EIATTR_MERCURY_ISA_VERSION
	.align		4
        /*0050*/ 	.byte	0x03, 0x5f
        /*0052*/ 	.short	0x0101


	//----- nvinfo : EIATTR_EXIT_INSTR_OFFSETS
	.align		4
        /*0054*/ 	.byte	0x04, 0x1c
        /*0056*/ 	.short	(.L_8985 - .L_8984)


	//   ....[0]....
.L_8984:
        /*0058*/ 	.word	0x000001c0


	//   ....[1]....
        /*005c*/ 	.word	0x00000820


	//   ....[2]....
        /*0060*/ 	.word	0x00000880


	//   ....[3]....
        /*0064*/ 	.word	0x00000bc0


	//----- nvinfo : EIATTR_MAX_THREADS
	.align		4
.L_8985:
        /*0068*/ 	.byte	0x04, 0x05
        /*006a*/ 	.short	(.L_8987 - .L_8986)
.L_8986:
        /*006c*/ 	.word	0x00000200
        /*0070*/ 	.word	0x00000001
        /*0074*/ 	.word	0x00000001


	//----- nvinfo : EIATTR_CRS_STACK_SIZE
	.align		4
.L_8987:
        /*0078*/ 	.byte	0x04, 0x1e
        /*007a*/ 	.short	(.L_8989 - .L_8988)
.L_8988:
        /*007c*/ 	.word	0x00000000


	//----- nvinfo : EIATTR_CBANK_PARAM_SIZE
	.align		4
.L_8989:
        /*0080*/ 	.byte	0x03, 0x19
        /*0082*/ 	.short	0x0c4b


	//----- nvinfo : EIATTR_PARAM_CBANK
	.align		4
        /*0084*/ 	.byte	0x04, 0x0a
        /*0086*/ 	.short	(.L_8991 - .L_8990)
	.align		4
.L_8990:
        /*0088*/ 	.word	index@(.nv.constant0._ZN2at6native55_GLOBAL__N__de093ff9_22_ForeachBinaryOpList_cu_a911ec4325multi_tensor_apply_kernelINS1_18TensorListMetadataILi3EEENS1_24BinaryOpListAlphaFunctorIaLi3ELi2ELi2EEEJSt10multipliesIaEaEEEvT_T0_DpT1_)
        /*008c*/ 	.short	0x0210
        /*008e*/ 	.short	0x0c4b


	//----- nvinfo : EIATTR_SW_WAR
	.align		4
.L_8991:
        /*0090*/ 	.byte	0x04, 0x36
        /*0092*/ 	.short	(.L_8993 - .L_8992)
.L_8992:
        /*0094*/ 	.word	0x00000008
.L_8993:


//--------------------- .nv.info._ZN2at6native55_GLOBAL__N__de093ff9_22_ForeachBinaryOpList_cu_a911ec4325multi_tensor_apply_kernelINS1_18TensorListMetadataILi3EEENS1_24BinaryOpListAlphaFunctorIhLi3ELi2ELi2EEEJSt10multipliesIhEhEEEvT_T0_DpT1_ --------------------------
	.section	.nv.info._ZN2at6native55_GLOBAL__N__de093ff9_22_ForeachBinaryOpList_cu_a911ec4325multi_tensor_apply_kernelINS1_18TensorListMetadataILi3EEENS1_24BinaryOpListAlphaFunctorIhLi3ELi2ELi2EEEJSt10multipliesIhEhEEEvT_T0_DpT1_,"",@"SHT_CUDA_INFO"
	.sectionflags	@""
	.align	4


	//----- nvinfo : EIATTR_CUDA_API_VERSION
	.align		4
        /*0000*/ 	.byte	0x04, 0x37
        /*0002*/ 	.short	(.L_8995 - .L_8994)
.L_8994:
        /*0004*/ 	.word	0x00000082


	//----- nvinfo : EIATTR_KPARAM_INFO
	.align		4
.L_8995:
        /*0008*/ 	.byte	0x04, 0x17
        /*000a*/ 	.short	(.L_8997 - .L_8996)
.L_8996:
        /*000c*/ 	.word	0x00000000
        /*0010*/ 	.short	0x0003
        /*0012*/ 	.short	0x0c4a
        /*0014*/ 	.byte	0x00, 0xf0, 0x05, 0x00


	//----- nvinfo : EIATTR_KPARAM_INFO
	.align		4
.L_8997:
        /*0018*/ 	.byte	0x04, 0x17
        /*001a*/ 	.short	(.L_8999 - .L_8998)
.L_8998:
        /*001c*/ 	.word	0x00000000
        /*0020*/ 	.short	0x0002
        /*0022*/ 	.short	0x0c49
        /*0024*/ 	.byte	0x00, 0xf0, 0x05, 0x00


	//----- nvinfo : EIATTR_KPARAM_INFO
	.align		4
.L_8999:
        /*0028*/ 	.byte	0x04, 0x17
        /*002a*/ 	.short	(.L_9001 - .L_9000)
.L_9000:
        /*002c*/ 	.word	0x00000000
        /*0030*/ 	.short	0x0001
        /*0032*/ 	.short	0x0c48
        /*0034*/ 	.byte	0x00, 0xf0, 0x05, 0x00


	//----- nvinfo : EIATTR_KPARAM_INFO
	.align		4
.L_9001:
        /*0038*/ 	.byte	0x04, 0x17
        /*003a*/ 	.short	(.L_9003 - .L_9002)
.L_9002:
        /*003c*/ 	.word	0x00000000
        /*0040*/ 	.short	0x0000
        /*0042*/ 	.short	0x0000
        /*0044*/ 	.byte	0x00, 0xf0, 0x21, 0x31


	//----- nvinfo : EIATTR_SPARSE_MMA_MASK
	.align		4
.L_9003:
        /*0048*/ 	.byte	0x03, 0x50
        /*004a*/ 	.short	0x0000


	//----- nvinfo : EIATTR_MAXREG_COUNT
	.align		4
        /*004c*/ 	.byte	0x03, 0x1b
        /*004e*/ 	.short	0x0080


	//----- nvinfo : EIATTR_MERCURY_ISA_VERSION
	.align		4
        /*0050*/ 	.byte	0x03, 0x5f
        /*0052*/ 	.short	0x0101


	//----- nvinfo : EIATTR_EXIT_INSTR_OFFSETS
	.align		4
        /*0054*/ 	.byte	0x04, 0x1c
        /*0056*/ 	.short	(.L_9005 - .L_9004)


	//   ....[0]....
.L_9004:
        /*0058*/ 	.word	0x000001d0


	//   ....[1]....
        /*005c*/ 	.word	0x00000830


	//   ....[2]....
        /*0060*/ 	.word	0x00000890


	//   ....[3]....
        /*0064*/ 	.word	0x00000bf0


	//----- nvinfo : EIATTR_MAX_THREADS
	.align		4
.L_9005:
        /*0068*/ 	.byte	0x04, 0x05
        /*006a*/ 	.short	(.L_9007 - .L_9006)
.L_9006:
        /*006c*/ 	.word	0x00000200
        /*0070*/ 	.word	0x00000001
        /*0074*/ 	.word	0x00000001


	//----- nvinfo : EIATTR_CRS_STACK_SIZE
	.align		4
.L_9007:
        /*0078*/ 	.byte	0x04, 0x1e
        /*007a*/ 	.short	(.L_9009 - .L_9008)
.L_9008:
        /*007c*/ 	.word	0x00000000


	//----- nvinfo : EIATTR_CBANK_PARAM_SIZE
	.align		4
.L_9009:
        /*0080*/ 	.byte	0x03, 0x19
        /*0082*/ 	.short	0x0c4b


	//----- nvinfo : EIATTR_PARAM_CBANK
	.align		4
        /*0084*/ 	.byte	0x04, 0x0a
        /*0086*/ 	.short	(.L_9011 - .L_9010)
	.align		4
.L_9010:
        /*0088*/ 	.word	index@(.nv.constant0._ZN2at6native55_GLOBAL__N__de093ff9_22_ForeachBinaryOpList_cu_a911ec4325multi_tensor_apply_kernelINS1_18TensorListMetadataILi3EEENS1_24BinaryOpListAlphaFunctorIhLi3ELi2ELi2EEEJSt10multipliesIhEhEEEvT_T0_DpT1_)
        /*008c*/ 	.short	0x0210
        /*008e*/ 	.short	0x0c4b


	//----- nvinfo : EIATTR_SW_WAR
	.align		4
.L_9011:
        /*0090*/ 	.byte	0x04, 0x36
        /*0092*/ 	.short	(.L_9013 - .L_9012)
.L_9012:
        /*0094*/ 	.word	0x00000008
.L_9013:


//--------------------- .nv.info._ZN2at6native55_GLOBAL__N__de093ff9_22_ForeachBinaryOpList_cu_a911ec4325multi_tensor_apply_kernelINS1_18TensorListMetadataILi2EEENS1_24BinaryOpListAlphaFunctorIN3c104HalfELi2ELi2ELi0EEEJSt10multipliesIfEfEEEvT_T0_DpT1_ --------------------------
	.section	.nv.info._ZN2at6native55_GLOBAL__N__de093ff9_22_ForeachBinaryOpList_cu_a911ec4325multi_tensor_apply_kernelINS1_18TensorListMetadataILi2EEENS1_24BinaryOpListAlphaFunctorIN3c104HalfELi2ELi2ELi0EEEJSt10multipliesIfEfEEEvT_T0_DpT1_,"",@"SHT_CUDA_INFO"
	.sectionflags	@""
	.align	4


	//----- nvinfo : EIATTR_CUDA_API_VERSION
	.align		4
        /*0000*/ 	.byte	0x04, 0x37
        /*0002*/ 	.short	(.L_9015 - .L_9014)
.L_9014:
        /*0004*/ 	.word	0x00000082


	//----- nvinfo : EIATTR_KPARAM_INFO
	.align		4
.L_9015:
        /*0008*/ 	.byte	0x04, 0x17
        /*000a*/ 	.short	(.L_9017 - .L_9016)
.L_9016:
        /*000c*/ 	.word	0x00000000
        /*0010*/ 	.short	0x0003
        /*0012*/ 	.short	0x0c4c
        /*0014*/ 	.byte	0x00, 0xf0, 0x11, 0x00


	//----- nvinfo : EIATTR_KPARAM_INFO
	.align		4
.L_9017:
        /*0018*/ 	.byte	0x04, 0x17
        /*001a*/ 	.short	(.L_9019 - .L_9018)
.L_9018:
        /*001c*/ 	.word	0x00000000
        /*0020*/ 	.short	0x0002
        /*0022*/ 	.short	0x0c49
        /*0024*/ 	.byte	0x00, 0xf0, 0x05, 0x00


	//----- nvinfo : EIATTR_KPARAM_INFO
	.align		4
.L_9019:
        /*0028*/ 	.byte	0x04, 0x17
        /*002a*/ 	.short	(.L_9021 - .L_9020)
.L_9020:
        /*002c*/ 	.word	0x00000000
        /*0030*/ 	.short	0x0001
        /*0032*/ 	.short	0x0c48
        /*0034*/ 	.byte	0x00, 0xf0, 0x05, 0x00


	//----- nvinfo : EIATTR_KPARAM_INFO
	.align		4
.L_9021:
        /*0038*/ 	.byte	0x04, 0x17
        /*003a*/ 	.short	(.L_9023 - .L_9022)
.L_9022:
        /*003c*/ 	.word	0x00000000
        /*0040*/ 	.short	0x0000
        /*0042*/ 	.short	0x0000
        /*0044*/ 	.byte	0x00, 0xf0, 0x21, 0x31


	//----- nvinfo : EIATTR_SPARSE_MMA_MASK
	.align		4
.L_9023:
        /*0048*/ 	.byte	0x03, 0x50
        /*004a*/ 	.short	0x0000


	//----- nvinfo : EIATTR_MAXREG_COUNT
	.align		4
        /*004c*/ 	.byte	0x03, 0x1b
        /*004e*/ 	.short	0x0080


	//----- nvinfo : EIATTR_MERCURY_ISA_VERSION
	.align		4
        /*0050*/ 	.byte	0x03, 0x5f
        /*0052*/ 	.short	0x0101


	//----- nvinfo : EIATTR_EXIT_INSTR_OFFSETS
	.align		4
        /*0054*/ 	.byte	0x04, 0x1c
        /*0056*/ 	.short	(.L_9025 - .L_9024)


	//   ....[0]....
.L_9024:
        /*0058*/ 	.word	0x00000180


	//   ....[1]....
        /*005c*/ 	.word	0x000007c0


	//   ....[2]....
        /*0060*/ 	.word	0x00000820


	//   ....[3]....
        /*0064*/ 	.word	0x00000aa0


	//----- nvinfo : EIATTR_MAX_THREADS
	.align		4
.L_9025:
        /*0068*/ 	.byte	0x04, 0x05
        /*006a*/ 	.short	(.L_9027 - .L_9026)
.L_9026:
        /*006c*/ 	.word	0x00000200
        /*0070*/ 	.word	0x00000001
        /*0074*/ 	.word	0x00000001


	//----- nvinfo : EIATTR_CRS_STACK_SIZE
	.align		4
.L_9027:
        /*0078*/ 	.byte	0x04, 0x1e
        /*007a*/ 	.short	(.L_9029 - .L_9028)
.L_9028:
        /*007c*/ 	.word	0x00000000


	//----- nvinfo : EIATTR_CBANK_PARAM_SIZE
	.align		4
.L_9029:
        /*0080*/ 	.byte	0x03, 0x19
        /*0082*/ 	.short	0x0c50


	//----- nvinfo : EIATTR_PARAM_CBANK
	.align		4
        /*0084*/ 	.byte	0x04, 0x0a
        /*0086*/ 	.short	(.L_9031 - .L_9030)
	.align		4
.L_9030:
        /*0088*/ 	.word	index@(.nv.constant0._ZN2at6native55_GLOBAL__N__de093ff9_22_ForeachBinaryOpList_cu_a911ec4325multi_tensor_apply_kernelINS1_18TensorListMetadataILi2EEENS1_24BinaryOpListAlphaFunctorIN3c104HalfELi2ELi2ELi0EEEJSt10multipliesIfEfEEEvT_T0_DpT1_)
        /*008c*/ 	.short	0x0210
        /*008e*/ 	.short	0x0c50


	//----- nvinfo : EIATTR_SW_WAR
	.align		4
.L_9031:
        /*0090*/ 	.byte	0x04, 0x36
        /*0092*/ 	.short	(.L_9033 - .L_9032)
.L_9032:
        /*0094*/ 	.word	0x00000008
.L_9033:


//--------------------- .nv.info._ZN2at6native55_GLOBAL__N__de093ff9_22_ForeachBinaryOpList_cu_a911ec4325multi_tensor_apply_kernelINS1_18TensorListMetadataILi2EEENS1_24BinaryOpListAlphaFunctorIN3c108BFloat16ELi2ELi2ELi0EEEJSt10multipliesIfEfEEEvT_T0_DpT1_ --------------------------
	.section	.nv.info._ZN2at6native55_GLOBAL__N__de093ff9_22_ForeachBinaryOpList_cu_a911ec4325multi_tensor_apply_kernelINS1_18TensorListMetadataILi2EEENS1_24BinaryOpListAlphaFunctorIN3c108BFloat16ELi2ELi2ELi0EEEJSt10multipliesIfEfEEEvT_T0_DpT1_,"",@"SHT_CUDA_INFO"
	.sectionflags	@""
	.align	4


	//----- nvinfo : EIATTR_CUDA_API_VERSION
	.align		4
        /*0000*/ 	.byte	0x04, 0x37
        /*0002*/ 	.short	(.L_9035 - .L_9034)
.L_9034:
        /*0004*/ 	.word	0x00000082


	//----- nvinfo : EIATTR_KPARAM_INFO
	.align		4
.L_9035:
        /*0008*/ 	.byte	0x04, 0x17
        /*000a*/ 	.short	(.L_9037 - .L_9036)
.L_9036:
        /*000c*/ 	.word	0x00000000
        /*0010*/ 	.short	0x0003
        /*0012*/ 	.short	0x0c4c
        /*0014*/ 	.byte	0x00, 0xf0, 0x11, 0x00


	//----- nvinfo : EIATTR_KPARAM_INFO
	.align		4
.L_9037:
        /*0018*/ 	.byte	0x04, 0x17
        /*001a*/ 	.short	(.L_9039 - .L_9038)
.L_9038:
        /*001c*/ 	.word	0x00000000
        /*0020*/ 	.short	0x0002
        /*0022*/ 	.short	0x0c49
        /*0024*/ 	.byte	0x00, 0xf0, 0x05, 0x00


	//----- nvinfo : EIATTR_KPARAM_INFO
	.align		4
.L_9039:
        /*0028*/ 	.byte	0x04, 0x17
        /*002a*/ 	.short	(.L_9041 - .L_9040)
.L_9040:
        /*002c*/ 	.word	0x00000000
        /*0030*/ 	.short	0x0001
        /*0032*/ 	.short	0x0c48
        /*0034*/ 	.byte	0x00, 0xf0, 0x05, 0x00


	//----- nvinfo : EIATTR_KPARAM_INFO
	.align		4
.L_9041:
        /*0038*/ 	.byte	0x04, 0x17
        /*003a*/ 	.short	(.L_9043 - .L_9042)
.L_9042:
        /*003c*/ 	.word	0x00000000
        /*0040*/ 	.short	0x0000
        /*0042*/ 	.short	0x0000
        /*0044*/ 	.byte	0x00, 0xf0, 0x21, 0x31


	//----- nvinfo : EIATTR_SPARSE_MMA_MASK
	.align		4
.L_9043:
        /*0048*/ 	.byte	0x03, 0x50
        /*004a*/ 	.short	0x0000


	//----- nvinfo : EIATTR_MAXREG_COUNT
	.align		4
        /*004c*/ 	.byte	0x03, 0x1b
        /*004e*/ 	.short	0x0080


	//----- nvinfo : EIATTR_MERCURY_ISA_VERSION
	.align		4
        /*0050*/ 	.byte	0x03, 0x5f
        /*0052*/ 	.short	0x0101


	//----- nvinfo : EIATTR_EXIT_INSTR_OFFSETS
	.align		4
        /*0054*/ 	.byte	0x04, 0x1c
        /*0056*/ 	.short	(.L_9045 - .L_9044)


	//   ....[0]....
.L_9044:
        /*0058*/ 	.word	0x00000180


	//   ....[1]....
        /*005c*/ 	.word	0x000007c0


	//   ....[2]....
        /*0060*/ 	.word	0x00000820


	//   ....[3]....
        /*0064*/ 	.word	0x00000ae0


	//----- nvinfo : EIATTR_MAX_THREADS
	.align		4
.L_9045:
        /*0068*/ 	.byte	0x04, 0x05
        /*006a*/ 	.short	(.L_9047 - .L_9046)
.L_9046:
        /*006c*/ 	.word	0x00000200
        /*0070*/ 	.word	0x00000001
        /*0074*/ 	.word	0x00000001


	//----- nvinfo : EIATTR_CRS_STACK_SIZE
	.align		4
.L_9047:
        /*0078*/ 	.byte	0x04, 0x1e
        /*007a*/ 	.short	(.L_9049 - .L_9048)
.L_9048:
        /*007c*/ 	.word	0x00000000


	//----- nvinfo : EIATTR_CBANK_PARAM_SIZE
	.align		4
.L_9049:
        /*0080*/ 	.byte	0x03, 0x19
        /*0082*/ 	.short	0x0c50


	//----- nvinfo : EIATTR_PARAM_CBANK
	.align		4
        /*0084*/ 	.byte	0x04, 0x0a
        /*0086*/ 	.short	(.L_9051 - .L_9050)
	.align		4
.L_9050:
        /*0088*/ 	.word	index@(.nv.constant0._ZN2at6native55_GLOBAL__N__de093ff9_22_ForeachBinaryOpList_cu_a911ec4325multi_tensor_apply_kernelINS1_18TensorListMetadataILi2EEENS1_24BinaryOpListAlphaFunctorIN3c108BFloat16ELi2ELi2ELi0EEEJSt10multipliesIfEfEEEvT_T0_DpT1_)
        /*008c*/ 	.short	0x0210
        /*008e*/ 	.short	0x0c50


	//----- nvinfo : EIATTR_SW_WAR
	.align		4
.L_9051:
        /*0090*/ 	.byte	0x04, 0x36
        /*0092*/ 	.short	(.L_9053 - .L_9052)
.L_9052:
        /*0094*/ 	.word	0x00000008
.L_9053:


//--------------------- .nv.info._ZN2at6native55_GLOBAL__N__de093ff9_22_ForeachBinaryOpList_cu_a911ec4325multi_tensor_apply_kernelINS1_18TensorListMetadataILi2EEENS1_24BinaryOpListAlphaFunctorIbLi2ELi2ELi0EEEJSt10multipliesIbEbEEEvT_T0_DpT1_ --------------------------
	.section	.nv.info._ZN2at6native55_GLOBAL__N__de093ff9_22_ForeachBinaryOpList_cu_a911ec4325multi_tensor_apply_kernelINS1_18TensorListMetadataILi2EEENS1_24BinaryOpListAlphaFunctorIbLi2ELi2ELi0EEEJSt10multipliesIbEbEEEvT_T0_DpT1_,"",@"SHT_CUDA_INFO"
	.sectionflags	@""
	.align	4


	//----- nvinfo : EIATTR_CUDA_API_VERSION
	.align		4
        /*0000*/ 	.byte	0x04, 0x37
        /*0002*/ 	.short	(.L_9055 - .L_9054)
.L_9054:
        /*0004*/ 	.word	0x00000082


	//----- nvinfo : EIATTR_KPARAM_INFO
	.align		4
.L_9055:
        /*0008*/ 	.byte	0x04, 0x17
        /*000a*/ 	.short	(.L_9057 - .L_9056)
.L_9056:
        /*000c*/ 	.word	0x00000000
        /*0010*/ 	.short	0x0003
        /*0012*/ 	.short	0x0c4a
        /*0014*/ 	.byte	0x00, 0xf0, 0x05, 0x00


	//----- nvinfo : EIATTR_KPARAM_INFO
	.align		4
.L_9057:
        /*0018*/ 	.byte	0x04, 0x17
        /*001a*/ 	.short	(.L_9059 - .L_9058)
.L_9058:
        /*001c*/ 	.word	0x00000000
        /*0020*/ 	.short	0x0002
        /*0022*/ 	.short	0x0c49
        /*0024*/ 	.byte	0x00, 0xf0, 0x05, 0x00


	//----- nvinfo : EIATTR_KPARAM_INFO
	.align		4
.L_9059:
        /*0028*/ 	.byte	0x04, 0x17
        /*002a*/ 	.short	(.L_9061 - .L_9060)
.L_9060:
        /*002c*/ 	.word	0x00000000
        /*0030*/ 	.short	0x0001
        /*0032*/ 	.short	0x0c48
        /*0034*/ 	.byte	0x00, 0xf0, 0x05, 0x00


	//----- nvinfo : EIATTR_KPARAM_INFO
	.align		4
.L_9061:
        /*0038*/ 	.byte	0x04, 0x17
        /*003a*/ 	.short	(.L_9063 - .L_9062)
.L_9062:
        /*003c*/ 	.word	0x00000000
        /*0040*/ 	.short	0x0000
        /*0042*/ 	.short	0x0000
        /*0044*/ 	.byte	0x00, 0xf0, 0x21, 0x31


	//----- nvinfo : EIATTR_SPARSE_MMA_MASK
	.align		4
.L_9063:
        /*0048*/ 	.byte	0x03, 0x50
        /*004a*/ 	.short	0x0000


	//----- nvinfo : EIATTR_MAXREG_COUNT
	.align		4
        /*004c*/ 	.byte	0x03, 0x1b
        /*004e*/ 	.short	0x0080


	//----- nvinfo : EIATTR_MERCURY_ISA_VERSION
	.align		4
        /*0050*/ 	.byte	0x03, 0x5f
        /*0052*/ 	.short	0x0101


	//----- nvinfo : EIATTR_EXIT_INSTR_OFFSETS
	.align		4
        /*0054*/ 	.byte	0x04, 0x1c
        /*0056*/ 	.short	(.L_9065 - .L_9064)


	//   ....[0]....
.L_9064:
        /*0058*/ 	.word	0x00000190


	//   ....[1]....
        /*005c*/ 	.word	0x000007b0


	//   ....[2]....
        /*0060*/ 	.word	0x00000810


	//   ....[3]....
        /*0064*/ 	.word	0x00000af0


	//----- nvinfo : EIATTR_MAX_THREADS
	.align		4
.L_9065:
        /*0068*/ 	.byte	0x04, 0x05
        /*006a*/ 	.short	(.L_9067 - .L_9066)
.L_9066:
        /*006c*/ 	.word	0x00000200
        /*0070*/ 	.word	0x00000001
        /*0074*/ 	.word	0x00000001


	//----- nvinfo : EIATTR_CRS_STACK_SIZE
	.align		4
.L_9067:
        /*0078*/ 	.byte	0x04, 0x1e
        /*007a*/ 	.short	(.L_9069 - .L_9068)
.L_9068:
        /*007c*/ 	.word	0x00000000


	//----- nvinfo : EIATTR_CBANK_PARAM_SIZE
	.align		4
.L_9069:
        /*0080*/ 	.byte	0x03, 0x19
        /*0082*/ 	.short	0x0c4b


	//----- nvinfo : EIATTR_PARAM_CBANK
	.align		4
        /*0084*/ 	.byte	0x04, 0x0a
        /*0086*/ 	.short	(.L_9071 - .L_9070)
	.align		4
.L_9070:
        /*0088*/ 	.word	index@(.nv.constant0._ZN2at6native55_GLOBAL__N__de093ff9_22_ForeachBinaryOpList_cu_a911ec4325multi_tensor_apply_kernelINS1_18TensorListMetadataILi2EEENS1_24BinaryOpListAlphaFunctorIbLi2ELi2ELi0EEEJSt10multipliesIbEbEEEvT_T0_DpT1_)
        /*008c*/ 	.short	0x0210
        /*008e*/ 	.short	0x0c4b


	//----- nvinfo : EIATTR_SW_WAR
	.align		4
.L_9071:
        /*0090*/ 	.byte	0x04, 0x36
        /*0092*/ 	.short	(.L_9073 - .L_9072)
.L_9072:
        /*0094*/ 	.word	0x00000008
.L_9073:


//--------------------- .nv.info._ZN2at6native55_GLOBAL__N__de093ff9_22_ForeachBinaryOpList_cu_a911ec4325multi_tensor_apply_kernelINS1_18TensorListMetadataILi2EEENS1_24BinaryOpListAlphaFunctorIN3c107complexIfEELi2ELi2ELi0EEEJSt10multipliesIS8_ES8_EEEvT_T0_DpT1_ --------------------------
	.section	.nv.info._ZN2at6native55_GLOBAL__N__de093ff9_22_ForeachBinaryOpList_cu_a911ec4325multi_tensor_apply_kernelINS1_18TensorListMetadataILi2EEENS1_24BinaryOpListAlphaFunctorIN3c107complexIfEELi2ELi2ELi0EEEJSt10multipliesIS8_ES8_EEEvT_T0_DpT1_,"",@"SHT_CUDA_INFO"
	.sectionflags	@""
	.align	4


	//----- nvinfo : EIATTR_CUDA_API_VERSION
	.align		4
        /*0000*/ 	.byte	0x04, 0x37
        /*0002*/ 	.short	(.L_9075 - .L_9074)
.L_9074:
        /*0004*/ 	.word	0x00000082


	//----- nvinfo : EIATTR_KPARAM_INFO
	.align		4
.L_9075:
        /*0008*/ 	.byte	0x04, 0x17
        /*000a*/ 	.short	(.L_9077 - .L_9076)
.L_9076:
        /*000c*/ 	.word	0x00000000
        /*0010*/ 	.short	0x0003
        /*0012*/ 	.short	0x0c50
        /*0014*/ 	.byte	0x00, 0xf0, 0x21, 0x00


	//----- nvinfo : EIATTR_KPARAM_INFO
	.align		4
.L_9077:
        /*0018*/ 	.byte	0x04, 0x17
        /*001a*/ 	.short	(.L_9079 - .L_9078)
.L_9078:
        /*001c*/ 	.word	0x00000000
        /*0020*/ 	.short	0x0002
        /*0022*/ 	.short	0x0c49
        /*0024*/ 	.byte	0x00, 0xf0, 0x05, 0x00


	//----- nvinfo : EIATTR_KPARAM_INFO
	.align		4
.L_9079:
        /*0028*/ 	.byte	0x04, 0x17
        /*002a*/ 	.short	(.L_9081 - .L_9080)
.L_9080:
        /*002c*/ 	.word	0x00000000
        /*0030*/ 	.short	0x0001
        /*0032*/ 	.short	0x0c48
        /*0034*/ 	.byte	0x00, 0xf0, 0x05, 0x00


	//----- nvinfo : EIATTR_KPARAM_INFO
	.align		4
.L_9081:
        /*0038*/ 	.byte	0x04, 0x17
        /*003a*/ 	.short	(.L_9083 - .L_9082)
.L_9082:
        /*003c*/ 	.word	0x00000000
        /*0040*/ 	.short	0x0000
        /*0042*/ 	.short	0x0000
        /*0044*/ 	.byte	0x00, 0xf0, 0x21, 0x31


	//----- nvinfo : EIATTR_SPARSE_MMA_MASK
	.align		4
.L_9083:
        /*0048*/ 	.byte	0x03, 0x50
        /*004a*/ 	.short	0x0000


	//----- nvinfo : EIATTR_MAXREG_COUNT
	.align		4
        /*004c*/ 	.byte	0x03, 0x1b
        /*004e*/ 	.short	0x0080


	//----- nvinfo : EIATTR_MERCURY_ISA_VERSION
	.align		4
        /*0050*/ 	.byte	0x03, 0x5f
        /*0052*/ 	.short	0x0101


	//----- nvinfo : EIATTR_EXIT_INSTR_OFFSETS
	.align		4
        /*0054*/ 	.byte	0x04, 0x1c
        /*0056*/ 	.short	(.L_9085 - .L_9084)


	//   ....[0]....
.L_9084:
        /*0058*/ 	.word	0x00000180


	//   ....[1]....
        /*005c*/ 	.word	0x000008d0


	//   ....[2]....
        /*0060*/ 	.word	0x00000930


	//   ....[3]....
        /*0064*/ 	.word	0x00000cc0


	//----- nvinfo : EIATTR_MAX_THREADS
	.align		4
.L_9085:
        /*0068*/ 	.byte	0x04, 0x05
        /*006a*/ 	.short	(.L_9087 - .L_9086)
.L_9086:
        /*006c*/ 	.word	0x00000200
        /*0070*/ 	.word	0x00000001
        /*0074*/ 	.word	0x00000001


	//----- nvinfo : EIATTR_CRS_STACK_SIZE
	.align		4
.L_9087:
        /*0078*/ 	.byte	0x04, 0x1e
        /*007a*/ 	.short	(.L_9089 - .L_9088)
.L_9088:
        /*007c*/ 	.word	0x00000000


	//----- nvinfo : EIATTR_CBANK_PARAM_SIZE
	.align		4
.L_9089:
        /*0080*/ 	.byte	0x03, 0x19
        /*0082*/ 	.short	0x0c58


	//----- nvinfo : EIATTR_PARAM_CBANK
	.align		4
        /*0084*/ 	.byte	0x04, 0x0a
        /*0086*/ 	.short	(.L_9091 - .L_9090)
	.align		4
.L_9090:
        /*0088*/ 	.word	index@(.nv.constant0._ZN2at6native55_GLOBAL__N__de093ff9_22_ForeachBinaryOpList_cu_a911ec4325multi_tensor_apply_kernelINS1_18TensorListMetadataILi2EEENS1_24BinaryOpListAlphaFunctorIN3c107complexIfEELi2ELi2ELi0EEEJSt10multipliesIS8_ES8_EEEvT_T0_DpT1_)
        /*008c*/ 	.short	0x0210
        /*008e*/ 	.short	0x0c58


	//----- nvinfo : EIATTR_SW_WAR
	.align		4
.L_9091:
        /*0090*/ 	.byte	0x04, 0x36
        /*0092*/ 	.short	(.L_9093 - .L_9092)
.L_9092:
        /*0094*/ 	.word	0x00000008
.L_9093:


//--------------------- .nv.info._ZN2at6native55_GLOBAL__N__de093ff9_22_ForeachBinaryOpList_cu_a911ec4325multi_tensor_apply_kernelINS1_18TensorListMetadataILi2EEENS1_24BinaryOpListAlphaFunctorIN3c107complexIdEELi2ELi2ELi0EEEJSt10multipliesIS8_ES8_EEEvT_T0_DpT1_ --------------------------
	.section	.nv.info._ZN2at6native55_GLOBAL__N__de093ff9_22_ForeachBinaryOpList_cu_a911ec4325multi_tensor_apply_kernelINS1_18TensorListMetadataILi2EEENS1_24BinaryOpListAlphaFunctorIN3c107complexIdEELi2ELi2ELi0EEEJSt10multipliesIS8_ES8_EEEvT_T0_DpT1_,"",@"SHT_CUDA_INFO"
	.sectionflags	@""
	.align	4


	//----- nvinfo : EIATTR_CUDA_API_VERSION
	.align		4
        /*0000*/ 	.byte	0x04, 0x37
        /*0002*/ 	.short	(.L_9095 - .L_9094)
.L_9094:
        /*0004*/ 	.word	0x00000082


	//----- nvinfo : EIATTR_KPARAM_INFO
	.align		4
.L_9095:
        /*0008*/ 	.byte	0x04, 0x17
        /*000a*/ 	.short	(.L_9097 - .L_9096)
.L_9096:
        /*000c*/ 	.word	0x00000000
        /*0010*/ 	.short	0x0003
        /*0012*/ 	.short	0x0c50
        /*0014*/ 	.byte	0x00, 0xf0, 0x41, 0x00


	//----- nvinfo : EIATTR_KPARAM_INFO
	.align		4
.L_9097:
        /*0018*/ 	.byte	0x04, 0x17
        /*001a*/ 	.short	(.L_9099 - .L_9098)
.L_9098:
        /*001c*/ 	.word	0x00000000
        /*0020*/ 	.short	0x0002
        /*0022*/ 	.short	0x0c49
        /*0024*/ 	.byte	0x00, 0xf0, 0x05, 0x00


	//----- nvinfo : EIATTR_KPARAM_INFO
	.align		4
.L_9099:
        /*0028*/ 	.byte	0x04, 0x17
        /*002a*/ 	.short	(.L_9101 - .L_9100)
.L_9100:
        /*002c*/ 	.word	0x00000000
        /*0030*/ 	.short	0x0001
        /*0032*/ 	.short	0x0c48
        /*0034*/ 	.byte	0x00, 0xf0, 0x05, 0x00


	//----- nvinfo : EIATTR_KPARAM_INFO
	.align		4
.L_9101:
        /*0038*/ 	.byte	0x04, 0x17
        /*003a*/ 	.short	(.L_9103 - .L_9102)
.L_9102:
        /*003c*/ 	.word	0x00000000
        /*0040*/ 	.short	0x0000
        /*0042*/ 	.short	0x0000
        /*0044*/ 	.byte	0x00, 0xf0, 0x21, 0x31


	//----- nvinfo : EIATTR_SPARSE_MMA_MASK
	.align		4
.L_9103:
        /*0048*/ 	.byte	0x03, 0x50
        /*004a*/ 	.short	0x0000


	//----- nvinfo : EIATTR_MAXREG_COUNT
	.align		4
        /*004c*/ 	.byte	0x03, 0x1b
        /*004e*/ 	.short	0x0080


	//----- nvinfo : EIATTR_MERCURY_ISA_VERSION
	.align		4
        /*0050*/ 	.byte	0x03, 0x5f
        /*0052*/ 	.short	0x0101


	//----- nvinfo : EIATTR_EXIT_INSTR_OFFSETS
	.align		4
        /*0054*/ 	.byte	0x04, 0x1c
        /*0056*/ 	.short	(.L_9105 - .L_9104)


	//   ....[0]....
.L_9104:
        /*0058*/ 	.word	0x00000160


	//   ....[1]....
        /*005c*/ 	.word	0x000008f0


	//   ....[2]....
        /*0060*/ 	.word	0x00000950


	//   ....[3]....
        /*0064*/ 	.word	0x00000d50


	//----- nvinfo : EIATTR_MAX_THREADS
	.align		4
.L_9105:
        /*0068*/ 	.byte	0x04, 0x05
        /*006a*/ 	.short	(.L_9107 - .L_9106)
.L_9106:
        /*006c*/ 	.word	0x00000200
        /*0070*/ 	.word	0x00000001
        /*0074*/ 	.word	0x00000001


	//----- nvinfo : EIATTR_CRS_STACK_SIZE
	.align		4
.L_9107:
        /*0078*/ 	.byte	0x04, 0x1e
        /*007a*/ 	.short	(.L_9109 - .L_9108)
.L_9108:
        /*007c*/ 	.word	0x00000000


	//----- nvinfo : EIATTR_CBANK_PARAM_SIZE
	.align		4
.L_9109:
        /*0080*/ 	.byte	0x03, 0x19
        /*0082*/ 	.short	0x0c60


	//----- nvinfo : EIATTR_PARAM_CBANK
	.align		4
        /*0084*/ 	.byte	0x04, 0x0a
        /*0086*/ 	.short	(.L_9111 - .L_9110)
	.align		4
.L_9110:
        /*0088*/ 	.word	index@(.nv.constant0._ZN2at6native55_GLOBAL__N__de093ff9_22_ForeachBinaryOpList_cu_a911ec4325multi_tensor_apply_kernelINS1_18TensorListMetadataILi2EEENS1_24BinaryOpListAlphaFunctorIN3c107complexIdEELi2ELi2ELi0EEEJSt10multipliesIS8_ES8_EEEvT_T0_DpT1_)
        /*008c*/ 	.short	0x0210
        /*008e*/ 	.short	0x0c60


	//----- nvinfo : EIATTR_SW_WAR
	.align		4
.L_9111:
        /*0090*/ 	.byte	0x04, 0x36
        /*0092*/ 	.short	(.L_9113 - .L_9112)
.L_9112:
        /*0094*/ 	.word	0x00000008
.L_9113:


//--------------------- .nv.info._ZN2at6native55_GLOBAL__N__de093ff9_22_ForeachBinaryOpList_cu_a911ec4325multi_tensor_apply_kernelINS1_18TensorListMetadataILi2EEENS1_24BinaryOpListAlphaFunctorIfLi2ELi2ELi0EEEJSt10multipliesIfEfEEEvT_T0_DpT1_ --------------------------
	.section	.nv.info._ZN2at6native55_GLOBAL__N__de093ff9_22_ForeachBinaryOpList_cu_a911ec4325multi_tensor_apply_kernelINS1_18TensorListMetadataILi2EEENS1_24BinaryOpListAlphaFunctorIfLi2ELi2ELi0EEEJSt10multipliesIfEfEEEvT_T0_DpT1_,"",@"SHT_CUDA_INFO"
	.sectionflags	@""
	.align	4


	//----- nvinfo : EIATTR_CUDA_API_VERSION
	.align		4
        /*0000*/ 	.byte	0x04, 0x37
        /*0002*/ 	.short	(.L_9115 - .L_9114)
.L_9114:
        /*0004*/ 	.word	0x00000082


	//----- nvinfo : EIATTR_KPARAM_INFO
	.align		4
.L_9115:
        /*0008*/ 	.byte	0x04, 0x17
        /*000a*/ 	.short	(.L_9117 - .L_9116)
.L_9116:
        /*000c*/ 	.word	0x00000000
        /*0010*/ 	.short	0x0003
        /*0012*/ 	.short	0x0c4c
        /*0014*/ 	.byte	0x00, 0xf0, 0x11, 0x00


	//----- nvinfo : EIATTR_KPARAM_INFO
	.align		4
.L_9117:
        /*0018*/ 	.byte	0x04, 0x17
        /*001a*/ 	.short	(.L_9119 - .L_9118)
.L_9118:
        /*001c*/ 	.word	0x00000000
        /*0020*/ 	.short	0x0002
        /*0022*/ 	.short	0x0c49
        /*0024*/ 	.byte	0x00, 0xf0, 0x05, 0x00


	//----- nvinfo : EIATTR_KPARAM_INFO
	.align		4
.L_9119:
        /*0028*/ 	.byte	0x04, 0x17
        /*002a*/ 	.short	(.L_9121 - .L_9120)
.L_9120:
        /*002c*/ 	.word	0x00000000
        /*0030*/ 	.short	0x0001
        /*0032*/ 	.short	0x0c48
        /*0034*/ 	.byte	0x00, 0xf0, 0x05, 0x00


	//----- nvinfo : EIATTR_KPARAM_INFO
	.align		4
.L_9121:
        /*0038*/ 	.byte	0x04, 0x17
        /*003a*/ 	.short	(.L_9123 - .L_9122)
.L_9122:
        /*003c*/ 	.word	0x00000000
        /*0040*/ 	.short	0x0000
        /*0042*/ 	.short	0x0000
        /*0044*/ 	.byte	0x00, 0xf0, 0x21, 0x31


	//----- nvinfo : EIATTR_SPARSE_MMA_MASK
	.align		4
.L_9123:
        /*0048*/ 	.byte	0x03, 0x50
        /*004a*/ 	.short	0x0000


	//----- nvinfo : EIATTR_MAXREG_COUNT
	.align		4
        /*004c*/ 	.byte	0x03, 0x1b
        /*004e*/ 	.short	0x0080


	//----- nvinfo : EIATTR_MERCURY_ISA_VERSION
	.align		4
        /*0050*/ 	.byte	0x03, 0x5f
        /*0052*/ 	.short	0x0101


	//----- nvinfo : EIATTR_EXIT_INSTR_OFFSETS
	.align		4
        /*0054*/ 	.byte	0x04, 0x1c
        /*0056*/ 	.short	(.L_9125 - .L_9124)


	//   ....[0]....
.L_9124:
        /*0058*/ 	.word	0x00000160


	//   ....[1]....
        /*005c*/ 	.word	0x000006f0


	//   ....[2]....
        /*0060*/ 	.word	0x00000750


	//   ....[3]....
        /*0064*/ 	.word	0x00000930


	//----- nvinfo : EIATTR_MAX_THREADS
	.align		4
.L_9125:
        /*0068*/ 	.byte	0x04, 0x05
        /*006a*/ 	.short	(.L_9127 - .L_9126)
.L_9126:
        /*006c*/ 	.word	0x00000200
        /*0070*/ 	.word	0x00000001
        /*0074*/ 	.word	0x00000001


	//----- nvinfo : EIATTR_CRS_STACK_SIZE
	.align		4
.L_9127:
        /*0078*/ 	.byte	0x04, 0x1e
        /*007a*/ 	.short	(.L_9129 - .L_9128)
.L_9128:
        /*007c*/ 	.word	0x00000000


	//----- nvinfo : EIATTR_CBANK_PARAM_SIZE
	.align		4
.L_9129:
        /*0080*/ 	.byte	0x03, 0x19
        /*0082*/ 	.short	0x0c50


	//----- nvinfo : EIATTR_PARAM_CBANK
	.align		4
        /*0084*/ 	.byte	0x04, 0x0a
        /*0086*/ 	.short	(.L_9131 - .L_9130)
	.align		4
.L_9130:
        /*0088*/ 	.word	index@(.nv.constant0._ZN2at6native55_GLOBAL__N__de093ff9_22_ForeachBinaryOpList_cu_a911ec4325multi_tensor_apply_kernelINS1_18TensorListMetadataILi2EEENS1_24BinaryOpListAlphaFunctorIfLi2ELi2ELi0EEEJSt10multipliesIfEfEEEvT_T0_DpT1_)
        /*008c*/ 	.short	0x0210
        /*008e*/ 	.short	0x0c50


	//----- nvinfo : EIATTR_SW_WAR
	.align		4
.L_9131:
        /*0090*/ 	.byte	0x04, 0x36
        /*0092*/ 	.short	(.L_9133 - .L_9132)
.L_9132:
        /*0094*/ 	.word	0x00000008
.L_9133:


//--------------------- .nv.info._ZN2at6native55_GLOBAL__N__de093ff9_22_ForeachBinaryOpList_cu_a911ec4325multi_tensor_apply_kernelINS1_18TensorListMetadataILi2EEENS1_24BinaryOpListAlphaFunctorIdLi2ELi2ELi0EEEJSt10multipliesIdEdEEEvT_T0_DpT1_ --------------------------
	.section	.nv.info._ZN2at6native55_GLOBAL__N__de093ff9_22_ForeachBinaryOpList_cu_a911ec4325multi_tensor_apply_kernelINS1_18TensorListMetadataILi2EEENS1_24BinaryOpListAlphaFunctorIdLi2ELi2ELi0EEEJSt10multipliesIdEdEEEvT_T0_DpT1_,"",@"SHT_CUDA_INFO"
	.sectionflags	@""
	.align	4


	//----- nvinfo : EIATTR_CUDA_API_VERSION
	.align		4
        /*0000*/ 	.byte	0x04, 0x37
        /*0002*/ 	.short	(.L_9135 - .L_9134)
.L_9134:
        /*0004*/ 	.word	0x00000082


	//----- nvinfo : EIATTR_KPARAM_INFO
	.align		4
.L_9135:
        /*0008*/ 	.byte	0x04, 0x17
        /*000a*/ 	.short	(.L_9137 - .L_9136)
.L_9136:
        /*000c*/ 	.word	0x00000000
        /*0010*/ 	.short	0x0003
        /*0012*/ 	.short	0x0c50
        /*0014*/ 	.byte	0x00, 0xf0, 0x21, 0x00


	//----- nvinfo : EIATTR_KPARAM_INFO
	.align		4
.L_9137:
        /*0018*/ 	.byte	0x04, 0x17
        /*001a*/ 	.short	(.L_9139 - .L_9138)
.L_9138:
        /*001c*/ 	.word	0x00000000
        /*0020*/ 	.short	0x0002
        /*0022*/ 	.short	0x0c49
        /*0024*/ 	.byte	0x00, 0xf0, 0x05, 0x00


	//----- nvinfo : EIATTR_KPARAM_INFO
	.align		4
.L_9139:
        /*0028*/ 	.byte	0x04, 0x17
        /*002a*/ 	.short	(.L_9141 - .L_9140)
.L_9140:
        /*002c*/ 	.word	0x00000000
        /*0030*/ 	.short	0x0001
        /*0032*/ 	.short	0x0c48
        /*0034*/ 	.byte	0x00, 0xf0, 0x05, 0x00


	//----- nvinfo : EIATTR_KPARAM_INFO
	.align		4
.L_9141:
        /*0038*/ 	.byte	0x04, 0x17
        /*003a*/ 	.short	(.L_9143 - .L_9142)
.L_9142:
        /*003c*/ 	.word	0x00000000
        /*0040*/ 	.short	0x0000
        /*0042*/ 	.short	0x0000
        /*0044*/ 	.byte	0x00, 0xf0, 0x21, 0x31


	//----- nvinfo : EIATTR_SPARSE_MMA_MASK
	.align		4
.L_9143:
        /*0048*/ 	.byte	0x03, 0x50
        /*004a*/ 	.short	0x0000


	//----- nvinfo : EIATTR_MAXREG_COUNT
	.align		4
        /*004c*/ 	.byte	0x03, 0x1b
        /*004e*/ 	.short	0x0080


	//----- nvinfo : EIATTR_MERCURY_ISA_VERSION
	.align		4
        /*0050*/ 	.byte	0x03, 0x5f
        /*0052*/ 	.short	0x0101


	//----- nvinfo : EIATTR_EXIT_INSTR_OFFSETS
	.align		4
        /*0054*/ 	.byte	0x04, 0x1c
        /*0056*/ 	.short	(.L_9145 - .L_9144)


	//   ....[0]....
.L_9144:
        /*0058*/ 	.word	0x00000180


	//   ....[1]....
        /*005c*/ 	.word	0x00000770


	//   ....[2]....
        /*0060*/ 	.word	0x000007d0


	//   ....[3]....
        /*0064*/ 	.word	0x000009e0


	//----- nvinfo : EIATTR_MAX_THREADS
	.align		4
.L_9145:
        /*0068*/ 	.byte	0x04, 0x05
        /*006a*/ 	.short	(.L_9147 - .L_9146)
.L_9146:
        /*006c*/ 	.word	0x00000200
        /*0070*/ 	.word	0x00000001
        /*0074*/ 	.word	0x00000001


	//----- nvinfo : EIATTR_CRS_STACK_SIZE
	.align		4
.L_9147:
        /*0078*/ 	.byte	0x04, 0x1e
        /*007a*/ 	.short	(.L_9149 - .L_9148)
.L_9148:
        /*007c*/ 	.word	0x00000000


	//----- nvinfo : EIATTR_CBANK_PARAM_SIZE
	.align		4
.L_9149:
        /*0080*/ 	.byte	0x03, 0x19
        /*0082*/ 	.short	0x0c58


	//----- nvinfo : EIATTR_PARAM_CBANK
	.align		4
        /*0084*/ 	.byte	0x04, 0x0a
        /*0086*/ 	.short	(.L_9151 - .L_9150)
	.align		4
.L_9150:
        /*0088*/ 	.word	index@(.nv.constant0._ZN2at6native55_GLOBAL__N__de093ff9_22_ForeachBinaryOpList_cu_a911ec4325multi_tensor_apply_kernelINS1_18TensorListMetadataILi2EEENS1_24BinaryOpListAlphaFunctorIdLi2ELi2ELi0EEEJSt10multipliesIdEdEEEvT_T0_DpT1_)
        /*008c*/ 	.short	0x0210
        /*008e*/ 	.short	0x0c58


	//----- nvinfo : EIATTR_SW_WAR
	.align		4
.L_9151:
        /*0090*/ 	.byte	0x04, 0x36
        /*0092*/ 	.short	(.L_9153 - .L_9152)
.L_9152:
        /*0094*/ 	.word	0x00000008
.L_9153:


//--------------------- .nv.info._ZN2at6native55_GLOBAL__N__de093ff9_22_ForeachBinaryOpList_cu_a911ec4325multi_tensor_apply_kernelINS1_18TensorListMetadataILi2EEENS1_24BinaryOpListAlphaFunctorIsLi2ELi2ELi0EEEJSt10multipliesIsEsEEEvT_T0_DpT1_ --------------------------
	.section	.nv.info._ZN2at6native55_GLOBAL__N__de093ff9_22_ForeachBinaryOpList_cu_a911ec4325multi_tensor_apply_kernelINS1_18TensorListMetadataILi2EEENS1_24BinaryOpListAlphaFunctorIsLi2ELi2ELi0EEEJSt10multipliesIsEsEEEvT_T0_DpT1_,"",@"SHT_CUDA_INFO"
	.sectionflags	@""
	.align	4


	//----- nvinfo : EIATTR_CUDA_API_VERSION
	.align		4
        /*0000*/ 	.byte	0x04, 0x37
        /*0002*/ 	.short	(.L_9155 - .L_9154)
.L_9154:
        /*0004*/ 	.word	0x00000082


	//----- nvinfo : EIATTR_KPARAM_INFO
	.align		4
.L_9155:
        /*0008*/ 	.byte	0x04, 0x17
        /*000a*/ 	.short	(.L_9157 - .L_9156)
.L_9156:
        /*000c*/ 	.word	0x00000000
        /*0010*/ 	.short	0x0003
        /*0012*/ 	.short	0x0c4a
        /*0014*/ 	.byte	0x00, 0xf0, 0x09, 0x00


	//----- nvinfo : EIATTR_KPARAM_INFO
	.align		4
.L_9157:
        /*0018*/ 	.byte	0x04, 0x17
        /*001a*/ 	.short	(.L_9159 - .L_9158)
.L_9158:
        /*001c*/ 	.word	0x00000000
        /*0020*/ 	.short	0x0002
        /*0022*/ 	.short	0x0c49
        /*0024*/ 	.byte	0x00, 0xf0, 0x05, 0x00


	//----- nvinfo : EIATTR_KPARAM_INFO
	.align		4
.L_9159:
        /*0028*/ 	.byte	0x04, 0x17
        /*002a*/ 	.short	(.L_9161 - .L_9160)
.L_9160:
        /*002c*/ 	.word	0x00000000
        /*0030*/ 	.short	0x0001
        /*0032*/ 	.short	0x0c48
        /*0034*/ 	.byte	0x00, 0xf0, 0x05, 0x00


	//----- nvinfo : EIATTR_KPARAM_INFO
	.align		4
.L_9161:
        /*0038*/ 	.byte	0x04, 0x17
        /*003a*/ 	.short	(.L_9163 - .L_9162)
.L_9162:
        /*003c*/ 	.word	0x00000000
        /*0040*/ 	.short	0x0000
        /*0042*/ 	.short	0x0000
        /*0044*/ 	.byte	0x00, 0xf0, 0x21, 0x31


	//----- nvinfo : EIATTR_SPARSE_MMA_MASK
	.align		4
.L_9163:
        /*0048*/ 	.byte	0x03, 0x50
        /*004a*/ 	.short	0x0000


	//----- nvinfo : EIATTR_MAXREG_COUNT
	.align		4
        /*004c*/ 	.byte	0x03, 0x1b
        /*004e*/ 	.short	0x0080


	//----- nvinfo : EIATTR_MERCURY_ISA_VERSION
	.align		4
        /*0050*/ 	.byte	0x03, 0x5f
        /*0052*/ 	.short	0x0101


	//----- nvinfo : EIATTR_EXIT_INSTR_OFFSETS
	.align		4
        /*0054*/ 	.byte	0x04, 0x1c
        /*0056*/ 	.short	(.L_9165 - .L_9164)


	//   ....[0]....
.L_9164:
        /*0058*/ 	.word	0x00000180


	//   ....[1]....
        /*005c*/ 	.word	0x00000810


	//   ....[2]....
        /*0060*/ 	.word	0x00000870


	//   ....[3]....
        /*0064*/ 	.word	0x00000bc0


	//----- nvinfo : EIATTR_MAX_THREADS
	.align		4
.L_9165:
        /*0068*/ 	.byte	0x04, 0x05
        /*006a*/ 	.short	(.L_9167 - .L_9166)
.L_9166:
        /*006c*/ 	.word	0x00000200
        /*0070*/ 	.word	0x00000001
        /*0074*/ 	.word	0x00000001


	//----- nvinfo : EIATTR_CRS_STACK_SIZE
	.align		4
.L_9167:
        /*0078*/ 	.byte	0x04, 0x1e
        /*007a*/ 	.short	(.L_9169 - .L_9168)
.L_9168:
        /*007c*/ 	.word	0x00000000


	//----- nvinfo : EIATTR_CBANK_PARAM_SIZE
	.align		4
.L_9169:
        /*0080*/ 	.byte	0x03, 0x19
        /*0082*/ 	.short	0x0c4c


	//----- nvinfo : EIATTR_PARAM_CBANK
	.align		4
        /*0084*/ 	.byte	0x04, 0x0a
        /*0086*/ 	.short	(.L_9171 - .L_9170)
	.align		4
.L_9170:
        /*0088*/ 	.word	index@(.nv.constant0._ZN2at6native55_GLOBAL__N__de093ff9_22_ForeachBinaryOpList_cu_a911ec4325multi_tensor_apply_kernelINS1_18TensorListMetadataILi2EEENS1_24BinaryOpListAlphaFunctorIsLi2ELi2ELi0EEEJSt10multipliesIsEsEEEvT_T0_DpT1_)
        /*008c*/ 	.short	0x0210
        /*008e*/ 	.short	0x0c4c


	//----- nvinfo : EIATTR_SW_WAR
	.align		4
.L_9171:
        /*0090*/ 	.byte	0x04, 0x36
        /*0092*/ 	.short	(.L_9173 - .L_9172)
.L_9172:
        /*0094*/ 	.word	0x00000008
.L_9173:


//--------------------- .nv.info._ZN2at6native55_GLOBAL__N__de093ff9_22_ForeachBinaryOpList_cu_a911ec4325multi_tensor_apply_kernelINS1_18TensorListMetadataILi2EEENS1_24BinaryOpListAlphaFunctorIlLi2ELi2ELi0EEEJSt10multipliesIlElEEEvT_T0_DpT1_ --------------------------
	.section	.nv.info._ZN2at6native55_GLOBAL__N__de093ff9_22_ForeachBinaryOpList_cu_a911ec4325multi_tensor_apply_kernelINS1_18TensorListMetadataILi2EEENS1_24BinaryOpListAlphaFunctorIlLi2ELi2ELi0EEEJSt10multipliesIlElEEEvT_T0_DpT1_,"",@"SHT_CUDA_INFO"
	.sectionflags	@""
	.align	4


	//----- nvinfo : EIATTR_CUDA_API_VERSION
	.align		4
        /*0000*/ 	.byte	0x04, 0x37
        /*0002*/ 	.short	(.L_9175 - .L_9174)
.L_9174:
        /*0004*/ 	.word	0x00000082


	//----- nvinfo : EIATTR_KPARAM_INFO
	.align		4
.L_9175:
        /*0008*/ 	.byte	0x04, 0x17
        /*000a*/ 	.short	(.L_9177 - .L_9176)
.L_9176:
        /*000c*/ 	.word	0x00000000
        /*0010*/ 	.short	0x0003
        /*0012*/ 	.short	0x0c50
        /*0014*/ 	.byte	0x00, 0xf0, 0x21, 0x00


	//----- nvinfo : EIATTR_KPARAM_INFO
	.align		4
.L_9177:
        /*0018*/ 	.byte	0x04, 0x17
        /*001a*/ 	.short	(.L_9179 - .L_9178)
.L_9178:
        /*001c*/ 	.word	0x00000000
        /*0020*/ 	.short	0x0002
        /*0022*/ 	.short	0x0c49
        /*0024*/ 	.byte	0x00, 0xf0, 0x05, 0x00


	//----- nvinfo : EIATTR_KPARAM_INFO
	.align		4
.L_9179:
        /*0028*/ 	.byte	0x04, 0x17
        /*002a*/ 	.short	(.L_9181 - .L_9180)
.L_9180:
        /*002c*/ 	.word	0x00000000
        /*0030*/ 	.short	0x0001
        /*0032*/ 	.short	0x0c48
        /*0034*/ 	.byte	0x00, 0xf0, 0x05, 0x00


	//----- nvinfo : EIATTR_KPARAM_INFO
	.align		4
.L_9181:
        /*0038*/ 	.byte	0x04, 0x17
        /*003a*/ 	.short	(.L_9183 - .L_9182)
.L_9182:
        /*003c*/ 	.word	0x00000000
        /*0040*/ 	.short	0x0000
        /*0042*/ 	.short	0x0000
        /*0044*/ 	.byte	0x00, 0xf0, 0x21, 0x31


	//----- nvinfo : EIATTR_SPARSE_MMA_MASK
	.align		4
.L_9183:
        /*0048*/ 	.byte	0x03, 0x50
        /*004a*/ 	.short	0x0000


	//----- nvinfo : EIATTR_MAXREG_COUNT
	.align		4
        /*004c*/ 	.byte	0x03, 0x1b
        /*004e*/ 	.short	0x0080


	//----- nvinfo : EIATTR_MERCURY_ISA_VERSION
	.align		4
        /*0050*/ 	.byte	0x03, 0x5f
        /*0052*/ 	.short	0x0101


	//----- nvinfo : EIATTR_EXIT_INSTR_OFFSETS
	.align		4
        /*0054*/ 	.byte	0x04, 0x1c
        /*0056*/ 	.short	(.L_9185 - .L_9184)


	//   ....[0]....
.L_9184:
        /*0058*/ 	.word	0x00000180


	//   ....[1]....
        /*005c*/ 	.word	0x000008c0


	//   ....[2]....
        /*0060*/ 	.word	0x00000920


	//   ....[3]....
        /*0064*/ 	.word	0x00000cd0


	//----- nvinfo : EIATTR_MAX_THREADS
	.align		4
.L_9185:
        /*0068*/ 	.byte	0x04, 0x05
        /*006a*/ 	.short	(.L_9187 - .L_9186)
.L_9186:
        /*006c*/ 	.word	0x00000200
        /*0070*/ 	.word	0x00000001
        /*0074*/ 	.word	0x00000001


	//----- nvinfo : EIATTR_CRS_STACK_SIZE
	.align		4
.L_9187:
        /*0078*/ 	.byte	0x04, 0x1e
        /*007a*/ 	.short	(.L_9189 - .L_9188)
.L_9188:
        /*007c*/ 	.word	0x00000000


	//----- nvinfo : EIATTR_CBANK_PARAM_SIZE
	.align		4
.L_9189:
        /*0080*/ 	.byte	0x03, 0x19
        /*0082*/ 	.short	0x0c58


	//----- nvinfo : EIATTR_PARAM_CBANK
	.align		4
        /*0084*/ 	.byte	0x04, 0x0a
        /*0086*/ 	.short	(.L_9191 - .L_9190)
	.align		4
.L_9190:
        /*0088*/ 	.word	index@(.nv.constant0._ZN2at6native55_GLOBAL__N__de093ff9_22_ForeachBinaryOpList_cu_a911ec4325multi_tensor_apply_kernelINS1_18TensorListMetadataILi2EEENS1_24BinaryOpListAlphaFunctorIlLi2ELi2ELi0EEEJSt10multipliesIlElEEEvT_T0_DpT1_)
        /*008c*/ 	.short	0x0210
        /*008e*/ 	.short	0x0c58


	//----- nvinfo : EIATTR_SW_WAR
	.align		4
.L_9191:
        /*0090*/ 	.byte	0x04, 0x36
        /*0092*/ 	.short	(.L_9193 - .L_9192)
.L_9192:
        /*0094*/ 	.word	0x00000008
.L_9193:


//--------------------- .nv.info._ZN2at6native55_GLOBAL__N__de093ff9_22_ForeachBinaryOpList_cu_a911ec4325multi_tensor_apply_kernelINS1_18TensorListMetadataILi2EEENS1_24BinaryOpListAlphaFunctorIiLi2ELi2ELi0EEEJSt10multipliesIiEiEEEvT_T0_DpT1_ --------------------------
	.section	.nv.info._ZN2at6native55_GLOBAL__N__de093ff9_22_ForeachBinaryOpList_cu_a911ec4325multi_tensor_apply_kernelINS1_18TensorListMetadataILi2EEENS1_24BinaryOpListAlphaFunctorIiLi2ELi2ELi0EEEJSt10multipliesIiEiEEEvT_T0_DpT1_,"",@"SHT_CUDA_INFO"
	.sectionflags	@""
	.align	4


	//----- nvinfo : EIATTR_CUDA_API_VERSION
	.align		4
        /*0000*/ 	.byte	0x04, 0x37
        /*0002*/ 	.short	(.L_9195 - .L_9194)
.L_9194:
        /*0004*/ 	.word	0x00000082


	//----- nvinfo : EIATTR_KPARAM_INFO
	.align		4
.L_9195:
        /*0008*/ 	.byte	0x04, 0x17
        /*000a*/ 	.short	(.L_9197 - .L_9196)
.L_9196:
        /*000c*/ 	.word	0x00000000
        /*0010*/ 	.short	0x0003
        /*0012*/ 	.short	0x0c4c
        /*0014*/ 	.byte	0x00, 0xf0, 0x11, 0x00


	//----- nvinfo : EIATTR_KPARAM_INFO
	.align		4
.L_9197:
        /*0018*/ 	.byte	0x04, 0x17
        /*001a*/ 	.short	(.L_9199 - .L_9198)
.L_9198:
        /*001c*/ 	.word	0x00000000
        /*0020*/ 	.short	0x0002
        /*0022*/ 	.short	0x0c49
        /*0024*/ 	.byte	0x00, 0xf0, 0x05, 0x00


	//----- nvinfo : EIATTR_KPARAM_INFO
	.align		4
.L_9199:
        /*0028*/ 	.byte	0x04, 0x17
        /*002a*/ 	.short	(.L_9201 - .L_9200)
.L_9200:
        /*002c*/ 	.word	0x00000000
        /*0030*/ 	.short	0x0001
        /*0032*/ 	.short	0x0c48
        /*0034*/ 	.byte	0x00, 0xf0, 0x05, 0x00


	//----- nvinfo : EIATTR_KPARAM_INFO
	.align		4
.L_9201:
        /*0038*/ 	.byte	0x04, 0x17
        /*003a*/ 	.short	(.L_9203 - .L_9202)
.L_9202:
        /*003c*/ 	.word	0x00000000
        /*0040*/ 	.short	0x0000
        /*0042*/ 	.short	0x0000
        /*0044*/ 	.byte	0x00, 0xf0, 0x21, 0x31


	//----- nvinfo : EIATTR_SPARSE_MMA_MASK
	.align		4
.L_9203:
        /*0048*/ 	.byte	0x03, 0x50
        /*004a*/ 	.short	0x0000


	//----- nvinfo : EIATTR_MAXREG_COUNT
	.align		4
        /*004c*/ 	.byte	0x03, 0x1b
        /*004e*/ 	.short	0x0080


	//----- nvinfo : EIATTR_MERCURY_ISA_VERSION
	.align		4
        /*0050*/ 	.byte	0x03, 0x5f
        /*0052*/ 	.short	0x0101


	//----- nvinfo : EIATTR_EXIT_INSTR_OFFSETS
	.align		4
        /*0054*/ 	.byte	0x04, 0x1c
        /*0056*/ 	.short	(.L_9205 - .L_9204)


	//   ....[0]....
.L_9204:
        /*0058*/ 	.word	0x00000160


	//   ....[1]....
        /*005c*/ 	.word	0x00000700


	//   ....[2]....
        /*0060*/ 	.word	0x00000760


	//   ....[3]....
        /*0064*/ 	.word	0x00000940


	//----- nvinfo : EIATTR_MAX_THREADS
	.align		4
.L_9205:
        /*0068*/ 	.byte	0x04, 0x05
        /*006a*/ 	.short	(.L_9207 - .L_9206)
.L_9206:
        /*006c*/ 	.word	0x00000200
        /*0070*/ 	.word	0x00000001
        /*0074*/ 	.word	0x00000001


	//----- nvinfo : EIATTR_CRS_STACK_SIZE
	.align		4
.L_9207:
        /*0078*/ 	.byte	0x04, 0x1e
        /*007a*/ 	.short	(.L_9209 - .L_9208)
.L_9208:
        /*007c*/ 	.word	0x00000000


	//----- nvinfo : EIATTR_CBANK_PARAM_SIZE
	.align		4
.L_9209:
        /*0080*/ 	.byte	0x03, 0x19
        /*0082*/ 	.short	0x0c50


	//----- nvinfo : EIATTR_PARAM_CBANK
	.align		4
        /*0084*/ 	.byte	0x04, 0x0a
        /*0086*/ 	.short	(.L_9211 - .L_9210)
	.align		4
.L_9210:
        /*0088*/ 	.word	index@(.nv.constant0._ZN2at6native55_GLOBAL__N__de093ff9_22_ForeachBinaryOpList_cu_a911ec4325multi_tensor_apply_kernelINS1_18TensorListMetadataILi2EEENS1_24BinaryOpListAlphaFunctorIiLi2ELi2ELi0EEEJSt10multipliesIiEiEEEvT_T0_DpT1_)
        /*008c*/ 	.short	0x0210
        /*008e*/ 	.short	0x0c50


	//----- nvinfo : EIATTR_SW_WAR
	.align		4
.L_9211:
        /*0090*/ 	.byte	0x04, 0x36
        /*0092*/ 	.short	(.L_9213 - .L_9212)
.L_9212:
        /*0094*/ 	.word	0x00000008
.L_9213:


//--------------------- .nv.info._ZN2at6native55_GLOBAL__N__de093ff9_22_ForeachBinaryOpList_cu_a911ec4325multi_tensor_apply_kernelINS1_18TensorListMetadataILi2EEENS1_24BinaryOpListAlphaFunctorIaLi2ELi2ELi0EEEJSt10multipliesIaEaEEEvT_T0_DpT1_ --------------------------
	.section	.nv.info._ZN2at6native55_GLOBAL__N__de093ff9_22_ForeachBinaryOpList_cu_a911ec4325multi_tensor_apply_kernelINS1_18TensorListMetadataILi2EEENS1_24BinaryOpListAlphaFunctorIaLi2ELi2ELi0EEEJSt10multipliesIaEaEEEvT_T0_DpT1_,"",@"SHT_CUDA_INFO"
	.sectionflags	@""
	.align	4


	//----- nvinfo : EIATTR_CUDA_API_VERSION
	.align		4
        /*0000*/ 	.byte	0x04, 0x37
        /*0002*/ 	.short	(.L_9215 - .L_9214)
.L_9214:
        /*0004*/ 	.word	0x00000082


	//----- nvinfo : EIATTR_KPARAM_INFO
	.align		4
.L_9215:
        /*0008*/ 	.byte	0x04, 0x17
        /*000a*/ 	.short	(.L_9217 - .L_9216)
.L_9216:
        /*000c*/ 	.word	0x00000000
        /*0010*/ 	.short	0x0003
        /*0012*/ 	.short	0x0c4a
        /*0014*/ 	.byte	0x00, 0xf0, 0x05, 0x00


	//----- nvinfo : EIATTR_KPARAM_INFO
	.align		4
.L_9217:
        /*0018*/ 	.byte	0x04, 0x17
        /*001a*/ 	.short	(.L_9219 - .L_9218)
.L_9218:
        /*001c*/ 	.word	0x00000000
        /*0020*/ 	.short	0x0002
        /*0022*/ 	.short	0x0c49
        /*0024*/ 	.byte	0x00, 0xf0, 0x05, 0x00


	//----- nvinfo : EIATTR_KPARAM_INFO
	.align		4
.L_9219:
        /*0028*/ 	.byte	0x04, 0x17
        /*002a*/ 	.short	(.L_9221 - .L_9220)
.L_9220:
        /*002c*/ 	.word	0x00000000
        /*0030*/ 	.short	0x0001
        /*0032*/ 	.short	0x0c48
        /*0034*/ 	.byte	0x00, 0xf0, 0x05, 0x00


	//----- nvinfo : EIATTR_KPARAM_INFO
	.align		4
.L_9221:
        /*0038*/ 	.byte	0x04, 0x17
        /*003a*/ 	.short	(.L_9223 - .L_9222)
.L_9222:
        /*003c*/ 	.word	0x00000000
        /*0040*/ 	.short	0x0000
        /*0042*/ 	.short	0x0000
        /*0044*/ 	.byte	0x00, 0xf0, 0x21, 0x31


	//----- nvinfo : EIATTR_SPARSE_MMA_MASK
	.align		4
.L_9223:
        /*0048*/ 	.byte	0x03, 0x50
        /*004a*/ 	.short	0x0000


	//----- nvinfo : EIATTR_MAXREG_COUNT
	.align		4
        /*004c*/ 	.byte	0x03, 0x1b
        /*004e*/ 	.short	0x0080


	//----- nvinfo : EIATTR_MERCURY_ISA_VERSION
	.align		4
        /*0050*/ 	.byte	0x03, 0x5f
        /*0052*/ 	.short	0x0101


	//----- nvinfo : EIATTR_EXIT_INSTR_OFFSETS
	.align		4
        /*0054*/ 	.byte	0x04, 0x1c
        /*0056*/ 	.short	(.L_9225 - .L_9224)


	//   ....[0]....
.L_9224:
        /*0058*/ 	.word	0x00000190


	//   ....[1]....
        /*005c*/ 	.word	0x000007f0


	//   ....[2]....
        /*0060*/ 	.word	0x00000850


	//   ....[3]....
        /*0064*/ 	.word	0x00000b40


	//----- nvinfo : EIATTR_MAX_THREADS
	.align		4
.L_9225:
        /*0068*/ 	.byte	0x04, 0x05
        /*006a*/ 	.short	(.L_9227 - .L_9226)
.L_9226:
        /*006c*/ 	.word	0x00000200
        /*0070*/ 	.word	0x00000001
        /*0074*/ 	.word	0x00000001


	//----- nvinfo : EIATTR_CRS_STACK_SIZE
	.align		4
.L_9227:
        /*0078*/ 	.byte	0x04, 0x1e
        /*007a*/ 	.short	(.L_9229 - .L_9228)
.L_9228:
        /*007c*/ 	.word	0x00000000


	//----- nvinfo : EIATTR_CBANK_PARAM_SIZE
	.align		4
.L_9229:
        /*0080*/ 	.byte	0x03, 0x19
        /*0082*/ 	.short	0x0c4b


	//----- nvinfo : EIATTR_PARAM_CBANK
	.align		4
        /*0084*/ 	.byte	0x04, 0x0a
        /*0086*/ 	.short	(.L_9231 - .L_9230)
	.align		4
.L_9230:
        /*0088*/ 	.word	index@(.nv.constant0._ZN2at6native55_GLOBAL__N__de093ff9_22_ForeachBinaryOpList_cu_a911ec4325multi_tensor_apply_kernelINS1_18TensorListMetadataILi2EEENS1_24BinaryOpListAlphaFunctorIaLi2ELi2ELi0EEEJSt10multipliesIaEaEEEvT_T0_DpT1_)
        /*008c*/ 	.short	0x0210
        /*008e*/ 	.short	0x0c4b


	//----- nvinfo : EIATTR_SW_WAR
	.align		4
.L_9231:
        /*0090*/ 	.byte	0x04, 0x36
        /*0092*/ 	.short	(.L_9233 - .L_9232)
.L_9232:
        /*0094*/ 	.word	0x00000008
.L_9233:


//--------------------- .nv.info._ZN2at6native55_GLOBAL__N__de093ff9_22_ForeachBinaryOpList_cu_a911ec4325multi_tensor_apply_kernelINS1_18TensorListMetadataILi2EEENS1_24BinaryOpListAlphaFunctorIhLi2ELi2ELi0EEEJSt10multipliesIhEhEEEvT_T0_DpT1_ --------------------------
	.section	.nv.info._ZN2at6native55_GLOBAL__N__de093ff9_22_ForeachBinaryOpList_cu_a911ec4325multi_tensor_apply_kernelINS1_18TensorListMetadataILi2EEENS1_24BinaryOpListAlphaFunctorIhLi2ELi2ELi0EEEJSt10multipliesIhEhEEEvT_T0_DpT1_,"",@"SHT_CUDA_INFO"
	.sectionflags	@""
	.align	4


	//----- nvinfo : EIATTR_CUDA_API_VERSION
	.align		4
        /*0000*/ 	.byte	0x04, 0x37
        /*0002*/ 	.short	(.L_9235 - .L_9234)
.L_9234:
        /*0004*/ 	.word	0x00000082


	//----- nvinfo : EIATTR_KPARAM_INFO
	.align		4
.L_9235:
        /*0008*/ 	.byte	0x04, 0x17
        /*000a*/ 	.short	(.L_9237 - .L_9236)
.L_9236:
        /*000c*/ 	.word	0x00000000
        /*0010*/ 	.short	0x0003
        /*0012*/ 	.short	0x0c4a
        /*0014*/ 	.byte	0x00, 0xf0, 0x05, 0x00


	//----- nvinfo : EIATTR_KPARAM_INFO
	.align		4
.L_9237:
        /*0018*/ 	.byte	0x04, 0x17
        /*001a*/ 	.short	(.L_9239 - .L_9238)
.L_9238:
        /*001c*/ 	.word	0x00000000
        /*0020*/ 	.short	0x0002
        /*0022*/ 	.short	0x0c49
        /*0024*/ 	.byte	0x00, 0xf0, 0x05, 0x00


	//----- nvinfo : EIATTR_KPARAM_INFO
	.align		4
.L_9239:
        /*0028*/ 	.byte	0x04, 0x17
        /*002a*/ 	.short	(.L_9241 - .L_9240)
.L_9240:
        /*002c*/ 	.word	0x00000000
        /*0030*/ 	.short	0x0001
        /*0032*/ 	.short	0x0c48
        /*0034*/ 	.byte	0x00, 0xf0, 0x05, 0x00


	//----- nvinfo : EIATTR_KPARAM_INFO
	.align		4
.L_9241:
        /*0038*/ 	.byte	0x04, 0x17
        /*003a*/ 	.short	(.L_9243 - .L_9242)
.L_9242:
        /*003c*/ 	.word	0x00000000
        /*0040*/ 	.short	0x0000
        /*0042*/ 	.short	0x0000
        /*0044*/ 	.byte	0x00, 0xf0, 0x21, 0x31


	//----- nvinfo : EIATTR_SPARSE_MMA_MASK
	.align		4
.L_9243:
        /*0048*/ 	.byte	0x03, 0x50
        /*004a*/ 	.short	0x0000


	//----- nvinfo : EIATTR_MAXREG_COUNT
	.align		4
        /*004c*/ 	.byte	0x03, 0x1b
        /*004e*/ 	.short	0x0080


	//----- nvinfo : EIATTR_MERCURY_ISA_VERSION
	.align		4
        /*0050*/ 	.byte	0x03, 0x5f
        /*0052*/ 	.short	0x0101


	//----- nvinfo : EIATTR_EXIT_INSTR_OFFSETS
	.align		4
        /*0054*/ 	.byte	0x04, 0x1c
        /*0056*/ 	.short	(.L_9245 - .L_9244)


	//   ....[0]....
.L_9244:
        /*0058*/ 	.word	0x000001a0


	//   ....[1]....
        /*005c*/ 	.word	0x00000800


	//   ....[2]....
        /*0060*/ 	.word	0x00000860


	//   ....[3]....
        /*0064*/ 	.word	0x00000b50


	//----- nvinfo : EIATTR_MAX_THREADS
	.align		4
.L_9245:
        /*0068*/ 	.byte	0x04, 0x05
        /*006a*/ 	.short	(.L_9247 - .L_9246)
.L_9246:
        /*006c*/ 	.word	0x00000200
        /*0070*/ 	.word	0x00000001
        /*0074*/ 	.word	0x00000001


	//----- nvinfo : EIATTR_CRS_STACK_SIZE
	.align		4
.L_9247:
        /*0078*/ 	.byte	0x04, 0x1e
        /*007a*/ 	.short	(.L_9249 - .L_9248)
.L_9248:
        /*007c*/ 	.word	0x00000000


	//----- nvinfo : EIATTR_CBANK_PARAM_SIZE
	.align		4
.L_9249:
        /*0080*/ 	.byte	0x03, 0x19
        /*0082*/ 	.short	0x0c4b


	//----- nvinfo : EIATTR_PARAM_CBANK
	.align		4
        /*0084*/ 	.byte	0x04, 0x0a
        /*0086*/ 	.short	(.L_9251 - .L_9250)
	.align		4
.L_9250:
        /*0088*/ 	.word	index@(.nv.constant0._ZN2at6native55_GLOBAL__N__de093ff9_22_ForeachBinaryOpList_cu_a911ec4325multi_tensor_apply_kernelINS1_18TensorListMetadataILi2EEENS1_24BinaryOpListAlphaFunctorIhLi2ELi2ELi0EEEJSt10multipliesIhEhEEEvT_T0_DpT1_)
        /*008c*/ 	.short	0x0210
        /*008e*/ 	.short	0x0c4b


	//----- nvinfo : EIATTR_SW_WAR
	.align		4
.L_9251:
        /*0090*/ 	.byte	0x04, 0x36
        /*0092*/ 	.short	(.L_9253 - .L_9252)
.L_9252:
        /*0094*/ 	.word	0x00000008
.L_9253:


//--------------------- .nv.info._ZN2at6native55_GLOBAL__N__de093ff9_22_ForeachBinaryOpList_cu_a911ec4325multi_tensor_apply_kernelINS1_18TensorListMetadataILi3EEENS1_24BinaryOpListAlphaFunctorIN3c104HalfELi3ELi2ELi2EEEJSt5minusIfEfEEEvT_T0_DpT1_ --------------------------
	.section	.nv.info._ZN2at6native55_GLOBAL__N__de093ff9_22_ForeachBinaryOpList_cu_a911ec4325multi_tensor_apply_kernelINS1_18TensorListMetadataILi3EEENS1_24BinaryOpListAlphaFunctorIN3c104HalfELi3ELi2ELi2EEEJSt5minusIfEfEEEvT_T0_DpT1_,"",@"SHT_CUDA_INFO"
	.sectionflags	@""
	.align	4


	//----- nvinfo : EIATTR_CUDA_API_VERSION
	.align		4
        /*0000*/ 	.byte	0x04, 0x37
        /*0002*/ 	.short	(.L_9255 - .L_9254)
.L_9254:
        /*0004*/ 	.word	0x00000082


	//----- nvinfo : EIATTR_KPARAM_INFO
	.align		4
.L_9255:
        /*0008*/ 	.byte	0x04, 0x17
        /*000a*/ 	.short	(.L_9257 - .L_9256)
.L_9256:
        /*000c*/ 	.word	0x00000000
        /*0010*/ 	.short	0x0003
        /*0012*/ 	.short	0x0c4c
        /*0014*/ 	.byte	0x00, 0xf0, 0x11, 0x00


	//----- nvinfo : EIATTR_KPARAM_INFO
	.align		4
.L_9257:
        /*0018*/ 	.byte	0x04, 0x17
        /*001a*/ 	.short	(.L_9259 - .L_9258)
.L_9258:
        /*001c*/ 	.word	0x00000000
        /*0020*/ 	.short	0x0002
        /*0022*/ 	.short	0x0c49
        /*0024*/ 	.byte	0x00, 0xf0, 0x05, 0x00


	//----- nvinfo : EIATTR_KPARAM_INFO
	.align		4
.L_9259:
        /*0028*/ 	.byte	0x04, 0x17
        /*002a*/ 	.short	(.L_9261 - .L_9260)
.L_9260:
        /*002c*/ 	.word	0x00000000
        /*0030*/ 	.short	0x0001
        /*0032*/ 	.short	0x0c48
        /*0034*/ 	.byte	0x00, 0xf0, 0x05, 0x00


	//----- nvinfo : EIATTR_KPARAM_INFO
	.align		4
.L_9261:
        /*0038*/ 	.byte	0x04, 0x17
        /*003a*/ 	.short	(.L_9263 - .L_9262)
.L_9262:
        /*003c*/ 	.word	0x00000000
        /*0040*/ 	.short	0x0000
        /*0042*/ 	.short	0x0000
        /*0044*/ 	.byte	0x00, 0xf0, 0x21, 0x31


	//----- nvinfo : EIATTR_SPARSE_MMA_MASK
	.align		4
.L_9263:
        /*0048*/ 	.byte	0x03, 0x50
        /*004a*/ 	.short	0x0000


	//----- nvinfo : EIATTR_MAXREG_COUNT
	.align		4
        /*004c*/ 	.byte	0x03, 0x1b
        /*004e*/ 	.short	0x0080


	//----- nvinfo : EIATTR_MERCURY_ISA_VERSION
	.align		4
        /*0050*/ 	.byte	0x03, 0x5f
        /*0052*/ 	.short	0x0101


	//----- nvinfo : EIATTR_EXIT_INSTR_OFFSETS
	.align		4
        /*0054*/ 	.byte	0x04, 0x1c
        /*0056*/ 	.short	(.L_9265 - .L_9264)


	//   ....[0]....
.L_9264:
        /*0058*/ 	.word	0x000001b0


	//   ....[1]....
        /*005c*/ 	.word	0x000007b0


	//   ....[2]....
        /*0060*/ 	.word	0x00000810


	//   ....[3]....
        /*0064*/ 	.word	0x00000a70


	//----- nvinfo : EIATTR_MAX_THREADS
	.align		4
.L_9265:
        /*0068*/ 	.byte	0x04, 0x05
        /*006a*/ 	.short	(.L_9267 - .L_9266)
.L_9266:
        /*006c*/ 	.word	0x00000200
        /*0070*/ 	.word	0x00000001
        /*0074*/ 	.word	0x00000001


	//----- nvinfo : EIATTR_CRS_STACK_SIZE
	.align		4
.L_9267:
        /*0078*/ 	.byte	0x04, 0x1e
        /*007a*/ 	.short	(.L_9269 - .L_9268)
.L_9268:
        /*007c*/ 	.word	0x00000000


	//----- nvinfo : EIATTR_CBANK_PARAM_SIZE
	.align		4
.L_9269:
        /*0080*/ 	.byte	0x03, 0x19
        /*0082*/ 	.short	0x0c50


	//----- nvinfo : EIATTR_PARAM_CBANK
	.align		4
        /*0084*/ 	.byte	0x04, 0x0a
        /*0086*/ 	.short	(.L_9271 - .L_9270)
	.align		4
.L_9270:
        /*0088*/ 	.word	index@(.nv.constant0._ZN2at6native55_GLOBAL__N__de093ff9_22_ForeachBinaryOpList_cu_a911ec4325multi_tensor_apply_kernelINS1_18TensorListMetadataILi3EEENS1_24BinaryOpListAlphaFunctorIN3c104HalfELi3ELi2ELi2EEEJSt5minusIfEfEEEvT_T0_DpT1_)
        /*008c*/ 	.short	0x0210
        /*008e*/ 	.short	0x0c50


	//----- nvinfo : EIATTR_SW_WAR
	.align		4
.L_9271:
        /*0090*/ 	.byte	0x04, 0x36
        /*0092*/ 	.short	(.L_9273 - .L_9272)
.L_9272:
        /*0094*/ 	.word	0x00000008
.L_9273:


//--------------------- .nv.info._ZN2at6native55_GLOBAL__N__de093ff9_22_ForeachBinaryOpList_cu_a911ec4325multi_tensor_apply_kernelINS1_18TensorListMetadataILi3EEENS1_24BinaryOpListAlphaFunctorIN3c108BFloat16ELi3ELi2ELi2EEEJSt5minusIfEfEEEvT_T0_DpT1_ --------------------------
	.section	.nv.info._ZN2at6native55_GLOBAL__N__de093ff9_22_ForeachBinaryOpList_cu_a911ec4325multi_tensor_apply_kernelINS1_18TensorListMetadataILi3EEENS1_24BinaryOpListAlphaFunctorIN3c108BFloat16ELi3ELi2ELi2EEEJSt5minusIfEfEEEvT_T0_DpT1_,"",@"SHT_CUDA_INFO"
	.sectionflags	@""
	.align	4


	//----- nvinfo : EIATTR_CUDA_API_VERSION
	.align		4
        /*0000*/ 	.byte	0x04, 0x37
        /*0002*/ 	.short	(.L_9275 - .L_9274)
.L_9274:
        /*0004*/ 	.word	0x00000082


	//----- nvinfo : EIATTR_KPARAM_INFO
	.align		4
.L_9275:
        /*0008*/ 	.byte	0x04, 0x17
        /*000a*/ 	.short	(.L_9277 - .L_9276)
.L_9276:
        /*000c*/ 	.word	0x00000000
        /*0010*/ 	.short	0x0003
        /*0012*/ 	.short	0x0c4c
        /*0014*/ 	.byte	0x00, 0xf0, 0x11, 0x00


	//----- nvinfo : EIATTR_KPARAM_INFO
	.align		4
.L_9277:
        /*0018*/ 	.byte	0x04, 0x17
        /*001a*/ 	.short	(.L_9279 - .L_9278)
.L_9278:
        /*001c*/ 	.word	0x00000000
        /*0020*/ 	.short	0x0002
        /*0022*/ 	.short	0x0c49
        /*0024*/ 	.byte	0x00, 0xf0, 0x05, 0x00


	//----- nvinfo : EIATTR_KPARAM_INFO
	.align		4
.L_9279:
        /*0028*/ 	.byte	0x04, 0x17
        /*002a*/ 	.short	(.L_9281 - .L_9280)
.L_9280:
        /*002c*/ 	.word	0x00000000
        /*0030*/ 	.short	0x0001
        /*0032*/ 	.short	0x0c48
        /*0034*/ 	.byte	0x00, 0xf0, 0x05, 0x00


	//----- nvinfo : EIATTR_KPARAM_INFO
	.align		4
.L_9281:
        /*0038*/ 	.byte	0x04, 0x17
        /*003a*/ 	.short	(.L_9283 - .L_9282)
.L_9282:
        /*003c*/ 	.word	0x00000000
        /*0040*/ 	.short	0x0000
        /*0042*/ 	.short	0x0000
        /*0044*/ 	.byte	0x00, 0xf0, 0x21, 0x31


	//----- nvinfo : EIATTR_SPARSE_MMA_MASK
	.align		4
.L_9283:
        /*0048*/ 	.byte	0x03, 0x50
        /*004a*/ 	.short	0x0000


	//----- nvinfo : EIATTR_MAXREG_COUNT
	.align		4
        /*004c*/ 	.byte	0x03, 0x1b
        /*004e*/ 	.short	0x0080


	//----- nvinfo : EIATTR_MERCURY_ISA_VERSION
	.align		4
        /*0050*/ 	.byte	0x03, 0x5f
        /*0052*/ 	.short	0x0101


	//----- nvinfo : EIATTR_EXIT_INSTR_OFFSETS
	.align		4
        /*0054*/ 	.byte	0x04, 0x1c
        /*0056*/ 	.short	(.L_9285 - .L_9284)


	//   ....[0]....
.L_9284:
        /*0058*/ 	.word	0x000001b0


	//   ....[1]....
        /*005c*/ 	.word	0x000007b0


	//   ....[2]....
        /*0060*/ 	.word	0x00000810


	//   ....[3]....
        /*0064*/ 	.word	0x00000ab0


	//----- nvinfo : EIATTR_MAX_THREADS
	.align		4
.L_9285:
        /*0068*/ 	.byte	0x04, 0x05
        /*006a*/ 	.short	(.L_9287 - .L_9286)
.L_9286:
        /*006c*/ 	.word	0x00000200
        /*0070*/ 	.word	0x00000001
        /*0074*/ 	.word	0x00000001


	//----- nvinfo : EIATTR_CRS_STACK_SIZE
	.align		4
.L_9287:
        /*0078*/ 	.byte	0x04, 0x1e
        /*007a*/ 	.short	(.L_9289 - .L_9288)
.L_9288:
        /*007c*/ 	.word	0x00000000


	//----- nvinfo : EIATTR_CBANK_PARAM_SIZE
	.align		4
.L_9289:
        /*0080*/ 	.byte	0x03, 0x19
        /*0082*/ 	.short	0x0c50


	//----- nvinfo : EIATTR_PARAM_CBANK
	.align		4
        /*0084*/ 	.byte	0x04, 0x0a
        /*0086*/ 	.short	(.L_9291 - .L_9290)
	.align		4
.L_9290:
        /*0088*/ 	.word	index@(.nv.constant0._ZN2at6native55_GLOBAL__N__de093ff9_22_ForeachBinaryOpList_cu_a911ec4325multi_tensor_apply_kernelINS1_18TensorListMetadataILi3EEENS1_24BinaryOpListAlphaFunctorIN3c108BFloat16ELi3ELi2ELi2EEEJSt5minusIfEfEEEvT_T0_DpT1_)
        /*008c*/ 	.short	0x0210
        /*008e*/ 	.short	0x0c50


	//----- nvinfo : EIATTR_SW_WAR
	.align		4
.L_9291:
        /*0090*/ 	.byte	0x04, 0x36
        /*0092*/ 	.short	(.L_9293 - .L_9292)
.L_9292:
        /*0094*/ 	.word	0x00000008
.L_9293:


//--------------------- .nv.info._ZN2at6native55_GLOBAL__N__de093ff9_22_ForeachBinaryOpList_cu_a911ec4325multi_tensor_apply_kernelINS1_18TensorListMetadataILi3EEENS1_24BinaryOpListAlphaFunctorIbLi3ELi2ELi2EEEJSt5minusIbEbEEEvT_T0_DpT1_ --------------------------
	.section	.nv.info._ZN2at6native55_GLOBAL__N__de093ff9_22_ForeachBinaryOpList_cu_a911ec4325multi_tensor_apply_kernelINS1_18TensorListMetadataILi3EEENS1_24BinaryOpListAlphaFunctorIbLi3ELi2ELi2EEEJSt5minusIbEbEEEvT_T0_DpT1_,"",@"SHT_CUDA_INFO"
	.sectionflags	@""
	.align	4


	//----- nvinfo : EIATTR_CUDA_API_VERSION
	.align		4
        /*0000*/ 	.byte	0x04, 0x37
        /*0002*/ 	.short	(.L_9295 - .L_9294)
.L_9294:
        /*0004*/ 	.word	0x00000082


	//----- nvinfo : EIATTR_KPARAM_INFO
	.align		4
.L_9295:
        /*0008*/ 	.byte	0x04, 0x17
        /*000a*/ 	.short	(.L_9297 - .L_9296)
.L_9296:
        /*000c*/ 	.word	0x00000000
        /*0010*/ 	.short	0x0003
        /*0012*/ 	.short	0x0c4a
        /*0014*/ 	.byte	0x00, 0xf0, 0x05, 0x00


	//----- nvinfo : EIATTR_KPARAM_INFO
	.align		4
.L_9297:
        /*0018*/ 	.byte	0x04, 0x17
        /*001a*/ 	.short	(.L_9299 - .L_9298)
.L_9298:
        /*001c*/ 	.word	0x00000000
        /*0020*/ 	.short	0x0002
        /*0022*/ 	.short	0x0c49
        /*0024*/ 	.byte	0x00, 0xf0, 0x05, 0x00


	//----- nvinfo : EIATTR_KPARAM_INFO
	.align		4
.L_9299:
        /*0028*/ 	.byte	0x04, 0x17
        /*002a*/ 	.short	(.L_9301 - .L_9300)
.L_9300:
        /*002c*/ 	.word	0x00000000
        /*0030*/ 	.short	0x0001
        /*0032*/ 	.short	0x0c48
        /*0034*/ 	.byte	0x00, 0xf0, 0x05, 0x00


	//----- nvinfo : EIATTR_KPARAM_INFO
	.align		4
.L_9301:
        /*0038*/ 	.byte	0x04, 0x17
        /*003a*/ 	.short	(.L_9303 - .L_9302)
.L_9302:
        /*003c*/ 	.word	0x00000000
        /*0040*/ 	.short	0x0000
        /*0042*/ 	.short	0x0000
        /*0044*/ 	.byte	0x00, 0xf0, 0x21, 0x31


	//----- nvinfo : EIATTR_SPARSE_MMA_MASK
	.align		4
.L_9303:
        /*0048*/ 	.byte	0x03, 0x50
        /*004a*/ 	.short	0x0000


	//----- nvinfo : EIATTR_MAXREG_COUNT
	.align		4
        /*004c*/ 	.byte	0x03, 0x1b
        /*004e*/ 	.short	0x0080


	//----- nvinfo : EIATTR_MERCURY_ISA_VERSION
	.align		4
        /*0050*/ 	.byte	0x03, 0x5f
        /*0052*/ 	.short	0x0101


	//----- nvinfo : EIATTR_EXIT_INSTR_OFFSETS
	.align		4
        /*0054*/ 	.byte	0x04, 0x1c
        /*0056*/ 	.short	(.L_9305 - .L_9304)


	//   ....[0]....
.L_9304:
        /*0058*/ 	.word	0x000001c0


	//   ....[1]....
        /*005c*/ 	.word	0x00000800


	//   ....[2]....
        /*0060*/ 	.word	0x00000860


	//   ....[3]....
        /*0064*/ 	.word	0x00000b60


	//----- nvinfo : EIATTR_MAX_THREADS
	.align		4
.L_9305:
        /*0068*/ 	.byte	0x04, 0x05
        /*006a*/ 	.short	(.L_9307 - .L_9306)
.L_9306:
        /*006c*/ 	.word	0x00000200
        /*0070*/ 	.word	0x00000001
        /*0074*/ 	.word	0x00000001


	//----- nvinfo : EIATTR_CRS_STACK_SIZE
	.align		4
.L_9307:
        /*0078*/ 	.byte	0x04, 0x1e
        /*007a*/ 	.short	(.L_9309 - .L_9308)
.L_9308:
        /*007c*/ 	.word	0x00000000


	//----- nvinfo : EIATTR_CBANK_PARAM_SIZE
	.align		4
.L_9309:
        /*0080*/ 	.byte	0x03, 0x19
        /*0082*/ 	.short	0x0c4b


	//----- nvinfo : EIATTR_PARAM_CBANK
	.align		4
        /*0084*/ 	.byte	0x04, 0x0a
        /*0086*/ 	.short	(.L_9311 - .L_9310)
	.align		4
.L_9310:
        /*0088*/ 	.word	index@(.nv.constant0._ZN2at6native55_GLOBAL__N__de093ff9_22_ForeachBinaryOpList_cu_a911ec4325multi_tensor_apply_kernelINS1_18TensorListMetadataILi3EEENS1_24BinaryOpListAlphaFunctorIbLi3ELi2ELi2EEEJSt5minusIbEbEEEvT_T0_DpT1_)
        /*008c*/ 	.short	0x0210
        /*008e*/ 	.short	0x0c4b


	//----- nvinfo : EIATTR_SW_WAR
	.align		4
.L_9311:
        /*0090*/ 	.byte	0x04, 0x36
        /*0092*/ 	.short	(.L_9313 - .L_9312)
.L_9312:
        /*0094*/ 	.word	0x00000008
.L_9313:


//--------------------- .nv.info._ZN2at6native55_GLOBAL__N__de093ff9_22_ForeachBinaryOpList_cu_a911ec4325multi_tensor_apply_kernelINS1_18TensorListMetadataILi3EEENS1_24BinaryOpListAlphaFunctorIN3c107complexIfEELi3ELi2ELi2EEEJSt5minusIS8_ES8_EEEvT_T0_DpT1_ --------------------------
	.section	.nv.info._ZN2at6native55_GLOBAL__N__de093ff9_22_ForeachBinaryOpList_cu_a911ec4325multi_tensor_apply_kernelINS1_18TensorListMetadataILi3EEENS1_24BinaryOpListAlphaFunctorIN3c107complexIfEELi3ELi2ELi2EEEJSt5minusIS8_ES8_EEEvT_T0_DpT1_,"",@"SHT_CUDA_INFO"
	.sectionflags	@""
	.align	4


	//----- nvinfo : EIATTR_CUDA_API_VERSION
	.align		4
        /*0000*/ 	.byte	0x04, 0x37
        /*0002*/ 	.short	(.L_9315 - .L_9314)
.L_9314:
        /*0004*/ 	.word	0x00000082


	//----- nvinfo : EIATTR_KPARAM_INFO
	.align		4
.L_9315:
        /*0008*/ 	.byte	0x04, 0x17
        /*000a*/ 	.short	(.L_9317 - .L_9316)
.L_9316:
        /*000c*/ 	.word	0x00000000
        /*0010*/ 	.short	0x0003
        /*0012*/ 	.short	0x0c50
        /*0014*/ 	.byte	0x00, 0xf0, 0x21, 0x00


	//----- nvinfo : EIATTR_KPARAM_INFO
	.align		4
.L_9317:
        /*0018*/ 	.byte	0x04, 0x17
        /*001a*/ 	.short	(.L_9319 - .L_9318)
.L_9318:
        /*001c*/ 	.word	0x00000000
        /*0020*/ 	.short	0x0002
        /*0022*/ 	.short	0x0c49
        /*0024*/ 	.byte	0x00, 0xf0, 0x05, 0x00


	//----- nvinfo : EIATTR_KPARAM_INFO
	.align		4
.L_9319:
        /*0028*/ 	.byte	0x04, 0x17
        /*002a*/ 	.short	(.L_9321 - .L_9320)
.L_9320:
        /*002c*/ 	.word	0x00000000
        /*0030*/ 	.short	0x0001
        /*0032*/ 	.short	0x0c48
        /*0034*/ 	.byte	0x00, 0xf0, 0x05, 0x00


	//----- nvinfo : EIATTR_KPARAM_INFO
	.align		4
.L_9321:
        /*0038*/ 	.byte	0x04, 0x17
        /*003a*/ 	.short	(.L_9323 - .L_9322)
.L_9322:
        /*003c*/ 	.word	0x00000000
        /*0040*/ 	.short	0x0000
        /*0042*/ 	.short	0x0000
        /*0044*/ 	.byte	0x00, 0xf0, 0x21, 0x31


	//----- nvinfo : EIATTR_SPARSE_MMA_MASK
	.align		4
.L_9323:
        /*0048*/ 	.byte	0x03, 0x50
        /*004a*/ 	.short	0x0000


	//----- nvinfo : EIATTR_MAXREG_COUNT
	.align		4
        /*004c*/ 	.byte	0x03, 0x1b
        /*004e*/ 	.short	0x0080


	//----- nvinfo : EIATTR_MERCURY_ISA_VERSION
	.align		4
        /*0050*/ 	.byte	0x03, 0x5f
        /*0052*/ 	.short	0x0101


	//----- nvinfo : EIATTR_EXIT_INSTR_OFFSETS
	.align		4
        /*0054*/ 	.byte	0x04, 0x1c
        /*0056*/ 	.short	(.L_9325 - .L_9324)


	//   ....[0]....
.L_9324:
        /*0058*/ 	.word	0x000001b0


	//   ....[1]....
        /*005c*/ 	.word	0x000008a0


	//   ....[2]....
        /*0060*/ 	.word	0x00000900


	//   ....[3]....
        /*0064*/ 	.word	0x00000c30


	//----- nvinfo : EIATTR_MAX_THREADS
	.align		4
.L_9325:
        /*0068*/ 	.byte	0x04, 0x05
        /*006a*/ 	.short	(.L_9327 - .L_9326)
.L_9326:
        /*006c*/ 	.word	0x00000200
        /*0070*/ 	.word	0x00000001
        /*0074*/ 	.word	0x00000001


	//----- nvinfo : EIATTR_CRS_STACK_SIZE
	.align		4
.L_9327:
        /*0078*/ 	.byte	0x04, 0x1e
        /*007a*/ 	.short	(.L_9329 - .L_9328)
.L_9328:
        /*007c*/ 	.word	0x00000000


	//----- nvinfo : EIATTR_CBANK_PARAM_SIZE
	.align		4
.L_9329:
        /*0080*/ 	.byte	0x03, 0x19
        /*0082*/ 	.short	0x0c58


	//----- nvinfo : EIATTR_PARAM_CBANK
	.align		4
        /*0084*/ 	.byte	0x04, 0x0a
        /*0086*/ 	.short	(.L_9331 - .L_9330)
	.align		4
.L_9330:
        /*0088*/ 	.word	index@(.nv.constant0._ZN2at6native55_GLOBAL__N__de093ff9_22_ForeachBinaryOpList_cu_a911ec4325multi_tensor_apply_kernelINS1_18TensorListMetadataILi3EEENS1_24BinaryOpListAlphaFunctorIN3c107complexIfEELi3ELi2ELi2EEEJSt5minusIS8_ES8_EEEvT_T0_DpT1_)
        /*008c*/ 	.short	0x0210
        /*008e*/ 	.short	0x0c58


	//----- nvinfo : EIATTR_SW_WAR
	.align		4
.L_9331:
        /*0090*/ 	.byte	0x04, 0x36
        /*0092*/ 	.short	(.L_9333 - .L_9332)
.L_9332:
        /*0094*/ 	.word	0x00000008
.L_9333:


//--------------------- .nv.info._ZN2at6native55_GLOBAL__N__de093ff9_22_ForeachBinaryOpList_cu_a911ec4325multi_tensor_apply_kernelINS1_18TensorListMetadataILi3EEENS1_24BinaryOpListAlphaFunctorIN3c107complexIdEELi3ELi2ELi2EEEJSt5minusIS8_ES8_EEEvT_T0_DpT1_ --------------------------
	.section	.nv.info._ZN2at6native55_GLOBAL__N__de093ff9_22_ForeachBinaryOpList_cu_a911ec4325multi_tensor_apply_kernelINS1_18TensorListMetadataILi3EEENS1_24BinaryOpListAlphaFunctorIN3c107complexIdEELi3ELi2ELi2EEEJSt5minusIS8_ES8_EEEvT_T0_DpT1_,"",@"SHT_CUDA_INFO"
	.sectionflags	@""
	.align	4


	//----- nvinfo : EIATTR_CUDA_API_VERSION
	.align		4
        /*0000*/ 	.byte	0x04, 0x37
        /*0002*/ 	.short	(.L_9335 - .L_9334)
.L_9334:
        /*0004*/ 	.word	0x00000082


	//----- nvinfo : EIATTR_KPARAM_INFO
	.align		4
.L_9335:
        /*0008*/ 	.byte	0x04, 0x17
        /*000a*/ 	.short	(.L_9337 - .L_9336)
.L_9336:
        /*000c*/ 	.word	0x00000000
        /*0010*/ 	.short	0x0003
        /*0012*/ 	.short	0x0c50
        /*0014*/ 	.byte	0x00, 0xf0, 0x41, 0x00


	//----- nvinfo : EIATTR_KPARAM_INFO
	.align		4
.L_9337:
        /*0018*/ 	.byte	0x04, 0x17
        /*001a*/ 	.short	(.L_9339 - .L_9338)
.L_9338:
        /*001c*/ 	.word	0x00000000
        /*0020*/ 	.short	0x0002
        /*0022*/ 	.short	0x0c49
        /*0024*/ 	.byte	0x00, 0xf0, 0x05, 0x00


	//----- nvinfo : EIATTR_KPARAM_INFO
	.align		4
.L_9339:
        /*0028*/ 	.byte	0x04, 0x17
        /*002a*/ 	.short	(.L_9341 - .L_9340)
.L_9340:
        /*002c*/ 	.word	0x00000000
        /*0030*/ 	.short	0x0001
        /*0032*/ 	.short	0x0c48
        /*0034*/ 	.byte	0x00, 0xf0, 0x05, 0x00


	//----- nvinfo : EIATTR_KPARAM_INFO
	.align		4
.L_9341:
        /*0038*/ 	.byte	0x04, 0x17
        /*003a*/ 	.short	(.L_9343 - .L_9342)
.L_9342:
        /*003c*/ 	.word	0x00000000
        /*0040*/ 	.short	0x0000
        /*0042*/ 	.short	0x0000
        /*0044*/ 	.byte	0x00, 0xf0, 0x21, 0x31


	//----- nvinfo : EIATTR_SPARSE_MMA_MASK
	.align		4
.L_9343:
        /*0048*/ 	.byte	0x03, 0x50
        /*004a*/ 	.short	0x0000


	//----- nvinfo : EIATTR_MAXREG_COUNT
	.align		4
        /*004c*/ 	.byte	0x03, 0x1b
        /*004e*/ 	.short	0x0080


	//----- nvinfo : EIATTR_MERCURY_ISA_VERSION
	.align		4
        /*0050*/ 	.byte	0x03, 0x5f
        /*0052*/ 	.short	0x0101


	//----- nvinfo : EIATTR_EXIT_INSTR_OFFSETS
	.align		4
        /*0054*/ 	.byte	0x04, 0x1c
        /*0056*/ 	.short	(.L_9345 - .L_9344)


	//   ....[0]....
.L_9344:
        /*0058*/ 	.word	0x000001b0


	//   ....[1]....
        /*005c*/ 	.word	0x00000930


	//   ....[2]....
        /*0060*/ 	.word	0x00000990


	//   ....[3]....
        /*0064*/ 	.word	0x00000d30


	//----- nvinfo : EIATTR_MAX_THREADS
	.align		4
.L_9345:
        /*0068*/ 	.byte	0x04, 0x05
        /*006a*/ 	.short	(.L_9347 - .L_9346)
.L_9346:
        /*006c*/ 	.word	0x00000200
        /*0070*/ 	.word	0x00000001
        /*0074*/ 	.word	0x00000001


	//----- nvinfo : EIATTR_CRS_STACK_SIZE
	.align		4
.L_9347:
        /*0078*/ 	.byte	0x04, 0x1e
        /*007a*/ 	.short	(.L_9349 - .L_9348)
.L_9348:
        /*007c*/ 	.word	0x00000000


	//----- nvinfo : EIATTR_CBANK_PARAM_SIZE
	.align		4
.L_9349:
        /*0080*/ 	.byte	0x03, 0x19
        /*0082*/ 	.short	0x0c60


	//----- nvinfo : EIATTR_PARAM_CBANK
	.align		4
        /*0084*/ 	.byte	0x04, 0x0a
        /*0086*/ 	.short	(.L_9351 - .L_9350)
	.align		4
.L_9350:
        /*0088*/ 	.word	index@(.nv.constant0._ZN2at6native55_GLOBAL__N__de093ff9_22_ForeachBinaryOpList_cu_a911ec4325multi_tensor_apply_kernelINS1_18TensorListMetadataILi3EEENS1_24BinaryOpListAlphaFunctorIN3c107complexIdEELi3ELi2ELi2EEEJSt5minusIS8_ES8_EEEvT_T0_DpT1_)
        /*008c*/ 	.short	0x0210
        /*008e*/ 	.short	0x0c60


	//----- nvinfo : EIATTR_SW_WAR
	.align		4
.L_9351:
        /*0090*/ 	.byte	0x04, 0x36
        /*0092*/ 	.short	(.L_9353 - .L_9352)
.L_9352:
        /*0094*/ 	.word	0x00000008
.L_9353:


//--------------------- .nv.info._ZN2at6native55_GLOBAL__N__de093ff9_22_ForeachBinaryOpList_cu_a911ec4325multi_tensor_apply_kernelINS1_18TensorListMetadataILi3EEENS1_24BinaryOpListAlphaFunctorIfLi3ELi2ELi2EEEJSt5minusIfEfEEEvT_T0_DpT1_ --------------------------
	.section	.nv.info._ZN2at6native55_GLOBAL__N__de093ff9_22_ForeachBinaryOpList_cu_a911ec4325multi_tensor_apply_kernelINS1_18TensorListMetadataILi3EEENS1_24BinaryOpListAlphaFunctorIfLi3ELi2ELi2EEEJSt5minusIfEfEEEvT_T0_DpT1_,"",@"SHT_CUDA_INFO"
	.sectionflags	@""
	.align	4


	//----- nvinfo : EIATTR_CUDA_API_VERSION
	.align		4
        /*0000*/ 	.byte	0x04, 0x37
        /*0002*/ 	.short	(.L_9355 - .L_9354)
.L_9354:
        /*0004*/ 	.word	0x00000082


	//----- nvinfo : EIATTR_KPARAM_INFO
	.align		4
.L_9355:
        /*0008*/ 	.byte	0x04, 0x17
        /*000a*/ 	.short	(.L_9357 - .L_9356)
.L_9356:
        /*000c*/ 	.word	0x00000000
        /*0010*/ 	.short	0x0003
        /*0012*/ 	.short	0x0c4c
        /*0014*/ 	.byte	0x00, 0xf0, 0x11, 0x00


	//----- nvinfo : EIATTR_KPARAM_INFO
	.align		4
.L_9357:
        /*0018*/ 	.byte	0x04, 0x17
        /*001a*/ 	.short	(.L_9359 - .L_9358)
.L_9358:
        /*001c*/ 	.word	0x00000000
        /*0020*/ 	.short	0x0002
        /*0022*/ 	.short	0x0c49
        /*0024*/ 	.byte	0x00, 0xf0, 0x05, 0x00


	//----- nvinfo : EIATTR_KPARAM_INFO
	.align		4
.L_9359:
        /*0028*/ 	.byte	0x04, 0x17
        /*002a*/ 	.short	(.L_9361 - .L_9360)
.L_9360:
        /*002c*/ 	.word	0x00000000
        /*0030*/ 	.short	0x0001
        /*0032*/ 	.short	0x0c48
        /*0034*/ 	.byte	0x00, 0xf0, 0x05, 0x00


	//----- nvinfo : EIATTR_KPARAM_INFO
	.align		4
.L_9361:
        /*0038*/ 	.byte	0x04, 0x17
        /*003a*/ 	.short	(.L_9363 - .L_9362)
.L_9362:
        /*003c*/ 	.word	0x00000000
        /*0040*/ 	.short	0x0000
        /*0042*/ 	.short	0x0000
        /*0044*/ 	.byte	0x00, 0xf0, 0x21, 0x31


	//----- nvinfo : EIATTR_SPARSE_MMA_MASK
	.align		4
.L_9363:
        /*0048*/ 	.byte	0x03, 0x50
        /*004a*/ 	.short	0x0000


	//----- nvinfo : EIATTR_MAXREG_COUNT
	.align		4
        /*004c*/ 	.byte	0x03, 0x1b
        /*004e*/ 	.short	0x0080


	//----- nvinfo : EIATTR_MERCURY_ISA_VERSION
	.align		4
        /*0050*/ 	.byte	0x03, 0x5f
        /*0052*/ 	.short	0x0101


	//----- nvinfo : EIATTR_EXIT_INSTR_OFFSETS
	.align		4
        /*0054*/ 	.byte	0x04, 0x1c
        /*0056*/ 	.short	(.L_9365 - .L_9364)


	//   ....[0]....
.L_9364:
        /*0058*/ 	.word	0x000001b0


	//   ....[1]....
        /*005c*/ 	.word	0x000006c0


	//   ....[2]....
        /*0060*/ 	.word	0x00000720


	//   ....[3]....
        /*0064*/ 	.word	0x000008e0


	//----- nvinfo : EIATTR_MAX_THREADS
	.align		4
.L_9365:
        /*0068*/ 	.byte	0x04, 0x05
        /*006a*/ 	.short	(.L_9367 - .L_9366)
.L_9366:
        /*006c*/ 	.word	0x00000200
        /*0070*/ 	.word	0x00000001
        /*0074*/ 	.word	0x00000001


	//----- nvinfo : EIATTR_CRS_STACK_SIZE
	.align		4
.L_9367:
        /*0078*/ 	.byte	0x04, 0x1e
        /*007a*/ 	.short	(.L_9369 - .L_9368)
.L_9368:
        /*007c*/ 	.word	0x00000000


	//----- nvinfo : EIATTR_CBANK_PARAM_SIZE
	.align		4
.L_9369:
        /*0080*/ 	.byte	0x03, 0x19
        /*0082*/ 	.short	0x0c50


	//----- nvinfo : EIATTR_PARAM_CBANK
	.align		4
        /*0084*/ 	.byte	0x04, 0x0a
        /*0086*/ 	.short	(.L_9371 - .L_9370)
	.align		4
.L_9370:
        /*0088*/ 	.word	index@(.nv.constant0._ZN2at6native55_GLOBAL__N__de093ff9_22_ForeachBinaryOpList_cu_a911ec4325multi_tensor_apply_kernelINS1_18TensorListMetadataILi3EEENS1_24BinaryOpListAlphaFunctorIfLi3ELi2ELi2EEEJSt5minusIfEfEEEvT_T0_DpT1_)
        /*008c*/ 	.short	0x0210
        /*008e*/ 	.short	0x0c50


	//----- nvinfo : EIATTR_SW_WAR
	.align		4
.L_9371:
        /*0090*/ 	.byte	0x04, 0x36
        /*0092*/ 	.short	(.L_9373 - .L_9372)
.L_9372:
        /*0094*/ 	.word	0x00000008
.L_9373:


//--------------------- .nv.info._ZN2at6native55_GLOBAL__N__de093ff9_22_ForeachBinaryOpList_cu_a911ec4325multi_tensor_apply_kernelINS1_18TensorListMetadataILi3EEENS1_24BinaryOpListAlphaFunctorIdLi3ELi2ELi2EEEJSt5minusIdEdEEEvT_T0_DpT1_ --------------------------
	.section	.nv.info._ZN2at6native55_GLOBAL__N__de093ff9_22_ForeachBinaryOpList_cu_a911ec4325multi_tensor_apply_kernelINS1_18TensorListMetadataILi3EEENS1_24BinaryOpListAlphaFunctorIdLi3ELi2ELi2EEEJSt5minusIdEdEEEvT_T0_DpT1_,"",@"SHT_CUDA_INFO"
	.sectionflags	@""
	.align	4


	//----- nvinfo : EIATTR_CUDA_API_VERSION
	.align		4
        /*0000*/ 	.byte	0x04, 0x37
        /*0002*/ 	.short	(.L_9375 - .L_9374)
.L_9374:
        /*0004*/ 	.word	0x00000082


	//----- nvinfo : EIATTR_KPARAM_INFO
	.align		4
.L_9375:
        /*0008*/ 	.byte	0x04, 0x17
        /*000a*/ 	.short	(.L_9377 - .L_9376)
.L_9376:
        /*000c*/ 	.word	0x00000000
        /*0010*/ 	.short	0x0003
        /*0012*/ 	.short	0x0c50
        /*0014*/ 	.byte	0x00, 0xf0, 0x21, 0x00


	//----- nvinfo : EIATTR_KPARAM_INFO
	.align		4
.L_9377:
        /*0018*/ 	.byte	0x04, 0x17
        /*001a*/ 	.short	(.L_9379 - .L_9378)
.L_9378:
        /*001c*/ 	.word	0x00000000
        /*0020*/ 	.short	0x0002
        /*0022*/ 	.short	0x0c49
        /*0024*/ 	.byte	0x00, 0xf0, 0x05, 0x00


	//----- nvinfo : EIATTR_KPARAM_INFO
	.align		4
.L_9379:
        /*0028*/ 	.byte	0x04, 0x17
        /*002a*/ 	.short	(.L_9381 - .L_9380)
.L_9380:
        /*002c*/ 	.word	0x00000000
        /*0030*/ 	.short	0x0001
        /*0032*/ 	.short	0x0c48
        /*0034*/ 	.byte	0x00, 0xf0, 0x05, 0x00


	//----- nvinfo : EIATTR_KPARAM_INFO
	.align		4
.L_9381:
        /*0038*/ 	.byte	0x04, 0x17
        /*003a*/ 	.short	(.L_9383 - .L_9382)
.L_9382:
        /*003c*/ 	.word	0x00000000
        /*0040*/ 	.short	0x0000
        /*0042*/ 	.short	0x0000
        /*0044*/ 	.byte	0x00, 0xf0, 0x21, 0x31


	//----- nvinfo : EIATTR_SPARSE_MMA_MASK
	.align		4
.L_9383:
        /*0048*/ 	.byte	0x03, 0x50
        /*004a*/ 	.short	0x0000


	//----- nvinfo : EIATTR_MAXREG_COUNT
	.align		4
        /*004c*/ 	.byte	0x03, 0x1b
        /*004e*/ 	.short	0x0080


	//----- nvinfo : EIATTR_MERCURY_ISA_VERSION
	.align		4
        /*0050*/ 	.byte	0x03, 0x5f
        /*0052*/ 	.short	0x0101


	//----- nvinfo : EIATTR_EXIT_INSTR_OFFSETS
	.align		4
        /*0054*/ 	.byte	0x04, 0x1c
        /*0056*/ 	.short	(.L_9385 - .L_9384)


	//   ....[0]....
.L_9384:
        /*0058*/ 	.word	0x000001b0


	//   ....[1]....
        /*005c*/ 	.word	0x00000760


	//   ....[2]....
        /*0060*/ 	.word	0x000007c0


	//   ....[3]....
        /*0064*/ 	.word	0x000009b0


	//----- nvinfo : EIATTR_MAX_THREADS
	.align		4
.L_9385:
        /*0068*/ 	.byte	0x04, 0x05
        /*006a*/ 	.short	(.L_9387 - .L_9386)
.L_9386:
        /*006c*/ 	.word	0x00000200
        /*0070*/ 	.word	0x00000001
        /*0074*/ 	.word	0x00000001


	//----- nvinfo : EIATTR_CRS_STACK_SIZE
	.align		4
.L_9387:
        /*0078*/ 	.byte	0x04, 0x1e
        /*007a*/ 	.short	(.L_9389 - .L_9388)
.L_9388:
        /*007c*/ 	.word	0x00000000


	//----- nvinfo : EIATTR_CBANK_PARAM_SIZE
	.align		4
.L_9389:
        /*0080*/ 	.byte	0x03, 0x19
        /*0082*/ 	.short	0x0c58


	//----- nvinfo : EIATTR_PARAM_CBANK
	.align		4
        /*0084*/ 	.byte	0x04, 0x0a
        /*0086*/ 	.short	(.L_9391 - .L_9390)
	.align		4
.L_9390:
        /*0088*/ 	.word	index@(.nv.constant0._ZN2at6native55_GLOBAL__N__de093ff9_22_ForeachBinaryOpList_cu_a911ec4325multi_tensor_apply_kernelINS1_18TensorListMetadataILi3EEENS1_24BinaryOpListAlphaFunctorIdLi3ELi2ELi2EEEJSt5minusIdEdEEEvT_T0_DpT1_)
        /*008c*/ 	.short	0x0210
        /*008e*/ 	.short	0x0c58


	//----- nvinfo : EIATTR_SW_WAR
	.align		4
.L_9391:
        /*0090*/ 	.byte	0x04, 0x36
        /*0092*/ 	.short	(.L_9393 - .L_9392)
.L_9392:
        /*0094*/ 	.word	0x00000008
.L_9393:


//--------------------- .nv.info._ZN2at6native55_GLOBAL__N__de093ff9_22_ForeachBinaryOpList_cu_a911ec4325multi_tensor_apply_kernelINS1_18TensorListMetadataILi3EEENS1_24BinaryOpListAlphaFunctorIsLi3ELi2ELi2EEEJSt5minusIsEsEEEvT_T0_DpT1_ --------------------------
	.section	.nv.info._ZN2at6native55_GLOBAL__N__de093ff9_22_ForeachBinaryOpList_cu_a911ec4325multi_tensor_apply_kernelINS1_18TensorListMetadataILi3EEENS1_24BinaryOpListAlphaFunctorIsLi3ELi2ELi2EEEJSt5minusIsEsEEEvT_T0_DpT1_,"",@"SHT_CUDA_INFO"
	.sectionflags	@""
	.align	4


	//----- nvinfo : EIATTR_CUDA_API_VERSION
	.align		4
        /*0000*/ 	.byte	0x04, 0x37
        /*0002*/ 	.short	(.L_9395 - .L_9394)
.L_9394:
        /*0004*/ 	.word	0x00000082


	//----- nvinfo : EIATTR_KPARAM_INFO
	.align		4
.L_9395:
        /*0008*/ 	.byte	0x04, 0x17
        /*000a*/ 	.short	(.L_9397 - .L_9396)
.L_9396:
        /*000c*/ 	.word	0x00000000
        /*0010*/ 	.short	0x0003
        /*0012*/ 	.short	0x0c4a
        /*0014*/ 	.byte	0x00, 0xf0, 0x09, 0x00


	//----- nvinfo : EIATTR_KPARAM_INFO
	.align		4
.L_9397:
        /*0018*/ 	.byte	0x04, 0x17
        /*001a*/ 	.short	(.L_9399 - .L_9398)
.L_9398:
        /*001c*/ 	.word	0x00000000
        /*0020*/ 	.short	0x0002
        /*0022*/ 	.short	0x0c49
        /*0024*/ 	.byte	0x00, 0xf0, 0x05, 0x00


	//----- nvinfo : EIATTR_KPARAM_INFO
	.align		4
.L_9399:
        /*0028*/ 	.byte	0x04, 0x17
        /*002a*/ 	.short	(.L_9401 - .L_9400)
.L_9400:
        /*002c*/ 	.word	0x00000000
        /*0030*/ 	.short	0x0001
        /*0032*/ 	.short	0x0c48
        /*0034*/ 	.byte	0x00, 0xf0, 0x05, 0x00


	//----- nvinfo : EIATTR_KPARAM_INFO
	.align		4
.L_9401:
        /*0038*/ 	.byte	0x04, 0x17
        /*003a*/ 	.short	(.L_9403 - .L_9402)
.L_9402:
        /*003c*/ 	.word	0x00000000
        /*0040*/ 	.short	0x0000
        /*0042*/ 	.short	0x0000
        /*0044*/ 	.byte	0x00, 0xf0, 0x21, 0x31


	//----- nvinfo : EIATTR_SPARSE_MMA_MASK
	.align		4
.L_9403:
        /*0048*/ 	.byte	0x03, 0x50
        /*004a*/ 	.short	0x0000


	//----- nvinfo : EIATTR_MAXREG_COUNT
	.align		4
        /*004c*/ 	.byte	0x03, 0x1b
        /*004e*/ 	.short	0x0080


	//----- nvinfo : EIATTR_MERCURY_ISA_VERSION
	.align		4
        /*0050*/ 	.byte	0x03, 0x5f
        /*0052*/ 	.short	0x0101


	//----- nvinfo : EIATTR_EXIT_INSTR_OFFSETS
	.align		4
        /*0054*/ 	.byte	0x04, 0x1c
        /*0056*/ 	.short	(.L_9405 - .L_9404)


	//   ....[0]....
.L_9404:
        /*0058*/ 	.word	0x000001b0


	//   ....[1]....
        /*005c*/ 	.word	0x00000810


	//   ....[2]....
        /*0060*/ 	.word	0x00000870


	//   ....[3]....
        /*0064*/ 	.word	0x00000b90


	//----- nvinfo : EIATTR_MAX_THREADS
	.align		4
.L_9405:
        /*0068*/ 	.byte	0x04, 0x05
        /*006a*/ 	.short	(.L_9407 - .L_9406)
.L_9406:
        /*006c*/ 	.word	0x00000200
        /*0070*/ 	.word	0x00000001
        /*0074*/ 	.word	0x00000001


	//----- nvinfo : EIATTR_CRS_STACK_SIZE
	.align		4
.L_9407:
        /*0078*/ 	.byte	0x04, 0x1e
        /*007a*/ 	.short	(.L_9409 - .L_9408)
.L_9408:
        /*007c*/ 	.word	0x00000000


	//----- nvinfo : EIATTR_CBANK_PARAM_SIZE
	.align		4
.L_9409:
        /*0080*/ 	.byte	0x03, 0x19
        /*0082*/ 	.short	0x0c4c


	//----- nvinfo : EIATTR_PARAM_CBANK
	.align		4
        /*0084*/ 	.byte	0x04, 0x0a
        /*0086*/ 	.short	(.L_9411 - .L_9410)
	.align		4
.L_9410:
        /*0088*/ 	.word	index@(.nv.constant0._ZN2at6native55_GLOBAL__N__de093ff9_22_ForeachBinaryOpList_cu_a911ec4325multi_tensor_apply_kernelINS1_18TensorListMetadataILi3EEENS1_24BinaryOpListAlphaFunctorIsLi3ELi2ELi2EEEJSt5minusIsEsEEEvT_T0_DpT1_)
        /*008c*/ 	.short	0x0210
        /*008e*/ 	.short	0x0c4c


	//----- nvinfo : EIATTR_SW_WAR
	.align		4
.L_9411:
        /*0090*/ 	.byte	0x04, 0x36
        /*0092*/ 	.short	(.L_9413 - .L_9412)
.L_9412:
        /*0094*/ 	.word	0x00000008
.L_9413:


//--------------------- .nv.info._ZN2at6native55_GLOBAL__N__de093ff9_22_ForeachBinaryOpList_cu_a911ec4325multi_tensor_apply_kernelINS1_18TensorListMetadataILi3EEENS1_24BinaryOpListAlphaFunctorIlLi3ELi2ELi2EEEJSt5minusIlElEEEvT_T0_DpT1_ --------------------------
	.section	.nv.info._ZN2at6native55_GLOBAL__N__de093ff9_22_ForeachBinaryOpList_cu_a911ec4325multi_tensor_apply_kernelINS1_18TensorListMetadataILi3EEENS1_24BinaryOpListAlphaFunctorIlLi3ELi2ELi2EEEJSt5minusIlElEEEvT_T0_DpT1_,"",@"SHT_CUDA_INFO"
	.sectionflags	@""
	.align	4


	//----- nvinfo : EIATTR_CUDA_API_VERSION
	.align		4
        /*0000*/ 	.byte	0x04, 0x37
        /*0002*/ 	.short	(.L_9415 - .L_9414)
.L_9414:
        /*0004*/ 	.word	0x00000082


	//----- nvinfo : EIATTR_KPARAM_INFO
	.align		4
.L_9415:
        /*0008*/ 	.byte	0x04, 0x17
        /*000a*/ 	.short	(.L_9417 - .L_9416)
.L_9416:
        /*000c*/ 	.word	0x00000000
        /*0010*/ 	.short	0x0003
        /*0012*/ 	.short	0x0c50
        /*0014*/ 	.byte	0x00, 0xf0, 0x21, 0x00


	//----- nvinfo : EIATTR_KPARAM_INFO
	.align		4
.L_9417:
        /*0018*/ 	.byte	0x04, 0x17
        /*001a*/ 	.short	(.L_9419 - .L_9418)
.L_9418:
        /*001c*/ 	.word	0x00000000
        /*0020*/ 	.short	0x0002
        /*0022*/ 	.short	0x0c49
        /*0024*/ 	.byte	0x00, 0xf0, 0x05, 0x00


	//----- nvinfo : EIATTR_KPARAM_INFO
	.align		4
.L_9419:
        /*0028*/ 	.byte	0x04, 0x17
        /*002a*/ 	.short	(.L_9421 - .L_9420)
.L_9420:
        /*002c*/ 	.word	0x00000000
        /*0030*/ 	.short	0x0001
        /*0032*/ 	.short	0x0c48
        /*0034*/ 	.byte	0x00, 0xf0, 0x05, 0x00


	//----- nvinfo : EIATTR_KPARAM_INFO
	.align		4
.L_9421:
        /*0038*/ 	.byte	0x04, 0x17
        /*003a*/ 	.short	(.L_9423 - .L_9422)
.L_9422:
        /*003c*/ 	.word	0x00000000
        /*0040*/ 	.short	0x0000
        /*0042*/ 	.short	0x0000
        /*0044*/ 	.byte	0x00, 0xf0, 0x21, 0x31


	//----- nvinfo : EIATTR_SPARSE_MMA_MASK
	.align		4
.L_9423:
        /*0048*/ 	.byte	0x03, 0x50
        /*004a*/ 	.short	0x0000


	//----- nvinfo : EIATTR_MAXREG_COUNT
	.align		4
        /*004c*/ 	.byte	0x03, 0x1b
        /*004e*/ 	.short	0x0080


	//----- nvinfo : EIATTR_MERCURY_ISA_VERSION
	.align		4
        /*0050*/ 	.byte	0x03, 0x5f
        /*0052*/ 	.short	0x0101


	//----- nvinfo : EIATTR_EXIT_INSTR_OFFSETS
	.align		4
        /*0054*/ 	.byte	0x04, 0x1c
        /*0056*/ 	.short	(.L_9425 - .L_9424)


	//   ....[0]....
.L_9424:
        /*0058*/ 	.word	0x000001b0


	//   ....[1]....
        /*005c*/ 	.word	0x000008c0


	//   ....[2]....
        /*0060*/ 	.word	0x00000920


	//   ....[3]....
        /*0064*/ 	.word	0x00000c50


	//----- nvinfo : EIATTR_MAX_THREADS
	.align		4
.L_9425:
        /*0068*/ 	.byte	0x04, 0x05
        /*006a*/ 	.short	(.L_9427 - .L_9426)
.L_9426:
        /*006c*/ 	.word	0x00000200
        /*0070*/ 	.word	0x00000001
        /*0074*/ 	.word	0x00000001


	//----- nvinfo : EIATTR_CRS_STACK_SIZE
	.align		4
.L_9427:
        /*0078*/ 	.byte	0x04, 0x1e
        /*007a*/ 	.short	(.L_9429 - .L_9428)
.L_9428:
        /*007c*/ 	.word	0x00000000


	//----- nvinfo : EIATTR_CBANK_PARAM_SIZE
	.align		4
.L_9429:
        /*0080*/ 	.byte	0x03, 0x19
        /*0082*/ 	.short	0x0c58


	//----- nvinfo : EIATTR_PARAM_CBANK
	.align		4
        /*0084*/ 	.byte	0x04, 0x0a
        /*0086*/ 	.short	(.L_9431 - .L_9430)
	.align		4
.L_9430:
        /*0088*/ 	.word	index@(.nv.constant0._ZN2at6native55_GLOBAL__N__de093ff9_22_ForeachBinaryOpList_cu_a911ec4325multi_tensor_apply_kernelINS1_18TensorListMetadataILi3EEENS1_24BinaryOpListAlphaFunctorIlLi3ELi2ELi2EEEJSt5minusIlElEEEvT_T0_DpT1_)
        /*008c*/ 	.short	0x0210
        /*008e*/ 	.short	0x0c58


	//----- nvinfo : EIATTR_SW_WAR
	.align		4
.L_9431:
        /*0090*/ 	.byte	0x04, 0x36
        /*0092*/ 	.short	(.L_9433 - .L_9432)
.L_9432:
        /*0094*/ 	.word	0x00000008
.L_9433:


//--------------------- .nv.info._ZN2at6native55_GLOBAL__N__de093ff9_22_ForeachBinaryOpList_cu_a911ec4325multi_tensor_apply_kernelINS1_18TensorListMetadataILi3EEENS1_24BinaryOpListAlphaFunctorIiLi3ELi2ELi2EEEJSt5minusIiEiEEEvT_T0_DpT1_ --------------------------
	.section	.nv.info._ZN2at6native55_GLOBAL__N__de093ff9_22_ForeachBinaryOpList_cu_a911ec4325multi_tensor_apply_kernelINS1_18TensorListMetadataILi3EEENS1_24BinaryOpListAlphaFunctorIiLi3ELi2ELi2EEEJSt5minusIiEiEEEvT_T0_DpT1_,"",@"SHT_CUDA_INFO"
	.sectionflags	@""
	.align	4


	//----- nvinfo : EIATTR_CUDA_API_VERSION
	.align		4
        /*0000*/ 	.byte	0x04, 0x37
        /*0002*/ 	.short	(.L_9435 - .L_9434)
.L_9434:
        /*0004*/ 	.word	0x00000082


	//----- nvinfo : EIATTR_KPARAM_INFO
	.align		4
.L_9435:
        /*0008*/ 	.byte	0x04, 0x17
        /*000a*/ 	.short	(.L_9437 - .L_9436)
.L_9436:
        /*000c*/ 	.word	0x00000000
        /*0010*/ 	.short	0x0003
        /*0012*/ 	.short	0x0c4c
        /*0014*/ 	.byte	0x00, 0xf0, 0x11, 0x00


	//----- nvinfo : EIATTR_KPARAM_INFO
	.align		4
.L_9437:
        /*0018*/ 	.byte	0x04, 0x17
        /*001a*/ 	.short	(.L_9439 - .L_9438)
.L_9438:
        /*001c*/ 	.word	0x00000000
        /*0020*/ 	.short	0x0002
        /*0022*/ 	.short	0x0c49
        /*0024*/ 	.byte	0x00, 0xf0, 0x05, 0x00


	//----- nvinfo : EIATTR_KPARAM_INFO
	.align		4
.L_9439:
        /*0028*/ 	.byte	0x04, 0x17
        /*002a*/ 	.short	(.L_9441 - .L_9440)
.L_9440:
        /*002c*/ 	.word	0x00000000
        /*0030*/ 	.short	0x0001
        /*0032*/ 	.short	0x0c48
        /*0034*/ 	.byte	0x00, 0xf0, 0x05, 0x00


	//----- nvinfo : EIATTR_KPARAM_INFO
	.align		4
.L_9441:
        /*0038*/ 	.byte	0x04, 0x17
        /*003a*/ 	.short	(.L_9443 - .L_9442)
.L_9442:
        /*003c*/ 	.word	0x00000000
        /*0040*/ 	.short	0x0000
        /*0042*/ 	.short	0x0000
        /*0044*/ 	.byte	0x00, 0xf0, 0x21, 0x31


	//----- nvinfo : EIATTR_SPARSE_MMA_MASK
	.align		4
.L_9443:
        /*0048*/ 	.byte	0x03, 0x50
        /*004a*/ 	.short	0x0000


	//----- nvinfo : EIATTR_MAXREG_COUNT
	.align		4
        /*004c*/ 	.byte	0x03, 0x1b
        /*004e*/ 	.short	0x0080


	//----- nvinfo : EIATTR_MERCURY_ISA_VERSION
	.align		4
        /*0050*/ 	.byte	0x03, 0x5f
        /*0052*/ 	.short	0x0101


	//----- nvinfo : EIATTR_EXIT_INSTR_OFFSETS
	.align		4
        /*0054*/ 	.byte	0x04, 0x1c
        /*0056*/ 	.short	(.L_9445 - .L_9444)


	//   ....[0]....
.L_9444:
        /*0058*/ 	.word	0x000001b0


	//   ....[1]....
        /*005c*/ 	.word	0x00000700


	//   ....[2]....
        /*0060*/ 	.word	0x00000760


	//   ....[3]....
        /*0064*/ 	.word	0x00000960


	//----- nvinfo : EIATTR_MAX_THREADS
	.align		4
.L_9445:
        /*0068*/ 	.byte	0x04, 0x05
        /*006a*/ 	.short	(.L_9447 - .L_9446)
.L_9446:
        /*006c*/ 	.word	0x00000200
        /*0070*/ 	.word	0x00000001
        /*0074*/ 	.word	0x00000001


	//----- nvinfo : EIATTR_CRS_STACK_SIZE
	.align		4
.L_9447:
        /*0078*/ 	.byte	0x04, 0x1e
        /*007a*/ 	.short	(.L_9449 - .L_9448)
.L_9448:
        /*007c*/ 	.word	0x00000000


	//----- nvinfo : EIATTR_CBANK_PARAM_SIZE
	.align		4
.L_9449:
        /*0080*/ 	.byte	0x03, 0x19
        /*0082*/ 	.short	0x0c50


	//----- nvinfo : EIATTR_PARAM_CBANK
	.align		4
        /*0084*/ 	.byte	0x04, 0x0a
        /*0086*/ 	.short	(.L_9451 - .L_9450)
	.align		4
.L_9450:
        /*0088*/ 	.word	index@(.nv.constant0._ZN2at6native55_GLOBAL__N__de093ff9_22_ForeachBinaryOpList_cu_a911ec4325multi_tensor_apply_kernelINS1_18TensorListMetadataILi3EEENS1_24BinaryOpListAlphaFunctorIiLi3ELi2ELi2EEEJSt5minusIiEiEEEvT_T0_DpT1_)
        /*008c*/ 	.short	0x0210
        /*008e*/ 	.short	0x0c50


	//----- nvinfo : EIATTR_SW_WAR
	.align		4
.L_9451:
        /*0090*/ 	.byte	0x04, 0x36
        /*0092*/ 	.short	(.L_9453 - .L_9452)
.L_9452:
        /*0094*/ 	.word	0x00000008
.L_9453:


//--------------------- .nv.info._ZN2at6native55_GLOBAL__N__de093ff9_22_ForeachBinaryOpList_cu_a911ec4325multi_tensor_apply_kernelINS1_18TensorListMetadataILi3EEENS1_24BinaryOpListAlphaFunctorIaLi3ELi2ELi2EEEJSt5minusIaEaEEEvT_T0_DpT1_ --------------------------
	.section	.nv.info._ZN2at6native55_GLOBAL__N__de093ff9_22_ForeachBinaryOpList_cu_a911ec4325multi_tensor_apply_kernelINS1_18TensorListMetadataILi3EEENS1_24BinaryOpListAlphaFunctorIaLi3ELi2ELi2EEEJSt5minusIaEaEEEvT_T0_DpT1_,"",@"SHT_CUDA_INFO"
	.sectionflags	@""
	.align	4


	//----- nvinfo : EIATTR_CUDA_API_VERSION
	.align		4
        /*0000*/ 	.byte	0x04, 0x37
        /*0002*/ 	.short	(.L_9455 - .L_9454)
.L_9454:
        /*0004*/ 	.word	0x00000082


	//----- nvinfo : EIATTR_KPARAM_INFO
	.align		4
.L_9455:
        /*0008*/ 	.byte	0x04, 0x17
        /*000a*/ 	.short	(.L_9457 - .L_9456)
.L_9456:
        /*000c*/ 	.word	0x00000000
        /*0010*/ 	.short	0x0003
        /*0012*/ 	.short	0x0c4a
        /*0014*/ 	.byte	0x00, 0xf0, 0x05, 0x00


	//----- nvinfo : EIATTR_KPARAM_INFO
	.align		4
.L_9457:
        /*0018*/ 	.byte	0x04, 0x17
        /*001a*/ 	.short	(.L_9459 - .L_9458)
.L_9458:
        /*001c*/ 	.word	0x00000000
        /*0020*/ 	.short	0x0002
        /*0022*/ 	.short	0x0c49
        /*0024*/ 	.byte	0x00, 0xf0, 0x05, 0x00


	//----- nvinfo : EIATTR_KPARAM_INFO
	.align		4
.L_9459:
        /*0028*/ 	.byte	0x04, 0x17
        /*002a*/ 	.short	(.L_9461 - .L_9460)
.L_9460:
        /*002c*/ 	.word	0x00000000
        /*0030*/ 	.short	0x0001
        /*0032*/ 	.short	0x0c48
        /*0034*/ 	.byte	0x00, 0xf0, 0x05, 0x00


	//----- nvinfo : EIATTR_KPARAM_INFO
	.align		4
.L_9461:
        /*0038*/ 	.byte	0x04, 0x17
        /*003a*/ 	.short	(.L_9463 - .L_9462)
.L_9462:
        /*003c*/ 	.word	0x00000000
        /*0040*/ 	.short	0x0000
        /*0042*/ 	.short	0x0000
        /*0044*/ 	.byte	0x00, 0xf0, 0x21, 0x31


	//----- nvinfo : EIATTR_SPARSE_MMA_MASK
	.align		4
.L_9463:
        /*0048*/ 	.byte	0x03, 0x50
        /*004a*/ 	.short	0x0000


	//----- nvinfo : EIATTR_MAXREG_COUNT
	.align		4
        /*004c*/ 	.byte	0x03, 0x1b
        /*004e*/ 	.short	0x0080


	//----- nvinfo : EIATTR_MERCURY_ISA_VERSION
	.align		4
        /*0050*/ 	.byte	0x03, 0x5f
        /*0052*/ 	.short	0x0101


	//----- nvinfo : EIATTR_EXIT_INSTR_OFFSETS
	.align		4
        /*0054*/ 	.byte	0x04, 0x1c
        /*0056*/ 	.short	(.L_9465 - .L_9464)


	//   ....[0]....
.L_9464:
        /*0058*/ 	.word	0x000001c0


	//   ....[1]....
        /*005c*/ 	.word	0x00000820


	//   ....[2]....
        /*0060*/ 	.word	0x00000880


	//   ....[3]....
        /*0064*/ 	.word	0x00000bb0


	//----- nvinfo : EIATTR_MAX_THREADS
	.align		4
.L_9465:
        /*0068*/ 	.byte	0x04, 0x05
        /*006a*/ 	.short	(.L_9467 - .L_9466)
.L_9466:
        /*006c*/ 	.word	0x00000200
        /*0070*/ 	.word	0x00000001
        /*0074*/ 	.word	0x00000001


	//----- nvinfo : EIATTR_CRS_STACK_SIZE
	.align		4
.L_9467:
        /*0078*/ 	.byte	0x04, 0x1e
        /*007a*/ 	.short	(.L_9469 - .L_9468)
.L_9468:
        /*007c*/ 	.word	0x00000000


	//----- nvinfo : EIATTR_CBANK_PARAM_SIZE
	.align		4
.L_9469:
        /*0080*/ 	.byte	0x03, 0x19
        /*0082*/ 	.short	0x0c4b


	//----- nvinfo : EIATTR_PARAM_CBANK
	.align		4
        /*0084*/ 	.byte	0x04, 0x0a
        /*0086*/ 	.short	(.L_9471 - .L_9470)
	.align		4
.L_9470:
        /*0088*/ 	.word	index@(.nv.constant0._ZN2at6native55_GLOBAL__N__de093ff9_22_ForeachBinaryOpList_cu_a911ec4325multi_tensor_apply_kernelINS1_18TensorListMetadataILi3EEENS1_24BinaryOpListAlphaFunctorIaLi3ELi2ELi2EEEJSt5minusIaEaEEEvT_T0_DpT1_)
        /*008c*/ 	.short	0x0210
        /*008e*/ 	.short	0x0c4b


	//----- nvinfo : EIATTR_SW_WAR
	.align		4
.L_9471:
        /*0090*/ 	.byte	0x04, 0x36
        /*0092*/ 	.short	(.L_9473 - .L_9472)
.L_9472:
        /*0094*/ 	.word	0x00000008
.L_9473:


//--------------------- .nv.info._ZN2at6native55_GLOBAL__N__de093ff9_22_ForeachBinaryOpList_cu_a911ec4325multi_tensor_apply_kernelINS1_18TensorListMetadataILi3EEENS1_24BinaryOpListAlphaFunctorIhLi3ELi2ELi2EEEJSt5minusIhEhEEEvT_T0_DpT1_ --------------------------
	.section	.nv.info._ZN2at6native55_GLOBAL__N__de093ff9_22_ForeachBinaryOpList_cu_a911ec4325multi_tensor_apply_kernelINS1_18TensorListMetadataILi3EEENS1_24BinaryOpListAlphaFunctorIhLi3ELi2ELi2EEEJSt5minusIhEhEEEvT_T0_DpT1_,"",@"SHT_CUDA_INFO"
	.sectionflags	@""
	.align	4


	//----- nvinfo : EIATTR_CUDA_API_VERSION
	.align		4
        /*0000*/ 	.byte	0x04, 0x37
        /*0002*/ 	.short	(.L_9475 - .L_9474)
.L_9474:
        /*0004*/ 	.word	0x00000082


	//----- nvinfo : EIATTR_KPARAM_INFO
	.align		4
.L_9475:
        /*0008*/ 	.byte	0x04, 0x17
        /*000a*/ 	.short	(.L_9477 - .L_9476)
.L_9476:
        /*000c*/ 	.word	0x00000000
        /*0010*/ 	.short	0x0003
        /*0012*/ 	.short	0x0c4a
        /*0014*/ 	.byte	0x00, 0xf0, 0x05, 0x00


	//----- nvinfo : EIATTR_KPARAM_INFO
	.align		4
.L_9477:
        /*0018*/ 	.byte	0x04, 0x17
        /*001a*/ 	.short	(.L_9479 - .L_9478)
.L_9478:
        /*001c*/ 	.word	0x00000000
        /*0020*/ 	.short	0x0002
        /*0022*/ 	.short	0x0c49
        /*0024*/ 	.byte	0x00, 0xf0, 0x05, 0x00


	//----- nvinfo : EIATTR_KPARAM_INFO
	.align		4
.L_9479:
        /*0028*/ 	.byte	0x04, 0x17
        /*002a*/ 	.short	(.L_9481 - .L_9480)
.L_9480:
        /*002c*/ 	.word	0x00000000
        /*0030*/ 	.short	0x0001
        /*0032*/ 	.short	0x0c48
        /*0034*/ 	.byte	0x00, 0xf0, 0x05, 0x00


	//----- nvinfo : EIATTR_KPARAM_INFO
	.align		4
.L_9481:
        /*0038*/ 	.byte	0x04, 0x17
        /*003a*/ 	.short	(.L_9483 - .L_9482)
.L_9482:
        /*003c*/ 	.word	0x00000000
        /*0040*/ 	.short	0x0000
        /*0042*/ 	.short	0x0000
        /*0044*/ 	.byte	0x00, 0xf0, 0x21, 0x31


	//----- nvinfo : EIATTR_SPARSE_MMA_MASK
	.align		4
.L_9483:
        /*0048*/ 	.byte	0x03, 0x50
        /*004a*/ 	.short	0x0000


	//----- nvinfo : EIATTR_MAXREG_COUNT
	.align		4
        /*004c*/ 	.byte	0x03, 0x1b
        /*004e*/ 	.short	0x0080


	//----- nvinfo : EIATTR_MERCURY_ISA_VERSION
	.align		4
        /*0050*/ 	.byte	0x03, 0x5f
        /*0052*/ 	.short	0x0101


	//----- nvinfo : EIATTR_EXIT_INSTR_OFFSETS
	.align		4
        /*0054*/ 	.byte	0x04, 0x1c
        /*0056*/ 	.short	(.L_9485 - .L_9484)


	//   ....[0]....
.L_9484:
        /*0058*/ 	.word	0x000001d0


	//   ....[1]....
        /*005c*/ 	.word	0x00000830


	//   ....[2]....
        /*0060*/ 	.word	0x00000890


	//   ....[3]....
        /*0064*/ 	.word	0x00000be0


	//----- nvinfo : EIATTR_MAX_THREADS
	.align		4
.L_9485:
        /*0068*/ 	.byte	0x04, 0x05
        /*006a*/ 	.short	(.L_9487 - .L_9486)
.L_9486:
        /*006c*/ 	.word	0x00000200
        /*0070*/ 	.word	0x00000001
        /*0074*/ 	.word	0x00000001


	//----- nvinfo : EIATTR_CRS_STACK_SIZE
	.align		4
.L_9487:
        /*0078*/ 	.byte	0x04, 0x1e
        /*007a*/ 	.short	(.L_9489 - .L_9488)
.L_9488:
        /*007c*/ 	.word	0x00000000


	//----- nvinfo : EIATTR_CBANK_PARAM_SIZE
	.align		4
.L_9489:
        /*0080*/ 	.byte	0x03, 0x19
        /*0082*/ 	.short	0x0c4b


	//----- nvinfo : EIATTR_PARAM_CBANK
	.align		4
        /*0084*/ 	.byte	0x04, 0x0a
        /*0086*/ 	.short	(.L_9491 - .L_9490)
	.align		4
.L_9490:
        /*0088*/ 	.word	index@(.nv.constant0._ZN2at6native55_GLOBAL__N__de093ff9_22_ForeachBinaryOpList_cu_a911ec4325multi_tensor_apply_kernelINS1_18TensorListMetadataILi3EEENS1_24BinaryOpListAlphaFunctorIhLi3ELi2ELi2EEEJSt5minusIhEhEEEvT_T0_DpT1_)
        /*008c*/ 	.short	0x0210
        /*008e*/ 	.short	0x0c4b


	//----- nvinfo : EIATTR_SW_WAR
	.align		4
.L_9491:
        /*0090*/ 	.byte	0x04, 0x36
        /*0092*/ 	.short	(.L_9493 - .L_9492)
.L_9492:
        /*0094*/ 	.word	0x00000008
.L_9493:


//--------------------- .nv.info._ZN2at6native55_GLOBAL__N__de093ff9_22_ForeachBinaryOpList_cu_a911ec4325multi_tensor_apply_kernelINS1_18TensorListMetadataILi2EEENS1_24BinaryOpListAlphaFunctorIN3c104HalfELi2ELi2ELi0EEEJSt5minusIfEfEEEvT_T0_DpT1_ --------------------------
	.section	.nv.info._ZN2at6native55_GLOBAL__N__de093ff9_22_ForeachBinaryOpList_cu_a911ec4325multi_tensor_apply_kernelINS1_18TensorListMetadataILi2EEENS1_24BinaryOpListAlphaFunctorIN3c104HalfELi2ELi2ELi0EEEJSt5minusIfEfEEEvT_T0_DpT1_,"",@"SHT_CUDA_INFO"
	.sectionflags	@""
	.align	4


	//----- nvinfo : EIATTR_CUDA_API_VERSION
	.align		4
        /*0000*/ 	.byte	0x04, 0x37
        /*0002*/ 	.short	(.L_9495 - .L_9494)
.L_9494:
        /*0004*/ 	.word	0x00000082


	//----- nvinfo : EIATTR_KPARAM_INFO
	.align		4
.L_9495:
        /*0008*/ 	.byte	0x04, 0x17
        /*000a*/ 	.short	(.L_9497 - .L_9496)
.L_9496:
        /*000c*/ 	.word	0x00000000
        /*0010*/ 	.short	0x0003
        /*0012*/ 	.short	0x0c4c
        /*0014*/ 	.byte	0x00, 0xf0, 0x11, 0x00


	//----- nvinfo : EIATTR_KPARAM_INFO
	.align		4
.L_9497:
        /*0018*/ 	.byte	0x04, 0x17
        /*001a*/ 	.short	(.L_9499 - .L_9498)
.L_9498:
        /*001c*/ 	.word	0x00000000
        /*0020*/ 	.short	0x0002
        /*0022*/ 	.short	0x0c49
        /*0024*/ 	.byte	0x00, 0xf0, 0x05, 0x00


	//----- nvinfo : EIATTR_KPARAM_INFO
	.align		4
.L_9499:
        /*0028*/ 	.byte	0x04, 0x17
        /*002a*/ 	.short	(.L_9501 - .L_9500)
.L_9500:
        /*002c*/ 	.word	0x00000000
        /*0030*/ 	.short	0x0001
        /*0032*/ 	.short	0x0c48
        /*0034*/ 	.byte	0x00, 0xf0, 0x05, 0x00


	//----- nvinfo : EIATTR_KPARAM_INFO
	.align		4
.L_9501:
        /*0038*/ 	.byte	0x04, 0x17
        /*003a*/ 	.short	(.L_9503 - .L_9502)
.L_9502:
        /*003c*/ 	.word	0x00000000
        /*0040*/ 	.short	0x0000
        /*0042*/ 	.short	0x0000
        /*0044*/ 	.byte	0x00, 0xf0, 0x21, 0x31


	//----- nvinfo : EIATTR_SPARSE_MMA_MASK
	.align		4
.L_9503:
        /*0048*/ 	.byte	0x03, 0x50
        /*004a*/ 	.short	0x0000


	//----- nvinfo : EIATTR_MAXREG_COUNT
	.align		4
        /*004c*/ 	.byte	0x03, 0x1b
        /*004e*/ 	.short	0x0080


	//----- nvinfo : EIATTR_MERCURY_ISA_VERSION
	.align		4
        /*0050*/ 	.byte	0x03, 0x5f
        /*0052*/ 	.short	0x0101


	//----- nvinfo : EIATTR_EXIT_INSTR_OFFSETS
	.align		4
        /*0054*/ 	.byte	0x04, 0x1c
        /*0056*/ 	.short	(.L_9505 - .L_9504)


	//   ....[0]....
.L_9504:
        /*0058*/ 	.word	0x00000180


	//   ....[1]....
        /*005c*/ 	.word	0x00000780


	//   ....[2]....
        /*0060*/ 	.word	0x000007e0


	//   ....[3]....
        /*0064*/ 	.word	0x00000a20


	//----- nvinfo : EIATTR_MAX_THREADS
	.align		4
.L_9505:
        /*0068*/ 	.byte	0x04, 0x05
        /*006a*/ 	.short	(.L_9507 - .L_9506)
.L_9506:
        /*006c*/ 	.word	0x00000200
        /*0070*/ 	.word	0x00000001
        /*0074*/ 	.word	0x00000001


	//----- nvinfo : EIATTR_CRS_STACK_SIZE
	.align		4
.L_9507:
        /*0078*/ 	.byte	0x04, 0x1e
        /*007a*/ 	.short	(.L_9509 - .L_9508)
.L_9508:
        /*007c*/ 	.word	0x00000000


	//----- nvinfo : EIATTR_CBANK_PARAM_SIZE
	.align		4
.L_9509:
        /*0080*/ 	.byte	0x03, 0x19
        /*0082*/ 	.short	0x0c50


	//----- nvinfo : EIATTR_PARAM_CBANK
	.align		4
        /*0084*/ 	.byte	0x04, 0x0a
        /*0086*/ 	.short	(.L_9511 - .L_9510)
	.align		4
.L_9510:
        /*0088*/ 	.word	index@(.nv.constant0._ZN2at6native55_GLOBAL__N__de093ff9_22_ForeachBinaryOpList_cu_a911ec4325multi_tensor_apply_kernelINS1_18TensorListMetadataILi2EEENS1_24BinaryOpListAlphaFunctorIN3c104HalfELi2ELi2ELi0EEEJSt5minusIfEfEEEvT_T0_DpT1_)
        /*008c*/ 	.short	0x0210
        /*008e*/ 	.short	0x0c50


	//----- nvinfo : EIATTR_SW_WAR
	.align		4
.L_9511:
        /*0090*/ 	.byte	0x04, 0x36
        /*0092*/ 	.short	(.L_9513 - .L_9512)
.L_9512:
        /*0094*/ 	.word	0x00000008
.L_9513:


//--------------------- .nv.info._ZN2at6native55_GLOBAL__N__de093ff9_22_ForeachBinaryOpList_cu_a911ec4325multi_tensor_apply_kernelINS1_18TensorListMetadataILi2EEENS1_24BinaryOpListAlphaFunctorIN3c108BFloat16ELi2ELi2ELi0EEEJSt5minusIfEfEEEvT_T0_DpT1_ --------------------------
	.section	.nv.info._ZN2at6native55_GLOBAL__N__de093ff9_22_ForeachBinaryOpList_cu_a911ec4325multi_tensor_apply_kernelINS1_18TensorListMetadataILi2EEENS1_24BinaryOpListAlphaFunctorIN3c108BFloat16ELi2ELi2ELi0EEEJSt5minusIfEfEEEvT_T0_DpT1_,"",@"SHT_CUDA_INFO"
	.sectionflags	@""
	.align	4


	//----- nvinfo : EIATTR_CUDA_API_VERSION
	.align		4
        /*0000*/ 	.byte	0x04, 0x37
        /*0002*/ 	.short	(.L_9515 - .L_9514)
.L_9514:
        /*0004*/ 	.word	0x00000082


	//----- nvinfo : EIATTR_KPARAM_INFO
	.align		4
.L_9515:
        /*0008*/ 	.byte	0x04, 0x17
        /*000a*/ 	.short	(.L_9517 - .L_9516)
.L_9516:
        /*000c*/ 	.word	0x00000000
        /*0010*/ 	.short	0x0003
        /*0012*/ 	.short	0x0c4c
        /*0014*/ 	.byte	0x00, 0xf0, 0x11, 0x00


	//----- nvinfo : EIATTR_KPARAM_INFO
	.align		4
.L_9517:
        /*0018*/ 	.byte	0x04, 0x17
        /*001a*/ 	.short	(.L_9519 - .L_9518)
.L_9518:
        /*001c*/ 	.word	0x00000000
        /*0020*/ 	.short	0x0002
        /*0022*/ 	.short	0x0c49
        /*0024*/ 	.byte	0x00, 0xf0, 0x05, 0x00


	//----- nvinfo : EIATTR_KPARAM_INFO
	.align		4
.L_9519:
        /*0028*/ 	.byte	0x04, 0x17
        /*002a*/ 	.short	(.L_9521 - .L_9520)
.L_9520:
        /*002c*/ 	.word	0x00000000
        /*0030*/ 	.short	0x0001
        /*0032*/ 	.short	0x0c48
        /*0034*/ 	.byte	0x00, 0xf0, 0x05, 0x00


	//----- nvinfo : EIATTR_KPARAM_INFO
	.align		4
.L_9521:
        /*0038*/ 	.byte	0x04, 0x17
        /*003a*/ 	.short	(.L_9523 - .L_9522)
.L_9522:
        /*003c*/ 	.word	0x00000000
        /*0040*/ 	.short	0x0000
        /*0042*/ 	.short	0x0000
        /*0044*/ 	.byte	0x00, 0xf0, 0x21, 0x31


	//----- nvinfo : EIATTR_SPARSE_MMA_MASK
	.align		4
.L_9523:
        /*0048*/ 	.byte	0x03, 0x50
        /*004a*/ 	.short	0x0000


	//----- nvinfo : EIATTR_MAXREG_COUNT
	.align		4
        /*004c*/ 	.byte	0x03, 0x1b
        /*004e*/ 	.short	0x0080


	//----- nvinfo : EIATTR_MERCURY_ISA_VERSION
	.align		4
        /*0050*/ 	.byte	0x03, 0x5f
        /*0052*/ 	.short	0x0101


	//----- nvinfo : EIATTR_EXIT_INSTR_OFFSETS
	.align		4
        /*0054*/ 	.byte	0x04, 0x1c
        /*0056*/ 	.short	(.L_9525 - .L_9524)


	//   ....[0]....
.L_9524:
        /*0058*/ 	.word	0x00000180


	//   ....[1]....
        /*005c*/ 	.word	0x00000780


	//   ....[2]....
        /*0060*/ 	.word	0x000007e0


	//   ....[3]....
        /*0064*/ 	.word	0x00000a60


	//----- nvinfo : EIATTR_MAX_THREADS
	.align		4
.L_9525:
        /*0068*/ 	.byte	0x04, 0x05
        /*006a*/ 	.short	(.L_9527 - .L_9526)
.L_9526:
        /*006c*/ 	.word	0x00000200
        /*0070*/ 	.word	0x00000001
        /*0074*/ 	.word	0x00000001


	//----- nvinfo : EIATTR_CRS_STACK_SIZE
	.align		4
.L_9527:
        /*0078*/ 	.byte	0x04, 0x1e
        /*007a*/ 	.short	(.L_9529 - .L_9528)
.L_9528:
        /*007c*/ 	.word	0x00000000


	//----- nvinfo : EIATTR_CBANK_PARAM_SIZE
	.align		4
.L_9529:
        /*0080*/ 	.byte	0x03, 0x19
        /*0082*/ 	.short	0x0c50


	//----- nvinfo : EIATTR_PARAM_CBANK
	.align		4
        /*0084*/ 	.byte	0x04, 0x0a
        /*0086*/ 	.short	(.L_9531 - .L_9530)
	.align		4
.L_9530:
        /*0088*/ 	.word	index@(.nv.constant0._ZN2at6native55_GLOBAL__N__de093ff9_22_ForeachBinaryOpList_cu_a911ec4325multi_tensor_apply_kernelINS1_18TensorListMetadataILi2EEENS1_24BinaryOpListAlphaFunctorIN3c108BFloat16ELi2ELi2ELi0EEEJSt5minusIfEfEEEvT_T0_DpT1_)
        /*008c*/ 	.short	0x0210
        /*008e*/ 	.short	0x0c50


	//----- nvinfo : EIATTR_SW_WAR
	.align		4
.L_9531:
        /*0090*/ 	.byte	0x04, 0x36
        /*0092*/ 	.short	(.L_9533 - .L_9532)
.L_9532:
        /*0094*/ 	.word	0x00000008
.L_9533:


//--------------------- .nv.info._ZN2at6native55_GLOBAL__N__de093ff9_22_ForeachBinaryOpList_cu_a911ec4325multi_tensor_apply_kernelINS1_18TensorListMetadataILi2EEENS1_24BinaryOpListAlphaFunctorIbLi2ELi2ELi0EEEJSt5minusIbEbEEEvT_T0_DpT1_ --------------------------
	.section	.nv.info._ZN2at6native55_GLOBAL__N__de093ff9_22_ForeachBinaryOpList_cu_a911ec4325multi_tensor_apply_kernelINS1_18TensorListMetadataILi2EEENS1_24BinaryOpListAlphaFunctorIbLi2ELi2ELi0EEEJSt5minusIbEbEEEvT_T0_DpT1_,"",@"SHT_CUDA_INFO"
	.sectionflags	@""
	.align	4


	//----- nvinfo : EIATTR_CUDA_API_VERSION
	.align		4
        /*0000*/ 	.byte	0x04, 0x37
        /*0002*/ 	.short	(.L_9535 - .L_9534)
.L_9534:
        /*0004*/ 	.word	0x00000082


	//----- nvinfo : EIATTR_KPARAM_INFO
	.align		4
.L_9535:
        /*0008*/ 	.byte	0x04, 0x17
        /*000a*/ 	.short	(.L_9537 - .L_9536)
.L_9536:
        /*000c*/ 	.word	0x00000000
        /*0010*/ 	.short	0x0003
        /*0012*/ 	.short	0x0c4a
        /*0014*/ 	.byte	0x00, 0xf0, 0x05, 0x00


	//----- nvinfo : EIATTR_KPARAM_INFO
	.align		4
.L_9537:
        /*0018*/ 	.byte	0x04, 0x17
        /*001a*/ 	.short	(.L_9539 - .L_9538)
.L_9538:
        /*001c*/ 	.word	0x00000000
        /*0020*/ 	.short	0x0002
        /*0022*/ 	.short	0x0c49
        /*0024*/ 	.byte	0x00, 0xf0, 0x05, 0x00


	//----- nvinfo : EIATTR_KPARAM_INFO
	.align		4
.L_9539:
        /*0028*/ 	.byte	0x04, 0x17
        /*002a*/ 	.short	(.L_9541 - .L_9540)
.L_9540:
        /*002c*/ 	.word	0x00000000
        /*0030*/ 	.short	0x0001
        /*0032*/ 	.short	0x0c48
        /*0034*/ 	.byte	0x00, 0xf0, 0x05, 0x00


	//----- nvinfo : EIATTR_KPARAM_INFO
	.align		4
.L_9541:
        /*0038*/ 	.byte	0x04, 0x17
        /*003a*/ 	.short	(.L_9543 - .L_9542)
.L_9542:
        /*003c*/ 	.word	0x00000000
        /*0040*/ 	.short	0x0000
        /*0042*/ 	.short	0x0000
        /*0044*/ 	.byte	0x00, 0xf0, 0x21, 0x31


	//----- nvinfo : EIATTR_SPARSE_MMA_MASK
	.align		4
.L_9543:
        /*0048*/ 	.byte	0x03, 0x50
        /*004a*/ 	.short	0x0000


	//----- nvinfo : EIATTR_MAXREG_COUNT
	.align		4
        /*004c*/ 	.byte	0x03, 0x1b
        /*004e*/ 	.short	0x0080


	//----- nvinfo : EIATTR_MERCURY_ISA_VERSION
	.align		4
        /*0050*/ 	.byte	0x03, 0x5f
        /*0052*/ 	.short	0x0101


	//----- nvinfo : EIATTR_EXIT_INSTR_OFFSETS
	.align		4
        /*0054*/ 	.byte	0x04, 0x1c
        /*0056*/ 	.short	(.L_9545 - .L_9544)


	//   ....[0]....
.L_9544:
        /*0058*/ 	.word	0x00000190


	//   ....[1]....
        /*005c*/ 	.word	0x000007b0


	//   ....[2]....
        /*0060*/ 	.word	0x00000810


	//   ....[3]....
        /*0064*/ 	.word	0x00000af0


	//----- nvinfo : EIATTR_MAX_THREADS
	.align		4
.L_9545:
        /*0068*/ 	.byte	0x04, 0x05
        /*006a*/ 	.short	(.L_9547 - .L_9546)
.L_9546:
        /*006c*/ 	.word	0x00000200
        /*0070*/ 	.word	0x00000001
        /*0074*/ 	.word	0x00000001


	//----- nvinfo : EIATTR_CRS_STACK_SIZE
	.align		4
.L_9547:
        /*0078*/ 	.byte	0x04, 0x1e
        /*007a*/ 	.short	(.L_9549 - .L_9548)
.L_9548:
        /*007c*/ 	.word	0x00000000


	//----- nvinfo : EIATTR_CBANK_PARAM_SIZE
	.align		4
.L_9549:
        /*0080*/ 	.byte	0x03, 0x19
        /*0082*/ 	.short	0x0c4b


	//----- nvinfo : EIATTR_PARAM_CBANK
	.align		4
        /*0084*/ 	.byte	0x04, 0x0a
        /*0086*/ 	.short	(.L_9551 - .L_9550)
	.align		4
.L_9550:
        /*0088*/ 	.word	index@(.nv.constant0._ZN2at6native55_GLOBAL__N__de093ff9_22_ForeachBinaryOpList_cu_a911ec4325multi_tensor_apply_kernelINS1_18TensorListMetadataILi2EEENS1_24BinaryOpListAlphaFunctorIbLi2ELi2ELi0EEEJSt5minusIbEbEEEvT_T0_DpT1_)
        /*008c*/ 	.short	0x0210
        /*008e*/ 	.short	0x0c4b


	//----- nvinfo : EIATTR_SW_WAR
	.align		4
.L_9551:
        /*0090*/ 	.byte	0x04, 0x36
        /*0092*/ 	.short	(.L_9553 - .L_9552)
.L_9552:
        /*0094*/ 	.word	0x00000008
.L_9553:


//--------------------- .nv.info._ZN2at6native55_GLOBAL__N__de093ff9_22_ForeachBinaryOpList_cu_a911ec4325multi_tensor_apply_kernelINS1_18TensorListMetadataILi2EEENS1_24BinaryOpListAlphaFunctorIN3c107complexIfEELi2ELi2ELi0EEEJSt5minusIS8_ES8_EEEvT_T0_DpT1_ --------------------------
	.section	.nv.info._ZN2at6native55_GLOBAL__N__de093ff9_22_ForeachBinaryOpList_cu_a911ec4325multi_tensor_apply_kernelINS1_18TensorListMetadataILi2EEENS1_24BinaryOpListAlphaFunctorIN3c107complexIfEELi2ELi2ELi0EEEJSt5minusIS8_ES8_EEEvT_T0_DpT1_,"",@"SHT_CUDA_INFO"
	.sectionflags	@""
	.align	4


	//----- nvinfo : EIATTR_CUDA_API_VERSION
	.align		4
        /*0000*/ 	.byte	0x04, 0x37
        /*0002*/ 	.short	(.L_9555 - .L_9554)
.L_9554:
        /*0004*/ 	.word	0x00000082


	//----- nvinfo : EIATTR_KPARAM_INFO
	.align		4
.L_9555:
        /*0008*/ 	.byte	0x04, 0x17
        /*000a*/ 	.short	(.L_9557 - .L_9556)
.L_9556:
        /*000c*/ 	.word	0x00000000
        /*0010*/ 	.short	0x0003
        /*0012*/ 	.short	0x0c50
        /*0014*/ 	.byte	0x00, 0xf0, 0x21, 0x00


	//----- nvinfo : EIATTR_KPARAM_INFO
	.align		4
.L_9557:
        /*0018*/ 	.byte	0x04, 0x17
        /*001a*/ 	.short	(.L_9559 - .L_9558)
.L_9558:
        /*001c*/ 	.word	0x00000000
        /*0020*/ 	.short	0x0002
        /*0022*/ 	.short	0x0c49
        /*0024*/ 	.byte	0x00, 0xf0, 0x05, 0x00


	//----- nvinfo : EIATTR_KPARAM_INFO
	.align		4
.L_9559:
        /*0028*/ 	.byte	0x04, 0x17
        /*002a*/ 	.short	(.L_9561 - .L_9560)
.L_9560:
        /*002c*/ 	.word	0x00000000
        /*0030*/ 	.short	0x0001
        /*0032*/ 	.short	0x0c48
        /*0034*/ 	.byte	0x00, 0xf0, 0x05, 0x00


	//----- nvinfo : EIATTR_KPARAM_INFO
	.align		4
.L_9561:
        /*0038*/ 	.byte	0x04, 0x17
        /*003a*/ 	.short	(.L_9563 - .L_9562)
.L_9562:
        /*003c*/ 	.word	0x00000000
        /*0040*/ 	.short	0x0000
        /*0042*/ 	.short	0x0000
        /*0044*/ 	.byte	0x00, 0xf0, 0x21, 0x31


	//----- nvinfo : EIATTR_SPARSE_MMA_MASK
	.align		4
.L_9563:
        /*0048*/ 	.byte	0x03, 0x50
        /*004a*/ 	.short	0x0000


	//----- nvinfo : EIATTR_MAXREG_COUNT
	.align		4
        /*004c*/ 	.byte	0x03, 0x1b
        /*004e*/ 	.short	0x0080


	//----- nvinfo : EIATTR_MERCURY_ISA_VERSION
	.align		4
        /*0050*/ 	.byte	0x03, 0x5f
        /*0052*/ 	.short	0x0101


	//----- nvinfo : EIATTR_EXIT_INSTR_OFFSETS
	.align		4
        /*0054*/ 	.byte	0x04, 0x1c
        /*0056*/ 	.short	(.L_9565 - .L_9564)


	//   ....[0]....
.L_9564:
        /*0058*/ 	.word	0x00000180


	//   ....[1]....
        /*005c*/ 	.word	0x00000820


	//   ....[2]....
        /*0060*/ 	.word	0x00000880


	//   ....[3]....
        /*0064*/ 	.word	0x00000b90


	//----- nvinfo : EIATTR_MAX_THREADS
	.align		4
.L_9565:
        /*0068*/ 	.byte	0x04, 0x05
        /*006a*/ 	.short	(.L_9567 - .L_9566)
.L_9566:
        /*006c*/ 	.word	0x00000200
        /*0070*/ 	.word	0x00000001
        /*0074*/ 	.word	0x00000001


	//----- nvinfo : EIATTR_CRS_STACK_SIZE
	.align		4
.L_9567:
        /*0078*/ 	.byte	0x04, 0x1e
        /*007a*/ 	.short	(.L_9569 - .L_9568)
.L_9568:
        /*007c*/ 	.word	0x00000000


	//----- nvinfo : EIATTR_CBANK_PARAM_SIZE
	.align		4
.L_9569:
        /*0080*/ 	.byte	0x03, 0x19
        /*0082*/ 	.short	0x0c58


	//----- nvinfo : EIATTR_PARAM_CBANK
	.align		4
        /*0084*/ 	.byte	0x04, 0x0a
        /*0086*/ 	.short	(.L_9571 - .L_9570)
	.align		4
.L_9570:
        /*0088*/ 	.word	index@(.nv.constant0._ZN2at6native55_GLOBAL__N__de093ff9_22_ForeachBinaryOpList_cu_a911ec4325multi_tensor_apply_kernelINS1_18TensorListMetadataILi2EEENS1_24BinaryOpListAlphaFunctorIN3c107complexIfEELi2ELi2ELi0EEEJSt5minusIS8_ES8_EEEvT_T0_DpT1_)
        /*008c*/ 	.short	0x0210
        /*008e*/ 	.short	0x0c58


	//----- nvinfo : EIATTR_SW_WAR
	.align		4
.L_9571:
        /*0090*/ 	.byte	0x04, 0x36
        /*0092*/ 	.short	(.L_9573 - .L_9572)
.L_9572:
        /*0094*/ 	.word	0x00000008
.L_9573:


//--------------------- .nv.info._ZN2at6native55_GLOBAL__N__de093ff9_22_ForeachBinaryOpList_cu_a911ec4325multi_tensor_apply_kernelINS1_18TensorListMetadataILi2EEENS1_24BinaryOpListAlphaFunctorIN3c107complexIdEELi2ELi2ELi0EEEJSt5minusIS8_ES8_EEEvT_T0_DpT1_ --------------------------
	.section	.nv.info._ZN2at6native55_GLOBAL__N__de093ff9_22_ForeachBinaryOpList_cu_a911ec4325multi_tensor_apply_kernelINS1_18TensorListMetadataILi2EEENS1_24BinaryOpListAlphaFunctorIN3c107complexIdEELi2ELi2ELi0EEEJSt5minusIS8_ES8_EEEvT_T0_DpT1_,"",@"SHT_CUDA_INFO"
	.sectionflags	@""
	.align	4


	//----- nvinfo : EIATTR_CUDA_API_VERSION
	.align		4
        /*0000*/ 	.byte	0x04, 0x37
        /*0002*/ 	.short	(.L_9575 - .L_9574)
.L_9574:
        /*0004*/ 	.word	0x00000082


	//----- nvinfo : EIATTR_KPARAM_INFO
	.align		4
.L_9575:
        /*0008*/ 	.byte	0x04, 0x17
        /*000a*/ 	.short	(.L_9577 - .L_9576)
.L_9576:
        /*000c*/ 	.word	0x00000000
        /*0010*/ 	.short	0x0003
        /*0012*/ 	.short	0x0c50
        /*0014*/ 	.byte	0x00, 0xf0, 0x41, 0x00


	//----- nvinfo : EIATTR_KPARAM_INFO
	.align		4
.L_9577:
        /*0018*/ 	.byte	0x04, 0x17
        /*001a*/ 	.short	(.L_9579 - .L_9578)
.L_9578:
        /*001c*/ 	.word	0x00000000
        /*0020*/ 	.short	0x0002
        /*0022*/ 	.short	0x0c49
        /*0024*/ 	.byte	0x00, 0xf0, 0x05, 0x00


	//----- nvinfo : EIATTR_KPARAM_INFO
	.align		4
.L_9579:
        /*0028*/ 	.byte	0x04, 0x17
        /*002a*/ 	.short	(.L_9581 - .L_9580)
.L_9580:
        /*002c*/ 	.word	0x00000000
        /*0030*/ 	.short	0x0001
        /*0032*/ 	.short	0x0c48
        /*0034*/ 	.byte	0x00, 0xf0, 0x05, 0x00


	//----- nvinfo : EIATTR_KPARAM_INFO
	.align		4
.L_9581:
        /*0038*/ 	.byte	0x04, 0x17
        /*003a*/ 	.short	(.L_9583 - .L_9582)
.L_9582:
        /*003c*/ 	.word	0x00000000
        /*0040*/ 	.short	0x0000
        /*0042*/ 	.short	0x0000
        /*0044*/ 	.byte	0x00, 0xf0, 0x21, 0x31


	//----- nvinfo : EIATTR_SPARSE_MMA_MASK
	.align		4
.L_9583:
        /*0048*/ 	.byte	0x03, 0x50
        /*004a*/ 	.short	0x0000


	//----- nvinfo : EIATTR_MAXREG_COUNT
	.align		4
        /*004c*/ 	.byte	0x03, 0x1b
        /*004e*/ 	.short	0x0080


	//----- nvinfo : EIATTR_MERCURY_ISA_VERSION
	.align		4
        /*0050*/ 	.byte	0x03, 0x5f
        /*0052*/ 	.short	0x0101


	//----- nvinfo : EIATTR_EXIT_INSTR_OFFSETS
	.align		4
        /*0054*/ 	.byte	0x04, 0x1c
        /*0056*/ 	.short	(.L_9585 - .L_9584)


	//   ....[0]....
.L_9584:
        /*0058*/ 	.word	0x00000160


	//   ....[1]....
        /*005c*/ 	.word	0x00000870


	//   ....[2]....
        /*0060*/ 	.word	0x000008d0


	//   ....[3]....
        /*0064*/ 	.word	0x00000c50


	//----- nvinfo : EIATTR_MAX_THREADS
	.align		4
.L_9585:
        /*0068*/ 	.byte	0x04, 0x05
        /*006a*/ 	.short	(.L_9587 - .L_9586)
.L_9586:
        /*006c*/ 	.word	0x00000200
        /*0070*/ 	.word	0x00000001
        /*0074*/ 	.word	0x00000001


	//----- nvinfo : EIATTR_CRS_STACK_SIZE
	.align		4
.L_9587:
        /*0078*/ 	.byte	0x04, 0x1e
        /*007a*/ 	.short	(.L_9589 - .L_9588)
.L_9588:
        /*007c*/ 	.word	0x00000000


	//----- nvinfo : EIATTR_CBANK_PARAM_SIZE
	.align		4
.L_9589:
        /*0080*/ 	.byte	0x03, 0x19
        /*0082*/ 	.short	0x0c60


	//----- nvinfo : EIATTR_PARAM_CBANK
	.align		4
        /*0084*/ 	.byte	0x04, 0x0a
        /*0086*/ 	.short	(.L_9591 - .L_9590)
	.align		4
.L_9590:
        /*0088*/ 	.word	index@(.nv.constant0._ZN2at6native55_GLOBAL__N__de093ff9_22_ForeachBinaryOpList_cu_a911ec4325multi_tensor_apply_kernelINS1_18TensorListMetadataILi2EEENS1_24BinaryOpListAlphaFunctorIN3c107complexIdEELi2ELi2ELi0EEEJSt5minusIS8_ES8_EEEvT_T0_DpT1_)
        /*008c*/ 	.short	0x0210
        /*008e*/ 	.short	0x0c60


	//----- nvinfo : EIATTR_SW_WAR
	.align		4
.L_9591:
        /*0090*/ 	.byte	0x04, 0x36
        /*0092*/ 	.short	(.L_9593 - .L_9592)
.L_9592:
        /*0094*/ 	.word	0x00000008
.L_9593:


//--------------------- .nv.info._ZN2at6native55_GLOBAL__N__de093ff9_22_ForeachBinaryOpList_cu_a911ec4325multi_tensor_apply_kernelINS1_18TensorListMetadataILi2EEENS1_24BinaryOpListAlphaFunctorIfLi2ELi2ELi0EEEJSt5minusIfEfEEEvT_T0_DpT1_ --------------------------
	.section	.nv.info._ZN2at6native55_GLOBAL__N__de093ff9_22_ForeachBinaryOpList_cu_a911ec4325multi_tensor_apply_kernelINS1_18TensorListMetadataILi2EEENS1_24BinaryOpListAlphaFunctorIfLi2ELi2ELi0EEEJSt5minusIfEfEEEvT_T0_DpT1_,"",@"SHT_CUDA_INFO"
	.sectionflags	@""
	.align	4


	//----- nvinfo : EIATTR_CUDA_API_VERSION
	.align		4
        /*0000*/ 	.byte	0x04, 0x37
        /*0002*/ 	.short	(.L_9595 - .L_9594)
.L_9594:
        /*0004*/ 	.word	0x00000082


	//----- nvinfo : EIATTR_KPARAM_INFO
	.align		4
.L_9595:
        /*0008*/ 	.byte	0x04, 0x17
        /*000a*/ 	.short	(.L_9597 - .L_9596)
.L_9596:
        /*000c*/ 	.word	0x00000000
        /*0010*/ 	.short	0x0003
        /*0012*/ 	.short	0x0c4c
        /*0014*/ 	.byte	0x00, 0xf0, 0x11, 0x00


	//----- nvinfo : EIATTR_KPARAM_INFO
	.align		4
.L_9597:
        /*0018*/ 	.byte	0x04, 0x17
        /*001a*/ 	.short	(.L_9599 - .L_9598)
.L_9598:
        /*001c*/ 	.word	0x00000000
        /*0020*/ 	.short	0x0002
        /*0022*/ 	.short	0x0c49
        /*0024*/ 	.byte	0x00, 0xf0, 0x05, 0x00


	//----- nvinfo : EIATTR_KPARAM_INFO
	.align		4
.L_9599:
        /*0028*/ 	.byte	0x04, 0x17
        /*002a*/ 	.short	(.L_9601 - .L_9600)
.L_9600:
        /*002c*/ 	.word	0x00000000
        /*0030*/ 	.short	0x0001
        /*0032*/ 	.short	0x0c48
        /*0034*/ 	.byte	0x00, 0xf0, 0x05, 0x00


	//----- nvinfo : EIATTR_KPARAM_INFO
	.align		4
.L_9601:
        /*0038*/ 	.byte	0x04, 0x17
        /*003a*/ 	.short	(.L_9603 - .L_9602)
.L_9602:
        /*003c*/ 	.word	0x00000000
        /*0040*/ 	.short	0x0000
        /*0042*/ 	.short	0x0000
        /*0044*/ 	.byte	0x00, 0xf0, 0x21, 0x31


	//----- nvinfo : EIATTR_SPARSE_MMA_MASK
	.align		4
.L_9603:
        /*0048*/ 	.byte	0x03, 0x50
        /*004a*/ 	.short	0x0000


	//----- nvinfo : EIATTR_MAXREG_COUNT
	.align		4
        /*004c*/ 	.byte	0x03, 0x1b
        /*004e*/ 	.short	0x0080


	//----- nvinfo : EIATTR_MERCURY_ISA_VERSION
	.align		4
        /*0050*/ 	.byte	0x03, 0x5f
        /*0052*/ 	.short	0x0101


	//----- nvinfo : EIATTR_EXIT_INSTR_OFFSETS
	.align		4
        /*0054*/ 	.byte	0x04, 0x1c
        /*0056*/ 	.short	(.L_9605 - .L_9604)


	//   ....[0]....
.L_9604:
        /*0058*/ 	.word	0x00000160


	//   ....[1]....
        /*005c*/ 	.word	0x000006f0


	//   ....[2]....
        /*0060*/ 	.word	0x00000750


	//   ....[3]....
        /*0064*/ 	.word	0x000008f0


	//----- nvinfo : EIATTR_MAX_THREADS
	.align		4
.L_9605:
        /*0068*/ 	.byte	0x04, 0x05
        /*006a*/ 	.short	(.L_9607 - .L_9606)
.L_9606:
        /*006c*/ 	.word	0x00000200
        /*0070*/ 	.word	0x00000001
        /*0074*/ 	.word	0x00000001


	//----- nvinfo : EIATTR_CRS_STACK_SIZE
	.align		4
.L_9607:
        /*0078*/ 	.byte	0x04, 0x1e
        /*007a*/ 	.short	(.L_9609 - .L_9608)
.L_9608:
        /*007c*/ 	.word	0x00000000


	//----- nvinfo : EIATTR_CBANK_PARAM_SIZE
	.align		4
.L_9609:
        /*0080*/ 	.byte	0x03, 0x19
        /*0082*/ 	.short	0x0c50


	//----- nvinfo : EIATTR_PARAM_CBANK
	.align		4
        /*0084*/ 	.byte	0x04, 0x0a
        /*0086*/ 	.short	(.L_9611 - .L_9610)
	.align		4
.L_9610:
        /*0088*/ 	.word	index@(.nv.constant0._ZN2at6native55_GLOBAL__N__de093ff9_22_ForeachBinaryOpList_cu_a911ec4325multi_tensor_apply_kernelINS1_18TensorListMetadataILi2EEENS1_24BinaryOpListAlphaFunctorIfLi2ELi2ELi0EEEJSt5minusIfEfEEEvT_T0_DpT1_)
        /*008c*/ 	.short	0x0210
        /*008e*/ 	.short	0x0c50


	//----- nvinfo : EIATTR_SW_WAR
	.align		4
.L_9611:
        /*0090*/ 	.byte	0x04, 0x36
        /*0092*/ 	.short	(.L_9613 - .L_9612)
.L_9612:
        /*0094*/ 	.word	0x00000008
.L_9613:


//--------------------- .nv.info._ZN2at6native55_GLOBAL__N__de093ff9_22_ForeachBinaryOpList_cu_a911ec4325multi_tensor_apply_kernelINS1_18TensorListMetadataILi2EEENS1_24BinaryOpListAlphaFunctorIdLi2ELi2ELi0EEEJSt5minusIdEdEEEvT_T0_DpT1_ --------------------------
	.section	.nv.info._ZN2at6native55_GLOBAL__N__de093ff9_22_ForeachBinaryOpList_cu_a911ec4325multi_tensor_apply_kernelINS1_18TensorListMetadataILi2EEENS1_24BinaryOpListAlphaFunctorIdLi2ELi2ELi0EEEJSt5minusIdEdEEEvT_T0_DpT1_,"",@"SHT_CUDA_INFO"
	.sectionflags	@""
	.align	4


	//----- nvinfo : EIATTR_CUDA_API_VERSION
	.align		4
        /*0000*/ 	.byte	0x04, 0x37
        /*0002*/ 	.short	(.L_9615 - .L_9614)
.L_9614:
        /*0004*/ 	.word	0x00000082


	//----- nvinfo : EIATTR_KPARAM_INFO
	.align		4
.L_9615:
        /*0008*/ 	.byte	0x04, 0x17
        /*000a*/ 	.short	(.L_9617 - .L_9616)
.L_9616:
        /*000c*/ 	.word	0x00000000
        /*0010*/ 	.short	0x0003
        /*0012*/ 	.short	0x0c50
        /*0014*/ 	.byte	0x00, 0xf0, 0x21, 0x00


	//----- nvinfo : EIATTR_KPARAM_INFO
	.align		4
.L_9617:
        /*0018*/ 	.byte	0x04, 0x17
        /*001a*/ 	.short	(.L_9619 - .L_9618)
.L_9618:
        /*001c*/ 	.word	0x00000000
        /*0020*/ 	.short	0x0002
        /*0022*/ 	.short	0x0c49
        /*0024*/ 	.byte	0x00, 0xf0, 0x05, 0x00


	//----- nvinfo : EIATTR_KPARAM_INFO
	.align		4
.L_9619:
        /*0028*/ 	.byte	0x04, 0x17
        /*002a*/ 	.short	(.L_9621 - .L_9620)
.L_9620:
        /*002c*/ 	.word	0x00000000
        /*0030*/ 	.short	0x0001
        /*0032*/ 	.short	0x0c48
        /*0034*/ 	.byte	0x00, 0xf0, 0x05, 0x00


	//----- nvinfo : EIATTR_KPARAM_INFO
	.align		4
.L_9621:
        /*0038*/ 	.byte	0x04, 0x17
        /*003a*/ 	.short	(.L_9623 - .L_9622)
.L_9622:
        /*003c*/ 	.word	0x00000000
        /*0040*/ 	.short	0x0000
        /*0042*/ 	.short	0x0000
        /*0044*/ 	.byte	0x00, 0xf0, 0x21, 0x31


	//----- nvinfo : EIATTR_SPARSE_MMA_MASK
	.align		4
.L_9623:
        /*0048*/ 	.byte	0x03, 0x50
        /*004a*/ 	.short	0x0000


	//----- nvinfo : EIATTR_MAXREG_COUNT
	.align		4
        /*004c*/ 	.byte	0x03, 0x1b
        /*004e*/ 	.short	0x0080


	//----- nvinfo : EIATTR_MERCURY_ISA_VERSION
	.align		4
        /*0050*/ 	.byte	0x03, 0x5f
        /*0052*/ 	.short	0x0101


	//----- nvinfo : EIATTR_EXIT_INSTR_OFFSETS
	.align		4
        /*0054*/ 	.byte	0x04, 0x1c
        /*0056*/ 	.short	(.L_9625 - .L_9624)


	//   ....[0]....
.L_9624:
        /*0058*/ 	.word	0x00000180


	//   ....[1]....
        /*005c*/ 	.word	0x00000730


	//   ....[2]....
        /*0060*/ 	.word	0x00000790


	//   ....[3]....
        /*0064*/ 	.word	0x00000960


	//----- nvinfo : EIATTR_MAX_THREADS
	.align		4
.L_9625:
        /*0068*/ 	.byte	0x04, 0x05
        /*006a*/ 	.short	(.L_9627 - .L_9626)
.L_9626:
        /*006c*/ 	.word	0x00000200
        /*0070*/ 	.word	0x00000001
        /*0074*/ 	.word	0x00000001


	//----- nvinfo : EIATTR_CRS_STACK_SIZE
	.align		4
.L_9627:
        /*0078*/ 	.byte	0x04, 0x1e
        /*007a*/ 	.short	(.L_9629 - .L_9628)
.L_9628:
        /*007c*/ 	.word	0x00000000


	//----- nvinfo : EIATTR_CBANK_PARAM_SIZE
	.align		4
.L_9629:
        /*0080*/ 	.byte	0x03, 0x19
        /*0082*/ 	.short	0x0c58


	//----- nvinfo : EIATTR_PARAM_CBANK
	.align		4
        /*0084*/ 	.byte	0x04, 0x0a
        /*0086*/ 	.short	(.L_9631 - .L_9630)
	.align		4
.L_9630:
        /*0088*/ 	.word	index@(.nv.constant0._ZN2at6native55_GLOBAL__N__de093ff9_22_ForeachBinaryOpList_cu_a911ec4325multi_tensor_apply_kernelINS1_18TensorListMetadataILi2EEENS1_24BinaryOpListAlphaFunctorIdLi2ELi2ELi0EEEJSt5minusIdEdEEEvT_T0_DpT1_)
        /*008c*/ 	.short	0x0210
        /*008e*/ 	.short	0x0c58


	//----- nvinfo : EIATTR_SW_WAR
	.align		4
.L_9631:
        /*0090*/ 	.byte	0x04, 0x36
        /*0092*/ 	.short	(.L_9633 - .L_9632)
.L_9632:
        /*0094*/ 	.word	0x00000008
.L_9633:


//--------------------- .nv.info._ZN2at6native55_GLOBAL__N__de093ff9_22_ForeachBinaryOpList_cu_a911ec4325multi_tensor_apply_kernelINS1_18TensorListMetadataILi2EEENS1_24BinaryOpListAlphaFunctorIsLi2ELi2ELi0EEEJSt5minusIsEsEEEvT_T0_DpT1_ --------------------------
	.section	.nv.info._ZN2at6native55_GLOBAL__N__de093ff9_22_ForeachBinaryOpList_cu_a911ec4325multi_tensor_apply_kernelINS1_18TensorListMetadataILi2EEENS1_24BinaryOpListAlphaFunctorIsLi2ELi2ELi0EEEJSt5minusIsEsEEEvT_T0_DpT1_,"",@"SHT_CUDA_INFO"
	.sectionflags	@""
	.align	4


	//----- nvinfo : EIATTR_CUDA_API_VERSION
	.align		4
        /*0000*/ 	.byte	0x04, 0x37
        /*0002*/ 	.short	(.L_9635 - .L_9634)
.L_9634:
        /*0004*/ 	.word	0x00000082


	//----- nvinfo : EIATTR_KPARAM_INFO
	.align		4
.L_9635:
        /*0008*/ 	.byte	0x04, 0x17
        /*000a*/ 	.short	(.L_9637 - .L_9636)
.L_9636:
        /*000c*/ 	.word	0x00000000
        /*0010*/ 	.short	0x0003
        /*0012*/ 	.short	0x0c4a
        /*0014*/ 	.byte	0x00, 0xf0, 0x09, 0x00


	//----- nvinfo : EIATTR_KPARAM_INFO
	.align		4
.L_9637:
        /*0018*/ 	.byte	0x04, 0x17
        /*001a*/ 	.short	(.L_9639 - .L_9638)
.L_9638:
        /*001c*/ 	.word	0x00000000
        /*0020*/ 	.short	0x0002
        /*0022*/ 	.short	0x0c49
        /*0024*/ 	.byte	0x00, 0xf0, 0x05, 0x00


	//----- nvinfo : EIATTR_KPARAM_INFO
	.align		4
.L_9639:
        /*0028*/ 	.byte	0x04, 0x17
        /*002a*/ 	.short	(.L_9641 - .L_9640)
.L_9640:
        /*002c*/ 	.word	0x00000000
        /*0030*/ 	.short	0x0001
        /*0032*/ 	.short	0x0c48
        /*0034*/ 	.byte	0x00, 0xf0, 0x05, 0x00


	//----- nvinfo : EIATTR_KPARAM_INFO
	.align		4
.L_9641:
        /*0038*/ 	.byte	0x04, 0x17
        /*003a*/ 	.short	(.L_9643 - .L_9642)
.L_9642:
        /*003c*/ 	.word	0x00000000
        /*0040*/ 	.short	0x0000
        /*0042*/ 	.short	0x0000
        /*0044*/ 	.byte	0x00, 0xf0, 0x21, 0x31


	//----- nvinfo : EIATTR_SPARSE_MMA_MASK
	.align		4
.L_9643:
        /*0048*/ 	.byte	0x03, 0x50
        /*004a*/ 	.short	0x0000


	//----- nvinfo : EIATTR_MAXREG_COUNT
	.align		4
        /*004c*/ 	.byte	0x03, 0x1b
        /*004e*/ 	.short	0x0080


	//----- nvinfo : EIATTR_MERCURY_ISA_VERSION
	.align		4
        /*0050*/ 	.byte	0x03, 0x5f
        /*0052*/ 	.short	0x0101


	//----- nvinfo : EIATTR_EXIT_INSTR_OFFSETS
	.align		4
        /*0054*/ 	.byte	0x04, 0x1c
        /*0056*/ 	.short	(.L_9645 - .L_9644)


	//   ....[0]....
.L_9644:
        /*0058*/ 	.word	0x00000180


	//   ....[1]....
        /*005c*/ 	.word	0x000007d0


	//   ....[2]....
        /*0060*/ 	.word	0x00000830


	//   ....[3]....
        /*0064*/ 	.word	0x00000b20


	//----- nvinfo : EIATTR_MAX_THREADS
	.align		4
.L_9645:
        /*0068*/ 	.byte	0x04, 0x05
        /*006a*/ 	.short	(.L_9647 - .L_9646)
.L_9646:
        /*006c*/ 	.word	0x00000200
        /*0070*/ 	.word	0x00000001
        /*0074*/ 	.word	0x00000001


	//----- nvinfo : EIATTR_CRS_STACK_SIZE
	.align		4
.L_9647:
        /*0078*/ 	.byte	0x04, 0x1e
        /*007a*/ 	.short	(.L_9649 - .L_9648)
.L_9648:
        /*007c*/ 	.word	0x00000000


	//----- nvinfo : EIATTR_CBANK_PARAM_SIZE
	.align		4
.L_9649:
        /*0080*/ 	.byte	0x03, 0x19
        /*0082*/ 	.short	0x0c4c


	//----- nvinfo : EIATTR_PARAM_CBANK
	.align		4
        /*0084*/ 	.byte	0x04, 0x0a
        /*0086*/ 	.short	(.L_9651 - .L_9650)
	.align		4
.L_9650:
        /*0088*/ 	.word	index@(.nv.constant0._ZN2at6native55_GLOBAL__N__de093ff9_22_ForeachBinaryOpList_cu_a911ec4325multi_tensor_apply_kernelINS1_18TensorListMetadataILi2EEENS1_24BinaryOpListAlphaFunctorIsLi2ELi2ELi0EEEJSt5minusIsEsEEEvT_T0_DpT1_)
        /*008c*/ 	.short	0x0210
        /*008e*/ 	.short	0x0c4c


	//----- nvinfo : EIATTR_SW_WAR
	.align		4
.L_9651:
        /*0090*/ 	.byte	0x04, 0x36
        /*0092*/ 	.short	(.L_9653 - .L_9652)
.L_9652:
        /*0094*/ 	.word	0x00000008
.L_9653:


//--------------------- .nv.info._ZN2at6native55_GLOBAL__N__de093ff9_22_ForeachBinaryOpList_cu_a911ec4325multi_tensor_apply_kernelINS1_18TensorListMetadataILi2EEENS1_24BinaryOpListAlphaFunctorIlLi2ELi2ELi0EEEJSt5minusIlElEEEvT_T0_DpT1_ --------------------------
	.section	.nv.info._ZN2at6native55_GLOBAL__N__de093ff9_22_ForeachBinaryOpList_cu_a911ec4325multi_tensor_apply_kernelINS1_18TensorListMetadataILi2EEENS1_24BinaryOpListAlphaFunctorIlLi2ELi2ELi0EEEJSt5minusIlElEEEvT_T0_DpT1_,"",@"SHT_CUDA_INFO"
	.sectionflags	@""
	.align	4


	//----- nvinfo : EIATTR_CUDA_API_VERSION
	.align		4
        /*0000*/ 	.byte	0x04, 0x37
        /*0002*/ 	.short	(.L_9655 - .L_9654)
.L_9654:
        /*0004*/ 	.word	0x00000082


	//----- nvinfo : EIATTR_KPARAM_INFO
	.align		4
.L_9655:
        /*0008*/ 	.byte	0x04, 0x17
        /*000a*/ 	.short	(.L_9657 - .L_9656)
.L_9656:
        /*000c*/ 	.word	0x00000000
        /*0010*/ 	.short	0x0003
        /*0012*/ 	.short	0x0c50
        /*0014*/ 	.byte	0x00, 0xf0, 0x21, 0x00


	//----- nvinfo : EIATTR_KPARAM_INFO
	.align		4
.L_9657:
        /*0018*/ 	.byte	0x04, 0x17
        /*001a*/ 	.short	(.L_9659 - .L_9658)
.L_9658:
        /*001c*/ 	.word	0x00000000
        /*0020*/ 	.short	0x0002
        /*0022*/ 	.short	0x0c49
        /*0024*/ 	.byte	0x00, 0xf0, 0x05, 0x00


	//----- nvinfo : EIATTR_KPARAM_INFO
	.align		4
.L_9659:
        /*0028*/ 	.byte	0x04, 0x17
        /*002a*/ 	.short	(.L_9661 - .L_9660)
.L_9660:
        /*002c*/ 	.word	0x00000000
        /*0030*/ 	.short	0x0001
        /*0032*/ 	.short	0x0c48
        /*0034*/ 	.byte	0x00, 0xf0, 0x05, 0x00


	//----- nvinfo : EIATTR_KPARAM_INFO
	.align		4
.L_9661:
        /*0038*/ 	.byte	0x04, 0x17
        /*003a*/ 	.short	(.L_9663 - .L_9662)
.L_9662:
        /*003c*/ 	.word	0x00000000
        /*0040*/ 	.short	0x0000
        /*0042*/ 	.short	0x0000
        /*0044*/ 	.byte	0x00, 0xf0, 0x21, 0x31


	//----- nvinfo : EIATTR_SPARSE_MMA_MASK
	.align		4
.L_9663:
        /*0048*/ 	.byte	0x03, 0x50
        /*004a*/ 	.short	0x0000


	//----- nvinfo : EIATTR_MAXREG_COUNT
	.align		4
        /*004c*/ 	.byte	0x03, 0x1b
        /*004e*/ 	.short	0x0080


	//----- nvinfo : EIATTR_MERCURY_ISA_VERSION
	.align		4
        /*0050*/ 	.byte	0x03, 0x5f
        /*0052*/ 	.short	0x0101


	//----- nvinfo : EIATTR_EXIT_INSTR_OFFSETS
	.align		4
        /*0054*/ 	.byte	0x04, 0x1c
        /*0056*/ 	.short	(.L_9665 - .L_9664)


	//   ....[0]....
.L_9664:
        /*0058*/ 	.word	0x00000180


	//   ....[1]....
        /*005c*/ 	.word	0x00000870


	//   ....[2]....
        /*0060*/ 	.word	0x000008d0


	//   ....[3]....
        /*0064*/ 	.word	0x00000c10


	//----- nvinfo : EIATTR_MAX_THREADS
	.align		4
.L_9665:
        /*0068*/ 	.byte	0x04, 0x05
        /*006a*/ 	.short	(.L_9667 - .L_9666)
.L_9666:
        /*006c*/ 	.word	0x00000200
        /*0070*/ 	.word	0x00000001
        /*0074*/ 	.word	0x00000001


	//----- nvinfo : EIATTR_CRS_STACK_SIZE
	.align		4
.L_9667:
        /*0078*/ 	.byte	0x04, 0x1e
        /*007a*/ 	.short	(.L_9669 - .L_9668)
.L_9668:
        /*007c*/ 	.word	0x00000000


	//----- nvinfo : EIATTR_CBANK_PARAM_SIZE
	.align		4
.L_9669:
        /*0080*/ 	.byte	0x03, 0x19
        /*0082*/ 	.short	0x0c58


	//----- nvinfo : EIATTR_PARAM_CBANK
	.align		4
        /*0084*/ 	.byte	0x04, 0x0a
        /*0086*/ 	.short	(.L_9671 - .L_9670)
	.align		4
.L_9670:
        /*0088*/ 	.word	index@(.nv.constant0._ZN2at6native55_GLOBAL__N__de093ff9_22_ForeachBinaryOpList_cu_a911ec4325multi_tensor_apply_kernelINS1_18TensorListMetadataILi2EEENS1_24BinaryOpListAlphaFunctorIlLi2ELi2ELi0EEEJSt5minusIlElEEEvT_T0_DpT1_)
        /*008c*/ 	.short	0x0210
        /*008e*/ 	.short	0x0c58


	//----- nvinfo : EIATTR_SW_WAR
	.align		4
.L_9671:
        /*0090*/ 	.byte	0x04, 0x36
        /*0092*/ 	.short	(.L_9673 - .L_9672)
.L_9672:
        /*0094*/ 	.word	0x00000008
.L_9673:


//--------------------- .nv.info._ZN2at6native55_GLOBAL__N__de093ff9_22_ForeachBinaryOpList_cu_a911ec4325multi_tensor_apply_kernelINS1_18TensorListMetadataILi2EEENS1_24BinaryOpListAlphaFunctorIiLi2ELi2ELi0EEEJSt5minusIiEiEEEvT_T0_DpT1_ --------------------------
	.section	.nv.info._ZN2at6native55_GLOBAL__N__de093ff9_22_ForeachBinaryOpList_cu_a911ec4325multi_tensor_apply_kernelINS1_18TensorListMetadataILi2EEENS1_24BinaryOpListAlphaFunctorIiLi2ELi2ELi0EEEJSt5minusIiEiEEEvT_T0_DpT1_,"",@"SHT_CUDA_INFO"
	.sectionflags	@""
	.align	4


	//----- nvinfo : EIATTR_CUDA_API_VERSION
	.align		4
        /*0000*/ 	.byte	0x04, 0x37
        /*0002*/ 	.short	(.L_9675 - .L_9674)
.L_9674:
        /*0004*/ 	.word	0x00000082


	//----- nvinfo : EIATTR_KPARAM_INFO
	.align		4
.L_9675:
        /*0008*/ 	.byte	0x04, 0x17
        /*000a*/ 	.short	(.L_9677 - .L_9676)
.L_9676:
        /*000c*/ 	.word	0x00000000
        /*0010*/ 	.short	0x0003
        /*0012*/ 	.short	0x0c4c
        /*0014*/ 	.byte	0x00, 0xf0, 0x11, 0x00


	//----- nvinfo : EIATTR_KPARAM_INFO
	.align		4
.L_9677:
        /*0018*/ 	.byte	0x04, 0x17
        /*001a*/ 	.short	(.L_9679 - .L_9678)
.L_9678:
        /*001c*/ 	.word	0x00000000
        /*0020*/ 	.short	0x0002
        /*0022*/ 	.short	0x0c49
        /*0024*/ 	.byte	0x00, 0xf0, 0x05, 0x00


	//----- nvinfo : EIATTR_KPARAM_INFO
	.align		4
.L_9679:
        /*0028*/ 	.byte	0x04, 0x17
        /*002a*/ 	.short	(.L_9681 - .L_9680)
.L_9680:
        /*002c*/ 	.word	0x00000000
        /*0030*/ 	.short	0x0001
        /*0032*/ 	.short	0x0c48
        /*0034*/ 	.byte	0x00, 0xf0, 0x05, 0x00


	//----- nvinfo : EIATTR_KPARAM_INFO
	.align		4
.L_9681:
        /*0038*/ 	.byte	0x04, 0x17
        /*003a*/ 	.short	(.L_9683 - .L_9682)
.L_9682:
        /*003c*/ 	.word	0x00000000
        /*0040*/ 	.short	0x0000
        /*0042*/ 	.short	0x0000
        /*0044*/ 	.byte	0x00, 0xf0, 0x21, 0x31


	//----- nvinfo : EIATTR_SPARSE_MMA_MASK
	.align		4
.L_9683:
        /*0048*/ 	.byte	0x03, 0x50
        /*004a*/ 	.short	0x0000


	//----- nvinfo : EIATTR_MAXREG_COUNT
	.align		4
        /*004c*/ 	.byte	0x03, 0x1b
        /*004e*/ 	.short	0x0080


	//----- nvinfo : EIATTR_MERCURY_ISA_VERSION
	.align		4
        /*0050*/ 	.byte	0x03, 0x5f
        /*0052*/ 	.short	0x0101


	//----- nvinfo : EIATTR_EXIT_INSTR_OFFSETS
	.align		4
        /*0054*/ 	.byte	0x04, 0x1c
        /*0056*/ 	.short	(.L_9685 - .L_9684)


	//   ....[0]....
.L_9684:
        /*0058*/ 	.word	0x00000160


	//   ....[1]....
        /*005c*/ 	.word	0x000006f0


	//   ....[2]....
        /*0060*/ 	.word	0x00000750


	//   ....[3]....
        /*0064*/ 	.word	0x00000930


	//----- nvinfo : EIATTR_MAX_THREADS
	.align		4
.L_9685:
        /*0068*/ 	.byte	0x04, 0x05
        /*006a*/ 	.short	(.L_9687 - .L_9686)
.L_9686:
        /*006c*/ 	.word	0x00000200
        /*0070*/ 	.word	0x00000001
        /*0074*/ 	.word	0x00000001


	//----- nvinfo : EIATTR_CRS_STACK_SIZE
	.align		4
.L_9687:
        /*0078*/ 	.byte	0x04, 0x1e
        /*007a*/ 	.short	(.L_9689 - .L_9688)
.L_9688:
        /*007c*/ 	.word	0x00000000


	//----- nvinfo : EIATTR_CBANK_PARAM_SIZE
	.align		4
.L_9689:
        /*0080*/ 	.byte	0x03, 0x19
        /*0082*/ 	.short	0x0c50


	//----- nvinfo : EIATTR_PARAM_CBANK
	.align		4
        /*0084*/ 	.byte	0x04, 0x0a
        /*0086*/ 	.short	(.L_9691 - .L_9690)
	.align		4
.L_9690:
        /*0088*/ 	.word	index@(.nv.constant0._ZN2at6native55_GLOBAL__N__de093ff9_22_ForeachBinaryOpList_cu_a911ec4325multi_tensor_apply_kernelINS1_18TensorListMetadataILi2EEENS1_24BinaryOpListAlphaFunctorIiLi2ELi2ELi0EEEJSt5minusIiEiEEEvT_T0_DpT1_)
        /*008c*/ 	.short	0x0210
        /*008e*/ 	.short	0x0c50


	//----- nvinfo : EIATTR_SW_WAR
	.align		4
.L_9691:
        /*0090*/ 	.byte	0x04, 0x36
        /*0092*/ 	.short	(.L_9693 - .L_9692)
.L_9692:
        /*0094*/ 	.word	0x00000008
.L_9693:


//--------------------- .nv.info._ZN2at6native55_GLOBAL__N__de093ff9_22_ForeachBinaryOpList_cu_a911ec4325multi_tensor_apply_kernelINS1_18TensorListMetadataILi2EEENS1_24BinaryOpListAlphaFunctorIaLi2ELi2ELi0EEEJSt5minusIaEaEEEvT_T0_DpT1_ --------------------------
	.section	.nv.info._ZN2at6native55_GLOBAL__N__de093ff9_22_ForeachBinaryOpList_cu_a911ec4325multi_tensor_apply_kernelINS1_18TensorListMetadataILi2EEENS1_24BinaryOpListAlphaFunctorIaLi2ELi2ELi0EEEJSt5minusIaEaEEEvT_T0_DpT1_,"",@"SHT_CUDA_INFO"
	.sectionflags	@""
	.align	4


	//----- nvinfo : EIATTR_CUDA_API_VERSION
	.align		4
        /*0000*/ 	.byte	0x04, 0x37
        /*0002*/ 	.short	(.L_9695 - .L_9694)
.L_9694:
        /*0004*/ 	.word	0x00000082


	//----- nvinfo : EIATTR_KPARAM_INFO
	.align		4
.L_9695:
        /*0008*/ 	.byte	0x04, 0x17
        /*000a*/ 	.short	(.L_9697 - .L_9696)
.L_9696:
        /*000c*/ 	.word	0x00000000
        /*0010*/ 	.short	0x0003
        /*0012*/ 	.short	0x0c4a
        /*0014*/ 	.byte	0x00, 0xf0, 0x05, 0x00


	//----- nvinfo : EIATTR_KPARAM_INFO
	.align		4
.L_9697:
        /*0018*/ 	.byte	0x04, 0x17
        /*001a*/ 	.short	(.L_9699 - .L_9698)
.L_9698:
        /*001c*/ 	.word	0x00000000
        /*0020*/ 	.short	0x0002
        /*0022*/ 	.short	0x0c49
        /*0024*/ 	.byte	0x00, 0xf0, 0x05, 0x00


	//----- nvinfo : EIATTR_KPARAM_INFO
	.align		4
.L_9699:
        /*0028*/ 	.byte	0x04, 0x17
        /*002a*/ 	.short	(.L_9701 - .L_9700)
.L_9700:
        /*002c*/ 	.word	0x00000000
        /*0030*/ 	.short	0x0001
        /*0032*/ 	.short	0x0c48
        /*0034*/ 	.byte	0x00, 0xf0, 0x05, 0x00


	//----- nvinfo : EIATTR_KPARAM_INFO
	.align		4
.L_9701:
        /*0038*/ 	.byte	0x04, 0x17
        /*003a*/ 	.short	(.L_9703 - .L_9702)
.L_9702:
        /*003c*/ 	.word	0x00000000
        /*0040*/ 	.short	0x0000
        /*0042*/ 	.short	0x0000
        /*0044*/ 	.byte	0x00, 0xf0, 0x21, 0x31


	//----- nvinfo : EIATTR_SPARSE_MMA_MASK
	.align		4
.L_9703:
        /*0048*/ 	.byte	0x03, 0x50
        /*004a*/ 	.short	0x0000


	//----- nvinfo : EIATTR_MAXREG_COUNT
	.align		4
        /*004c*/ 	.byte	0x03, 0x1b
        /*004e*/ 	.short	0x0080


	//----- nvinfo : EIATTR_MERCURY_ISA_VERSION
	.align		4
        /*0050*/ 	.byte	0x03, 0x5f
        /*0052*/ 	.short	0x0101


	//----- nvinfo : EIATTR_EXIT_INSTR_OFFSETS
	.align		4
        /*0054*/ 	.byte	0x04, 0x1c
        /*0056*/ 	.short	(.L_9705 - .L_9704)


	//   ....[0]....
.L_9704:
        /*0058*/ 	.word	0x00000190


	//   ....[1]....
        /*005c*/ 	.word	0x000007b0


	//   ....[2]....
        /*0060*/ 	.word	0x00000810


	//   ....[3]....
        /*0064*/ 	.word	0x00000b20


	//----- nvinfo : EIATTR_MAX_THREADS
	.align		4
.L_9705:
        /*0068*/ 	.byte	0x04, 0x05
        /*006a*/ 	.short	(.L_9707 - .L_9706)
.L_9706:
        /*006c*/ 	.word	0x00000200
        /*0070*/ 	.word	0x00000001
        /*0074*/ 	.word	0x00000001


	//----- nvinfo : EIATTR_CRS_STACK_SIZE
	.align		4
.L_9707:
        /*0078*/ 	.byte	0x04, 0x1e
        /*007a*/ 	.short	(.L_9709 - .L_9708)
.L_9708:
        /*007c*/ 	.word	0x00000000


	//----- nvinfo : EIATTR_CBANK_PARAM_SIZE
	.align		4
.L_9709:
        /*0080*/ 	.byte	0x03, 0x19
        /*0082*/ 	.short	0x0c4b


	//----- nvinfo : EIATTR_PARAM_CBANK
	.align		4
        /*0084*/ 	.byte	0x04, 0x0a
        /*0086*/ 	.short	(.L_9711 - .L_9710)
	.align		4
.L_9710:
        /*0088*/ 	.word	index@(.nv.constant0._ZN2at6native55_GLOBAL__N__de093ff9_22_ForeachBinaryOpList_cu_a911ec4325multi_tensor_apply_kernelINS1_18TensorListMetadataILi2EEENS1_24BinaryOpListAlphaFunctorIaLi2ELi2ELi0EEEJSt5minusIaEaEEEvT_T0_DpT1_)
        /*008c*/ 	.short	0x0210
        /*008e*/ 	.short	0x0c4b


	//----- nvinfo : EIATTR_SW_WAR
	.align		4
.L_9711:
        /*0090*/ 	.byte	0x04, 0x36
        /*0092*/ 	.short	(.L_9713 - .L_9712)
.L_9712:
        /*0094*/ 	.word	0x00000008
.L_9713:


//--------------------- .nv.info._ZN2at6native55_GLOBAL__N__de093ff9_22_ForeachBinaryOpList_cu_a911ec4325multi_tensor_apply_kernelINS1_18TensorListMetadataILi2EEENS1_24BinaryOpListAlphaFunctorIhLi2ELi2ELi0EEEJSt5minusIhEhEEEvT_T0_DpT1_ --------------------------
	.section	.nv.info._ZN2at6native55_GLOBAL__N__de093ff9_22_ForeachBinaryOpList_cu_a911ec4325multi_tensor_apply_kernelINS1_18TensorListMetadataILi2EEENS1_24BinaryOpListAlphaFunctorIhLi2ELi2ELi0EEEJSt5minusIhEhEEEvT_T0_DpT1_,"",@"SHT_CUDA_INFO"
	.sectionflags	@""
	.align	4


	//----- nvinfo : EIATTR_CUDA_API_VERSION
	.align		4
        /*0000*/ 	.byte	0x04, 0x37
        /*0002*/ 	.short	(.L_9715 - .L_9714)
.L_9714:
        /*0004*/ 	.word	0x00000082


	//----- nvinfo : EIATTR_KPARAM_INFO
	.align		4
.L_9715:
        /*0008*/ 	.byte	0x04, 0x17
        /*000a*/ 	.short	(.L_9717 - .L_9716)
.L_9716:
        /*000c*/ 	.word	0x00000000
        /*0010*/ 	.short	0x0003
        /*0012*/ 	.short	0x0c4a
        /*0014*/ 	.byte	0x00, 0xf0, 0x05, 0x00


	//----- nvinfo : EIATTR_KPARAM_INFO
	.align		4
.L_9717:
        /*0018*/ 	.byte	0x04, 0x17
        /*001a*/ 	.short	(.L_9719 - .L_9718)
.L_9718:
        /*001c*/ 	.word	0x00000000
        /*0020*/ 	.short	0x0002
        /*0022*/ 	.short	0x0c49
        /*0024*/ 	.byte	0x00, 0xf0, 0x05, 0x00


	//----- nvinfo : EIATTR_KPARAM_INFO
	.align		4
.L_9719:
        /*0028*/ 	.byte	0x04, 0x17
        /*002a*/ 	.short	(.L_9721 - .L_9720)
.L_9720:
        /*002c*/ 	.word	0x00000000
        /*0030*/ 	.short	0x0001
        /*0032*/ 	.short	0x0c48
        /*0034*/ 	.byte	0x00, 0xf0, 0x05, 0x00


	//----- nvinfo : EIATTR_KPARAM_INFO
	.align		4
.L_9721:
        /*0038*/ 	.byte	0x04, 0x17
        /*003a*/ 	.short	(.L_9723 - .L_9722)
.L_9722:
        /*003c*/ 	.word	0x00000000
        /*0040*/ 	.short	0x0000
        /*0042*/ 	.short	0x0000
        /*0044*/ 	.byte	0x00, 0xf0, 0x21, 0x31


	//----- nvinfo : EIATTR_SPARSE_MMA_MASK
	.align		4
.L_9723:
        /*0048*/ 	.byte	0x03, 0x50
        /*004a*/ 	.short	0x0000


	//----- nvinfo : EIATTR_MAXREG_COUNT
	.align		4
        /*004c*/ 	.byte	0x03, 0x1b
        /*004e*/ 	.short	0x0080


	//----- nvinfo : EIATTR_MERCURY_ISA_VERSION
	.align		4
        /*0050*/ 	.byte	0x03, 0x5f
        /*0052*/ 	.short	0x0101


	//----- nvinfo : EIATTR_EXIT_INSTR_OFFSETS
	.align		4
        /*0054*/ 	.byte	0x04, 0x1c
        /*0056*/ 	.short	(.L_9725 - .L_9724)


	//   ....[0]....
.L_9724:
        /*0058*/ 	.word	0x000001a0


	//   ....[1]....
        /*005c*/ 	.word	0x000007c0


	//   ....[2]....
        /*0060*/ 	.word	0x00000820


	//   ....[3]....
        /*0064*/ 	.word	0x00000b30


	//----- nvinfo : EIATTR_MAX_THREADS
	.align		4
.L_9725:
        /*0068*/ 	.byte	0x04, 0x05
        /*006a*/ 	.short	(.L_9727 - .L_9726)
.L_9726:
        /*006c*/ 	.word	0x00000200
        /*0070*/ 	.word	0x00000001
        /*0074*/ 	.word	0x00000001


	//----- nvinfo : EIATTR_CRS_STACK_SIZE
	.align		4
.L_9727:
        /*0078*/ 	.byte	0x04, 0x1e
        /*007a*/ 	.short	(.L_9729 - .L_9728)
.L_9728:
        /*007c*/ 	.word	0x00000000


	//----- nvinfo : EIATTR_CBANK_PARAM_SIZE
	.align		4
.L_9729:
        /*0080*/ 	.byte	0x03, 0x19
        /*0082*/ 	.short	0x0c4b


	//----- nvinfo : EIATTR_PARAM_CBANK
	.align		4
        /*0084*/ 	.byte	0x04, 0x0a
        /*0086*/ 	.short	(.L_9731 - .L_9730)
	.align		4
.L_9730:
        /*0088*/ 	.word	index@(.nv.constant0._ZN2at6native55_GLOBAL__N__de093ff9_22_ForeachBinaryOpList_cu_a911ec4325multi_tensor_apply_kernelINS1_18TensorListMetadataILi2EEENS1_24BinaryOpListAlphaFunctorIhLi2ELi2ELi0EEEJSt5minusIhEhEEEvT_T0_DpT1_)
        /*008c*/ 	.short	0x0210
        /*008e*/ 	.short	0x0c4b


	//----- nvinfo : EIATTR_SW_WAR
	.align		4
.L_9731:
        /*0090*/ 	.byte	0x04, 0x36
        /*0092*/ 	.short	(.L_9733 - .L_9732)
.L_9732:
        /*0094*/ 	.word	0x00000008
.L_9733:


//--------------------- .nv.info._ZN2at6native55_GLOBAL__N__de093ff9_22_ForeachBinaryOpList_cu_a911ec4325multi_tensor_apply_kernelINS1_18TensorListMetadataILi3EEENS1_24BinaryOpListAlphaFunctorIN3c104HalfELi3ELi2ELi2EEEJSt4plusIfEfEEEvT_T0_DpT1_ --------------------------
	.section	.nv.info._ZN2at6native55_GLOBAL__N__de093ff9_22_ForeachBinaryOpList_cu_a911ec4325multi_tensor_apply_kernelINS1_18TensorListMetadataILi3EEENS1_24BinaryOpListAlphaFunctorIN3c104HalfELi3ELi2ELi2EEEJSt4plusIfEfEEEvT_T0_DpT1_,"",@"SHT_CUDA_INFO"
	.sectionflags	@""
	.align	4


	//----- nvinfo : EIATTR_CUDA_API_VERSION
	.align		4
        /*0000*/ 	.byte	0x04, 0x37
        /*0002*/ 	.short	(.L_9735 - .L_9734)
.L_9734:
        /*0004*/ 	.word	0x00000082


	//----- nvinfo : EIATTR_KPARAM_INFO
	.align		4
.L_9735:
        /*0008*/ 	.byte	0x04, 0x17
        /*000a*/ 	.short	(.L_9737 - .L_9736)
.L_9736:
        /*000c*/ 	.word	0x00000000
        /*0010*/ 	.short	0x0003
        /*0012*/ 	.short	0x0c4c
        /*0014*/ 	.byte	0x00, 0xf0, 0x11, 0x00


	//----- nvinfo : EIATTR_KPARAM_INFO
	.align		4
.L_9737:
        /*0018*/ 	.byte	0x04, 0x17
        /*001a*/ 	.short	(.L_9739 - .L_9738)
.L_9738:
        /*001c*/ 	.word	0x00000000
        /*0020*/ 	.short	0x0002
        /*0022*/ 	.short	0x0c49
        /*0024*/ 	.byte	0x00, 0xf0, 0x05, 0x00


	//----- nvinfo : EIATTR_KPARAM_INFO
	.align		4
.L_9739:
        /*0028*/ 	.byte	0x04, 0x17
        /*002a*/ 	.short	(.L_9741 - .L_9740)
.L_9740:
        /*002c*/ 	.word	0x00000000
        /*0030*/ 	.short	0x0001
        /*0032*/ 	.short	0x0c48
        /*0034*/ 	.byte	0x00, 0xf0, 0x05, 0x00


	//----- nvinfo : EIATTR_KPARAM_INFO
	.align		4
.L_9741:
        /*0038*/ 	.byte	0x04, 0x17
        /*003a*/ 	.short	(.L_9743 - .L_9742)
.L_9742:
        /*003c*/ 	.word	0x00000000
        /*0040*/ 	.short	0x0000
        /*0042*/ 	.short	0x0000
        /*0044*/ 	.byte	0x00, 0xf0, 0x21, 0x31


	//----- nvinfo : EIATTR_SPARSE_MMA_MASK
	.align		4
.L_9743:
        /*0048*/ 	.byte	0x03, 0x50
        /*004a*/ 	.short	0x0000


	//----- nvinfo : EIATTR_MAXREG_COUNT
	.align		4
        /*004c*/ 	.byte	0x03, 0x1b
        /*004e*/ 	.short	0x0080


	//----- nvinfo : EIATTR_MERCURY_ISA_VERSION
	.align		4
        /*0050*/ 	.byte	0x03, 0x5f
        /*0052*/ 	.short	0x0101


	//----- nvinfo : EIATTR_EXIT_INSTR_OFFSETS
	.align		4
        /*0054*/ 	.byte	0x04, 0x1c
        /*0056*/ 	.short	(.L_9745 - .L_9744)


	//   ....[0]....
.L_9744:
        /*0058*/ 	.word	0x000001b0


	//   ....[1]....
        /*005c*/ 	.word	0x000007b0


	//   ....[2]....
        /*0060*/ 	.word	0x00000810


	//   ....[3]....
        /*0064*/ 	.word	0x00000a70


	//----- nvinfo : EIATTR_MAX_THREADS
	.align		4
.L_9745:
        /*0068*/ 	.byte	0x04, 0x05
        /*006a*/ 	.short	(.L_9747 - .L_9746)
.L_9746:
        /*006c*/ 	.word	0x00000200
        /*0070*/ 	.word	0x00000001
        /*0074*/ 	.word	0x00000001


	//----- nvinfo : EIATTR_CRS_STACK_SIZE
	.align		4
.L_9747:
        /*0078*/ 	.byte	0x04, 0x1e
        /*007a*/ 	.short	(.L_9749 - .L_9748)
.L_9748:
        /*007c*/ 	.word	0x00000000


	//----- nvinfo : EIATTR_CBANK_PARAM_SIZE
	.align		4
.L_9749:
        /*0080*/ 	.byte	0x03, 0x19
        /*0082*/ 	.short	0x0c50


	//----- nvinfo : EIATTR_PARAM_CBANK
	.align		4
        /*0084*/ 	.byte	0x04, 0x0a
        /*0086*/ 	.short	(.L_9751 - .L_9750)
	.align		4
.L_9750:
        /*0088*/ 	.word	index@(.nv.constant0._ZN2at6native55_GLOBAL__N__de093ff9_22_ForeachBinaryOpList_cu_a911ec4325multi_tensor_apply_kernelINS1_18TensorListMetadataILi3EEENS1_24BinaryOpListAlphaFunctorIN3c104HalfELi3ELi2ELi2EEEJSt4plusIfEfEEEvT_T0_DpT1_)
        /*008c*/ 	.short	0x0210
        /*008e*/ 	.short	0x0c50


	//----- nvinfo : EIATTR_SW_WAR
	.align		4
.L_9751:
        /*0090*/ 	.byte	0x04, 0x36
        /*0092*/ 	.short	(.L_9753 - .L_9752)
.L_9752:
        /*0094*/ 	.word	0x00000008
.L_9753:


//--------------------- .nv.info._ZN2at6native55_GLOBAL__N__de093ff9_22_ForeachBinaryOpList_cu_a911ec4325multi_tensor_apply_kernelINS1_18TensorListMetadataILi3EEENS1_24BinaryOpListAlphaFunctorIN3c108BFloat16ELi3ELi2ELi2EEEJSt4plusIfEfEEEvT_T0_DpT1_ --------------------------
	.section	.nv.info._ZN2at6native55_GLOBAL__N__de093ff9_22_ForeachBinaryOpList_cu_a911ec4325multi_tensor_apply_kernelINS1_18TensorListMetadataILi3EEENS1_24BinaryOpListAlphaFunctorIN3c108BFloat16ELi3ELi2ELi2EEEJSt4plusIfEfEEEvT_T0_DpT1_,"",@"SHT_CUDA_INFO"
	.sectionflags	@""
	.align	4


	//----- nvinfo : EIATTR_CUDA_API_VERSION
	.align		4
        /*0000*/ 	.byte	0x04, 0x37
        /*0002*/ 	.short	(.L_9755 - .L_9754)
.L_9754:
        /*0004*/ 	.word	0x00000082


	//----- nvinfo : EIATTR_KPARAM_INFO
	.align		4
.L_9755:
        /*0008*/ 	.byte	0x04, 0x17
        /*000a*/ 	.short	(.L_9757 - .L_9756)
.L_9756:
        /*000c*/ 	.word	0x00000000
        /*0010*/ 	.short	0x0003
        /*0012*/ 	.short	0x0c4c
        /*0014*/ 	.byte	0x00, 0xf0, 0x11, 0x00


	//----- nvinfo : EIATTR_KPARAM_INFO
	.align		4
.L_9757:
        /*0018*/ 	.byte	0x04, 0x17
        /*001a*/ 	.short	(.L_9759 - .L_9758)
.L_9758:
        /*001c*/ 	.word	0x00000000
        /*0020*/ 	.short	0x0002
        /*0022*/ 	.short	0x0c49
        /*0024*/ 	.byte	0x00, 0xf0, 0x05, 0x00


	//----- nvinfo : EIATTR_KPARAM_INFO
	.align		4
.L_9759:
        /*0028*/ 	.byte	0x04, 0x17
        /*002a*/ 	.short	(.L_9761 - .L_9760)
.L_9760:
        /*002c*/ 	.word	0x00000000
        /*0030*/ 	.short	0x0001
        /*0032*/ 	.short	0x0c48
        /*0034*/ 	.byte	0x00, 0xf0, 0x05, 0x00


	//----- nvinfo : EIATTR_KPARAM_INFO
	.align		4
.L_9761:
        /*0038*/ 	.byte	0x04, 0x17
        /*003a*/ 	.short	(.L_9763 - .L_9762)
.L_9762:
        /*003c*/ 	.word	0x00000000
        /*0040*/ 	.short	0x0000
        /*0042*/ 	.short	0x0000
        /*0044*/ 	.byte	0x00, 0xf0, 0x21, 0x31


	//----- nvinfo : EIATTR_SPARSE_MMA_MASK
	.align		4
.L_9763:
        /*0048*/ 	.byte	0x03, 0x50
        /*004a*/ 	.short	0x0000


	//----- nvinfo : EIATTR_MAXREG_COUNT
	.align		4
        /*004c*/ 	.byte	0x03, 0x1b
        /*004e*/ 	.short	0x0080


	//----- nvinfo : EIATTR_MERCURY_ISA_VERSION
	.align		4
        /*0050*/ 	.byte	0x03, 0x5f
        /*0052*/ 	.short	0x0101


	//----- nvinfo : EIATTR_EXIT_INSTR_OFFSETS
	.align		4
        /*0054*/ 	.byte	0x04, 0x1c
        /*0056*/ 	.short	(.L_9765 - .L_9764)


	//   ....[0]....
.L_9764:
        /*0058*/ 	.word	0x000001b0


	//   ....[1]....
        /*005c*/ 	.word	0x000007b0


	//   ....[2]....
        /*0060*/ 	.word	0x00000810


	//   ....[3]....
        /*0064*/ 	.word	0x00000ab0


	//----- nvinfo : EIATTR_MAX_THREADS
	.align		4
.L_9765:
        /*0068*/ 	.byte	0x04, 0x05
        /*006a*/ 	.short	(.L_9767 - .L_9766)
.L_9766:
        /*006c*/ 	.word	0x00000200
        /*0070*/ 	.word	0x00000001
        /*0074*/ 	.word	0x00000001


	//----- nvinfo : EIATTR_CRS_STACK_SIZE
	.align		4
.L_9767:
        /*0078*/ 	.byte	0x04, 0x1e
        /*007a*/ 	.short	(.L_9769 - .L_9768)
.L_9768:
        /*007c*/ 	.word	0x00000000


	//----- nvinfo : EIATTR_CBANK_PARAM_SIZE
	.align		4
.L_9769:
        /*0080*/ 	.byte	0x03, 0x19
        /*0082*/ 	.short	0x0c50


	//----- nvinfo : EIATTR_PARAM_CBANK
	.align		4
        /*0084*/ 	.byte	0x04, 0x0a
        /*0086*/ 	.short	(.L_9771 - .L_9770)
	.align		4
.L_9770:
        /*0088*/ 	.word	index@(.nv.constant0._ZN2at6native55_GLOBAL__N__de093ff9_22_ForeachBinaryOpList_cu_a911ec4325multi_tensor_apply_kernelINS1_18TensorListMetadataILi3EEENS1_24BinaryOpListAlphaFunctorIN3c108BFloat16ELi3ELi2ELi2EEEJSt4plusIfEfEEEvT_T0_DpT1_)
        /*008c*/ 	.short	0x0210
        /*008e*/ 	.short	0x0c50


	//----- nvinfo : EIATTR_SW_WAR
	.align		4
.L_9771:
        /*0090*/ 	.byte	0x04, 0x36
        /*0092*/ 	.short	(.L_9773 - .L_9772)
.L_9772:
        /*0094*/ 	.word	0x00000008
.L_9773:


//--------------------- .nv.info._ZN2at6native55_GLOBAL__N__de093ff9_22_ForeachBinaryOpList_cu_a911ec4325multi_tensor_apply_kernelINS1_18TensorListMetadataILi3EEENS1_24BinaryOpListAlphaFunctorIbLi3ELi2ELi2EEEJSt4plusIbEbEEEvT_T0_DpT1_ --------------------------
	.section	.nv.info._ZN2at6native55_GLOBAL__N__de093ff9_22_ForeachBinaryOpList_cu_a911ec4325multi_tensor_apply_kernelINS1_18TensorListMetadataILi3EEENS1_24BinaryOpListAlphaFunctorIbLi3ELi2ELi2EEEJSt4plusIbEbEEEvT_T0_DpT1_,"",@"SHT_CUDA_INFO"
	.sectionflags	@""
	.align	4


	//----- nvinfo : EIATTR_CUDA_API_VERSION
	.align		4
        /*0000*/ 	.byte	0x04, 0x37
        /*0002*/ 	.short	(.L_9775 - .L_9774)
.L_9774:
        /*0004*/ 	.word	0x00000082


	//----- nvinfo : EIATTR_KPARAM_INFO
	.align		4
.L_9775:
        /*0008*/ 	.byte	0x04, 0x17
        /*000a*/ 	.short	(.L_9777 - .L_9776)
.L_9776:
        /*000c*/ 	.word	0x00000000
        /*0010*/ 	.short	0x0003
        /*0012*/ 	.short	0x0c4a
        /*0014*/ 	.byte	0x00, 0xf0, 0x05, 0x00


	//----- nvinfo : EIATTR_KPARAM_INFO
	.align		4
.L_9777:
        /*0018*/ 	.byte	0x04, 0x17
        /*001a*/ 	.short	(.L_9779 - .L_9778)
.L_9778:
        /*001c*/ 	.word	0x00000000
        /*0020*/ 	.short	0x0002
        /*0022*/ 	.short	0x0c49
        /*0024*/ 	.byte	0x00, 0xf0, 0x05, 0x00


	//----- nvinfo : EIATTR_KPARAM_INFO
	.align		4
.L_9779:
        /*0028*/ 	.byte	0x04, 0x17
        /*002a*/ 	.short	(.L_9781 - .L_9780)
.L_9780:
        /*002c*/ 	.word	0x00000000
        /*0030*/ 	.short	0x0001
        /*0032*/ 	.short	0x0c48
        /*0034*/ 	.byte	0x00, 0xf0, 0x05, 0x00


	//----- nvinfo : EIATTR_KPARAM_INFO
	.align		4
.L_9781:
        /*0038*/ 	.byte	0x04, 0x17
        /*003a*/ 	.short	(.L_9783 - .L_9782)
.L_9782:
        /*003c*/ 	.word	0x00000000
        /*0040*/ 	.short	0x0000
        /*0042*/ 	.short	0x0000
        /*0044*/ 	.byte	0x00, 0xf0, 0x21, 0x31


	//----- nvinfo : EIATTR_SPARSE_MMA_MASK
	.align		4
.L_9783:
        /*0048*/ 	.byte	0x03, 0x50
        /*004a*/ 	.short	0x0000


	//----- nvinfo : EIATTR_MAXREG_COUNT
	.align		4
        /*004c*/ 	.byte	0x03, 0x1b
        /*004e*/ 	.short	0x0080


	//----- nvinfo : EIATTR_MERCURY_ISA_VERSION
	.align		4
        /*0050*/ 	.byte	0x03, 0x5f
        /*0052*/ 	.short	0x0101


	//----- nvinfo : EIATTR_EXIT_INSTR_OFFSETS
	.align		4
        /*0054*/ 	.byte	0x04, 0x1c
        /*0056*/ 	.short	(.L_9785 - .L_9784)


	//   ....[0]....
.L_9784:
        /*0058*/ 	.word	0x000001c0


	//   ....[1]....
        /*005c*/ 	.word	0x00000880


	//   ....[2]....
        /*0060*/ 	.word	0x000008e0


	//   ....[3]....
        /*0064*/ 	.word	0x00000ca0


	//----- nvinfo : EIATTR_MAX_THREADS
	.align		4
.L_9785:
        /*0068*/ 	.byte	0x04, 0x05
        /*006a*/ 	.short	(.L_9787 - .L_9786)
.L_9786:
        /*006c*/ 	.word	0x00000200
        /*0070*/ 	.word	0x00000001
        /*0074*/ 	.word	0x00000001


	//----- nvinfo : EIATTR_CRS_STACK_SIZE
	.align		4
.L_9787:
        /*0078*/ 	.byte	0x04, 0x1e
        /*007a*/ 	.short	(.L_9789 - .L_9788)
.L_9788:
        /*007c*/ 	.word	0x00000000


	//----- nvinfo : EIATTR_CBANK_PARAM_SIZE
	.align		4
.L_9789:
        /*0080*/ 	.byte	0x03, 0x19
        /*0082*/ 	.short	0x0c4b


	//----- nvinfo : EIATTR_PARAM_CBANK
	.align		4
        /*0084*/ 	.byte	0x04, 0x0a
        /*0086*/ 	.short	(.L_9791 - .L_9790)
	.align		4
.L_9790:
        /*0088*/ 	.word	index@(.nv.constant0._ZN2at6native55_GLOBAL__N__de093ff9_22_ForeachBinaryOpList_cu_a911ec4325multi_tensor_apply_kernelINS1_18TensorListMetadataILi3EEENS1_24BinaryOpListAlphaFunctorIbLi3ELi2ELi2EEEJSt4plusIbEbEEEvT_T0_DpT1_)
        /*008c*/ 	.short	0x0210
        /*008e*/ 	.short	0x0c4b


	//----- nvinfo : EIATTR_SW_WAR
	.align		4
.L_9791:
        /*0090*/ 	.byte	0x04, 0x36
        /*0092*/ 	.short	(.L_9793 - .L_9792)
.L_9792:
        /*0094*/ 	.word	0x00000008
.L_9793:


//--------------------- .nv.info._ZN2at6native55_GLOBAL__N__de093ff9_22_ForeachBinaryOpList_cu_a911ec4325multi_tensor_apply_kernelINS1_18TensorListMetadataILi3EEENS1_24BinaryOpListAlphaFunctorIN3c107complexIfEELi3ELi2ELi2EEEJSt4plusIS8_ES8_EEEvT_T0_DpT1_ --------------------------
	.section	.nv.info._ZN2at6native55_GLOBAL__N__de093ff9_22_ForeachBinaryOpList_cu_a911ec4325multi_tensor_apply_kernelINS1_18TensorListMetadataILi3EEENS1_24BinaryOpListAlphaFunctorIN3c107complexIfEELi3ELi2ELi2EEEJSt4plusIS8_ES8_EEEvT_T0_DpT1_,"",@"SHT_CUDA_INFO"
	.sectionflags	@""
	.align	4


	//----- nvinfo : EIATTR_CUDA_API_VERSION
	.align		4
        /*0000*/ 	.byte	0x04, 0x37
        /*0002*/ 	.short	(.L_9795 - .L_9794)
.L_9794:
        /*0004*/ 	.word	0x00000082


	//----- nvinfo : EIATTR_KPARAM_INFO
	.align		4
.L_9795:
        /*0008*/ 	.byte	0x04, 0x17
        /*000a*/ 	.short	(.L_9797 - .L_9796)
.L_9796:
        /*000c*/ 	.word	0x00000000
        /*0010*/ 	.short	0x0003
        /*0012*/ 	.short	0x0c50
        /*0014*/ 	.byte	0x00, 0xf0, 0x21, 0x00


	//----- nvinfo : EIATTR_KPARAM_INFO
	.align		4
.L_9797:
        /*0018*/ 	.byte	0x04, 0x17
        /*001a*/ 	.short	(.L_9799 - .L_9798)
.L_9798:
        /*001c*/ 	.word	0x00000000
        /*0020*/ 	.short	0x0002
        /*0022*/ 	.short	0x0c49
        /*0024*/ 	.byte	0x00, 0xf0, 0x05, 0x00


	//----- nvinfo : EIATTR_KPARAM_INFO
	.align		4
.L_9799:
        /*0028*/ 	.byte	0x04, 0x17
        /*002a*/ 	.short	(.L_9801 - .L_9800)
.L_9800:
        /*002c*/ 	.word	0x00000000
        /*0030*/ 	.short	0x0001
        /*0032*/ 	.short	0x0c48
        /*0034*/ 	.byte	0x00, 0xf0, 0x05, 0x00


	//----- nvinfo : EIATTR_KPARAM_INFO
	.align		4
.L_9801:
        /*0038*/ 	.byte	0x04, 0x17
        /*003a*/ 	.short	(.L_9803 - .L_9802)
.L_9802:
        /*003c*/ 	.word	0x00000000
        /*0040*/ 	.short	0x0000
        /*0042*/ 	.short	0x0000
        /*0044*/ 	.byte	0x00, 0xf0, 0x21, 0x31


	//----- nvinfo : EIATTR_SPARSE_MMA_MASK
	.align		4
.L_9803:
        /*0048*/ 	.byte	0x03, 0x50
        /*004a*/ 	.short	0x0000


	//----- nvinfo : EIATTR_MAXREG_COUNT
	.align		4
        /*004c*/ 	.byte	0x03, 0x1b
        /*004e*/ 	.short	0x0080


	//----- nvinfo : EIATTR_MERCURY_ISA_VERSION
	.align		4
        /*0050*/ 	.byte	0x03, 0x5f
        /*0052*/ 	.short	0x0101


	//----- nvinfo : EIATTR_EXIT_INSTR_OFFSETS
	.align		4
        /*0054*/ 	.byte	0x04, 0x1c
        /*0056*/ 	.short	(.L_9805 - .L_9804)


	//   ....[0]....
.L_9804:
        /*0058*/ 	.word	0x000001b0


	//   ....[1]....
        /*005c*/ 	.word	0x000008a0


	//   ....[2]....
        /*0060*/ 	.word	0x00000900


	//   ....[3]....
        /*0064*/ 	.word	0x00000c30


	//----- nvinfo : EIATTR_MAX_THREADS
	.align		4
.L_9805:
        /*0068*/ 	.byte	0x04, 0x05
        /*006a*/ 	.short	(.L_9807 - .L_9806)
.L_9806:
        /*006c*/ 	.word	0x00000200
        /*0070*/ 	.word	0x00000001
        /*0074*/ 	.word	0x00000001


	//----- nvinfo : EIATTR_CRS_STACK_SIZE
	.align		4
.L_9807:
        /*0078*/ 	.byte	0x04, 0x1e
        /*007a*/ 	.short	(.L_9809 - .L_9808)
.L_9808:
        /*007c*/ 	.word	0x00000000


	//----- nvinfo : EIATTR_CBANK_PARAM_SIZE
	.align		4
.L_9809:
        /*0080*/ 	.byte	0x03, 0x19
        /*0082*/ 	.short	0x0c58


	//----- nvinfo : EIATTR_PARAM_CBANK
	.align		4
        /*0084*/ 	.byte	0x04, 0x0a
        /*0086*/ 	.short	(.L_9811 - .L_9810)
	.align		4
.L_9810:
        /*0088*/ 	.word	index@(.nv.constant0._ZN2at6native55_GLOBAL__N__de093ff9_22_ForeachBinaryOpList_cu_a911ec4325multi_tensor_apply_kernelINS1_18TensorListMetadataILi3EEENS1_24BinaryOpListAlphaFunctorIN3c107complexIfEELi3ELi2ELi2EEEJSt4plusIS8_ES8_EEEvT_T0_DpT1_)
        /*008c*/ 	.short	0x0210
        /*008e*/ 	.short	0x0c58


	//----- nvinfo : EIATTR_SW_WAR
	.align		4
.L_9811:
        /*0090*/ 	.byte	0x04, 0x36
        /*0092*/ 	.short	(.L_9813 - .L_9812)
.L_9812:
        /*0094*/ 	.word	0x00000008
.L_9813:


//--------------------- .nv.info._ZN2at6native55_GLOBAL__N__de093ff9_22_ForeachBinaryOpList_cu_a911ec4325multi_tensor_apply_kernelINS1_18TensorListMetadataILi3EEENS1_24BinaryOpListAlphaFunctorIN3c107complexIdEELi3ELi2ELi2EEEJSt4plusIS8_ES8_EEEvT_T0_DpT1_ --------------------------
	.section	.nv.info._ZN2at6native55_GLOBAL__N__de093ff9_22_ForeachBinaryOpList_cu_a911ec4325multi_tensor_apply_kernelINS1_18TensorListMetadataILi3EEENS1_24BinaryOpListAlphaFunctorIN3c107complexIdEELi3ELi2ELi2EEEJSt4plusIS8_ES8_EEEvT_T0_DpT1_,"",@"SHT_CUDA_INFO"
	.sectionflags	@""
	.align	4


	//----- nvinfo : EIATTR_CUDA_API_VERSION
	.align		4
        /*0000*/ 	.byte	0x04, 0x37
        /*0002*/ 	.short	(.L_9815 - .L_9814)
.L_9814:
        /*0004*/ 	.word	0x00000082


	//----- nvinfo : EIATTR_KPARAM_INFO
	.align		4
.L_9815:
        /*0008*/ 	.byte	0x04, 0x17
        /*000a*/ 	.short	(.L_9817 - .L_9816)
.L_9816:
        /*000c*/ 	.word	0x00000000
        /*0010*/ 	.short	0x0003
        /*0012*/ 	.short	0x0c50
        /*0014*/ 	.byte	0x00, 0xf0, 0x41, 0x00


	//----- nvinfo : EIATTR_KPARAM_INFO
	.align		4
.L_9817:
        /*0018*/ 	.byte	0x04, 0x17
        /*001a*/ 	.short	(.L_9819 - .L_9818)
.L_9818:
        /*001c*/ 	.word	0x00000000
        /*0020*/ 	.short	0x0002
        /*0022*/ 	.short	0x0c49
        /*0024*/ 	.byte	0x00, 0xf0, 0x05, 0x00


	//----- nvinfo : EIATTR_KPARAM_INFO
	.align		4
.L_9819:
        /*0028*/ 	.byte	0x04, 0x17
        /*002a*/ 	.short	(.L_9821 - .L_9820)
.L_9820:
        /*002c*/ 	.word	0x00000000
        /*0030*/ 	.short	0x0001
        /*0032*/ 	.short	0x0c48
        /*0034*/ 	.byte	0x00, 0xf0, 0x05, 0x00


	//----- nvinfo : EIATTR_KPARAM_INFO
	.align		4
.L_9821:
        /*0038*/ 	.byte	0x04, 0x17
        /*003a*/ 	.short	(.L_9823 - .L_9822)
.L_9822:
        /*003c*/ 	.word	0x00000000
        /*0040*/ 	.short	0x0000
        /*0042*/ 	.short	0x0000
        /*0044*/ 	.byte	0x00, 0xf0, 0x21, 0x31


	//----- nvinfo : EIATTR_SPARSE_MMA_MASK
	.align		4
.L_9823:
        /*0048*/ 	.byte	0x03, 0x50
        /*004a*/ 	.short	0x0000


	//----- nvinfo : EIATTR_MAXREG_COUNT
	.align		4
        /*004c*/ 	.byte	0x03, 0x1b
        /*004e*/ 	.short	0x0080


	//----- nvinfo : EIATTR_MERCURY_ISA_VERSION
	.align		4
        /*0050*/ 	.byte	0x03, 0x5f
        /*0052*/ 	.short	0x0101


	//----- nvinfo : EIATTR_EXIT_INSTR_OFFSETS
	.align		4
        /*0054*/ 	.byte	0x04, 0x1c
        /*0056*/ 	.short	(.L_9825 - .L_9824)


	//   ....[0]....
.L_9824:
        /*0058*/ 	.word	0x000001b0


	//   ....[1]....
        /*005c*/ 	.word	0x00000930


	//   ....[2]....
        /*0060*/ 	.word	0x00000990


	//   ....[3]....
        /*0064*/ 	.word	0x00000d30


	//----- nvinfo : EIATTR_MAX_THREADS
	.align		4
.L_9825:
        /*0068*/ 	.byte	0x04, 0x05
        /*006a*/ 	.short	(.L_9827 - .L_9826)
.L_9826:
        /*006c*/ 	.word	0x00000200
        /*0070*/ 	.word	0x00000001
        /*0074*/ 	.word	0x00000001


	//----- nvinfo : EIATTR_CRS_STACK_SIZE
	.align		4
.L_9827:
        /*0078*/ 	.byte	0x04, 0x1e
        /*007a*/ 	.short	(.L_9829 - .L_9828)
.L_9828:
        /*007c*/ 	.word	0x00000000


	//----- nvinfo : EIATTR_CBANK_PARAM_SIZE
	.align		4
.L_9829:
        /*0080*/ 	.byte	0x03, 0x19
        /*0082*/ 	.short	0x0c60


	//----- nvinfo : EIATTR_PARAM_CBANK
	.align		4
        /*0084*/ 	.byte	0x04, 0x0a
        /*0086*/ 	.short	(.L_9831 - .L_9830)
	.align		4
.L_9830:
        /*0088*/ 	.word	index@(.nv.constant0._ZN2at6native55_GLOBAL__N__de093ff9_22_ForeachBinaryOpList_cu_a911ec4325multi_tensor_apply_kernelINS1_18TensorListMetadataILi3EEENS1_24BinaryOpListAlphaFunctorIN3c107complexIdEELi3ELi2ELi2EEEJSt4plusIS8_ES8_EEEvT_T0_DpT1_)
        /*008c*/ 	.short	0x0210
        /*008e*/ 	.short	0x0c60


	//----- nvinfo : EIATTR_SW_WAR
	.align		4
.L_9831:
        /*0090*/ 	.byte	0x04, 0x36
        /*0092*/ 	.short	(.L_9833 - .L_9832)
.L_9832:
        /*0094*/ 	.word	0x00000008
.L_9833:


//--------------------- .nv.info._ZN2at6native55_GLOBAL__N__de093ff9_22_ForeachBinaryOpList_cu_a911ec4325multi_tensor_apply_kernelINS1_18TensorListMetadataILi3EEENS1_24BinaryOpListAlphaFunctorIfLi3ELi2ELi2EEEJSt4plusIfEfEEEvT_T0_DpT1_ --------------------------
	.section	.nv.info._ZN2at6native55_GLOBAL__N__de093ff9_22_ForeachBinaryOpList_cu_a911ec4325multi_tensor_apply_kernelINS1_18TensorListMetadataILi3EEENS1_24BinaryOpListAlphaFunctorIfLi3ELi2ELi2EEEJSt4plusIfEfEEEvT_T0_DpT1_,"",@"SHT_CUDA_INFO"
	.sectionflags	@""
	.align	4


	//----- nvinfo : EIATTR_CUDA_API_VERSION
	.align		4
        /*0000*/ 	.byte	0x04, 0x37
        /*0002*/ 	.short	(.L_9835 - .L_9834)
.L_9834:
        /*0004*/ 	.word	0x00000082


	//----- nvinfo : EIATTR_KPARAM_INFO
	.align		4
.L_9835:
        /*0008*/ 	.byte	0x04, 0x17
        /*000a*/ 	.short	(.L_9837 - .L_9836)
.L_9836:
        /*000c*/ 	.word	0x00000000
        /*0010*/ 	.short	0x0003
        /*0012*/ 	.short	0x0c4c
        /*0014*/ 	.byte	0x00, 0xf0, 0x11, 0x00


	//----- nvinfo : EIATTR_KPARAM_INFO
	.align		4
.L_9837:
        /*0018*/ 	.byte	0x04, 0x17
        /*001a*/ 	.short	(.L_9839 - .L_9838)
.L_9838:
        /*001c*/ 	.word	0x00000000
        /*0020*/ 	.short	0x0002
        /*0022*/ 	.short	0x0c49
        /*0024*/ 	.byte	0x00, 0xf0, 0x05, 0x00


	//----- nvinfo : EIATTR_KPARAM_INFO
	.align		4
.L_9839:
        /*0028*/ 	.byte	0x04, 0x17
        /*002a*/ 	.short	(.L_9841 - .L_9840)
.L_9840:
        /*002c*/ 	.word	0x00000000
        /*0030*/ 	.short	0x0001
        /*0032*/ 	.short	0x0c48
        /*0034*/ 	.byte	0x00, 0xf0, 0x05, 0x00


	//----- nvinfo : EIATTR_KPARAM_INFO
	.align		4
.L_9841:
        /*0038*/ 	.byte	0x04, 0x17
        /*003a*/ 	.short	(.L_9843 - .L_9842)
.L_9842:
        /*003c*/ 	.word	0x00000000
        /*0040*/ 	.short	0x0000
        /*0042*/ 	.short	0x0000
        /*0044*/ 	.byte	0x00, 0xf0, 0x21, 0x31


	//----- nvinfo : EIATTR_SPARSE_MMA_MASK
	.align		4
.L_9843:
        /*0048*/ 	.byte	0x03, 0x50
        /*004a*/ 	.short	0x0000


	//----- nvinfo : EIATTR_MAXREG_COUNT
	.align		4
        /*004c*/ 	.byte	0x03, 0x1b
        /*004e*/ 	.short	0x0080


	//----- nvinfo : EIATTR_MERCURY_ISA_VERSION
	.align		4
        /*0050*/ 	.byte	0x03, 0x5f
        /*0052*/ 	.short	0x0101


	//----- nvinfo : EIATTR_EXIT_INSTR_OFFSETS
	.align		4
        /*0054*/ 	.byte	0x04, 0x1c
        /*0056*/ 	.short	(.L_9845 - .L_9844)


	//   ....[0]....
.L_9844:
        /*0058*/ 	.word	0x000001b0


	//   ....[1]....
        /*005c*/ 	.word	0x000006c0


	//   ....[2]....
        /*0060*/ 	.word	0x00000720


	//   ....[3]....
        /*0064*/ 	.word	0x000008e0


	//----- nvinfo : EIATTR_MAX_THREADS
	.align		4
.L_9845:
        /*0068*/ 	.byte	0x04, 0x05
        /*006a*/ 	.short	(.L_9847 - .L_9846)
.L_9846:
        /*006c*/ 	.word	0x00000200
        /*0070*/ 	.word	0x00000001
        /*0074*/ 	.word	0x00000001


	//----- nvinfo : EIATTR_CRS_STACK_SIZE
	.align		4
.L_9847:
        /*0078*/ 	.byte	0x04, 0x1e
        /*007a*/ 	.short	(.L_9849 - .L_9848)
.L_9848:
        /*007c*/ 	.word	0x00000000


	//----- nvinfo : EIATTR_CBANK_PARAM_SIZE
	.align		4
.L_9849:
        /*0080*/ 	.byte	0x03, 0x19
        /*0082*/ 	.short	0x0c50


	//----- nvinfo : EIATTR_PARAM_CBANK
	.align		4
        /*0084*/ 	.byte	0x04, 0x0a
        /*0086*/ 	.short	(.L_9851 - .L_9850)
	.align		4
.L_9850:
        /*0088*/ 	.word	index@(.nv.constant0._ZN2at6native55_GLOBAL__N__de093ff9_22_ForeachBinaryOpList_cu_a911ec4325multi_tensor_apply_kernelINS1_18TensorListMetadataILi3EEENS1_24BinaryOpListAlphaFunctorIfLi3ELi2ELi2EEEJSt4plusIfEfEEEvT_T0_DpT1_)
        /*008c*/ 	.short	0x0210
        /*008e*/ 	.short	0x0c50


	//----- nvinfo : EIATTR_SW_WAR
	.align		4
.L_9851:
        /*0090*/ 	.byte	0x04, 0x36
        /*0092*/ 	.short	(.L_9853 - .L_9852)
.L_9852:
        /*0094*/ 	.word	0x00000008
.L_9853:


//--------------------- .nv.info._ZN2at6native55_GLOBAL__N__de093ff9_22_ForeachBinaryOpList_cu_a911ec4325multi_tensor_apply_kernelINS1_18TensorListMetadataILi3EEENS1_24BinaryOpListAlphaFunctorIdLi3ELi2ELi2EEEJSt4plusIdEdEEEvT_T0_DpT1_ --------------------------
	.section	.nv.info._ZN2at6native55_GLOBAL__N__de093ff9_22_ForeachBinaryOpList_cu_a911ec4325multi_tensor_apply_kernelINS1_18TensorListMetadataILi3EEENS1_24BinaryOpListAlphaFunctorIdLi3ELi2ELi2EEEJSt4plusIdEdEEEvT_T0_DpT1_,"",@"SHT_CUDA_INFO"
	.sectionflags	@""
	.align	4


	//----- nvinfo : EIATTR_CUDA_API_VERSION
	.align		4
        /*0000*/ 	.byte	0x04, 0x37
        /*0002*/ 	.short	(.L_9855 - .L_9854)
.L_9854:
        /*0004*/ 	.word	0x00000082


	//----- nvinfo : EIATTR_KPARAM_INFO
	.align		4
.L_9855:
        /*0008*/ 	.byte	0x04, 0x17
        /*000a*/ 	.short	(.L_9857 - .L_9856)
.L_9856:
        /*000c*/ 	.word	0x00000000
        /*0010*/ 	.short	0x0003
        /*0012*/ 	.short	0x0c50
        /*0014*/ 	.byte	0x00, 0xf0, 0x21, 0x00


	//----- nvinfo : EIATTR_KPARAM_INFO
	.align		4
.L_9857:
        /*0018*/ 	.byte	0x04, 0x17
        /*001a*/ 	.short	(.L_9859 - .L_9858)
.L_9858:
        /*001c*/ 	.word	0x00000000
        /*0020*/ 	.short	0x0002
        /*0022*/ 	.short	0x0c49
        /*0024*/ 	.byte	0x00, 0xf0, 0x05, 0x00


	//----- nvinfo : EIATTR_KPARAM_INFO
	.align		4
.L_9859:
        /*0028*/ 	.byte	0x04, 0x17
        /*002a*/ 	.short	(.L_9861 - .L_9860)
.L_9860:
        /*002c*/ 	.word	0x00000000
        /*0030*/ 	.short	0x0001
        /*0032*/ 	.short	0x0c48
        /*0034*/ 	.byte	0x00, 0xf0, 0x05, 0x00


	//----- nvinfo : EIATTR_KPARAM_INFO
	.align		4
.L_9861:
        /*0038*/ 	.byte	0x04, 0x17
        /*003a*/ 	.short	(.L_9863 - .L_9862)
.L_9862:
        /*003c*/ 	.word	0x00000000
        /*0040*/ 	.short	0x0000
        /*0042*/ 	.short	0x0000
        /*0044*/ 	.byte	0x00, 0xf0, 0x21, 0x31


	//----- nvinfo : EIATTR_SPARSE_MMA_MASK
	.align		4
.L_9863:
        /*0048*/ 	.byte	0x03, 0x50
        /*004a*/ 	.short	0x0000


	//----- nvinfo : EIATTR_MAXREG_COUNT
	.align		4
        /*004c*/ 	.byte	0x03, 0x1b
        /*004e*/ 	.short	0x0080


	//----- nvinfo : EIATTR_MERCURY_ISA_VERSION
	.align		4
        /*0050*/ 	.byte	0x03, 0x5f
        /*0052*/ 	.short	0x0101


	//----- nvinfo : EIATTR_EXIT_INSTR_OFFSETS
	.align		4
        /*0054*/ 	.byte	0x04, 0x1c
        /*0056*/ 	.short	(.L_9865 - .L_9864)


	//   ....[0]....
.L_9864:
        /*0058*/ 	.word	0x000001b0


	//   ....[1]....
        /*005c*/ 	.word	0x00000760


	//   ....[2]....
        /*0060*/ 	.word	0x000007c0


	//   ....[3]....
        /*0064*/ 	.word	0x000009b0


	//----- nvinfo : EIATTR_MAX_THREADS
	.align		4
.L_9865:
        /*0068*/ 	.byte	0x04, 0x05
        /*006a*/ 	.short	(.L_9867 - .L_9866)
.L_9866:
        /*006c*/ 	.word	0x00000200
        /*0070*/ 	.word	0x00000001
        /*0074*/ 	.word	0x00000001


	//----- nvinfo : EIATTR_CRS_STACK_SIZE
	.align		4
.L_9867:
        /*0078*/ 	.byte	0x04, 0x1e
        /*007a*/ 	.short	(.L_9869 - .L_9868)
.L_9868:
        /*007c*/ 	.word	0x00000000


	//----- nvinfo : EIATTR_CBANK_PARAM_SIZE
	.align		4
.L_9869:
        /*0080*/ 	.byte	0x03, 0x19
        /*0082*/ 	.short	0x0c58


	//----- nvinfo : EIATTR_PARAM_CBANK
	.align		4
        /*0084*/ 	.byte	0x04, 0x0a
        /*0086*/ 	.short	(.L_9871 - .L_9870)
	.align		4
.L_9870:
        /*0088*/ 	.word	index@(.nv.constant0._ZN2at6native55_GLOBAL__N__de093ff9_22_ForeachBinaryOpList_cu_a911ec4325multi_tensor_apply_kernelINS1_18TensorListMetadataILi3EEENS1_24BinaryOpListAlphaFunctorIdLi3ELi2ELi2EEEJSt4plusIdEdEEEvT_T0_DpT1_)
        /*008c*/ 	.short	0x0210
        /*008e*/ 	.short	0x0c58


	//----- nvinfo : EIATTR_SW_WAR
	.align		4
.L_9871:
        /*0090*/ 	.byte	0x04, 0x36
        /*0092*/ 	.short	(.L_9873 - .L_9872)
.L_9872:
        /*0094*/ 	.word	0x00000008
.L_9873:


//--------------------- .nv.info._ZN2at6native55_GLOBAL__N__de093ff9_22_ForeachBinaryOpList_cu_a911ec4325multi_tensor_apply_kernelINS1_18TensorListMetadataILi3EEENS1_24BinaryOpListAlphaFunctorIsLi3ELi2ELi2EEEJSt4plusIsEsEEEvT_T0_DpT1_ --------------------------
	.section	.nv.info._ZN2at6native55_GLOBAL__N__de093ff9_22_ForeachBinaryOpList_cu_a911ec4325multi_tensor_apply_kernelINS1_18TensorListMetadataILi3EEENS1_24BinaryOpListAlphaFunctorIsLi3ELi2ELi2EEEJSt4plusIsEsEEEvT_T0_DpT1_,"",@"SHT_CUDA_INFO"
	.sectionflags	@""
	.align	4


	//----- nvinfo : EIATTR_CUDA_API_VERSION
	.align		4
        /*0000*/ 	.byte	0x04, 0x37
        /*0002*/ 	.short	(.L_9875 - .L_9874)
.L_9874:
        /*0004*/ 	.word	0x00000082


	//----- nvinfo : EIATTR_KPARAM_INFO
	.align		4
.L_9875:
        /*0008*/ 	.byte	0x04, 0x17
        /*000a*/ 	.short	(.L_9877 - .L_9876)
.L_9876:
        /*000c*/ 	.word	0x00000000
        /*0010*/ 	.short	0x0003
        /*0012*/ 	.short	0x0c4a
        /*0014*/ 	.byte	0x00, 0xf0, 0x09, 0x00


	//----- nvinfo : EIATTR_KPARAM_INFO
	.align		4
.L_9877:
        /*0018*/ 	.byte	0x04, 0x17
        /*001a*/ 	.short	(.L_9879 - .L_9878)
.L_9878:
        /*001c*/ 	.word	0x00000000
        /*0020*/ 	.short	0x0002
        /*0022*/ 	.short	0x0c49
        /*0024*/ 	.byte	0x00, 0xf0, 0x05, 0x00


	//----- nvinfo : EIATTR_KPARAM_INFO
	.align		4
.L_9879:
        /*0028*/ 	.byte	0x04, 0x17
        /*002a*/ 	.short	(.L_9881 - .L_9880)
.L_9880:
        /*002c*/ 	.word	0x00000000
        /*0030*/ 	.short	0x0001
        /*0032*/ 	.short	0x0c48
        /*0034*/ 	.byte	0x00, 0xf0, 0x05, 0x00


	//----- nvinfo : EIATTR_KPARAM_INFO
	.align		4
.L_9881:
        /*0038*/ 	.byte	0x04, 0x17
        /*003a*/ 	.short	(.L_9883 - .L_9882)
.L_9882:
        /*003c*/ 	.word	0x00000000
        /*0040*/ 	.short	0x0000
        /*0042*/ 	.short	0x0000
        /*0044*/ 	.byte	0x00, 0xf0, 0x21, 0x31


	//----- nvinfo : EIATTR_SPARSE_MMA_MASK
	.align		4
.L_9883:
        /*0048*/ 	.byte	0x03, 0x50
        /*004a*/ 	.short	0x0000


	//----- nvinfo : EIATTR_MAXREG_COUNT
	.align		4
        /*004c*/ 	.byte	0x03, 0x1b
        /*004e*/ 	.short	0x0080


	//----- nvinfo : EIATTR_MERCURY_ISA_VERSION
	.align		4
        /*0050*/ 	.byte	0x03, 0x5f
        /*0052*/ 	.short	0x0101


	//----- nvinfo : EIATTR_EXIT_INSTR_OFFSETS
	.align		4
        /*0054*/ 	.byte	0x04, 0x1c
        /*0056*/ 	.short	(.L_9885 - .L_9884)


	//   ....[0]....
.L_9884:
        /*0058*/ 	.word	0x000001b0


	//   ....[1]....
        /*005c*/ 	.word	0x00000790


	//   ....[2]....
        /*0060*/ 	.word	0x000007f0


	//   ....[3]....
        /*0064*/ 	.word	0x00000a40


	//----- nvinfo : EIATTR_MAX_THREADS
	.align		4
.L_9885:
        /*0068*/ 	.byte	0x04, 0x05
        /*006a*/ 	.short	(.L_9887 - .L_9886)
.L_9886:
        /*006c*/ 	.word	0x00000200
        /*0070*/ 	.word	0x00000001
        /*0074*/ 	.word	0x00000001


	//----- nvinfo : EIATTR_CRS_STACK_SIZE
	.align		4
.L_9887:
        /*0078*/ 	.byte	0x04, 0x1e
        /*007a*/ 	.short	(.L_9889 - .L_9888)
.L_9888:
        /*007c*/ 	.word	0x00000000


	//----- nvinfo : EIATTR_CBANK_PARAM_SIZE
	.align		4
.L_9889:
        /*0080*/ 	.byte	0x03, 0x19
        /*0082*/ 	.short	0x0c4c


	//----- nvinfo : EIATTR_PARAM_CBANK
	.align		4
        /*0084*/ 	.byte	0x04, 0x0a
        /*0086*/ 	.short	(.L_9891 - .L_9890)
	.align		4
.L_9890:
        /*0088*/ 	.word	index@(.nv.constant0._ZN2at6native55_GLOBAL__N__de093ff9_22_ForeachBinaryOpList_cu_a911ec4325multi_tensor_apply_kernelINS1_18TensorListMetadataILi3EEENS1_24BinaryOpListAlphaFunctorIsLi3ELi2ELi2EEEJSt4plusIsEsEEEvT_T0_DpT1_)
        /*008c*/ 	.short	0x0210
        /*008e*/ 	.short	0x0c4c


	//----- nvinfo : EIATTR_SW_WAR
	.align		4
.L_9891:
        /*0090*/ 	.byte	0x04, 0x36
        /*0092*/ 	.short	(.L_9893 - .L_9892)
.L_9892:
        /*0094*/ 	.word	0x00000008
.L_9893:


//--------------------- .nv.info._ZN2at6native55_GLOBAL__N__de093ff9_22_ForeachBinaryOpList_cu_a911ec4325multi_tensor_apply_kernelINS1_18TensorListMetadataILi3EEENS1_24BinaryOpListAlphaFunctorIlLi3ELi2ELi2EEEJSt4plusIlElEEEvT_T0_DpT1_ --------------------------
	.section	.nv.info._ZN2at6native55_GLOBAL__N__de093ff9_22_ForeachBinaryOpList_cu_a911ec4325multi_tensor_apply_kernelINS1_18TensorListMetadataILi3EEENS1_24BinaryOpListAlphaFunctorIlLi3ELi2ELi2EEEJSt4plusIlElEEEvT_T0_DpT1_,"",@"SHT_CUDA_INFO"
	.sectionflags	@""
	.align	4


	//----- nvinfo : EIATTR_CUDA_API_VERSION
	.align		4
        /*0000*/ 	.byte	0x04, 0x37
        /*0002*/ 	.short	(.L_9895 - .L_9894)
.L_9894:
        /*0004*/ 	.word	0x00000082


	//----- nvinfo : EIATTR_KPARAM_INFO
	.align		4
.L_9895:
        /*0008*/ 	.byte	0x04, 0x17
        /*000a*/ 	.short	(.L_9897 - .L_9896)
.L_9896:
        /*000c*/ 	.word	0x00000000
        /*0010*/ 	.short	0x0003
        /*0012*/ 	.short	0x0c50
        /*0014*/ 	.byte	0x00, 0xf0, 0x21, 0x00


	//----- nvinfo : EIATTR_KPARAM_INFO
	.align		4
.L_9897:
        /*0018*/ 	.byte	0x04, 0x17
        /*001a*/ 	.short	(.L_9899 - .L_9898)
.L_9898:
        /*001c*/ 	.word	0x00000000
        /*0020*/ 	.short	0x0002
        /*0022*/ 	.short	0x0c49
        /*0024*/ 	.byte	0x00, 0xf0, 0x05, 0x00


	//----- nvinfo : EIATTR_KPARAM_INFO
	.align		4
.L_9899:
        /*0028*/ 	.byte	0x04, 0x17
        /*002a*/ 	.short	(.L_9901 - .L_9900)
.L_9900:
        /*002c*/ 	.word	0x00000000
        /*0030*/ 	.short	0x0001
        /*0032*/ 	.short	0x0c48
        /*0034*/ 	.byte	0x00, 0xf0, 0x05, 0x00


	//----- nvinfo : EIATTR_KPARAM_INFO
	.align		4
.L_9901:
        /*0038*/ 	.byte	0x04, 0x17
        /*003a*/ 	.short	(.L_9903 - .L_9902)
.L_9902:
        /*003c*/ 	.word	0x00000000
        /*0040*/ 	.short	0x0000
        /*0042*/ 	.short	0x0000
        /*0044*/ 	.byte	0x00, 0xf0, 0x21, 0x31


	//----- nvinfo : EIATTR_SPARSE_MMA_MASK
	.align		4
.L_9903:
        /*0048*/ 	.byte	0x03, 0x50
        /*004a*/ 	.short	0x0000


	//----- nvinfo : EIATTR_MAXREG_COUNT
	.align		4
        /*004c*/ 	.byte	0x03, 0x1b
        /*004e*/ 	.short	0x0080


	//----- nvinfo : EIATTR_MERCURY_ISA_VERSION
	.align		4
        /*0050*/ 	.byte	0x03, 0x5f
        /*0052*/ 	.short	0x0101


	//----- nvinfo : EIATTR_EXIT_INSTR_OFFSETS
	.align		4
        /*0054*/ 	.byte	0x04, 0x1c
        /*0056*/ 	.short	(.L_9905 - .L_9904)


	//   ....[0]....
.L_9904:
        /*0058*/ 	.word	0x000001b0


	//   ....[1]....
        /*005c*/ 	.word	0x00000830


	//   ....[2]....
        /*0060*/ 	.word	0x00000890


	//   ....[3]....
        /*0064*/ 	.word	0x00000b40


	//----- nvinfo : EIATTR_MAX_THREADS
	.align		4
.L_9905:
        /*0068*/ 	.byte	0x04, 0x05
        /*006a*/ 	.short	(.L_9907 - .L_9906)
.L_9906:
        /*006c*/ 	.word	0x00000200
        /*0070*/ 	.word	0x00000001
        /*0074*/ 	.word	0x00000001


	//----- nvinfo : EIATTR_CRS_STACK_SIZE
	.align		4
.L_9907:
        /*0078*/ 	.byte	0x04, 0x1e
        /*007a*/ 	.short	(.L_9909 - .L_9908)
.L_9908:
        /*007c*/ 	.word	0x00000000


	//----- nvinfo : EIATTR_CBANK_PARAM_SIZE
	.align		4
.L_9909:
        /*0080*/ 	.byte	0x03, 0x19
        /*0082*/ 	.short	0x0c58


	//----- nvinfo : EIATTR_PARAM_CBANK
	.align		4
        /*0084*/ 	.byte	0x04, 0x0a
        /*0086*/ 	.short	(.L_9911 - .L_9910)
	.align		4
.L_9910:
        /*0088*/ 	.word	index@(.nv.constant0._ZN2at6native55_GLOBAL__N__de093ff9_22_ForeachBinaryOpList_cu_a911ec4325multi_tensor_apply_kernelINS1_18TensorListMetadataILi3EEENS1_24BinaryOpListAlphaFunctorIlLi3ELi2ELi2EEEJSt4plusIlElEEEvT_T0_DpT1_)
        /*008c*/ 	.short	0x0210
        /*008e*/ 	.short	0x0c58


	//----- nvinfo : EIATTR_SW_WAR
	.align		4
.L_9911:
        /*0090*/ 	.byte	0x04, 0x36
        /*0092*/ 	.short	(.L_9913 - .L_9912)
.L_9912:
        /*0094*/ 	.word	0x00000008
.L_9913:


//--------------------- .nv.info._ZN2at6native55_GLOBAL__N__de093ff9_22_ForeachBinaryOpList_cu_a911ec4325multi_tensor_apply_kernelINS1_18TensorListMetadataILi3EEENS1_24BinaryOpListAlphaFunctorIiLi3ELi2ELi2EEEJSt4plusIiEiEEEvT_T0_DpT1_ --------------------------
	.section	.nv.info._ZN2at6native55_GLOBAL__N__de093ff9_22_ForeachBinaryOpList_cu_a911ec4325multi_tensor_apply_kernelINS1_18TensorListMetadataILi3EEENS1_24BinaryOpListAlphaFunctorIiLi3ELi2ELi2EEEJSt4plusIiEiEEEvT_T0_DpT1_,"",@"SHT_CUDA_INFO"
	.sectionflags	@""
	.align	4


	//----- nvinfo : EIATTR_CUDA_API_VERSION
	.align		4
        /*0000*/ 	.byte	0x04, 0x37
        /*0002*/ 	.short	(.L_9915 - .L_9914)
.L_9914:
        /*0004*/ 	.word	0x00000082


	//----- nvinfo : EIATTR_KPARAM_INFO
	.align		4
.L_9915:
        /*0008*/ 	.byte	0x04, 0x17
        /*000a*/ 	.short	(.L_9917 - .L_9916)
.L_9916:
        /*000c*/ 	.word	0x00000000
        /*0010*/ 	.short	0x0003
        /*0012*/ 	.short	0x0c4c
        /*0014*/ 	.byte	0x00, 0xf0, 0x11, 0x00


	//----- nvinfo : EIATTR_KPARAM_INFO
	.align		4
.L_9917:
        /*0018*/ 	.byte	0x04, 0x17
        /*001a*/ 	.short	(.L_9919 - .L_9918)
.L_9918:
        /*001c*/ 	.word	0x00000000
        /*0020*/ 	.short	0x0002
        /*0022*/ 	.short	0x0c49
        /*0024*/ 	.byte	0x00, 0xf0, 0x05, 0x00


	//----- nvinfo : EIATTR_KPARAM_INFO
	.align		4
.L_9919:
        /*0028*/ 	.byte	0x04, 0x17
        /*002a*/ 	.short	(.L_9921 - .L_9920)
.L_9920:
        /*002c*/ 	.word	0x00000000
        /*0030*/ 	.short	0x0001
        /*0032*/ 	.short	0x0c48
        /*0034*/ 	.byte	0x00, 0xf0, 0x05, 0x00


	//----- nvinfo : EIATTR_KPARAM_INFO
	.align		4
.L_9921:
        /*0038*/ 	.byte	0x04, 0x17
        /*003a*/ 	.short	(.L_9923 - .L_9922)
.L_9922:
        /*003c*/ 	.word	0x00000000
        /*0040*/ 	.short	0x0000
        /*0042*/ 	.short	0x0000
        /*0044*/ 	.byte	0x00, 0xf0, 0x21, 0x31


	//----- nvinfo : EIATTR_SPARSE_MMA_MASK
	.align		4
.L_9923:
        /*0048*/ 	.byte	0x03, 0x50
        /*004a*/ 	.short	0x0000


	//----- nvinfo : EIATTR_MAXREG_COUNT
	.align		4
        /*004c*/ 	.byte	0x03, 0x1b
        /*004e*/ 	.short	0x0080


	//----- nvinfo : EIATTR_MERCURY_ISA_VERSION
	.align		4
        /*0050*/ 	.byte	0x03, 0x5f
        /*0052*/ 	.short	0x0101


	//----- nvinfo : EIATTR_EXIT_INSTR_OFFSETS
	.align		4
        /*0054*/ 	.byte	0x04, 0x1c
        /*0056*/ 	.short	(.L_9925 - .L_9924)


	//   ....[0]....
.L_9924:
        /*0058*/ 	.word	0x000001b0


	//   ....[1]....
        /*005c*/ 	.word	0x000006c0


	//   ....[2]....
        /*0060*/ 	.word	0x00000720


	//   ....[3]....
        /*0064*/ 	.word	0x000008e0


	//----- nvinfo : EIATTR_MAX_THREADS
	.align		4
.L_9925:
        /*0068*/ 	.byte	0x04, 0x05
        /*006a*/ 	.short	(.L_9927 - .L_9926)
.L_9926:
        /*006c*/ 	.word	0x00000200
        /*0070*/ 	.word	0x00000001
        /*0074*/ 	.word	0x00000001


	//----- nvinfo : EIATTR_CRS_STACK_SIZE
	.align		4
.L_9927:
        /*0078*/ 	.byte	0x04, 0x1e
        /*007a*/ 	.short	(.L_9929 - .L_9928)
.L_9928:
        /*007c*/ 	.word	0x00000000


	//----- nvinfo : EIATTR_CBANK_PARAM_SIZE
	.align		4
.L_9929:
        /*0080*/ 	.byte	0x03, 0x19
        /*0082*/ 	.short	0x0c50


	//----- nvinfo : EIATTR_PARAM_CBANK
	.align		4
        /*0084*/ 	.byte	0x04, 0x0a
        /*0086*/ 	.short	(.L_9931 - .L_9930)
	.align		4
.L_9930:
        /*0088*/ 	.word	index@(.nv.constant0._ZN2at6native55_GLOBAL__N__de093ff9_22_ForeachBinaryOpList_cu_a911ec4325multi_tensor_apply_kernelINS1_18TensorListMetadataILi3EEENS1_24BinaryOpListAlphaFunctorIiLi3ELi2ELi2EEEJSt4plusIiEiEEEvT_T0_DpT1_)
        /*008c*/ 	.short	0x0210
        /*008e*/ 	.short	0x0c50


	//----- nvinfo : EIATTR_SW_WAR
	.align		4
.L_9931:
        /*0090*/ 	.byte	0x04, 0x36
        /*0092*/ 	.short	(.L_9933 - .L_9932)
.L_9932:
        /*0094*/ 	.word	0x00000008
.L_9933:


//--------------------- .nv.info._ZN2at6native55_GLOBAL__N__de093ff9_22_ForeachBinaryOpList_cu_a911ec4325multi_tensor_apply_kernelINS1_18TensorListMetadataILi3EEENS1_24BinaryOpListAlphaFunctorIaLi3ELi2ELi2EEEJSt4plusIaEaEEEvT_T0_DpT1_ --------------------------
	.section	.nv.info._ZN2at6native55_GLOBAL__N__de093ff9_22_ForeachBinaryOpList_cu_a911ec4325multi_tensor_apply_kernelINS1_18TensorListMetadataILi3EEENS1_24BinaryOpListAlphaFunctorIaLi3ELi2ELi2EEEJSt4plusIaEaEEEvT_T0_DpT1_,"",@"SHT_CUDA_INFO"
	.sectionflags	@""
	.align	4


	//----- nvinfo : EIATTR_CUDA_API_VERSION
	.align		4
        /*0000*/ 	.byte	0x04, 0x37
        /*0002*/ 	.short	(.L_9935 - .L_9934)
.L_9934:
        /*0004*/ 	.word	0x00000082


	//----- nvinfo : EIATTR_KPARAM_INFO
	.align		4
.L_9935:
        /*0008*/ 	.byte	0x04, 0x17
        /*000a*/ 	.short	(.L_9937 - .L_9936)
.L_9936:
        /*000c*/ 	.word	0x00000000
        /*0010*/ 	.short	0x0003
        /*0012*/ 	.short	0x0c4a
        /*0014*/ 	.byte	0x00, 0xf0, 0x05, 0x00


	//----- nvinfo : EIATTR_KPARAM_INFO
	.align		4
.L_9937:
        /*0018*/ 	.byte	0x04, 0x17
        /*001a*/ 	.short	(.L_9939 - .L_9938)
.L_9938:
        /*001c*/ 	.word	0x00000000
        /*0020*/ 	.short	0x0002
        /*0022*/ 	.short	0x0c49
        /*0024*/ 	.byte	0x00, 0xf0, 0x05, 0x00


	//----- nvinfo : EIATTR_KPARAM_INFO
	.align		4
.L_9939:
        /*0028*/ 	.byte	0x04, 0x17
        /*002a*/ 	.short	(.L_9941 - .L_9940)
.L_9940:
        /*002c*/ 	.word	0x00000000
        /*0030*/ 	.short	0x0001
        /*0032*/ 	.short	0x0c48
        /*0034*/ 	.byte	0x00, 0xf0, 0x05, 0x00


	//----- nvinfo : EIATTR_KPARAM_INFO
	.align		4
.L_9941:
        /*0038*/ 	.byte	0x04, 0x17
        /*003a*/ 	.short	(.L_9943 - .L_9942)
.L_9942:
        /*003c*/ 	.word	0x00000000
        /*0040*/ 	.short	0x0000
        /*0042*/ 	.short	0x0000
        /*0044*/ 	.byte	0x00, 0xf0, 0x21, 0x31


	//----- nvinfo : EIATTR_SPARSE_MMA_MASK
	.align		4
.L_9943:
        /*0048*/ 	.byte	0x03, 0x50
        /*004a*/ 	.short	0x0000


	//----- nvinfo : EIATTR_MAXREG_COUNT
	.align		4
        /*004c*/ 	.byte	0x03, 0x1b
        /*004e*/ 	.short	0x0080


	//----- nvinfo : EIATTR_MERCURY_ISA_VERSION
	.align		4
        /*0050*/ 	.byte	0x03, 0x5f
        /*0052*/ 	.short	0x0101


	//----- nvinfo : EIATTR_EXIT_INSTR_OFFSETS
	.align		4
        /*0054*/ 	.byte	0x04, 0x1c
        /*0056*/ 	.short	(.L_9945 - .L_9944)


	//   ....[0]....
.L_9944:
        /*0058*/ 	.word	0x000001c0


	//   ....[1]....
        /*005c*/ 	.word	0x00000740


	//   ....[2]....
        /*0060*/ 	.word	0x000007a0


	//   ....[3]....
        /*0064*/ 	.word	0x00000a30


	//----- nvinfo : EIATTR_MAX_THREADS
	.align		4
.L_9945:
        /*0068*/ 	.byte	0x04, 0x05
        /*006a*/ 	.short	(.L_9947 - .L_9946)
.L_9946:
        /*006c*/ 	.word	0x00000200
        /*0070*/ 	.word	0x00000001
        /*0074*/ 	.word	0x00000001


	//----- nvinfo : EIATTR_CRS_STACK_SIZE
	.align		4
.L_9947:
        /*0078*/ 	.byte	0x04, 0x1e
        /*007a*/ 	.short	(.L_9949 - .L_9948)
.L_9948:
        /*007c*/ 	.word	0x00000000


	//----- nvinfo : EIATTR_CBANK_PARAM_SIZE
	.align		4
.L_9949:
        /*0080*/ 	.byte	0x03, 0x19
        /*0082*/ 	.short	0x0c4b


	//----- nvinfo : EIATTR_PARAM_CBANK
	.align		4
        /*0084*/ 	.byte	0x04, 0x0a
        /*0086*/ 	.short	(.L_9951 - .L_9950)
	.align		4
.L_9950:
        /*0088*/ 	.word	index@(.nv.constant0._ZN2at6native55_GLOBAL__N__de093ff9_22_ForeachBinaryOpList_cu_a911ec4325multi_tensor_apply_kernelINS1_18TensorListMetadataILi3EEENS1_24BinaryOpListAlphaFunctorIaLi3ELi2ELi2EEEJSt4plusIaEaEEEvT_T0_DpT1_)
        /*008c*/ 	.short	0x0210
        /*008e*/ 	.short	0x0c4b


	//----- nvinfo : EIATTR_SW_WAR
	.align		4
.L_9951:
        /*0090*/ 	.byte	0x04, 0x36
        /*0092*/ 	.short	(.L_9953 - .L_9952)
.L_9952:
        /*0094*/ 	.word	0x00000008
.L_9953:


//--------------------- .nv.info._ZN2at6native55_GLOBAL__N__de093ff9_22_ForeachBinaryOpList_cu_a911ec4325multi_tensor_apply_kernelINS1_18TensorListMetadataILi3EEENS1_24BinaryOpListAlphaFunctorIhLi3ELi2ELi2EEEJSt4plusIhEhEEEvT_T0_DpT1_ --------------------------
	.section	.nv.info._ZN2at6native55_GLOBAL__N__de093ff9_22_ForeachBinaryOpList_cu_a911ec4325multi_tensor_apply_kernelINS1_18TensorListMetadataILi3EEENS1_24BinaryOpListAlphaFunctorIhLi3ELi2ELi2EEEJSt4plusIhEhEEEvT_T0_DpT1_,"",@"SHT_CUDA_INFO"
	.sectionflags	@""
	.align	4


	//----- nvinfo : EIATTR_CUDA_API_VERSION
	.align		4
        /*0000*/ 	.byte	0x04, 0x37
        /*0002*/ 	.short	(.L_9955 - .L_9954)
.L_9954:
        /*0004*/ 	.word	0x00000082


	//----- nvinfo : EIATTR_KPARAM_INFO
	.align		4
.L_9955:
        /*0008*/ 	.byte	0x04, 0x17
        /*000a*/ 	.short	(.L_9957 - .L_9956)
.L_9956:
        /*000c*/ 	.word	0x00000000
        /*0010*/ 	.short	0x0003
        /*0012*/ 	.short	0x0c4a
        /*0014*/ 	.byte	0x00, 0xf0, 0x05, 0x00


	//----- nvinfo : EIATTR_KPARAM_INFO
	.align		4
.L_9957:
        /*0018*/ 	.byte	0x04, 0x17
        /*001a*/ 	.short	(.L_9959 - .L_9958)
.L_9958:
        /*001c*/ 	.word	0x00000000
        /*0020*/ 	.short	0x0002
        /*0022*/ 	.short	0x0c49
        /*0024*/ 	.byte	0x00, 0xf0, 0x05, 0x00


	//----- nvinfo : EIATTR_KPARAM_INFO
	.align		4
.L_9959:
        /*0028*/ 	.byte	0x04, 0x17
        /*002a*/ 	.short	(.L_9961 - .L_9960)
.L_9960:
        /*002c*/ 	.word	0x00000000
        /*0030*/ 	.short	0x0001
        /*0032*/ 	.short	0x0c48
        /*0034*/ 	.byte	0x00, 0xf0, 0x05, 0x00


	//----- nvinfo : EIATTR_KPARAM_INFO
	.align		4
.L_9961:
        /*0038*/ 	.byte	0x04, 0x17
        /*003a*/ 	.short	(.L_9963 - .L_9962)
.L_9962:
        /*003c*/ 	.word	0x00000000
        /*0040*/ 	.short	0x0000
        /*0042*/ 	.short	0x0000
        /*0044*/ 	.byte	0x00, 0xf0, 0x21, 0x31


	//----- nvinfo : EIATTR_SPARSE_MMA_MASK
	.align		4
.L_9963:
        /*0048*/ 	.byte	0x03, 0x50
        /*004a*/ 	.short	0x0000


	//----- nvinfo : EIATTR_MAXREG_COUNT
	.align		4
        /*004c*/ 	.byte	0x03, 0x1b
        /*004e*/ 	.short	0x0080


	//----- nvinfo : EIATTR_MERCURY_ISA_VERSION
	.align		4
        /*0050*/ 	.byte	0x03, 0x5f
        /*0052*/ 	.short	0x0101


	//----- nvinfo : EIATTR_EXIT_INSTR_OFFSETS
	.align		4
        /*0054*/ 	.byte	0x04, 0x1c
        /*0056*/ 	.short	(.L_9965 - .L_9964)


	//   ....[0]....
.L_9964:
        /*0058*/ 	.word	0x000001d0


	//   ....[1]....
        /*005c*/ 	.word	0x00000750


	//   ....[2]....
        /*0060*/ 	.word	0x000007b0


	//   ....[3]....
        /*0064*/ 	.word	0x00000a40


	//----- nvinfo : EIATTR_MAX_THREADS
	.align		4
.L_9965:
        /*0068*/ 	.byte	0x04, 0x05
        /*006a*/ 	.short	(.L_9967 - .L_9966)
.L_9966:
        /*006c*/ 	.word	0x00000200
        /*0070*/ 	.word	0x00000001
        /*0074*/ 	.word	0x00000001


	//----- nvinfo : EIATTR_CRS_STACK_SIZE
	.align		4
.L_9967:
        /*0078*/ 	.byte	0x04, 0x1e
        /*007a*/ 	.short	(.L_9969 - .L_9968)
.L_9968:
        /*007c*/ 	.word	0x00000000


	//----- nvinfo : EIATTR_CBANK_PARAM_SIZE
	.align		4
.L_9969:
        /*0080*/ 	.byte	0x03, 0x19
        /*0082*/ 	.short	0x0c4b


	//----- nvinfo : EIATTR_PARAM_CBANK
	.align		4
        /*0084*/ 	.byte	0x04, 0x0a
        /*0086*/ 	.short	(.L_9971 - .L_9970)
	.align		4
.L_9970:
        /*0088*/ 	.word	index@(.nv.constant0._ZN2at6native55_GLOBAL__N__de093ff9_22_ForeachBinaryOpList_cu_a911ec4325multi_tensor_apply_kernelINS1_18TensorListMetadataILi3EEENS1_24BinaryOpListAlphaFunctorIhLi3ELi2ELi2EEEJSt4plusIhEhEEEvT_T0_DpT1_)
        /*008c*/ 	.short	0x0210
        /*008e*/ 	.short	0x0c4b


	//----- nvinfo : EIATTR_SW_WAR
	.align		4
.L_9971:
        /*0090*/ 	.byte	0x04, 0x36
        /*0092*/ 	.short	(.L_9973 - .L_9972)
.L_9972:
        /*0094*/ 	.word	0x00000008
.L_9973:


//--------------------- .nv.info._ZN2at6native55_GLOBAL__N__de093ff9_22_ForeachBinaryOpList_cu_a911ec4325multi_tensor_apply_kernelINS1_18TensorListMetadataILi2EEENS1_24BinaryOpListAlphaFunctorIN3c104HalfELi2ELi2ELi0EEEJSt4plusIfEfEEEvT_T0_DpT1_ --------------------------
	.section	.nv.info._ZN2at6native55_GLOBAL__N__de093ff9_22_ForeachBinaryOpList_cu_a911ec4325multi_tensor_apply_kernelINS1_18TensorListMetadataILi2EEENS1_24BinaryOpListAlphaFunctorIN3c104HalfELi2ELi2ELi0EEEJSt4plusIfEfEEEvT_T0_DpT1_,"",@"SHT_CUDA_INFO"
	.sectionflags	@""
	.align	4


	//----- nvinfo : EIATTR_CUDA_API_VERSION
	.align		4
        /*0000*/ 	.byte	0x04, 0x37
        /*0002*/ 	.short	(.L_9975 - .L_9974)
.L_9974:
        /*0004*/ 	.word	0x00000082


	//----- nvinfo : EIATTR_KPARAM_INFO
	.align		4
.L_9975:
        /*0008*/ 	.byte	0x04, 0x17
        /*000a*/ 	.short	(.L_9977 - .L_9976)
.L_9976:
        /*000c*/ 	.word	0x00000000
        /*0010*/ 	.short	0x0003
        /*0012*/ 	.short	0x0c4c
        /*0014*/ 	.byte	0x00, 0xf0, 0x11, 0x00


	//----- nvinfo : EIATTR_KPARAM_INFO
	.align		4
.L_9977:
        /*0018*/ 	.byte	0x04, 0x17
        /*001a*/ 	.short	(.L_9979 - .L_9978)
.L_9978:
        /*001c*/ 	.word	0x00000000
        /*0020*/ 	.short	0x0002
        /*0022*/ 	.short	0x0c49
        /*0024*/ 	.byte	0x00, 0xf0, 0x05, 0x00


	//----- nvinfo : EIATTR_KPARAM_INFO
	.align		4
.L_9979:
        /*0028*/ 	.byte	0x04, 0x17
        /*002a*/ 	.short	(.L_9981 - .L_9980)
.L_9980:
        /*002c*/ 	.word	0x00000000
        /*0030*/ 	.short	0x0001
        /*0032*/ 	.short	0x0c48
        /*0034*/ 	.byte	0x00, 0xf0, 0x05, 0x00


	//----- nvinfo : EIATTR_KPARAM_INFO
	.align		4
.L_9981:
        /*0038*/ 	.byte	0x04, 0x17
        /*003a*/ 	.short	(.L_9983 - .L_9982)
.L_9982:
        /*003c*/ 	.word	0x00000000
        /*0040*/ 	.short	0x0000
        /*0042*/ 	.short	0x0000
        /*0044*/ 	.byte	0x00, 0xf0, 0x21, 0x31


	//----- nvinfo : EIATTR_SPARSE_MMA_MASK
	.align		4
.L_9983:
        /*0048*/ 	.byte	0x03, 0x50
        /*004a*/ 	.short	0x0000


	//----- nvinfo : EIATTR_MAXREG_COUNT
	.align		4
        /*004c*/ 	.byte	0x03, 0x1b
        /*004e*/ 	.short	0x0080


	//----- nvinfo : EIATTR_MERCURY_ISA_VERSION
	.align		4
        /*0050*/ 	.byte	0x03, 0x5f
        /*0052*/ 	.short	0x0101


	//----- nvinfo : EIATTR_EXIT_INSTR_OFFSETS
	.align		4
        /*0054*/ 	.byte	0x04, 0x1c
        /*0056*/ 	.short	(.L_9985 - .L_9984)


	//   ....[0]....
.L_9984:
        /*0058*/ 	.word	0x00000180


	//   ....[1]....
        /*005c*/ 	.word	0x00000780


	//   ....[2]....
        /*0060*/ 	.word	0x000007e0


	//   ....[3]....
        /*0064*/ 	.word	0x00000a20


	//----- nvinfo : EIATTR_MAX_THREADS
	.align		4
.L_9985:
        /*0068*/ 	.byte	0x04, 0x05
        /*006a*/ 	.short	(.L_9987 - .L_9986)
.L_9986:
        /*006c*/ 	.word	0x00000200
        /*0070*/ 	.word	0x00000001
        /*0074*/ 	.word	0x00000001


	//----- nvinfo : EIATTR_CRS_STACK_SIZE
	.align		4
.L_9987:
        /*0078*/ 	.byte	0x04, 0x1e
        /*007a*/ 	.short	(.L_9989 - .L_9988)
.L_9988:
        /*007c*/ 	.word	0x00000000


	//----- nvinfo : EIATTR_CBANK_PARAM_SIZE
	.align		4
.L_9989:
        /*0080*/ 	.byte	0x03, 0x19
        /*0082*/ 	.short	0x0c50


	//----- nvinfo : EIATTR_PARAM_CBANK
	.align		4
        /*0084*/ 	.byte	0x04, 0x0a
        /*0086*/ 	.short	(.L_9991 - .L_9990)
	.align		4
.L_9990:
        /*0088*/ 	.word	index@(.nv.constant0._ZN2at6native55_GLOBAL__N__de093ff9_22_ForeachBinaryOpList_cu_a911ec4325multi_tensor_apply_kernelINS1_18TensorListMetadataILi2EEENS1_24BinaryOpListAlphaFunctorIN3c104HalfELi2ELi2ELi0EEEJSt4plusIfEfEEEvT_T0_DpT1_)
        /*008c*/ 	.short	0x0210
        /*008e*/ 	.short	0x0c50


	//----- nvinfo : EIATTR_SW_WAR
	.align		4
.L_9991:
        /*0090*/ 	.byte	0x04, 0x36
        /*0092*/ 	.short	(.L_9993 - .L_9992)
.L_9992:
        /*0094*/ 	.word	0x00000008
.L_9993:


//--------------------- .nv.info._ZN2at6native55_GLOBAL__N__de093ff9_22_ForeachBinaryOpList_cu_a911ec4325multi_tensor_apply_kernelINS1_18TensorListMetadataILi2EEENS1_24BinaryOpListAlphaFunctorIN3c108BFloat16ELi2ELi2ELi0EEEJSt4plusIfEfEEEvT_T0_DpT1_ --------------------------
	.section	.nv.info._ZN2at6native55_GLOBAL__N__de093ff9_22_ForeachBinaryOpList_cu_a911ec4325multi_tensor_apply_kernelINS1_18TensorListMetadataILi2EEENS1_24BinaryOpListAlphaFunctorIN3c108BFloat16ELi2ELi2ELi0EEEJSt4plusIfEfEEEvT_T0_DpT1_,"",@"SHT_CUDA_INFO"
	.sectionflags	@""
	.align	4


	//----- nvinfo : EIATTR_CUDA_API_VERSION
	.align		4
        /*0000*/ 	.byte	0x04, 0x37
        /*0002*/ 	.short	(.L_9995 - .L_9994)
.L_9994:
        /*0004*/ 	.word	0x00000082


	//----- nvinfo : EIATTR_KPARAM_INFO
	.align		4
.L_9995:
        /*0008*/ 	.byte	0x04, 0x17
        /*000a*/ 	.short	(.L_9997 - .L_9996)
.L_9996:
        /*000c*/ 	.word	0x00000000
        /*0010*/ 	.short	0x0003
        /*0012*/ 	.short	0x0c4c
        /*0014*/ 	.byte	0x00, 0xf0, 0x11, 0x00


	//----- nvinfo : EIATTR_KPARAM_INFO
	.align		4
.L_9997:
        /*0018*/ 	.byte	0x04, 0x17
        /*001a*/ 	.short	(.L_9999 - .L_9998)
.L_9998:
        /*001c*/ 	.word	0x00000000
        /*0020*/ 	.short	0x0002
        /*0022*/ 	.short	0x0c49
        /*0024*/ 	.byte	0x00, 0xf0, 0x05, 0x00


	//----- nvinfo : EIATTR_KPARAM_INFO
	.align		4
.L_9999:
        /*0028*/ 	.byte	0x04, 0x17
        /*002a*/ 	.short	(.L_10001 - .L_10000)
.L_10000:
        /*002c*/ 	.word	0x00000000
        /*0030*/ 	.short	0x0001
        /*0032*/ 	.short	0x0c48
        /*0034*/ 	.byte	0x00, 0xf0, 0x05, 0x00


	//----- nvinfo : EIATTR_KPARAM_INFO
	.align		4
.L_10001:
        /*0038*/ 	.byte	0x04, 0x17
        /*003a*/ 	.short	(.L_10003 - .L_10002)
.L_10002:
        /*003c*/ 	.word	0x00000000
        /*0040*/ 	.short	0x0000
        /*0042*/ 	.short	0x0000
        /*0044*/ 	.byte	0x00, 0xf0, 0x21, 0x31


	//----- nvinfo : EIATTR_SPARSE_MMA_MASK
	.align		4
.L_10003:
        /*0048*/ 	.byte	0x03, 0x50
        /*004a*/ 	.short	0x0000


	//----- nvinfo : EIATTR_MAXREG_COUNT
	.align		4
        /*004c*/ 	.byte	0x03, 0x1b
        /*004e*/ 	.short	0x0080


	//----- nvinfo : EIATTR_MERCURY_ISA_VERSION
	.align		4
        /*0050*/ 	.byte	0x03, 0x5f
        /*0052*/ 	.short	0x0101


	//----- nvinfo : EIATTR_EXIT_INSTR_OFFSETS
	.align		4
        /*0054*/ 	.byte	0x04, 0x1c
        /*0056*/ 	.short	(.L_10005 - .L_10004)


	//   ....[0]....
.L_10004:
        /*0058*/ 	.word	0x00000180


	//   ....[1]....
        /*005c*/ 	.word	0x00000780


	//   ....[2]....
        /*0060*/ 	.word	0x000007e0


	//   ....[3]....
        /*0064*/ 	.word	0x00000a60


	//----- nvinfo : EIATTR_MAX_THREADS
	.align		4
.L_10005:
        /*0068*/ 	.byte	0x04, 0x05
        /*006a*/ 	.short	(.L_10007 - .L_10006)
.L_10006:
        /*006c*/ 	.word	0x00000200
        /*0070*/ 	.word	0x00000001
        /*0074*/ 	.word	0x00000001


	//----- nvinfo : EIATTR_CRS_STACK_SIZE
	.align		4
.L_10007:
        /*0078*/ 	.byte	0x04, 0x1e
        /*007a*/ 	.short	(.L_10009 - .L_10008)
.L_10008:
        /*007c*/ 	.word	0x00000000


	//----- nvinfo : EIATTR_CBANK_PARAM_SIZE
	.align		4
.L_10009:
        /*0080*/ 	.byte	0x03, 0x19
        /*0082*/ 	.short	0x0c50


	//----- nvinfo : EIATTR_PARAM_CBANK
	.align		4
        /*0084*/ 	.byte	0x04, 0x0a
        /*0086*/ 	.short	(.L_10011 - .L_10010)
	.align		4
.L_10010:
        /*0088*/ 	.word	index@(.nv.constant0._ZN2at6native55_GLOBAL__N__de093ff9_22_ForeachBinaryOpList_cu_a911ec4325multi_tensor_apply_kernelINS1_18TensorListMetadataILi2EEENS1_24BinaryOpListAlphaFunctorIN3c108BFloat16ELi2ELi2ELi0EEEJSt4plusIfEfEEEvT_T0_DpT1_)
        /*008c*/ 	.short	0x0210
        /*008e*/ 	.short	0x0c50


	//----- nvinfo : EIATTR_SW_WAR
	.align		4
.L_10011:
        /*0090*/ 	.byte	0x04, 0x36
        /*0092*/ 	.short	(.L_10013 - .L_10012)
.L_10012:
        /*0094*/ 	.word	0x00000008
.L_10013:


//--------------------- .nv.info._ZN2at6native55_GLOBAL__N__de093ff9_22_ForeachBinaryOpList_cu_a911ec4325multi_tensor_apply_kernelINS1_18TensorListMetadataILi2EEENS1_24BinaryOpListAlphaFunctorIbLi2ELi2ELi0EEEJSt4plusIbEbEEEvT_T0_DpT1_ --------------------------
	.section	.nv.info._ZN2at6native55_GLOBAL__N__de093ff9_22_ForeachBinaryOpList_cu_a911ec4325multi_tensor_apply_kernelINS1_18TensorListMetadataILi2EEENS1_24BinaryOpListAlphaFunctorIbLi2ELi2ELi0EEEJSt4plusIbEbEEEvT_T0_DpT1_,"",@"SHT_CUDA_INFO"
	.sectionflags	@""
	.align	4


	//----- nvinfo : EIATTR_CUDA_API_VERSION
	.align		4
        /*0000*/ 	.byte	0x04, 0x37
        /*0002*/ 	.short	(.L_10015 - .L_10014)
.L_10014:
        /*0004*/ 	.word	0x00000082


	//----- nvinfo : EIATTR_KPARAM_INFO
	.align		4
.L_10015:
        /*0008*/ 	.byte	0x04, 0x17
        /*000a*/ 	.short	(.L_10017 - .L_10016)
.L_10016:
        /*000c*/ 	.word	0x00000000
        /*0010*/ 	.short	0x0003
        /*0012*/ 	.short	0x0c4a
        /*0014*/ 	.byte	0x00, 0xf0, 0x05, 0x00


	//----- nvinfo : EIATTR_KPARAM_INFO
	.align		4
.L_10017:
        /*0018*/ 	.byte	0x04, 0x17
        /*001a*/ 	.short	(.L_10019 - .L_10018)
.L_10018:
        /*001c*/ 	.word	0x00000000
        /*0020*/ 	.short	0x0002
        /*0022*/ 	.short	0x0c49
        /*0024*/ 	.byte	0x00, 0xf0, 0x05, 0x00


	//----- nvinfo : EIATTR_KPARAM_INFO
	.align		4
.L_10019:
        /*0028*/ 	.byte	0x04, 0x17
        /*002a*/ 	.short	(.L_10021 - .L_10020)
.L_10020:
        /*002c*/ 	.word	0x00000000
        /*0030*/ 	.short	0x0001
        /*0032*/ 	.short	0x0c48
        /*0034*/ 	.byte	0x00, 0xf0, 0x05, 0x00


	//----- nvinfo : EIATTR_KPARAM_INFO
	.align		4
.L_10021:
        /*0038*/ 	.byte	0x04, 0x17
        /*003a*/ 	.short	(.L_10023 - .L_10022)
.L_10022:
        /*003c*/ 	.word	0x00000000
        /*0040*/ 	.short	0x0000
        /*0042*/ 	.short	0x0000
        /*0044*/ 	.byte	0x00, 0xf0, 0x21, 0x31


	//----- nvinfo : EIATTR_SPARSE_MMA_MASK
	.align		4
.L_10023:
        /*0048*/ 	.byte	0x03, 0x50
        /*004a*/ 	.short	0x0000


	//----- nvinfo : EIATTR_MAXREG_COUNT
	.align		4
        /*004c*/ 	.byte	0x03, 0x1b
        /*004e*/ 	.short	0x0080


	//----- nvinfo : EIATTR_MERCURY_ISA_VERSION
	.align		4
        /*0050*/ 	.byte	0x03, 0x5f
        /*0052*/ 	.short	0x0101


	//----- nvinfo : EIATTR_EXIT_INSTR_OFFSETS
	.align		4
        /*0054*/ 	.byte	0x04, 0x1c
        /*0056*/ 	.short	(.L_10025 - .L_10024)


	//   ....[0]....
.L_10024:
        /*0058*/ 	.word	0x00000190


	//   ....[1]....
        /*005c*/ 	.word	0x00000830


	//   ....[2]....
        /*0060*/ 	.word	0x00000890


	//   ....[3]....
        /*0064*/ 	.word	0x00000c30


	//----- nvinfo : EIATTR_MAX_THREADS
	.align		4
.L_10025:
        /*0068*/ 	.byte	0x04, 0x05
        /*006a*/ 	.short	(.L_10027 - .L_10026)
.L_10026:
        /*006c*/ 	.word	0x00000200
        /*0070*/ 	.word	0x00000001
        /*0074*/ 	.word	0x00000001


	//----- nvinfo : EIATTR_CRS_STACK_SIZE
	.align		4
.L_10027:
        /*0078*/ 	.byte	0x04, 0x1e
        /*007a*/ 	.short	(.L_10029 - .L_10028)
.L_10028:
        /*007c*/ 	.word	0x00000000


	//----- nvinfo : EIATTR_CBANK_PARAM_SIZE
	.align		4
.L_10029:
        /*0080*/ 	.byte	0x03, 0x19
        /*0082*/ 	.short	0x0c4b


	//----- nvinfo : EIATTR_PARAM_CBANK
	.align		4
        /*0084*/ 	.byte	0x04, 0x0a
        /*0086*/ 	.short	(.L_10031 - .L_10030)
	.align		4
.L_10030:
        /*0088*/ 	.word	index@(.nv.constant0._ZN2at6native55_GLOBAL__N__de093ff9_22_ForeachBinaryOpList_cu_a911ec4325multi_tensor_apply_kernelINS1_18TensorListMetadataILi2EEENS1_24BinaryOpListAlphaFunctorIbLi2ELi2ELi0EEEJSt4plusIbEbEEEvT_T0_DpT1_)
        /*008c*/ 	.short	0x0210
        /*008e*/ 	.short	0x0c4b


	//----- nvinfo : EIATTR_SW_WAR
	.align		4
.L_10031:
        /*0090*/ 	.byte	0x04, 0x36
        /*0092*/ 	.short	(.L_10033 - .L_10032)
.L_10032:
        /*0094*/ 	.word	0x00000008
.L_10033:


//--------------------- .nv.info._ZN2at6native55_GLOBAL__N__de093ff9_22_ForeachBinaryOpList_cu_a911ec4325multi_tensor_apply_kernelINS1_18TensorListMetadataILi2EEENS1_24BinaryOpListAlphaFunctorIN3c107complexIfEELi2ELi2ELi0EEEJSt4plusIS8_ES8_EEEvT_T0_DpT1_ --------------------------
	.section	.nv.info._ZN2at6native55_GLOBAL__N__de093ff9_22_ForeachBinaryOpList_cu_a911ec4325multi_tensor_apply_kernelINS1_18TensorListMetadataILi2EEENS1_24BinaryOpListAlphaFunctorIN3c107complexIfEELi2ELi2ELi0EEEJSt4plusIS8_ES8_EEEvT_T0_DpT1_,"",@"SHT_CUDA_INFO"
	.sectionflags	@""
	.align	4


	//----- nvinfo : EIATTR_CUDA_API_VERSION
	.align		4
        /*0000*/ 	.byte	0x04, 0x37
        /*0002*/ 	.short	(.L_10035 - .L_10034)
.L_10034:
        /*0004*/ 	.word	0x00000082


	//----- nvinfo : EIATTR_KPARAM_INFO
	.align		4
.L_10035:
        /*0008*/ 	.byte	0x04, 0x17
        /*000a*/ 	.short	(.L_10037 - .L_10036)
.L_10036:
        /*000c*/ 	.word	0x00000000
        /*0010*/ 	.short	0x0003
        /*0012*/ 	.short	0x0c50
        /*0014*/ 	.byte	0x00, 0xf0, 0x21, 0x00


	//----- nvinfo : EIATTR_KPARAM_INFO
	.align		4
.L_10037:
        /*0018*/ 	.byte	0x04, 0x17
        /*001a*/ 	.short	(.L_10039 - .L_10038)
.L_10038:
        /*001c*/ 	.word	0x00000000
        /*0020*/ 	.short	0x0002
        /*0022*/ 	.short	0x0c49
        /*0024*/ 	.byte	0x00, 0xf0, 0x05, 0x00


	//----- nvinfo : EIATTR_KPARAM_INFO
	.align		4
.L_10039:
        /*0028*/ 	.byte	0x04, 0x17
        /*002a*/ 	.short	(.L_10041 - .L_10040)
.L_10040:
        /*002c*/ 	.word	0x00000000
        /*0030*/ 	.short	0x0001
        /*0032*/ 	.short	0x0c48
        /*0034*/ 	.byte	0x00, 0xf0, 0x05, 0x00


	//----- nvinfo : EIATTR_KPARAM_INFO
	.align		4
.L_10041:
        /*0038*/ 	.byte	0x04, 0x17
        /*003a*/ 	.short	(.L_10043 - .L_10042)
.L_10042:
        /*003c*/ 	.word	0x00000000
        /*0040*/ 	.short	0x0000
        /*0042*/ 	.short	0x0000
        /*0044*/ 	.byte	0x00, 0xf0, 0x21, 0x31


	//----- nvinfo : EIATTR_SPARSE_MMA_MASK
	.align		4
.L_10043:
        /*0048*/ 	.byte	0x03, 0x50
        /*004a*/ 	.short	0x0000


	//----- nvinfo : EIATTR_MAXREG_COUNT
	.align		4
        /*004c*/ 	.byte	0x03, 0x1b
        /*004e*/ 	.short	0x0080


	//----- nvinfo : EIATTR_MERCURY_ISA_VERSION
	.align		4
        /*0050*/ 	.byte	0x03, 0x5f
        /*0052*/ 	.short	0x0101


	//----- nvinfo : EIATTR_EXIT_INSTR_OFFSETS
	.align		4
        /*0054*/ 	.byte	0x04, 0x1c
        /*0056*/ 	.short	(.L_10045 - .L_10044)


	//   ....[0]....
.L_10044:
        /*0058*/ 	.word	0x00000180


	//   ....[1]....
        /*005c*/ 	.word	0x00000820


	//   ....[2]....
        /*0060*/ 	.word	0x00000880


	//   ....[3]....
        /*0064*/ 	.word	0x00000b90


	//----- nvinfo : EIATTR_MAX_THREADS
	.align		4
.L_10045:
        /*0068*/ 	.byte	0x04, 0x05
        /*006a*/ 	.short	(.L_10047 - .L_10046)
.L_10046:
        /*006c*/ 	.word	0x00000200
        /*0070*/ 	.word	0x00000001
        /*0074*/ 	.word	0x00000001


	//----- nvinfo : EIATTR_CRS_STACK_SIZE
	.align		4
.L_10047:
        /*0078*/ 	.byte	0x04, 0x1e
        /*007a*/ 	.short	(.L_10049 - .L_10048)
.L_10048:
        /*007c*/ 	.word	0x00000000


	//----- nvinfo : EIATTR_CBANK_PARAM_SIZE
	.align		4
.L_10049:
        /*0080*/ 	.byte	0x03, 0x19
        /*0082*/ 	.short	0x0c58


	//----- nvinfo : EIATTR_PARAM_CBANK
	.align		4
        /*0084*/ 	.byte	0x04, 0x0a
        /*0086*/ 	.short	(.L_10051 - .L_10050)
	.align		4
.L_10050:
        /*0088*/ 	.word	index@(.nv.constant0._ZN2at6native55_GLOBAL__N__de093ff9_22_ForeachBinaryOpList_cu_a911ec4325multi_tensor_apply_kernelINS1_18TensorListMetadataILi2EEENS1_24BinaryOpListAlphaFunctorIN3c107complexIfEELi2ELi2ELi0EEEJSt4plusIS8_ES8_EEEvT_T0_DpT1_)
        /*008c*/ 	.short	0x0210
        /*008e*/ 	.short	0x0c58


	//----- nvinfo : EIATTR_SW_WAR
	.align		4
.L_10051:
        /*0090*/ 	.byte	0x04, 0x36
        /*0092*/ 	.short	(.L_10053 - .L_10052)
.L_10052:
        /*0094*/ 	.word	0x00000008
.L_10053:


//--------------------- .nv.info._ZN2at6native55_GLOBAL__N__de093ff9_22_ForeachBinaryOpList_cu_a911ec4325multi_tensor_apply_kernelINS1_18TensorListMetadataILi2EEENS1_24BinaryOpListAlphaFunctorIN3c107complexIdEELi2ELi2ELi0EEEJSt4plusIS8_ES8_EEEvT_T0_DpT1_ --------------------------
	.section	.nv.info._ZN2at6native55_GLOBAL__N__de093ff9_22_ForeachBinaryOpList_cu_a911ec4325multi_tensor_apply_kernelINS1_18TensorListMetadataILi2EEENS1_24BinaryOpListAlphaFunctorIN3c107complexIdEELi2ELi2ELi0EEEJSt4plusIS8_ES8_EEEvT_T0_DpT1_,"",@"SHT_CUDA_INFO"
	.sectionflags	@""
	.align	4


	//----- nvinfo : EIATTR_CUDA_API_VERSION
	.align		4
        /*0000*/ 	.byte	0x04, 0x37
        /*0002*/ 	.short	(.L_10055 - .L_10054)
.L_10054:
        /*0004*/ 	.word	0x00000082


	//----- nvinfo : EIATTR_KPARAM_INFO
	.align		4
.L_10055:
        /*0008*/ 	.byte	0x04, 0x17
        /*000a*/ 	.short	(.L_10057 - .L_10056)
.L_10056:
        /*000c*/ 	.word	0x00000000
        /*0010*/ 	.short	0x0003
        /*0012*/ 	.short	0x0c50
        /*0014*/ 	.byte	0x00, 0xf0, 0x41, 0x00


	//----- nvinfo : EIATTR_KPARAM_INFO
	.align		4
.L_10057:
        /*0018*/ 	.byte	0x04, 0x17
        /*001a*/ 	.short	(.L_10059 - .L_10058)
.L_10058:
        /*001c*/ 	.word	0x00000000
        /*0020*/ 	.short	0x0002
        /*0022*/ 	.short	0x0c49
        /*0024*/ 	.byte	0x00, 0xf0, 0x05, 0x00


	//----- nvinfo : EIATTR_KPARAM_INFO
	.align		4
.L_10059:
        /*0028*/ 	.byte	0x04, 0x17
        /*002a*/ 	.short	(.L_10061 - .L_10060)
.L_10060:
        /*002c*/ 	.word	0x00000000
        /*0030*/ 	.short	0x0001
        /*0032*/ 	.short	0x0c48
        /*0034*/ 	.byte	0x00, 0xf0, 0x05, 0x00


	//----- nvinfo : EIATTR_KPARAM_INFO
	.align		4
.L_10061:
        /*0038*/ 	.byte	0x04, 0x17
        /*003a*/ 	.short	(.L_10063 - .L_10062)
.L_10062:
        /*003c*/ 	.word	0x00000000
        /*0040*/ 	.short	0x0000
        /*0042*/ 	.short	0x0000
        /*0044*/ 	.byte	0x00, 0xf0, 0x21, 0x31


	//----- nvinfo : EIATTR_SPARSE_MMA_MASK
	.align		4
.L_10063:
        /*0048*/ 	.byte	0x03, 0x50
        /*004a*/ 	.short	0x0000


	//----- nvinfo : EIATTR_MAXREG_COUNT
	.align		4
        /*004c*/ 	.byte	0x03, 0x1b
        /*004e*/ 	.short	0x0080


	//----- nvinfo : EIATTR_MERCURY_ISA_VERSION
	.align		4
        /*0050*/ 	.byte	0x03, 0x5f
        /*0052*/ 	.short	0x0101


	//----- nvinfo : EIATTR_EXIT_INSTR_OFFSETS
	.align		4
        /*0054*/ 	.byte	0x04, 0x1c
        /*0056*/ 	.short	(.L_10065 - .L_10064)


	//   ....[0]....
.L_10064:
        /*0058*/ 	.word	0x00000160


	//   ....[1]....
        /*005c*/ 	.word	0x00000870


	//   ....[2]....
        /*0060*/ 	.word	0x000008d0


	//   ....[3]....
        /*0064*/ 	.word	0x00000c50


	//----- nvinfo : EIATTR_MAX_THREADS
	.align		4
.L_10065:
        /*0068*/ 	.byte	0x04, 0x05
        /*006a*/ 	.short	(.L_10067 - .L_10066)
.L_10066:
        /*006c*/ 	.word	0x00000200
        /*0070*/ 	.word	0x00000001
        /*0074*/ 	.word	0x00000001


	//----- nvinfo : EIATTR_CRS_STACK_SIZE
	.align		4
.L_10067:
        /*0078*/ 	.byte	0x04, 0x1e
        /*007a*/ 	.short	(.L_10069 - .L_10068)
.L_10068:
        /*007c*/ 	.word	0x00000000


	//----- nvinfo : EIATTR_CBANK_PARAM_SIZE
	.align		4
.L_10069:
        /*0080*/ 	.byte	0x03, 0x19
        /*0082*/ 	.short	0x0c60


	//----- nvinfo : EIATTR_PARAM_CBANK
	.align		4
        /*0084*/ 	.byte	0x04, 0x0a
        /*0086*/ 	.short	(.L_10071 - .L_10070)
	.align		4
.L_10070:
        /*0088*/ 	.word	index@(.nv.constant0._ZN2at6native55_GLOBAL__N__de093ff9_22_ForeachBinaryOpList_cu_a911ec4325multi_tensor_apply_kernelINS1_18TensorListMetadataILi2EEENS1_24BinaryOpListAlphaFunctorIN3c107complexIdEELi2ELi2ELi0EEEJSt4plusIS8_ES8_EEEvT_T0_DpT1_)
        /*008c*/ 	.short	0x0210
        /*008e*/ 	.short	0x0c60


	//----- nvinfo : EIATTR_SW_WAR
	.align		4
.L_10071:
        /*0090*/ 	.byte	0x04, 0x36
        /*0092*/ 	.short	(.L_10073 - .L_10072)
.L_10072:
        /*0094*/ 	.word	0x00000008
.L_10073:


//--------------------- .nv.info._ZN2at6native55_GLOBAL__N__de093ff9_22_ForeachBinaryOpList_cu_a911ec4325multi_tensor_apply_kernelINS1_18TensorListMetadataILi2EEENS1_24BinaryOpListAlphaFunctorIfLi2ELi2ELi0EEEJSt4plusIfEfEEEvT_T0_DpT1_ --------------------------
	.section	.nv.info._ZN2at6native55_GLOBAL__N__de093ff9_22_ForeachBinaryOpList_cu_a911ec4325multi_tensor_apply_kernelINS1_18TensorListMetadataILi2EEENS1_24BinaryOpListAlphaFunctorIfLi2ELi2ELi0EEEJSt4plusIfEfEEEvT_T0_DpT1_,"",@"SHT_CUDA_INFO"
	.sectionflags	@""
	.align	4


	//----- nvinfo : EIATTR_CUDA_API_VERSION
	.align		4
        /*0000*/ 	.byte	0x04, 0x37
        /*0002*/ 	.short	(.L_10075 - .L_10074)
.L_10074:
        /*0004*/ 	.word	0x00000082


	//----- nvinfo : EIATTR_KPARAM_INFO
	.align		4
.L_10075:
        /*0008*/ 	.byte	0x04, 0x17
        /*000a*/ 	.short	(.L_10077 - .L_10076)
.L_10076:
        /*000c*/ 	.word	0x00000000
        /*0010*/ 	.short	0x0003
        /*0012*/ 	.short	0x0c4c
        /*0014*/ 	.byte	0x00, 0xf0, 0x11, 0x00


	//----- nvinfo : EIATTR_KPARAM_INFO
	.align		4
.L_10077:
        /*0018*/ 	.byte	0x04, 0x17
        /*001a*/ 	.short	(.L_10079 - .L_10078)
.L_10078:
        /*001c*/ 	.word	0x00000000
        /*0020*/ 	.short	0x0002
        /*0022*/ 	.short	0x0c49
        /*0024*/ 	.byte	0x00, 0xf0, 0x05, 0x00


	//----- nvinfo : EIATTR_KPARAM_INFO
	.align		4
.L_10079:
        /*0028*/ 	.byte	0x04, 0x17
        /*002a*/ 	.short	(.L_10081 - .L_10080)
.L_10080:
        /*002c*/ 	.word	0x00000000
        /*0030*/ 	.short	0x0001
        /*0032*/ 	.short	0x0c48
        /*0034*/ 	.byte	0x00, 0xf0, 0x05, 0x00


	//----- nvinfo : EIATTR_KPARAM_INFO
	.align		4
.L_10081:
        /*0038*/ 	.byte	0x04, 0x17
        /*003a*/ 	.short	(.L_10083 - .L_10082)
.L_10082:
        /*003c*/ 	.word	0x00000000
        /*0040*/ 	.short	0x0000
        /*0042*/ 	.short	0x0000
        /*0044*/ 	.byte	0x00, 0xf0, 0x21, 0x31


	//----- nvinfo : EIATTR_SPARSE_MMA_MASK
	.align		4
.L_10083:
        /*0048*/ 	.byte	0x03, 0x50
        /*004a*/ 	.short	0x0000


	//----- nvinfo : EIATTR_MAXREG_COUNT
	.align		4
        /*004c*/ 	.byte	0x03, 0x1b
        /*004e*/ 	.short	0x0080


	//----- nvinfo : EIATTR_MERCURY_ISA_VERSION
	.align		4
        /*0050*/ 	.byte	0x03, 0x5f
        /*0052*/ 	.short	0x0101


	//----- nvinfo : EIATTR_EXIT_INSTR_OFFSETS
	.align		4
        /*0054*/ 	.byte	0x04, 0x1c
        /*0056*/ 	.short	(.L_10085 - .L_10084)


	//   ....[0]....
.L_10084:
        /*0058*/ 	.word	0x00000160


	//   ....[1]....
        /*005c*/ 	.word	0x000006f0


	//   ....[2]....
        /*0060*/ 	.word	0x00000750


	//   ....[3]....
        /*0064*/ 	.word	0x000008f0


	//----- nvinfo : EIATTR_MAX_THREADS
	.align		4
.L_10085:
        /*0068*/ 	.byte	0x04, 0x05
        /*006a*/ 	.short	(.L_10087 - .L_10086)
.L_10086:
        /*006c*/ 	.word	0x00000200
        /*0070*/ 	.word	0x00000001
        /*0074*/ 	.word	0x00000001


	//----- nvinfo : EIATTR_CRS_STACK_SIZE
	.align		4
.L_10087:
        /*0078*/ 	.byte	0x04, 0x1e
        /*007a*/ 	.short	(.L_10089 - .L_10088)
.L_10088:
        /*007c*/ 	.word	0x00000000


	//----- nvinfo : EIATTR_CBANK_PARAM_SIZE
	.align		4
.L_10089:
        /*0080*/ 	.byte	0x03, 0x19
        /*0082*/ 	.short	0x0c50


	//----- nvinfo : EIATTR_PARAM_CBANK
	.align		4
        /*0084*/ 	.byte	0x04, 0x0a
        /*0086*/ 	.short	(.L_10091 - .L_10090)
	.align		4
.L_10090:
        /*0088*/ 	.word	index@(.nv.constant0._ZN2at6native55_GLOBAL__N__de093ff9_22_ForeachBinaryOpList_cu_a911ec4325multi_tensor_apply_kernelINS1_18TensorListMetadataILi2EEENS1_24BinaryOpListAlphaFunctorIfLi2ELi2ELi0EEEJSt4plusIfEfEEEvT_T0_DpT1_)
        /*008c*/ 	.short	0x0210
        /*008e*/ 	.short	0x0c50


	//----- nvinfo : EIATTR_SW_WAR
	.align		4
.L_10091:
        /*0090*/ 	.byte	0x04, 0x36
        /*0092*/ 	.short	(.L_10093 - .L_10092)
.L_10092:
        /*0094*/ 	.word	0x00000008
.L_10093:


//--------------------- .nv.info._ZN2at6native55_GLOBAL__N__de093ff9_22_ForeachBinaryOpList_cu_a911ec4325multi_tensor_apply_kernelINS1_18TensorListMetadataILi2EEENS1_24BinaryOpListAlphaFunctorIdLi2ELi2ELi0EEEJSt4plusIdEdEEEvT_T0_DpT1_ --------------------------
	.section	.nv.info._ZN2at6native55_GLOBAL__N__de093ff9_22_ForeachBinaryOpList_cu_a911ec4325multi_tensor_apply_kernelINS1_18TensorListMetadataILi2EEENS1_24BinaryOpListAlphaFunctorIdLi2ELi2ELi0EEEJSt4plusIdEdEEEvT_T0_DpT1_,"",@"SHT_CUDA_INFO"
	.sectionflags	@""
	.align	4


	//----- nvinfo : EIATTR_CUDA_API_VERSION
	.align		4
        /*0000*/ 	.byte	0x04, 0x37
        /*0002*/ 	.short	(.L_10095 - .L_10094)
.L_10094:
        /*0004*/ 	.word	0x00000082


	//----- nvinfo : EIATTR_KPARAM_INFO
	.align		4
.L_10095:
        /*0008*/ 	.byte	0x04, 0x17
        /*000a*/ 	.short	(.L_10097 - .L_10096)
.L_10096:
        /*000c*/ 	.word	0x00000000
        /*0010*/ 	.short	0x0003
        /*0012*/ 	.short	0x0c50
        /*0014*/ 	.byte	0x00, 0xf0, 0x21, 0x00


	//----- nvinfo : EIATTR_KPARAM_INFO
	.align		4
.L_10097:
        /*0018*/ 	.byte	0x04, 0x17
        /*001a*/ 	.short	(.L_10099 - .L_10098)
.L_10098:
        /*001c*/ 	.word	0x00000000
        /*0020*/ 	.short	0x0002
        /*0022*/ 	.short	0x0c49
        /*0024*/ 	.byte	0x00, 0xf0, 0x05, 0x00


	//----- nvinfo : EIATTR_KPARAM_INFO
	.align		4
.L_10099:
        /*0028*/ 	.byte	0x04, 0x17
        /*002a*/ 	.short	(.L_10101 - .L_10100)
.L_10100:
        /*002c*/ 	.word	0x00000000
        /*0030*/ 	.short	0x0001
        /*0032*/ 	.short	0x0c48
        /*0034*/ 	.byte	0x00, 0xf0, 0x05, 0x00


	//----- nvinfo : EIATTR_KPARAM_INFO
	.align		4
.L_10101:
        /*0038*/ 	.byte	0x04, 0x17
        /*003a*/ 	.short	(.L_10103 - .L_10102)
.L_10102:
        /*003c*/ 	.word	0x00000000
        /*0040*/ 	.short	0x0000
        /*0042*/ 	.short	0x0000
        /*0044*/ 	.byte	0x00, 0xf0, 0x21, 0x31


	//----- nvinfo : EIATTR_SPARSE_MMA_MASK
	.align		4
.L_10103:
        /*0048*/ 	.byte	0x03, 0x50
        /*004a*/ 	.short	0x0000


	//----- nvinfo : EIATTR_MAXREG_COUNT
	.align		4
        /*004c*/ 	.byte	0x03, 0x1b
        /*004e*/ 	.short	0x0080


	//----- nvinfo : EIATTR_MERCURY_ISA_VERSION
	.align		4
        /*0050*/ 	.byte	0x03, 0x5f
        /*0052*/ 	.short	0x0101


	//----- nvinfo : EIATTR_EXIT_INSTR_OFFSETS
	.align		4
        /*0054*/ 	.byte	0x04, 0x1c
        /*0056*/ 	.short	(.L_10105 - .L_10104)


	//   ....[0]....
.L_10104:
        /*0058*/ 	.word	0x00000180


	//   ....[1]....
        /*005c*/ 	.word	0x00000730


	//   ....[2]....
        /*0060*/ 	.word	0x00000790


	//   ....[3]....
        /*0064*/ 	.word	0x00000960


	//----- nvinfo : EIATTR_MAX_THREADS
	.align		4
.L_10105:
        /*0068*/ 	.byte	0x04, 0x05
        /*006a*/ 	.short	(.L_10107 - .L_10106)
.L_10106:
        /*006c*/ 	.word	0x00000200
        /*0070*/ 	.word	0x00000001
        /*0074*/ 	.word	0x00000001


	//----- nvinfo : EIATTR_CRS_STACK_SIZE
	.align		4
.L_10107:
        /*0078*/ 	.byte	0x04, 0x1e
        /*007a*/ 	.short	(.L_10109 - .L_10108)
.L_10108:
        /*007c*/ 	.word	0x00000000


	//----- nvinfo : EIATTR_CBANK_PARAM_SIZE
	.align		4
.L_10109:
        /*0080*/ 	.byte	0x03, 0x19
        /*0082*/ 	.short	0x0c58


	//----- nvinfo : EIATTR_PARAM_CBANK
	.align		4
        /*0084*/ 	.byte	0x04, 0x0a
        /*0086*/ 	.short	(.L_10111 - .L_10110)
	.align		4
.L_10110:
        /*0088*/ 	.word	index@(.nv.constant0._ZN2at6native55_GLOBAL__N__de093ff9_22_ForeachBinaryOpList_cu_a911ec4325multi_tensor_apply_kernelINS1_18TensorListMetadataILi2EEENS1_24BinaryOpListAlphaFunctorIdLi2ELi2ELi0EEEJSt4plusIdEdEEEvT_T0_DpT1_)
        /*008c*/ 	.short	0x0210
        /*008e*/ 	.short	0x0c58


	//----- nvinfo : EIATTR_SW_WAR
	.align		4
.L_10111:
        /*0090*/ 	.byte	0x04, 0x36
        /*0092*/ 	.short	(.L_10113 - .L_10112)
.L_10112:
        /*0094*/ 	.word	0x00000008
.L_10113:


//--------------------- .nv.info._ZN2at6native55_GLOBAL__N__de093ff9_22_ForeachBinaryOpList_cu_a911ec4325multi_tensor_apply_kernelINS1_18TensorListMetadataILi2EEENS1_24BinaryOpListAlphaFunctorIsLi2ELi2ELi0EEEJSt4plusIsEsEEEvT_T0_DpT1_ --------------------------
	.section	.nv.info._ZN2at6native55_GLOBAL__N__de093ff9_22_ForeachBinaryOpList_cu_a911ec4325multi_tensor_apply_kernelINS1_18TensorListMetadataILi2EEENS1_24BinaryOpListAlphaFunctorIsLi2ELi2ELi0EEEJSt4plusIsEsEEEvT_T0_DpT1_,"",@"SHT_CUDA_INFO"
	.sectionflags	@""
	.align	4


	//----- nvinfo : EIATTR_CUDA_API_VERSION
	.align		4
        /*0000*/ 	.byte	0x04, 0x37
        /*0002*/ 	.short	(.L_10115 - .L_10114)
.L_10114:
        /*0004*/ 	.word	0x00000082


	//----- nvinfo : EIATTR_KPARAM_INFO
	.align		4
.L_10115:
        /*0008*/ 	.byte	0x04, 0x17
        /*000a*/ 	.short	(.L_10117 - .L_10116)
.L_10116:
        /*000c*/ 	.word	0x00000000
        /*0010*/ 	.short	0x0003
        /*0012*/ 	.short	0x0c4a
        /*0014*/ 	.byte	0x00, 0xf0, 0x09, 0x00


	//----- nvinfo : EIATTR_KPARAM_INFO
	.align		4
.L_10117:
        /*0018*/ 	.byte	0x04, 0x17
        /*001a*/ 	.short	(.L_10119 - .L_10118)
.L_10118:
        /*001c*/ 	.word	0x00000000
        /*0020*/ 	.short	0x0002
        /*0022*/ 	.short	0x0c49
        /*0024*/ 	.byte	0x00, 0xf0, 0x05, 0x00


	//----- nvinfo : EIATTR_KPARAM_INFO
	.align		4
.L_10119:
        /*0028*/ 	.byte	0x04, 0x17
        /*002a*/ 	.short	(.L_10121 - .L_10120)
.L_10120:
        /*002c*/ 	.word	0x00000000
        /*0030*/ 	.short	0x0001
        /*0032*/ 	.short	0x0c48
        /*0034*/ 	.byte	0x00, 0xf0, 0x05, 0x00


	//----- nvinfo : EIATTR_KPARAM_INFO
	.align		4
.L_10121:
        /*0038*/ 	.byte	0x04, 0x17
        /*003a*/ 	.short	(.L_10123 - .L_10122)
.L_10122:
        /*003c*/ 	.word	0x00000000
        /*0040*/ 	.short	0x0000
        /*0042*/ 	.short	0x0000
        /*0044*/ 	.byte	0x00, 0xf0, 0x21, 0x31


	//----- nvinfo : EIATTR_SPARSE_MMA_MASK
	.align		4
.L_10123:
        /*0048*/ 	.byte	0x03, 0x50
        /*004a*/ 	.short	0x0000


	//----- nvinfo : EIATTR_MAXREG_COUNT
	.align		4
        /*004c*/ 	.byte	0x03, 0x1b
        /*004e*/ 	.short	0x0080


	//----- nvinfo : EIATTR_MERCURY_ISA_VERSION
	.align		4
        /*0050*/ 	.byte	0x03, 0x5f
        /*0052*/ 	.short	0x0101


	//----- nvinfo : EIATTR_EXIT_INSTR_OFFSETS
	.align		4
        /*0054*/ 	.byte	0x04, 0x1c
        /*0056*/ 	.short	(.L_10125 - .L_10124)


	//   ....[0]....
.L_10124:
        /*0058*/ 	.word	0x00000180


	//   ....[1]....
        /*005c*/ 	.word	0x00000720


	//   ....[2]....
        /*0060*/ 	.word	0x00000780


	//   ....[3]....
        /*0064*/ 	.word	0x000009b0


	//----- nvinfo : EIATTR_MAX_THREADS
	.align		4
.L_10125:
        /*0068*/ 	.byte	0x04, 0x05
        /*006a*/ 	.short	(.L_10127 - .L_10126)
.L_10126:
        /*006c*/ 	.word	0x00000200
        /*0070*/ 	.word	0x00000001
        /*0074*/ 	.word	0x00000001


	//----- nvinfo : EIATTR_CRS_STACK_SIZE
	.align		4
.L_10127:
        /*0078*/ 	.byte	0x04, 0x1e
        /*007a*/ 	.short	(.L_10129 - .L_10128)
.L_10128:
        /*007c*/ 	.word	0x00000000


	//----- nvinfo : EIATTR_CBANK_PARAM_SIZE
	.align		4
.L_10129:
        /*0080*/ 	.byte	0x03, 0x19
        /*0082*/ 	.short	0x0c4c


	//----- nvinfo : EIATTR_PARAM_CBANK
	.align		4
        /*0084*/ 	.byte	0x04, 0x0a
        /*0086*/ 	.short	(.L_10131 - .L_10130)
	.align		4
.L_10130:
        /*0088*/ 	.word	index@(.nv.constant0._ZN2at6native55_GLOBAL__N__de093ff9_22_ForeachBinaryOpList_cu_a911ec4325multi_tensor_apply_kernelINS1_18TensorListMetadataILi2EEENS1_24BinaryOpListAlphaFunctorIsLi2ELi2ELi0EEEJSt4plusIsEsEEEvT_T0_DpT1_)
        /*008c*/ 	.short	0x0210
        /*008e*/ 	.short	0x0c4c


	//----- nvinfo : EIATTR_SW_WAR
	.align		4
.L_10131:
        /*0090*/ 	.byte	0x04, 0x36
        /*0092*/ 	.short	(.L_10133 - .L_10132)
.L_10132:
        /*0094*/ 	.word	0x00000008
.L_10133:


//--------------------- .nv.info._ZN2at6native55_GLOBAL__N__de093ff9_22_ForeachBinaryOpList_cu_a911ec4325multi_tensor_apply_kernelINS1_18TensorListMetadataILi2EEENS1_24BinaryOpListAlphaFunctorIlLi2ELi2ELi0EEEJSt4plusIlElEEEvT_T0_DpT1_ --------------------------
	.section	.nv.info._ZN2at6native55_GLOBAL__N__de093ff9_22_ForeachBinaryOpList_cu_a911ec4325multi_tensor_apply_kernelINS1_18TensorListMetadataILi2EEENS1_24BinaryOpListAlphaFunctorIlLi2ELi2ELi0EEEJSt4plusIlElEEEvT_T0_DpT1_,"",@"SHT_CUDA_INFO"
	.sectionflags	@""
	.align	4


	//----- nvinfo : EIATTR_CUDA_API_VERSION
	.align		4
        /*0000*/ 	.byte	0x04, 0x37
        /*0002*/ 	.short	(.L_10135 - .L_10134)
.L_10134:
        /*0004*/ 	.word	0x00000082


	//----- nvinfo : EIATTR_KPARAM_INFO
	.align		4
.L_10135:
        /*0008*/ 	.byte	0x04, 0x17
        /*000a*/ 	.short	(.L_10137 - .L_10136)
.L_10136:
        /*000c*/ 	.word	0x00000000
        /*0010*/ 	.short	0x0003
        /*0012*/ 	.short	0x0c50
        /*0014*/ 	.byte	0x00, 0xf0, 0x21, 0x00


	//----- nvinfo : EIATTR_KPARAM_INFO
	.align		4
.L_10137:
        /*0018*/ 	.byte	0x04, 0x17
        /*001a*/ 	.short	(.L_10139 - .L_10138)
.L_10138:
        /*001c*/ 	.word	0x00000000
        /*0020*/ 	.short	0x0002
        /*0022*/ 	.short	0x0c49
        /*0024*/ 	.byte	0x00, 0xf0, 0x05, 0x00


	//----- nvinfo : EIATTR_KPARAM_INFO
	.align		4
.L_10139:
        /*0028*/ 	.byte	0x04, 0x17
        /*002a*/ 	.short	(.L_10141 - .L_10140)
.L_10140:
        /*002c*/ 	.word	0x00000000
        /*0030*/ 	.short	0x0001
        /*0032*/ 	.short	0x0c48
        /*0034*/ 	.byte	0x00, 0xf0, 0x05, 0x00


	//----- nvinfo : EIATTR_KPARAM_INFO
	.align		4
.L_10141:
        /*0038*/ 	.byte	0x04, 0x17
        /*003a*/ 	.short	(.L_10143 - .L_10142)
.L_10142:
        /*003c*/ 	.word	0x00000000
        /*0040*/ 	.short	0x0000
        /*0042*/ 	.short	0x0000
        /*0044*/ 	.byte	0x00, 0xf0, 0x21, 0x31


	//----- nvinfo : EIATTR_SPARSE_MMA_MASK
	.align		4
.L_10143:
        /*0048*/ 	.byte	0x03, 0x50
        /*004a*/ 	.short	0x0000


	//----- nvinfo : EIATTR_MAXREG_COUNT
	.align		4
        /*004c*/ 	.byte	0x03, 0x1b
        /*004e*/ 	.short	0x0080


	//----- nvinfo : EIATTR_MERCURY_ISA_VERSION
	.align		4
        /*0050*/ 	.byte	0x03, 0x5f
        /*0052*/ 	.short	0x0101


	//----- nvinfo : EIATTR_EXIT_INSTR_OFFSETS
	.align		4
        /*0054*/ 	.byte	0x04, 0x1c
        /*0056*/ 	.short	(.L_10145 - .L_10144)


	//   ....[0]....
.L_10144:
        /*0058*/ 	.word	0x00000180


	//   ....[1]....
        /*005c*/ 	.word	0x000007b0


	//   ....[2]....
        /*0060*/ 	.word	0x00000810


	//   ....[3]....
        /*0064*/ 	.word	0x00000ac0


	//----- nvinfo : EIATTR_MAX_THREADS
	.align		4
.L_10145:
        /*0068*/ 	.byte	0x04, 0x05
        /*006a*/ 	.short	(.L_10147 - .L_10146)
.L_10146:
        /*006c*/ 	.word	0x00000200
        /*0070*/ 	.word	0x00000001
        /*0074*/ 	.word	0x00000001


	//----- nvinfo : EIATTR_CRS_STACK_SIZE
	.align		4
.L_10147:
        /*0078*/ 	.byte	0x04, 0x1e
        /*007a*/ 	.short	(.L_10149 - .L_10148)
.L_10148:
        /*007c*/ 	.word	0x00000000


	//----- nvinfo : EIATTR_CBANK_PARAM_SIZE
	.align		4
.L_10149:
        /*0080*/ 	.byte	0x03, 0x19
        /*0082*/ 	.short	0x0c58


	//----- nvinfo : EIATTR_PARAM_CBANK
	.align		4
        /*0084*/ 	.byte	0x04, 0x0a
        /*0086*/ 	.short	(.L_10151 - .L_10150)
	.align		4
.L_10150:
        /*0088*/ 	.word	index@(.nv.constant0._ZN2at6native55_GLOBAL__N__de093ff9_22_ForeachBinaryOpList_cu_a911ec4325multi_tensor_apply_kernelINS1_18TensorListMetadataILi2EEENS1_24BinaryOpListAlphaFunctorIlLi2ELi2ELi0EEEJSt4plusIlElEEEvT_T0_DpT1_)
        /*008c*/ 	.short	0x0210
        /*008e*/ 	.short	0x0c58


	//----- nvinfo : EIATTR_SW_WAR
	.align		4
.L_10151:
        /*0090*/ 	.byte	0x04, 0x36
        /*0092*/ 	.short	(.L_10153 - .L_10152)
.L_10152:
        /*0094*/ 	.word	0x00000008
.L_10153:


//--------------------- .nv.info._ZN2at6native55_GLOBAL__N__de093ff9_22_ForeachBinaryOpList_cu_a911ec4325multi_tensor_apply_kernelINS1_18TensorListMetadataILi2EEENS1_24BinaryOpListAlphaFunctorIiLi2ELi2ELi0EEEJSt4plusIiEiEEEvT_T0_DpT1_ --------------------------
	.section	.nv.info._ZN2at6native55_GLOBAL__N__de093ff9_22_ForeachBinaryOpList_cu_a911ec4325multi_tensor_apply_kernelINS1_18TensorListMetadataILi2EEENS1_24BinaryOpListAlphaFunctorIiLi2ELi2ELi0EEEJSt4plusIiEiEEEvT_T0_DpT1_,"",@"SHT_CUDA_INFO"
	.sectionflags	@""
	.align	4


	//----- nvinfo : EIATTR_CUDA_API_VERSION
	.align		4
        /*0000*/ 	.byte	0x04, 0x37
        /*0002*/ 	.short	(.L_10155 - .L_10154)
.L_10154:
        /*0004*/ 	.word	0x00000082


	//----- nvinfo : EIATTR_KPARAM_INFO
	.align		4
.L_10155:
        /*0008*/ 	.byte	0x04, 0x17
        /*000a*/ 	.short	(.L_10157 - .L_10156)
.L_10156:
        /*000c*/ 	.word	0x00000000
        /*0010*/ 	.short	0x0003
        /*0012*/ 	.short	0x0c4c
        /*0014*/ 	.byte	0x00, 0xf0, 0x11, 0x00


	//----- nvinfo : EIATTR_KPARAM_INFO
	.align		4
.L_10157:
        /*0018*/ 	.byte	0x04, 0x17
        /*001a*/ 	.short	(.L_10159 - .L_10158)
.L_10158:
        /*001c*/ 	.word	0x00000000
        /*0020*/ 	.short	0x0002
        /*0022*/ 	.short	0x0c49
        /*0024*/ 	.byte	0x00, 0xf0, 0x05, 0x00


	//----- nvinfo : EIATTR_KPARAM_INFO
	.align		4
.L_10159:
        /*0028*/ 	.byte	0x04, 0x17
        /*002a*/ 	.short	(.L_10161 - .L_10160)
.L_10160:
        /*002c*/ 	.word	0x00000000
        /*0030*/ 	.short	0x0001
        /*0032*/ 	.short	0x0c48
        /*0034*/ 	.byte	0x00, 0xf0, 0x05, 0x00


	//----- nvinfo : EIATTR_KPARAM_INFO
	.align		4
.L_10161:
        /*0038*/ 	.byte	0x04, 0x17
        /*003a*/ 	.short	(.L_10163 - .L_10162)
.L_10162:
        /*003c*/ 	.word	0x00000000
        /*0040*/ 	.short	0x0000
        /*0042*/ 	.short	0x0000
        /*0044*/ 	.byte	0x00, 0xf0, 0x21, 0x31


	//----- nvinfo : EIATTR_SPARSE_MMA_MASK
	.align		4
.L_10163:
        /*0048*/ 	.byte	0x03, 0x50
        /*004a*/ 	.short	0x0000


	//----- nvinfo : EIATTR_MAXREG_COUNT
	.align		4
        /*004c*/ 	.byte	0x03, 0x1b
        /*004e*/ 	.short	0x0080


	//----- nvinfo : EIATTR_MERCURY_ISA_VERSION
	.align		4
        /*0050*/ 	.byte	0x03, 0x5f
        /*0052*/ 	.short	0x0101


	//----- nvinfo : EIATTR_EXIT_INSTR_OFFSETS
	.align		4
        /*0054*/ 	.byte	0x04, 0x1c
        /*0056*/ 	.short	(.L_10165 - .L_10164)


	//   ....[0]....
.L_10164:
        /*0058*/ 	.word	0x00000160


	//   ....[1]....
        /*005c*/ 	.word	0x000006f0


	//   ....[2]....
        /*0060*/ 	.word	0x00000750


	//   ....[3]....
        /*0064*/ 	.word	0x000008f0


	//----- nvinfo : EIATTR_MAX_THREADS
	.align		4
.L_10165:
        /*0068*/ 	.byte	0x04, 0x05
        /*006a*/ 	.short	(.L_10167 - .L_10166)
.L_10166:
        /*006c*/ 	.word	0x00000200
        /*0070*/ 	.word	0x00000001
        /*0074*/ 	.word	0x00000001


	//----- nvinfo : EIATTR_CRS_STACK_SIZE
	.align		4
.L_10167:
        /*0078*/ 	.byte	0x04, 0x1e
        /*007a*/ 	.short	(.L_10169 - .L_10168)
.L_10168:
        /*007c*/ 	.word	0x00000000


	//----- nvinfo : EIATTR_CBANK_PARAM_SIZE
	.align		4
.L_10169:
        /*0080*/ 	.byte	0x03, 0x19
        /*0082*/ 	.short	0x0c50


	//----- nvinfo : EIATTR_PARAM_CBANK
	.align		4
        /*0084*/ 	.byte	0x04, 0x0a
        /*0086*/ 	.short	(.L_10171 - .L_10170)
	.align		4
.L_10170:
        /*0088*/ 	.word	index@(.nv.constant0._ZN2at6native55_GLOBAL__N__de093ff9_22_ForeachBinaryOpList_cu_a911ec4325multi_tensor_apply_kernelINS1_18TensorListMetadataILi2EEENS1_24BinaryOpListAlphaFunctorIiLi2ELi2ELi0EEEJSt4plusIiEiEEEvT_T0_DpT1_)
        /*008c*/ 	.short	0x0210
        /*008e*/ 	.short	0x0c50


	//----- nvinfo : EIATTR_SW_WAR
	.align		4
.L_10171:
        /*0090*/ 	.byte	0x04, 0x36
        /*0092*/ 	.short	(.L_10173 - .L_10172)
.L_10172:
        /*0094*/ 	.word	0x00000008
.L_10173:


//--------------------- .nv.info._ZN2at6native55_GLOBAL__N__de093ff9_22_ForeachBinaryOpList_cu_a911ec4325multi_tensor_apply_kernelINS1_18TensorListMetadataILi2EEENS1_24BinaryOpListAlphaFunctorIaLi2ELi2ELi0EEEJSt4plusIaEaEEEvT_T0_DpT1_ --------------------------
	.section	.nv.info._ZN2at6native55_GLOBAL__N__de093ff9_22_ForeachBinaryOpList_cu_a911ec4325multi_tensor_apply_kernelINS1_18TensorListMetadataILi2EEENS1_24BinaryOpListAlphaFunctorIaLi2ELi2ELi0EEEJSt4plusIaEaEEEvT_T0_DpT1_,"",@"SHT_CUDA_INFO"
	.sectionflags	@""
	.align	4


	//----- nvinfo : EIATTR_CUDA_API_VERSION
	.align		4
        /*0000*/ 	.byte	0x04, 0x37
        /*0002*/ 	.short	(.L_10175 - .L_10174)
.L_10174:
        /*0004*/ 	.word	0x00000082


	//----- nvinfo : EIATTR_KPARAM_INFO
	.align		4
.L_10175:
        /*0008*/ 	.byte	0x04, 0x17
        /*000a*/ 	.short	(.L_10177 - .L_10176)
.L_10176:
        /*000c*/ 	.word	0x00000000
        /*0010*/ 	.short	0x0003
        /*0012*/ 	.short	0x0c4a
        /*0014*/ 	.byte	0x00, 0xf0, 0x05, 0x00


	//----- nvinfo : EIATTR_KPARAM_INFO
	.align		4
.L_10177:
        /*0018*/ 	.byte	0x04, 0x17
        /*001a*/ 	.short	(.L_10179 - .L_10178)
.L_10178:
        /*001c*/ 	.word	0x00000000
        /*0020*/ 	.short	0x0002
        /*0022*/ 	.short	0x0c49
        /*0024*/ 	.byte	0x00, 0xf0, 0x05, 0x00


	//----- nvinfo : EIATTR_KPARAM_INFO
	.align		4
.L_10179:
        /*0028*/ 	.byte	0x04, 0x17
        /*002a*/ 	.short	(.L_10181 - .L_10180)
.L_10180:
        /*002c*/ 	.word	0x00000000
        /*0030*/ 	.short	0x0001
        /*0032*/ 	.short	0x0c48
        /*0034*/ 	.byte	0x00, 0xf0, 0x05, 0x00


	//----- nvinfo : EIATTR_KPARAM_INFO
	.align		4
.L_10181:
        /*0038*/ 	.byte	0x04, 0x17
        /*003a*/ 	.short	(.L_10183 - .L_10182)
.L_10182:
        /*003c*/ 	.word	0x00000000
        /*0040*/ 	.short	0x0000
        /*0042*/ 	.short	0x0000
        /*0044*/ 	.byte	0x00, 0xf0, 0x21, 0x31


	//----- nvinfo : EIATTR_SPARSE_MMA_MASK
	.align		4
.L_10183:
        /*0048*/ 	.byte	0x03, 0x50
        /*004a*/ 	.short	0x0000


	//----- nvinfo : EIATTR_MAXREG_COUNT
	.align		4
        /*004c*/ 	.byte	0x03, 0x1b
        /*004e*/ 	.short	0x0080


	//----- nvinfo : EIATTR_MERCURY_ISA_VERSION
	.align		4
        /*0050*/ 	.byte	0x03, 0x5f
        /*0052*/ 	.short	0x0101


	//----- nvinfo : EIATTR_EXIT_INSTR_OFFSETS
	.align		4
        /*0054*/ 	.byte	0x04, 0x1c
        /*0056*/ 	.short	(.L_10185 - .L_10184)


	//   ....[0]....
.L_10184:
        /*0058*/ 	.word	0x00000190


	//   ....[1]....
        /*005c*/ 	.word	0x000006f0


	//   ....[2]....
        /*0060*/ 	.word	0x00000750


	//   ....[3]....
        /*0064*/ 	.word	0x000009b0


	//----- nvinfo : EIATTR_MAX_THREADS
	.align		4
.L_10185:
        /*0068*/ 	.byte	0x04, 0x05
        /*006a*/ 	.short	(.L_10187 - .L_10186)
.L_10186:
        /*006c*/ 	.word	0x00000200
        /*0070*/ 	.word	0x00000001
        /*0074*/ 	.word	0x00000001


	//----- nvinfo : EIATTR_CRS_STACK_SIZE
	.align		4
.L_10187:
        /*0078*/ 	.byte	0x04, 0x1e
        /*007a*/ 	.short	(.L_10189 - .L_10188)
.L_10188:
        /*007c*/ 	.word	0x00000000


	//----- nvinfo : EIATTR_CBANK_PARAM_SIZE
	.align		4
.L_10189:
        /*0080*/ 	.byte	0x03, 0x19
        /*0082*/ 	.short	0x0c4b


	//----- nvinfo : EIATTR_PARAM_CBANK
	.align		4
        /*0084*/ 	.byte	0x04, 0x0a
        /*0086*/ 	.short	(.L_10191 - .L_10190)
	.align		4
.L_10190:
        /*0088*/ 	.word	index@(.nv.constant0._ZN2at6native55_GLOBAL__N__de093ff9_22_ForeachBinaryOpList_cu_a911ec4325multi_tensor_apply_kernelINS1_18TensorListMetadataILi2EEENS1_24BinaryOpListAlphaFunctorIaLi2ELi2ELi0EEEJSt4plusIaEaEEEvT_T0_DpT1_)
        /*008c*/ 	.short	0x0210
        /*008e*/ 	.short	0x0c4b


	//----- nvinfo : EIATTR_SW_WAR
	.align		4
.L_10191:
        /*0090*/ 	.byte	0x04, 0x36
        /*0092*/ 	.short	(.L_10193 - .L_10192)
.L_10192:
        /*0094*/ 	.word	0x00000008
.L_10193:


//--------------------- .nv.info._ZN2at6native55_GLOBAL__N__de093ff9_22_ForeachBinaryOpList_cu_a911ec4325multi_tensor_apply_kernelINS1_18TensorListMetadataILi2EEENS1_24BinaryOpListAlphaFunctorIhLi2ELi2ELi0EEEJSt4plusIhEhEEEvT_T0_DpT1_ --------------------------
	.section	.nv.info._ZN2at6native55_GLOBAL__N__de093ff9_22_ForeachBinaryOpList_cu_a911ec4325multi_tensor_apply_kernelINS1_18TensorListMetadataILi2EEENS1_24BinaryOpListAlphaFunctorIhLi2ELi2ELi0EEEJSt4plusIhEhEEEvT_T0_DpT1_,"",@"SHT_CUDA_INFO"
	.sectionflags	@""
	.align	4


	//----- nvinfo : EIATTR_CUDA_API_VERSION
	.align		4
        /*0000*/ 	.byte	0x04, 0x37
        /*0002*/ 	.short	(.L_10195 - .L_10194)
.L_10194:
        /*0004*/ 	.word	0x00000082


	//----- nvinfo : EIATTR_KPARAM_INFO
	.align		4
.L_10195:
        /*0008*/ 	.byte	0x04, 0x17
        /*000a*/ 	.short	(.L_10197 - .L_10196)
.L_10196:
        /*000c*/ 	.word	0x00000000
        /*0010*/ 	.short	0x0003
        /*0012*/ 	.short	0x0c4a
        /*0014*/ 	.byte	0x00, 0xf0, 0x05, 0x00


	//----- nvinfo : EIATTR_KPARAM_INFO
	.align		4
.L_10197:
        /*0018*/ 	.byte	0x04, 0x17
        /*001a*/ 	.short	(.L_10199 - .L_10198)
.L_10198:
        /*001c*/ 	.word	0x00000000
        /*0020*/ 	.short	0x0002
        /*0022*/ 	.short	0x0c49
        /*0024*/ 	.byte	0x00, 0xf0, 0x05, 0x00


	//----- nvinfo : EIATTR_KPARAM_INFO
	.align		4
.L_10199:
        /*0028*/ 	.byte	0x04, 0x17
        /*002a*/ 	.short	(.L_10201 - .L_10200)
.L_10200:
        /*002c*/ 	.word	0x00000000
        /*0030*/ 	.short	0x0001
        /*0032*/ 	.short	0x0c48
        /*0034*/ 	.byte	0x00, 0xf0, 0x05, 0x00


	//----- nvinfo : EIATTR_KPARAM_INFO
	.align		4
.L_10201:
        /*0038*/ 	.byte	0x04, 0x17
        /*003a*/ 	.short	(.L_10203 - .L_10202)
.L_10202:
        /*003c*/ 	.word	0x00000000
        /*0040*/ 	.short	0x0000
        /*0042*/ 	.short	0x0000
        /*0044*/ 	.byte	0x00, 0xf0, 0x21, 0x31


	//----- nvinfo : EIATTR_SPARSE_MMA_MASK
	.align		4
.L_10203:
        /*0048*/ 	.byte	0x03, 0x50
        /*004a*/ 	.short	0x0000


	//----- nvinfo : EIATTR_MAXREG_COUNT
	.align		4
        /*004c*/ 	.byte	0x03, 0x1b
        /*004e*/ 	.short	0x0080


	//----- nvinfo : EIATTR_MERCURY_ISA_VERSION
	.align		4
        /*0050*/ 	.byte	0x03, 0x5f
        /*0052*/ 	.short	0x0101


	//----- nvinfo : EIATTR_EXIT_INSTR_OFFSETS
	.align		4
        /*0054*/ 	.byte	0x04, 0x1c
        /*0056*/ 	.short	(.L_10205 - .L_10204)


	//   ....[0]....
.L_10204:
        /*0058*/ 	.word	0x000001a0


	//   ....[1]....
        /*005c*/ 	.word	0x00000700


	//   ....[2]....
        /*0060*/ 	.word	0x00000760


	//   ....[3]....
        /*0064*/ 	.word	0x000009c0


	//----- nvinfo : EIATTR_MAX_THREADS
	.align		4
.L_10205:
        /*0068*/ 	.byte	0x04, 0x05
        /*006a*/ 	.short	(.L_10207 - .L_10206)
.L_10206:
        /*006c*/ 	.word	0x00000200
        /*0070*/ 	.word	0x00000001
        /*0074*/ 	.word	0x00000001


	//----- nvinfo : EIATTR_CRS_STACK_SIZE
	.align		4
.L_10207:
        /*0078*/ 	.byte	0x04, 0x1e
        /*007a*/ 	.short	(.L_10209 - .L_10208)
.L_10208:
        /*007c*/ 	.word	0x00000000


	//----- nvinfo : EIATTR_CBANK_PARAM_SIZE
	.align		4
.L_10209:
        /*0080*/ 	.byte	0x03, 0x19
        /*0082*/ 	.short	0x0c4b


	//----- nvinfo : EIATTR_PARAM_CBANK
	.align		4
        /*0084*/ 	.byte	0x04, 0x0a
        /*0086*/ 	.short	(.L_10211 - .L_10210)
	.align		4
.L_10210:
        /*0088*/ 	.word	index@(.nv.constant0._ZN2at6native55_GLOBAL__N__de093ff9_22_ForeachBinaryOpList_cu_a911ec4325multi_tensor_apply_kernelINS1_18TensorListMetadataILi2EEENS1_24BinaryOpListAlphaFunctorIhLi2ELi2ELi0EEEJSt4plusIhEhEEEvT_T0_DpT1_)
        /*008c*/ 	.short	0x0210
        /*008e*/ 	.short	0x0c4b


	//----- nvinfo : EIATTR_SW_WAR
	.align		4
.L_10211:
        /*0090*/ 	.byte	0x04, 0x36
        /*0092*/ 	.short	(.L_10213 - .L_10212)
.L_10212:
        /*0094*/ 	.word	0x00000008
.L_10213:


//--------------------- .nv.callgraph             --------------------------
	.section	.nv.callgraph,"",@"SHT_CUDA_CALLGRAPH"
	.align	4
	.sectionentsize	8
	.align		4
        /*0000*/ 	.word	0x00000000
	.align		4
        /*0004*/ 	.word	0xffffffff
	.align		4
        /*0008*/ 	.word	0x00000000
	.align		4
        /*000c*/ 	.word	0xfffffffe
	.align		4
        /*0010*/ 	.word	0x00000000
	.align		4
        /*0014*/ 	.word	0xfffffffd
	.align		4
        /*0018*/ 	.word	0x00000000
	.align		4
        /*001c*/ 	.word	0xfffffffc


//--------------------- .nv.constant4             --------------------------
	.section	.nv.constant4,"a",@progbits
	.align	8
	.align		8
.nv.constant4:
        /*0000*/ 	.dword	_ZN53_INTERNAL_de093ff9_22_ForeachBinaryOpList_cu_a911ec434cuda3std3__45__cpo5beginE
	.align		8
        /*0008*/ 	.dword	_ZN53_INTERNAL_de093ff9_22_ForeachBinaryOpList_cu_a911ec434cuda3std3__45__cpo3endE
	.align		8
        /*0010*/ 	.dword	_ZN53_INTERNAL_de093ff9_22_ForeachBinaryOpList_cu_a911ec434cuda3std3__45__cpo6cbeginE
	.align		8
        /*0018*/ 	.dword	_ZN53_INTERNAL_de093ff9_22_ForeachBinaryOpList_cu_a911ec434cuda3std3__45__cpo4cendE
	.align		8
        /*0020*/ 	.dword	_ZN53_INTERNAL_de093ff9_22_ForeachBinaryOpList_cu_a911ec434cuda3std3__45__cpo6rbeginE
	.align		8
        /*0028*/ 	.dword	_ZN53_INTERNAL_de093ff9_22_ForeachBinaryOpList_cu_a911ec434cuda3std3__45__cpo4rendE
	.align		8
        /*0030*/ 	.dword	_ZN53_INTERNAL_de093ff9_22_ForeachBinaryOpList_cu_a911ec434cuda3std3__45__cpo7crbeginE
	.align		8
        /*0038*/ 	.dword	_ZN53_INTERNAL_de093ff9_22_ForeachBinaryOpList_cu_a911ec434cuda3std3__45__cpo5crendE
	.align		8
        /*0040*/ 	.dword	_ZN53_INTERNAL_de093ff9_22_ForeachBinaryOpList_cu_a911ec434cuda3std3__455_GLOBAL__N__de093ff9_22_ForeachBinaryOpList_cu_a911ec436ignoreE
	.align		8
        /*0048*/ 	.dword	_ZN53_INTERNAL_de093ff9_22_ForeachBinaryOpList_cu_a911ec434cuda3std3__419piecewise_constructE
	.align		8
        /*0050*/ 	.dword	_ZN53_INTERNAL_de093ff9_22_ForeachBinaryOpList_cu_a911ec434cuda3std3__48in_placeE
	.align		8
        /*0058*/ 	.dword	_ZN53_INTERNAL_de093ff9_22_ForeachBinaryOpList_cu_a911ec434cuda3std3__420unreachable_sentinelE
	.align		8
        /*0060*/ 	.dword	_ZN53_INTERNAL_de093ff9_22_ForeachBinaryOpList_cu_a911ec434cuda3std6ranges3__45__cpo4swapE
	.align		8
        /*0068*/ 	.dword	_ZN53_INTERNAL_de093ff9_22_ForeachBinaryOpList_cu_a911ec434cuda3std6ranges3__45__cpo9iter_moveE
	.align		8
        /*0070*/ 	.dword	_ZN53_INTERNAL_de093ff9_22_ForeachBinaryOpList_cu_a911ec434cuda3std6ranges3__45__cpo5beginE
	.align		8
        /*0078*/ 	.dword	_ZN53_INTERNAL_de093ff9_22_ForeachBinaryOpList_cu_a911ec434cuda3std6ranges3__45__cpo3endE
	.align		8
        /*0080*/ 	.dword	_ZN53_INTERNAL_de093ff9_22_ForeachBinaryOpList_cu_a911ec434cuda3std6ranges3__45__cpo6cbeginE
	.align		8
        /*0088*/ 	.dword	_ZN53_INTERNAL_de093ff9_22_ForeachBinaryOpList_cu_a911ec434cuda3std6ranges3__45__cpo4cendE
	.align		8
        /*0090*/ 	.dword	_ZN53_INTERNAL_de093ff9_22_ForeachBinaryOpList_cu_a911ec434cuda3std6ranges3__45__cpo7advanceE
	.align		8
        /*0098*/ 	.dword	_ZN53_INTERNAL_de093ff9_22_ForeachBinaryOpList_cu_a911ec434cuda3std6ranges3__45__cpo9iter_swapE
	.align		8
        /*00a0*/ 	.dword	_ZN53_INTERNAL_de093ff9_22_ForeachBinaryOpList_cu_a911ec434cuda3std6ranges3__45__cpo4nextE
	.align		8
        /*00a8*/ 	.dword	_ZN53_INTERNAL_de093ff9_22_ForeachBinaryOpList_cu_a911ec434cuda3std6ranges3__45__cpo4prevE
	.align		8
        /*00b0*/ 	.dword	_ZN53_INTERNAL_de093ff9_22_ForeachBinaryOpList_cu_a911ec434cuda3std6ranges3__45__cpo4dataE
	.align		8
        /*00b8*/ 	.dword	_ZN53_INTERNAL_de093ff9_22_ForeachBinaryOpList_cu_a911ec434cuda3std6ranges3__45__cpo5cdataE
	.align		8
        /*00c0*/ 	.dword	_ZN53_INTERNAL_de093ff9_22_ForeachBinaryOpList_cu_a911ec434cuda3std6ranges3__45__cpo4sizeE
	.align		8
        /*00c8*/ 	.dword	_ZN53_INTERNAL_de093ff9_22_ForeachBinaryOpList_cu_a911ec434cuda3std6ranges3__45__cpo5ssizeE
	.align		8
        /*00d0*/ 	.dword	_ZN53_INTERNAL_de093ff9_22_ForeachBinaryOpList_cu_a911ec434cuda3std6ranges3__45__cpo8distanceE
	.align		8
        /*00d8*/ 	.dword	_ZN53_INTERNAL_de093ff9_22_ForeachBinaryOpList_cu_a911ec436thrust23THRUST_300001_SM_900_NS6system6detail10sequential3seqE
	.align		8
        /*00e0*/ 	.dword	__cudart_sin_cos_coeffs
	.align		8
        /*00e8*/ 	.dword	__cudart_i2opi_d


//--------------------- .text._ZN2at6native55_GLOBAL__N__de093ff9_22_ForeachBinaryOpList_cu_a911ec4325multi_tensor_apply_kernelINS1_18TensorListMetadataILi2EEENS1_11CopyFunctorIN3c1015Float8_e5m2fnuzENS6_11Float8_e5m2ELi2ELi1ELi1EEEJNS0_4CopyIS7_S8_EEEEEvT_T0_DpT1_ --------------------------
	.section	.text._ZN2at6native55_GLOBAL__N__de093ff9_22_ForeachBinaryOpList_cu_a911ec4325multi_tensor_apply_kernelINS1_18TensorListMetadataILi2EEENS1_11CopyFunctorIN3c1015Float8_e5m2fnuzENS6_11Float8_e5m2ELi2ELi1ELi1EEEJNS0_4CopyIS7_S8_EEEEEvT_T0_DpT1_,"ax",@progbits
	.align	128
.text._ZN2at6native55_GLOBAL__N__de093ff9_22_ForeachBinaryOpList_cu_a911ec4325multi_tensor_apply_kernelINS1_18TensorListMetadataILi2EEENS1_11CopyFunctorIN3c1015Float8_e5m2fnuzENS6_11Float8_e5m2ELi2ELi1ELi1EEEJNS0_4CopyIS7_S8_EEEEEvT_T0_DpT1_:
        .type           _ZN2at6native55_GLOBAL__N__de093ff9_22_ForeachBinaryOpList_cu_a911ec4325multi_tensor_apply_kernelINS1_18TensorListMetadataILi2EEENS1_11CopyFunctorIN3c1015Float8_e5m2fnuzENS6_11Float8_e5m2ELi2ELi1ELi1EEEJNS0_4CopyIS7_S8_EEEEEvT_T0_DpT1_,@function
        .size           _ZN2at6native55_GLOBAL__N__de093ff9_22_ForeachBinaryOpList_cu_a911ec4325multi_tensor_apply_kernelINS1_18TensorListMetadataILi2EEENS1_11CopyFunctorIN3c1015Float8_e5m2fnuzENS6_11Float8_e5m2ELi2ELi1ELi1EEEJNS0_4CopyIS7_S8_EEEEEvT_T0_DpT1_,(.L_x_7789 - _ZN2at6native55_GLOBAL__N__de093ff9_22_ForeachBinaryOpList_cu_a911ec4325multi_tensor_apply_kernelINS1_18TensorListMetadataILi2EEENS1_11CopyFunctorIN3c1015Float8_e5m2fnuzENS6_11Float8_e5m2ELi2ELi1ELi1EEEJNS0_4CopyIS7_S8_EEEEEvT_T0_DpT1_)
        .other          _ZN2at6native55_GLOBAL__N__de093ff9_22_ForeachBinaryOpList_cu_a911ec4325multi_tensor_apply_kernelINS1_18TensorListMetadataILi2EEENS1_11CopyFunctorIN3c1015Float8_e5m2fnuzENS6_11Float8_e5m2ELi2ELi1ELi1EEEJNS0_4CopyIS7_S8_EEEEEvT_T0_DpT1_,@"STO_CUDA_ENTRY STV_DEFAULT"
_ZN2at6native55_GLOBAL__N__de093ff9_22_ForeachBinaryOpList_cu_a911ec4325multi_tensor_apply_kernelINS1_18TensorListMetadataILi2EEENS1_11CopyFunctorIN3c1015Float8_e5m2fnuzENS6_11Float8_e5m2ELi2ELi1ELi1EEEJNS0_4CopyIS7_S8_EEEEEvT_T0_DpT1_:
[----:B------:R-:W-:Y:S08]  /*0000*/  LDC R1, c[0x0][0x28] ;  /* 0x00000a00ff017b82 */ /* 0x000ff00000000800 */
[----:B------:R-:W0:Y:S01]  /*0010*/  S2UR UR4, SR_CTAID.X ;  /* 0x00000000000479c3 */ /* 0x000e220000002500 */
[----:B------:R-:W-:Y:S02]  /*0020*/  UMOV UR5, 0x740 ;  /* 0x0000074000057882 */ /* 0x000fe40000000000 */
[----:B0-----:R-:W-:-:S03]  /*0030*/  ULEA UR5, UR4, UR5, 0x2 ;  /* 0x0000000504057291 */ /* 0x001fc6000f8e103f */
[----:B------:R-:W-:Y:S02]  /*0040*/  ULDC.U8 UR4, c[0x0][UR4+0x810] ;  /* 0x0002040004047abb */ /* 0x000fe40008000000 */
[----:B------:R-:W-:-:S07]  /*0050*/  USHF.L.U32 UR10, UR4, 0x3, URZ ;  /* 0x00000003040a7899 */ /* 0x000fce000800063f */
[----:B------:R-:W-:Y:S02]  /*0060*/  ULDC UR5, c[0x0][UR5+0x210] ;  /* 0x0000840005057abb */ /* 0x000fe40008000800 */
[----:B------:R-:W-:-:S03]  /*0070*/  UIMAD.WIDE UR6, UR5, 0x10000, URZ ;  /* 0x00010000050678a5 */ /* 0x000fc6000f8e023f */
[----:B------:R-:W-:Y:S01]  /*0080*/  ULDC.64 UR4, c[0x0][UR10+0x210] ;  /* 0x000084000a047abb */ /* 0x000fe20008000a00 */
[----:B------:R-:W-:Y:S01]  /*0090*/  ULDC.64 UR8, c[0x0][UR10+0x410] ;  /* 0x000104000a087abb */ /* 0x000fe20008000a00 */
[----:B------:R-:W-:Y:S01]  /*00a0*/  ULDC.64 UR10, c[0x0][UR10+0x610] ;  /* 0x000184000a0a7abb */ /* 0x000fe20008000a00 */
[----:B------:R-:W-:Y:S02]  /*00b0*/  UIADD3 UR14, UP1, UR4, UR6, URZ ;  /* 0x00000006040e7290 */ /* 0x000fe4000ff3e03f */
[----:B------:R-:W-:Y:S02]  /*00c0*/  UIADD3 UR13, UP2, UR6, UR8, URZ ;  /* 0x00000008060d7290 */ /* 0x000fe4000ff5e03f */
[----:B------:R-:W-:Y:S02]  /*00d0*/  UIADD3 UR12, UP3, -UR6, UR10, URZ ;  /* 0x0000000a060c7290 */ /* 0x000fe4000ff7e13f */
[----:B------:R-:W-:Y:S02]  /*00e0*/  UIADD3.X UR8, UR7, UR9, URZ, UP2, !UPT ;  /* 0x0000000907087290 */ /* 0x000fe400097fe43f */
[----:B------:R-:W-:-:S02]  /*00f0*/  ULOP3.LUT UR4, UR12, UR14, UR13, 0xfe, !UPT ;  /* 0x0000000e0c047292 */ /* 0x000fc4000f8efe0d */
[----:B------:R-:W-:Y:S02]  /*0100*/  UIADD3.X UR6, ~UR7, UR11, URZ, UP3, !UPT ;  /* 0x0000000b07067290 */ /* 0x000fe40009ffe53f */
[----:B------:R-:W-:Y:S02]  /*0110*/  ULOP3.LUT UP0, URZ, UR4, 0x3, URZ, 0xc0, !UPT ;  /* 0x00000003043f7892 */ /* 0x000fe4000f80c03f */
[----:B------:R-:W-:Y:S01]  /*0120*/  UIADD3.X UR4, UR5, UR7, URZ, UP1, !UPT ;  /* 0x0000000705047290 */ /* 0x000fe20008ffe43f */
[----:B------:R-:W-:-:S03]  /*0130*/  ULDC.64 UR10, c[0x0][0x208] ;  /* 0x00008200000a7ab9 */ /* 0x000fc60000000a00 */
[----:B------:R-:W-:-:S13]  /*0140*/  PLOP3.LUT P0, PT, PT, PT, UP0, 0x80, 0x0 ;  /* 0x000000000000781c */ /* 0x000fda0003f0f008 */
[----:B------:R-:W-:Y:S05]  /*0150*/  @!P0 BRA `(.L_x_0) ;  /* 0x0000000800ec8947 */ /* 0x000fea0003800000 */
[----:B------:R-:W-:-:S04]  /*0160*/  UISETP.GE.U32.AND UP0, UPT, UR12, 0x1, UPT ;  /* 0x000000010c00788c */ /* 0x000fc8000bf06070 */
[----:B------:R-:W-:-:S06]  /*0170*/  UISETP.GE.AND.EX UP0, UPT, UR6, URZ, UPT, UP0 ;  /* 0x0000003f0600728c */ /* 0x000fcc000bf06300 */
[----:B------:R-:W-:-:S13]  /*0180*/  PLOP3.LUT P0, PT, PT, PT, UP0, 0x80, 0x0 ;  /* 0x000000000000781c */ /* 0x000fda0003f0f008 */
[----:B------:R-:W-:Y:S05]  /*0190*/  @!P0 EXIT ;  /* 0x000000000000894d */ /* 0x000fea0003800000 */
[----:B------:R-:W0:Y:S01]  /*01a0*/  S2R R13, SR_TID.X ;  /* 0x00000000000d7919 */ /* 0x000e220000002100 */
[----:B------:R-:W1:Y:S01]  /*01b0*/  LDC R0, c[0x0][RZ] ;  /* 0x00000000ff007b82 */ /* 0x000e620000000800 */
[----:B------:R-:W-:-:S07]  /*01c0*/  CS2R R10, SRZ ;  /* 0x00000000000a7805 */ /* 0x000fce000001ff00 */
.L_x_13:
[----:B0-----:R-:W-:-:S04]  /*01d0*/  IADD3 R23, P1, R13, R10, RZ ;  /* 0x0000000a0d177210 */ /* 0x001fc80007f3e0ff */
[C---:B------:R-:W-:Y:S01]  /*01e0*/  ISETP.GE.U32.AND P0, PT, R23.reuse, 0x10000, PT ;  /* 0x000100001700780c */ /* 0x040fe20003f06070 */
[----:B------:R-:W-:Y:S01]  /*01f0*/  IMAD.X R24, RZ, RZ, R11, P1 ;  /* 0x000000ffff187224 */ /* 0x000fe200008e060b */
[----:B------:R-:W-:-:S04]  /*0200*/  ISETP.LT.U32.AND P1, PT, R23, UR12, PT ;  /* 0x0000000c17007c0c */ /* 0x000fc8000bf21070 */
[----:B------:R-:W-:-:S04]  /*0210*/  ISETP.GE.U32.AND.EX P0, PT, R24, RZ, PT, P0 ;  /* 0x000000ff1800720c */ /* 0x000fc80003f06100 */
[----:B------:R-:W-:-:S13]  /*0220*/  ISETP.LT.AND.EX P0, PT, R24, UR6, !P0, P1 ;  /* 0x0000000618007c0c */ /* 0x000fda000c701310 */
[----:B------:R-:W-:-:S04]  /*0230*/  @P0 IADD3 R2, P1, R23, UR14, RZ ;  /* 0x0000000e17020c10 */ /* 0x000fc8000ff3e0ff */
[----:B------:R-:W-:-:S05]  /*0240*/  @P0 IADD3.X R3, R24, UR4, RZ, P1, !PT ;  /* 0x0000000418030c10 */ /* 0x000fca0008ffe4ff */
[----:B------:R0:W2:Y:S01]  /*0250*/  @P0 LDG.E.U8 R18, desc[UR10][R2.64] ;  /* 0x0000000a02120981 */ /* 0x0000a2000c1e1100 */
[CC--:B-1----:R-:W-:Y:S01]  /*0260*/  IADD3 R21, P1, R0.reuse, R23.reuse, RZ ;  /* 0x0000001700157210 */ /* 0x0c2fe20007f3e0ff */
[C---:B------:R-:W-:Y:S01]  /*0270*/  IMAD R8, R0.reuse, 0x3, RZ ;  /* 0x0000000300087824 */ /* 0x040fe200078e02ff */
[----:B------:R-:W-:Y:S02]  /*0280*/  LEA R16, P6, R0, R23, 0x1 ;  /* 0x0000001700107211 */ /* 0x000fe400078c08ff */
[C---:B------:R-:W-:Y:S01]  /*0290*/  ISETP.GE.U32.AND P4, PT, R21.reuse, 0x10000, PT ;  /* 0x000100001500780c */ /* 0x040fe20003f86070 */
[--C-:B------:R-:W-:Y:S01]  /*02a0*/  IMAD.X R9, RZ, RZ, R24.reuse, P1 ;  /* 0x000000ffff097224 */ /* 0x100fe200008e0618 */
[----:B------:R-:W-:Y:S01]  /*02b0*/  ISETP.LT.U32.AND P5, PT, R21, UR12, PT ;  /* 0x0000000c15007c0c */ /* 0x000fe2000bfa1070 */
[----:B------:R-:W-:Y:S01]  /*02c0*/  IMAD.X R12, RZ, RZ, R24, P6 ;  /* 0x000000ffff0c7224 */ /* 0x000fe200030e0618 */
[----:B------:R-:W-:Y:S02]  /*02d0*/  ISETP.GE.U32.AND P3, PT, R16, 0x10000, PT ;  /* 0x000100001000780c */ /* 0x000fe40003f66070 */
[----:B------:R-:W-:-:S02]  /*02e0*/  ISETP.GE.U32.AND.EX P4, PT, R9, RZ, PT, P4 ;  /* 0x000000ff0900720c */ /* 0x000fc40003f86140 */
[----:B------:R-:W-:Y:S02]  /*02f0*/  ISETP.LT.U32.AND P1, PT, R16, UR12, PT ;  /* 0x0000000c10007c0c */ /* 0x000fe4000bf21070 */
[----:B------:R-:W-:Y:S02]  /*0300*/  ISETP.LT.AND.EX P4, PT, R9, UR6, !P4, P5 ;  /* 0x0000000609007c0c */ /* 0x000fe4000e781350 */
[----:B------:R-:W-:Y:S02]  /*0310*/  ISETP.GE.U32.AND.EX P3, PT, R12, RZ, PT, P3 ;  /* 0x000000ff0c00720c */ /* 0x000fe40003f66130 */
[----:B------:R-:W-:Y:S02]  /*0320*/  IADD3 R8, P2, R8, R23, RZ ;  /* 0x0000001708087210 */ /* 0x000fe40007f5e0ff */
[----:B------:R-:W-:Y:S02]  /*0330*/  ISETP.LT.AND.EX P1, PT, R12, UR6, !P3, P1 ;  /* 0x000000060c007c0c */ /* 0x000fe4000df21310 */
[C---:B------:R-:W-:Y:S01]  /*0340*/  ISETP.GE.U32.AND P6, PT, R8.reuse, 0x10000, PT ;  /* 0x000100000800780c */ /* 0x040fe20003fc6070 */
[----:B------:R-:W-:Y:S01]  /*0350*/  IMAD.X R19, RZ, RZ, R24, P2 ;  /* 0x000000ffff137224 */ /* 0x000fe200010e0618 */
[----:B------:R-:W-:-:S03]  /*0360*/  ISETP.LT.U32.AND P2, PT, R8, UR12, PT ;  /* 0x0000000c08007c0c */ /* 0x000fc6000bf41070 */
[----:B0-----:R-:W-:Y:S02]  /*0370*/  @P4 IADD3 R2, P3, R21, UR14, RZ ;  /* 0x0000000e15024c10 */ /* 0x001fe4000ff7e0ff */
[----:B------:R-:W-:Y:S02]  /*0380*/  ISETP.GE.U32.AND.EX P6, PT, R19, RZ, PT, P6 ;  /* 0x000000ff1300720c */ /* 0x000fe40003fc6160 */
[----:B------:R-:W-:Y:S02]  /*0390*/  @P4 IADD3.X R3, R9, UR4, RZ, P3, !PT ;  /* 0x0000000409034c10 */ /* 0x000fe40009ffe4ff */
[----:B------:R-:W-:Y:S02]  /*03a0*/  @P1 IADD3 R4, P5, R16, UR14, RZ ;  /* 0x0000000e10041c10 */ /* 0x000fe4000ffbe0ff */
[----:B------:R-:W-:Y:S01]  /*03b0*/  ISETP.LT.AND.EX P2, PT, R19, UR6, !P6, P2 ;  /* 0x0000000613007c0c */ /* 0x000fe2000f741320 */
[----:B------:R-:W5:Y:S01]  /*03c0*/  @P4 LDG.E.U8 R20, desc[UR10][R2.64] ;  /* 0x0000000a02144981 */ /* 0x000f62000c1e1100 */
[----:B------:R-:W-:-:S05]  /*03d0*/  @P1 IADD3.X R5, R12, UR4, RZ, P5, !PT ;  /* 0x000000040c051c10 */ /* 0x000fca000affe4ff */
[----:B------:R-:W5:Y:S06]  /*03e0*/  @P1 LDG.E.U8 R14, desc[UR10][R4.64] ;  /* 0x0000000a040e1981 */ /* 0x000f6c000c1e1100 */
[----:B------:R-:W-:Y:S01]  /*03f0*/  @P2 IADD3 R6, P6, R8, UR14, RZ ;  /* 0x0000000e08062c10 */ /* 0x000fe2000ffde0ff */
[----:B------:R-:W-:Y:S03]  /*0400*/  BSSY B0, `(.L_x_1) ;  /* 0x0000020000007945 */ /* 0x000fe60003800000 */
[----:B------:R-:W-:-:S05]  /*0410*/  @P2 IADD3.X R7, R19, UR4, RZ, P6, !PT ;  /* 0x0000000413072c10 */ /* 0x000fca000b7fe4ff */
[----:B------:R0:W5:Y:S02]  /*0420*/  @P2 LDG.E.U8 R15, desc[UR10][R6.64] ;  /* 0x0000000a060f2981 */ /* 0x000164000c1e1100 */
[----:B0-----:R-:W-:Y:S02]  /*0430*/  IMAD.MOV.U32 R7, RZ, RZ, 0x80 ;  /* 0x00000080ff077424 */ /* 0x001fe400078e00ff */
[----:B--2---:R-:W-:-:S05]  /*0440*/  IMAD.SHL.U32 R17, R18, 0x2000000, RZ ;  /* 0x0200000012117824 */ /* 0x004fca00078e00ff */
[----:B------:R-:W-:-:S13]  /*0450*/  ISETP.GE.U32.AND P3, PT, R17, 0x8000000, PT ;  /* 0x080000001100780c */ /* 0x000fda0003f66070 */
[C---:B------:R-:W-:Y:S02]  /*0460*/  @!P3 IMAD.SHL.U32 R17, R18.reuse, 0x100, RZ ;  /* 0x000001001211b824 */ /* 0x040fe400078e00ff */
[----:B------:R-:W-:-:S03]  /*0470*/  @P3 IMAD.SHL.U32 R22, R18, 0x200000, RZ ;  /* 0x0020000012163824 */ /* 0x000fc600078e00ff */
[----:B------:R-:W-:Y:S02]  /*0480*/  @!P3 LOP3.LUT R17, R17, 0x7f00, RZ, 0xc0, !PT ;  /* 0x00007f001111b812 */ /* 0x000fe400078ec0ff */
[----:B------:R-:W-:Y:S02]  /*0490*/  @P3 LOP3.LUT R22, R22, 0x70000000, RZ, 0xfc, !PT ;  /* 0x7000000016163812 */ /* 0x000fe400078efcff */
[----:B------:R-:W-:-:S03]  /*04a0*/  @!P3 LOP3.LUT R17, R17, 0x3f000000, RZ, 0xfc, !PT ;  /* 0x3f0000001111b812 */ /* 0x000fc600078efcff */
[----:B------:R-:W-:Y:S02]  /*04b0*/  @P3 FMUL.FTZ R22, R22, 1.9259299443872358531e-34 ;  /* 0x0780000016163820 */ /* 0x000fe40000410000 */
[----:B------:R-:W-:-:S05]  /*04c0*/  @!P3 FADD.FTZ R22, R17, -0.5 ;  /* 0xbf0000001116b421 */ /* 0x000fca0000010000 */
[----:B------:R-:W-:-:S04]  /*04d0*/  LOP3.LUT R4, R22, 0x7fffffff, RZ, 0xc0, !PT ;  /* 0x7fffffff16047812 */ /* 0x000fc800078ec0ff */
[----:B------:R-:W-:-:S13]  /*04e0*/  ISETP.GT.U32.AND P3, PT, R4, 0x477fffff, PT ;  /* 0x477fffff0400780c */ /* 0x000fda0003f64070 */
[----:B------:R-:W-:Y:S05]  /*04f0*/  @P3 BRA `(.L_x_2) ;  /* 0x0000000000403947 */ /* 0x000fea0003800000 */
[----:B------:R-:W-:-:S13]  /*0500*/  ISETP.GE.U32.AND P3, PT, R4, 0x38000000, PT ;  /* 0x380000000400780c */ /* 0x000fda0003f66070 */
[----:B------:R-:W-:-:S04]  /*0510*/  @P3 SHF.R.U32.HI R2, RZ, 0x15, R22 ;  /* 0x00000015ff023819 */ /* 0x000fc80000011616 */
[----:B------:R-:W-:-:S04]  /*0520*/  @P3 LOP3.LUT R3, R2, 0x1, RZ, 0xc0, !PT ;  /* 0x0000000102033812 */ /* 0x000fc800078ec0ff */
[----:B------:R-:W-:-:S04]  /*0530*/  @P3 IADD3 R3, R22, 0x88fffff, R3 ;  /* 0x088fffff16033810 */ /* 0x000fc80007ffe003 */
[----:B------:R-:W-:-:S04]  /*0540*/  @P3 SHF.R.U32.HI R3, RZ, 0x15, R3 ;  /* 0x00000015ff033819 */ /* 0x000fc80000011603 */
[----:B------:R-:W-:Y:S01]  /*0550*/  @P3 LOP3.LUT R2, R3, 0xff, RZ, 0xc0, !PT ;  /* 0x000000ff03023812 */ /* 0x000fe200078ec0ff */
[----:B------:R-:W-:Y:S06]  /*0560*/  @P3 BRA `(.L_x_3) ;  /* 0x0000000000103947 */ /* 0x000fec0003800000 */
[----:B------:R-:W-:Y:S01]  /*0570*/  FADD.FTZ R2, R4, 64 ;  /* 0x4280000004027421 */ /* 0x000fe20000010000 */
[----:B------:R-:W-:-:S04]  /*0580*/  PRMT R7, RZ, 0x7610, R7 ;  /* 0x00007610ff077816 */ /* 0x000fc80000000007 */
[----:B------:R-:W-:-:S13]  /*0590*/  LOP3.LUT P3, R2, R2, 0xff, RZ, 0xc0, !PT ;  /* 0x000000ff02027812 */ /* 0x000fda000786c0ff */
[----:B------:R-:W-:Y:S05]  /*05a0*/  @!P3 BRA `(.L_x_2) ;  /* 0x000000000014b947 */ /* 0x000fea0003800000 */
.L_x_3:
[----:B------:R-:W-:-:S05]  /*05b0*/  IMAD.SHL.U32 R3, R18, 0x1000000, RZ ;  /* 0x0100000012037824 */ /* 0x000fca00078e00ff */
[----:B------:R-:W-:-:S04]  /*05c0*/  LOP3.LUT R3, R3, 0x80000000, R22, 0xc8, !PT ;  /* 0x8000000003037812 */ /* 0x000fc800078ec816 */
[----:B------:R-:W-:-:S04]  /*05d0*/  SHF.R.U32.HI R3, RZ, 0x18, R3 ;  /* 0x00000018ff037819 */ /* 0x000fc80000011603 */
[----:B------:R-:W-:-:S04]  /*05e0*/  LOP3.LUT R2, R2, R3, RZ, 0xfc, !PT ;  /* 0x0000000302027212 */ /* 0x000fc800078efcff */
[----:B------:R-:W-:-:S07]  /*05f0*/  PRMT R7, R2, 0x7610, R7 ;  /* 0x0000761002077816 */ /* 0x000fce0000000007 */
.L_x_2:
[----:B------:R-:W-:Y:S05]  /*0600*/  BSYNC B0 ;  /* 0x0000000000007941 */ /* 0x000fea0003800000 */
.L_x_1:
[----:B-----5:R-:W-:Y:S01]  /*0610*/  IMAD.SHL.U32 R2, R20, 0x2000000, RZ ;  /* 0x0200000014027824 */ /* 0x020fe200078e00ff */
[----:B------:R-:W-:Y:S01]  /*0620*/  BSSY B0, `(.L_x_4) ;  /* 0x000001d000007945 */ /* 0x000fe20003800000 */
[----:B------:R-:W-:-:S03]  /*0630*/  IMAD.MOV.U32 R17, RZ, RZ, 0x80 ;  /* 0x00000080ff117424 */ /* 0x000fc600078e00ff */
        /* <DEDUP_REMOVED lines=22> */
.L_x_6:
[----:B------:R-:W-:-:S05]  /*07a0*/  IMAD.SHL.U32 R5, R20, 0x1000000, RZ ;  /* 0x0100000014057824 */ /* 0x000fca00078e00ff */
[----:B------:R-:W-:-:S04]  /*07b0*/  LOP3.LUT R5, R5, 0x80000000, R2, 0xc8, !PT ;  /* 0x8000000005057812 */ /* 0x000fc800078ec802 */
[----:B------:R-:W-:-:S04]  /*07c0*/  SHF.R.U32.HI R2, RZ, 0x18, R5 ;  /* 0x00000018ff027819 */ /* 0x000fc80000011605 */
[----:B------:R-:W-:-:S04]  /*07d0*/  LOP3.LUT R2, R3, R2, RZ, 0xfc, !PT ;  /* 0x0000000203027212 */ /* 0x000fc800078efcff */
[----:B------:R-:W-:-:S07]  /*07e0*/  PRMT R17, R2, 0x7610, R17 ;  /* 0x0000761002117816 */ /* 0x000fce0000000011 */
.L_x_5:
[----:B------:R-:W-:Y:S05]  /*07f0*/  BSYNC B0 ;  /* 0x0000000000007941 */ /* 0x000fea0003800000 */
.L_x_4:
[----:B------:R-:W-:Y:S01]  /*0800*/  IMAD.SHL.U32 R2, R14, 0x2000000, RZ ;  /* 0x020000000e027824 */ /* 0x000fe200078e00ff */
        /* <DEDUP_REMOVED lines=24> */
.L_x_9:
[----:B------:R-:W-:-:S05]  /*0990*/  IMAD.SHL.U32 R5, R14, 0x1000000, RZ ;  /* 0x010000000e057824 */ /* 0x000fca00078e00ff */
[----:B------:R-:W-:-:S04]  /*09a0*/  LOP3.LUT R5, R5, 0x80000000, R2, 0xc8, !PT ;  /* 0x8000000005057812 */ /* 0x000fc800078ec802 */
[----:B------:R-:W-:-:S04]  /*09b0*/  SHF.R.U32.HI R2, RZ, 0x18, R5 ;  /* 0x00000018ff027819 */ /* 0x000fc80000011605 */
[----:B------:R-:W-:-:S04]  /*09c0*/  LOP3.LUT R2, R3, R2, RZ, 0xfc, !PT ;  /* 0x0000000203027212 */ /* 0x000fc800078efcff */
[----:B------:R-:W-:-:S07]  /*09d0*/  PRMT R22, R2, 0x7610, R22 ;  /* 0x0000761002167816 */ /* 0x000fce0000000016 */
.L_x_8:
[----:B------:R-:W-:Y:S05]  /*09e0*/  BSYNC B0 ;  /* 0x0000000000007941 */ /* 0x000fea0003800000 */
.L_x_7:
        /* <DEDUP_REMOVED lines=25> */
.L_x_12:
[----:B------:R-:W-:-:S05]  /*0b80*/  IMAD.SHL.U32 R5, R15, 0x1000000, RZ ;  /* 0x010000000f057824 */ /* 0x000fca00078e00ff */
[----:B------:R-:W-:-:S04]  /*0b90*/  LOP3.LUT R5, R5, 0x80000000, R2, 0xc8, !PT ;  /* 0x8000000005057812 */ /* 0x000fc800078ec802 */
[----:B------:R-:W-:-:S04]  /*0ba0*/  SHF.R.U32.HI R2, RZ, 0x18, R5 ;  /* 0x00000018ff027819 */ /* 0x000fc80000011605 */
[----:B------:R-:W-:-:S04]  /*0bb0*/  LOP3.LUT R2, R3, R2, RZ, 0xfc, !PT ;  /* 0x0000000203027212 */ /* 0x000fc800078efcff */
[----:B------:R-:W-:-:S07]  /*0bc0*/  PRMT R25, R2, 0x7610, R25 ;  /* 0x0000761002197816 */ /* 0x000fce0000000019 */
.L_x_11:
[----:B------:R-:W-:Y:S05]  /*0bd0*/  BSYNC B0 ;  /* 0x0000000000007941 */ /* 0x000fea0003800000 */
.L_x_10:
[----:B------:R-:W-:Y:S01]  /*0be0*/  @P0 IADD3 R2, P5, R23, UR13, RZ ;  /* 0x0000000d17020c10 */ /* 0x000fe2000ffbe0ff */
[----:B------:R-:W-:Y:S01]  /*0bf0*/  IMAD.WIDE.U32 R10, R0, 0x4, R10 ;  /* 0x00000004000a7825 */ /* 0x000fe200078e000a */
[----:B------:R-:W-:Y:S02]  /*0c00*/  @P4 IADD3 R4, P3, R21, UR13, RZ ;  /* 0x0000000d15044c10 */ /* 0x000fe4000ff7e0ff */
[----:B------:R-:W-:Y:S02]  /*0c10*/  @P0 IADD3.X R3, R24, UR8, RZ, P5, !PT ;  /* 0x0000000818030c10 */ /* 0x000fe4000affe4ff */
[----:B------:R-:W-:Y:S02]  /*0c20*/  @P1 IADD3 R6, P5, R16, UR13, RZ ;  /* 0x0000000d10061c10 */ /* 0x000fe4000ffbe0ff */
[----:B------:R-:W-:Y:S01]  /*0c30*/  @P2 IADD3 R8, P6, R8, UR13, RZ ;  /* 0x0000000d08082c10 */ /* 0x000fe2000ffde0ff */
[----:B------:R0:W-:Y:S01]  /*0c40*/  @P0 STG.E.U8 desc[UR10][R2.64], R7 ;  /* 0x0000000702000986 */ /* 0x0001e2000c10110a */
[----:B------:R-:W-:-:S02]  /*0c50*/  @P4 IADD3.X R5, R9, UR8, RZ, P3, !PT ;  /* 0x0000000809054c10 */ /* 0x000fc40009ffe4ff */
[----:B------:R-:W-:Y:S02]  /*0c60*/  @P2 IADD3.X R9, R19, UR8, RZ, P6, !PT ;  /* 0x0000000813092c10 */ /* 0x000fe4000b7fe4ff */
[----:B------:R-:W-:Y:S01]  /*0c70*/  ISETP.GE.U32.AND P0, PT, R10, 0x10000, PT ;  /* 0x000100000a00780c */ /* 0x000fe20003f06070 */
[----:B------:R2:W-:Y:S03]  /*0c80*/  @P4 STG.E.U8 desc[UR10][R4.64], R17 ;  /* 0x0000001104004986 */ /* 0x0005e6000c10110a */
[----:B------:R-:W-:Y:S02]  /*0c90*/  ISETP.GE.U32.AND.EX P0, PT, R11, RZ, PT, P0 ;  /* 0x000000ff0b00720c */ /* 0x000fe40003f06100 */
[----:B0-----:R-:W-:-:S05]  /*0ca0*/  @P1 IADD3.X R7, R12, UR8, RZ, P5, !PT ;  /* 0x000000080c071c10 */ /* 0x001fca000affe4ff */
[----:B------:R2:W-:Y:S01]  /*0cb0*/  @P1 STG.E.U8 desc[UR10][R6.64], R22 ;  /* 0x0000001606001986 */ /* 0x0005e2000c10110a */
[----:B------:R-:W-:-:S03]  /*0cc0*/  ISETP.LT.U32.AND P1, PT, R10, UR12, PT ;  /* 0x0000000c0a007c0c */ /* 0x000fc6000bf21070 */
[----:B------:R2:W-:Y:S01]  /*0cd0*/  @P2 STG.E.U8 desc[UR10][R8.64], R25 ;  /* 0x0000001908002986 */ /* 0x0005e2000c10110a */
[----:B------:R-:W-:-:S13]  /*0ce0*/  ISETP.LT.AND.EX P1, PT, R11, UR6, PT, P1 ;  /* 0x000000060b007c0c */ /* 0x000fda000bf21310 */
[----:B--2---:R-:W-:Y:S05]  /*0cf0*/  @!P0 BRA P1, `(.L_x_13) ;  /* 0xfffffff400348947 */ /* 0x004fea000083ffff */
[----:B------:R-:W-:Y:S05]  /*0d00*/  EXIT ;  /* 0x000000000000794d */ /* 0x000fea0003800000 */
.L_x_0:
[----:B------:R-:W0:Y:S02]  /*0d10*/  S2R R0, SR_TID.X ;  /* 0x0000000000007919 */ /* 0x000e240000002100 */
[----:B0-----:R-:W-:-:S03]  /*0d20*/  IMAD.WIDE.U32 R2, R0, 0x4, RZ ;  /* 0x0000000400027825 */ /* 0x001fc600078e00ff */
[----:B------:R-:W-:-:S04]  /*0d30*/  ISETP.GE.U32.AND P0, PT, R2, UR12, PT ;  /* 0x0000000c02007c0c */ /* 0x000fc8000bf06070 */
[----:B------:R-:W-:-:S04]  /*0d40*/  ISETP.GE.AND.EX P0, PT, R3, UR6, PT, P0 ;  /* 0x0000000603007c0c */ /* 0x000fc8000bf06300 */
[----:B------:R-:W-:-:S13]  /*0d50*/  ISETP.GT.U32.OR P0, PT, R0, 0x3fff, P0 ;  /* 0x00003fff0000780c */ /* 0x000fda0000704470 */
[----:B------:R-:W-:Y:S05]  /*0d60*/  @P0 EXIT ;  /* 0x000000000000094d */ /* 0x000fea0003800000 */
[----:B------:R-:W-:Y:S01]  /*0d70*/  IMAD.MOV.U32 R3, RZ, RZ, RZ ;  /* 0x000000ffff037224 */ /* 0x000fe200078e00ff */
[----:B------:R-:W-:-:S06]  /*0d80*/  ULDC UR5, c[0x0][0x0] ;  /* 0x0000000000057ab9 */ /* 0x000fcc0000000800 */
.L_x_26:
[C---:B------:R-:W-:Y:S01]  /*0d90*/  IMAD.SHL.U32 R2, R0.reuse, 0x4, RZ ;  /* 0x0000000400027824 */ /* 0x040fe200078e00ff */
[----:B------:R-:W-:-:S04]  /*0da0*/  SHF.L.U64.HI R10, R0, 0x2, R3 ;  /* 0x00000002000a7819 */ /* 0x000fc80000010203 */
[----:B------:R-:W-:-:S04]  /*0db0*/  IADD3 R4, P0, R2, UR14, RZ ;  /* 0x0000000e02047c10 */ /* 0x000fc8000ff1e0ff */
[----:B------:R-:W-:-:S05]  /*0dc0*/  IADD3.X R5, R10, UR4, RZ, P0, !PT ;  /* 0x000000040a057c10 */ /* 0x000fca00087fe4ff */
[----:B------:R-:W2:Y:S01]  /*0dd0*/  LDG.E R4, desc[UR10][R4.64] ;  /* 0x0000000a04047981 */ /* 0x000ea2000c1e1900 */
[----:B------:R-:W-:Y:S01]  /*0de0*/  BSSY B0, `(.L_x_14) ;  /* 0x0000023000007945 */ /* 0x000fe20003800000 */
[C---:B--2---:R-:W-:Y:S02]  /*0df0*/  PRMT R11, R4.reuse, 0x7770, RZ ;  /* 0x00007770040b7816 */ /* 0x044fe400000000ff */
[----:B------:R-:W-:-:S03]  /*0e00*/  PRMT R5, R4, 0x7772, RZ ;  /* 0x0000777204057816 */ /* 0x000fc600000000ff */
[----:B------:R-:W-:-:S05]  /*0e10*/  IMAD.SHL.U32 R6, R11, 0x2000000, RZ ;  /* 0x020000000b067824 */ /* 0x000fca00078e00ff */
[----:B------:R-:W-:-:S13]  /*0e20*/  ISETP.GE.U32.AND P0, PT, R6, 0x8000000, PT ;  /* 0x080000000600780c */ /* 0x000fda0003f06070 */
[C---:B------:R-:W-:Y:S02]  /*0e30*/  @P0 IMAD.SHL.U32 R7, R11.reuse, 0x200000, RZ ;  /* 0x002000000b070824 */ /* 0x040fe400078e00ff */
[----:B------:R-:W-:-:S03]  /*0e40*/  @!P0 IMAD.SHL.U32 R6, R11, 0x100, RZ ;  /* 0x000001000b068824 */ /* 0x000fc600078e00ff */
[----:B------:R-:W-:Y:S02]  /*0e50*/  @P0 LOP3.LUT R7, R7, 0xfe00000, RZ, 0xc0, !PT ;  /* 0x0fe0000007070812 */ /* 0x000fe400078ec0ff */
[----:B------:R-:W-:Y:S02]  /*0e60*/  @!P0 LOP3.LUT R6, R6, 0x7f00, RZ, 0xc0, !PT ;  /* 0x00007f0006068812 */ /* 0x000fe400078ec0ff */
[----:B------:R-:W-:Y:S02]  /*0e70*/  @P0 LOP3.LUT R7, R7, 0x70000000, RZ, 0xfc, !PT ;  /* 0x7000000007070812 */ /* 0x000fe400078efcff */
[----:B------:R-:W-:-:S03]  /*0e80*/  @!P0 LOP3.LUT R6, R6, 0x3f000000, RZ, 0xfc, !PT ;  /* 0x3f00000006068812 */ /* 0x000fc600078efcff */
[----:B------:R-:W-:Y:S01]  /*0e90*/  @P0 FMUL.FTZ R8, R7, 1.9259299443872358531e-34 ;  /* 0x0780000007080820 */ /* 0x000fe20000410000 */
[----:B------:R-:W-:Y:S02]  /*0ea0*/  IMAD.MOV.U32 R7, RZ, RZ, 0x80 ;  /* 0x00000080ff077424 */ /* 0x000fe400078e00ff */
[----:B------:R-:W-:Y:S01]  /*0eb0*/  @!P0 FADD.FTZ R8, R6, -0.5 ;  /* 0xbf00000006088421 */ /* 0x000fe20000010000 */
[C---:B------:R-:W-:Y:S02]  /*0ec0*/  PRMT R6, R4.reuse, 0x7771, RZ ;  /* 0x0000777104067816 */ /* 0x040fe400000000ff */
[----:B------:R-:W-:Y:S02]  /*0ed0*/  PRMT R4, R4, 0x7773, RZ ;  /* 0x0000777304047816 */ /* 0x000fe400000000ff */
        /* <DEDUP_REMOVED lines=10> */
[----:B------:R-:W-:-:S05]  /*0f80*/  FADD.FTZ R7, R12, 64 ;  /* 0x428000000c077421 */ /* 0x000fca0000010000 */
[----:B------:R-:W-:Y:S02]  /*0f90*/  LOP3.LUT P0, R9, R7, 0xff, RZ, 0xc0, !PT ;  /* 0x000000ff07097812 */ /* 0x000fe4000780c0ff */
[----:B------:R-:W-:-:S11]  /*0fa0*/  PRMT R7, RZ, 0x7610, R7 ;  /* 0x00007610ff077816 */ /* 0x000fd60000000007 */
[----:B------:R-:W-:Y:S05]  /*0fb0*/  @!P0 BRA `(.L_x_15) ;  /* 0x0000000000148947 */ /* 0x000fea0003800000 */
.L_x_16:
[----:B------:R-:W-:-:S05]  /*0fc0*/  IMAD.SHL.U32 R7, R11, 0x1000000, RZ ;  /* 0x010000000b077824 */ /* 0x000fca00078e00ff */
[----:B------:R-:W-:-:S04]  /*0fd0*/  LOP3.LUT R7, R7, 0x80000000, R8, 0xc8, !PT ;  /* 0x8000000007077812 */ /* 0x000fc800078ec808 */
[----:B------:R-:W-:-:S04]  /*0fe0*/  SHF.R.U32.HI R8, RZ, 0x18, R7 ;  /* 0x00000018ff087819 */ /* 0x000fc80000011607 */
[----:B------:R-:W-:-:S04]  /*0ff0*/  LOP3.LUT R8, R9, R8, RZ, 0xfc, !PT ;  /* 0x0000000809087212 */ /* 0x000fc800078efcff */
[----:B------:R-:W-:-:S07]  /*1000*/  PRMT R7, R8, 0x7610, R7 ;  /* 0x0000761008077816 */ /* 0x000fce0000000007 */
.L_x_15:
[----:B------:R-:W-:Y:S05]  /*1010*/  BSYNC B0 ;  /* 0x0000000000007941 */ /* 0x000fea0003800000 */
.L_x_14:
[----:B------:R-:W-:Y:S01]  /*1020*/  IMAD.SHL.U32 R8, R6, 0x2000000, RZ ;  /* 0x0200000006087824 */ /* 0x000fe200078e00ff */
[----:B------:R-:W-:Y:S04]  /*1030*/  BSSY B0, `(.L_x_17) ;  /* 0x000001d000007945 */ /* 0x000fe80003800000 */
[----:B------:R-:W-:-:S13]  /*1040*/  ISETP.GE.U32.AND P0, PT, R8, 0x8000000, PT ;  /* 0x080000000800780c */ /* 0x000fda0003f06070 */
[C---:B------:R-:W-:Y:S02]  /*1050*/  @!P0 IMAD.SHL.U32 R8, R6.reuse, 0x100, RZ ;  /* 0x0000010006088824 */ /* 0x040fe400078e00ff */
[----:B------:R-:W-:-:S03]  /*1060*/  @P0 IMAD.SHL.U32 R9, R6, 0x200000, RZ ;  /* 0x0020000006090824 */ /* 0x000fc600078e00ff */
[----:B------:R-:W-:Y:S02]  /*1070*/  @!P0 LOP3.LUT R8, R8, 0x7f00, RZ, 0xc0, !PT ;  /* 0x00007f0008088812 */ /* 0x000fe400078ec0ff */
[----:B------:R-:W-:Y:S02]  /*1080*/  @P0 LOP3.LUT R9, R9, 0x70000000, RZ, 0xfc, !PT ;  /* 0x7000000009090812 */ /* 0x000fe400078efcff */
[----:B------:R-:W-:-:S03]  /*1090*/  @!P0 LOP3.LUT R8, R8, 0x3f000000, RZ, 0xfc, !PT ;  /* 0x3f00000008088812 */ /* 0x000fc600078efcff */
[----:B------:R-:W-:Y:S02]  /*10a0*/  @P0 FMUL.FTZ R9, R9, 1.9259299443872358531e-34 ;  /* 0x0780000009090820 */ /* 0x000fe40000410000 */
[----:B------:R-:W-:Y:S01]  /*10b0*/  @!P0 FADD.FTZ R9, R8, -0.5 ;  /* 0xbf00000008098421 */ /* 0x000fe20000010000 */
[----:B------:R-:W-:-:S04]  /*10c0*/  IMAD.MOV.U32 R8, RZ, RZ, 0x80 ;  /* 0x00000080ff087424 */ /* 0x000fc800078e00ff */
        /* <DEDUP_REMOVED lines=14> */
.L_x_19:
[----:B------:R-:W-:-:S05]  /*11b0*/  IMAD.SHL.U32 R6, R6, 0x1000000, RZ ;  /* 0x0100000006067824 */ /* 0x000fca00078e00ff */
[----:B------:R-:W-:-:S04]  /*11c0*/  LOP3.LUT R6, R6, 0x80000000, R9, 0xc8, !PT ;  /* 0x8000000006067812 */ /* 0x000fc800078ec809 */
[----:B------:R-:W-:-:S04]  /*11d0*/  SHF.R.U32.HI R6, RZ, 0x18, R6 ;  /* 0x00000018ff067819 */ /* 0x000fc80000011606 */
[----:B------:R-:W-:-:S04]  /*11e0*/  LOP3.LUT R6, R11, R6, RZ, 0xfc, !PT ;  /* 0x000000060b067212 */ /* 0x000fc800078efcff */
[----:B------:R-:W-:-:S07]  /*11f0*/  PRMT R8, R6, 0x7610, R8 ;  /* 0x0000761006087816 */ /* 0x000fce0000000008 */
.L_x_18:
[----:B------:R-:W-:Y:S05]  /*1200*/  BSYNC B0 ;  /* 0x0000000000007941 */ /* 0x000fea0003800000 */
.L_x_17:
        /* <DEDUP_REMOVED lines=25> */
.L_x_22:
[----:B------:R-:W-:-:S05]  /*13a0*/  IMAD.SHL.U32 R6, R5, 0x1000000, RZ ;  /* 0x0100000005067824 */ /* 0x000fca00078e00ff */
[----:B------:R-:W-:-:S04]  /*13b0*/  LOP3.LUT R6, R6, 0x80000000, R9, 0xc8, !PT ;  /* 0x8000000006067812 */ /* 0x000fc800078ec809 */
[----:B------:R-:W-:-:S04]  /*13c0*/  SHF.R.U32.HI R6, RZ, 0x18, R6 ;  /* 0x00000018ff067819 */ /* 0x000fc80000011606 */
[----:B------:R-:W-:-:S07]  /*13d0*/  LOP3.LUT R6, R11, R6, RZ, 0xfc, !PT ;  /* 0x000000060b067212 */ /* 0x000fce00078efcff */
.L_x_21:
[----:B------:R-:W-:Y:S05]  /*13e0*/  BSYNC B0 ;  /* 0x0000000000007941 */ /* 0x000fea0003800000 */
.L_x_20:
        /* <DEDUP_REMOVED lines=25> */
.L_x_25:
[----:B------:R-:W-:-:S05]  /*1580*/  IMAD.SHL.U32 R4, R4, 0x1000000, RZ ;  /* 0x0100000004047824 */ /* 0x000fca00078e00ff */
[----:B------:R-:W-:-:S04]  /*1590*/  LOP3.LUT R4, R4, 0x80000000, R9, 0xc8, !PT ;  /* 0x8000000004047812 */ /* 0x000fc800078ec809 */
[----:B------:R-:W-:-:S04]  /*15a0*/  SHF.R.U32.HI R4, RZ, 0x18, R4 ;  /* 0x00000018ff047819 */ /* 0x000fc80000011604 */
[----:B------:R-:W-:-:S04]  /*15b0*/  LOP3.LUT R4, R5, R4, RZ, 0xfc, !PT ;  /* 0x0000000405047212 */ /* 0x000fc800078efcff */
[----:B------:R-:W-:-:S07]  /*15c0*/  PRMT R11, R4, 0x7610, R11 ;  /* 0x00007610040b7816 */ /* 0x000fce000000000b */
.L_x_24:
[----:B------:R-:W-:Y:S05]  /*15d0*/  BSYNC B0 ;  /* 0x0000000000007941 */ /* 0x000fea0003800000 */
.L_x_23:
[----:B------:R-:W-:Y:S02]  /*15e0*/  IADD3 R4, P0, R2, UR13, RZ ;  /* 0x0000000d02047c10 */ /* 0x000fe4000ff1e0ff */
[----:B------:R-:W-:Y:S02]  /*15f0*/  PRMT R7, R8, 0x7604, R7 ;  /* 0x0000760408077816 */ /* 0x000fe40000000007 */
[----:B------:R-:W-:Y:S02]  /*1600*/  IADD3.X R5, R10, UR8, RZ, P0, !PT ;  /* 0x000000080a057c10 */ /* 0x000fe400087fe4ff */
[----:B------:R-:W-:Y:S02]  /*1610*/  IADD3 R0, P0, R0, UR5, RZ ;  /* 0x0000000500007c10 */ /* 0x000fe4000ff1e0ff */
[----:B------:R-:W-:Y:S02]  /*1620*/  PRMT R6, R6, 0x7054, R7 ;  /* 0x0000705406067816 */ /* 0x000fe40000000007 */
[C---:B------:R-:W-:Y:S01]  /*1630*/  ISETP.LT.U32.AND P1, PT, R0.reuse, 0x4000, PT ;  /* 0x000040000000780c */ /* 0x040fe20003f21070 */
[----:B------:R-:W-:Y:S01]  /*1640*/  IMAD.SHL.U32 R2, R0, 0x4, RZ ;  /* 0x0000000400027824 */ /* 0x000fe200078e00ff */
[----:B------:R-:W-:Y:S01]  /*1650*/  PRMT R11, R11, 0x654, R6 ;  /* 0x000006540b0b7816 */ /* 0x000fe20000000006 */
[----:B------:R-:W-:-:S03]  /*1660*/  IMAD.X R3, RZ, RZ, R3, P0 ;  /* 0x000000ffff037224 */ /* 0x000fc600000e0603 */
[----:B------:R-:W-:Y:S01]  /*1670*/  ISETP.GE.U32.AND P0, PT, R2, UR12, PT ;  /* 0x0000000c02007c0c */ /* 0x000fe2000bf06070 */
[----:B------:R0:W-:Y:S01]  /*1680*/  STG.E desc[UR10][R4.64], R11 ;  /* 0x0000000b04007986 */ /* 0x0001e2000c10190a */
[----:B------:R-:W-:Y:S02]  /*1690*/  SHF.L.U64.HI R2, R0, 0x2, R3 ;  /* 0x0000000200027819 */ /* 0x000fe40000010203 */
[----:B------:R-:W-:Y:S02]  /*16a0*/  ISETP.LT.U32.AND.EX P1, PT, R3, RZ, PT, P1 ;  /* 0x000000ff0300720c */ /* 0x000fe40003f21110 */
[----:B------:R-:W-:-:S13]  /*16b0*/  ISETP.GE.AND.EX P0, PT, R2, UR6, PT, P0 ;  /* 0x0000000602007c0c */ /* 0x000fda000bf06300 */
[----:B0-----:R-:W-:Y:S05]  /*16c0*/  @!P0 BRA P1, `(.L_x_26) ;  /* 0xfffffff400b08947 */ /* 0x001fea000083ffff */
[----:B------:R-:W-:Y:S05]  /*16d0*/  EXIT ;  /* 0x000000000000794d */ /* 0x000fea0003800000 */
.L_x_27:
[----:B------:R-:W-:-:S00]  /*16e0*/  BRA `(.L_x_27) ;  /* 0xfffffffc00fc7947 */ /* 0x000fc0000383ffff */
[----:B------:R-:W-:-:S00]  /*16f0*/  NOP ;  /* 0x0000000000007918 */ /* 0x000fc00000000000 */
        /* <DEDUP_REMOVED lines=8> */
.L_x_7789:


//--------------------- .text._ZN2at6native55_GLOBAL__N__de093ff9_22_ForeachBinaryOpList_cu_a911ec4325multi_tensor_apply_kernelINS1_18TensorListMetadataILi2EEENS1_11CopyFunctorIN3c1015Float8_e5m2fnuzENS6_15Float8_e4m3fnuzELi2ELi1ELi1EEEJNS0_4CopyIS7_S8_EEEEEvT_T0_DpT1_ --------------------------
	.section	.text._ZN2at6native55_GLOBAL__N__de093ff9_22_ForeachBinaryOpList_cu_a911ec4325multi_tensor_apply_kernelINS1_18TensorListMetadataILi2EEENS1_11CopyFunctorIN3c1015Float8_e5m2fnuzENS6_15Float8_e4m3fnuzELi2ELi1ELi1EEEJNS0_4CopyIS7_S8_EEEEEvT_T0_DpT1_,"ax",@progbits
	.align	128
.text._ZN2at6native55_GLOBAL__N__de093ff9_22_ForeachBinaryOpList_cu_a911ec4325multi_tensor_apply_kernelINS1_18TensorListMetadataILi2EEENS1_11CopyFunctorIN3c1015Float8_e5m2fnuzENS6_15Float8_e4m3fnuzELi2ELi1ELi1EEEJNS0_4CopyIS7_S8_EEEEEvT_T0_DpT1_:
        .type           _ZN2at6native55_GLOBAL__N__de093ff9_22_ForeachBinaryOpList_cu_a911ec4325multi_tensor_apply_kernelINS1_18TensorListMetadataILi2EEENS1_11CopyFunctorIN3c1015Float8_e5m2fnuzENS6_15Float8_e4m3fnuzELi2ELi1ELi1EEEJNS0_4CopyIS7_S8_EEEEEvT_T0_DpT1_,@function
        .size           _ZN2at6native55_GLOBAL__N__de093ff9_22_ForeachBinaryOpList_cu_a911ec4325multi_tensor_apply_kernelINS1_18TensorListMetadataILi2EEENS1_11CopyFunctorIN3c1015Float8_e5m2fnuzENS6_15Float8_e4m3fnuzELi2ELi1ELi1EEEJNS0_4CopyIS7_S8_EEEEEvT_T0_DpT1_,(.L_x_7790 - _ZN2at6native55_GLOBAL__N__de093ff9_22_ForeachBinaryOpList_cu_a911ec4325multi_tensor_apply_kernelINS1_18TensorListMetadataILi2EEENS1_11CopyFunctorIN3c1015Float8_e5m2fnuzENS6_15Float8_e4m3fnuzELi2ELi1ELi1EEEJNS0_4CopyIS7_S8_EEEEEvT_T0_DpT1_)
        .other          _ZN2at6native55_GLOBAL__N__de093ff9_22_ForeachBinaryOpList_cu_a911ec4325multi_tensor_apply_kernelINS1_18TensorListMetadataILi2EEENS1_11CopyFunctorIN3c1015Float8_e5m2fnuzENS6_15Float8_e4m3fnuzELi2ELi1ELi1EEEJNS0_4CopyIS7_S8_EEEEEvT_T0_DpT1_,@"STO_CUDA_ENTRY STV_DEFAULT"
_ZN2at6native55_GLOBAL__N__de093ff9_22_ForeachBinaryOpList_cu_a911ec4325multi_tensor_apply_kernelINS1_18TensorListMetadataILi2EEENS1_11CopyFunctorIN3c1015Float8_e5m2fnuzENS6_15Float8_e4m3fnuzELi2ELi1ELi1EEEJNS0_4CopyIS7_S8_EEEEEvT_T0_DpT1_:
        /* <DEDUP_REMOVED lines=29> */
.L_x_57:
[----:B0-----:R-:W-:Y:S01]  /*01d0*/  IADD3 R27, P0, R13, R10, RZ ;  /* 0x0000000a0d1b7210 */ /* 0x001fe20007f1e0ff */
[----:B-1----:R-:W-:-:S03]  /*01e0*/  IMAD R16, R0, 0x3, RZ ;  /* 0x0000000300107824 */ /* 0x002fc600078e02ff */
[C---:B------:R-:W-:Y:S01]  /*01f0*/  ISETP.GE.U32.AND P6, PT, R27.reuse, 0x10000, PT ;  /* 0x000100001b00780c */ /* 0x040fe20003fc6070 */
[----:B------:R-:W-:Y:S01]  /*0200*/  IMAD.X R25, RZ, RZ, R11, P0 ;  /* 0x000000ffff197224 */ /* 0x000fe200000e060b */
[----:B------:R-:W-:Y:S02]  /*0210*/  ISETP.LT.U32.AND P0, PT, R27, UR12, PT ;  /* 0x0000000c1b007c0c */ /* 0x000fe4000bf01070 */
[----:B------:R-:W-:Y:S02]  /*0220*/  IADD3 R22, P2, R0, R27, RZ ;  /* 0x0000001b00167210 */ /* 0x000fe40007f5e0ff */
[C---:B------:R-:W-:Y:S02]  /*0230*/  ISETP.GE.U32.AND.EX P6, PT, R25.reuse, RZ, PT, P6 ;  /* 0x000000ff1900720c */ /* 0x040fe40003fc6160 */
[----:B------:R-:W-:Y:S01]  /*0240*/  ISETP.GE.U32.AND P4, PT, R22, 0x10000, PT ;  /* 0x000100001600780c */ /* 0x000fe20003f86070 */
[----:B------:R-:W-:Y:S01]  /*0250*/  IMAD.X R18, RZ, RZ, R25, P2 ;  /* 0x000000ffff127224 */ /* 0x000fe200010e0619 */
[----:B------:R-:W-:-:S02]  /*0260*/  ISETP.LT.AND.EX P0, PT, R25, UR6, !P6, P0 ;  /* 0x0000000619007c0c */ /* 0x000fc4000f701300 */
[-C--:B------:R-:W-:Y:S02]  /*0270*/  IADD3 R16, P5, R16, R27.reuse, RZ ;  /* 0x0000001b10107210 */ /* 0x080fe40007fbe0ff */
[----:B------:R-:W-:Y:S02]  /*0280*/  LEA R17, P3, R0, R27, 0x1 ;  /* 0x0000001b00117211 */ /* 0x000fe400078608ff */
[----:B------:R-:W-:Y:S01]  /*0290*/  ISETP.LT.U32.AND P1, PT, R22, UR12, PT ;  /* 0x0000000c16007c0c */ /* 0x000fe2000bf21070 */
[--C-:B------:R-:W-:Y:S01]  /*02a0*/  IMAD.X R20, RZ, RZ, R25.reuse, P5 ;  /* 0x000000ffff147224 */ /* 0x100fe200028e0619 */
[----:B------:R-:W-:Y:S01]  /*02b0*/  ISETP.GE.U32.AND.EX P4, PT, R18, RZ, PT, P4 ;  /* 0x000000ff1200720c */ /* 0x000fe20003f86140 */
[----:B------:R-:W-:Y:S01]  /*02c0*/  IMAD.X R19, RZ, RZ, R25, P3 ;  /* 0x000000ffff137224 */ /* 0x000fe200018e0619 */
[----:B------:R-:W-:Y:S02]  /*02d0*/  ISETP.GE.U32.AND P6, PT, R17, 0x10000, PT ;  /* 0x000100001100780c */ /* 0x000fe40003fc6070 */
[----:B------:R-:W-:-:S02]  /*02e0*/  ISETP.GE.U32.AND P3, PT, R16, 0x10000, PT ;  /* 0x000100001000780c */ /* 0x000fc40003f66070 */
[----:B------:R-:W-:Y:S02]  /*02f0*/  ISETP.LT.AND.EX P1, PT, R18, UR6, !P4, P1 ;  /* 0x0000000612007c0c */ /* 0x000fe4000e721310 */
[----:B--2---:R-:W-:Y:S02]  /*0300*/  @P0 IADD3 R8, P4, R27, UR14, RZ ;  /* 0x0000000e1b080c10 */ /* 0x004fe4000ff9e0ff */
[----:B------:R-:W-:Y:S02]  /*0310*/  ISETP.LT.U32.AND P2, PT, R17, UR12, PT ;  /* 0x0000000c11007c0c */ /* 0x000fe4000bf41070 */
[----:B------:R-:W-:Y:S02]  /*0320*/  ISETP.LT.U32.AND P5, PT, R16, UR12, PT ;  /* 0x0000000c10007c0c */ /* 0x000fe4000bfa1070 */
[----:B------:R-:W-:Y:S02]  /*0330*/  ISETP.GE.U32.AND.EX P6, PT, R19, RZ, PT, P6 ;  /* 0x000000ff1300720c */ /* 0x000fe40003fc6160 */
[----:B------:R-:W-:-:S02]  /*0340*/  ISETP.GE.U32.AND.EX P3, PT, R20, RZ, PT, P3 ;  /* 0x000000ff1400720c */ /* 0x000fc40003f66130 */
[----:B------:R-:W-:Y:S02]  /*0350*/  @P0 IADD3.X R9, R25, UR4, RZ, P4, !PT ;  /* 0x0000000419090c10 */ /* 0x000fe4000a7fe4ff */
[----:B------:R-:W-:Y:S02]  /*0360*/  ISETP.LT.AND.EX P2, PT, R19, UR6, !P6, P2 ;  /* 0x0000000613007c0c */ /* 0x000fe4000f741320 */
[----:B------:R-:W-:Y:S01]  /*0370*/  ISETP.LT.AND.EX P3, PT, R20, UR6, !P3, P5 ;  /* 0x0000000614007c0c */ /* 0x000fe2000df61350 */
[----:B------:R-:W2:Y:S01]  /*0380*/  @P0 LDG.E.U8 R21, desc[UR10][R8.64] ;  /* 0x0000000a08150981 */ /* 0x000ea2000c1e1100 */
[----:B------:R-:W-:-:S04]  /*0390*/  @P1 IADD3 R2, P4, R22, UR14, RZ ;  /* 0x0000000e16021c10 */ /* 0x000fc8000ff9e0ff */
[----:B------:R-:W-:-:S05]  /*03a0*/  @P1 IADD3.X R3, R18, UR4, RZ, P4, !PT ;  /* 0x0000000412031c10 */ /* 0x000fca000a7fe4ff */
[----:B------:R-:W-:Y:S01]  /*03b0*/  @P2 IADD3 R4, P5, R17, UR14, RZ ;  /* 0x0000000e11042c10 */ /* 0x000fe2000ffbe0ff */
[----:B------:R0:W5:Y:S01]  /*03c0*/  @P1 LDG.E.U8 R12, desc[UR10][R2.64] ;  /* 0x0000000a020c1981 */ /* 0x000162000c1e1100 */
[----:B------:R-:W-:Y:S02]  /*03d0*/  @P3 IADD3 R6, P6, R16, UR14, RZ ;  /* 0x0000000e10063c10 */ /* 0x000fe4000ffde0ff */
[----:B------:R-:W-:Y:S02]  /*03e0*/  @P2 IADD3.X R5, R19, UR4, RZ, P5, !PT ;  /* 0x0000000413052c10 */ /* 0x000fe4000affe4ff */
[----:B------:R-:W-:-:S03]  /*03f0*/  @P3 IADD3.X R7, R20, UR4, RZ, P6, !PT ;  /* 0x0000000414073c10 */ /* 0x000fc6000b7fe4ff */
[----:B------:R0:W5:Y:S04]  /*0400*/  @P2 LDG.E.U8 R14, desc[UR10][R4.64] ;  /* 0x0000000a040e2981 */ /* 0x000168000c1e1100 */
[----:B------:R0:W5:Y:S01]  /*0410*/  @P3 LDG.E.U8 R15, desc[UR10][R6.64] ;  /* 0x0000000a060f3981 */ /* 0x000162000c1e1100 */
[----:B------:R-:W-:Y:S01]  /*0420*/  BSSY B0, `(.L_x_29) ;  /* 0x0000019000007945 */ /* 0x000fe20003800000 */
[----:B------:R-:W-:Y:S01]  /*0430*/  IMAD.MOV.U32 R23, RZ, RZ, RZ ;  /* 0x000000ffff177224 */ /* 0x000fe200078e00ff */
[----:B--2---:R-:W-:-:S13]  /*0440*/  ISETP.NE.AND P4, PT, R21, RZ, PT ;  /* 0x000000ff1500720c */ /* 0x004fda0003f85270 */
[----:B0-----:R-:W-:Y:S05]  /*0450*/  @!P4 BRA `(.L_x_30) ;  /* 0x000000000054c947 */ /* 0x001fea0003800000 */
[----:B------:R-:W-:-:S04]  /*0460*/  PRMT R2, R21, 0x9910, RZ ;  /* 0x0000991015027816 */ /* 0x000fc800000000ff */
[----:B------:R-:W-:-:S13]  /*0470*/  ISETP.NE.AND P4, PT, R2, 0x80, PT ;  /* 0x000000800200780c */ /* 0x000fda0003f85270 */
[----:B------:R-:W-:Y:S01]  /*0480*/  @!P4 IMAD.MOV.U32 R23, RZ, RZ, 0x7f800001 ;  /* 0x7f800001ff17c424 */ /* 0x000fe200078e00ff */
[----:B------:R-:W-:Y:S06]  /*0490*/  @!P4 BRA `(.L_x_30) ;  /* 0x000000000044c947 */ /* 0x000fec0003800000 */
[C---:B------:R-:W-:Y:S01]  /*04a0*/  LOP3.LUT P4, R2, R21.reuse, 0x78, RZ, 0xc0, !PT ;  /* 0x0000007815027812 */ /* 0x040fe2000788c0ff */
[----:B------:R-:W-:Y:S01]  /*04b0*/  BSSY B1, `(.L_x_31) ;  /* 0x000000c000017945 */ /* 0x000fe20003800000 */
[----:B------:R-:W-:Y:S02]  /*04c0*/  SHF.R.U32.HI R4, RZ, 0x7, R21 ;  /* 0x00000007ff047819 */ /* 0x000fe40000011615 */
[----:B------:R-:W-:Y:S02]  /*04d0*/  LOP3.LUT R3, R21, 0x7, RZ, 0xc0, !PT ;  /* 0x0000000715037812 */ /* 0x000fe400078ec0ff */
[----:B------:R-:W-:Y:S01]  /*04e0*/  SHF.R.U32.HI R2, RZ, 0x3, R2 ;  /* 0x00000003ff027819 */ /* 0x000fe20000011602 */
[----:B------:R-:W-:-:S06]  /*04f0*/  IMAD.U32 R23, R4, -0x80000000, RZ ;  /* 0x8000000004177824 */ /* 0x000fcc00078e00ff */
[----:B------:R-:W-:Y:S05]  /*0500*/  @P4 BRA `(.L_x_32) ;  /* 0x0000000000184947 */ /* 0x000fea0003800000 */
[----:B------:R-:W0:Y:S02]  /*0510*/  FLO.U32 R4, R3 ;  /* 0x0000000300047300 */ /* 0x000e2400000e0000 */
[----:B0-----:R-:W-:-:S04]  /*0520*/  IADD3 R5, -R4, 0x1f, RZ ;  /* 0x0000001f04057810 */ /* 0x001fc80007ffe1ff */
[----:B------:R-:W-:Y:S01]  /*0530*/  IADD3 R2, R2, 0x1d, -R5 ;  /* 0x0000001d02027810 */ /* 0x000fe20007ffe805 */
[----:B------:R-:W-:-:S05]  /*0540*/  VIADD R4, R5, 0xffffffe4 ;  /* 0xffffffe405047836 */ /* 0x000fca0000000000 */
[----:B------:R-:W-:-:S04]  /*0550*/  SHF.L.U32 R4, R3, R4, RZ ;  /* 0x0000000403047219 */ /* 0x000fc800000006ff */
[----:B------:R-:W-:-:S07]  /*0560*/  LOP3.LUT R3, R4, 0x7, RZ, 0xc0, !PT ;  /* 0x0000000704037812 */ /* 0x000fce00078ec0ff */
.L_x_32:
[----:B------:R-:W-:Y:S05]  /*0570*/  BSYNC B1 ;  /* 0x0000000000017941 */ /* 0x000fea0003800000 */
.L_x_31:
[----:B------:R-:W-:Y:S01]  /*0580*/  IMAD.SHL.U32 R3, R3, 0x100000, RZ ;  /* 0x0010000003037824 */ /* 0x000fe200078e00ff */
[----:B------:R-:W-:-:S04]  /*0590*/  LEA R2, R2, 0x3b800000, 0x17 ;  /* 0x3b80000002027811 */ /* 0x000fc800078eb8ff */
[----:B------:R-:W-:-:S07]  /*05a0*/  LOP3.LUT R23, R2, R3, R23, 0xfe, !PT ;  /* 0x0000000302177212 */ /* 0x000fce00078efe17 */
.L_x_30:
[----:B------:R-:W-:Y:S05]  /*05b0*/  BSYNC B0 ;  /* 0x0000000000007941 */ /* 0x000fea0003800000 */
.L_x_29:
[----:B------:R-:W-:Y:S01]  /*05c0*/  LOP3.LUT R3, R23, 0x7fffffff, RZ, 0xc0, !PT ;  /* 0x7fffffff17037812 */ /* 0x000fe200078ec0ff */
[----:B------:R-:W-:Y:S01]  /*05d0*/  BSSY B0, `(.L_x_33) ;  /* 0x0000013000007945 */ /* 0x000fe20003800000 */
[----:B------:R-:W-:Y:S02]  /*05e0*/  IMAD.MOV.U32 R7, RZ, RZ, 0x80 ;  /* 0x00000080ff077424 */ /* 0x000fe400078e00ff */
        /* <DEDUP_REMOVED lines=13> */
.L_x_35:
[----:B------:R-:W-:-:S04]  /*06c0*/  LOP3.LUT R23, R23, 0x80000000, RZ, 0xc0, !PT ;  /* 0x8000000017177812 */ /* 0x000fc800078ec0ff */
[----:B------:R-:W-:-:S04]  /*06d0*/  SHF.R.U32.HI R23, RZ, 0x18, R23 ;  /* 0x00000018ff177819 */ /* 0x000fc80000011617 */
[----:B------:R-:W-:-:S04]  /*06e0*/  LOP3.LUT R2, R2, R23, RZ, 0xfc, !PT ;  /* 0x0000001702027212 */ /* 0x000fc800078efcff */
[----:B------:R-:W-:-:S07]  /*06f0*/  PRMT R7, R2, 0x7610, R7 ;  /* 0x0000761002077816 */ /* 0x000fce0000000007 */
.L_x_34:
[----:B------:R-:W-:Y:S05]  /*0700*/  BSYNC B0 ;  /* 0x0000000000007941 */ /* 0x000fea0003800000 */
.L_x_33:
[----:B-----5:R-:W-:Y:S01]  /*0710*/  ISETP.NE.AND P4, PT, R12, RZ, PT ;  /* 0x000000ff0c00720c */ /* 0x020fe20003f85270 */
[----:B------:R-:W-:Y:S01]  /*0720*/  BSSY B0, `(.L_x_36) ;  /* 0x0000018000007945 */ /* 0x000fe20003800000 */
[----:B------:R-:W-:-:S11]  /*0730*/  IMAD.MOV.U32 R2, RZ, RZ, RZ ;  /* 0x000000ffff027224 */ /* 0x000fd600078e00ff */
[----:B------:R-:W-:Y:S05]  /*0740*/  @!P4 BRA `(.L_x_37) ;  /* 0x000000000054c947 */ /* 0x000fea0003800000 */
        /* <DEDUP_REMOVED lines=17> */
.L_x_39:
[----:B------:R-:W-:Y:S05]  /*0860*/  BSYNC B1 ;  /* 0x0000000000017941 */ /* 0x000fea0003800000 */
.L_x_38:
[----:B------:R-:W-:Y:S01]  /*0870*/  LEA R5, R2, 0x3b800000, 0x17 ;  /* 0x3b80000002057811 */ /* 0x000fe200078eb8ff */
[----:B------:R-:W-:-:S05]  /*0880*/  IMAD.SHL.U32 R2, R3, 0x100000, RZ ;  /* 0x0010000003027824 */ /* 0x000fca00078e00ff */
[----:B------:R-:W-:-:S07]  /*0890*/  LOP3.LUT R2, R5, R2, R6, 0xfe, !PT ;  /* 0x0000000205027212 */ /* 0x000fce00078efe06 */
.L_x_37:
[----:B------:R-:W-:Y:S05]  /*08a0*/  BSYNC B0 ;  /* 0x0000000000007941 */ /* 0x000fea0003800000 */
.L_x_36:
        /* <DEDUP_REMOVED lines=16> */
.L_x_42:
[----:B------:R-:W-:-:S04]  /*09b0*/  LOP3.LUT R2, R2, 0x80000000, RZ, 0xc0, !PT ;  /* 0x8000000002027812 */ /* 0x000fc800078ec0ff */
[----:B------:R-:W-:-:S04]  /*09c0*/  SHF.R.U32.HI R2, RZ, 0x18, R2 ;  /* 0x00000018ff027819 */ /* 0x000fc80000011602 */
[----:B------:R-:W-:-:S04]  /*09d0*/  LOP3.LUT R2, R3, R2, RZ, 0xfc, !PT ;  /* 0x0000000203027212 */ /* 0x000fc800078efcff */
[----:B------:R-:W-:-:S07]  /*09e0*/  PRMT R26, R2, 0x7610, R26 ;  /* 0x00007610021a7816 */ /* 0x000fce000000001a */
.L_x_41:
[----:B------:R-:W-:Y:S05]  /*09f0*/  BSYNC B0 ;  /* 0x0000000000007941 */ /* 0x000fea0003800000 */
.L_x_40:
[----:B------:R-:W-:Y:S01]  /*0a00*/  ISETP.NE.AND P4, PT, R14, RZ, PT ;  /* 0x000000ff0e00720c */ /* 0x000fe20003f85270 */
        /* <DEDUP_REMOVED lines=20> */
.L_x_46:
[----:B------:R-:W-:Y:S05]  /*0b50*/  BSYNC B1 ;  /* 0x0000000000017941 */ /* 0x000fea0003800000 */
.L_x_45:
[----:B------:R-:W-:Y:S01]  /*0b60*/  LEA R5, R2, 0x3b800000, 0x17 ;  /* 0x3b80000002057811 */ /* 0x000fe200078eb8ff */
[----:B------:R-:W-:-:S05]  /*0b70*/  IMAD.SHL.U32 R2, R3, 0x100000, RZ ;  /* 0x0010000003027824 */ /* 0x000fca00078e00ff */
[----:B------:R-:W-:-:S07]  /*0b80*/  LOP3.LUT R2, R5, R2, R6, 0xfe, !PT ;  /* 0x0000000205027212 */ /* 0x000fce00078efe06 */
.L_x_44:
[----:B------:R-:W-:Y:S05]  /*0b90*/  BSYNC B0 ;  /* 0x0000000000007941 */ /* 0x000fea0003800000 */
.L_x_43:
        /* <DEDUP_REMOVED lines=16> */
.L_x_49:
[----:B------:R-:W-:-:S04]  /*0ca0*/  LOP3.LUT R2, R2, 0x80000000, RZ, 0xc0, !PT ;  /* 0x8000000002027812 */ /* 0x000fc800078ec0ff */
[----:B------:R-:W-:-:S04]  /*0cb0*/  SHF.R.U32.HI R2, RZ, 0x18, R2 ;  /* 0x00000018ff027819 */ /* 0x000fc80000011602 */
[----:B------:R-:W-:-:S04]  /*0cc0*/  LOP3.LUT R2, R3, R2, RZ, 0xfc, !PT ;  /* 0x0000000203027212 */ /* 0x000fc800078efcff */
[----:B------:R-:W-:-:S07]  /*0cd0*/  PRMT R24, R2, 0x7610, R24 ;  /* 0x0000761002187816 */ /* 0x000fce0000000018 */
.L_x_48:
[----:B------:R-:W-:Y:S05]  /*0ce0*/  BSYNC B0 ;  /* 0x0000000000007941 */ /* 0x000fea0003800000 */
.L_x_47:
        /* <DEDUP_REMOVED lines=21> */
.L_x_53:
[----:B------:R-:W-:Y:S05]  /*0e40*/  BSYNC B1 ;  /* 0x0000000000017941 */ /* 0x000fea0003800000 */
.L_x_52:
[----:B------:R-:W-:Y:S01]  /*0e50*/  LEA R5, R2, 0x3b800000, 0x17 ;  /* 0x3b80000002057811 */ /* 0x000fe200078eb8ff */
[----:B------:R-:W-:-:S05]  /*0e60*/  IMAD.SHL.U32 R2, R3, 0x100000, RZ ;  /* 0x0010000003027824 */ /* 0x000fca00078e00ff */
[----:B------:R-:W-:-:S07]  /*0e70*/  LOP3.LUT R2, R5, R2, R6, 0xfe, !PT ;  /* 0x0000000205027212 */ /* 0x000fce00078efe06 */
.L_x_51:
[----:B------:R-:W-:Y:S05]  /*0e80*/  BSYNC B0 ;  /* 0x0000000000007941 */ /* 0x000fea0003800000 */
.L_x_50:
        /* <DEDUP_REMOVED lines=16> */
.L_x_56:
[----:B------:R-:W-:-:S04]  /*0f90*/  LOP3.LUT R2, R2, 0x80000000, RZ, 0xc0, !PT ;  /* 0x8000000002027812 */ /* 0x000fc800078ec0ff */
[----:B------:R-:W-:-:S04]  /*0fa0*/  SHF.R.U32.HI R2, RZ, 0x18, R2 ;  /* 0x00000018ff027819 */ /* 0x000fc80000011602 */
[----:B------:R-:W-:-:S04]  /*0fb0*/  LOP3.LUT R2, R3, R2, RZ, 0xfc, !PT ;  /* 0x0000000203027212 */ /* 0x000fc800078efcff */
[----:B------:R-:W-:-:S07]  /*0fc0*/  PRMT R23, R2, 0x7610, R23 ;  /* 0x0000761002177816 */ /* 0x000fce0000000017 */
.L_x_55:
[----:B------:R-:W-:Y:S05]  /*0fd0*/  BSYNC B0 ;  /* 0x0000000000007941 */ /* 0x000fea0003800000 */
.L_x_54:
        /* <DEDUP_REMOVED lines=9> */
[C---:B------:R-:W-:Y:S01]  /*1070*/  ISETP.GE.U32.AND P0, PT, R10.reuse, 0x10000, PT ;  /* 0x000100000a00780c */ /* 0x040fe20003f06070 */
[----:B------:R2:W-:Y:S01]  /*1080*/  @P1 STG.E.U8 desc[UR10][R4.64], R26 ;  /* 0x0000001a04001986 */ /* 0x0005e2000c10110a */
[----:B------:R-:W-:Y:S02]  /*1090*/  ISETP.LT.U32.AND P1, PT, R10, UR12, PT ;  /* 0x0000000c0a007c0c */ /* 0x000fe4000bf21070 */
[C---:B------:R-:W-:Y:S02]  /*10a0*/  ISETP.GE.U32.AND.EX P0, PT, R11.reuse, RZ, PT, P0 ;  /* 0x000000ff0b00720c */ /* 0x040fe40003f06100 */
[----:B------:R-:W-:Y:S02]  /*10b0*/  ISETP.LT.AND.EX P1, PT, R11, UR6, PT, P1 ;  /* 0x000000060b007c0c */ /* 0x000fe4000bf21310 */
[----:B0-----:R-:W-:-:S05]  /*10c0*/  @P2 IADD3.X R7, R19, UR8, RZ, P5, !PT ;  /* 0x0000000813072c10 */ /* 0x001fca000affe4ff */
[----:B------:R2:W-:Y:S04]  /*10d0*/  @P2 STG.E.U8 desc[UR10][R6.64], R24 ;  /* 0x0000001806002986 */ /* 0x0005e8000c10110a */
[----:B------:R2:W-:Y:S02]  /*10e0*/  @P3 STG.E.U8 desc[UR10][R8.64], R23 ;  /* 0x0000001708003986 */ /* 0x0005e4000c10110a */
[----:B------:R-:W-:Y:S05]  /*10f0*/  @!P0 BRA P1, `(.L_x_57) ;  /* 0xfffffff000348947 */ /* 0x000fea000083ffff */
[----:B------:R-:W-:Y:S05]  /*1100*/  EXIT ;  /* 0x000000000000794d */ /* 0x000fea0003800000 */
.L_x_28:
        /* <DEDUP_REMOVED lines=8> */
.L_x_86:
[C---:B------:R-:W-:Y:S01]  /*1190*/  IMAD.SHL.U32 R2, R3.reuse, 0x4, RZ ;  /* 0x0000000403027824 */ /* 0x040fe200078e00ff */
[----:B------:R-:W-:-:S04]  /*11a0*/  SHF.L.U64.HI R12, R3, 0x2, R0 ;  /* 0x00000002030c7819 */ /* 0x000fc80000010200 */
[----:B------:R-:W-:-:S04]  /*11b0*/  IADD3 R8, P0, R2, UR14, RZ ;  /* 0x0000000e02087c10 */ /* 0x000fc8000ff1e0ff */
[----:B------:R-:W-:-:S05]  /*11c0*/  IADD3.X R9, R12, UR4, RZ, P0, !PT ;  /* 0x000000040c097c10 */ /* 0x000fca00087fe4ff */
[----:B------:R-:W2:Y:S01]  /*11d0*/  LDG.E R8, desc[UR10][R8.64] ;  /* 0x0000000a08087981 */ /* 0x000ea2000c1e1900 */
[----:B------:R-:W-:Y:S01]  /*11e0*/  BSSY B0, `(.L_x_58) ;  /* 0x000001e000007945 */ /* 0x000fe20003800000 */
[----:B------:R-:W-:Y:S01]  /*11f0*/  IMAD.MOV.U32 R10, RZ, RZ, RZ ;  /* 0x000000ffff0a7224 */ /* 0x000fe200078e00ff */
[C---:B--2---:R-:W-:Y:S02]  /*1200*/  PRMT R11, R8.reuse, 0x7770, RZ ;  /* 0x00007770080b7816 */ /* 0x044fe400000000ff */
[C---:B------:R-:W-:Y:S02]  /*1210*/  PRMT R6, R8.reuse, 0x7771, RZ ;  /* 0x0000777108067816 */ /* 0x040fe400000000ff */
[----:B------:R-:W-:Y:S02]  /*1220*/  ISETP.NE.AND P0, PT, R11, RZ, PT ;  /* 0x000000ff0b00720c */ /* 0x000fe40003f05270 */
[C---:B------:R-:W-:Y:S02]  /*1230*/  PRMT R5, R8.reuse, 0x7772, RZ ;  /* 0x0000777208057816 */ /* 0x040fe400000000ff */
[----:B------:R-:W-:-:S09]  /*1240*/  PRMT R4, R8, 0x7773, RZ ;  /* 0x0000777308047816 */ /* 0x000fd200000000ff */
        /* <DEDUP_REMOVED lines=8> */
[----:B------:R-:W-:Y:S02]  /*12d0*/  SHF.R.U32.HI R7, RZ, 0x3, R7 ;  /* 0x00000003ff077819 */ /* 0x000fe40000011607 */
[----:B------:R-:W-:Y:S02]  /*12e0*/  LOP3.LUT R9, R8, 0xffff, RZ, 0xc0, !PT ;  /* 0x0000ffff08097812 */ /* 0x000fe400078ec0ff */
[----:B------:R-:W-:-:S03]  /*12f0*/  LOP3.LUT R8, R11, 0x7, RZ, 0xc0, !PT ;  /* 0x000000070b087812 */ /* 0x000fc600078ec0ff */
[----:B------:R-:W-:Y:S02]  /*1300*/  IMAD.U32 R11, R9, -0x80000000, RZ ;  /* 0x80000000090b7824 */ /* 0x000fe400078e00ff */
[----:B------:R-:W-:Y:S05]  /*1310*/  @P0 BRA `(.L_x_61) ;  /* 0x0000000000180947 */ /* 0x000fea0003800000 */
[----:B------:R-:W0:Y:S02]  /*1320*/  FLO.U32 R9, R8 ;  /* 0x0000000800097300 */ /* 0x000e2400000e0000 */
[----:B0-----:R-:W-:-:S04]  /*1330*/  IADD3 R10, -R9, 0x1f, RZ ;  /* 0x0000001f090a7810 */ /* 0x001fc80007ffe1ff */
[----:B------:R-:W-:Y:S01]  /*1340*/  IADD3 R7, R7, 0x1d, -R10 ;  /* 0x0000001d07077810 */ /* 0x000fe20007ffe80a */
[----:B------:R-:W-:-:S05]  /*1350*/  VIADD R9, R10, 0xffffffe4 ;  /* 0xffffffe40a097836 */ /* 0x000fca0000000000 */
[----:B------:R-:W-:-:S04]  /*1360*/  SHF.L.U32 R9, R8, R9, RZ ;  /* 0x0000000908097219 */ /* 0x000fc800000006ff */
[----:B------:R-:W-:-:S07]  /*1370*/  LOP3.LUT R8, R9, 0x7, RZ, 0xc0, !PT ;  /* 0x0000000709087812 */ /* 0x000fce00078ec0ff */
.L_x_61:
[----:B------:R-:W-:Y:S05]  /*1380*/  BSYNC B1 ;  /* 0x0000000000017941 */ /* 0x000fea0003800000 */
.L_x_60:
[----:B------:R-:W-:Y:S01]  /*1390*/  IMAD.SHL.U32 R8, R8, 0x100000, RZ ;  /* 0x0010000008087824 */ /* 0x000fe200078e00ff */
[----:B------:R-:W-:-:S04]  /*13a0*/  LEA R10, R7, 0x3b800000, 0x17 ;  /* 0x3b800000070a7811 */ /* 0x000fc800078eb8ff */
[----:B------:R-:W-:-:S07]  /*13b0*/  LOP3.LUT R10, R10, R8, R11, 0xfe, !PT ;  /* 0x000000080a0a7212 */ /* 0x000fce00078efe0b */
.L_x_59:
[----:B------:R-:W-:Y:S05]  /*13c0*/  BSYNC B0 ;  /* 0x0000000000007941 */ /* 0x000fea0003800000 */
.L_x_58:
        /* <DEDUP_REMOVED lines=16> */
.L_x_64:
[----:B------:R-:W-:-:S04]  /*14d0*/  LOP3.LUT R10, R10, 0x80000000, RZ, 0xc0, !PT ;  /* 0x800000000a0a7812 */ /* 0x000fc800078ec0ff */
[----:B------:R-:W-:-:S04]  /*14e0*/  SHF.R.U32.HI R7, RZ, 0x18, R10 ;  /* 0x00000018ff077819 */ /* 0x000fc8000001160a */
[----:B------:R-:W-:-:S07]  /*14f0*/  LOP3.LUT R7, R8, R7, RZ, 0xfc, !PT ;  /* 0x0000000708077212 */ /* 0x000fce00078efcff */
.L_x_63:
[----:B------:R-:W-:Y:S05]  /*1500*/  BSYNC B0 ;  /* 0x0000000000007941 */ /* 0x000fea0003800000 */
.L_x_62:
        /* <DEDUP_REMOVED lines=12> */
[----:B------:R-:W-:Y:S02]  /*15d0*/  LOP3.LUT R9, R9, 0xffff, RZ, 0xc0, !PT ;  /* 0x0000ffff09097812 */ /* 0x000fe400078ec0ff */
[----:B------:R-:W-:-:S03]  /*15e0*/  SHF.R.U32.HI R8, RZ, 0x3, R8 ;  /* 0x00000003ff087819 */ /* 0x000fc60000011608 */
        /* <DEDUP_REMOVED lines=8> */
.L_x_68:
[----:B------:R-:W-:Y:S05]  /*1670*/  BSYNC B1 ;  /* 0x0000000000017941 */ /* 0x000fea0003800000 */
.L_x_67:
[----:B------:R-:W-:Y:S01]  /*1680*/  IMAD.SHL.U32 R6, R6, 0x100000, RZ ;  /* 0x0010000006067824 */ /* 0x000fe200078e00ff */
[----:B------:R-:W-:-:S04]  /*1690*/  LEA R9, R8, 0x3b800000, 0x17 ;  /* 0x3b80000008097811 */ /* 0x000fc800078eb8ff */
[----:B------:R-:W-:-:S07]  /*16a0*/  LOP3.LUT R8, R9, R6, R10, 0xfe, !PT ;  /* 0x0000000609087212 */ /* 0x000fce00078efe0a */
.L_x_66:
[----:B------:R-:W-:Y:S05]  /*16b0*/  BSYNC B0 ;  /* 0x0000000000007941 */ /* 0x000fea0003800000 */
.L_x_65:
        /* <DEDUP_REMOVED lines=16> */
.L_x_71:
[----:B------:R-:W-:-:S04]  /*17c0*/  LOP3.LUT R8, R8, 0x80000000, RZ, 0xc0, !PT ;  /* 0x8000000008087812 */ /* 0x000fc800078ec0ff */
[----:B------:R-:W-:-:S04]  /*17d0*/  SHF.R.U32.HI R8, RZ, 0x18, R8 ;  /* 0x00000018ff087819 */ /* 0x000fc80000011608 */
[----:B------:R-:W-:-:S04]  /*17e0*/  LOP3.LUT R8, R9, R8, RZ, 0xfc, !PT ;  /* 0x0000000809087212 */ /* 0x000fc800078efcff */
[----:B------:R-:W-:-:S07]  /*17f0*/  PRMT R6, R8, 0x7610, R6 ;  /* 0x0000761008067816 */ /* 0x000fce0000000006 */
.L_x_70:
[----:B------:R-:W-:Y:S05]  /*1800*/  BSYNC B0 ;  /* 0x0000000000007941 */ /* 0x000fea0003800000 */
.L_x_69:
        /* <DEDUP_REMOVED lines=22> */
.L_x_75:
[----:B------:R-:W-:Y:S05]  /*1970*/  BSYNC B1 ;  /* 0x0000000000017941 */ /* 0x000fea0003800000 */
.L_x_74:
[----:B------:R-:W-:Y:S01]  /*1980*/  IMAD.SHL.U32 R5, R5, 0x100000, RZ ;  /* 0x0010000005057824 */ /* 0x000fe200078e00ff */
[----:B------:R-:W-:-:S04]  /*1990*/  LEA R8, R8, 0x3b800000, 0x17 ;  /* 0x3b80000008087811 */ /* 0x000fc800078eb8ff */
[----:B------:R-:W-:-:S07]  /*19a0*/  LOP3.LUT R8, R8, R5, R11, 0xfe, !PT ;  /* 0x0000000508087212 */ /* 0x000fce00078efe0b */
.L_x_73:
[----:B------:R-:W-:Y:S05]  /*19b0*/  BSYNC B0 ;  /* 0x0000000000007941 */ /* 0x000fea0003800000 */
.L_x_72:
        /* <DEDUP_REMOVED lines=16> */
.L_x_78:
[----:B------:R-:W-:-:S04]  /*1ac0*/  LOP3.LUT R8, R8, 0x80000000, RZ, 0xc0, !PT ;  /* 0x8000000008087812 */ /* 0x000fc800078ec0ff */
[----:B------:R-:W-:-:S04]  /*1ad0*/  SHF.R.U32.HI R8, RZ, 0x18, R8 ;  /* 0x00000018ff087819 */ /* 0x000fc80000011608 */
[----:B------:R-:W-:-:S04]  /*1ae0*/  LOP3.LUT R8, R9, R8, RZ, 0xfc, !PT ;  /* 0x0000000809087212 */ /* 0x000fc800078efcff */
[----:B------:R-:W-:-:S07]  /*1af0*/  PRMT R5, R8, 0x7610, R5 ;  /* 0x0000761008057816 */ /* 0x000fce0000000005 */
.L_x_77:
[----:B------:R-:W-:Y:S05]  /*1b00*/  BSYNC B0 ;  /* 0x0000000000007941 */ /* 0x000fea0003800000 */
.L_x_76:
        /* <DEDUP_REMOVED lines=22> */
.L_x_82:
[----:B------:R-:W-:Y:S05]  /*1c70*/  BSYNC B1 ;  /* 0x0000000000017941 */ /* 0x000fea0003800000 */
.L_x_81:
[----:B------:R-:W-:Y:S01]  /*1c80*/  IMAD.SHL.U32 R4, R4, 0x100000, RZ ;  /* 0x0010000004047824 */ /* 0x000fe200078e00ff */
[----:B------:R-:W-:-:S04]  /*1c90*/  LEA R9, R8, 0x3b800000, 0x17 ;  /* 0x3b80000008097811 */ /* 0x000fc800078eb8ff */
[----:B------:R-:W-:-:S07]  /*1ca0*/  LOP3.LUT R8, R9, R4, R10, 0xfe, !PT ;  /* 0x0000000409087212 */ /* 0x000fce00078efe0a */
.L_x_80:
[----:B------:R-:W-:Y:S05]  /*1cb0*/  BSYNC B0 ;  /* 0x0000000000007941 */ /* 0x000fea0003800000 */
.L_x_79:
        /* <DEDUP_REMOVED lines=16> */
.L_x_85:
[----:B------:R-:W-:-:S04]  /*1dc0*/  LOP3.LUT R8, R8, 0x80000000, RZ, 0xc0, !PT ;  /* 0x8000000008087812 */ /* 0x000fc800078ec0ff */
[----:B------:R-:W-:-:S04]  /*1dd0*/  SHF.R.U32.HI R9, RZ, 0x18, R8 ;  /* 0x00000018ff097819 */ /* 0x000fc80000011608 */
[----:B------:R-:W-:-:S07]  /*1de0*/  LOP3.LUT R9, R4, R9, RZ, 0xfc, !PT ;  /* 0x0000000904097212 */ /* 0x000fce00078efcff */
.L_x_84:
[----:B------:R-:W-:Y:S05]  /*1df0*/  BSYNC B0 ;  /* 0x0000000000007941 */ /* 0x000fea0003800000 */
.L_x_83:
[----:B------:R-:W-:Y:S02]  /*1e00*/  PRMT R6, R6, 0x7604, R7 ;  /* 0x0000760406067816 */ /* 0x000fe40000000007 */
[----:B------:R-:W-:Y:S02]  /*1e10*/  IADD3 R4, P0, R2, UR13, RZ ;  /* 0x0000000d02047c10 */ /* 0x000fe4000ff1e0ff */
[----:B------:R-:W-:Y:S02]  /*1e20*/  PRMT R6, R5, 0x7054, R6 ;  /* 0x0000705405067816 */ /* 0x000fe40000000006 */
[----:B------:R-:W-:Y:S02]  /*1e30*/  IADD3.X R5, R12, UR8, RZ, P0, !PT ;  /* 0x000000080c057c10 */ /* 0x000fe400087fe4ff */
[----:B------:R-:W-:Y:S02]  /*1e40*/  IADD3 R3, P0, R3, UR5, RZ ;  /* 0x0000000503037c10 */ /* 0x000fe4000ff1e0ff */
[----:B------:R-:W-:-:S02]  /*1e50*/  PRMT R9, R9, 0x654, R6 ;  /* 0x0000065409097816 */ /* 0x000fc40000000006 */
[C---:B------:R-:W-:Y:S01]  /*1e60*/  ISETP.LT.U32.AND P1, PT, R3.reuse, 0x4000, PT ;  /* 0x000040000300780c */ /* 0x040fe20003f21070 */
[C---:B------:R-:W-:Y:S02]  /*1e70*/  IMAD.SHL.U32 R2, R3.reuse, 0x4, RZ ;  /* 0x0000000403027824 */ /* 0x040fe400078e00ff */
[----:B------:R-:W-:Y:S01]  /*1e80*/  IMAD.X R0, RZ, RZ, R0, P0 ;  /* 0x000000ffff007224 */ /* 0x000fe200000e0600 */
[----:B------:R0:W-:Y:S02]  /*1e90*/  STG.E desc[UR10][R4.64], R9 ;  /* 0x0000000904007986 */ /* 0x0001e4000c10190a */
[----:B------:R-:W-:Y:S02]  /*1ea0*/  ISETP.GE.U32.AND P0, PT, R2, UR12, PT ;  /* 0x0000000c02007c0c */ /* 0x000fe4000bf06070 */
[----:B------:R-:W-:Y:S02]  /*1eb0*/  SHF.L.U64.HI R2, R3, 0x2, R0 ;  /* 0x0000000203027819 */ /* 0x000fe40000010200 */
[----:B------:R-:W-:-:S02]  /*1ec0*/  ISETP.LT.U32.AND.EX P1, PT, R0, RZ, PT, P1 ;  /* 0x000000ff0000720c */ /* 0x000fc40003f21110 */
[----:B------:R-:W-:-:S13]  /*1ed0*/  ISETP.GE.AND.EX P0, PT, R2, UR6, PT, P0 ;  /* 0x0000000602007c0c */ /* 0x000fda000bf06300 */
[----:B0-----:R-:W-:Y:S05]  /*1ee0*/  @!P0 BRA P1, `(.L_x_86) ;  /* 0xfffffff000a88947 */ /* 0x001fea000083ffff */
[----:B------:R-:W-:Y:S05]  /*1ef0*/  EXIT ;  /* 0x000000000000794d */ /* 0x000fea0003800000 */
.L_x_87:
        /* <DEDUP_REMOVED lines=16> */
.L_x_7790:


//--------------------- .text._ZN2at6native55_GLOBAL__N__de093ff9_22_ForeachBinaryOpList_cu_a911ec4325multi_tensor_apply_kernelINS1_18TensorListMetadataILi2EEENS1_11CopyFunctorIN3c1015Float8_e5m2fnuzENS6_13Float8_e4m3fnELi2ELi1ELi1EEEJNS0_4CopyIS7_S8_EEEEEvT_T0_DpT1_ --------------------------
	.section	.text._ZN2at6native55_GLOBAL__N__de093ff9_22_ForeachBinaryOpList_cu_a911ec4325multi_tensor_apply_kernelINS1_18TensorListMetadataILi2EEENS1_11CopyFunctorIN3c1015Float8_e5m2fnuzENS6_13Float8_e4m3fnELi2ELi1ELi1EEEJNS0_4CopyIS7_S8_EEEEEvT_T0_DpT1_,"ax",@progbits
	.align	128
.text._ZN2at6native55_GLOBAL__N__de093ff9_22_ForeachBinaryOpList_cu_a911ec4325multi_tensor_apply_kernelINS1_18TensorListMetadataILi2EEENS1_11CopyFunctorIN3c1015Float8_e5m2fnuzENS6_13Float8_e4m3fnELi2ELi1ELi1EEEJNS0_4CopyIS7_S8_EEEEEvT_T0_DpT1_:
        .type           _ZN2at6native55_GLOBAL__N__de093ff9_22_ForeachBinaryOpList_cu_a911ec4325multi_tensor_apply_kernelINS1_18TensorListMetadataILi2EEENS1_11CopyFunctorIN3c1015Float8_e5m2fnuzENS6_13Float8_e4m3fnELi2ELi1ELi1EEEJNS0_4CopyIS7_S8_EEEEEvT_T0_DpT1_,@function
        .size           _ZN2at6native55_GLOBAL__N__de093ff9_22_ForeachBinaryOpList_cu_a911ec4325multi_tensor_apply_kernelINS1_18TensorListMetadataILi2EEENS1_11CopyFunctorIN3c1015Float8_e5m2fnuzENS6_13Float8_e4m3fnELi2ELi1ELi1EEEJNS0_4CopyIS7_S8_EEEEEvT_T0_DpT1_,(.L_x_7791 - _ZN2at6native55_GLOBAL__N__de093ff9_22_ForeachBinaryOpList_cu_a911ec4325multi_tensor_apply_kernelINS1_18TensorListMetadataILi2EEENS1_11CopyFunctorIN3c1015Float8_e5m2fnuzENS6_13Float8_e4m3fnELi2ELi1ELi1EEEJNS0_4CopyIS7_S8_EEEEEvT_T0_DpT1_)
        .other          _ZN2at6native55_GLOBAL__N__de093ff9_22_ForeachBinaryOpList_cu_a911ec4325multi_tensor_apply_kernelINS1_18TensorListMetadataILi2EEENS1_11CopyFunctorIN3c1015Float8_e5m2fnuzENS6_13Float8_e4m3fnELi2ELi1ELi1EEEJNS0_4CopyIS7_S8_EEEEEvT_T0_DpT1_,@"STO_CUDA_ENTRY STV_DEFAULT"
_ZN2at6native55_GLOBAL__N__de093ff9_22_ForeachBinaryOpList_cu_a911ec4325multi_tensor_apply_kernelINS1_18TensorListMetadataILi2EEENS1_11CopyFunctorIN3c1015Float8_e5m2fnuzENS6_13Float8_e4m3fnELi2ELi1ELi1EEEJNS0_4CopyIS7_S8_EEEEEvT_T0_DpT1_:
        /* <DEDUP_REMOVED lines=29> */
.L_x_101:
        /* <DEDUP_REMOVED lines=20> */
[C---:B------:R-:W-:Y:S01]  /*0310*/  ISETP.GE.U32.AND.EX P3, PT, R9.reuse, RZ, PT, P3 ;  /* 0x000000ff0900720c */ /* 0x040fe20003f66130 */
[----:B------:R-:W-:Y:S01]  /*0320*/  IMAD.MOV.U32 R26, RZ, RZ, -0x800000 ;  /* 0xff800000ff1a7424 */ /* 0x000fe200078e00ff */
        /* <DEDUP_REMOVED lines=19> */
[----:B------:R-:W-:-:S04]  /*0460*/  LOP3.LUT R18, R22, 0x7f000000, RZ, 0xc0, !PT ;  /* 0x7f00000016127812 */ /* 0x000fc800078ec0ff */
[----:B------:R-:W0:Y:S02]  /*0470*/  FLO.U32 R25, R18 ;  /* 0x0000001200197300 */ /* 0x000e2400000e0000 */
[----:B0-----:R-:W-:-:S04]  /*0480*/  IADD3 R25, -R25, 0x1f, RZ ;  /* 0x0000001f19197810 */ /* 0x001fc80007ffe1ff */
[C---:B------:R-:W-:Y:S01]  /*0490*/  ISETP.GT.U32.AND P3, PT, R25.reuse, 0x4, PT ;  /* 0x000000041900780c */ /* 0x040fe20003f64070 */
[----:B------:R-:W-:-:S05]  /*04a0*/  VIADD R25, R25, 0xfffffffc ;  /* 0xfffffffc19197836 */ /* 0x000fca0000000000 */
[----:B------:R-:W-:Y:S01]  /*04b0*/  SEL R25, R25, RZ, P3 ;  /* 0x000000ff19197207 */ /* 0x000fe20001800000 */
[----:B------:R-:W-:-:S04]  /*04c0*/  VIADD R2, R18, 0x1000000 ;  /* 0x0100000012027836 */ /* 0x000fc80000000000 */
[----:B------:R-:W-:Y:S01]  /*04d0*/  IMAD R28, R25, R26, 0x3c000000 ;  /* 0x3c000000191c7424 */ /* 0x000fe200078e021a */
[C---:B------:R-:W-:Y:S01]  /*04e0*/  SHF.L.U32 R25, R18.reuse, R25, RZ ;  /* 0x0000001912197219 */ /* 0x040fe200000006ff */
[----:B------:R-:W-:Y:S01]  /*04f0*/  VIADD R18, R18, 0xffffffff ;  /* 0xffffffff12127836 */ /* 0x000fe20000000000 */
[----:B------:R-:W-:Y:S02]  /*0500*/  SHF.R.S32.HI R2, RZ, 0x8, R2 ;  /* 0x00000008ff027819 */ /* 0x000fe40000011402 */
[----:B------:R-:W-:Y:S02]  /*0510*/  LEA.HI R25, R25, R28, RZ, 0x1c ;  /* 0x0000001c19197211 */ /* 0x000fe400078fe0ff */
[----:B------:R-:W-:Y:S02]  /*0520*/  SHF.R.S32.HI R3, RZ, 0x1f, R18 ;  /* 0x0000001fff037819 */ /* 0x000fe40000011412 */
[----:B------:R-:W-:-:S04]  /*0530*/  LOP3.LUT R2, R25, 0x7f800000, R2, 0xf8, !PT ;  /* 0x7f80000019027812 */ /* 0x000fc800078ef802 */
[----:B------:R-:W-:-:S04]  /*0540*/  LOP3.LUT R3, R2, R3, RZ, 0x30, !PT ;  /* 0x0000000302037212 */ /* 0x000fc800078e30ff */
[----:B------:R-:W-:-:S04]  /*0550*/  LOP3.LUT R4, R3, 0x7fffffff, RZ, 0xc0, !PT ;  /* 0x7fffffff03047812 */ /* 0x000fc800078ec0ff */
[----:B------:R-:W-:Y:S01]  /*0560*/  ISETP.GT.U32.AND P3, PT, R4, 0x477fffff, PT ;  /* 0x477fffff0400780c */ /* 0x000fe20003f64070 */
[----:B------:R-:W-:-:S12]  /*0570*/  IMAD.MOV.U32 R18, RZ, RZ, 0x80 ;  /* 0x00000080ff127424 */ /* 0x000fd800078e00ff */
        /* <DEDUP_REMOVED lines=12> */
.L_x_91:
[----:B------:R-:W-:-:S04]  /*0640*/  LOP3.LUT R3, R3, 0x80000000, R22, 0xc8, !PT ;  /* 0x8000000003037812 */ /* 0x000fc800078ec816 */
[----:B------:R-:W-:-:S04]  /*0650*/  SHF.R.U32.HI R3, RZ, 0x18, R3 ;  /* 0x00000018ff037819 */ /* 0x000fc80000011603 */
[----:B------:R-:W-:-:S04]  /*0660*/  LOP3.LUT R2, R2, R3, RZ, 0xfc, !PT ;  /* 0x0000000302027212 */ /* 0x000fc800078efcff */
[----:B------:R-:W-:-:S07]  /*0670*/  PRMT R7, R2, 0x7610, R7 ;  /* 0x0000761002077816 */ /* 0x000fce0000000007 */
.L_x_90:
[----:B------:R-:W-:Y:S05]  /*0680*/  BSYNC B0 ;  /* 0x0000000000007941 */ /* 0x000fea0003800000 */
.L_x_89:
[----:B-----5:R-:W-:Y:S01]  /*0690*/  IMAD.SHL.U32 R2, R19, 0x1000000, RZ ;  /* 0x0100000013027824 */ /* 0x020fe200078e00ff */
[----:B------:R-:W-:Y:S04]  /*06a0*/  BSSY B0, `(.L_x_92) ;  /* 0x0000022000007945 */ /* 0x000fe80003800000 */
[----:B------:R-:W-:-:S04]  /*06b0*/  LOP3.LUT R3, R2, 0x7f000000, RZ, 0xc0, !PT ;  /* 0x7f00000002037812 */ /* 0x000fc800078ec0ff */
[----:B------:R-:W0:Y:S01]  /*06c0*/  FLO.U32 R4, R3 ;  /* 0x0000000300047300 */ /* 0x000e2200000e0000 */
[----:B------:R-:W-:-:S05]  /*06d0*/  VIADD R5, R3, 0x1000000 ;  /* 0x0100000003057836 */ /* 0x000fca0000000000 */
[----:B------:R-:W-:Y:S02]  /*06e0*/  SHF.R.S32.HI R5, RZ, 0x8, R5 ;  /* 0x00000008ff057819 */ /* 0x000fe40000011405 */
[----:B0-----:R-:W-:-:S04]  /*06f0*/  IADD3 R4, -R4, 0x1f, RZ ;  /* 0x0000001f04047810 */ /* 0x001fc80007ffe1ff */
[C---:B------:R-:W-:Y:S01]  /*0700*/  ISETP.GT.U32.AND P3, PT, R4.reuse, 0x4, PT ;  /* 0x000000040400780c */ /* 0x040fe20003f64070 */
[----:B------:R-:W-:-:S05]  /*0710*/  VIADD R4, R4, 0xfffffffc ;  /* 0xfffffffc04047836 */ /* 0x000fca0000000000 */
[----:B------:R-:W-:-:S04]  /*0720*/  SEL R4, R4, RZ, P3 ;  /* 0x000000ff04047207 */ /* 0x000fc80001800000 */
[C---:B------:R-:W-:Y:S01]  /*0730*/  SHF.L.U32 R6, R3.reuse, R4, RZ ;  /* 0x0000000403067219 */ /* 0x040fe200000006ff */
[----:B------:R-:W-:Y:S02]  /*0740*/  IMAD R25, R4, R26, 0x3c000000 ;  /* 0x3c00000004197424 */ /* 0x000fe400078e021a */
[----:B------:R-:W-:-:S03]  /*0750*/  VIADD R4, R3, 0xffffffff ;  /* 0xffffffff03047836 */ /* 0x000fc60000000000 */
[----:B------:R-:W-:Y:S02]  /*0760*/  LEA.HI R6, R6, R25, RZ, 0x1c ;  /* 0x0000001906067211 */ /* 0x000fe400078fe0ff */
[----:B------:R-:W-:Y:S02]  /*0770*/  SHF.R.S32.HI R4, RZ, 0x1f, R4 ;  /* 0x0000001fff047819 */ /* 0x000fe40000011404 */
[----:B------:R-:W-:-:S04]  /*0780*/  LOP3.LUT R5, R6, 0x7f800000, R5, 0xf8, !PT ;  /* 0x7f80000006057812 */ /* 0x000fc800078ef805 */
[----:B------:R-:W-:-:S04]  /*0790*/  LOP3.LUT R4, R5, R4, RZ, 0x30, !PT ;  /* 0x0000000405047212 */ /* 0x000fc800078e30ff */
        /* <DEDUP_REMOVED lines=14> */
.L_x_94:
[----:B------:R-:W-:-:S04]  /*0880*/  LOP3.LUT R2, R4, 0x80000000, R2, 0xc8, !PT ;  /* 0x8000000004027812 */ /* 0x000fc800078ec802 */
[----:B------:R-:W-:-:S04]  /*0890*/  SHF.R.U32.HI R2, RZ, 0x18, R2 ;  /* 0x00000018ff027819 */ /* 0x000fc80000011602 */
[----:B------:R-:W-:-:S04]  /*08a0*/  LOP3.LUT R2, R3, R2, RZ, 0xfc, !PT ;  /* 0x0000000203027212 */ /* 0x000fc800078efcff */
[----:B------:R-:W-:-:S07]  /*08b0*/  PRMT R18, R2, 0x7610, R18 ;  /* 0x0000761002127816 */ /* 0x000fce0000000012 */
.L_x_93:
[----:B------:R-:W-:Y:S05]  /*08c0*/  BSYNC B0 ;  /* 0x0000000000007941 */ /* 0x000fea0003800000 */
.L_x_92:
[----:B------:R-:W-:Y:S01]  /*08d0*/  IMAD.SHL.U32 R2, R10, 0x1000000, RZ ;  /* 0x010000000a027824 */ /* 0x000fe200078e00ff */
[----:B------:R-:W-:Y:S01]  /*08e0*/  BSSY B0, `(.L_x_95) ;  /* 0x0000025000007945 */ /* 0x000fe20003800000 */
[----:B------:R-:W-:-:S03]  /*08f0*/  IMAD.MOV.U32 R22, RZ, RZ, 0x80 ;  /* 0x00000080ff167424 */ /* 0x000fc600078e00ff */
        /* <DEDUP_REMOVED lines=11> */
[----:B------:R-:W-:Y:S01]  /*09b0*/  LEA.HI R6, R6, R25, RZ, 0x1c ;  /* 0x0000001906067211 */ /* 0x000fe200078fe0ff */
[----:B------:R-:W-:Y:S01]  /*09c0*/  IMAD.MOV.U32 R25, RZ, RZ, 0x80 ;  /* 0x00000080ff197424 */ /* 0x000fe200078e00ff */
        /* <DEDUP_REMOVED lines=17> */
[----:B------:R-:W-:-:S07]  /*0ae0*/  IMAD.MOV.U32 R5, RZ, RZ, R4 ;  /* 0x000000ffff057224 */ /* 0x000fce00078e0004 */
.L_x_97:
[----:B------:R-:W-:-:S04]  /*0af0*/  LOP3.LUT R2, R3, 0x80000000, R2, 0xc8, !PT ;  /* 0x8000000003027812 */ /* 0x000fc800078ec802 */
[----:B------:R-:W-:-:S04]  /*0b00*/  SHF.R.U32.HI R2, RZ, 0x18, R2 ;  /* 0x00000018ff027819 */ /* 0x000fc80000011602 */
[----:B------:R-:W-:-:S04]  /*0b10*/  LOP3.LUT R2, R5, R2, RZ, 0xfc, !PT ;  /* 0x0000000205027212 */ /* 0x000fc800078efcff */
[----:B------:R-:W-:-:S07]  /*0b20*/  PRMT R25, R2, 0x7610, R25 ;  /* 0x0000761002197816 */ /* 0x000fce0000000019 */
.L_x_96:
[----:B------:R-:W-:Y:S05]  /*0b30*/  BSYNC B0 ;  /* 0x0000000000007941 */ /* 0x000fea0003800000 */
.L_x_95:
[----:B------:R-:W-:Y:S01]  /*0b40*/  IMAD.SHL.U32 R2, R0, 0x1000000, RZ ;  /* 0x0100000000027824 */ /* 0x000fe200078e00ff */
        /* <DEDUP_REMOVED lines=30> */
.L_x_100:
[----:B------:R-:W-:-:S04]  /*0d30*/  LOP3.LUT R2, R3, 0x80000000, R2, 0xc8, !PT ;  /* 0x8000000003027812 */ /* 0x000fc800078ec802 */
[----:B------:R-:W-:-:S04]  /*0d40*/  SHF.R.U32.HI R3, RZ, 0x18, R2 ;  /* 0x00000018ff037819 */ /* 0x000fc80000011602 */
[----:B------:R-:W-:-:S04]  /*0d50*/  LOP3.LUT R3, R4, R3, RZ, 0xfc, !PT ;  /* 0x0000000304037212 */ /* 0x000fc800078efcff */
[----:B------:R-:W-:-:S07]  /*0d60*/  PRMT R22, R3, 0x7610, R22 ;  /* 0x0000761003167816 */ /* 0x000fce0000000016 */
.L_x_99:
[----:B------:R-:W-:Y:S05]  /*0d70*/  BSYNC B0 ;  /* 0x0000000000007941 */ /* 0x000fea0003800000 */
.L_x_98:
        /* <DEDUP_REMOVED lines=8> */
[----:B------:R-:W-:-:S03]  /*0e00*/  ISETP.GE.U32.AND P0, PT, R12, 0x10000, PT ;  /* 0x000100000c00780c */ /* 0x000fc60003f06070 */
[----:B------:R2:W-:Y:S01]  /*0e10*/  @P4 STG.E.U8 desc[UR10][R4.64], R18 ;  /* 0x0000001204004986 */ /* 0x0005e2000c10110a */
[----:B------:R-:W-:Y:S02]  /*0e20*/  ISETP.GE.U32.AND.EX P0, PT, R13, RZ, PT, P0 ;  /* 0x000000ff0d00720c */ /* 0x000fe40003f06100 */
[----:B0-----:R-:W-:Y:S02]  /*0e30*/  @P1 IADD3.X R7, R9, UR8, RZ, P5, !PT ;  /* 0x0000000809071c10 */ /* 0x001fe4000affe4ff */
[----:B------:R-:W-:-:S03]  /*0e40*/  @P2 IADD3.X R9, R20, UR8, RZ, P6, !PT ;  /* 0x0000000814092c10 */ /* 0x000fc6000b7fe4ff */
[----:B------:R2:W-:Y:S01]  /*0e50*/  @P1 STG.E.U8 desc[UR10][R6.64], R25 ;  /* 0x0000001906001986 */ /* 0x0005e2000c10110a */
[----:B------:R-:W-:-:S03]  /*0e60*/  ISETP.LT.U32.AND P1, PT, R12, UR12, PT ;  /* 0x0000000c0c007c0c */ /* 0x000fc6000bf21070 */
[----:B------:R2:W-:Y:S01]  /*0e70*/  @P2 STG.E.U8 desc[UR10][R8.64], R22 ;  /* 0x0000001608002986 */ /* 0x0005e2000c10110a */
[----:B------:R-:W-:-:S13]  /*0e80*/  ISETP.LT.AND.EX P1, PT, R13, UR6, PT, P1 ;  /* 0x000000060d007c0c */ /* 0x000fda000bf21310 */
[----:B--2---:R-:W-:Y:S05]  /*0e90*/  @!P0 BRA P1, `(.L_x_101) ;  /* 0xfffffff000cc8947 */ /* 0x004fea000083ffff */
[----:B------:R-:W-:Y:S05]  /*0ea0*/  EXIT ;  /* 0x000000000000794d */ /* 0x000fea0003800000 */
.L_x_88:
        /* <DEDUP_REMOVED lines=8> */
.L_x_114:
[C---:B------:R-:W-:Y:S01]  /*0f30*/  IMAD.SHL.U32 R2, R0.reuse, 0x4, RZ ;  /* 0x0000000400027824 */ /* 0x040fe200078e00ff */
[----:B------:R-:W-:-:S04]  /*0f40*/  SHF.L.U64.HI R11, R0, 0x2, R3 ;  /* 0x00000002000b7819 */ /* 0x000fc80000010203 */
[----:B------:R-:W-:-:S04]  /*0f50*/  IADD3 R6, P0, R2, UR14, RZ ;  /* 0x0000000e02067c10 */ /* 0x000fc8000ff1e0ff */
[----:B------:R-:W-:-:S06]  /*0f60*/  IADD3.X R7, R11, UR4, RZ, P0, !PT ;  /* 0x000000040b077c10 */ /* 0x000fcc00087fe4ff */
[----:B------:R-:W2:Y:S01]  /*0f70*/  LDG.E R7, desc[UR10][R6.64] ;  /* 0x0000000a06077981 */ /* 0x000ea2000c1e1900 */
[----:B------:R-:W-:Y:S01]  /*0f80*/  BSSY B0, `(.L_x_102) ;  /* 0x000002a000007945 */ /* 0x000fe20003800000 */
[----:B--2---:R-:W-:-:S05]  /*0f90*/  PRMT R5, R7, 0x7770, RZ ;  /* 0x0000777007057816 */ /* 0x004fca00000000ff */
[----:B------:R-:W-:-:S05]  /*0fa0*/  IMAD.SHL.U32 R5, R5, 0x1000000, RZ ;  /* 0x0100000005057824 */ /* 0x000fca00078e00ff */
[----:B------:R-:W-:-:S04]  /*0fb0*/  LOP3.LUT R8, R5, 0x7f000000, RZ, 0xc0, !PT ;  /* 0x7f00000005087812 */ /* 0x000fc800078ec0ff */
[----:B------:R-:W0:Y:S01]  /*0fc0*/  FLO.U32 R4, R8 ;  /* 0x0000000800047300 */ /* 0x000e2200000e0000 */
[C---:B------:R-:W-:Y:S02]  /*0fd0*/  VIADD R10, R8.reuse, 0x1000000 ;  /* 0x01000000080a7836 */ /* 0x040fe40000000000 */
[----:B------:R-:W-:-:S03]  /*0fe0*/  VIADD R6, R8, 0xffffffff ;  /* 0xffffffff08067836 */ /* 0x000fc60000000000 */
[----:B------:R-:W-:Y:S02]  /*0ff0*/  SHF.R.S32.HI R10, RZ, 0x8, R10 ;  /* 0x00000008ff0a7819 */ /* 0x000fe4000001140a */
[----:B------:R-:W-:Y:S02]  /*1000*/  SHF.R.S32.HI R6, RZ, 0x1f, R6 ;  /* 0x0000001fff067819 */ /* 0x000fe40000011406 */
[----:B0-----:R-:W-:-:S04]  /*1010*/  IADD3 R4, -R4, 0x1f, RZ ;  /* 0x0000001f04047810 */ /* 0x001fc80007ffe1ff */
[C---:B------:R-:W-:Y:S01]  /*1020*/  ISETP.GT.U32.AND P0, PT, R4.reuse, 0x4, PT ;  /* 0x000000040400780c */ /* 0x040fe20003f04070 */
[----:B------:R-:W-:Y:S02]  /*1030*/  VIADD R9, R4, 0xfffffffc ;  /* 0xfffffffc04097836 */ /* 0x000fe40000000000 */
[----:B------:R-:W-:-:S03]  /*1040*/  IMAD.MOV.U32 R4, RZ, RZ, -0x800000 ;  /* 0xff800000ff047424 */ /* 0x000fc600078e00ff */
[----:B------:R-:W-:-:S05]  /*1050*/  SEL R9, R9, RZ, P0 ;  /* 0x000000ff09097207 */ /* 0x000fca0000000000 */
[----:B------:R-:W-:Y:S01]  /*1060*/  IMAD R12, R9, R4, 0x3c000000 ;  /* 0x3c000000090c7424 */ /* 0x000fe200078e0204 */
[----:B------:R-:W-:Y:S02]  /*1070*/  SHF.L.U32 R9, R8, R9, RZ ;  /* 0x0000000908097219 */ /* 0x000fe400000006ff */
[----:B------:R-:W-:Y:S02]  /*1080*/  PRMT R8, R7, 0x7772, RZ ;  /* 0x0000777207087816 */ /* 0x000fe400000000ff */
[----:B------:R-:W-:Y:S02]  /*1090*/  LEA.HI R9, R9, R12, RZ, 0x1c ;  /* 0x0000000c09097211 */ /* 0x000fe400078fe0ff */
[----:B------:R-:W-:Y:S02]  /*10a0*/  PRMT R12, R7, 0x7771, RZ ;  /* 0x00007771070c7816 */ /* 0x000fe400000000ff */
[----:B------:R-:W-:Y:S02]  /*10b0*/  LOP3.LUT R9, R9, 0x7f800000, R10, 0xf8, !PT ;  /* 0x7f80000009097812 */ /* 0x000fe400078ef80a */
[----:B------:R-:W-:-:S02]  /*10c0*/  PRMT R7, R7, 0x7773, RZ ;  /* 0x0000777307077816 */ /* 0x000fc400000000ff */
[----:B------:R-:W-:Y:S01]  /*10d0*/  LOP3.LUT R14, R9, R6, RZ, 0x30, !PT ;  /* 0x00000006090e7212 */ /* 0x000fe200078e30ff */
[----:B------:R-:W-:Y:S02]  /*10e0*/  IMAD.MOV.U32 R6, RZ, RZ, 0x80 ;  /* 0x00000080ff067424 */ /* 0x000fe400078e00ff */
[----:B------:R-:W-:Y:S01]  /*10f0*/  IMAD.MOV.U32 R9, RZ, RZ, 0x80 ;  /* 0x00000080ff097424 */ /* 0x000fe200078e00ff */
        /* <DEDUP_REMOVED lines=14> */
.L_x_104:
[----:B------:R-:W-:-:S04]  /*11e0*/  LOP3.LUT R5, R14, 0x80000000, R5, 0xc8, !PT ;  /* 0x800000000e057812 */ /* 0x000fc800078ec805 */
[----:B------:R-:W-:-:S04]  /*11f0*/  SHF.R.U32.HI R5, RZ, 0x18, R5 ;  /* 0x00000018ff057819 */ /* 0x000fc80000011605 */
[----:B------:R-:W-:-:S04]  /*1200*/  LOP3.LUT R5, R10, R5, RZ, 0xfc, !PT ;  /* 0x000000050a057212 */ /* 0x000fc800078efcff */
[----:B------:R-:W-:-:S07]  /*1210*/  PRMT R9, R5, 0x7610, R9 ;  /* 0x0000761005097816 */ /* 0x000fce0000000009 */
.L_x_103:
[----:B------:R-:W-:Y:S05]  /*1220*/  BSYNC B0 ;  /* 0x0000000000007941 */ /* 0x000fea0003800000 */
.L_x_102:
[----:B------:R-:W-:Y:S01]  /*1230*/  IMAD.SHL.U32 R5, R12, 0x1000000, RZ ;  /* 0x010000000c057824 */ /* 0x000fe200078e00ff */
[----:B------:R-:W-:Y:S04]  /*1240*/  BSSY B0, `(.L_x_105) ;  /* 0x0000022000007945 */ /* 0x000fe80003800000 */
[----:B------:R-:W-:-:S04]  /*1250*/  LOP3.LUT R10, R5, 0x7f000000, RZ, 0xc0, !PT ;  /* 0x7f000000050a7812 */ /* 0x000fc800078ec0ff */
[----:B------:R-:W0:Y:S02]  /*1260*/  FLO.U32 R12, R10 ;  /* 0x0000000a000c7300 */ /* 0x000e2400000e0000 */
[----:B0-----:R-:W-:-:S04]  /*1270*/  IADD3 R12, -R12, 0x1f, RZ ;  /* 0x0000001f0c0c7810 */ /* 0x001fc80007ffe1ff */
[C---:B------:R-:W-:Y:S01]  /*1280*/  ISETP.GT.U32.AND P0, PT, R12.reuse, 0x4, PT ;  /* 0x000000040c00780c */ /* 0x040fe20003f04070 */
[----:B------:R-:W-:-:S05]  /*1290*/  VIADD R12, R12, 0xfffffffc ;  /* 0xfffffffc0c0c7836 */ /* 0x000fca0000000000 */
[----:B------:R-:W-:Y:S01]  /*12a0*/  SEL R13, R12, RZ, P0 ;  /* 0x000000ff0c0d7207 */ /* 0x000fe20000000000 */
[----:B------:R-:W-:-:S03]  /*12b0*/  VIADD R12, R10, 0x1000000 ;  /* 0x010000000a0c7836 */ /* 0x000fc60000000000 */
[C---:B------:R-:W-:Y:S01]  /*12c0*/  SHF.L.U32 R14, R10.reuse, R13, RZ ;  /* 0x0000000d0a0e7219 */ /* 0x040fe200000006ff */
[----:B------:R-:W-:Y:S01]  /*12d0*/  IMAD R15, R13, R4, 0x3c000000 ;  /* 0x3c0000000d0f7424 */ /* 0x000fe200078e0204 */
[----:B------:R-:W-:Y:S01]  /*12e0*/  SHF.R.S32.HI R12, RZ, 0x8, R12 ;  /* 0x00000008ff0c7819 */ /* 0x000fe2000001140c */
        /* <DEDUP_REMOVED lines=19> */
.L_x_107:
[----:B------:R-:W-:-:S04]  /*1420*/  LOP3.LUT R5, R12, 0x80000000, R5, 0xc8, !PT ;  /* 0x800000000c057812 */ /* 0x000fc800078ec805 */
[----:B------:R-:W-:-:S04]  /*1430*/  SHF.R.U32.HI R5, RZ, 0x18, R5 ;  /* 0x00000018ff057819 */ /* 0x000fc80000011605 */
[----:B------:R-:W-:-:S04]  /*1440*/  LOP3.LUT R5, R10, R5, RZ, 0xfc, !PT ;  /* 0x000000050a057212 */ /* 0x000fc800078efcff */
[----:B------:R-:W-:-:S07]  /*1450*/  PRMT R6, R5, 0x7610, R6 ;  /* 0x0000761005067816 */ /* 0x000fce0000000006 */
.L_x_106:
[----:B------:R-:W-:Y:S05]  /*1460*/  BSYNC B0 ;  /* 0x0000000000007941 */ /* 0x000fea0003800000 */
.L_x_105:
        /* <DEDUP_REMOVED lines=12> */
[----:B------:R-:W-:Y:S02]  /*1530*/  VIADD R10, R5, 0xffffffff ;  /* 0xffffffff050a7836 */ /* 0x000fe40000000000 */
[----:B------:R-:W-:Y:S01]  /*1540*/  IMAD.MOV.U32 R5, RZ, RZ, 0x80 ;  /* 0x00000080ff057424 */ /* 0x000fe200078e00ff */
[----:B------:R-:W-:Y:S02]  /*1550*/  LEA.HI R13, R13, R14, RZ, 0x1c ;  /* 0x0000000e0d0d7211 */ /* 0x000fe400078fe0ff */
[----:B------:R-:W-:Y:S02]  /*1560*/  SHF.R.S32.HI R10, RZ, 0x1f, R10 ;  /* 0x0000001fff0a7819 */ /* 0x000fe4000001140a */
[----:B------:R-:W-:-:S04]  /*1570*/  LOP3.LUT R13, R13, 0x7f800000, R12, 0xf8, !PT ;  /* 0x7f8000000d0d7812 */ /* 0x000fc800078ef80c */
[----:B------:R-:W-:Y:S01]  /*1580*/  LOP3.LUT R13, R13, R10, RZ, 0x30, !PT ;  /* 0x0000000a0d0d7212 */ /* 0x000fe200078e30ff */
[----:B------:R-:W-:-:S03]  /*1590*/  IMAD.MOV.U32 R10, RZ, RZ, 0x80 ;  /* 0x00000080ff0a7424 */ /* 0x000fc600078e00ff */
        /* <DEDUP_REMOVED lines=14> */
.L_x_110:
[----:B------:R-:W-:-:S04]  /*1680*/  LOP3.LUT R8, R13, 0x80000000, R8, 0xc8, !PT ;  /* 0x800000000d087812 */ /* 0x000fc800078ec808 */
[----:B------:R-:W-:-:S04]  /*1690*/  SHF.R.U32.HI R13, RZ, 0x18, R8 ;  /* 0x00000018ff0d7819 */ /* 0x000fc80000011608 */
[----:B------:R-:W-:-:S04]  /*16a0*/  LOP3.LUT R12, R12, R13, RZ, 0xfc, !PT ;  /* 0x0000000d0c0c7212 */ /* 0x000fc800078efcff */
[----:B------:R-:W-:-:S07]  /*16b0*/  PRMT R10, R12, 0x7610, R10 ;  /* 0x000076100c0a7816 */ /* 0x000fce000000000a */
.L_x_109:
[----:B------:R-:W-:Y:S05]  /*16c0*/  BSYNC B0 ;  /* 0x0000000000007941 */ /* 0x000fea0003800000 */
.L_x_108:
        /* <DEDUP_REMOVED lines=31> */
.L_x_113:
[----:B------:R-:W-:-:S04]  /*18c0*/  LOP3.LUT R7, R13, 0x80000000, R7, 0xc8, !PT ;  /* 0x800000000d077812 */ /* 0x000fc800078ec807 */
[----:B------:R-:W-:-:S04]  /*18d0*/  SHF.R.U32.HI R7, RZ, 0x18, R7 ;  /* 0x00000018ff077819 */ /* 0x000fc80000011607 */
[----:B------:R-:W-:-:S04]  /*18e0*/  LOP3.LUT R4, R4, R7, RZ, 0xfc, !PT ;  /* 0x0000000704047212 */ /* 0x000fc800078efcff */
[----:B------:R-:W-:-:S07]  /*18f0*/  PRMT R5, R4, 0x7610, R5 ;  /* 0x0000761004057816 */ /* 0x000fce0000000005 */
.L_x_112:
[----:B------:R-:W-:Y:S05]  /*1900*/  BSYNC B0 ;  /* 0x0000000000007941 */ /* 0x000fea0003800000 */
.L_x_111:
[----:B------:R-:W-:Y:S02]  /*1910*/  PRMT R9, R6, 0x7604, R9 ;  /* 0x0000760406097816 */ /* 0x000fe40000000009 */
[----:B------:R-:W-:Y:S02]  /*1920*/  IADD3 R6, P0, R2, UR13, RZ ;  /* 0x0000000d02067c10 */ /* 0x000fe4000ff1e0ff */
[----:B------:R-:W-:Y:S02]  /*1930*/  PRMT R10, R10, 0x7054, R9 ;  /* 0x000070540a0a7816 */ /* 0x000fe40000000009 */
[----:B------:R-:W-:Y:S02]  /*1940*/  IADD3.X R7, R11, UR8, RZ, P0, !PT ;  /* 0x000000080b077c10 */ /* 0x000fe400087fe4ff */
[----:B------:R-:W-:Y:S02]  /*1950*/  IADD3 R0, P0, R0, UR5, RZ ;  /* 0x0000000500007c10 */ /* 0x000fe4000ff1e0ff */
[----:B------:R-:W-:-:S02]  /*1960*/  PRMT R5, R5, 0x654, R10 ;  /* 0x0000065405057816 */ /* 0x000fc4000000000a */
[C---:B------:R-:W-:Y:S01]  /*1970*/  ISETP.LT.U32.AND P1, PT, R0.reuse, 0x4000, PT ;  /* 0x000040000000780c */ /* 0x040fe20003f21070 */
[----:B------:R-:W-:Y:S02]  /*1980*/  IMAD.SHL.U32 R2, R0, 0x4, RZ ;  /* 0x0000000400027824 */ /* 0x000fe400078e00ff */
        /* <DEDUP_REMOVED lines=8> */
.L_x_115:
        /* <DEDUP_REMOVED lines=15> */
.L_x_7791:


//--------------------- .text._ZN2at6native55_GLOBAL__N__de093ff9_22_ForeachBinaryOpList_cu_a911ec4325multi_tensor_apply_kernelINS1_18TensorListMetadataILi2EEENS1_11CopyFunctorIN3c1015Float8_e5m2fnuzEbLi2ELi1ELi1EEEJNS0_4CopyIS7_bEEEEEvT_T0_DpT1_ --------------------------
	.section	.text._ZN2at6native55_GLOBAL__N__de093ff9_22_ForeachBinaryOpList_cu_a911ec4325multi_tensor_apply_kernelINS1_18TensorListMetadataILi2EEENS1_11CopyFunctorIN3c1015Float8_e5m2fnuzEbLi2ELi1ELi1EEEJNS0_4CopyIS7_bEEEEEvT_T0_DpT1_,"ax",@progbits
	.align	128
.text._ZN2at6native55_GLOBAL__N__de093ff9_22_ForeachBinaryOpList_cu_a911ec4325multi_tensor_apply_kernelINS1_18TensorListMetadataILi2EEENS1_11CopyFunctorIN3c1015Float8_e5m2fnuzEbLi2ELi1ELi1EEEJNS0_4CopyIS7_bEEEEEvT_T0_DpT1_:
        .type           _ZN2at6native55_GLOBAL__N__de093ff9_22_ForeachBinaryOpList_cu_a911ec4325multi_tensor_apply_kernelINS1_18TensorListMetadataILi2EEENS1_11CopyFunctorIN3c1015Float8_e5m2fnuzEbLi2ELi1ELi1EEEJNS0_4CopyIS7_bEEEEEvT_T0_DpT1_,@function
        .size           _ZN2at6native55_GLOBAL__N__de093ff9_22_ForeachBinaryOpList_cu_a911ec4325multi_tensor_apply_kernelINS1_18TensorListMetadataILi2EEENS1_11CopyFunctorIN3c1015Float8_e5m2fnuzEbLi2ELi1ELi1EEEJNS0_4CopyIS7_bEEEEEvT_T0_DpT1_,(.L_x_7792 - _ZN2at6native55_GLOBAL__N__de093ff9_22_ForeachBinaryOpList_cu_a911ec4325multi_tensor_apply_kernelINS1_18TensorListMetadataILi2EEENS1_11CopyFunctorIN3c1015Float8_e5m2fnuzEbLi2ELi1ELi1EEEJNS0_4CopyIS7_bEEEEEvT_T0_DpT1_)
        .other          _ZN2at6native55_GLOBAL__N__de093ff9_22_ForeachBinaryOpList_cu_a911ec4325multi_tensor_apply_kernelINS1_18TensorListMetadataILi2EEENS1_11CopyFunctorIN3c1015Float8_e5m2fnuzEbLi2ELi1ELi1EEEJNS0_4CopyIS7_bEEEEEvT_T0_DpT1_,@"STO_CUDA_ENTRY STV_DEFAULT"
_ZN2at6native55_GLOBAL__N__de093ff9_22_ForeachBinaryOpList_cu_a911ec4325multi_tensor_apply_kernelINS1_18TensorListMetadataILi2EEENS1_11CopyFunctorIN3c1015Float8_e5m2fnuzEbLi2ELi1ELi1EEEJNS0_4CopyIS7_bEEEEEvT_T0_DpT1_:
        /* <DEDUP_REMOVED lines=28> */
[----:B------:R-:W-:Y:S02]  /*01c0*/  IMAD.MOV.U32 R16, RZ, RZ, RZ ;  /* 0x000000ffff107224 */ /* 0x000fe400078e00ff */
[----:B------:R-:W-:-:S07]  /*01d0*/  IMAD.MOV.U32 R15, RZ, RZ, RZ ;  /* 0x000000ffff0f7224 */ /* 0x000fce00078e00ff */
.L_x_129:
[----:B0-----:R-:W-:Y:S01]  /*01e0*/  IADD3 R24, P1, R19, R16, RZ ;  /* 0x0000001013187210 */ /* 0x001fe20007f3e0ff */
[----:B-1----:R-:W-:-:S03]  /*01f0*/  IMAD R5, R17, 0x3, RZ ;  /* 0x0000000311057824 */ /* 0x002fc600078e02ff */
[C---:B------:R-:W-:Y:S01]  /*0200*/  ISETP.GE.U32.AND P0, PT, R24.reuse, 0x10000, PT ;  /* 0x000100001800780c */ /* 0x040fe20003f06070 */
[----:B------:R-:W-:Y:S01]  /*0210*/  IMAD.X R25, RZ, RZ, R15, P1 ;  /* 0x000000ffff197224 */ /* 0x000fe200008e060f */
[----:B------:R-:W-:-:S04]  /*0220*/  ISETP.LT.U32.AND P1, PT, R24, UR12, PT ;  /* 0x0000000c18007c0c */ /* 0x000fc8000bf21070 */
[----:B------:R-:W-:-:S04]  /*0230*/  ISETP.GE.U32.AND.EX P0, PT, R25, RZ, PT, P0 ;  /* 0x000000ff1900720c */ /* 0x000fc80003f06100 */
[----:B------:R-:W-:Y:S02]  /*0240*/  ISETP.LT.AND.EX P0, PT, R25, UR6, !P0, P1 ;  /* 0x0000000619007c0c */ /* 0x000fe4000c701310 */
[----:B------:R-:W-:-:S11]  /*0250*/  LEA R18, P6, R17, R24, 0x1 ;  /* 0x0000001811127211 */ /* 0x000fd600078c08ff */
[----:B------:R-:W-:-:S04]  /*0260*/  @P0 IADD3 R2, P1, R24, UR14, RZ ;  /* 0x0000000e18020c10 */ /* 0x000fc8000ff3e0ff */
[----:B------:R-:W-:Y:S02]  /*0270*/  @P0 IADD3.X R3, R25, UR4, RZ, P1, !PT ;  /* 0x0000000419030c10 */ /* 0x000fe40008ffe4ff */
[----:B------:R-:W-:-:S03]  /*0280*/  IADD3 R20, P1, R17, R24, RZ ;  /* 0x0000001811147210 */ /* 0x000fc60007f3e0ff */
[----:B------:R0:W2:Y:S01]  /*0290*/  @P0 LDG.E.U8 R14, desc[UR10][R2.64] ;  /* 0x0000000a020e0981 */ /* 0x0000a2000c1e1100 */
[--C-:B------:R-:W-:Y:S01]  /*02a0*/  IMAD.X R12, RZ, RZ, R25.reuse, P6 ;  /* 0x000000ffff0c7224 */ /* 0x100fe200030e0619 */
[----:B------:R-:W-:Y:S01]  /*02b0*/  ISETP.GE.U32.AND P4, PT, R20, 0x10000, PT ;  /* 0x000100001400780c */ /* 0x000fe20003f86070 */
[----:B------:R-:W-:Y:S01]  /*02c0*/  IMAD.X R13, RZ, RZ, R25, P1 ;  /* 0x000000ffff0d7224 */ /* 0x000fe200008e0619 */
[----:B------:R-:W-:Y:S02]  /*02d0*/  ISETP.GE.U32.AND P3, PT, R18, 0x10000, PT ;  /* 0x000100001200780c */ /* 0x000fe40003f66070 */
[----:B------:R-:W-:Y:S02]  /*02e0*/  ISETP.LT.U32.AND P5, PT, R20, UR12, PT ;  /* 0x0000000c14007c0c */ /* 0x000fe4000bfa1070 */
[----:B------:R-:W-:Y:S02]  /*02f0*/  ISETP.LT.U32.AND P1, PT, R18, UR12, PT ;  /* 0x0000000c12007c0c */ /* 0x000fe4000bf21070 */
[----:B------:R-:W-:-:S02]  /*0300*/  ISETP.GE.U32.AND.EX P4, PT, R13, RZ, PT, P4 ;  /* 0x000000ff0d00720c */ /* 0x000fc40003f86140 */
[C---:B------:R-:W-:Y:S02]  /*0310*/  ISETP.GE.U32.AND.EX P3, PT, R12.reuse, RZ, PT, P3 ;  /* 0x000000ff0c00720c */ /* 0x040fe40003f66130 */
[----:B------:R-:W-:Y:S02]  /*0320*/  ISETP.LT.AND.EX P4, PT, R13, UR6, !P4, P5 ;  /* 0x000000060d007c0c */ /* 0x000fe4000e781350 */
[----:B------:R-:W-:Y:S02]  /*0330*/  ISETP.LT.AND.EX P1, PT, R12, UR6, !P3, P1 ;  /* 0x000000060c007c0c */ /* 0x000fe4000df21310 */
[----:B------:R-:W-:-:S04]  /*0340*/  IADD3 R8, P2, R5, R24, RZ ;  /* 0x0000001805087210 */ /* 0x000fc80007f5e0ff */
[C---:B------:R-:W-:Y:S01]  /*0350*/  ISETP.GE.U32.AND P6, PT, R8.reuse, 0x10000, PT ;  /* 0x000100000800780c */ /* 0x040fe20003fc6070 */
[----:B------:R-:W-:Y:S01]  /*0360*/  IMAD.X R9, RZ, RZ, R25, P2 ;  /* 0x000000ffff097224 */ /* 0x000fe200010e0619 */
[----:B------:R-:W-:-:S03]  /*0370*/  ISETP.LT.U32.AND P2, PT, R8, UR12, PT ;  /* 0x0000000c08007c0c */ /* 0x000fc6000bf41070 */
[----:B0-----:R-:W-:Y:S02]  /*0380*/  @P4 IADD3 R2, P3, R20, UR14, RZ ;  /* 0x0000000e14024c10 */ /* 0x001fe4000ff7e0ff */
[----:B------:R-:W-:Y:S02]  /*0390*/  @P1 IADD3 R4, P5, R18, UR14, RZ ;  /* 0x0000000e12041c10 */ /* 0x000fe4000ffbe0ff */
[----:B------:R-:W-:Y:S02]  /*03a0*/  @P4 IADD3.X R3, R13, UR4, RZ, P3, !PT ;  /* 0x000000040d034c10 */ /* 0x000fe40009ffe4ff */
[----:B------:R-:W-:Y:S02]  /*03b0*/  @P1 IADD3.X R5, R12, UR4, RZ, P5, !PT ;  /* 0x000000040c051c10 */ /* 0x000fe4000affe4ff */
[C---:B------:R-:W-:Y:S01]  /*03c0*/  ISETP.GE.U32.AND.EX P6, PT, R9.reuse, RZ, PT, P6 ;  /* 0x000000ff0900720c */ /* 0x040fe20003fc6160 */
[----:B------:R-:W5:Y:S03]  /*03d0*/  @P4 LDG.E.U8 R11, desc[UR10][R2.64] ;  /* 0x0000000a020b4981 */ /* 0x000f66000c1e1100 */
[----:B------:R-:W-:Y:S01]  /*03e0*/  ISETP.LT.AND.EX P2, PT, R9, UR6, !P6, P2 ;  /* 0x0000000609007c0c */ /* 0x000fe2000f741320 */
[----:B------:R-:W5:Y:S01]  /*03f0*/  @P1 LDG.E.U8 R10, desc[UR10][R4.64] ;  /* 0x0000000a040a1981 */ /* 0x000f62000c1e1100 */
[----:B------:R-:W-:Y:S01]  /*0400*/  IMAD.MOV.U32 R26, RZ, RZ, 0x80 ;  /* 0x00000080ff1a7424 */ /* 0x000fe200078e00ff */
[----:B------:R-:W-:Y:S10]  /*0410*/  BSSY B0, `(.L_x_117) ;  /* 0x0000019000007945 */ /* 0x000ff40003800000 */
[----:B------:R-:W-:-:S04]  /*0420*/  @P2 IADD3 R6, P6, R8, UR14, RZ ;  /* 0x0000000e08062c10 */ /* 0x000fc8000ffde0ff */
[----:B------:R-:W-:Y:S01]  /*0430*/  @P2 IADD3.X R7, R9, UR4, RZ, P6, !PT ;  /* 0x0000000409072c10 */ /* 0x000fe2000b7fe4ff */
[----:B------:R-:W-:-:S04]  /*0440*/  IMAD.MOV.U32 R23, RZ, RZ, 0x80 ;  /* 0x00000080ff177424 */ /* 0x000fc800078e00ff */
[----:B------:R0:W5:Y:S02]  /*0450*/  @P2 LDG.E.U8 R0, desc[UR10][R6.64] ;  /* 0x0000000a06002981 */ /* 0x000164000c1e1100 */
[----:B0-----:R-:W-:Y:S01]  /*0460*/  PRMT R7, R26, 0x7610, R7 ;  /* 0x000076101a077816 */ /* 0x001fe20000000007 */
[----:B--2---:R-:W0:Y:S02]  /*0470*/  I2F.S8 R21, R14 ;  /* 0x0000000e00157306 */ /* 0x004e240000001400 */
[----:B0-----:R-:W-:-:S04]  /*0480*/  LOP3.LUT R22, R21, 0x7fffffff, RZ, 0xc0, !PT ;  /* 0x7fffffff15167812 */ /* 0x001fc800078ec0ff */
        /* <DEDUP_REMOVED lines=13> */
.L_x_119:
[----:B------:R-:W-:-:S04]  /*0560*/  LOP3.LUT R3, R21, 0x80000000, RZ, 0xc0, !PT ;  /* 0x8000000015037812 */ /* 0x000fc800078ec0ff */
[----:B------:R-:W-:-:S04]  /*0570*/  SHF.R.U32.HI R3, RZ, 0x18, R3 ;  /* 0x00000018ff037819 */ /* 0x000fc80000011603 */
[----:B------:R-:W-:-:S04]  /*0580*/  LOP3.LUT R2, R2, R3, RZ, 0xfc, !PT ;  /* 0x0000000302027212 */ /* 0x000fc800078efcff */
[----:B------:R-:W-:-:S07]  /*0590*/  PRMT R7, R2, 0x7610, R7 ;  /* 0x0000761002077816 */ /* 0x000fce0000000007 */
.L_x_118:
[----:B------:R-:W-:Y:S05]  /*05a0*/  BSYNC B0 ;  /* 0x0000000000007941 */ /* 0x000fea0003800000 */
.L_x_117:
[----:B-----5:R-:W0:Y:S01]  /*05b0*/  I2F.S8 R3, R11 ;  /* 0x0000000b00037306 */ /* 0x020e220000001400 */
[----:B------:R-:W-:Y:S01]  /*05c0*/  BSSY B0, `(.L_x_120) ;  /* 0x0000013000007945 */ /* 0x000fe20003800000 */
        /* <DEDUP_REMOVED lines=14> */
.L_x_122:
[----:B------:R-:W-:-:S04]  /*06b0*/  LOP3.LUT R3, R3, 0x80000000, RZ, 0xc0, !PT ;  /* 0x8000000003037812 */ /* 0x000fc800078ec0ff */
[----:B------:R-:W-:-:S04]  /*06c0*/  SHF.R.U32.HI R3, RZ, 0x18, R3 ;  /* 0x00000018ff037819 */ /* 0x000fc80000011603 */
[----:B------:R-:W-:-:S04]  /*06d0*/  LOP3.LUT R2, R2, R3, RZ, 0xfc, !PT ;  /* 0x0000000302027212 */ /* 0x000fc800078efcff */
[----:B------:R-:W-:-:S07]  /*06e0*/  PRMT R23, R2, 0x7610, R23 ;  /* 0x0000761002177816 */ /* 0x000fce0000000017 */
.L_x_121:
[----:B------:R-:W-:Y:S05]  /*06f0*/  BSYNC B0 ;  /* 0x0000000000007941 */ /* 0x000fea0003800000 */
.L_x_120:
[----:B------:R-:W0:Y:S01]  /*0700*/  I2F.S8 R2, R10 ;  /* 0x0000000a00027306 */ /* 0x000e220000001400 */
[----:B------:R-:W-:Y:S01]  /*0710*/  BSSY B0, `(.L_x_123) ;  /* 0x0000015000007945 */ /* 0x000fe20003800000 */
[----:B------:R-:W-:Y:S02]  /*0720*/  IMAD.MOV.U32 R21, RZ, RZ, 0x80 ;  /* 0x00000080ff157424 */ /* 0x000fe400078e00ff */
[----:B------:R-:W-:Y:S01]  /*0730*/  IMAD.MOV.U32 R22, RZ, RZ, 0x80 ;  /* 0x00000080ff167424 */ /* 0x000fe200078e00ff */
        /* <DEDUP_REMOVED lines=14> */
.L_x_125:
[----:B------:R-:W-:-:S04]  /*0820*/  LOP3.LUT R2, R2, 0x80000000, RZ, 0xc0, !PT ;  /* 0x8000000002027812 */ /* 0x000fc800078ec0ff */
[----:B------:R-:W-:-:S04]  /*0830*/  SHF.R.U32.HI R2, RZ, 0x18, R2 ;  /* 0x00000018ff027819 */ /* 0x000fc80000011602 */
[----:B------:R-:W-:-:S04]  /*0840*/  LOP3.LUT R2, R3, R2, RZ, 0xfc, !PT ;  /* 0x0000000203027212 */ /* 0x000fc800078efcff */
[----:B------:R-:W-:-:S07]  /*0850*/  PRMT R22, R2, 0x7610, R22 ;  /* 0x0000761002167816 */ /* 0x000fce0000000016 */
.L_x_124:
[----:B------:R-:W-:Y:S05]  /*0860*/  BSYNC B0 ;  /* 0x0000000000007941 */ /* 0x000fea0003800000 */
.L_x_123:
[----:B------:R-:W0:Y:S01]  /*0870*/  I2F.S8 R3, R0 ;  /* 0x0000000000037306 */ /* 0x000e220000001400 */
        /* <DEDUP_REMOVED lines=15> */
.L_x_128:
[----:B------:R-:W-:-:S04]  /*0970*/  LOP3.LUT R3, R3, 0x80000000, RZ, 0xc0, !PT ;  /* 0x8000000003037812 */ /* 0x000fc800078ec0ff */
[----:B------:R-:W-:-:S04]  /*0980*/  SHF.R.U32.HI R3, RZ, 0x18, R3 ;  /* 0x00000018ff037819 */ /* 0x000fc80000011603 */
[----:B------:R-:W-:-:S04]  /*0990*/  LOP3.LUT R2, R2, R3, RZ, 0xfc, !PT ;  /* 0x0000000302027212 */ /* 0x000fc800078efcff */
[----:B------:R-:W-:-:S07]  /*09a0*/  PRMT R21, R2, 0x7610, R21 ;  /* 0x0000761002157816 */ /* 0x000fce0000000015 */
.L_x_127:
[----:B------:R-:W-:Y:S05]  /*09b0*/  BSYNC B0 ;  /* 0x0000000000007941 */ /* 0x000fea0003800000 */
.L_x_126:
[----:B------:R-:W-:Y:S02]  /*09c0*/  @P0 IADD3 R2, P5, R24, UR13, RZ ;  /* 0x0000000d18020c10 */ /* 0x000fe4000ffbe0ff */
[----:B------:R-:W-:Y:S02]  /*09d0*/  @P4 IADD3 R4, P3, R20, UR13, RZ ;  /* 0x0000000d14044c10 */ /* 0x000fe4000ff7e0ff */
[----:B------:R-:W-:Y:S02]  /*09e0*/  @P0 IADD3.X R3, R25, UR8, RZ, P5, !PT ;  /* 0x0000000819030c10 */ /* 0x000fe4000affe4ff */
[----:B------:R-:W-:Y:S02]  /*09f0*/  @P1 IADD3 R6, P5, R18, UR13, RZ ;  /* 0x0000000d12061c10 */ /* 0x000fe4000ffbe0ff */
[----:B------:R-:W-:Y:S01]  /*0a00*/  @P2 IADD3 R8, P6, R8, UR13, RZ ;  /* 0x0000000d08082c10 */ /* 0x000fe2000ffde0ff */
[----:B------:R0:W-:Y:S01]  /*0a10*/  @P0 STG.E.U8 desc[UR10][R2.64], R7 ;  /* 0x0000000702000986 */ /* 0x0001e2000c10110a */
[----:B------:R-:W-:Y:S01]  /*0a20*/  @P4 IADD3.X R5, R13, UR8, RZ, P3, !PT ;  /* 0x000000080d054c10 */ /* 0x000fe20009ffe4ff */
[----:B------:R-:W-:Y:S01]  /*0a30*/  IMAD.MOV.U32 R13, RZ, RZ, R15 ;  /* 0x000000ffff0d7224 */ /* 0x000fe200078e000f */
[----:B------:R-:W-:-:S03]  /*0a40*/  @P2 IADD3.X R9, R9, UR8, RZ, P6, !PT ;  /* 0x0000000809092c10 */ /* 0x000fc6000b7fe4ff */
[----:B------:R2:W-:Y:S01]  /*0a50*/  @P4 STG.E.U8 desc[UR10][R4.64], R23 ;  /* 0x0000001704004986 */ /* 0x0005e2000c10110a */
[----:B0-----:R-:W-:Y:S01]  /*0a60*/  @P1 IADD3.X R7, R12, UR8, RZ, P5, !PT ;  /* 0x000000080c071c10 */ /* 0x001fe2000affe4ff */
[----:B------:R-:W-:-:S04]  /*0a70*/  IMAD.MOV.U32 R12, RZ, RZ, R16 ;  /* 0x000000ffff0c7224 */ /* 0x000fc800078e0010 */
[----:B------:R-:W-:Y:S01]  /*0a80*/  IMAD.WIDE.U32 R12, R17, 0x4, R12 ;  /* 0x00000004110c7825 */ /* 0x000fe200078e000c */
[----:B------:R2:W-:Y:S03]  /*0a90*/  @P1 STG.E.U8 desc[UR10][R6.64], R22 ;  /* 0x0000001606001986 */ /* 0x0005e6000c10110a */
[----:B------:R-:W-:Y:S01]  /*0aa0*/  IMAD.MOV.U32 R16, RZ, RZ, R12 ;  /* 0x000000ffff107224 */ /* 0x000fe200078e000c */
[----:B------:R2:W-:Y:S01]  /*0ab0*/  @P2 STG.E.U8 desc[UR10][R8.64], R21 ;  /* 0x0000001508002986 */ /* 0x0005e2000c10110a */
[C---:B------:R-:W-:Y:S01]  /*0ac0*/  ISETP.GE.U32.AND P0, PT, R12.reuse, 0x10000, PT ;  /* 0x000100000c00780c */ /* 0x040fe20003f06070 */
[----:B------:R-:W-:Y:S01]  /*0ad0*/  IMAD.MOV.U32 R15, RZ, RZ, R13 ;  /* 0x000000ffff0f7224 */ /* 0x000fe200078e000d */
[----:B------:R-:W-:Y:S02]  /*0ae0*/  ISETP.LT.U32.AND P1, PT, R12, UR12, PT ;  /* 0x0000000c0c007c0c */ /* 0x000fe4000bf21070 */
[----:B------:R-:W-:-:S02]  /*0af0*/  ISETP.GE.U32.AND.EX P0, PT, R13, RZ, PT, P0 ;  /* 0x000000ff0d00720c */ /* 0x000fc40003f06100 */
[----:B------:R-:W-:-:S13]  /*0b00*/  ISETP.LT.AND.EX P1, PT, R13, UR6, PT, P1 ;  /* 0x000000060d007c0c */ /* 0x000fda000bf21310 */
[----:B--2---:R-:W-:Y:S05]  /*0b10*/  @!P0 BRA P1, `(.L_x_129) ;  /* 0xfffffff400b08947 */ /* 0x004fea000083ffff */
[----:B------:R-:W-:Y:S05]  /*0b20*/  EXIT ;  /* 0x000000000000794d */ /* 0x000fea0003800000 */
.L_x_116:
        /* <DEDUP_REMOVED lines=8> */
.L_x_142:
[C---:B------:R-:W-:Y:S01]  /*0bb0*/  IMAD.SHL.U32 R2, R0.reuse, 0x4, RZ ;  /* 0x0000000400027824 */ /* 0x040fe200078e00ff */
[----:B------:R-:W-:-:S04]  /*0bc0*/  SHF.L.U64.HI R10, R0, 0x2, R3 ;  /* 0x00000002000a7819 */ /* 0x000fc80000010203 */
[----:B------:R-:W-:-:S04]  /*0bd0*/  IADD3 R8, P0, R2, UR14, RZ ;  /* 0x0000000e02087c10 */ /* 0x000fc8000ff1e0ff */
[----:B------:R-:W-:-:S05]  /*0be0*/  IADD3.X R9, R10, UR4, RZ, P0, !PT ;  /* 0x000000040a097c10 */ /* 0x000fca00087fe4ff */
[----:B------:R-:W2:Y:S01]  /*0bf0*/  LDG.E R8, desc[UR10][R8.64] ;  /* 0x0000000a08087981 */ /* 0x000ea2000c1e1900 */
[----:B------:R-:W-:Y:S01]  /*0c00*/  BSSY B0, `(.L_x_130) ;  /* 0x0000019000007945 */ /* 0x000fe20003800000 */
[----:B------:R-:W-:Y:S02]  /*0c10*/  IMAD.MOV.U32 R5, RZ, RZ, 0x80 ;  /* 0x00000080ff057424 */ /* 0x000fe400078e00ff */
[----:B------:R-:W-:Y:S01]  /*0c20*/  IMAD.MOV.U32 R6, RZ, RZ, 0x80 ;  /* 0x00000080ff067424 */ /* 0x000fe200078e00ff */
[----:B--2---:R-:W0:Y:S01]  /*0c30*/  I2F.S8 R13, R8 ;  /* 0x00000008000d7306 */ /* 0x004e220000001400 */
[C---:B------:R-:W-:Y:S02]  /*0c40*/  PRMT R11, R8.reuse, 0x7771, RZ ;  /* 0x00007771080b7816 */ /* 0x040fe400000000ff */
[C---:B------:R-:W-:Y:S02]  /*0c50*/  PRMT R7, R8.reuse, 0x7772, RZ ;  /* 0x0000777208077816 */ /* 0x040fe400000000ff */
[----:B------:R-:W-:-:S02]  /*0c60*/  PRMT R4, R8, 0x7773, RZ ;  /* 0x0000777308047816 */ /* 0x000fc400000000ff */
        /* <DEDUP_REMOVED lines=14> */
.L_x_132:
[----:B------:R-:W-:-:S04]  /*0d50*/  LOP3.LUT R6, R13, 0x80000000, RZ, 0xc0, !PT ;  /* 0x800000000d067812 */ /* 0x000fc800078ec0ff */
[----:B------:R-:W-:-:S04]  /*0d60*/  SHF.R.U32.HI R9, RZ, 0x18, R6 ;  /* 0x00000018ff097819 */ /* 0x000fc80000011606 */
[----:B------:R-:W-:-:S04]  /*0d70*/  LOP3.LUT R8, R8, R9, RZ, 0xfc, !PT ;  /* 0x0000000908087212 */ /* 0x000fc800078efcff */
[----:B------:R-:W-:-:S07]  /*0d80*/  PRMT R6, R8, 0x7610, R6 ;  /* 0x0000761008067816 */ /* 0x000fce0000000006 */
.L_x_131:
[----:B------:R-:W-:Y:S05]  /*0d90*/  BSYNC B0 ;  /* 0x0000000000007941 */ /* 0x000fea0003800000 */
.L_x_130:
        /* <DEDUP_REMOVED lines=16> */
.L_x_135:
[----:B------:R-:W-:-:S04]  /*0ea0*/  LOP3.LUT R5, R12, 0x80000000, RZ, 0xc0, !PT ;  /* 0x800000000c057812 */ /* 0x000fc800078ec0ff */
[----:B------:R-:W-:-:S04]  /*0eb0*/  SHF.R.U32.HI R5, RZ, 0x18, R5 ;  /* 0x00000018ff057819 */ /* 0x000fc80000011605 */
[----:B------:R-:W-:-:S07]  /*0ec0*/  LOP3.LUT R5, R8, R5, RZ, 0xfc, !PT ;  /* 0x0000000508057212 */ /* 0x000fce00078efcff */
.L_x_134:
[----:B------:R-:W-:Y:S05]  /*0ed0*/  BSYNC B0 ;  /* 0x0000000000007941 */ /* 0x000fea0003800000 */
.L_x_133:
        /* <DEDUP_REMOVED lines=18> */
.L_x_138:
[----:B------:R-:W-:-:S04]  /*1000*/  LOP3.LUT R9, R12, 0x80000000, RZ, 0xc0, !PT ;  /* 0x800000000c097812 */ /* 0x000fc800078ec0ff */
[----:B------:R-:W-:-:S04]  /*1010*/  SHF.R.U32.HI R12, RZ, 0x18, R9 ;  /* 0x00000018ff0c7819 */ /* 0x000fc80000011609 */
[----:B------:R-:W-:-:S04]  /*1020*/  LOP3.LUT R7, R7, R12, RZ, 0xfc, !PT ;  /* 0x0000000c07077212 */ /* 0x000fc800078efcff */
[----:B------:R-:W-:-:S07]  /*1030*/  PRMT R9, R7, 0x7610, R9 ;  /* 0x0000761007097816 */ /* 0x000fce0000000009 */
.L_x_137:
[----:B------:R-:W-:Y:S05]  /*1040*/  BSYNC B0 ;  /* 0x0000000000007941 */ /* 0x000fea0003800000 */
.L_x_136:
        /* <DEDUP_REMOVED lines=16> */
.L_x_141:
[----:B------:R-:W-:-:S04]  /*1150*/  LOP3.LUT R7, R7, 0x80000000, RZ, 0xc0, !PT ;  /* 0x8000000007077812 */ /* 0x000fc800078ec0ff */
[----:B------:R-:W-:-:S04]  /*1160*/  SHF.R.U32.HI R7, RZ, 0x18, R7 ;  /* 0x00000018ff077819 */ /* 0x000fc80000011607 */
[----:B------:R-:W-:-:S04]  /*1170*/  LOP3.LUT R4, R4, R7, RZ, 0xfc, !PT ;  /* 0x0000000704047212 */ /* 0x000fc800078efcff */
[----:B------:R-:W-:-:S07]  /*1180*/  PRMT R8, R4, 0x7610, R8 ;  /* 0x0000761004087816 */ /* 0x000fce0000000008 */
.L_x_140:
[----:B------:R-:W-:Y:S05]  /*1190*/  BSYNC B0 ;  /* 0x0000000000007941 */ /* 0x000fea0003800000 */
.L_x_139:
        /* <DEDUP_REMOVED lines=16> */
.L_x_143:
        /* <DEDUP_REMOVED lines=14> */
.L_x_7792:


//--------------------- .text._ZN2at6native55_GLOBAL__N__de093ff9_22_ForeachBinaryOpList_cu_a911ec4325multi_tensor_apply_kernelINS1_18TensorListMetadataILi2EEENS1_11CopyFunctorIN3c1015Float8_e5m2fnuzENS6_8BFloat16ELi2ELi1ELi1EEEJNS0_4CopyIS7_S8_EEEEEvT_T0_DpT1_ --------------------------
	.section	.text._ZN2at6native55_GLOBAL__N__de093ff9_22_ForeachBinaryOpList_cu_a911ec4325multi_tensor_apply_kernelINS1_18TensorListMetadataILi2EEENS1_11CopyFunctorIN3c1015Float8_e5m2fnuzENS6_8BFloat16ELi2ELi1ELi1EEEJNS0_4CopyIS7_S8_EEEEEvT_T0_DpT1_,"ax",@progbits
	.align	128
.text._ZN2at6native55_GLOBAL__N__de093ff9_22_ForeachBinaryOpList_cu_a911ec4325multi_tensor_apply_kernelINS1_18TensorListMetadataILi2EEENS1_11CopyFunctorIN3c1015Float8_e5m2fnuzENS6_8BFloat16ELi2ELi1ELi1EEEJNS0_4CopyIS7_S8_EEEEEvT_T0_DpT1_:
        .type           _ZN2at6native55_GLOBAL__N__de093ff9_22_ForeachBinaryOpList_cu_a911ec4325multi_tensor_apply_kernelINS1_18TensorListMetadataILi2EEENS1_11CopyFunctorIN3c1015Float8_e5m2fnuzENS6_8BFloat16ELi2ELi1ELi1EEEJNS0_4CopyIS7_S8_EEEEEvT_T0_DpT1_,@function
        .size           _ZN2at6native55_GLOBAL__N__de093ff9_22_ForeachBinaryOpList_cu_a911ec4325multi_tensor_apply_kernelINS1_18TensorListMetadataILi2EEENS1_11CopyFunctorIN3c1015Float8_e5m2fnuzENS6_8BFloat16ELi2ELi1ELi1EEEJNS0_4CopyIS7_S8_EEEEEvT_T0_DpT1_,(.L_x_7793 - _ZN2at6native55_GLOBAL__N__de093ff9_22_ForeachBinaryOpList_cu_a911ec4325multi_tensor_apply_kernelINS1_18TensorListMetadataILi2EEENS1_11CopyFunctorIN3c1015Float8_e5m2fnuzENS6_8BFloat16ELi2ELi1ELi1EEEJNS0_4CopyIS7_S8_EEEEEvT_T0_DpT1_)
        .other          _ZN2at6native55_GLOBAL__N__de093ff9_22_ForeachBinaryOpList_cu_a911ec4325multi_tensor_apply_kernelINS1_18TensorListMetadataILi2EEENS1_11CopyFunctorIN3c1015Float8_e5m2fnuzENS6_8BFloat16ELi2ELi1ELi1EEEJNS0_4CopyIS7_S8_EEEEEvT_T0_DpT1_,@"STO_CUDA_ENTRY STV_DEFAULT"
_ZN2at6native55_GLOBAL__N__de093ff9_22_ForeachBinaryOpList_cu_a911ec4325multi_tensor_apply_kernelINS1_18TensorListMetadataILi2EEENS1_11CopyFunctorIN3c1015Float8_e5m2fnuzENS6_8BFloat16ELi2ELi1ELi1EEEJNS0_4CopyIS7_S8_EEEEEvT_T0_DpT1_:
[----:B------:R-:W-:Y:S08]  /*0000*/  LDC R1, c[0x0][0x28] ;  /* 0x00000a00ff017b82 */ /* 0x000ff00000000800 */
[----:B------:R-:W0:Y:S01]  /*0010*/  S2UR UR5, SR_CTAID.X ;  /* 0x00000000000579c3 */ /* 0x000e220000002500 */
[----:B------:R-:W-:Y:S01]  /*0020*/  UMOV UR6, 0x740 ;  /* 0x0000074000067882 */ /* 0x000fe20000000000 */
[----:B0-----:R-:W-:Y:S01]  /*0030*/  ULDC.U8 UR4, c[0x0][UR5+0x810] ;  /* 0x0002040005047abb */ /* 0x001fe20008000000 */
[----:B------:R-:W-:-:S02]  /*0040*/  ULEA UR5, UR5, UR6, 0x2 ;  /* 0x0000000605057291 */ /* 0x000fc4000f8e103f */
[----:B------:R-:W-:-:S10]  /*0050*/  USHF.L.U32 UR8, UR4, 0x3, URZ ;  /* 0x0000000304087899 */ /* 0x000fd4000800063f */
[----:B------:R-:W-:Y:S02]  /*0060*/  ULDC UR9, c[0x0][UR5+0x210] ;  /* 0x0000840005097abb */ /* 0x000fe40008000800 */
[----:B------:R-:W-:Y:S01]  /*0070*/  ULDC.64 UR4, c[0x0][UR8+0x210] ;  /* 0x0000840008047abb */ /* 0x000fe20008000a00 */
[----:B------:R-:W-:Y:S02]  /*0080*/  UIMAD.WIDE UR6, UR9, 0x10000, URZ ;  /* 0x00010000090678a5 */ /* 0x000fe4000f8e023f */
[----:B------:R-:W-:Y:S01]  /*0090*/  UIMAD.WIDE UR4, UR9, 0x20000, UR4 ;  /* 0x00020000090478a5 */ /* 0x000fe2000f8e0204 */
[----:B------:R-:W-:Y:S02]  /*00a0*/  ULDC.64 UR10, c[0x0][UR8+0x610] ;  /* 0x00018400080a7abb */ /* 0x000fe40008000a00 */
[----:B------:R-:W-:Y:S01]  /*00b0*/  ULDC.64 UR8, c[0x0][UR8+0x410] ;  /* 0x0001040008087abb */ /* 0x000fe20008000a00 */
[----:B------:R-:W-:Y:S02]  /*00c0*/  UIADD3 UR12, UP1, -UR6, UR10, URZ ;  /* 0x0000000a060c7290 */ /* 0x000fe4000ff3e13f */
[----:B------:R-:W-:-:S02]  /*00d0*/  ULOP3.LUT UR10, UR4, 0x7, URZ, 0xc0, !UPT ;  /* 0x00000007040a7892 */ /* 0x000fc4000f8ec03f */
[----:B------:R-:W-:Y:S02]  /*00e0*/  UIADD3 UR13, UP2, UR6, UR8, URZ ;  /* 0x00000008060d7290 */ /* 0x000fe4000ff5e03f */
[----:B------:R-:W-:Y:S02]  /*00f0*/  ULOP3.LUT UR6, UR10, 0x3, UR12, 0xf8, !UPT ;  /* 0x000000030a067892 */ /* 0x000fe4000f8ef80c */
[----:B------:R-:W-:Y:S02]  /*0100*/  UIADD3.X UR8, UR7, UR9, URZ, UP2, !UPT ;  /* 0x0000000907087290 */ /* 0x000fe400097fe43f */
[----:B------:R-:W-:Y:S02]  /*0110*/  ULOP3.LUT UP0, URZ, UR6, 0x3, UR13, 0xf8, !UPT ;  /* 0x00000003063f7892 */ /* 0x000fe4000f80f80d */
[----:B------:R-:W-:Y:S02]  /*0120*/  UIADD3.X UR6, ~UR7, UR11, URZ, UP1, !UPT ;  /* 0x0000000b07067290 */ /* 0x000fe40008ffe53f */
[----:B------:R-:W-:Y:S01]  /*0130*/  ULOP3.LUT UP0, URZ, URZ, URZ, URZ, 0xfc, UP0 ;  /* 0x0000003f3f3f7292 */ /* 0x000fe2000800fc3f */
[----:B------:R-:W-:-:S05]  /*0140*/  ULDC.64 UR10, c[0x0][0x208] ;  /* 0x00008200000a7ab9 */ /* 0x000fca0000000a00 */
        /* <DEDUP_REMOVED lines=9> */
.L_x_157:
[----:B0-----:R-:W-:Y:S01]  /*01e0*/  IADD3 R25, P1, R13, R10, RZ ;  /* 0x0000000a0d197210 */ /* 0x001fe20007f3e0ff */
[----:B-1----:R-:W-:-:S03]  /*01f0*/  IMAD R2, R0, 0x3, RZ ;  /* 0x0000000300027824 */ /* 0x002fc600078e02ff */
[C---:B------:R-:W-:Y:S01]  /*0200*/  ISETP.GE.U32.AND P0, PT, R25.reuse, 0x10000, PT ;  /* 0x000100001900780c */ /* 0x040fe20003f06070 */
[----:B------:R-:W-:Y:S01]  /*0210*/  IMAD.X R8, RZ, RZ, R11, P1 ;  /* 0x000000ffff087224 */ /* 0x000fe200008e060b */
[----:B------:R-:W-:Y:S02]  /*0220*/  ISETP.LT.U32.AND P1, PT, R25, UR12, PT ;  /* 0x0000000c19007c0c */ /* 0x000fe4000bf21070 */
[-C--:B------:R-:W-:Y:S02]  /*0230*/  LEA R23, P6, R0, R25.reuse, 0x1 ;  /* 0x0000001900177211 */ /* 0x080fe400078c08ff */
[----:B------:R-:W-:Y:S02]  /*0240*/  ISETP.GE.U32.AND.EX P0, PT, R8, RZ, PT, P0 ;  /* 0x000000ff0800720c */ /* 0x000fe40003f06100 */
[----:B------:R-:W-:Y:S01]  /*0250*/  IADD3 R21, P2, R2, R25, RZ ;  /* 0x0000001902157210 */ /* 0x000fe20007f5e0ff */
[----:B------:R-:W-:Y:S01]  /*0260*/  IMAD.X R12, RZ, RZ, R8, P6 ;  /* 0x000000ffff0c7224 */ /* 0x000fe200030e0608 */
[----:B------:R-:W-:-:S02]  /*0270*/  ISETP.LT.AND.EX P0, PT, R8, UR6, !P0, P1 ;  /* 0x0000000608007c0c */ /* 0x000fc4000c701310 */
[----:B------:R-:W-:Y:S01]  /*0280*/  IADD3 R22, P1, R0, R25, RZ ;  /* 0x0000001900167210 */ /* 0x000fe20007f3e0ff */
[--C-:B------:R-:W-:Y:S01]  /*0290*/  IMAD.X R14, RZ, RZ, R8.reuse, P2 ;  /* 0x000000ffff0e7224 */ /* 0x100fe200010e0608 */
[----:B------:R-:W-:Y:S02]  /*02a0*/  ISETP.GE.U32.AND P6, PT, R21, 0x10000, PT ;  /* 0x000100001500780c */ /* 0x000fe40003fc6070 */
[C---:B------:R-:W-:Y:S01]  /*02b0*/  ISETP.GE.U32.AND P4, PT, R22.reuse, 0x10000, PT ;  /* 0x000100001600780c */ /* 0x040fe20003f86070 */
[----:B------:R-:W-:Y:S01]  /*02c0*/  IMAD.X R9, RZ, RZ, R8, P1 ;  /* 0x000000ffff097224 */ /* 0x000fe200008e0608 */
[----:B------:R-:W-:Y:S02]  /*02d0*/  ISETP.LT.U32.AND P5, PT, R22, UR12, PT ;  /* 0x0000000c16007c0c */ /* 0x000fe4000bfa1070 */
[----:B------:R-:W-:Y:S02]  /*02e0*/  ISETP.LT.U32.AND P1, PT, R23, UR12, PT ;  /* 0x0000000c17007c0c */ /* 0x000fe4000bf21070 */
[----:B------:R-:W-:-:S02]  /*02f0*/  ISETP.GE.U32.AND.EX P4, PT, R9, RZ, PT, P4 ;  /* 0x000000ff0900720c */ /* 0x000fc40003f86140 */
[----:B------:R-:W-:Y:S02]  /*0300*/  @P0 LEA R18, P3, R25, UR4, 0x1 ;  /* 0x0000000419120c11 */ /* 0x000fe4000f8608ff */
[----:B------:R-:W-:Y:S02]  /*0310*/  ISETP.LT.AND.EX P4, PT, R9, UR6, !P4, P5 ;  /* 0x0000000609007c0c */ /* 0x000fe4000e781350 */
[----:B------:R-:W-:Y:S02]  /*0320*/  @P0 LEA.HI.X R19, R25, UR5, R8, 0x1, P3 ;  /* 0x0000000519130c11 */ /* 0x000fe400098f0c08 */
[----:B------:R-:W-:Y:S02]  /*0330*/  ISETP.GE.U32.AND P3, PT, R23, 0x10000, PT ;  /* 0x000100001700780c */ /* 0x000fe40003f66070 */
[----:B------:R-:W-:Y:S01]  /*0340*/  ISETP.LT.U32.AND P2, PT, R21, UR12, PT ;  /* 0x0000000c15007c0c */ /* 0x000fe2000bf41070 */
[----:B------:R0:W2:Y:S01]  /*0350*/  @P0 LDG.E.U16 R20, desc[UR10][R18.64] ;  /* 0x0000000a12140981 */ /* 0x0000a2000c1e1500 */
[----:B------:R-:W-:-:S02]  /*0360*/  ISETP.GE.U32.AND.EX P3, PT, R12, RZ, PT, P3 ;  /* 0x000000ff0c00720c */ /* 0x000fc40003f66130 */
[----:B------:R-:W-:Y:S02]  /*0370*/  ISETP.GE.U32.AND.EX P6, PT, R14, RZ, PT, P6 ;  /* 0x000000ff0e00720c */ /* 0x000fe40003fc6160 */
[----:B------:R-:W-:Y:S02]  /*0380*/  ISETP.LT.AND.EX P1, PT, R12, UR6, !P3, P1 ;  /* 0x000000060c007c0c */ /* 0x000fe4000df21310 */
[----:B------:R-:W-:Y:S02]  /*0390*/  @P4 LEA R2, P3, R22, UR4, 0x1 ;  /* 0x0000000416024c11 */ /* 0x000fe4000f8608ff */
[----:B------:R-:W-:Y:S02]  /*03a0*/  ISETP.LT.AND.EX P2, PT, R14, UR6, !P6, P2 ;  /* 0x000000060e007c0c */ /* 0x000fe4000f741320 */
[----:B------:R-:W-:-:S05]  /*03b0*/  @P4 LEA.HI.X R3, R22, UR5, R9, 0x1, P3 ;  /* 0x0000000516034c11 */ /* 0x000fca00098f0c09 */
[----:B------:R-:W5:Y:S02]  /*03c0*/  @P4 LDG.E.U16 R15, desc[UR10][R2.64] ;  /* 0x0000000a020f4981 */ /* 0x000f64000c1e1500 */
[----:B------:R-:W-:-:S04]  /*03d0*/  @P1 LEA R4, P5, R23, UR4, 0x1 ;  /* 0x0000000417041c11 */ /* 0x000fc8000f8a08ff */
[----:B------:R-:W-:-:S05]  /*03e0*/  @P1 LEA.HI.X R5, R23, UR5, R12, 0x1, P5 ;  /* 0x0000000517051c11 */ /* 0x000fca000a8f0c0c */
[----:B------:R-:W5:Y:S01]  /*03f0*/  @P1 LDG.E.U16 R16, desc[UR10][R4.64] ;  /* 0x0000000a04101981 */ /* 0x000f62000c1e1500 */
[----:B------:R-:W-:Y:S01]  /*0400*/  @P2 LEA R6, P6, R21, UR4, 0x1 ;  /* 0x0000000415062c11 */ /* 0x000fe2000f8c08ff */
[----:B0-----:R-:W-:-:S03]  /*0410*/  IMAD.MOV.U32 R19, RZ, RZ, 0x80 ;  /* 0x00000080ff137424 */ /* 0x001fc600078e00ff */
[----:B------:R-:W-:Y:S01]  /*0420*/  @P2 LEA.HI.X R7, R21, UR5, R14, 0x1, P6 ;  /* 0x0000000515072c11 */ /* 0x000fe2000b0f0c0e */
[----:B------:R-:W-:Y:S01]  /*0430*/  BSSY B0, `(.L_x_145) ;  /* 0x0000017000007945 */ /* 0x000fe20003800000 */
[----:B------:R-:W-:-:S03]  /*0440*/  IMAD.MOV.U32 R24, RZ, RZ, 0x80 ;  /* 0x00000080ff187424 */ /* 0x000fc600078e00ff */
[----:B------:R0:W5:Y:S02]  /*0450*/  @P2 LDG.E.U16 R17, desc[UR10][R6.64] ;  /* 0x0000000a06112981 */ /* 0x000164000c1e1500 */
[----:B0-----:R-:W-:Y:S01]  /*0460*/  PRMT R7, R19, 0x7610, R7 ;  /* 0x0000761013077816 */ /* 0x001fe20000000007 */
[----:B--2---:R-:W-:-:S05]  /*0470*/  IMAD.U32 R27, R20, 0x10000, RZ ;  /* 0x00010000141b7824 */ /* 0x004fca00078e00ff */
        /* <DEDUP_REMOVED lines=14> */
.L_x_147:
[----:B------:R-:W-:-:S04]  /*0560*/  LOP3.LUT R3, R27, 0x80000000, RZ, 0xc0, !PT ;  /* 0x800000001b037812 */ /* 0x000fc800078ec0ff */
[----:B------:R-:W-:-:S04]  /*0570*/  SHF.R.U32.HI R3, RZ, 0x18, R3 ;  /* 0x00000018ff037819 */ /* 0x000fc80000011603 */
[----:B------:R-:W-:-:S04]  /*0580*/  LOP3.LUT R2, R2, R3, RZ, 0xfc, !PT ;  /* 0x0000000302027212 */ /* 0x000fc800078efcff */
[----:B------:R-:W-:-:S07]  /*0590*/  PRMT R7, R2, 0x7610, R7 ;  /* 0x0000761002077816 */ /* 0x000fce0000000007 */
.L_x_146:
[----:B------:R-:W-:Y:S05]  /*05a0*/  BSYNC B0 ;  /* 0x0000000000007941 */ /* 0x000fea0003800000 */
.L_x_145:
[----:B-----5:R-:W-:Y:S01]  /*05b0*/  IMAD.U32 R3, R15, 0x10000, RZ ;  /* 0x000100000f037824 */ /* 0x020fe200078e00ff */
[----:B------:R-:W-:Y:S04]  /*05c0*/  BSSY B0, `(.L_x_148) ;  /* 0x0000013000007945 */ /* 0x000fe80003800000 */
        /* <DEDUP_REMOVED lines=14> */
.L_x_150:
[----:B------:R-:W-:-:S04]  /*06b0*/  LOP3.LUT R3, R3, 0x80000000, RZ, 0xc0, !PT ;  /* 0x8000000003037812 */ /* 0x000fc800078ec0ff */
[----:B------:R-:W-:-:S04]  /*06c0*/  SHF.R.U32.HI R3, RZ, 0x18, R3 ;  /* 0x00000018ff037819 */ /* 0x000fc80000011603 */
[----:B------:R-:W-:-:S04]  /*06d0*/  LOP3.LUT R2, R2, R3, RZ, 0xfc, !PT ;  /* 0x0000000302027212 */ /* 0x000fc800078efcff */
[----:B------:R-:W-:-:S07]  /*06e0*/  PRMT R24, R2, 0x7610, R24 ;  /* 0x0000761002187816 */ /* 0x000fce0000000018 */
.L_x_149:
[----:B------:R-:W-:Y:S05]  /*06f0*/  BSYNC B0 ;  /* 0x0000000000007941 */ /* 0x000fea0003800000 */
.L_x_148:
[----:B------:R-:W-:Y:S01]  /*0700*/  IMAD.U32 R2, R16, 0x10000, RZ ;  /* 0x0001000010027824 */ /* 0x000fe200078e00ff */
[----:B------:R-:W-:Y:S01]  /*0710*/  BSSY B0, `(.L_x_151) ;  /* 0x0000015000007945 */ /* 0x000fe20003800000 */
        /* <DEDUP_REMOVED lines=16> */
.L_x_153:
[----:B------:R-:W-:-:S04]  /*0820*/  LOP3.LUT R2, R2, 0x80000000, RZ, 0xc0, !PT ;  /* 0x8000000002027812 */ /* 0x000fc800078ec0ff */
[----:B------:R-:W-:-:S04]  /*0830*/  SHF.R.U32.HI R2, RZ, 0x18, R2 ;  /* 0x00000018ff027819 */ /* 0x000fc80000011602 */
[----:B------:R-:W-:-:S04]  /*0840*/  LOP3.LUT R2, R3, R2, RZ, 0xfc, !PT ;  /* 0x0000000203027212 */ /* 0x000fc800078efcff */
[----:B------:R-:W-:-:S07]  /*0850*/  PRMT R19, R2, 0x7610, R19 ;  /* 0x0000761002137816 */ /* 0x000fce0000000013 */
.L_x_152:
[----:B------:R-:W-:Y:S05]  /*0860*/  BSYNC B0 ;  /* 0x0000000000007941 */ /* 0x000fea0003800000 */
.L_x_151:
[----:B------:R-:W-:Y:S01]  /*0870*/  IMAD.U32 R3, R17, 0x10000, RZ ;  /* 0x0001000011037824 */ /* 0x000fe200078e00ff */
        /* <DEDUP_REMOVED lines=15> */
.L_x_156:
[----:B------:R-:W-:-:S04]  /*0970*/  LOP3.LUT R3, R3, 0x80000000, RZ, 0xc0, !PT ;  /* 0x8000000003037812 */ /* 0x000fc800078ec0ff */
[----:B------:R-:W-:-:S04]  /*0980*/  SHF.R.U32.HI R3, RZ, 0x18, R3 ;  /* 0x00000018ff037819 */ /* 0x000fc80000011603 */
[----:B------:R-:W-:-:S04]  /*0990*/  LOP3.LUT R2, R2, R3, RZ, 0xfc, !PT ;  /* 0x0000000302027212 */ /* 0x000fc800078efcff */
[----:B------:R-:W-:-:S07]  /*09a0*/  PRMT R18, R2, 0x7610, R18 ;  /* 0x0000761002127816 */ /* 0x000fce0000000012 */
.L_x_155:
[----:B------:R-:W-:Y:S05]  /*09b0*/  BSYNC B0 ;  /* 0x0000000000007941 */ /* 0x000fea0003800000 */
.L_x_154:
        /* <DEDUP_REMOVED lines=19> */
.L_x_144:
        /* <DEDUP_REMOVED lines=8> */
.L_x_170:
[----:B------:R-:W-:-:S04]  /*0b70*/  LEA R8, P0, R0, UR4, 0x3 ;  /* 0x0000000400087c11 */ /* 0x000fc8000f8018ff */
[----:B------:R-:W-:-:S05]  /*0b80*/  LEA.HI.X R9, R0, UR5, R5, 0x3, P0 ;  /* 0x0000000500097c11 */ /* 0x000fca00080f1c05 */
[----:B------:R-:W2:Y:S01]  /*0b90*/  LDG.E.64 R2, desc[UR10][R8.64] ;  /* 0x0000000a08027981 */ /* 0x000ea2000c1e1b00 */
[----:B------:R-:W-:Y:S01]  /*0ba0*/  BSSY B0, `(.L_x_158) ;  /* 0x0000017000007945 */ /* 0x000fe20003800000 */
[----:B------:R-:W-:Y:S02]  /*0bb0*/  IMAD.MOV.U32 R4, RZ, RZ, 0x80 ;  /* 0x00000080ff047424 */ /* 0x000fe400078e00ff */
[----:B------:R-:W-:Y:S02]  /*0bc0*/  IMAD.MOV.U32 R7, RZ, RZ, 0x80 ;  /* 0x00000080ff077424 */ /* 0x000fe400078e00ff */
[C---:B--2---:R-:W-:Y:S01]  /*0bd0*/  IMAD.U32 R10, R2.reuse, 0x10000, RZ ;  /* 0x00010000020a7824 */ /* 0x044fe200078e00ff */
[----:B------:R-:W-:Y:S02]  /*0be0*/  PRMT R6, R2, 0x7632, R6 ;  /* 0x0000763202067816 */ /* 0x000fe40000000006 */
[----:B------:R-:W-:Y:S02]  /*0bf0*/  PRMT R2, R3, 0x7632, R2 ;  /* 0x0000763203027816 */ /* 0x000fe40000000002 */
        /* <DEDUP_REMOVED lines=14> */
.L_x_160:
[----:B------:R-:W-:-:S04]  /*0ce0*/  LOP3.LUT R7, R10, 0x80000000, RZ, 0xc0, !PT ;  /* 0x800000000a077812 */ /* 0x000fc800078ec0ff */
[----:B------:R-:W-:-:S04]  /*0cf0*/  SHF.R.U32.HI R7, RZ, 0x18, R7 ;  /* 0x00000018ff077819 */ /* 0x000fc80000011607 */
[----:B------:R-:W-:-:S07]  /*0d00*/  LOP3.LUT R7, R8, R7, RZ, 0xfc, !PT ;  /* 0x0000000708077212 */ /* 0x000fce00078efcff */
.L_x_159:
[----:B------:R-:W-:Y:S05]  /*0d10*/  BSYNC B0 ;  /* 0x0000000000007941 */ /* 0x000fea0003800000 */
.L_x_158:
        /* <DEDUP_REMOVED lines=16> */
.L_x_163:
[----:B------:R-:W-:-:S04]  /*0e20*/  LOP3.LUT R4, R9, 0x80000000, RZ, 0xc0, !PT ;  /* 0x8000000009047812 */ /* 0x000fc800078ec0ff */
[----:B------:R-:W-:-:S04]  /*0e30*/  SHF.R.U32.HI R9, RZ, 0x18, R4 ;  /* 0x00000018ff097819 */ /* 0x000fc80000011604 */
[----:B------:R-:W-:-:S04]  /*0e40*/  LOP3.LUT R6, R6, R9, RZ, 0xfc, !PT ;  /* 0x0000000906067212 */ /* 0x000fc800078efcff */
[----:B------:R-:W-:-:S07]  /*0e50*/  PRMT R4, R6, 0x7610, R4 ;  /* 0x0000761006047816 */ /* 0x000fce0000000004 */
.L_x_162:
[----:B------:R-:W-:Y:S05]  /*0e60*/  BSYNC B0 ;  /* 0x0000000000007941 */ /* 0x000fea0003800000 */
.L_x_161:
        /* <DEDUP_REMOVED lines=18> */
.L_x_166:
[----:B------:R-:W-:-:S04]  /*0f90*/  LOP3.LUT R3, R10, 0x80000000, RZ, 0xc0, !PT ;  /* 0x800000000a037812 */ /* 0x000fc800078ec0ff */
[----:B------:R-:W-:-:S04]  /*0fa0*/  SHF.R.U32.HI R3, RZ, 0x18, R3 ;  /* 0x00000018ff037819 */ /* 0x000fc80000011603 */
[----:B------:R-:W-:-:S07]  /*0fb0*/  LOP3.LUT R3, R8, R3, RZ, 0xfc, !PT ;  /* 0x0000000308037212 */ /* 0x000fce00078efcff */
.L_x_165:
[----:B------:R-:W-:Y:S05]  /*0fc0*/  BSYNC B0 ;  /* 0x0000000000007941 */ /* 0x000fea0003800000 */
.L_x_164:
        /* <DEDUP_REMOVED lines=16> */
.L_x_169:
[----:B------:R-:W-:-:S04]  /*10d0*/  LOP3.LUT R6, R9, 0x80000000, RZ, 0xc0, !PT ;  /* 0x8000000009067812 */ /* 0x000fc800078ec0ff */
[----:B------:R-:W-:-:S04]  /*10e0*/  SHF.R.U32.HI R9, RZ, 0x18, R6 ;  /* 0x00000018ff097819 */ /* 0x000fc80000011606 */
[----:B------:R-:W-:-:S04]  /*10f0*/  LOP3.LUT R2, R2, R9, RZ, 0xfc, !PT ;  /* 0x0000000902027212 */ /* 0x000fc800078efcff */
[----:B------:R-:W-:-:S07]  /*1100*/  PRMT R6, R2, 0x7610, R6 ;  /* 0x0000761002067816 */ /* 0x000fce0000000006 */
.L_x_168:
[----:B------:R-:W-:Y:S05]  /*1110*/  BSYNC B0 ;  /* 0x0000000000007941 */ /* 0x000fea0003800000 */
.L_x_167:
[----:B------:R-:W-:Y:S02]  /*1120*/  PRMT R4, R4, 0x7604, R7 ;  /* 0x0000760404047816 */ /* 0x000fe40000000007 */
[C---:B------:R-:W-:Y:S02]  /*1130*/  LEA R2, P0, R0.reuse, UR13, 0x2 ;  /* 0x0000000d00027c11 */ /* 0x040fe4000f8010ff */
[----:B------:R-:W-:Y:S02]  /*1140*/  PRMT R7, R3, 0x7054, R4 ;  /* 0x0000705403077816 */ /* 0x000fe40000000004 */
[C---:B------:R-:W-:Y:S02]  /*1150*/  LEA.HI.X R3, R0.reuse, UR8, R5, 0x2, P0 ;  /* 0x0000000800037c11 */ /* 0x040fe400080f1405 */
        /* <DEDUP_REMOVED lines=12> */
.L_x_171:
        /* <DEDUP_REMOVED lines=14> */
.L_x_7793:


//--------------------- .text._ZN2at6native55_GLOBAL__N__de093ff9_22_ForeachBinaryOpList_cu_a911ec4325multi_tensor_apply_kernelINS1_18TensorListMetadataILi2EEENS1_11CopyFunctorIN3c1015Float8_e5m2fnuzENS6_4HalfELi2ELi1ELi1EEEJNS0_4CopyIS7_S8_EEEEEvT_T0_DpT1_ --------------------------
	.section	.text._ZN2at6native55_GLOBAL__N__de093ff9_22_ForeachBinaryOpList_cu_a911ec4325multi_tensor_apply_kernelINS1_18TensorListMetadataILi2EEENS1_11CopyFunctorIN3c1015Float8_e5m2fnuzENS6_4HalfELi2ELi1ELi1EEEJNS0_4CopyIS7_S8_EEEEEvT_T0_DpT1_,"ax",@progbits
	.align	128
.text._ZN2at6native55_GLOBAL__N__de093ff9_22_ForeachBinaryOpList_cu_a911ec4325multi_tensor_apply_kernelINS1_18TensorListMetadataILi2EEENS1_11CopyFunctorIN3c1015Float8_e5m2fnuzENS6_4HalfELi2ELi1ELi1EEEJNS0_4CopyIS7_S8_EEEEEvT_T0_DpT1_:
        .type           _ZN2at6native55_GLOBAL__N__de093ff9_22_ForeachBinaryOpList_cu_a911ec4325multi_tensor_apply_kernelINS1_18TensorListMetadataILi2EEENS1_11CopyFunctorIN3c1015Float8_e5m2fnuzENS6_4HalfELi2ELi1ELi1EEEJNS0_4CopyIS7_S8_EEEEEvT_T0_DpT1_,@function
        .size           _ZN2at6native55_GLOBAL__N__de093ff9_22_ForeachBinaryOpList_cu_a911ec4325multi_tensor_apply_kernelINS1_18TensorListMetadataILi2EEENS1_11CopyFunctorIN3c1015Float8_e5m2fnuzENS6_4HalfELi2ELi1ELi1EEEJNS0_4CopyIS7_S8_EEEEEvT_T0_DpT1_,(.L_x_7794 - _ZN2at6native55_GLOBAL__N__de093ff9_22_ForeachBinaryOpList_cu_a911ec4325multi_tensor_apply_kernelINS1_18TensorListMetadataILi2EEENS1_11CopyFunctorIN3c1015Float8_e5m2fnuzENS6_4HalfELi2ELi1ELi1EEEJNS0_4CopyIS7_S8_EEEEEvT_T0_DpT1_)
        .other          _ZN2at6native55_GLOBAL__N__de093ff9_22_ForeachBinaryOpList_cu_a911ec4325multi_tensor_apply_kernelINS1_18TensorListMetadataILi2EEENS1_11CopyFunctorIN3c1015Float8_e5m2fnuzENS6_4HalfELi2ELi1ELi1EEEJNS0_4CopyIS7_S8_EEEEEvT_T0_DpT1_,@"STO_CUDA_ENTRY STV_DEFAULT"
_ZN2at6native55_GLOBAL__N__de093ff9_22_ForeachBinaryOpList_cu_a911ec4325multi_tensor_apply_kernelINS1_18TensorListMetadataILi2EEENS1_11CopyFunctorIN3c1015Float8_e5m2fnuzENS6_4HalfELi2ELi1ELi1EEEJNS0_4CopyIS7_S8_EEEEEvT_T0_DpT1_:
        /* <DEDUP_REMOVED lines=30> */
.L_x_185:
        /* <DEDUP_REMOVED lines=41> */
[----:B--2---:R-:W-:-:S05]  /*0470*/  HADD2.F32 R27, -RZ, R20.H0_H0 ;  /* 0x20000014ff1b7230 */ /* 0x004fca0000004100 */
        /* <DEDUP_REMOVED lines=14> */
.L_x_175:
[----:B------:R-:W-:-:S04]  /*0560*/  LOP3.LUT R3, R27, 0x80000000, RZ, 0xc0, !PT ;  /* 0x800000001b037812 */ /* 0x000fc800078ec0ff */
[----:B------:R-:W-:-:S04]  /*0570*/  SHF.R.U32.HI R3, RZ, 0x18, R3 ;  /* 0x00000018ff037819 */ /* 0x000fc80000011603 */
[----:B------:R-:W-:-:S04]  /*0580*/  LOP3.LUT R2, R2, R3, RZ, 0xfc, !PT ;  /* 0x0000000302027212 */ /* 0x000fc800078efcff */
[----:B------:R-:W-:-:S07]  /*0590*/  PRMT R7, R2, 0x7610, R7 ;  /* 0x0000761002077816 */ /* 0x000fce0000000007 */
.L_x_174:
[----:B------:R-:W-:Y:S05]  /*05a0*/  BSYNC B0 ;  /* 0x0000000000007941 */ /* 0x000fea0003800000 */
.L_x_173:
[----:B-----5:R-:W-:Y:S01]  /*05b0*/  HADD2.F32 R3, -RZ, R15.H0_H0 ;  /* 0x2000000fff037230 */ /* 0x020fe20000004100 */
        /* <DEDUP_REMOVED lines=15> */
.L_x_178:
[----:B------:R-:W-:-:S04]  /*06b0*/  LOP3.LUT R3, R3, 0x80000000, RZ, 0xc0, !PT ;  /* 0x8000000003037812 */ /* 0x000fc800078ec0ff */
[----:B------:R-:W-:-:S04]  /*06c0*/  SHF.R.U32.HI R3, RZ, 0x18, R3 ;  /* 0x00000018ff037819 */ /* 0x000fc80000011603 */
[----:B------:R-:W-:-:S04]  /*06d0*/  LOP3.LUT R2, R2, R3, RZ, 0xfc, !PT ;  /* 0x0000000302027212 */ /* 0x000fc800078efcff */
[----:B------:R-:W-:-:S07]  /*06e0*/  PRMT R24, R2, 0x7610, R24 ;  /* 0x0000761002187816 */ /* 0x000fce0000000018 */
.L_x_177:
[----:B------:R-:W-:Y:S05]  /*06f0*/  BSYNC B0 ;  /* 0x0000000000007941 */ /* 0x000fea0003800000 */
.L_x_176:
[----:B------:R-:W-:Y:S01]  /*0700*/  HADD2.F32 R2, -RZ, R16.H0_H0 ;  /* 0x20000010ff027230 */ /* 0x000fe20000004100 */
        /* <DEDUP_REMOVED lines=17> */
.L_x_181:
[----:B------:R-:W-:-:S04]  /*0820*/  LOP3.LUT R2, R2, 0x80000000, RZ, 0xc0, !PT ;  /* 0x8000000002027812 */ /* 0x000fc800078ec0ff */
[----:B------:R-:W-:-:S04]  /*0830*/  SHF.R.U32.HI R2, RZ, 0x18, R2 ;  /* 0x00000018ff027819 */ /* 0x000fc80000011602 */
[----:B------:R-:W-:-:S04]  /*0840*/  LOP3.LUT R2, R3, R2, RZ, 0xfc, !PT ;  /* 0x0000000203027212 */ /* 0x000fc800078efcff */
[----:B------:R-:W-:-:S07]  /*0850*/  PRMT R19, R2, 0x7610, R19 ;  /* 0x0000761002137816 */ /* 0x000fce0000000013 */
.L_x_180:
[----:B------:R-:W-:Y:S05]  /*0860*/  BSYNC B0 ;  /* 0x0000000000007941 */ /* 0x000fea0003800000 */
.L_x_179:
[----:B------:R-:W-:Y:S01]  /*0870*/  HADD2.F32 R3, -RZ, R17.H0_H0 ;  /* 0x20000011ff037230 */ /* 0x000fe20000004100 */
        /* <DEDUP_REMOVED lines=15> */
.L_x_184:
[----:B------:R-:W-:-:S04]  /*0970*/  LOP3.LUT R3, R3, 0x80000000, RZ, 0xc0, !PT ;  /* 0x8000000003037812 */ /* 0x000fc800078ec0ff */
[----:B------:R-:W-:-:S04]  /*0980*/  SHF.R.U32.HI R3, RZ, 0x18, R3 ;  /* 0x00000018ff037819 */ /* 0x000fc80000011603 */
[----:B------:R-:W-:-:S04]  /*0990*/  LOP3.LUT R2, R2, R3, RZ, 0xfc, !PT ;  /* 0x0000000302027212 */ /* 0x000fc800078efcff */
[----:B------:R-:W-:-:S07]  /*09a0*/  PRMT R18, R2, 0x7610, R18 ;  /* 0x0000761002127816 */ /* 0x000fce0000000012 */
.L_x_183:
[----:B------:R-:W-:Y:S05]  /*09b0*/  BSYNC B0 ;  /* 0x0000000000007941 */ /* 0x000fea0003800000 */
.L_x_182:
        /* <DEDUP_REMOVED lines=19> */
.L_x_172:
        /* <DEDUP_REMOVED lines=8> */
.L_x_198:
[----:B------:R-:W-:-:S04]  /*0b70*/  LEA R2, P0, R0, UR4, 0x3 ;  /* 0x0000000400027c11 */ /* 0x000fc8000f8018ff */
[----:B------:R-:W-:-:S06]  /*0b80*/  LEA.HI.X R3, R0, UR5, R5, 0x3, P0 ;  /* 0x0000000500037c11 */ /* 0x000fcc00080f1c05 */
[----:B------:R-:W2:Y:S01]  /*0b90*/  LDG.E.64 R2, desc[UR10][R2.64] ;  /* 0x0000000a02027981 */ /* 0x000ea2000c1e1b00 */
[----:B------:R-:W-:Y:S01]  /*0ba0*/  BSSY B0, `(.L_x_186) ;  /* 0x0000015000007945 */ /* 0x000fe20003800000 */
[----:B------:R-:W-:Y:S02]  /*0bb0*/  IMAD.MOV.U32 R4, RZ, RZ, 0x80 ;  /* 0x00000080ff047424 */ /* 0x000fe400078e00ff */
[----:B------:R-:W-:Y:S02]  /*0bc0*/  IMAD.MOV.U32 R7, RZ, RZ, 0x80 ;  /* 0x00000080ff077424 */ /* 0x000fe400078e00ff */
        /* <DEDUP_REMOVED lines=15> */
.L_x_188:
[----:B------:R-:W-:-:S04]  /*0cc0*/  LOP3.LUT R7, R9, 0x80000000, RZ, 0xc0, !PT ;  /* 0x8000000009077812 */ /* 0x000fc800078ec0ff */
[----:B------:R-:W-:-:S04]  /*0cd0*/  SHF.R.U32.HI R7, RZ, 0x18, R7 ;  /* 0x00000018ff077819 */ /* 0x000fc80000011607 */
[----:B------:R-:W-:-:S07]  /*0ce0*/  LOP3.LUT R7, R6, R7, RZ, 0xfc, !PT ;  /* 0x0000000706077212 */ /* 0x000fce00078efcff */
.L_x_187:
[----:B------:R-:W-:Y:S05]  /*0cf0*/  BSYNC B0 ;  /* 0x0000000000007941 */ /* 0x000fea0003800000 */
.L_x_186:
[----:B------:R-:W-:Y:S01]  /*0d00*/  HADD2.F32 R9, -RZ, R2.H1_H1 ;  /* 0x30000002ff097230 */ /* 0x000fe20000004100 */
        /* <DEDUP_REMOVED lines=15> */
.L_x_191:
[----:B------:R-:W-:-:S04]  /*0e00*/  LOP3.LUT R4, R9, 0x80000000, RZ, 0xc0, !PT ;  /* 0x8000000009047812 */ /* 0x000fc800078ec0ff */
[----:B------:R-:W-:-:S04]  /*0e10*/  SHF.R.U32.HI R9, RZ, 0x18, R4 ;  /* 0x00000018ff097819 */ /* 0x000fc80000011604 */
[----:B------:R-:W-:-:S04]  /*0e20*/  LOP3.LUT R2, R2, R9, RZ, 0xfc, !PT ;  /* 0x0000000902027212 */ /* 0x000fc800078efcff */
[----:B------:R-:W-:-:S07]  /*0e30*/  PRMT R4, R2, 0x7610, R4 ;  /* 0x0000761002047816 */ /* 0x000fce0000000004 */
.L_x_190:
[----:B------:R-:W-:Y:S05]  /*0e40*/  BSYNC B0 ;  /* 0x0000000000007941 */ /* 0x000fea0003800000 */
.L_x_189:
        /* <DEDUP_REMOVED lines=18> */
.L_x_194:
[----:B------:R-:W-:-:S04]  /*0f70*/  LOP3.LUT R8, R9, 0x80000000, RZ, 0xc0, !PT ;  /* 0x8000000009087812 */ /* 0x000fc800078ec0ff */
[----:B------:R-:W-:-:S04]  /*0f80*/  SHF.R.U32.HI R9, RZ, 0x18, R8 ;  /* 0x00000018ff097819 */ /* 0x000fc80000011608 */
[----:B------:R-:W-:-:S04]  /*0f90*/  LOP3.LUT R2, R2, R9, RZ, 0xfc, !PT ;  /* 0x0000000902027212 */ /* 0x000fc800078efcff */
[----:B------:R-:W-:-:S07]  /*0fa0*/  PRMT R8, R2, 0x7610, R8 ;  /* 0x0000761002087816 */ /* 0x000fce0000000008 */
.L_x_193:
[----:B------:R-:W-:Y:S05]  /*0fb0*/  BSYNC B0 ;  /* 0x0000000000007941 */ /* 0x000fea0003800000 */
.L_x_192:
        /* <DEDUP_REMOVED lines=16> */
.L_x_197:
[----:B------:R-:W-:-:S04]  /*10c0*/  LOP3.LUT R3, R3, 0x80000000, RZ, 0xc0, !PT ;  /* 0x8000000003037812 */ /* 0x000fc800078ec0ff */
[----:B------:R-:W-:-:S04]  /*10d0*/  SHF.R.U32.HI R3, RZ, 0x18, R3 ;  /* 0x00000018ff037819 */ /* 0x000fc80000011603 */
[----:B------:R-:W-:-:S04]  /*10e0*/  LOP3.LUT R2, R2, R3, RZ, 0xfc, !PT ;  /* 0x0000000302027212 */ /* 0x000fc800078efcff */
[----:B------:R-:W-:-:S07]  /*10f0*/  PRMT R6, R2, 0x7610, R6 ;  /* 0x0000761002067816 */ /* 0x000fce0000000006 */
.L_x_196:
[----:B------:R-:W-:Y:S05]  /*1100*/  BSYNC B0 ;  /* 0x0000000000007941 */ /* 0x000fea0003800000 */
.L_x_195:
[----:B------:R-:W-:Y:S02]  /*1110*/  LEA R2, P0, R0, UR13, 0x2 ;  /* 0x0000000d00027c11 */ /* 0x000fe4000f8010ff */
[----:B------:R-:W-:Y:S02]  /*1120*/  PRMT R7, R4, 0x7604, R7 ;  /* 0x0000760404077816 */ /* 0x000fe40000000007 */
[C---:B------:R-:W-:Y:S02]  /*1130*/  LEA.HI.X R3, R0.reuse, UR8, R5, 0x2, P0 ;  /* 0x0000000800037c11 */ /* 0x040fe400080f1405 */
        /* <DEDUP_REMOVED lines=13> */
.L_x_199:
        /* <DEDUP_REMOVED lines=15> */
.L_x_7794:


//--------------------- .text._ZN2at6native55_GLOBAL__N__de093ff9_22_ForeachBinaryOpList_cu_a911ec4325multi_tensor_apply_kernelINS1_18TensorListMetadataILi2EEENS1_11CopyFunctorIN3c1015Float8_e5m2fnuzENS6_7complexIfEELi2ELi1ELi1EEEJNS0_4CopyIS7_S9_EEEEEvT_T0_DpT1_ --------------------------
	.section	.text._ZN2at6native55_GLOBAL__N__de093ff9_22_ForeachBinaryOpList_cu_a911ec4325multi_tensor_apply_kernelINS1_18TensorListMetadataILi2EEENS1_11CopyFunctorIN3c1015Float8_e5m2fnuzENS6_7complexIfEELi2ELi1ELi1EEEJNS0_4CopyIS7_S9_EEEEEvT_T0_DpT1_,"ax",@progbits
	.align	128
.text._ZN2at6native55_GLOBAL__N__de093ff9_22_ForeachBinaryOpList_cu_a911ec4325multi_tensor_apply_kernelINS1_18TensorListMetadataILi2EEENS1_11CopyFunctorIN3c1015Float8_e5m2fnuzENS6_7complexIfEELi2ELi1ELi1EEEJNS0_4CopyIS7_S9_EEEEEvT_T0_DpT1_:
        .type           _ZN2at6native55_GLOBAL__N__de093ff9_22_ForeachBinaryOpList_cu_a911ec4325multi_tensor_apply_kernelINS1_18TensorListMetadataILi2EEENS1_11CopyFunctorIN3c1015Float8_e5m2fnuzENS6_7complexIfEELi2ELi1ELi1EEEJNS0_4CopyIS7_S9_EEEEEvT_T0_DpT1_,@function
        .size           _ZN2at6native55_GLOBAL__N__de093ff9_22_ForeachBinaryOpList_cu_a911ec4325multi_tensor_apply_kernelINS1_18TensorListMetadataILi2EEENS1_11CopyFunctorIN3c1015Float8_e5m2fnuzENS6_7complexIfEELi2ELi1ELi1EEEJNS0_4CopyIS7_S9_EEEEEvT_T0_DpT1_,(.L_x_7795 - _ZN2at6native55_GLOBAL__N__de093ff9_22_ForeachBinaryOpList_cu_a911ec4325multi_tensor_apply_kernelINS1_18TensorListMetadataILi2EEENS1_11CopyFunctorIN3c1015Float8_e5m2fnuzENS6_7complexIfEELi2ELi1ELi1EEEJNS0_4CopyIS7_S9_EEEEEvT_T0_DpT1_)
        .other          _ZN2at6native55_GLOBAL__N__de093ff9_22_ForeachBinaryOpList_cu_a911ec4325multi_tensor_apply_kernelINS1_18TensorListMetadataILi2EEENS1_11CopyFunctorIN3c1015Float8_e5m2fnuzENS6_7complexIfEELi2ELi1ELi1EEEJNS0_4CopyIS7_S9_EEEEEvT_T0_DpT1_,@"STO_CUDA_ENTRY STV_DEFAULT"
_ZN2at6native55_GLOBAL__N__de093ff9_22_ForeachBinaryOpList_cu_a911ec4325multi_tensor_apply_kernelINS1_18TensorListMetadataILi2EEENS1_11CopyFunctorIN3c1015Float8_e5m2fnuzENS6_7complexIfEELi2ELi1ELi1EEEJNS0_4CopyIS7_S9_EEEEEvT_T0_DpT1_:
        /* <DEDUP_REMOVED lines=28> */
[----:B------:R-:W-:Y:S02]  /*01c0*/  CS2R R14, SRZ ;  /* 0x00000000000e7805 */ /* 0x000fe4000001ff00 */
[----:B------:R-:W-:Y:S02]  /*01d0*/  CS2R R12, SRZ ;  /* 0x00000000000c7805 */ /* 0x000fe4000001ff00 */
[----:B------:R-:W-:-:S07]  /*01e0*/  CS2R R10, SRZ ;  /* 0x00000000000a7805 */ /* 0x000fce000001ff00 */
.L_x_213:
[----:B------:R-:W1:Y:S01]  /*01f0*/  LDC R0, c[0x0][RZ] ;  /* 0x00000000ff007b82 */ /* 0x000e620000000800 */
[----:B0-----:R-:W-:-:S04]  /*0200*/  IADD3 R25, P1, R17, R14, RZ ;  /* 0x0000000e11197210 */ /* 0x001fc80007f3e0ff */
[C---:B------:R-:W-:Y:S01]  /*0210*/  ISETP.GE.U32.AND P0, PT, R25.reuse, 0x10000, PT ;  /* 0x000100001900780c */ /* 0x040fe20003f06070 */
[----:B------:R-:W-:Y:S01]  /*0220*/  IMAD.X R8, RZ, RZ, R15, P1 ;  /* 0x000000ffff087224 */ /* 0x000fe200008e060f */
[----:B------:R-:W-:-:S04]  /*0230*/  ISETP.LT.U32.AND P3, PT, R25, UR12, PT ;  /* 0x0000000c19007c0c */ /* 0x000fc8000bf61070 */
[----:B------:R-:W-:-:S04]  /*0240*/  ISETP.GE.U32.AND.EX P0, PT, R8, RZ, PT, P0 ;  /* 0x000000ff0800720c */ /* 0x000fc80003f06100 */
[----:B------:R-:W-:Y:S01]  /*0250*/  ISETP.LT.AND.EX P0, PT, R8, UR6, !P0, P3 ;  /* 0x0000000608007c0c */ /* 0x000fe2000c701330 */
[C---:B-1----:R-:W-:Y:S01]  /*0260*/  IMAD R2, R0.reuse, 0x3, RZ ;  /* 0x0000000300027824 */ /* 0x042fe200078e02ff */
[CC--:B------:R-:W-:Y:S02]  /*0270*/  IADD3 R22, P1, R0.reuse, R25.reuse, RZ ;  /* 0x0000001900167210 */ /* 0x0c0fe40007f3e0ff */
[-C--:B------:R-:W-:Y:S02]  /*0280*/  LEA R23, P2, R0, R25.reuse, 0x1 ;  /* 0x0000001900177211 */ /* 0x080fe400078408ff */
[----:B------:R-:W-:Y:S01]  /*0290*/  IADD3 R19, P6, R2, R25, RZ ;  /* 0x0000001902137210 */ /* 0x000fe20007fde0ff */
[--C-:B------:R-:W-:Y:S01]  /*02a0*/  IMAD.X R9, RZ, RZ, R8.reuse, P1 ;  /* 0x000000ffff097224 */ /* 0x100fe200008e0608 */
[----:B------:R-:W-:Y:S01]  /*02b0*/  ISETP.GE.U32.AND P5, PT, R22, 0x10000, PT ;  /* 0x000100001600780c */ /* 0x000fe20003fa6070 */
[--C-:B------:R-:W-:Y:S01]  /*02c0*/  IMAD.X R16, RZ, RZ, R8.reuse, P2 ;  /* 0x000000ffff107224 */ /* 0x100fe200010e0608 */
[----:B------:R-:W-:Y:S01]  /*02d0*/  ISETP.GE.U32.AND P3, PT, R23, 0x10000, PT ;  /* 0x000100001700780c */ /* 0x000fe20003f66070 */
[----:B------:R-:W-:-:S02]  /*02e0*/  IMAD.X R18, RZ, RZ, R8, P6 ;  /* 0x000000ffff127224 */ /* 0x000fc400030e0608 */
[C---:B------:R-:W-:Y:S02]  /*02f0*/  @P0 LEA R20, P6, R25.reuse, UR4, 0x3 ;  /* 0x0000000419140c11 */ /* 0x040fe4000f8c18ff */
[----:B------:R-:W-:Y:S02]  /*0300*/  ISETP.LT.U32.AND P4, PT, R22, UR12, PT ;  /* 0x0000000c16007c0c */ /* 0x000fe4000bf81070 */
[----:B------:R-:W-:Y:S02]  /*0310*/  @P0 LEA.HI.X R21, R25, UR5, R8, 0x3, P6 ;  /* 0x0000000519150c11 */ /* 0x000fe4000b0f1c08 */
[----:B------:R-:W-:Y:S02]  /*0320*/  ISETP.LT.U32.AND P1, PT, R23, UR12, PT ;  /* 0x0000000c17007c0c */ /* 0x000fe4000bf21070 */
[----:B------:R-:W-:Y:S01]  /*0330*/  ISETP.GE.U32.AND.EX P5, PT, R9, RZ, PT, P5 ;  /* 0x000000ff0900720c */ /* 0x000fe20003fa6150 */
[----:B------:R0:W2:Y:S01]  /*0340*/  @P0 LDG.E R10, desc[UR10][R20.64] ;  /* 0x0000000a140a0981 */ /* 0x0000a2000c1e1900 */
[----:B------:R-:W-:-:S02]  /*0350*/  ISETP.GE.U32.AND.EX P3, PT, R16, RZ, PT, P3 ;  /* 0x000000ff1000720c */ /* 0x000fc40003f66130 */
[----:B------:R-:W-:Y:S02]  /*0360*/  ISETP.LT.AND.EX P4, PT, R9, UR6, !P5, P4 ;  /* 0x0000000609007c0c */ /* 0x000fe4000ef81340 */
[----:B------:R-:W-:Y:S02]  /*0370*/  ISETP.LT.AND.EX P1, PT, R16, UR6, !P3, P1 ;  /* 0x0000000610007c0c */ /* 0x000fe4000df21310 */
[C---:B------:R-:W-:Y:S02]  /*0380*/  ISETP.GE.U32.AND P2, PT, R19.reuse, 0x10000, PT ;  /* 0x000100001300780c */ /* 0x040fe40003f46070 */
[----:B------:R-:W-:Y:S02]  /*0390*/  ISETP.LT.U32.AND P5, PT, R19, UR12, PT ;  /* 0x0000000c13007c0c */ /* 0x000fe4000bfa1070 */
[----:B------:R-:W-:-:S04]  /*03a0*/  ISETP.GE.U32.AND.EX P2, PT, R18, RZ, PT, P2 ;  /* 0x000000ff1200720c */ /* 0x000fc80003f46120 */
[----:B------:R-:W-:Y:S02]  /*03b0*/  ISETP.LT.AND.EX P2, PT, R18, UR6, !P2, P5 ;  /* 0x0000000612007c0c */ /* 0x000fe4000d741350 */
[C---:B------:R-:W-:Y:S02]  /*03c0*/  @P4 LEA R2, P3, R22.reuse, UR4, 0x3 ;  /* 0x0000000416024c11 */ /* 0x040fe4000f8618ff */
[C---:B------:R-:W-:Y:S02]  /*03d0*/  @P1 LEA R4, P5, R23.reuse, UR4, 0x3 ;  /* 0x0000000417041c11 */ /* 0x040fe4000f8a18ff */
[----:B------:R-:W-:Y:S02]  /*03e0*/  @P4 LEA.HI.X R3, R22, UR5, R9, 0x3, P3 ;  /* 0x0000000516034c11 */ /* 0x000fe400098f1c09 */
[----:B------:R-:W-:-:S03]  /*03f0*/  @P1 LEA.HI.X R5, R23, UR5, R16, 0x3, P5 ;  /* 0x0000000517051c11 */ /* 0x000fc6000a8f1c10 */
[----:B------:R-:W5:Y:S04]  /*0400*/  @P4 LDG.E R11, desc[UR10][R2.64] ;  /* 0x0000000a020b4981 */ /* 0x000f68000c1e1900 */
[----:B------:R-:W5:Y:S01]  /*0410*/  @P1 LDG.E R12, desc[UR10][R4.64] ;  /* 0x0000000a040c1981 */ /* 0x000f62000c1e1900 */
[----:B------:R-:W-:-:S04]  /*0420*/  @P2 LEA R6, P3, R19, UR4, 0x3 ;  /* 0x0000000413062c11 */ /* 0x000fc8000f8618ff */
[----:B------:R-:W-:Y:S01]  /*0430*/  @P2 LEA.HI.X R7, R19, UR5, R18, 0x3, P3 ;  /* 0x0000000513072c11 */ /* 0x000fe200098f1c12 */
[----:B0-----:R-:W-:Y:S01]  /*0440*/  IMAD.MOV.U32 R20, RZ, RZ, 0x80 ;  /* 0x00000080ff147424 */ /* 0x001fe200078e00ff */
[----:B------:R-:W-:Y:S01]  /*0450*/  BSSY B0, `(.L_x_201) ;  /* 0x0000016000007945 */ /* 0x000fe20003800000 */
[----:B------:R-:W-:Y:S02]  /*0460*/  IMAD.MOV.U32 R24, RZ, RZ, 0x80 ;  /* 0x00000080ff187424 */ /* 0x000fe400078e00ff */
[----:B------:R0:W5:Y:S02]  /*0470*/  @P2 LDG.E R13, desc[UR10][R6.64] ;  /* 0x0000000a060d2981 */ /* 0x000164000c1e1900 */
[----:B0-----:R-:W-:Y:S02]  /*0480*/  PRMT R7, R20, 0x7610, R7 ;  /* 0x0000761014077816 */ /* 0x001fe40000000007 */
[----:B--2---:R-:W-:-:S04]  /*0490*/  LOP3.LUT R26, R10, 0x7fffffff, RZ, 0xc0, !PT ;  /* 0x7fffffff0a1a7812 */ /* 0x004fc800078ec0ff */
        /* <DEDUP_REMOVED lines=13> */
.L_x_203:
[----:B------:R-:W-:-:S04]  /*0570*/  LOP3.LUT R3, R10, 0x80000000, RZ, 0xc0, !PT ;  /* 0x800000000a037812 */ /* 0x000fc800078ec0ff */
[----:B------:R-:W-:-:S04]  /*0580*/  SHF.R.U32.HI R3, RZ, 0x18, R3 ;  /* 0x00000018ff037819 */ /* 0x000fc80000011603 */
[----:B------:R-:W-:-:S04]  /*0590*/  LOP3.LUT R2, R2, R3, RZ, 0xfc, !PT ;  /* 0x0000000302027212 */ /* 0x000fc800078efcff */
[----:B------:R-:W-:-:S07]  /*05a0*/  PRMT R7, R2, 0x7610, R7 ;  /* 0x0000761002077816 */ /* 0x000fce0000000007 */
.L_x_202:
[----:B------:R-:W-:Y:S05]  /*05b0*/  BSYNC B0 ;  /* 0x0000000000007941 */ /* 0x000fea0003800000 */
.L_x_201:
[----:B-----5:R-:W-:Y:S01]  /*05c0*/  LOP3.LUT R3, R11, 0x7fffffff, RZ, 0xc0, !PT ;  /* 0x7fffffff0b037812 */ /* 0x020fe200078ec0ff */
[----:B------:R-:W-:Y:S03]  /*05d0*/  BSSY B0, `(.L_x_204) ;  /* 0x0000012000007945 */ /* 0x000fe60003800000 */
        /* <DEDUP_REMOVED lines=13> */
.L_x_206:
[----:B------:R-:W-:-:S04]  /*06b0*/  LOP3.LUT R3, R11, 0x80000000, RZ, 0xc0, !PT ;  /* 0x800000000b037812 */ /* 0x000fc800078ec0ff */
[----:B------:R-:W-:-:S04]  /*06c0*/  SHF.R.U32.HI R3, RZ, 0x18, R3 ;  /* 0x00000018ff037819 */ /* 0x000fc80000011603 */
[----:B------:R-:W-:-:S04]  /*06d0*/  LOP3.LUT R2, R2, R3, RZ, 0xfc, !PT ;  /* 0x0000000302027212 */ /* 0x000fc800078efcff */
[----:B------:R-:W-:-:S07]  /*06e0*/  PRMT R24, R2, 0x7610, R24 ;  /* 0x0000761002187816 */ /* 0x000fce0000000018 */
.L_x_205:
[----:B------:R-:W-:Y:S05]  /*06f0*/  BSYNC B0 ;  /* 0x0000000000007941 */ /* 0x000fea0003800000 */
.L_x_204:
[----:B------:R-:W-:Y:S01]  /*0700*/  LOP3.LUT R4, R12, 0x7fffffff, RZ, 0xc0, !PT ;  /* 0x7fffffff0c047812 */ /* 0x000fe200078ec0ff */
[----:B------:R-:W-:Y:S01]  /*0710*/  BSSY B0, `(.L_x_207) ;  /* 0x0000014000007945 */ /* 0x000fe20003800000 */
[----:B------:R-:W-:Y:S02]  /*0720*/  IMAD.MOV.U32 R20, RZ, RZ, 0x80 ;  /* 0x00000080ff147424 */ /* 0x000fe400078e00ff */
        /* <DEDUP_REMOVED lines=14> */
.L_x_209:
[----:B------:R-:W-:-:S04]  /*0810*/  LOP3.LUT R3, R12, 0x80000000, RZ, 0xc0, !PT ;  /* 0x800000000c037812 */ /* 0x000fc800078ec0ff */
[----:B------:R-:W-:-:S04]  /*0820*/  SHF.R.U32.HI R3, RZ, 0x18, R3 ;  /* 0x00000018ff037819 */ /* 0x000fc80000011603 */
[----:B------:R-:W-:-:S04]  /*0830*/  LOP3.LUT R2, R2, R3, RZ, 0xfc, !PT ;  /* 0x0000000302027212 */ /* 0x000fc800078efcff */
[----:B------:R-:W-:-:S07]  /*0840*/  PRMT R21, R2, 0x7610, R21 ;  /* 0x0000761002157816 */ /* 0x000fce0000000015 */
.L_x_208:
[----:B------:R-:W-:Y:S05]  /*0850*/  BSYNC B0 ;  /* 0x0000000000007941 */ /* 0x000fea0003800000 */
.L_x_207:
[----:B------:R-:W-:Y:S01]  /*0860*/  LOP3.LUT R3, R13, 0x7fffffff, RZ, 0xc0, !PT ;  /* 0x7fffffff0d037812 */ /* 0x000fe200078ec0ff */
        /* <DEDUP_REMOVED lines=14> */
.L_x_212:
[----:B------:R-:W-:-:S04]  /*0950*/  LOP3.LUT R3, R13, 0x80000000, RZ, 0xc0, !PT ;  /* 0x800000000d037812 */ /* 0x000fc800078ec0ff */
[----:B------:R-:W-:-:S04]  /*0960*/  SHF.R.U32.HI R3, RZ, 0x18, R3 ;  /* 0x00000018ff037819 */ /* 0x000fc80000011603 */
[----:B------:R-:W-:-:S04]  /*0970*/  LOP3.LUT R2, R2, R3, RZ, 0xfc, !PT ;  /* 0x0000000302027212 */ /* 0x000fc800078efcff */
[----:B------:R-:W-:-:S07]  /*0980*/  PRMT R20, R2, 0x7610, R20 ;  /* 0x0000761002147816 */ /* 0x000fce0000000014 */
.L_x_211:
[----:B------:R-:W-:Y:S05]  /*0990*/  BSYNC B0 ;  /* 0x0000000000007941 */ /* 0x000fea0003800000 */
.L_x_210:
        /* <DEDUP_REMOVED lines=17> */
[----:B-1----:R-:W-:Y:S05]  /*0ab0*/  @!P0 BRA P1, `(.L_x_213) ;  /* 0xfffffff400cc8947 */ /* 0x002fea000083ffff */
[----:B------:R-:W-:Y:S05]  /*0ac0*/  EXIT ;  /* 0x000000000000794d */ /* 0x000fea0003800000 */
.L_x_200:
        /* <DEDUP_REMOVED lines=8> */
.L_x_226:
[----:B------:R-:W-:-:S04]  /*0b50*/  LEA R8, P0, R0, UR4, 0x5 ;  /* 0x0000000400087c11 */ /* 0x000fc8000f8028ff */
[----:B------:R-:W-:-:S05]  /*0b60*/  LEA.HI.X R9, R0, UR5, R3, 0x5, P0 ;  /* 0x0000000500097c11 */ /* 0x000fca00080f2c03 */
[----:B------:R-:W2:Y:S04]  /*0b70*/  LDG.E R11, desc[UR10][R8.64] ;  /* 0x0000000a080b7981 */ /* 0x000ea8000c1e1900 */
[----:B------:R0:W5:Y:S04]  /*0b80*/  LDG.E R7, desc[UR10][R8.64+0x8] ;  /* 0x0000080a08077981 */ /* 0x000168000c1e1900 */
[----:B------:R0:W5:Y:S04]  /*0b90*/  LDG.E R2, desc[UR10][R8.64+0x10] ;  /* 0x0000100a08027981 */ /* 0x000168000c1e1900 */
[----:B------:R0:W5:Y:S01]  /*0ba0*/  LDG.E R4, desc[UR10][R8.64+0x18] ;  /* 0x0000180a08047981 */ /* 0x000162000c1e1900 */
[----:B------:R-:W-:Y:S01]  /*0bb0*/  BSSY B0, `(.L_x_214) ;  /* 0x0000015000007945 */ /* 0x000fe20003800000 */
[----:B------:R-:W-:-:S02]  /*0bc0*/  IMAD.MOV.U32 R5, RZ, RZ, 0x80 ;  /* 0x00000080ff057424 */ /* 0x000fc400078e00ff */
[----:B------:R-:W-:Y:S01]  /*0bd0*/  IMAD.MOV.U32 R6, RZ, RZ, 0x80 ;  /* 0x00000080ff067424 */ /* 0x000fe200078e00ff */
[----:B--2---:R-:W-:-:S04]  /*0be0*/  LOP3.LUT R10, R11, 0x7fffffff, RZ, 0xc0, !PT ;  /* 0x7fffffff0b0a7812 */ /* 0x004fc800078ec0ff */
[----:B------:R-:W-:-:S13]  /*0bf0*/  ISETP.GT.U32.AND P0, PT, R10, 0x477fffff, PT ;  /* 0x477fffff0a00780c */ /* 0x000fda0003f04070 */
[----:B0-----:R-:W-:Y:S05]  /*0c00*/  @P0 BRA `(.L_x_215) ;  /* 0x00000000003c0947 */ /* 0x001fea0003800000 */
        /* <DEDUP_REMOVED lines=11> */
.L_x_216:
[----:B------:R-:W-:-:S04]  /*0cc0*/  LOP3.LUT R6, R11, 0x80000000, RZ, 0xc0, !PT ;  /* 0x800000000b067812 */ /* 0x000fc800078ec0ff */
[----:B------:R-:W-:-:S04]  /*0cd0*/  SHF.R.U32.HI R9, RZ, 0x18, R6 ;  /* 0x00000018ff097819 */ /* 0x000fc80000011606 */
[----:B------:R-:W-:-:S04]  /*0ce0*/  LOP3.LUT R8, R8, R9, RZ, 0xfc, !PT ;  /* 0x0000000908087212 */ /* 0x000fc800078efcff */
[----:B------:R-:W-:-:S07]  /*0cf0*/  PRMT R6, R8, 0x7610, R6 ;  /* 0x0000761008067816 */ /* 0x000fce0000000006 */
.L_x_215:
[----:B------:R-:W-:Y:S05]  /*0d00*/  BSYNC B0 ;  /* 0x0000000000007941 */ /* 0x000fea0003800000 */
.L_x_214:
        /* <DEDUP_REMOVED lines=15> */
.L_x_219:
[----:B------:R-:W-:-:S04]  /*0e00*/  LOP3.LUT R7, R7, 0x80000000, RZ, 0xc0, !PT ;  /* 0x8000000007077812 */ /* 0x000fc800078ec0ff */
[----:B------:R-:W-:-:S04]  /*0e10*/  SHF.R.U32.HI R7, RZ, 0x18, R7 ;  /* 0x00000018ff077819 */ /* 0x000fc80000011607 */
[----:B------:R-:W-:-:S04]  /*0e20*/  LOP3.LUT R7, R8, R7, RZ, 0xfc, !PT ;  /* 0x0000000708077212 */ /* 0x000fc800078efcff */
[----:B------:R-:W-:-:S07]  /*0e30*/  PRMT R5, R7, 0x7610, R5 ;  /* 0x0000761007057816 */ /* 0x000fce0000000005 */
.L_x_218:
[----:B------:R-:W-:Y:S05]  /*0e40*/  BSYNC B0 ;  /* 0x0000000000007941 */ /* 0x000fea0003800000 */
.L_x_217:
        /* <DEDUP_REMOVED lines=17> */
.L_x_222:
[----:B------:R-:W-:-:S04]  /*0f60*/  LOP3.LUT R2, R2, 0x80000000, RZ, 0xc0, !PT ;  /* 0x8000000002027812 */ /* 0x000fc800078ec0ff */
[----:B------:R-:W-:-:S04]  /*0f70*/  SHF.R.U32.HI R2, RZ, 0x18, R2 ;  /* 0x00000018ff027819 */ /* 0x000fc80000011602 */
[----:B------:R-:W-:-:S04]  /*0f80*/  LOP3.LUT R2, R9, R2, RZ, 0xfc, !PT ;  /* 0x0000000209027212 */ /* 0x000fc800078efcff */
[----:B------:R-:W-:-:S07]  /*0f90*/  PRMT R8, R2, 0x7610, R8 ;  /* 0x0000761002087816 */ /* 0x000fce0000000008 */
.L_x_221:
[----:B------:R-:W-:Y:S05]  /*0fa0*/  BSYNC B0 ;  /* 0x0000000000007941 */ /* 0x000fea0003800000 */
.L_x_220:
        /* <DEDUP_REMOVED lines=15> */
.L_x_225:
[----:B------:R-:W-:-:S04]  /*10a0*/  LOP3.LUT R4, R4, 0x80000000, RZ, 0xc0, !PT ;  /* 0x8000000004047812 */ /* 0x000fc800078ec0ff */
[----:B------:R-:W-:-:S04]  /*10b0*/  SHF.R.U32.HI R7, RZ, 0x18, R4 ;  /* 0x00000018ff077819 */ /* 0x000fc80000011604 */
[----:B------:R-:W-:-:S07]  /*10c0*/  LOP3.LUT R7, R2, R7, RZ, 0xfc, !PT ;  /* 0x0000000702077212 */ /* 0x000fce00078efcff */
.L_x_224:
[----:B------:R-:W-:Y:S05]  /*10d0*/  BSYNC B0 ;  /* 0x0000000000007941 */ /* 0x000fea0003800000 */
.L_x_223:
[----:B------:R-:W-:Y:S02]  /*10e0*/  PRMT R5, R5, 0x7604, R6 ;  /* 0x0000760405057816 */ /* 0x000fe40000000006 */
[----:B------:R-:W-:Y:S02]  /*10f0*/  LEA R4, P0, R0, UR13, 0x2 ;  /* 0x0000000d00047c11 */ /* 0x000fe4000f8010ff */
        /* <DEDUP_REMOVED lines=14> */
.L_x_227:
        /* <DEDUP_REMOVED lines=10> */
.L_x_7795:


//--------------------- .text._ZN2at6native55_GLOBAL__N__de093ff9_22_ForeachBinaryOpList_cu_a911ec4325multi_tensor_apply_kernelINS1_18TensorListMetadataILi2EEENS1_11CopyFunctorIN3c1015Float8_e5m2fnuzENS6_7complexIdEELi2ELi1ELi1EEEJNS0_4CopyIS7_S9_EEEEEvT_T0_DpT1_ --------------------------
	.section	.text._ZN2at6native55_GLOBAL__N__de093ff9_22_ForeachBinaryOpList_cu_a911ec4325multi_tensor_apply_kernelINS1_18TensorListMetadataILi2EEENS1_11CopyFunctorIN3c1015Float8_e5m2fnuzENS6_7complexIdEELi2ELi1ELi1EEEJNS0_4CopyIS7_S9_EEEEEvT_T0_DpT1_,"ax",@progbits
	.align	128
.text._ZN2at6native55_GLOBAL__N__de093ff9_22_ForeachBinaryOpList_cu_a911ec4325multi_tensor_apply_kernelINS1_18TensorListMetadataILi2EEENS1_11CopyFunctorIN3c1015Float8_e5m2fnuzENS6_7complexIdEELi2ELi1ELi1EEEJNS0_4CopyIS7_S9_EEEEEvT_T0_DpT1_:
        .type           _ZN2at6native55_GLOBAL__N__de093ff9_22_ForeachBinaryOpList_cu_a911ec4325multi_tensor_apply_kernelINS1_18TensorListMetadataILi2EEENS1_11CopyFunctorIN3c1015Float8_e5m2fnuzENS6_7complexIdEELi2ELi1ELi1EEEJNS0_4CopyIS7_S9_EEEEEvT_T0_DpT1_,@function
        .size           _ZN2at6native55_GLOBAL__N__de093ff9_22_ForeachBinaryOpList_cu_a911ec4325multi_tensor_apply_kernelINS1_18TensorListMetadataILi2EEENS1_11CopyFunctorIN3c1015Float8_e5m2fnuzENS6_7complexIdEELi2ELi1ELi1EEEJNS0_4CopyIS7_S9_EEEEEvT_T0_DpT1_,(.L_x_7796 - _ZN2at6native55_GLOBAL__N__de093ff9_22_ForeachBinaryOpList_cu_a911ec4325multi_tensor_apply_kernelINS1_18TensorListMetadataILi2EEENS1_11CopyFunctorIN3c1015Float8_e5m2fnuzENS6_7complexIdEELi2ELi1ELi1EEEJNS0_4CopyIS7_S9_EEEEEvT_T0_DpT1_)
        .other          _ZN2at6native55_GLOBAL__N__de093ff9_22_ForeachBinaryOpList_cu_a911ec4325multi_tensor_apply_kernelINS1_18TensorListMetadataILi2EEENS1_11CopyFunctorIN3c1015Float8_e5m2fnuzENS6_7complexIdEELi2ELi1ELi1EEEJNS0_4CopyIS7_S9_EEEEEvT_T0_DpT1_,@"STO_CUDA_ENTRY STV_DEFAULT"
_ZN2at6native55_GLOBAL__N__de093ff9_22_ForeachBinaryOpList_cu_a911ec4325multi_tensor_apply_kernelINS1_18TensorListMetadataILi2EEENS1_11CopyFunctorIN3c1015Float8_e5m2fnuzENS6_7complexIdEELi2ELi1ELi1EEEJNS0_4CopyIS7_S9_EEEEEvT_T0_DpT1_:
        /* <DEDUP_REMOVED lines=29> */
[----:B------:R-:W-:Y:S01]  /*01d0*/  IMAD.MOV.U32 R3, RZ, RZ, RZ ;  /* 0x000000ffff037224 */ /* 0x000fe200078e00ff */
[----:B------:R-:W-:Y:S01]  /*01e0*/  CS2R R14, SRZ ;  /* 0x00000000000e7805 */ /* 0x000fe2000001ff00 */
[----:B------:R-:W-:Y:S01]  /*01f0*/  IMAD.MOV.U32 R5, RZ, RZ, RZ ;  /* 0x000000ffff057224 */ /* 0x000fe200078e00ff */
[----:B------:R-:W-:Y:S02]  /*0200*/  CS2R R12, SRZ ;  /* 0x00000000000c7805 */ /* 0x000fe4000001ff00 */
[----:B------:R-:W-:Y:S02]  /*0210*/  CS2R R10, SRZ ;  /* 0x00000000000a7805 */ /* 0x000fe4000001ff00 */
[----:B------:R-:W-:-:S07]  /*0220*/  CS2R R8, SRZ ;  /* 0x0000000000087805 */ /* 0x000fce000001ff00 */
.L_x_241:
[----:B0-----:R-:W-:Y:S01]  /*0230*/  IADD3 R23, P1, R0, R3, RZ ;  /* 0x0000000300177210 */ /* 0x001fe20007f3e0ff */
[----:B-1----:R-:W-:-:S03]  /*0240*/  IMAD R22, R2, 0x3, RZ ;  /* 0x0000000302167824 */ /* 0x002fc600078e02ff */
[C---:B------:R-:W-:Y:S01]  /*0250*/  ISETP.GE.U32.AND P0, PT, R23.reuse, 0x10000, PT ;  /* 0x000100001700780c */ /* 0x040fe20003f06070 */
[----:B------:R-:W-:Y:S01]  /*0260*/  IMAD.X R17, RZ, RZ, R5, P1 ;  /* 0x000000ffff117224 */ /* 0x000fe200008e0605 */
[----:B------:R-:W-:Y:S02]  /*0270*/  ISETP.LT.U32.AND P1, PT, R23, UR12, PT ;  /* 0x0000000c17007c0c */ /* 0x000fe4000bf21070 */
[----:B------:R-:W-:Y:S02]  /*0280*/  IADD3 R22, P2, R22, R23, RZ ;  /* 0x0000001716167210 */ /* 0x000fe40007f5e0ff */
[----:B------:R-:W-:-:S04]  /*0290*/  ISETP.GE.U32.AND.EX P0, PT, R17, RZ, PT, P0 ;  /* 0x000000ff1100720c */ /* 0x000fc80003f06100 */
[----:B------:R-:W-:-:S13]  /*02a0*/  ISETP.LT.AND.EX P0, PT, R17, UR6, !P0, P1 ;  /* 0x0000000611007c0c */ /* 0x000fda000c701310 */
[----:B------:R-:W-:-:S04]  /*02b0*/  @P0 LEA R18, P1, R23, UR4, 0x4 ;  /* 0x0000000417120c11 */ /* 0x000fc8000f8220ff */
[--C-:B------:R-:W-:Y:S02]  /*02c0*/  @P0 LEA.HI.X R19, R23, UR5, R17.reuse, 0x4, P1 ;  /* 0x0000000517130c11 */ /* 0x100fe400088f2411 */
[CC--:B------:R-:W-:Y:S02]  /*02d0*/  IADD3 R27, P1, R2.reuse, R23.reuse, RZ ;  /* 0x00000017021b7210 */ /* 0x0c0fe40007f3e0ff */
[----:B------:R-:W-:Y:S01]  /*02e0*/  LEA R23, P6, R2, R23, 0x1 ;  /* 0x0000001702177211 */ /* 0x000fe200078c08ff */
[----:B------:R0:W2:Y:S01]  /*02f0*/  @P0 LDG.E.64 R8, desc[UR10][R18.64] ;  /* 0x0000000a12080981 */ /* 0x0000a2000c1e1b00 */
[--C-:B------:R-:W-:Y:S01]  /*0300*/  IMAD.X R7, RZ, RZ, R17.reuse, P2 ;  /* 0x000000ffff077224 */ /* 0x100fe200010e0611 */
[C---:B------:R-:W-:Y:S01]  /*0310*/  ISETP.LT.U32.AND P2, PT, R22.reuse, UR12, PT ;  /* 0x0000000c16007c0c */ /* 0x040fe2000bf41070 */
[--C-:B------:R-:W-:Y:S01]  /*0320*/  IMAD.X R4, RZ, RZ, R17.reuse, P1 ;  /* 0x000000ffff047224 */ /* 0x100fe200008e0611 */
[----:B------:R-:W-:Y:S01]  /*0330*/  ISETP.GE.U32.AND P4, PT, R27, 0x10000, PT ;  /* 0x000100001b00780c */ /* 0x000fe20003f86070 */
[----:B------:R-:W-:Y:S01]  /*0340*/  IMAD.X R6, RZ, RZ, R17, P6 ;  /* 0x000000ffff067224 */ /* 0x000fe200030e0611 */
[----:B------:R-:W-:-:S02]  /*0350*/  ISETP.GE.U32.AND P6, PT, R22, 0x10000, PT ;  /* 0x000100001600780c */ /* 0x000fc40003fc6070 */
[----:B------:R-:W-:Y:S02]  /*0360*/  ISETP.LT.U32.AND P5, PT, R27, UR12, PT ;  /* 0x0000000c1b007c0c */ /* 0x000fe4000bfa1070 */
[C---:B------:R-:W-:Y:S02]  /*0370*/  ISETP.GE.U32.AND.EX P6, PT, R7.reuse, RZ, PT, P6 ;  /* 0x000000ff0700720c */ /* 0x040fe40003fc6160 */
[C---:B------:R-:W-:Y:S02]  /*0380*/  ISETP.GE.U32.AND.EX P4, PT, R4.reuse, RZ, PT, P4 ;  /* 0x000000ff0400720c */ /* 0x040fe40003f86140 */
[----:B------:R-:W-:Y:S02]  /*0390*/  ISETP.LT.AND.EX P2, PT, R7, UR6, !P6, P2 ;  /* 0x0000000607007c0c */ /* 0x000fe4000f741320 */
[----:B------:R-:W-:Y:S02]  /*03a0*/  ISETP.LT.AND.EX P4, PT, R4, UR6, !P4, P5 ;  /* 0x0000000604007c0c */ /* 0x000fe4000e781350 */
[----:B------:R-:W-:-:S02]  /*03b0*/  ISETP.GE.U32.AND P3, PT, R23, 0x10000, PT ;  /* 0x000100001700780c */ /* 0x000fc40003f66070 */
[----:B------:R-:W-:Y:S02]  /*03c0*/  ISETP.LT.U32.AND P1, PT, R23, UR12, PT ;  /* 0x0000000c17007c0c */ /* 0x000fe4000bf21070 */
[----:B------:R-:W-:-:S04]  /*03d0*/  ISETP.GE.U32.AND.EX P3, PT, R6, RZ, PT, P3 ;  /* 0x000000ff0600720c */ /* 0x000fc80003f66130 */
[----:B------:R-:W-:Y:S02]  /*03e0*/  ISETP.LT.AND.EX P1, PT, R6, UR6, !P3, P1 ;  /* 0x0000000606007c0c */ /* 0x000fe4000df21310 */
[C---:B0-----:R-:W-:Y:S02]  /*03f0*/  @P2 LEA R18, P6, R22.reuse, UR4, 0x4 ;  /* 0x0000000416122c11 */ /* 0x041fe4000f8c20ff */
[C---:B------:R-:W-:Y:S02]  /*0400*/  @P4 LEA R24, P3, R27.reuse, UR4, 0x4 ;  /* 0x000000041b184c11 */ /* 0x040fe4000f8620ff */
[----:B------:R-:W-:Y:S01]  /*0410*/  @P2 LEA.HI.X R19, R22, UR5, R7, 0x4, P6 ;  /* 0x0000000516132c11 */ /* 0x000fe2000b0f2407 */
[----:B------:R-:W-:Y:S01]  /*0420*/  UMOV UR14, 0xf0000000 ;  /* 0xf0000000000e7882 */ /* 0x000fe20000000000 */
[----:B------:R-:W-:Y:S01]  /*0430*/  UMOV UR15, 0x380fffff ;  /* 0x380fffff000f7882 */ /* 0x000fe20000000000 */
[----:B------:R-:W-:Y:S02]  /*0440*/  @P4 LEA.HI.X R25, R27, UR5, R4, 0x4, P3 ;  /* 0x000000051b194c11 */ /* 0x000fe400098f2404 */
[----:B------:R-:W5:Y:S02]  /*0450*/  @P2 LDG.E.64 R14, desc[UR10][R18.64] ;  /* 0x0000000a120e2981 */ /* 0x000f64000c1e1b00 */
[----:B------:R-:W-:Y:S01]  /*0460*/  @P1 LEA R20, P5, R23, UR4, 0x4 ;  /* 0x0000000417141c11 */ /* 0x000fe2000f8a20ff */
[----:B------:R-:W-:-:S02]  /*0470*/  IMAD.MOV.U32 R28, RZ, RZ, 0x80 ;  /* 0x00000080ff1c7424 */ /* 0x000fc400078e00ff */
[----:B------:R-:W-:Y:S01]  /*0480*/  IMAD.MOV.U32 R29, RZ, RZ, 0x80 ;  /* 0x00000080ff1d7424 */ /* 0x000fe200078e00ff */
[----:B------:R-:W-:Y:S01]  /*0490*/  @P1 LEA.HI.X R21, R23, UR5, R6, 0x4, P5 ;  /* 0x0000000517151c11 */ /* 0x000fe2000a8f2406 */
[----:B------:R-:W-:Y:S01]  /*04a0*/  BSSY B0, `(.L_x_229) ;  /* 0x000001b000007945 */ /* 0x000fe20003800000 */
[----:B------:R0:W5:Y:S04]  /*04b0*/  @P4 LDG.E.64 R10, desc[UR10][R24.64] ;  /* 0x0000000a180a4981 */ /* 0x000168000c1e1b00 */
[----:B------:R1:W5:Y:S01]  /*04c0*/  @P1 LDG.E.64 R12, desc[UR10][R20.64] ;  /* 0x0000000a140c1981 */ /* 0x000362000c1e1b00 */
[----:B0-----:R-:W-:Y:S02]  /*04d0*/  PRMT R24, R28, 0x7610, R24 ;  /* 0x000076101c187816 */ /* 0x001fe40000000018 */
[----:B-1----:R-:W-:Y:S01]  /*04e0*/  PRMT R21, R29, 0x7610, R21 ;  /* 0x000076101d157816 */ /* 0x002fe20000000015 */
[----:B--2---:R-:W0:Y:S01]  /*04f0*/  F2F.F32.F64 R16, R8 ;  /* 0x0000000800107310 */ /* 0x004e220000301000 */
[----:B------:R-:W-:-:S14]  /*0500*/  DSETP.GEU.AND P3, PT, |R8|, UR14, PT ;  /* 0x0000000e08007e2a */ /* 0x000fdc000bf6e200 */
[----:B0-----:R-:W-:-:S05]  /*0510*/  @!P3 FMUL R16, R16, 1.175494350822287508e-38 ;  /* 0x008000001010b820 */ /* 0x001fca0000400000 */
        /* <DEDUP_REMOVED lines=15> */
.L_x_231:
[----:B------:R-:W-:-:S04]  /*0610*/  LOP3.LUT R16, R16, 0x80000000, RZ, 0xc0, !PT ;  /* 0x8000000010107812 */ /* 0x000fc800078ec0ff */
[----:B------:R-:W-:-:S04]  /*0620*/  SHF.R.U32.HI R19, RZ, 0x18, R16 ;  /* 0x00000018ff137819 */ /* 0x000fc80000011610 */
[----:B------:R-:W-:-:S04]  /*0630*/  LOP3.LUT R18, R18, R19, RZ, 0xfc, !PT ;  /* 0x0000001312127212 */ /* 0x000fc800078efcff */
[----:B------:R-:W-:-:S07]  /*0640*/  PRMT R21, R18, 0x7610, R21 ;  /* 0x0000761012157816 */ /* 0x000fce0000000015 */
.L_x_230:
[----:B------:R-:W-:Y:S05]  /*0650*/  BSYNC B0 ;  /* 0x0000000000007941 */ /* 0x000fea0003800000 */
.L_x_229:
[----:B-----5:R-:W0:Y:S01]  /*0660*/  F2F.F32.F64 R16, R10 ;  /* 0x0000000a00107310 */ /* 0x020e220000301000 */
[----:B------:R-:W-:Y:S01]  /*0670*/  DSETP.GEU.AND P3, PT, |R10|, UR14, PT ;  /* 0x0000000e0a007e2a */ /* 0x000fe2000bf6e200 */
[----:B------:R-:W-:-:S13]  /*0680*/  BSSY B0, `(.L_x_232) ;  /* 0x0000014000007945 */ /* 0x000fda0003800000 */
        /* <DEDUP_REMOVED lines=15> */
.L_x_234:
[----:B------:R-:W-:-:S04]  /*0780*/  LOP3.LUT R16, R16, 0x80000000, RZ, 0xc0, !PT ;  /* 0x8000000010107812 */ /* 0x000fc800078ec0ff */
[----:B------:R-:W-:-:S04]  /*0790*/  SHF.R.U32.HI R19, RZ, 0x18, R16 ;  /* 0x00000018ff137819 */ /* 0x000fc80000011610 */
[----:B------:R-:W-:-:S04]  /*07a0*/  LOP3.LUT R18, R18, R19, RZ, 0xfc, !PT ;  /* 0x0000001312127212 */ /* 0x000fc800078efcff */
[----:B------:R-:W-:-:S07]  /*07b0*/  PRMT R24, R18, 0x7610, R24 ;  /* 0x0000761012187816 */ /* 0x000fce0000000018 */
.L_x_233:
[----:B------:R-:W-:Y:S05]  /*07c0*/  BSYNC B0 ;  /* 0x0000000000007941 */ /* 0x000fea0003800000 */
.L_x_232:
[----:B------:R-:W0:Y:S01]  /*07d0*/  F2F.F32.F64 R16, R12 ;  /* 0x0000000c00107310 */ /* 0x000e220000301000 */
[----:B------:R-:W-:Y:S01]  /*07e0*/  DSETP.GEU.AND P3, PT, |R12|, UR14, PT ;  /* 0x0000000e0c007e2a */ /* 0x000fe2000bf6e200 */
[----:B------:R-:W-:Y:S01]  /*07f0*/  BSSY B0, `(.L_x_235) ;  /* 0x0000017000007945 */ /* 0x000fe20003800000 */
[----:B------:R-:W-:Y:S02]  /*0800*/  IMAD.MOV.U32 R25, RZ, RZ, 0x80 ;  /* 0x00000080ff197424 */ /* 0x000fe400078e00ff */
[----:B------:R-:W-:-:S10]  /*0810*/  IMAD.MOV.U32 R26, RZ, RZ, 0x80 ;  /* 0x00000080ff1a7424 */ /* 0x000fd400078e00ff */
        /* <DEDUP_REMOVED lines=16> */
.L_x_237:
[----:B------:R-:W-:-:S04]  /*0920*/  LOP3.LUT R16, R16, 0x80000000, RZ, 0xc0, !PT ;  /* 0x8000000010107812 */ /* 0x000fc800078ec0ff */
[----:B------:R-:W-:-:S04]  /*0930*/  SHF.R.U32.HI R16, RZ, 0x18, R16 ;  /* 0x00000018ff107819 */ /* 0x000fc80000011610 */
[----:B------:R-:W-:-:S04]  /*0940*/  LOP3.LUT R16, R19, R16, RZ, 0xfc, !PT ;  /* 0x0000001013107212 */ /* 0x000fc800078efcff */
[----:B------:R-:W-:-:S07]  /*0950*/  PRMT R26, R16, 0x7610, R26 ;  /* 0x00007610101a7816 */ /* 0x000fce000000001a */
.L_x_236:
[----:B------:R-:W-:Y:S05]  /*0960*/  BSYNC B0 ;  /* 0x0000000000007941 */ /* 0x000fea0003800000 */
.L_x_235:
[----:B------:R-:W0:Y:S01]  /*0970*/  F2F.F32.F64 R16, R14 ;  /* 0x0000000e00107310 */ /* 0x000e220000301000 */
        /* <DEDUP_REMOVED lines=18> */
.L_x_240:
[----:B------:R-:W-:-:S04]  /*0aa0*/  LOP3.LUT R16, R16, 0x80000000, RZ, 0xc0, !PT ;  /* 0x8000000010107812 */ /* 0x000fc800078ec0ff */
[----:B------:R-:W-:-:S04]  /*0ab0*/  SHF.R.U32.HI R16, RZ, 0x18, R16 ;  /* 0x00000018ff107819 */ /* 0x000fc80000011610 */
[----:B------:R-:W-:-:S04]  /*0ac0*/  LOP3.LUT R16, R19, R16, RZ, 0xfc, !PT ;  /* 0x0000001013107212 */ /* 0x000fc800078efcff */
[----:B------:R-:W-:-:S07]  /*0ad0*/  PRMT R25, R16, 0x7610, R25 ;  /* 0x0000761010197816 */ /* 0x000fce0000000019 */
.L_x_239:
[----:B------:R-:W-:Y:S05]  /*0ae0*/  BSYNC B0 ;  /* 0x0000000000007941 */ /* 0x000fea0003800000 */
.L_x_238:
[--C-:B------:R-:W-:Y:S01]  /*0af0*/  IMAD.IADD R16, R0, 0x1, R3.reuse ;  /* 0x0000000100107824 */ /* 0x100fe200078e0203 */
[----:B------:R-:W-:Y:S02]  /*0b00*/  @P4 IADD3 R18, P3, R27, UR13, RZ ;  /* 0x0000000d1b124c10 */ /* 0x000fe4000ff7e0ff */
[----:B------:R-:W-:Y:S02]  /*0b10*/  @P2 IADD3 R22, P6, R22, UR13, RZ ;  /* 0x0000000d16162c10 */ /* 0x000fe4000ffde0ff */
[----:B------:R-:W-:Y:S02]  /*0b20*/  @P0 IADD3 R16, P5, R16, UR13, RZ ;  /* 0x0000000d10100c10 */ /* 0x000fe4000ffbe0ff */
[----:B------:R-:W-:Y:S01]  /*0b30*/  @P4 IADD3.X R19, R4, UR8, RZ, P3, !PT ;  /* 0x0000000804134c10 */ /* 0x000fe20009ffe4ff */
[----:B------:R-:W-:Y:S01]  /*0b40*/  IMAD.MOV.U32 R4, RZ, RZ, R3 ;  /* 0x000000ffff047224 */ /* 0x000fe200078e0003 */
[----:B------:R-:W-:Y:S02]  /*0b50*/  @P0 IADD3.X R17, R17, UR8, RZ, P5, !PT ;  /* 0x0000000811110c10 */ /* 0x000fe4000affe4ff */
[----:B------:R-:W-:Y:S01]  /*0b60*/  @P1 IADD3 R20, P5, R23, UR13, RZ ;  /* 0x0000000d17141c10 */ /* 0x000fe2000ffbe0ff */
[----:B------:R-:W-:Y:S01]  /*0b70*/  IMAD.WIDE.U32 R4, R2, 0x4, R4 ;  /* 0x0000000402047825 */ /* 0x000fe200078e0004 */
[----:B------:R-:W-:Y:S01]  /*0b80*/  @P2 IADD3.X R23, R7, UR8, RZ, P6, !PT ;  /* 0x0000000807172c10 */ /* 0x000fe2000b7fe4ff */
[----:B------:R0:W-:Y:S02]  /*0b90*/  @P0 STG.E.U8 desc[UR10][R16.64], R21 ;  /* 0x0000001510000986 */ /* 0x0001e4000c10110a */
[----:B------:R-:W-:Y:S01]  /*0ba0*/  IMAD.MOV.U32 R3, RZ, RZ, R4 ;  /* 0x000000ffff037224 */ /* 0x000fe200078e0004 */
[----:B------:R-:W-:Y:S01]  /*0bb0*/  ISETP.GE.U32.AND P0, PT, R4, 0x10000, PT ;  /* 0x000100000400780c */ /* 0x000fe20003f06070 */
[----:B------:R2:W-:Y:S03]  /*0bc0*/  @P4 STG.E.U8 desc[UR10][R18.64], R24 ;  /* 0x0000001812004986 */ /* 0x0005e6000c10110a */
[----:B------:R-:W-:-:S02]  /*0bd0*/  ISETP.GE.U32.AND.EX P0, PT, R5, RZ, PT, P0 ;  /* 0x000000ff0500720c */ /* 0x000fc40003f06100 */
[----:B0-----:R-:W-:-:S05]  /*0be0*/  @P1 IADD3.X R21, R6, UR8, RZ, P5, !PT ;  /* 0x0000000806151c10 */ /* 0x001fca000affe4ff */
[----:B------:R2:W-:Y:S01]  /*0bf0*/  @P1 STG.E.U8 desc[UR10][R20.64], R26 ;  /* 0x0000001a14001986 */ /* 0x0005e2000c10110a */
[----:B------:R-:W-:-:S03]  /*0c00*/  ISETP.LT.U32.AND P1, PT, R4, UR12, PT ;  /* 0x0000000c04007c0c */ /* 0x000fc6000bf21070 */
[----:B------:R2:W-:Y:S01]  /*0c10*/  @P2 STG.E.U8 desc[UR10][R22.64], R25 ;  /* 0x0000001916002986 */ /* 0x0005e2000c10110a */
[----:B------:R-:W-:-:S13]  /*0c20*/  ISETP.LT.AND.EX P1, PT, R5, UR6, PT, P1 ;  /* 0x0000000605007c0c */ /* 0x000fda000bf21310 */
[----:B--2---:R-:W-:Y:S05]  /*0c30*/  @!P0 BRA P1, `(.L_x_241) ;  /* 0xfffffff4007c8947 */ /* 0x004fea000083ffff */
[----:B------:R-:W-:Y:S05]  /*0c40*/  EXIT ;  /* 0x000000000000794d */ /* 0x000fea0003800000 */
.L_x_228:
        /* <DEDUP_REMOVED lines=8> */
.L_x_254:
[----:B------:R-:W-:-:S04]  /*0cd0*/  LEA R14, P0, R0, UR4, 0x6 ;  /* 0x00000004000e7c11 */ /* 0x000fc8000f8030ff */
[----:B------:R-:W-:-:S05]  /*0ce0*/  LEA.HI.X R15, R0, UR5, R11, 0x6, P0 ;  /* 0x00000005000f7c11 */ /* 0x000fca00080f340b */
[----:B------:R-:W2:Y:S04]  /*0cf0*/  LDG.E.64 R16, desc[UR10][R14.64] ;  /* 0x0000000a0e107981 */ /* 0x000ea8000c1e1b00 */
[----:B------:R0:W5:Y:S04]  /*0d00*/  LDG.E.64 R2, desc[UR10][R14.64+0x10] ;  /* 0x0000100a0e027981 */ /* 0x000168000c1e1b00 */
[----:B------:R0:W5:Y:S04]  /*0d10*/  LDG.E.64 R4, desc[UR10][R14.64+0x20] ;  /* 0x0000200a0e047981 */ /* 0x000168000c1e1b00 */
[----:B------:R0:W5:Y:S01]  /*0d20*/  LDG.E.64 R6, desc[UR10][R14.64+0x30] ;  /* 0x0000300a0e067981 */ /* 0x000162000c1e1b00 */
[----:B------:R-:W-:Y:S01]  /*0d30*/  IMAD.MOV.U32 R8, RZ, RZ, -0x10000000 ;  /* 0xf0000000ff087424 */ /* 0x000fe200078e00ff */
[----:B------:R-:W-:Y:S01]  /*0d40*/  BSSY B0, `(.L_x_242) ;  /* 0x0000019000007945 */ /* 0x000fe20003800000 */
[----:B------:R-:W-:-:S02]  /*0d50*/  IMAD.MOV.U32 R9, RZ, RZ, 0x380fffff ;  /* 0x380fffffff097424 */ /* 0x000fc400078e00ff */
[----:B------:R-:W-:Y:S02]  /*0d60*/  IMAD.MOV.U32 R13, RZ, RZ, 0x80 ;  /* 0x00000080ff0d7424 */ /* 0x000fe400078e00ff */
[----:B------:R-:W-:Y:S01]  /*0d70*/  IMAD.MOV.U32 R10, RZ, RZ, 0x80 ;  /* 0x00000080ff0a7424 */ /* 0x000fe200078e00ff */
[----:B--2---:R-:W1:Y:S01]  /*0d80*/  F2F.F32.F64 R12, R16 ;  /* 0x00000010000c7310 */ /* 0x004e620000301000 */
[----:B------:R-:W-:-:S14]  /*0d90*/  DSETP.GEU.AND P0, PT, |R16|, R8, PT ;  /* 0x000000081000722a */ /* 0x000fdc0003f0e200 */
[----:B-1----:R-:W-:-:S05]  /*0da0*/  @!P0 FMUL R12, R12, 1.175494350822287508e-38 ;  /* 0x008000000c0c8820 */ /* 0x002fca0000400000 */
[----:B------:R-:W-:-:S04]  /*0db0*/  LOP3.LUT R18, R12, 0x7fffffff, RZ, 0xc0, !PT ;  /* 0x7fffffff0c127812 */ /* 0x000fc800078ec0ff */
        /* <DEDUP_REMOVED lines=13> */
.L_x_244:
[----:B------:R-:W-:-:S04]  /*0e90*/  LOP3.LUT R12, R12, 0x80000000, RZ, 0xc0, !PT ;  /* 0x800000000c0c7812 */ /* 0x000fc800078ec0ff */
[----:B------:R-:W-:-:S04]  /*0ea0*/  SHF.R.U32.HI R15, RZ, 0x18, R12 ;  /* 0x00000018ff0f7819 */ /* 0x000fc8000001160c */
[----:B------:R-:W-:-:S04]  /*0eb0*/  LOP3.LUT R14, R14, R15, RZ, 0xfc, !PT ;  /* 0x0000000f0e0e7212 */ /* 0x000fc800078efcff */
[----:B------:R-:W-:-:S07]  /*0ec0*/  PRMT R10, R14, 0x7610, R10 ;  /* 0x000076100e0a7816 */ /* 0x000fce000000000a */
.L_x_243:
[----:B------:R-:W-:Y:S05]  /*0ed0*/  BSYNC B0 ;  /* 0x0000000000007941 */ /* 0x000fea0003800000 */
.L_x_242:
[----:B-----5:R-:W0:Y:S01]  /*0ee0*/  F2F.F32.F64 R12, R2 ;  /* 0x00000002000c7310 */ /* 0x020e220000301000 */
[----:B------:R-:W-:Y:S01]  /*0ef0*/  DSETP.GEU.AND P0, PT, |R2|, R8, PT ;  /* 0x000000080200722a */ /* 0x000fe20003f0e200 */
        /* <DEDUP_REMOVED lines=16> */
.L_x_247:
[----:B------:R-:W-:-:S04]  /*1000*/  LOP3.LUT R12, R12, 0x80000000, RZ, 0xc0, !PT ;  /* 0x800000000c0c7812 */ /* 0x000fc800078ec0ff */
[----:B------:R-:W-:-:S04]  /*1010*/  SHF.R.U32.HI R3, RZ, 0x18, R12 ;  /* 0x00000018ff037819 */ /* 0x000fc8000001160c */
[----:B------:R-:W-:-:S04]  /*1020*/  LOP3.LUT R2, R2, R3, RZ, 0xfc, !PT ;  /* 0x0000000302027212 */ /* 0x000fc800078efcff */
[----:B------:R-:W-:-:S07]  /*1030*/  PRMT R13, R2, 0x7610, R13 ;  /* 0x00007610020d7816 */ /* 0x000fce000000000d */
.L_x_246:
[----:B------:R-:W-:Y:S05]  /*1040*/  BSYNC B0 ;  /* 0x0000000000007941 */ /* 0x000fea0003800000 */
.L_x_245:
[----:B------:R-:W0:Y:S01]  /*1050*/  F2F.F32.F64 R3, R4 ;  /* 0x0000000400037310 */ /* 0x000e220000301000 */
[----:B------:R-:W-:Y:S01]  /*1060*/  DSETP.GEU.AND P0, PT, |R4|, R8, PT ;  /* 0x000000080400722a */ /* 0x000fe20003f0e200 */
        /* <DEDUP_REMOVED lines=18> */
.L_x_250:
[----:B------:R-:W-:-:S04]  /*1190*/  LOP3.LUT R3, R3, 0x80000000, RZ, 0xc0, !PT ;  /* 0x8000000003037812 */ /* 0x000fc800078ec0ff */
[----:B------:R-:W-:-:S04]  /*11a0*/  SHF.R.U32.HI R3, RZ, 0x18, R3 ;  /* 0x00000018ff037819 */ /* 0x000fc80000011603 */
[----:B------:R-:W-:-:S04]  /*11b0*/  LOP3.LUT R3, R4, R3, RZ, 0xfc, !PT ;  /* 0x0000000304037212 */ /* 0x000fc800078efcff */
[----:B------:R-:W-:-:S07]  /*11c0*/  PRMT R12, R3, 0x7610, R12 ;  /* 0x00007610030c7816 */ /* 0x000fce000000000c */
.L_x_249:
[----:B------:R-:W-:Y:S05]  /*11d0*/  BSYNC B0 ;  /* 0x0000000000007941 */ /* 0x000fea0003800000 */
.L_x_248:
[----:B------:R-:W0:Y:S01]  /*11e0*/  F2F.F32.F64 R3, R6 ;  /* 0x0000000600037310 */ /* 0x000e220000301000 */
        /* <DEDUP_REMOVED lines=17> */
.L_x_253:
[----:B------:R-:W-:-:S04]  /*1300*/  LOP3.LUT R3, R3, 0x80000000, RZ, 0xc0, !PT ;  /* 0x8000000003037812 */ /* 0x000fc800078ec0ff */
[----:B------:R-:W-:-:S04]  /*1310*/  SHF.R.U32.HI R3, RZ, 0x18, R3 ;  /* 0x00000018ff037819 */ /* 0x000fc80000011603 */
[----:B------:R-:W-:-:S04]  /*1320*/  LOP3.LUT R3, R4, R3, RZ, 0xfc, !PT ;  /* 0x0000000304037212 */ /* 0x000fc800078efcff */
[----:B------:R-:W-:-:S07]  /*1330*/  PRMT R2, R3, 0x7610, R2 ;  /* 0x0000761003027816 */ /* 0x000fce0000000002 */
.L_x_252:
[----:B------:R-:W-:Y:S05]  /*1340*/  BSYNC B0 ;  /* 0x0000000000007941 */ /* 0x000fea0003800000 */
.L_x_251:
[C---:B------:R-:W-:Y:S02]  /*1350*/  LEA R4, P0, R0.reuse, UR13, 0x2 ;  /* 0x0000000d00047c11 */ /* 0x040fe4000f8010ff */
[----:B------:R-:W-:Y:S02]  /*1360*/  PRMT R13, R13, 0x7604, R10 ;  /* 0x000076040d0d7816 */ /* 0x000fe4000000000a */
[----:B------:R-:W-:Y:S02]  /*1370*/  LEA.HI.X R5, R0, UR8, R11, 0x2, P0 ;  /* 0x0000000800057c11 */ /* 0x000fe400080f140b */
[----:B------:R-:W-:Y:S02]  /*1380*/  PRMT R13, R12, 0x7054, R13 ;  /* 0x000070540c0d7816 */ /* 0x000fe4000000000d */
        /* <DEDUP_REMOVED lines=12> */
.L_x_255:
        /* <DEDUP_REMOVED lines=11> */
.L_x_7796:


//--------------------- .text._ZN2at6native55_GLOBAL__N__de093ff9_22_ForeachBinaryOpList_cu_a911ec4325multi_tensor_apply_kernelINS1_18TensorListMetadataILi2EEENS1_11CopyFunctorIN3c1015Float8_e5m2fnuzEfLi2ELi1ELi1EEEJNS0_4CopyIS7_fEEEEEvT_T0_DpT1_ --------------------------
	.section	.text._ZN2at6native55_GLOBAL__N__de093ff9_22_ForeachBinaryOpList_cu_a911ec4325multi_tensor_apply_kernelINS1_18TensorListMetadataILi2EEENS1_11CopyFunctorIN3c1015Float8_e5m2fnuzEfLi2ELi1ELi1EEEJNS0_4CopyIS7_fEEEEEvT_T0_DpT1_,"ax",@progbits
	.align	128
.text._ZN2at6native55_GLOBAL__N__de093ff9_22_ForeachBinaryOpList_cu_a911ec4325multi_tensor_apply_kernelINS1_18TensorListMetadataILi2EEENS1_11CopyFunctorIN3c1015Float8_e5m2fnuzEfLi2ELi1ELi1EEEJNS0_4CopyIS7_fEEEEEvT_T0_DpT1_:
        .type           _ZN2at6native55_GLOBAL__N__de093ff9_22_ForeachBinaryOpList_cu_a911ec4325multi_tensor_apply_kernelINS1_18TensorListMetadataILi2EEENS1_11CopyFunctorIN3c1015Float8_e5m2fnuzEfLi2ELi1ELi1EEEJNS0_4CopyIS7_fEEEEEvT_T0_DpT1_,@function
        .size           _ZN2at6native55_GLOBAL__N__de093ff9_22_ForeachBinaryOpList_cu_a911ec4325multi_tensor_apply_kernelINS1_18TensorListMetadataILi2EEENS1_11CopyFunctorIN3c1015Float8_e5m2fnuzEfLi2ELi1ELi1EEEJNS0_4CopyIS7_fEEEEEvT_T0_DpT1_,(.L_x_7797 - _ZN2at6native55_GLOBAL__N__de093ff9_22_ForeachBinaryOpList_cu_a911ec4325multi_tensor_apply_kernelINS1_18TensorListMetadataILi2EEENS1_11CopyFunctorIN3c1015Float8_e5m2fnuzEfLi2ELi1ELi1EEEJNS0_4CopyIS7_fEEEEEvT_T0_DpT1_)
        .other          _ZN2at6native55_GLOBAL__N__de093ff9_22_ForeachBinaryOpList_cu_a911ec4325multi_tensor_apply_kernelINS1_18TensorListMetadataILi2EEENS1_11CopyFunctorIN3c1015Float8_e5m2fnuzEfLi2ELi1ELi1EEEJNS0_4CopyIS7_fEEEEEvT_T0_DpT1_,@"STO_CUDA_ENTRY STV_DEFAULT"
_ZN2at6native55_GLOBAL__N__de093ff9_22_ForeachBinaryOpList_cu_a911ec4325multi_tensor_apply_kernelINS1_18TensorListMetadataILi2EEENS1_11CopyFunctorIN3c1015Float8_e5m2fnuzEfLi2ELi1ELi1EEEJNS0_4CopyIS7_fEEEEEvT_T0_DpT1_:
        /* <DEDUP_REMOVED lines=28> */
[----:B------:R-:W-:-:S07]  /*01c0*/  CS2R R10, SRZ ;  /* 0x00000000000a7805 */ /* 0x000fce000001ff00 */
.L_x_269:
        /* <DEDUP_REMOVED lines=56> */
.L_x_259:
[----:B------:R-:W-:-:S04]  /*0550*/  LOP3.LUT R3, R15, 0x80000000, RZ, 0xc0, !PT ;  /* 0x800000000f037812 */ /* 0x000fc800078ec0ff */
[----:B------:R-:W-:-:S04]  /*0560*/  SHF.R.U32.HI R3, RZ, 0x18, R3 ;  /* 0x00000018ff037819 */ /* 0x000fc80000011603 */
[----:B------:R-:W-:-:S04]  /*0570*/  LOP3.LUT R2, R2, R3, RZ, 0xfc, !PT ;  /* 0x0000000302027212 */ /* 0x000fc800078efcff */
[----:B------:R-:W-:-:S07]  /*0580*/  PRMT R7, R2, 0x7610, R7 ;  /* 0x0000761002077816 */ /* 0x000fce0000000007 */
.L_x_258:
[----:B------:R-:W-:Y:S05]  /*0590*/  BSYNC B0 ;  /* 0x0000000000007941 */ /* 0x000fea0003800000 */
.L_x_257:
        /* <DEDUP_REMOVED lines=15> */
.L_x_262:
[----:B------:R-:W-:-:S04]  /*0690*/  LOP3.LUT R3, R16, 0x80000000, RZ, 0xc0, !PT ;  /* 0x8000000010037812 */ /* 0x000fc800078ec0ff */
[----:B------:R-:W-:-:S04]  /*06a0*/  SHF.R.U32.HI R3, RZ, 0x18, R3 ;  /* 0x00000018ff037819 */ /* 0x000fc80000011603 */
[----:B------:R-:W-:-:S04]  /*06b0*/  LOP3.LUT R2, R2, R3, RZ, 0xfc, !PT ;  /* 0x0000000302027212 */ /* 0x000fc800078efcff */
[----:B------:R-:W-:-:S07]  /*06c0*/  PRMT R24, R2, 0x7610, R24 ;  /* 0x0000761002187816 */ /* 0x000fce0000000018 */
.L_x_261:
[----:B------:R-:W-:Y:S05]  /*06d0*/  BSYNC B0 ;  /* 0x0000000000007941 */ /* 0x000fea0003800000 */
.L_x_260:
        /* <DEDUP_REMOVED lines=17> */
.L_x_265:
[----:B------:R-:W-:-:S04]  /*07f0*/  LOP3.LUT R3, R17, 0x80000000, RZ, 0xc0, !PT ;  /* 0x8000000011037812 */ /* 0x000fc800078ec0ff */
[----:B------:R-:W-:-:S04]  /*0800*/  SHF.R.U32.HI R3, RZ, 0x18, R3 ;  /* 0x00000018ff037819 */ /* 0x000fc80000011603 */
[----:B------:R-:W-:-:S04]  /*0810*/  LOP3.LUT R2, R2, R3, RZ, 0xfc, !PT ;  /* 0x0000000302027212 */ /* 0x000fc800078efcff */
[----:B------:R-:W-:-:S07]  /*0820*/  PRMT R21, R2, 0x7610, R21 ;  /* 0x0000761002157816 */ /* 0x000fce0000000015 */
.L_x_264:
[----:B------:R-:W-:Y:S05]  /*0830*/  BSYNC B0 ;  /* 0x0000000000007941 */ /* 0x000fea0003800000 */
.L_x_263:
        /* <DEDUP_REMOVED lines=15> */
.L_x_268:
[----:B------:R-:W-:-:S04]  /*0930*/  LOP3.LUT R3, R18, 0x80000000, RZ, 0xc0, !PT ;  /* 0x8000000012037812 */ /* 0x000fc800078ec0ff */
[----:B------:R-:W-:-:S04]  /*0940*/  SHF.R.U32.HI R3, RZ, 0x18, R3 ;  /* 0x00000018ff037819 */ /* 0x000fc80000011603 */
[----:B------:R-:W-:-:S04]  /*0950*/  LOP3.LUT R2, R2, R3, RZ, 0xfc, !PT ;  /* 0x0000000302027212 */ /* 0x000fc800078efcff */
[----:B------:R-:W-:-:S07]  /*0960*/  PRMT R20, R2, 0x7610, R20 ;  /* 0x0000761002147816 */ /* 0x000fce0000000014 */
.L_x_267:
[----:B------:R-:W-:Y:S05]  /*0970*/  BSYNC B0 ;  /* 0x0000000000007941 */ /* 0x000fea0003800000 */
.L_x_266:
        /* <DEDUP_REMOVED lines=19> */
.L_x_256:
        /* <DEDUP_REMOVED lines=8> */
.L_x_282:
[----:B------:R-:W-:-:S04]  /*0b30*/  LEA R4, P0, R0, UR4, 0x4 ;  /* 0x0000000400047c11 */ /* 0x000fc8000f8020ff */
[----:B------:R-:W-:-:S06]  /*0b40*/  LEA.HI.X R5, R0, UR5, R3, 0x4, P0 ;  /* 0x0000000500057c11 */ /* 0x000fcc00080f2403 */
[----:B------:R-:W2:Y:S01]  /*0b50*/  LDG.E.128 R4, desc[UR10][R4.64] ;  /* 0x0000000a04047981 */ /* 0x000ea2000c1e1d00 */
[----:B------:R-:W-:Y:S01]  /*0b60*/  BSSY B0, `(.L_x_270) ;  /* 0x0000014000007945 */ /* 0x000fe20003800000 */
[----:B------:R-:W-:Y:S02]  /*0b70*/  IMAD.MOV.U32 R2, RZ, RZ, 0x80 ;  /* 0x00000080ff027424 */ /* 0x000fe400078e00ff */
[----:B------:R-:W-:Y:S01]  /*0b80*/  IMAD.MOV.U32 R9, RZ, RZ, 0x80 ;  /* 0x00000080ff097424 */ /* 0x000fe200078e00ff */
        /* <DEDUP_REMOVED lines=14> */
.L_x_272:
[----:B------:R-:W-:-:S04]  /*0c70*/  LOP3.LUT R4, R4, 0x80000000, RZ, 0xc0, !PT ;  /* 0x8000000004047812 */ /* 0x000fc800078ec0ff */
[----:B------:R-:W-:-:S04]  /*0c80*/  SHF.R.U32.HI R9, RZ, 0x18, R4 ;  /* 0x00000018ff097819 */ /* 0x000fc80000011604 */
[----:B------:R-:W-:-:S07]  /*0c90*/  LOP3.LUT R9, R8, R9, RZ, 0xfc, !PT ;  /* 0x0000000908097212 */ /* 0x000fce00078efcff */
.L_x_271:
[----:B------:R-:W-:Y:S05]  /*0ca0*/  BSYNC B0 ;  /* 0x0000000000007941 */ /* 0x000fea0003800000 */
.L_x_270:
        /* <DEDUP_REMOVED lines=15> */
.L_x_275:
[----:B------:R-:W-:-:S04]  /*0da0*/  LOP3.LUT R5, R5, 0x80000000, RZ, 0xc0, !PT ;  /* 0x8000000005057812 */ /* 0x000fc800078ec0ff */
[----:B------:R-:W-:-:S04]  /*0db0*/  SHF.R.U32.HI R5, RZ, 0x18, R5 ;  /* 0x00000018ff057819 */ /* 0x000fc80000011605 */
[----:B------:R-:W-:-:S04]  /*0dc0*/  LOP3.LUT R4, R4, R5, RZ, 0xfc, !PT ;  /* 0x0000000504047212 */ /* 0x000fc800078efcff */
[----:B------:R-:W-:-:S07]  /*0dd0*/  PRMT R2, R4, 0x7610, R2 ;  /* 0x0000761004027816 */ /* 0x000fce0000000002 */
.L_x_274:
[----:B------:R-:W-:Y:S05]  /*0de0*/  BSYNC B0 ;  /* 0x0000000000007941 */ /* 0x000fea0003800000 */
.L_x_273:
        /* <DEDUP_REMOVED lines=17> */
.L_x_278:
[----:B------:R-:W-:-:S04]  /*0f00*/  LOP3.LUT R6, R6, 0x80000000, RZ, 0xc0, !PT ;  /* 0x8000000006067812 */ /* 0x000fc800078ec0ff */
[----:B------:R-:W-:-:S04]  /*0f10*/  SHF.R.U32.HI R5, RZ, 0x18, R6 ;  /* 0x00000018ff057819 */ /* 0x000fc80000011606 */
[----:B------:R-:W-:-:S07]  /*0f20*/  LOP3.LUT R5, R4, R5, RZ, 0xfc, !PT ;  /* 0x0000000504057212 */ /* 0x000fce00078efcff */
.L_x_277:
[----:B------:R-:W-:Y:S05]  /*0f30*/  BSYNC B0 ;  /* 0x0000000000007941 */ /* 0x000fea0003800000 */
.L_x_276:
        /* <DEDUP_REMOVED lines=15> */
.L_x_281:
[----:B------:R-:W-:-:S04]  /*1030*/  LOP3.LUT R7, R7, 0x80000000, RZ, 0xc0, !PT ;  /* 0x8000000007077812 */ /* 0x000fc800078ec0ff */
[----:B------:R-:W-:-:S04]  /*1040*/  SHF.R.U32.HI R7, RZ, 0x18, R7 ;  /* 0x00000018ff077819 */ /* 0x000fc80000011607 */
[----:B------:R-:W-:-:S04]  /*1050*/  LOP3.LUT R4, R4, R7, RZ, 0xfc, !PT ;  /* 0x0000000704047212 */ /* 0x000fc800078efcff */
[----:B------:R-:W-:-:S07]  /*1060*/  PRMT R8, R4, 0x7610, R8 ;  /* 0x0000761004087816 */ /* 0x000fce0000000008 */
.L_x_280:
[----:B------:R-:W-:Y:S05]  /*1070*/  BSYNC B0 ;  /* 0x0000000000007941 */ /* 0x000fea0003800000 */
.L_x_279:
        /* <DEDUP_REMOVED lines=16> */
.L_x_283:
        /* <DEDUP_REMOVED lines=16> */
.L_x_7797:


//--------------------- .text._ZN2at6native55_GLOBAL__N__de093ff9_22_ForeachBinaryOpList_cu_a911ec4325multi_tensor_apply_kernelINS1_18TensorListMetadataILi2EEENS1_11CopyFunctorIN3c1015Float8_e5m2fnuzEdLi2ELi1ELi1EEEJNS0_4CopyIS7_dEEEEEvT_T0_DpT1_ --------------------------
	.section	.text._ZN2at6native55_GLOBAL__N__de093ff9_22_ForeachBinaryOpList_cu_a911ec4325multi_tensor_apply_kernelINS1_18TensorListMetadataILi2EEENS1_11CopyFunctorIN3c1015Float8_e5m2fnuzEdLi2ELi1ELi1EEEJNS0_4CopyIS7_dEEEEEvT_T0_DpT1_,"ax",@progbits
	.align	128
.text._ZN2at6native55_GLOBAL__N__de093ff9_22_ForeachBinaryOpList_cu_a911ec4325multi_tensor_apply_kernelINS1_18TensorListMetadataILi2EEENS1_11CopyFunctorIN3c1015Float8_e5m2fnuzEdLi2ELi1ELi1EEEJNS0_4CopyIS7_dEEEEEvT_T0_DpT1_:
        .type           _ZN2at6native55_GLOBAL__N__de093ff9_22_ForeachBinaryOpList_cu_a911ec4325multi_tensor_apply_kernelINS1_18TensorListMetadataILi2EEENS1_11CopyFunctorIN3c1015Float8_e5m2fnuzEdLi2ELi1ELi1EEEJNS0_4CopyIS7_dEEEEEvT_T0_DpT1_,@function
        .size           _ZN2at6native55_GLOBAL__N__de093ff9_22_ForeachBinaryOpList_cu_a911ec4325multi_tensor_apply_kernelINS1_18TensorListMetadataILi2EEENS1_11CopyFunctorIN3c1015Float8_e5m2fnuzEdLi2ELi1ELi1EEEJNS0_4CopyIS7_dEEEEEvT_T0_DpT1_,(.L_x_7798 - _ZN2at6native55_GLOBAL__N__de093ff9_22_ForeachBinaryOpList_cu_a911ec4325multi_tensor_apply_kernelINS1_18TensorListMetadataILi2EEENS1_11CopyFunctorIN3c1015Float8_e5m2fnuzEdLi2ELi1ELi1EEEJNS0_4CopyIS7_dEEEEEvT_T0_DpT1_)
        .other          _ZN2at6native55_GLOBAL__N__de093ff9_22_ForeachBinaryOpList_cu_a911ec4325multi_tensor_apply_kernelINS1_18TensorListMetadataILi2EEENS1_11CopyFunctorIN3c1015Float8_e5m2fnuzEdLi2ELi1ELi1EEEJNS0_4CopyIS7_dEEEEEvT_T0_DpT1_,@"STO_CUDA_ENTRY STV_DEFAULT"
_ZN2at6native55_GLOBAL__N__de093ff9_22_ForeachBinaryOpList_cu_a911ec4325multi_tensor_apply_kernelINS1_18TensorListMetadataILi2EEENS1_11CopyFunctorIN3c1015Float8_e5m2fnuzEdLi2ELi1ELi1EEEJNS0_4CopyIS7_dEEEEEvT_T0_DpT1_:
        /* <DEDUP_REMOVED lines=31> */
.L_x_297:
        /* <DEDUP_REMOVED lines=62> */
.L_x_287:
[----:B------:R-:W-:-:S04]  /*05d0*/  LOP3.LUT R16, R16, 0x80000000, RZ, 0xc0, !PT ;  /* 0x8000000010107812 */ /* 0x000fc800078ec0ff */
[----:B------:R-:W-:-:S04]  /*05e0*/  SHF.R.U32.HI R19, RZ, 0x18, R16 ;  /* 0x00000018ff137819 */ /* 0x000fc80000011610 */
[----:B------:R-:W-:-:S04]  /*05f0*/  LOP3.LUT R18, R18, R19, RZ, 0xfc, !PT ;  /* 0x0000001312127212 */ /* 0x000fc800078efcff */
[----:B------:R-:W-:-:S07]  /*0600*/  PRMT R21, R18, 0x7610, R21 ;  /* 0x0000761012157816 */ /* 0x000fce0000000015 */
.L_x_286:
[----:B------:R-:W-:Y:S05]  /*0610*/  BSYNC B0 ;  /* 0x0000000000007941 */ /* 0x000fea0003800000 */
.L_x_285:
        /* <DEDUP_REMOVED lines=18> */
.L_x_290:
[----:B------:R-:W-:-:S04]  /*0740*/  LOP3.LUT R16, R16, 0x80000000, RZ, 0xc0, !PT ;  /* 0x8000000010107812 */ /* 0x000fc800078ec0ff */
[----:B------:R-:W-:-:S04]  /*0750*/  SHF.R.U32.HI R19, RZ, 0x18, R16 ;  /* 0x00000018ff137819 */ /* 0x000fc80000011610 */
[----:B------:R-:W-:-:S04]  /*0760*/  LOP3.LUT R18, R18, R19, RZ, 0xfc, !PT ;  /* 0x0000001312127212 */ /* 0x000fc800078efcff */
[----:B------:R-:W-:-:S07]  /*0770*/  PRMT R24, R18, 0x7610, R24 ;  /* 0x0000761012187816 */ /* 0x000fce0000000018 */
.L_x_289:
[----:B------:R-:W-:Y:S05]  /*0780*/  BSYNC B0 ;  /* 0x0000000000007941 */ /* 0x000fea0003800000 */
.L_x_288:
        /* <DEDUP_REMOVED lines=21> */
.L_x_293:
[----:B------:R-:W-:-:S04]  /*08e0*/  LOP3.LUT R16, R16, 0x80000000, RZ, 0xc0, !PT ;  /* 0x8000000010107812 */ /* 0x000fc800078ec0ff */
[----:B------:R-:W-:-:S04]  /*08f0*/  SHF.R.U32.HI R16, RZ, 0x18, R16 ;  /* 0x00000018ff107819 */ /* 0x000fc80000011610 */
[----:B------:R-:W-:-:S04]  /*0900*/  LOP3.LUT R16, R19, R16, RZ, 0xfc, !PT ;  /* 0x0000001013107212 */ /* 0x000fc800078efcff */
[----:B------:R-:W-:-:S07]  /*0910*/  PRMT R26, R16, 0x7610, R26 ;  /* 0x00007610101a7816 */ /* 0x000fce000000001a */
.L_x_292:
[----:B------:R-:W-:Y:S05]  /*0920*/  BSYNC B0 ;  /* 0x0000000000007941 */ /* 0x000fea0003800000 */
.L_x_291:
        /* <DEDUP_REMOVED lines=19> */
.L_x_296:
[----:B------:R-:W-:-:S04]  /*0a60*/  LOP3.LUT R16, R16, 0x80000000, RZ, 0xc0, !PT ;  /* 0x8000000010107812 */ /* 0x000fc800078ec0ff */
[----:B------:R-:W-:-:S04]  /*0a70*/  SHF.R.U32.HI R16, RZ, 0x18, R16 ;  /* 0x00000018ff107819 */ /* 0x000fc80000011610 */
[----:B------:R-:W-:-:S04]  /*0a80*/  LOP3.LUT R16, R19, R16, RZ, 0xfc, !PT ;  /* 0x0000001013107212 */ /* 0x000fc800078efcff */
[----:B------:R-:W-:-:S07]  /*0a90*/  PRMT R25, R16, 0x7610, R25 ;  /* 0x0000761010197816 */ /* 0x000fce0000000019 */
.L_x_295:
[----:B------:R-:W-:Y:S05]  /*0aa0*/  BSYNC B0 ;  /* 0x0000000000007941 */ /* 0x000fea0003800000 */
.L_x_294:
        /* <DEDUP_REMOVED lines=22> */
.L_x_284:
        /* <DEDUP_REMOVED lines=8> */
.L_x_310:
[----:B------:R-:W-:-:S04]  /*0c90*/  LEA R16, P0, R0, UR4, 0x5 ;  /* 0x0000000400107c11 */ /* 0x000fc8000f8028ff */
[----:B------:R-:W-:-:S05]  /*0ca0*/  LEA.HI.X R17, R0, UR5, R13, 0x5, P0 ;  /* 0x0000000500117c11 */ /* 0x000fca00080f2c0d */
[----:B------:R-:W2:Y:S04]  /*0cb0*/  LDG.E.128 R8, desc[UR10][R16.64] ;  /* 0x0000000a10087981 */ /* 0x000ea8000c1e1d00 */
[----:B------:R0:W5:Y:S01]  /*0cc0*/  LDG.E.128 R4, desc[UR10][R16.64+0x10] ;  /* 0x0000100a10047981 */ /* 0x000162000c1e1d00 */
[----:B------:R-:W-:Y:S01]  /*0cd0*/  IMAD.MOV.U32 R2, RZ, RZ, -0x10000000 ;  /* 0xf0000000ff027424 */ /* 0x000fe200078e00ff */
[----:B------:R-:W-:Y:S01]  /*0ce0*/  BSSY B0, `(.L_x_298) ;  /* 0x0000019000007945 */ /* 0x000fe20003800000 */
[----:B------:R-:W-:Y:S02]  /*0cf0*/  IMAD.MOV.U32 R3, RZ, RZ, 0x380fffff ;  /* 0x380fffffff037424 */ /* 0x000fe400078e00ff */
        /* <DEDUP_REMOVED lines=19> */
.L_x_300:
[----:B------:R-:W-:-:S04]  /*0e30*/  LOP3.LUT R14, R14, 0x80000000, RZ, 0xc0, !PT ;  /* 0x800000000e0e7812 */ /* 0x000fc800078ec0ff */
[----:B------:R-:W-:-:S04]  /*0e40*/  SHF.R.U32.HI R9, RZ, 0x18, R14 ;  /* 0x00000018ff097819 */ /* 0x000fc8000001160e */
[----:B------:R-:W-:-:S04]  /*0e50*/  LOP3.LUT R8, R8, R9, RZ, 0xfc, !PT ;  /* 0x0000000908087212 */ /* 0x000fc800078efcff */
[----:B------:R-:W-:-:S07]  /*0e60*/  PRMT R12, R8, 0x7610, R12 ;  /* 0x00007610080c7816 */ /* 0x000fce000000000c */
.L_x_299:
[----:B------:R-:W-:Y:S05]  /*0e70*/  BSYNC B0 ;  /* 0x0000000000007941 */ /* 0x000fea0003800000 */
.L_x_298:
        /* <DEDUP_REMOVED lines=18> */
.L_x_303:
[----:B------:R-:W-:-:S04]  /*0fa0*/  LOP3.LUT R8, R8, 0x80000000, RZ, 0xc0, !PT ;  /* 0x8000000008087812 */ /* 0x000fc800078ec0ff */
[----:B------:R-:W-:-:S04]  /*0fb0*/  SHF.R.U32.HI R8, RZ, 0x18, R8 ;  /* 0x00000018ff087819 */ /* 0x000fc80000011608 */
[----:B------:R-:W-:-:S04]  /*0fc0*/  LOP3.LUT R8, R9, R8, RZ, 0xfc, !PT ;  /* 0x0000000809087212 */ /* 0x000fc800078efcff */
[----:B------:R-:W-:-:S07]  /*0fd0*/  PRMT R15, R8, 0x7610, R15 ;  /* 0x00007610080f7816 */ /* 0x000fce000000000f */
.L_x_302:
[----:B------:R-:W-:Y:S05]  /*0fe0*/  BSYNC B0 ;  /* 0x0000000000007941 */ /* 0x000fea0003800000 */
.L_x_301:
[----:B-----5:R-:W0:Y:S01]  /*0ff0*/  F2F.F32.F64 R9, R4 ;  /* 0x0000000400097310 */ /* 0x020e220000301000 */
        /* <DEDUP_REMOVED lines=19> */
.L_x_306:
[----:B------:R-:W-:-:S04]  /*1130*/  LOP3.LUT R9, R9, 0x80000000, RZ, 0xc0, !PT ;  /* 0x8000000009097812 */ /* 0x000fc800078ec0ff */
[----:B------:R-:W-:-:S04]  /*1140*/  SHF.R.U32.HI R9, RZ, 0x18, R9 ;  /* 0x00000018ff097819 */ /* 0x000fc80000011609 */
[----:B------:R-:W-:-:S04]  /*1150*/  LOP3.LUT R4, R4, R9, RZ, 0xfc, !PT ;  /* 0x0000000904047212 */ /* 0x000fc800078efcff */
[----:B------:R-:W-:-:S07]  /*1160*/  PRMT R10, R4, 0x7610, R10 ;  /* 0x00007610040a7816 */ /* 0x000fce000000000a */
.L_x_305:
[----:B------:R-:W-:Y:S05]  /*1170*/  BSYNC B0 ;  /* 0x0000000000007941 */ /* 0x000fea0003800000 */
.L_x_304:
        /* <DEDUP_REMOVED lines=18> */
.L_x_309:
[----:B------:R-:W-:-:S04]  /*12a0*/  LOP3.LUT R4, R4, 0x80000000, RZ, 0xc0, !PT ;  /* 0x8000000004047812 */ /* 0x000fc800078ec0ff */
[----:B------:R-:W-:-:S04]  /*12b0*/  SHF.R.U32.HI R3, RZ, 0x18, R4 ;  /* 0x00000018ff037819 */ /* 0x000fc80000011604 */
[----:B------:R-:W-:-:S04]  /*12c0*/  LOP3.LUT R2, R2, R3, RZ, 0xfc, !PT ;  /* 0x0000000302027212 */ /* 0x000fc800078efcff */
[----:B------:R-:W-:-:S07]  /*12d0*/  PRMT R8, R2, 0x7610, R8 ;  /* 0x0000761002087816 */ /* 0x000fce0000000008 */
.L_x_308:
[----:B------:R-:W-:Y:S05]  /*12e0*/  BSYNC B0 ;  /* 0x0000000000007941 */ /* 0x000fea0003800000 */
.L_x_307:
[C---:B------:R-:W-:Y:S02]  /*12f0*/  LEA R2, P0, R0.reuse, UR13, 0x2 ;  /* 0x0000000d00027c11 */ /* 0x040fe4000f8010ff */
        /* <DEDUP_REMOVED lines=15> */
.L_x_311:
        /* <DEDUP_REMOVED lines=9> */
.L_x_7798:


//--------------------- .text._ZN2at6native55_GLOBAL__N__de093ff9_22_ForeachBinaryOpList_cu_a911ec4325multi_tensor_apply_kernelINS1_18TensorListMetadataILi2EEENS1_11CopyFunctorIN3c1015Float8_e5m2fnuzEiLi2ELi1ELi1EEEJNS0_4CopyIS7_iEEEEEvT_T0_DpT1_ --------------------------
	.section	.text._ZN2at6native55_GLOBAL__N__de093ff9_22_ForeachBinaryOpList_cu_a911ec4325multi_tensor_apply_kernelINS1_18TensorListMetadataILi2EEENS1_11CopyFunctorIN3c1015Float8_e5m2fnuzEiLi2ELi1ELi1EEEJNS0_4CopyIS7_iEEEEEvT_T0_DpT1_,"ax",@progbits
	.align	128
.text._ZN2at6native55_GLOBAL__N__de093ff9_22_ForeachBinaryOpList_cu_a911ec4325multi_tensor_apply_kernelINS1_18TensorListMetadataILi2EEENS1_11CopyFunctorIN3c1015Float8_e5m2fnuzEiLi2ELi1ELi1EEEJNS0_4CopyIS7_iEEEEEvT_T0_DpT1_:
        .type           _ZN2at6native55_GLOBAL__N__de093ff9_22_ForeachBinaryOpList_cu_a911ec4325multi_tensor_apply_kernelINS1_18TensorListMetadataILi2EEENS1_11CopyFunctorIN3c1015Float8_e5m2fnuzEiLi2ELi1ELi1EEEJNS0_4CopyIS7_iEEEEEvT_T0_DpT1_,@function
        .size           _ZN2at6native55_GLOBAL__N__de093ff9_22_ForeachBinaryOpList_cu_a911ec4325multi_tensor_apply_kernelINS1_18TensorListMetadataILi2EEENS1_11CopyFunctorIN3c1015Float8_e5m2fnuzEiLi2ELi1ELi1EEEJNS0_4CopyIS7_iEEEEEvT_T0_DpT1_,(.L_x_7799 - _ZN2at6native55_GLOBAL__N__de093ff9_22_ForeachBinaryOpList_cu_a911ec4325multi_tensor_apply_kernelINS1_18TensorListMetadataILi2EEENS1_11CopyFunctorIN3c1015Float8_e5m2fnuzEiLi2ELi1ELi1EEEJNS0_4CopyIS7_iEEEEEvT_T0_DpT1_)
        .other          _ZN2at6native55_GLOBAL__N__de093ff9_22_ForeachBinaryOpList_cu_a911ec4325multi_tensor_apply_kernelINS1_18TensorListMetadataILi2EEENS1_11CopyFunctorIN3c1015Float8_e5m2fnuzEiLi2ELi1ELi1EEEJNS0_4CopyIS7_iEEEEEvT_T0_DpT1_,@"STO_CUDA_ENTRY STV_DEFAULT"
_ZN2at6native55_GLOBAL__N__de093ff9_22_ForeachBinaryOpList_cu_a911ec4325multi_tensor_apply_kernelINS1_18TensorListMetadataILi2EEENS1_11CopyFunctorIN3c1015Float8_e5m2fnuzEiLi2ELi1ELi1EEEJNS0_4CopyIS7_iEEEEEvT_T0_DpT1_:
        /* <DEDUP_REMOVED lines=29> */
.L_x_325:
[----:B-1----:R-:W1:Y:S01]  /*01d0*/  LDC R0, c[0x0][RZ] ;  /* 0x00000000ff007b82 */ /* 0x002e620000000800 */
[----:B0-----:R-:W-:-:S04]  /*01e0*/  IADD3 R25, P1, R13, R10, RZ ;  /* 0x0000000a0d197210 */ /* 0x001fc80007f3e0ff */
[C---:B------:R-:W-:Y:S01]  /*01f0*/  ISETP.GE.U32.AND P0, PT, R25.reuse, 0x10000, PT ;  /* 0x000100001900780c */ /* 0x040fe20003f06070 */
[----:B------:R-:W-:Y:S01]  /*0200*/  IMAD.X R8, RZ, RZ, R11, P1 ;  /* 0x000000ffff087224 */ /* 0x000fe200008e060b */
[----:B------:R-:W-:-:S04]  /*0210*/  ISETP.LT.U32.AND P1, PT, R25, UR12, PT ;  /* 0x0000000c19007c0c */ /* 0x000fc8000bf21070 */
[----:B------:R-:W-:-:S04]  /*0220*/  ISETP.GE.U32.AND.EX P0, PT, R8, RZ, PT, P0 ;  /* 0x000000ff0800720c */ /* 0x000fc80003f06100 */
[----:B------:R-:W-:Y:S02]  /*0230*/  ISETP.LT.AND.EX P0, PT, R8, UR6, !P0, P1 ;  /* 0x0000000608007c0c */ /* 0x000fe4000c701310 */
[CC--:B-1----:R-:W-:Y:S01]  /*0240*/  LEA R23, P6, R0.reuse, R25.reuse, 0x1 ;  /* 0x0000001900177211 */ /* 0x0c2fe200078c08ff */
[C---:B------:R-:W-:Y:S01]  /*0250*/  IMAD R2, R0.reuse, 0x3, RZ ;  /* 0x0000000300027824 */ /* 0x040fe200078e02ff */
[----:B------:R-:W-:Y:S02]  /*0260*/  IADD3 R22, P2, R0, R25, RZ ;  /* 0x0000001900167210 */ /* 0x000fe40007f5e0ff */
[----:B------:R-:W-:Y:S01]  /*0270*/  ISETP.GE.U32.AND P4, PT, R23, 0x10000, PT ;  /* 0x000100001700780c */ /* 0x000fe20003f86070 */
[----:B------:R-:W-:-:S06]  /*0280*/  IMAD.X R12, RZ, RZ, R8, P6 ;  /* 0x000000ffff0c7224 */ /* 0x000fcc00030e0608 */
[C---:B------:R-:W-:Y:S01]  /*0290*/  @P0 LEA R18, P6, R25.reuse, UR4, 0x2 ;  /* 0x0000000419120c11 */ /* 0x040fe2000f8c10ff */
[--C-:B------:R-:W-:Y:S01]  /*02a0*/  IMAD.X R9, RZ, RZ, R8.reuse, P2 ;  /* 0x000000ffff097224 */ /* 0x100fe200010e0608 */
[----:B------:R-:W-:Y:S02]  /*02b0*/  IADD3 R21, P5, R2, R25, RZ ;  /* 0x0000001902157210 */ /* 0x000fe40007fbe0ff */
[--C-:B------:R-:W-:Y:S02]  /*02c0*/  @P0 LEA.HI.X R19, R25, UR5, R8.reuse, 0x2, P6 ;  /* 0x0000000519130c11 */ /* 0x100fe4000b0f1408 */
[C---:B------:R-:W-:Y:S01]  /*02d0*/  ISETP.GE.U32.AND P3, PT, R22.reuse, 0x10000, PT ;  /* 0x000100001600780c */ /* 0x040fe20003f66070 */
[----:B------:R-:W-:Y:S01]  /*02e0*/  IMAD.X R14, RZ, RZ, R8, P5 ;  /* 0x000000ffff0e7224 */ /* 0x000fe200028e0608 */
[----:B------:R-:W-:Y:S01]  /*02f0*/  ISETP.LT.U32.AND P1, PT, R22, UR12, PT ;  /* 0x0000000c16007c0c */ /* 0x000fe2000bf21070 */
[----:B------:R0:W2:Y:S01]  /*0300*/  @P0 LDG.E R20, desc[UR10][R18.64] ;  /* 0x0000000a12140981 */ /* 0x0000a2000c1e1900 */
[----:B------:R-:W-:-:S02]  /*0310*/  ISETP.GE.U32.AND.EX P3, PT, R9, RZ, PT, P3 ;  /* 0x000000ff0900720c */ /* 0x000fc40003f66130 */
[----:B------:R-:W-:Y:S02]  /*0320*/  ISETP.LT.U32.AND P2, PT, R23, UR12, PT ;  /* 0x0000000c17007c0c */ /* 0x000fe4000bf41070 */
[C---:B------:R-:W-:Y:S02]  /*0330*/  ISETP.GE.U32.AND.EX P5, PT, R12.reuse, RZ, PT, P4 ;  /* 0x000000ff0c00720c */ /* 0x040fe40003fa6140 */
[----:B------:R-:W-:Y:S02]  /*0340*/  ISETP.LT.AND.EX P1, PT, R9, UR6, !P3, P1 ;  /* 0x0000000609007c0c */ /* 0x000fe4000df21310 */
[----:B------:R-:W-:Y:S02]  /*0350*/  ISETP.LT.AND.EX P2, PT, R12, UR6, !P5, P2 ;  /* 0x000000060c007c0c */ /* 0x000fe4000ef41320 */
[C---:B------:R-:W-:Y:S02]  /*0360*/  ISETP.GE.U32.AND P3, PT, R21.reuse, 0x10000, PT ;  /* 0x000100001500780c */ /* 0x040fe40003f66070 */
[----:B------:R-:W-:-:S02]  /*0370*/  ISETP.LT.U32.AND P4, PT, R21, UR12, PT ;  /* 0x0000000c15007c0c */ /* 0x000fc4000bf81070 */
        /* <DEDUP_REMOVED lines=15> */
[----:B--2---:R-:W-:-:S04]  /*0470*/  I2FP.F32.S32 R27, R20 ;  /* 0x00000014001b7245 */ /* 0x004fc80000201400 */
        /* <DEDUP_REMOVED lines=14> */
.L_x_315:
[----:B------:R-:W-:-:S04]  /*0560*/  LOP3.LUT R3, R27, 0x80000000, RZ, 0xc0, !PT ;  /* 0x800000001b037812 */ /* 0x000fc800078ec0ff */
[----:B------:R-:W-:-:S04]  /*0570*/  SHF.R.U32.HI R3, RZ, 0x18, R3 ;  /* 0x00000018ff037819 */ /* 0x000fc80000011603 */
[----:B------:R-:W-:-:S04]  /*0580*/  LOP3.LUT R2, R2, R3, RZ, 0xfc, !PT ;  /* 0x0000000302027212 */ /* 0x000fc800078efcff */
[----:B------:R-:W-:-:S07]  /*0590*/  PRMT R7, R2, 0x7610, R7 ;  /* 0x0000761002077816 */ /* 0x000fce0000000007 */
.L_x_314:
[----:B------:R-:W-:Y:S05]  /*05a0*/  BSYNC B0 ;  /* 0x0000000000007941 */ /* 0x000fea0003800000 */
.L_x_313:
[----:B-----5:R-:W-:Y:S01]  /*05b0*/  I2FP.F32.S32 R3, R15 ;  /* 0x0000000f00037245 */ /* 0x020fe20000201400 */
[----:B------:R-:W-:Y:S03]  /*05c0*/  BSSY B0, `(.L_x_316) ;  /* 0x0000013000007945 */ /* 0x000fe60003800000 */
        /* <DEDUP_REMOVED lines=14> */
.L_x_318:
[----:B------:R-:W-:-:S04]  /*06b0*/  LOP3.LUT R3, R3, 0x80000000, RZ, 0xc0, !PT ;  /* 0x8000000003037812 */ /* 0x000fc800078ec0ff */
[----:B------:R-:W-:-:S04]  /*06c0*/  SHF.R.U32.HI R3, RZ, 0x18, R3 ;  /* 0x00000018ff037819 */ /* 0x000fc80000011603 */
[----:B------:R-:W-:-:S04]  /*06d0*/  LOP3.LUT R2, R2, R3, RZ, 0xfc, !PT ;  /* 0x0000000302027212 */ /* 0x000fc800078efcff */
[----:B------:R-:W-:-:S07]  /*06e0*/  PRMT R24, R2, 0x7610, R24 ;  /* 0x0000761002187816 */ /* 0x000fce0000000018 */
.L_x_317:
[----:B------:R-:W-:Y:S05]  /*06f0*/  BSYNC B0 ;  /* 0x0000000000007941 */ /* 0x000fea0003800000 */
.L_x_316:
[----:B------:R-:W-:Y:S01]  /*0700*/  I2FP.F32.S32 R2, R16 ;  /* 0x0000001000027245 */ /* 0x000fe20000201400 */
[----:B------:R-:W-:Y:S01]  /*0710*/  BSSY B0, `(.L_x_319) ;  /* 0x0000015000007945 */ /* 0x000fe20003800000 */
[----:B------:R-:W-:Y:S02]  /*0720*/  IMAD.MOV.U32 R18, RZ, RZ, 0x80 ;  /* 0x00000080ff127424 */ /* 0x000fe400078e00ff */
[----:B------:R-:W-:Y:S01]  /*0730*/  LOP3.LUT R4, R2, 0x7fffffff, RZ, 0xc0, !PT ;  /* 0x7fffffff02047812 */ /* 0x000fe200078ec0ff */
[----:B------:R-:W-:-:S03]  /*0740*/  IMAD.MOV.U32 R19, RZ, RZ, 0x80 ;  /* 0x00000080ff137424 */ /* 0x000fc600078e00ff */
        /* <DEDUP_REMOVED lines=13> */
.L_x_321:
[----:B------:R-:W-:-:S04]  /*0820*/  LOP3.LUT R2, R2, 0x80000000, RZ, 0xc0, !PT ;  /* 0x8000000002027812 */ /* 0x000fc800078ec0ff */
[----:B------:R-:W-:-:S04]  /*0830*/  SHF.R.U32.HI R2, RZ, 0x18, R2 ;  /* 0x00000018ff027819 */ /* 0x000fc80000011602 */
[----:B------:R-:W-:-:S04]  /*0840*/  LOP3.LUT R2, R3, R2, RZ, 0xfc, !PT ;  /* 0x0000000203027212 */ /* 0x000fc800078efcff */
[----:B------:R-:W-:-:S07]  /*0850*/  PRMT R19, R2, 0x7610, R19 ;  /* 0x0000761002137816 */ /* 0x000fce0000000013 */
.L_x_320:
[----:B------:R-:W-:Y:S05]  /*0860*/  BSYNC B0 ;  /* 0x0000000000007941 */ /* 0x000fea0003800000 */
.L_x_319:
[----:B------:R-:W-:Y:S01]  /*0870*/  I2FP.F32.S32 R3, R17 ;  /* 0x0000001100037245 */ /* 0x000fe20000201400 */
        /* <DEDUP_REMOVED lines=15> */
.L_x_324:
[----:B------:R-:W-:-:S04]  /*0970*/  LOP3.LUT R3, R3, 0x80000000, RZ, 0xc0, !PT ;  /* 0x8000000003037812 */ /* 0x000fc800078ec0ff */
[----:B------:R-:W-:-:S04]  /*0980*/  SHF.R.U32.HI R3, RZ, 0x18, R3 ;  /* 0x00000018ff037819 */ /* 0x000fc80000011603 */
[----:B------:R-:W-:-:S04]  /*0990*/  LOP3.LUT R2, R2, R3, RZ, 0xfc, !PT ;  /* 0x0000000302027212 */ /* 0x000fc800078efcff */
[----:B------:R-:W-:-:S07]  /*09a0*/  PRMT R18, R2, 0x7610, R18 ;  /* 0x0000761002127816 */ /* 0x000fce0000000012 */
.L_x_323:
[----:B------:R-:W-:Y:S05]  /*09b0*/  BSYNC B0 ;  /* 0x0000000000007941 */ /* 0x000fea0003800000 */
.L_x_322:
        /* <DEDUP_REMOVED lines=19> */
.L_x_312:
        /* <DEDUP_REMOVED lines=8> */
.L_x_338:
[----:B------:R-:W-:-:S04]  /*0b70*/  LEA R4, P0, R0, UR4, 0x4 ;  /* 0x0000000400047c11 */ /* 0x000fc8000f8020ff */
[----:B------:R-:W-:-:S06]  /*0b80*/  LEA.HI.X R5, R0, UR5, R3, 0x4, P0 ;  /* 0x0000000500057c11 */ /* 0x000fcc00080f2403 */
[----:B------:R-:W2:Y:S01]  /*0b90*/  LDG.E.128 R4, desc[UR10][R4.64] ;  /* 0x0000000a04047981 */ /* 0x000ea2000c1e1d00 */
[----:B------:R-:W-:Y:S01]  /*0ba0*/  BSSY B0, `(.L_x_326) ;  /* 0x0000015000007945 */ /* 0x000fe20003800000 */
[----:B------:R-:W-:Y:S02]  /*0bb0*/  IMAD.MOV.U32 R2, RZ, RZ, 0x80 ;  /* 0x00000080ff027424 */ /* 0x000fe400078e00ff */
[----:B------:R-:W-:Y:S01]  /*0bc0*/  IMAD.MOV.U32 R9, RZ, RZ, 0x80 ;  /* 0x00000080ff097424 */ /* 0x000fe200078e00ff */
        /* <DEDUP_REMOVED lines=15> */
.L_x_328:
[----:B------:R-:W-:-:S04]  /*0cc0*/  LOP3.LUT R8, R11, 0x80000000, RZ, 0xc0, !PT ;  /* 0x800000000b087812 */ /* 0x000fc800078ec0ff */
[----:B------:R-:W-:-:S04]  /*0cd0*/  SHF.R.U32.HI R9, RZ, 0x18, R8 ;  /* 0x00000018ff097819 */ /* 0x000fc80000011608 */
[----:B------:R-:W-:-:S07]  /*0ce0*/  LOP3.LUT R9, R4, R9, RZ, 0xfc, !PT ;  /* 0x0000000904097212 */ /* 0x000fce00078efcff */
.L_x_327:
[----:B------:R-:W-:Y:S05]  /*0cf0*/  BSYNC B0 ;  /* 0x0000000000007941 */ /* 0x000fea0003800000 */
.L_x_326:
        /* <DEDUP_REMOVED lines=16> */
.L_x_331:
[----:B------:R-:W-:-:S04]  /*0e00*/  LOP3.LUT R2, R5, 0x80000000, RZ, 0xc0, !PT ;  /* 0x8000000005027812 */ /* 0x000fc800078ec0ff */
[----:B------:R-:W-:-:S04]  /*0e10*/  SHF.R.U32.HI R5, RZ, 0x18, R2 ;  /* 0x00000018ff057819 */ /* 0x000fc80000011602 */
[----:B------:R-:W-:-:S04]  /*0e20*/  LOP3.LUT R4, R4, R5, RZ, 0xfc, !PT ;  /* 0x0000000504047212 */ /* 0x000fc800078efcff */
[----:B------:R-:W-:-:S07]  /*0e30*/  PRMT R2, R4, 0x7610, R2 ;  /* 0x0000761004027816 */ /* 0x000fce0000000002 */
.L_x_330:
[----:B------:R-:W-:Y:S05]  /*0e40*/  BSYNC B0 ;  /* 0x0000000000007941 */ /* 0x000fea0003800000 */
.L_x_329:
        /* <DEDUP_REMOVED lines=18> */
.L_x_334:
[----:B------:R-:W-:-:S04]  /*0f70*/  LOP3.LUT R5, R11, 0x80000000, RZ, 0xc0, !PT ;  /* 0x800000000b057812 */ /* 0x000fc800078ec0ff */
[----:B------:R-:W-:-:S04]  /*0f80*/  SHF.R.U32.HI R5, RZ, 0x18, R5 ;  /* 0x00000018ff057819 */ /* 0x000fc80000011605 */
[----:B------:R-:W-:-:S07]  /*0f90*/  LOP3.LUT R5, R4, R5, RZ, 0xfc, !PT ;  /* 0x0000000504057212 */ /* 0x000fce00078efcff */
.L_x_333:
[----:B------:R-:W-:Y:S05]  /*0fa0*/  BSYNC B0 ;  /* 0x0000000000007941 */ /* 0x000fea0003800000 */
.L_x_332:
        /* <DEDUP_REMOVED lines=16> */
.L_x_337:
[----:B------:R-:W-:-:S04]  /*10b0*/  LOP3.LUT R6, R7, 0x80000000, RZ, 0xc0, !PT ;  /* 0x8000000007067812 */ /* 0x000fc800078ec0ff */
[----:B------:R-:W-:-:S04]  /*10c0*/  SHF.R.U32.HI R7, RZ, 0x18, R6 ;  /* 0x00000018ff077819 */ /* 0x000fc80000011606 */
[----:B------:R-:W-:-:S04]  /*10d0*/  LOP3.LUT R4, R4, R7, RZ, 0xfc, !PT ;  /* 0x0000000704047212 */ /* 0x000fc800078efcff */
[----:B------:R-:W-:-:S07]  /*10e0*/  PRMT R6, R4, 0x7610, R6 ;  /* 0x0000761004067816 */ /* 0x000fce0000000006 */
.L_x_336:
[----:B------:R-:W-:Y:S05]  /*10f0*/  BSYNC B0 ;  /* 0x0000000000007941 */ /* 0x000fea0003800000 */
.L_x_335:
        /* <DEDUP_REMOVED lines=16> */
.L_x_339:
        /* <DEDUP_REMOVED lines=16> */
.L_x_7799:


//--------------------- .text._ZN2at6native55_GLOBAL__N__de093ff9_22_ForeachBinaryOpList_cu_a911ec4325multi_tensor_apply_kernelINS1_18TensorListMetadataILi2EEENS1_11CopyFunctorIN3c1015Float8_e5m2fnuzEsLi2ELi1ELi1EEEJNS0_4CopyIS7_sEEEEEvT_T0_DpT1_ --------------------------
	.section	.text._ZN2at6native55_GLOBAL__N__de093ff9_22_ForeachBinaryOpList_cu_a911ec4325multi_tensor_apply_kernelINS1_18TensorListMetadataILi2EEENS1_11CopyFunctorIN3c1015Float8_e5m2fnuzEsLi2ELi1ELi1EEEJNS0_4CopyIS7_sEEEEEvT_T0_DpT1_,"ax",@progbits
	.align	128
.text._ZN2at6native55_GLOBAL__N__de093ff9_22_ForeachBinaryOpList_cu_a911ec4325multi_tensor_apply_kernelINS1_18TensorListMetadataILi2EEENS1_11CopyFunctorIN3c1015Float8_e5m2fnuzEsLi2ELi1ELi1EEEJNS0_4CopyIS7_sEEEEEvT_T0_DpT1_:
        .type           _ZN2at6native55_GLOBAL__N__de093ff9_22_ForeachBinaryOpList_cu_a911ec4325multi_tensor_apply_kernelINS1_18TensorListMetadataILi2EEENS1_11CopyFunctorIN3c1015Float8_e5m2fnuzEsLi2ELi1ELi1EEEJNS0_4CopyIS7_sEEEEEvT_T0_DpT1_,@function
        .size           _ZN2at6native55_GLOBAL__N__de093ff9_22_ForeachBinaryOpList_cu_a911ec4325multi_tensor_apply_kernelINS1_18TensorListMetadataILi2EEENS1_11CopyFunctorIN3c1015Float8_e5m2fnuzEsLi2ELi1ELi1EEEJNS0_4CopyIS7_sEEEEEvT_T0_DpT1_,(.L_x_7800 - _ZN2at6native55_GLOBAL__N__de093ff9_22_ForeachBinaryOpList_cu_a911ec4325multi_tensor_apply_kernelINS1_18TensorListMetadataILi2EEENS1_11CopyFunctorIN3c1015Float8_e5m2fnuzEsLi2ELi1ELi1EEEJNS0_4CopyIS7_sEEEEEvT_T0_DpT1_)
        .other          _ZN2at6native55_GLOBAL__N__de093ff9_22_ForeachBinaryOpList_cu_a911ec4325multi_tensor_apply_kernelINS1_18TensorListMetadataILi2EEENS1_11CopyFunctorIN3c1015Float8_e5m2fnuzEsLi2ELi1ELi1EEEJNS0_4CopyIS7_sEEEEEvT_T0_DpT1_,@"STO_CUDA_ENTRY STV_DEFAULT"
_ZN2at6native55_GLOBAL__N__de093ff9_22_ForeachBinaryOpList_cu_a911ec4325multi_tensor_apply_kernelINS1_18TensorListMetadataILi2EEENS1_11CopyFunctorIN3c1015Float8_e5m2fnuzEsLi2ELi1ELi1EEEJNS0_4CopyIS7_sEEEEEvT_T0_DpT1_:
        /* <DEDUP_REMOVED lines=31> */
.L_x_353:
        /* <DEDUP_REMOVED lines=8> */
[----:B------:R-:W-:-:S04]  /*0270*/  @P0 LEA R2, P1, R24, UR4, 0x1 ;  /* 0x0000000418020c11 */ /* 0x000fc8000f8208ff */
[----:B------:R-:W-:Y:S02]  /*0280*/  @P0 LEA.HI.X R3, R24, UR5, R18, 0x1, P1 ;  /* 0x0000000518030c11 */ /* 0x000fe400088f0c12 */
[----:B------:R-:W-:-:S03]  /*0290*/  IADD3 R20, P1, R17, R24, RZ ;  /* 0x0000001811147210 */ /* 0x000fc60007f3e0ff */
[----:B------:R0:W2:Y:S01]  /*02a0*/  @P0 LDG.E.U16 R14, desc[UR10][R2.64] ;  /* 0x0000000a020e0981 */ /* 0x0000a2000c1e1500 */
[--C-:B------:R-:W-:Y:S01]  /*02b0*/  IMAD.X R12, RZ, RZ, R18.reuse, P6 ;  /* 0x000000ffff0c7224 */ /* 0x100fe200030e0612 */
[C---:B------:R-:W-:Y:S01]  /*02c0*/  ISETP.GE.U32.AND P4, PT, R20.reuse, 0x10000, PT ;  /* 0x000100001400780c */ /* 0x040fe20003f86070 */
[----:B------:R-:W-:Y:S01]  /*02d0*/  IMAD.X R13, RZ, RZ, R18, P1 ;  /* 0x000000ffff0d7224 */ /* 0x000fe200008e0612 */
[C---:B------:R-:W-:Y:S02]  /*02e0*/  ISETP.GE.U32.AND P3, PT, R21.reuse, 0x10000, PT ;  /* 0x000100001500780c */ /* 0x040fe40003f66070 */
        /* <DEDUP_REMOVED lines=10> */
[C---:B0-----:R-:W-:Y:S02]  /*0390*/  @P4 LEA R2, P3, R20.reuse, UR4, 0x1 ;  /* 0x0000000414024c11 */ /* 0x041fe4000f8608ff */
[C---:B------:R-:W-:Y:S02]  /*03a0*/  @P1 LEA R4, P5, R21.reuse, UR4, 0x1 ;  /* 0x0000000415041c11 */ /* 0x040fe4000f8a08ff */
[----:B------:R-:W-:Y:S02]  /*03b0*/  @P4 LEA.HI.X R3, R20, UR5, R13, 0x1, P3 ;  /* 0x0000000514034c11 */ /* 0x000fe400098f0c0d */
[----:B------:R-:W-:Y:S02]  /*03c0*/  @P1 LEA.HI.X R5, R21, UR5, R12, 0x1, P5 ;  /* 0x0000000515051c11 */ /* 0x000fe4000a8f0c0c */
[C---:B------:R-:W-:Y:S01]  /*03d0*/  ISETP.GE.U32.AND.EX P6, PT, R9.reuse, RZ, PT, P6 ;  /* 0x000000ff0900720c */ /* 0x040fe20003fc6160 */
[----:B------:R-:W5:Y:S03]  /*03e0*/  @P4 LDG.E.U16 R11, desc[UR10][R2.64] ;  /* 0x0000000a020b4981 */ /* 0x000f66000c1e1500 */
[----:B------:R-:W-:Y:S01]  /*03f0*/  ISETP.LT.AND.EX P2, PT, R9, UR6, !P6, P2 ;  /* 0x0000000609007c0c */ /* 0x000fe2000f741320 */
[----:B------:R-:W5:Y:S01]  /*0400*/  @P1 LDG.E.U16 R10, desc[UR10][R4.64] ;  /* 0x0000000a040a1981 */ /* 0x000f62000c1e1500 */
[----:B------:R-:W-:Y:S01]  /*0410*/  IMAD.MOV.U32 R26, RZ, RZ, 0x80 ;  /* 0x00000080ff1a7424 */ /* 0x000fe200078e00ff */
[----:B------:R-:W-:Y:S10]  /*0420*/  BSSY B0, `(.L_x_341) ;  /* 0x0000019000007945 */ /* 0x000ff40003800000 */
[----:B------:R-:W-:-:S04]  /*0430*/  @P2 LEA R6, P6, R8, UR4, 0x1 ;  /* 0x0000000408062c11 */ /* 0x000fc8000f8c08ff */
[----:B------:R-:W-:Y:S01]  /*0440*/  @P2 LEA.HI.X R7, R8, UR5, R9, 0x1, P6 ;  /* 0x0000000508072c11 */ /* 0x000fe2000b0f0c09 */
[----:B------:R-:W-:-:S04]  /*0450*/  IMAD.MOV.U32 R25, RZ, RZ, 0x80 ;  /* 0x00000080ff197424 */ /* 0x000fc800078e00ff */
[----:B------:R0:W5:Y:S02]  /*0460*/  @P2 LDG.E.U16 R0, desc[UR10][R6.64] ;  /* 0x0000000a06002981 */ /* 0x000164000c1e1500 */
[----:B0-----:R-:W-:Y:S01]  /*0470*/  PRMT R7, R26, 0x7610, R7 ;  /* 0x000076101a077816 */ /* 0x001fe20000000007 */
[----:B--2---:R-:W0:Y:S02]  /*0480*/  I2F.S16 R23, R14 ;  /* 0x0000000e00177306 */ /* 0x004e240000101400 */
        /* <DEDUP_REMOVED lines=14> */
.L_x_343:
[----:B------:R-:W-:-:S04]  /*0570*/  LOP3.LUT R3, R23, 0x80000000, RZ, 0xc0, !PT ;  /* 0x8000000017037812 */ /* 0x000fc800078ec0ff */
[----:B------:R-:W-:-:S04]  /*0580*/  SHF.R.U32.HI R3, RZ, 0x18, R3 ;  /* 0x00000018ff037819 */ /* 0x000fc80000011603 */
[----:B------:R-:W-:-:S04]  /*0590*/  LOP3.LUT R2, R2, R3, RZ, 0xfc, !PT ;  /* 0x0000000302027212 */ /* 0x000fc800078efcff */
[----:B------:R-:W-:-:S07]  /*05a0*/  PRMT R7, R2, 0x7610, R7 ;  /* 0x0000761002077816 */ /* 0x000fce0000000007 */
.L_x_342:
[----:B------:R-:W-:Y:S05]  /*05b0*/  BSYNC B0 ;  /* 0x0000000000007941 */ /* 0x000fea0003800000 */
.L_x_341:
[----:B-----5:R-:W0:Y:S01]  /*05c0*/  I2F.S16 R3, R11 ;  /* 0x0000000b00037306 */ /* 0x020e220000101400 */
        /* <DEDUP_REMOVED lines=15> */
.L_x_346:
[----:B------:R-:W-:-:S04]  /*06c0*/  LOP3.LUT R3, R3, 0x80000000, RZ, 0xc0, !PT ;  /* 0x8000000003037812 */ /* 0x000fc800078ec0ff */
[----:B------:R-:W-:-:S04]  /*06d0*/  SHF.R.U32.HI R3, RZ, 0x18, R3 ;  /* 0x00000018ff037819 */ /* 0x000fc80000011603 */
[----:B------:R-:W-:-:S04]  /*06e0*/  LOP3.LUT R2, R2, R3, RZ, 0xfc, !PT ;  /* 0x0000000302027212 */ /* 0x000fc800078efcff */
[----:B------:R-:W-:-:S07]  /*06f0*/  PRMT R25, R2, 0x7610, R25 ;  /* 0x0000761002197816 */ /* 0x000fce0000000019 */
.L_x_345:
[----:B------:R-:W-:Y:S05]  /*0700*/  BSYNC B0 ;  /* 0x0000000000007941 */ /* 0x000fea0003800000 */
.L_x_344:
[----:B------:R-:W0:Y:S01]  /*0710*/  I2F.S16 R2, R10 ;  /* 0x0000000a00027306 */ /* 0x000e220000101400 */
        /* <DEDUP_REMOVED lines=17> */
.L_x_349:
[----:B------:R-:W-:-:S04]  /*0830*/  LOP3.LUT R2, R2, 0x80000000, RZ, 0xc0, !PT ;  /* 0x8000000002027812 */ /* 0x000fc800078ec0ff */
[----:B------:R-:W-:-:S04]  /*0840*/  SHF.R.U32.HI R2, RZ, 0x18, R2 ;  /* 0x00000018ff027819 */ /* 0x000fc80000011602 */
[----:B------:R-:W-:-:S04]  /*0850*/  LOP3.LUT R2, R3, R2, RZ, 0xfc, !PT ;  /* 0x0000000203027212 */ /* 0x000fc800078efcff */
[----:B------:R-:W-:-:S07]  /*0860*/  PRMT R23, R2, 0x7610, R23 ;  /* 0x0000761002177816 */ /* 0x000fce0000000017 */
.L_x_348:
[----:B------:R-:W-:Y:S05]  /*0870*/  BSYNC B0 ;  /* 0x0000000000007941 */ /* 0x000fea0003800000 */
.L_x_347:
[----:B------:R-:W0:Y:S01]  /*0880*/  I2F.S16 R3, R0 ;  /* 0x0000000000037306 */ /* 0x000e220000101400 */
        /* <DEDUP_REMOVED lines=15> */
.L_x_352:
[----:B------:R-:W-:-:S04]  /*0980*/  LOP3.LUT R3, R3, 0x80000000, RZ, 0xc0, !PT ;  /* 0x8000000003037812 */ /* 0x000fc800078ec0ff */
[----:B------:R-:W-:-:S04]  /*0990*/  SHF.R.U32.HI R3, RZ, 0x18, R3 ;  /* 0x00000018ff037819 */ /* 0x000fc80000011603 */
[----:B------:R-:W-:-:S04]  /*09a0*/  LOP3.LUT R2, R2, R3, RZ, 0xfc, !PT ;  /* 0x0000000302027212 */ /* 0x000fc800078efcff */
[----:B------:R-:W-:-:S07]  /*09b0*/  PRMT R22, R2, 0x7610, R22 ;  /* 0x0000761002167816 */ /* 0x000fce0000000016 */
.L_x_351:
[----:B------:R-:W-:Y:S05]  /*09c0*/  BSYNC B0 ;  /* 0x0000000000007941 */ /* 0x000fea0003800000 */
.L_x_350:
        /* <DEDUP_REMOVED lines=23> */
.L_x_340:
        /* <DEDUP_REMOVED lines=8> */
.L_x_366:
[----:B------:R-:W-:-:S04]  /*0bc0*/  LEA R2, P0, R0, UR4, 0x3 ;  /* 0x0000000400027c11 */ /* 0x000fc8000f8018ff */
[----:B------:R-:W-:-:S06]  /*0bd0*/  LEA.HI.X R3, R0, UR5, R5, 0x3, P0 ;  /* 0x0000000500037c11 */ /* 0x000fcc00080f1c05 */
[----:B------:R-:W2:Y:S01]  /*0be0*/  LDG.E.64 R2, desc[UR10][R2.64] ;  /* 0x0000000a02027981 */ /* 0x000ea2000c1e1b00 */
[----:B------:R-:W-:Y:S01]  /*0bf0*/  BSSY B0, `(.L_x_354) ;  /* 0x0000015000007945 */ /* 0x000fe20003800000 */
[----:B------:R-:W-:Y:S02]  /*0c00*/  IMAD.MOV.U32 R4, RZ, RZ, 0x80 ;  /* 0x00000080ff047424 */ /* 0x000fe400078e00ff */
[----:B------:R-:W-:Y:S01]  /*0c10*/  IMAD.MOV.U32 R7, RZ, RZ, 0x80 ;  /* 0x00000080ff077424 */ /* 0x000fe200078e00ff */
        /* <DEDUP_REMOVED lines=15> */
.L_x_356:
[----:B------:R-:W-:-:S04]  /*0d10*/  LOP3.LUT R7, R9, 0x80000000, RZ, 0xc0, !PT ;  /* 0x8000000009077812 */ /* 0x000fc800078ec0ff */
[----:B------:R-:W-:-:S04]  /*0d20*/  SHF.R.U32.HI R7, RZ, 0x18, R7 ;  /* 0x00000018ff077819 */ /* 0x000fc80000011607 */
[----:B------:R-:W-:-:S07]  /*0d30*/  LOP3.LUT R7, R6, R7, RZ, 0xfc, !PT ;  /* 0x0000000706077212 */ /* 0x000fce00078efcff */
.L_x_355:
[----:B------:R-:W-:Y:S05]  /*0d40*/  BSYNC B0 ;  /* 0x0000000000007941 */ /* 0x000fea0003800000 */
.L_x_354:
[----:B------:R-:W0:Y:S01]  /*0d50*/  I2F.S16 R9, R2.H1 ;  /* 0x1000000200097306 */ /* 0x000e220000101400 */
        /* <DEDUP_REMOVED lines=15> */
.L_x_359:
[----:B------:R-:W-:-:S04]  /*0e50*/  LOP3.LUT R4, R9, 0x80000000, RZ, 0xc0, !PT ;  /* 0x8000000009047812 */ /* 0x000fc800078ec0ff */
[----:B------:R-:W-:-:S04]  /*0e60*/  SHF.R.U32.HI R9, RZ, 0x18, R4 ;  /* 0x00000018ff097819 */ /* 0x000fc80000011604 */
[----:B------:R-:W-:-:S04]  /*0e70*/  LOP3.LUT R2, R2, R9, RZ, 0xfc, !PT ;  /* 0x0000000902027212 */ /* 0x000fc800078efcff */
[----:B------:R-:W-:-:S07]  /*0e80*/  PRMT R4, R2, 0x7610, R4 ;  /* 0x0000761002047816 */ /* 0x000fce0000000004 */
.L_x_358:
[----:B------:R-:W-:Y:S05]  /*0e90*/  BSYNC B0 ;  /* 0x0000000000007941 */ /* 0x000fea0003800000 */
.L_x_357:
        /* <DEDUP_REMOVED lines=18> */
.L_x_362:
[----:B------:R-:W-:-:S04]  /*0fc0*/  LOP3.LUT R8, R9, 0x80000000, RZ, 0xc0, !PT ;  /* 0x8000000009087812 */ /* 0x000fc800078ec0ff */
[----:B------:R-:W-:-:S04]  /*0fd0*/  SHF.R.U32.HI R9, RZ, 0x18, R8 ;  /* 0x00000018ff097819 */ /* 0x000fc80000011608 */
[----:B------:R-:W-:-:S04]  /*0fe0*/  LOP3.LUT R2, R2, R9, RZ, 0xfc, !PT ;  /* 0x0000000902027212 */ /* 0x000fc800078efcff */
[----:B------:R-:W-:-:S07]  /*0ff0*/  PRMT R8, R2, 0x7610, R8 ;  /* 0x0000761002087816 */ /* 0x000fce0000000008 */
.L_x_361:
[----:B------:R-:W-:Y:S05]  /*1000*/  BSYNC B0 ;  /* 0x0000000000007941 */ /* 0x000fea0003800000 */
.L_x_360:
        /* <DEDUP_REMOVED lines=16> */
.L_x_365:
[----:B------:R-:W-:-:S04]  /*1110*/  LOP3.LUT R3, R3, 0x80000000, RZ, 0xc0, !PT ;  /* 0x8000000003037812 */ /* 0x000fc800078ec0ff */
[----:B------:R-:W-:-:S04]  /*1120*/  SHF.R.U32.HI R3, RZ, 0x18, R3 ;  /* 0x00000018ff037819 */ /* 0x000fc80000011603 */
[----:B------:R-:W-:-:S04]  /*1130*/  LOP3.LUT R2, R2, R3, RZ, 0xfc, !PT ;  /* 0x0000000302027212 */ /* 0x000fc800078efcff */
[----:B------:R-:W-:-:S07]  /*1140*/  PRMT R6, R2, 0x7610, R6 ;  /* 0x0000761002067816 */ /* 0x000fce0000000006 */
.L_x_364:
[----:B------:R-:W-:Y:S05]  /*1150*/  BSYNC B0 ;  /* 0x0000000000007941 */ /* 0x000fea0003800000 */
.L_x_363:
        /* <DEDUP_REMOVED lines=16> */
.L_x_367:
        /* <DEDUP_REMOVED lines=10> */
.L_x_7800:


//--------------------- .text._ZN2at6native55_GLOBAL__N__de093ff9_22_ForeachBinaryOpList_cu_a911ec4325multi_tensor_apply_kernelINS1_18TensorListMetadataILi2EEENS1_11CopyFunctorIN3c1015Float8_e5m2fnuzElLi2ELi1ELi1EEEJNS0_4CopyIS7_lEEEEEvT_T0_DpT1_ --------------------------
	.section	.text._ZN2at6native55_GLOBAL__N__de093ff9_22_ForeachBinaryOpList_cu_a911ec4325multi_tensor_apply_kernelINS1_18TensorListMetadataILi2EEENS1_11CopyFunctorIN3c1015Float8_e5m2fnuzElLi2ELi1ELi1EEEJNS0_4CopyIS7_lEEEEEvT_T0_DpT1_,"ax",@progbits
	.align	128
.text._ZN2at6native55_GLOBAL__N__de093ff9_22_ForeachBinaryOpList_cu_a911ec4325multi_tensor_apply_kernelINS1_18TensorListMetadataILi2EEENS1_11CopyFunctorIN3c1015Float8_e5m2fnuzElLi2ELi1ELi1EEEJNS0_4CopyIS7_lEEEEEvT_T0_DpT1_:
        .type           _ZN2at6native55_GLOBAL__N__de093ff9_22_ForeachBinaryOpList_cu_a911ec4325multi_tensor_apply_kernelINS1_18TensorListMetadataILi2EEENS1_11CopyFunctorIN3c1015Float8_e5m2fnuzElLi2ELi1ELi1EEEJNS0_4CopyIS7_lEEEEEvT_T0_DpT1_,@function
        .size           _ZN2at6native55_GLOBAL__N__de093ff9_22_ForeachBinaryOpList_cu_a911ec4325multi_tensor_apply_kernelINS1_18TensorListMetadataILi2EEENS1_11CopyFunctorIN3c1015Float8_e5m2fnuzElLi2ELi1ELi1EEEJNS0_4CopyIS7_lEEEEEvT_T0_DpT1_,(.L_x_7801 - _ZN2at6native55_GLOBAL__N__de093ff9_22_ForeachBinaryOpList_cu_a911ec4325multi_tensor_apply_kernelINS1_18TensorListMetadataILi2EEENS1_11CopyFunctorIN3c1015Float8_e5m2fnuzElLi2ELi1ELi1EEEJNS0_4CopyIS7_lEEEEEvT_T0_DpT1_)
        .other          _ZN2at6native55_GLOBAL__N__de093ff9_22_ForeachBinaryOpList_cu_a911ec4325multi_tensor_apply_kernelINS1_18TensorListMetadataILi2EEENS1_11CopyFunctorIN3c1015Float8_e5m2fnuzElLi2ELi1ELi1EEEJNS0_4CopyIS7_lEEEEEvT_T0_DpT1_,@"STO_CUDA_ENTRY STV_DEFAULT"
_ZN2at6native55_GLOBAL__N__de093ff9_22_ForeachBinaryOpList_cu_a911ec4325multi_tensor_apply_kernelINS1_18TensorListMetadataILi2EEENS1_11CopyFunctorIN3c1015Float8_e5m2fnuzElLi2ELi1ELi1EEEJNS0_4CopyIS7_lEEEEEvT_T0_DpT1_:
        /* <DEDUP_REMOVED lines=30> */
.L_x_381:
[----:B0-----:R-:W-:Y:S01]  /*01e0*/  IADD3 R29, P1, R0, R4, RZ ;  /* 0x00000004001d7210 */ /* 0x001fe20007f3e0ff */
[----:B-12---:R-:W-:-:S03]  /*01f0*/  IMAD R22, R2, 0x3, RZ ;  /* 0x0000000302167824 */ /* 0x006fc600078e02ff */
        /* <DEDUP_REMOVED lines=9> */
[----:B------:R0:W2:Y:S01]  /*0290*/  @P0 LDG.E.64 R8, desc[UR10][R18.64] ;  /* 0x0000000a12080981 */ /* 0x0000a2000c1e1b00 */
[C---:B------:R-:W-:Y:S01]  /*02a0*/  ISETP.GE.U32.AND P4, PT, R20.reuse, 0x10000, PT ;  /* 0x000100001400780c */ /* 0x040fe20003f86070 */
[--C-:B------:R-:W-:Y:S01]  /*02b0*/  IMAD.X R3, RZ, RZ, R17.reuse, P1 ;  /* 0x000000ffff037224 */ /* 0x100fe200008e0611 */
[----:B------:R-:W-:Y:S01]  /*02c0*/  ISETP.LT.U32.AND P1, PT, R20, UR12, PT ;  /* 0x0000000c14007c0c */ /* 0x000fe2000bf21070 */
[----:B------:R-:W-:Y:S01]  /*02d0*/  IMAD.X R6, RZ, RZ, R17, P5 ;  /* 0x000000ffff067224 */ /* 0x000fe200028e0611 */
[----:B------:R-:W-:Y:S02]  /*02e0*/  ISETP.GE.U32.AND P2, PT, R23, 0x10000, PT ;  /* 0x000100001700780c */ /* 0x000fe40003f46070 */
[----:B------:R-:W-:Y:S02]  /*02f0*/  ISETP.GE.U32.AND.EX P4, PT, R3, RZ, PT, P4 ;  /* 0x000000ff0300720c */ /* 0x000fe40003f86140 */
[----:B------:R-:W-:Y:S02]  /*0300*/  ISETP.LT.U32.AND P5, PT, R23, UR12, PT ;  /* 0x0000000c17007c0c */ /* 0x000fe4000bfa1070 */
[----:B------:R-:W-:-:S02]  /*0310*/  ISETP.LT.AND.EX P1, PT, R3, UR6, !P4, P1 ;  /* 0x0000000603007c0c */ /* 0x000fc4000e721310 */
[----:B------:R-:W-:Y:S02]  /*0320*/  ISETP.GE.U32.AND.EX P2, PT, R6, RZ, PT, P2 ;  /* 0x000000ff0600720c */ /* 0x000fe40003f46120 */
[----:B------:R-:W-:Y:S02]  /*0330*/  IADD3 R22, P6, R22, R29, RZ ;  /* 0x0000001d16167210 */ /* 0x000fe40007fde0ff */
[----:B------:R-:W-:Y:S02]  /*0340*/  ISETP.LT.AND.EX P5, PT, R6, UR6, !P2, P5 ;  /* 0x0000000606007c0c */ /* 0x000fe4000d7a1350 */
[C---:B------:R-:W-:Y:S01]  /*0350*/  ISETP.GE.U32.AND P3, PT, R22.reuse, 0x10000, PT ;  /* 0x000100001600780c */ /* 0x040fe20003f66070 */
[----:B------:R-:W-:Y:S01]  /*0360*/  IMAD.X R7, RZ, RZ, R17, P6 ;  /* 0x000000ffff077224 */ /* 0x000fe200030e0611 */
[----:B------:R-:W-:-:S03]  /*0370*/  ISETP.LT.U32.AND P4, PT, R22, UR12, PT ;  /* 0x0000000c16007c0c */ /* 0x000fc6000bf81070 */
[C---:B------:R-:W-:Y:S02]  /*0380*/  @P1 LEA R24, P2, R20.reuse, UR4, 0x3 ;  /* 0x0000000414181c11 */ /* 0x040fe4000f8418ff */
[----:B------:R-:W-:Y:S02]  /*0390*/  ISETP.GE.U32.AND.EX P3, PT, R7, RZ, PT, P3 ;  /* 0x000000ff0700720c */ /* 0x000fe40003f66130 */
[----:B------:R-:W-:Y:S02]  /*03a0*/  @P1 LEA.HI.X R25, R20, UR5, R3, 0x3, P2 ;  /* 0x0000000514191c11 */ /* 0x000fe400090f1c03 */
[----:B------:R-:W-:Y:S02]  /*03b0*/  @P5 LEA R26, P2, R23, UR4, 0x3 ;  /* 0x00000004171a5c11 */ /* 0x000fe4000f8418ff */
[----:B------:R-:W-:Y:S01]  /*03c0*/  ISETP.LT.AND.EX P4, PT, R7, UR6, !P3, P4 ;  /* 0x0000000607007c0c */ /* 0x000fe2000df81340 */
[----:B------:R-:W-:Y:S01]  /*03d0*/  IMAD.MOV.U32 R21, RZ, RZ, 0x80 ;  /* 0x00000080ff157424 */ /* 0x000fe200078e00ff */
[----:B------:R-:W-:Y:S01]  /*03e0*/  @P5 LEA.HI.X R27, R23, UR5, R6, 0x3, P2 ;  /* 0x00000005171b5c11 */ /* 0x000fe200090f1c06 */
[----:B------:R-:W-:Y:S01]  /*03f0*/  BSSY B0, `(.L_x_369) ;  /* 0x000001d000007945 */ /* 0x000fe20003800000 */
[----:B------:R1:W5:Y:S04]  /*0400*/  @P1 LDG.E.64 R10, desc[UR10][R24.64] ;  /* 0x0000000a180a1981 */ /* 0x000368000c1e1b00 */
[----:B------:R-:W5:Y:S05]  /*0410*/  @P5 LDG.E.64 R12, desc[UR10][R26.64] ;  /* 0x0000000a1a0c5981 */ /* 0x000f6a000c1e1b00 */
[----:B0-----:R-:W-:-:S04]  /*0420*/  @P4 LEA R18, P3, R22, UR4, 0x3 ;  /* 0x0000000416124c11 */ /* 0x001fc8000f8618ff */
[----:B------:R-:W-:-:S05]  /*0430*/  @P4 LEA.HI.X R19, R22, UR5, R7, 0x3, P3 ;  /* 0x0000000516134c11 */ /* 0x000fca00098f1c07 */
[----:B------:R0:W5:Y:S01]  /*0440*/  @P4 LDG.E.64 R14, desc[UR10][R18.64] ;  /* 0x0000000a120e4981 */ /* 0x000162000c1e1b00 */
[----:B-1----:R-:W-:Y:S01]  /*0450*/  PRMT R24, R21, 0x7610, R24 ;  /* 0x0000761015187816 */ /* 0x002fe20000000018 */
[----:B0-----:R-:W-:-:S05]  /*0460*/  IMAD.MOV.U32 R18, RZ, RZ, 0x80 ;  /* 0x00000080ff127424 */ /* 0x001fca00078e00ff */
[----:B------:R-:W-:Y:S01]  /*0470*/  PRMT R21, R18, 0x7610, R21 ;  /* 0x0000761012157816 */ /* 0x000fe20000000015 */
[----:B--2---:R-:W0:Y:S02]  /*0480*/  I2F.S64 R16, R8 ;  /* 0x0000000800107312 */ /* 0x004e240000301400 */
        /* <DEDUP_REMOVED lines=15> */
.L_x_371:
[----:B------:R-:W-:-:S04]  /*0580*/  LOP3.LUT R16, R16, 0x80000000, RZ, 0xc0, !PT ;  /* 0x8000000010107812 */ /* 0x000fc800078ec0ff */
[----:B------:R-:W-:-:S04]  /*0590*/  SHF.R.U32.HI R19, RZ, 0x18, R16 ;  /* 0x00000018ff137819 */ /* 0x000fc80000011610 */
[----:B------:R-:W-:-:S04]  /*05a0*/  LOP3.LUT R18, R18, R19, RZ, 0xfc, !PT ;  /* 0x0000001312127212 */ /* 0x000fc800078efcff */
[----:B------:R-:W-:-:S07]  /*05b0*/  PRMT R21, R18, 0x7610, R21 ;  /* 0x0000761012157816 */ /* 0x000fce0000000015 */
.L_x_370:
[----:B------:R-:W-:Y:S05]  /*05c0*/  BSYNC B0 ;  /* 0x0000000000007941 */ /* 0x000fea0003800000 */
.L_x_369:
[----:B-----5:R-:W0:Y:S01]  /*05d0*/  I2F.S64 R16, R10 ;  /* 0x0000000a00107312 */ /* 0x020e220000301400 */
        /* <DEDUP_REMOVED lines=15> */
.L_x_374:
[----:B------:R-:W-:-:S04]  /*06d0*/  LOP3.LUT R16, R16, 0x80000000, RZ, 0xc0, !PT ;  /* 0x8000000010107812 */ /* 0x000fc800078ec0ff */
[----:B------:R-:W-:-:S04]  /*06e0*/  SHF.R.U32.HI R19, RZ, 0x18, R16 ;  /* 0x00000018ff137819 */ /* 0x000fc80000011610 */
[----:B------:R-:W-:-:S04]  /*06f0*/  LOP3.LUT R18, R18, R19, RZ, 0xfc, !PT ;  /* 0x0000001312127212 */ /* 0x000fc800078efcff */
[----:B------:R-:W-:-:S07]  /*0700*/  PRMT R24, R18, 0x7610, R24 ;  /* 0x0000761012187816 */ /* 0x000fce0000000018 */
.L_x_373:
[----:B------:R-:W-:Y:S05]  /*0710*/  BSYNC B0 ;  /* 0x0000000000007941 */ /* 0x000fea0003800000 */
.L_x_372:
[----:B------:R-:W0:Y:S01]  /*0720*/  I2F.S64 R16, R12 ;  /* 0x0000000c00107312 */ /* 0x000e220000301400 */
        /* <DEDUP_REMOVED lines=18> */
.L_x_377:
[----:B------:R-:W-:-:S04]  /*0850*/  LOP3.LUT R16, R16, 0x80000000, RZ, 0xc0, !PT ;  /* 0x8000000010107812 */ /* 0x000fc800078ec0ff */
[----:B------:R-:W-:-:S04]  /*0860*/  SHF.R.U32.HI R16, RZ, 0x18, R16 ;  /* 0x00000018ff107819 */ /* 0x000fc80000011610 */
[----:B------:R-:W-:-:S04]  /*0870*/  LOP3.LUT R16, R19, R16, RZ, 0xfc, !PT ;  /* 0x0000001013107212 */ /* 0x000fc800078efcff */
[----:B------:R-:W-:-:S07]  /*0880*/  PRMT R26, R16, 0x7610, R26 ;  /* 0x00007610101a7816 */ /* 0x000fce000000001a */
.L_x_376:
[----:B------:R-:W-:Y:S05]  /*0890*/  BSYNC B0 ;  /* 0x0000000000007941 */ /* 0x000fea0003800000 */
.L_x_375:
[----:B------:R-:W0:Y:S01]  /*08a0*/  I2F.S64 R16, R14 ;  /* 0x0000000e00107312 */ /* 0x000e220000301400 */
        /* <DEDUP_REMOVED lines=16> */
.L_x_380:
[----:B------:R-:W-:-:S04]  /*09b0*/  LOP3.LUT R16, R16, 0x80000000, RZ, 0xc0, !PT ;  /* 0x8000000010107812 */ /* 0x000fc800078ec0ff */
[----:B------:R-:W-:-:S04]  /*09c0*/  SHF.R.U32.HI R16, RZ, 0x18, R16 ;  /* 0x00000018ff107819 */ /* 0x000fc80000011610 */
[----:B------:R-:W-:-:S04]  /*09d0*/  LOP3.LUT R16, R19, R16, RZ, 0xfc, !PT ;  /* 0x0000001013107212 */ /* 0x000fc800078efcff */
[----:B------:R-:W-:-:S07]  /*09e0*/  PRMT R25, R16, 0x7610, R25 ;  /* 0x0000761010197816 */ /* 0x000fce0000000019 */
.L_x_379:
[----:B------:R-:W-:Y:S05]  /*09f0*/  BSYNC B0 ;  /* 0x0000000000007941 */ /* 0x000fea0003800000 */
.L_x_378:
        /* <DEDUP_REMOVED lines=19> */
.L_x_368:
        /* <DEDUP_REMOVED lines=8> */
.L_x_394:
[----:B------:R-:W-:-:S04]  /*0bb0*/  LEA R14, P0, R0, UR4, 0x5 ;  /* 0x00000004000e7c11 */ /* 0x000fc8000f8028ff */
[----:B------:R-:W-:-:S05]  /*0bc0*/  LEA.HI.X R15, R0, UR5, R3, 0x5, P0 ;  /* 0x00000005000f7c11 */ /* 0x000fca00080f2c03 */
[----:B------:R-:W2:Y:S04]  /*0bd0*/  LDG.E.128 R4, desc[UR10][R14.64] ;  /* 0x0000000a0e047981 */ /* 0x000ea8000c1e1d00 */
[----:B------:R0:W5:Y:S01]  /*0be0*/  LDG.E.128 R8, desc[UR10][R14.64+0x10] ;  /* 0x0000100a0e087981 */ /* 0x000162000c1e1d00 */
[----:B------:R-:W-:Y:S01]  /*0bf0*/  BSSY B0, `(.L_x_382) ;  /* 0x0000016000007945 */ /* 0x000fe20003800000 */
[----:B------:R-:W-:Y:S02]  /*0c00*/  IMAD.MOV.U32 R2, RZ, RZ, 0x80 ;  /* 0x00000080ff027424 */ /* 0x000fe400078e00ff */
[----:B------:R-:W-:Y:S01]  /*0c10*/  IMAD.MOV.U32 R13, RZ, RZ, 0x80 ;  /* 0x00000080ff0d7424 */ /* 0x000fe200078e00ff */
[----:B--2---:R-:W1:Y:S02]  /*0c20*/  I2F.S64 R5, R4 ;  /* 0x0000000400057312 */ /* 0x004e640000301400 */
[----:B-1----:R-:W-:-:S04]  /*0c30*/  LOP3.LUT R12, R5, 0x7fffffff, RZ, 0xc0, !PT ;  /* 0x7fffffff050c7812 */ /* 0x002fc800078ec0ff */
        /* <DEDUP_REMOVED lines=13> */
.L_x_384:
[----:B------:R-:W-:-:S04]  /*0d10*/  LOP3.LUT R5, R5, 0x80000000, RZ, 0xc0, !PT ;  /* 0x8000000005057812 */ /* 0x000fc800078ec0ff */
[----:B------:R-:W-:-:S04]  /*0d20*/  SHF.R.U32.HI R5, RZ, 0x18, R5 ;  /* 0x00000018ff057819 */ /* 0x000fc80000011605 */
[----:B------:R-:W-:-:S04]  /*0d30*/  LOP3.LUT R4, R4, R5, RZ, 0xfc, !PT ;  /* 0x0000000504047212 */ /* 0x000fc800078efcff */
[----:B------:R-:W-:-:S07]  /*0d40*/  PRMT R13, R4, 0x7610, R13 ;  /* 0x00007610040d7816 */ /* 0x000fce000000000d */
.L_x_383:
[----:B------:R-:W-:Y:S05]  /*0d50*/  BSYNC B0 ;  /* 0x0000000000007941 */ /* 0x000fea0003800000 */
.L_x_382:
        /* <DEDUP_REMOVED lines=16> */
.L_x_387:
[----:B------:R-:W-:-:S04]  /*0e60*/  LOP3.LUT R2, R7, 0x80000000, RZ, 0xc0, !PT ;  /* 0x8000000007027812 */ /* 0x000fc800078ec0ff */
[----:B------:R-:W-:-:S04]  /*0e70*/  SHF.R.U32.HI R5, RZ, 0x18, R2 ;  /* 0x00000018ff057819 */ /* 0x000fc80000011602 */
[----:B------:R-:W-:-:S04]  /*0e80*/  LOP3.LUT R4, R4, R5, RZ, 0xfc, !PT ;  /* 0x0000000504047212 */ /* 0x000fc800078efcff */
[----:B------:R-:W-:-:S07]  /*0e90*/  PRMT R2, R4, 0x7610, R2 ;  /* 0x0000761004027816 */ /* 0x000fce0000000002 */
.L_x_386:
[----:B------:R-:W-:Y:S05]  /*0ea0*/  BSYNC B0 ;  /* 0x0000000000007941 */ /* 0x000fea0003800000 */
.L_x_385:
[----:B-----5:R-:W0:Y:S01]  /*0eb0*/  I2F.S64 R9, R8 ;  /* 0x0000000800097312 */ /* 0x020e220000301400 */
        /* <DEDUP_REMOVED lines=17> */
.L_x_390:
[----:B------:R-:W-:-:S04]  /*0fd0*/  LOP3.LUT R5, R9, 0x80000000, RZ, 0xc0, !PT ;  /* 0x8000000009057812 */ /* 0x000fc800078ec0ff */
[----:B------:R-:W-:-:S04]  /*0fe0*/  SHF.R.U32.HI R5, RZ, 0x18, R5 ;  /* 0x00000018ff057819 */ /* 0x000fc80000011605 */
[----:B------:R-:W-:-:S07]  /*0ff0*/  LOP3.LUT R5, R4, R5, RZ, 0xfc, !PT ;  /* 0x0000000504057212 */ /* 0x000fce00078efcff */
.L_x_389:
[----:B------:R-:W-:Y:S05]  /*1000*/  BSYNC B0 ;  /* 0x0000000000007941 */ /* 0x000fea0003800000 */
.L_x_388:
        /* <DEDUP_REMOVED lines=16> */
.L_x_393:
[----:B------:R-:W-:-:S04]  /*1110*/  LOP3.LUT R6, R11, 0x80000000, RZ, 0xc0, !PT ;  /* 0x800000000b067812 */ /* 0x000fc800078ec0ff */
[----:B------:R-:W-:-:S04]  /*1120*/  SHF.R.U32.HI R7, RZ, 0x18, R6 ;  /* 0x00000018ff077819 */ /* 0x000fc80000011606 */
[----:B------:R-:W-:-:S04]  /*1130*/  LOP3.LUT R4, R4, R7, RZ, 0xfc, !PT ;  /* 0x0000000704047212 */ /* 0x000fc800078efcff */
[----:B------:R-:W-:-:S07]  /*1140*/  PRMT R6, R4, 0x7610, R6 ;  /* 0x0000761004067816 */ /* 0x000fce0000000006 */
.L_x_392:
[----:B------:R-:W-:Y:S05]  /*1150*/  BSYNC B0 ;  /* 0x0000000000007941 */ /* 0x000fea0003800000 */
.L_x_391:
        /* <DEDUP_REMOVED lines=16> */
.L_x_395:
        /* <DEDUP_REMOVED lines=10> */
.L_x_7801:


//--------------------- .text._ZN2at6native55_GLOBAL__N__de093ff9_22_ForeachBinaryOpList_cu_a911ec4325multi_tensor_apply_kernelINS1_18TensorListMetadataILi2EEENS1_11CopyFunctorIN3c1015Float8_e5m2fnuzEaLi2ELi1ELi1EEEJNS0_4CopyIS7_aEEEEEvT_T0_DpT1_ --------------------------
	.section	.text._ZN2at6native55_GLOBAL__N__de093ff9_22_ForeachBinaryOpList_cu_a911ec4325multi_tensor_apply_kernelINS1_18TensorListMetadataILi2EEENS1_11CopyFunctorIN3c1015Float8_e5m2fnuzEaLi2ELi1ELi1EEEJNS0_4CopyIS7_aEEEEEvT_T0_DpT1_,"ax",@progbits
	.align	128
.text._ZN2at6native55_GLOBAL__N__de093ff9_22_ForeachBinaryOpList_cu_a911ec4325multi_tensor_apply_kernelINS1_18TensorListMetadataILi2EEENS1_11CopyFunctorIN3c1015Float8_e5m2fnuzEaLi2ELi1ELi1EEEJNS0_4CopyIS7_aEEEEEvT_T0_DpT1_:
        .type           _ZN2at6native55_GLOBAL__N__de093ff9_22_ForeachBinaryOpList_cu_a911ec4325multi_tensor_apply_kernelINS1_18TensorListMetadataILi2EEENS1_11CopyFunctorIN3c1015Float8_e5m2fnuzEaLi2ELi1ELi1EEEJNS0_4CopyIS7_aEEEEEvT_T0_DpT1_,@function
        .size           _ZN2at6native55_GLOBAL__N__de093ff9_22_ForeachBinaryOpList_cu_a911ec4325multi_tensor_apply_kernelINS1_18TensorListMetadataILi2EEENS1_11CopyFunctorIN3c1015Float8_e5m2fnuzEaLi2ELi1ELi1EEEJNS0_4CopyIS7_aEEEEEvT_T0_DpT1_,(.L_x_7802 - _ZN2at6native55_GLOBAL__N__de093ff9_22_ForeachBinaryOpList_cu_a911ec4325multi_tensor_apply_kernelINS1_18TensorListMetadataILi2EEENS1_11CopyFunctorIN3c1015Float8_e5m2fnuzEaLi2ELi1ELi1EEEJNS0_4CopyIS7_aEEEEEvT_T0_DpT1_)
        .other          _ZN2at6native55_GLOBAL__N__de093ff9_22_ForeachBinaryOpList_cu_a911ec4325multi_tensor_apply_kernelINS1_18TensorListMetadataILi2EEENS1_11CopyFunctorIN3c1015Float8_e5m2fnuzEaLi2ELi1ELi1EEEJNS0_4CopyIS7_aEEEEEvT_T0_DpT1_,@"STO_CUDA_ENTRY STV_DEFAULT"
_ZN2at6native55_GLOBAL__N__de093ff9_22_ForeachBinaryOpList_cu_a911ec4325multi_tensor_apply_kernelINS1_18TensorListMetadataILi2EEENS1_11CopyFunctorIN3c1015Float8_e5m2fnuzEaLi2ELi1ELi1EEEJNS0_4CopyIS7_aEEEEEvT_T0_DpT1_:
        /* <DEDUP_REMOVED lines=30> */
.L_x_409:
        /* <DEDUP_REMOVED lines=56> */
.L_x_399:
[----:B------:R-:W-:-:S04]  /*0560*/  LOP3.LUT R3, R21, 0x80000000, RZ, 0xc0, !PT ;  /* 0x8000000015037812 */ /* 0x000fc800078ec0ff */
[----:B------:R-:W-:-:S04]  /*0570*/  SHF.R.U32.HI R3, RZ, 0x18, R3 ;  /* 0x00000018ff037819 */ /* 0x000fc80000011603 */
[----:B------:R-:W-:-:S04]  /*0580*/  LOP3.LUT R2, R2, R3, RZ, 0xfc, !PT ;  /* 0x0000000302027212 */ /* 0x000fc800078efcff */
[----:B------:R-:W-:-:S07]  /*0590*/  PRMT R7, R2, 0x7610, R7 ;  /* 0x0000761002077816 */ /* 0x000fce0000000007 */
.L_x_398:
[----:B------:R-:W-:Y:S05]  /*05a0*/  BSYNC B0 ;  /* 0x0000000000007941 */ /* 0x000fea0003800000 */
.L_x_397:
        /* <DEDUP_REMOVED lines=16> */
.L_x_402:
[----:B------:R-:W-:-:S04]  /*06b0*/  LOP3.LUT R3, R3, 0x80000000, RZ, 0xc0, !PT ;  /* 0x8000000003037812 */ /* 0x000fc800078ec0ff */
[----:B------:R-:W-:-:S04]  /*06c0*/  SHF.R.U32.HI R3, RZ, 0x18, R3 ;  /* 0x00000018ff037819 */ /* 0x000fc80000011603 */
[----:B------:R-:W-:-:S04]  /*06d0*/  LOP3.LUT R2, R2, R3, RZ, 0xfc, !PT ;  /* 0x0000000302027212 */ /* 0x000fc800078efcff */
[----:B------:R-:W-:-:S07]  /*06e0*/  PRMT R23, R2, 0x7610, R23 ;  /* 0x0000761002177816 */ /* 0x000fce0000000017 */
.L_x_401:
[----:B------:R-:W-:Y:S05]  /*06f0*/  BSYNC B0 ;  /* 0x0000000000007941 */ /* 0x000fea0003800000 */
.L_x_400:
        /* <DEDUP_REMOVED lines=18> */
.L_x_405:
[----:B------:R-:W-:-:S04]  /*0820*/  LOP3.LUT R2, R2, 0x80000000, RZ, 0xc0, !PT ;  /* 0x8000000002027812 */ /* 0x000fc800078ec0ff */
[----:B------:R-:W-:-:S04]  /*0830*/  SHF.R.U32.HI R2, RZ, 0x18, R2 ;  /* 0x00000018ff027819 */ /* 0x000fc80000011602 */
[----:B------:R-:W-:-:S04]  /*0840*/  LOP3.LUT R2, R3, R2, RZ, 0xfc, !PT ;  /* 0x0000000203027212 */ /* 0x000fc800078efcff */
[----:B------:R-:W-:-:S07]  /*0850*/  PRMT R22, R2, 0x7610, R22 ;  /* 0x0000761002167816 */ /* 0x000fce0000000016 */
.L_x_404:
[----:B------:R-:W-:Y:S05]  /*0860*/  BSYNC B0 ;  /* 0x0000000000007941 */ /* 0x000fea0003800000 */
.L_x_403:
        /* <DEDUP_REMOVED lines=16> */
.L_x_408:
[----:B------:R-:W-:-:S04]  /*0970*/  LOP3.LUT R3, R3, 0x80000000, RZ, 0xc0, !PT ;  /* 0x8000000003037812 */ /* 0x000fc800078ec0ff */
[----:B------:R-:W-:-:S04]  /*0980*/  SHF.R.U32.HI R3, RZ, 0x18, R3 ;  /* 0x00000018ff037819 */ /* 0x000fc80000011603 */
[----:B------:R-:W-:-:S04]  /*0990*/  LOP3.LUT R2, R2, R3, RZ, 0xfc, !PT ;  /* 0x0000000302027212 */ /* 0x000fc800078efcff */
[----:B------:R-:W-:-:S07]  /*09a0*/  PRMT R21, R2, 0x7610, R21 ;  /* 0x0000761002157816 */ /* 0x000fce0000000015 */
.L_x_407:
[----:B------:R-:W-:Y:S05]  /*09b0*/  BSYNC B0 ;  /* 0x0000000000007941 */ /* 0x000fea0003800000 */
.L_x_406:
        /* <DEDUP_REMOVED lines=23> */
.L_x_396:
        /* <DEDUP_REMOVED lines=8> */
.L_x_422:
        /* <DEDUP_REMOVED lines=26> */
.L_x_412:
[----:B------:R-:W-:-:S04]  /*0d50*/  LOP3.LUT R6, R13, 0x80000000, RZ, 0xc0, !PT ;  /* 0x800000000d067812 */ /* 0x000fc800078ec0ff */
[----:B------:R-:W-:-:S04]  /*0d60*/  SHF.R.U32.HI R9, RZ, 0x18, R6 ;  /* 0x00000018ff097819 */ /* 0x000fc80000011606 */
[----:B------:R-:W-:-:S04]  /*0d70*/  LOP3.LUT R8, R8, R9, RZ, 0xfc, !PT ;  /* 0x0000000908087212 */ /* 0x000fc800078efcff */
[----:B------:R-:W-:-:S07]  /*0d80*/  PRMT R6, R8, 0x7610, R6 ;  /* 0x0000761008067816 */ /* 0x000fce0000000006 */
.L_x_411:
[----:B------:R-:W-:Y:S05]  /*0d90*/  BSYNC B0 ;  /* 0x0000000000007941 */ /* 0x000fea0003800000 */
.L_x_410:
        /* <DEDUP_REMOVED lines=16> */
.L_x_415:
[----:B------:R-:W-:-:S04]  /*0ea0*/  LOP3.LUT R5, R12, 0x80000000, RZ, 0xc0, !PT ;  /* 0x800000000c057812 */ /* 0x000fc800078ec0ff */
[----:B------:R-:W-:-:S04]  /*0eb0*/  SHF.R.U32.HI R5, RZ, 0x18, R5 ;  /* 0x00000018ff057819 */ /* 0x000fc80000011605 */
[----:B------:R-:W-:-:S07]  /*0ec0*/  LOP3.LUT R5, R8, R5, RZ, 0xfc, !PT ;  /* 0x0000000508057212 */ /* 0x000fce00078efcff */
.L_x_414:
[----:B------:R-:W-:Y:S05]  /*0ed0*/  BSYNC B0 ;  /* 0x0000000000007941 */ /* 0x000fea0003800000 */
.L_x_413:
        /* <DEDUP_REMOVED lines=18> */
.L_x_418:
[----:B------:R-:W-:-:S04]  /*1000*/  LOP3.LUT R9, R12, 0x80000000, RZ, 0xc0, !PT ;  /* 0x800000000c097812 */ /* 0x000fc800078ec0ff */
[----:B------:R-:W-:-:S04]  /*1010*/  SHF.R.U32.HI R12, RZ, 0x18, R9 ;  /* 0x00000018ff0c7819 */ /* 0x000fc80000011609 */
[----:B------:R-:W-:-:S04]  /*1020*/  LOP3.LUT R7, R7, R12, RZ, 0xfc, !PT ;  /* 0x0000000c07077212 */ /* 0x000fc800078efcff */
[----:B------:R-:W-:-:S07]  /*1030*/  PRMT R9, R7, 0x7610, R9 ;  /* 0x0000761007097816 */ /* 0x000fce0000000009 */
.L_x_417:
[----:B------:R-:W-:Y:S05]  /*1040*/  BSYNC B0 ;  /* 0x0000000000007941 */ /* 0x000fea0003800000 */
.L_x_416:
        /* <DEDUP_REMOVED lines=16> */
.L_x_421:
[----:B------:R-:W-:-:S04]  /*1150*/  LOP3.LUT R7, R7, 0x80000000, RZ, 0xc0, !PT ;  /* 0x8000000007077812 */ /* 0x000fc800078ec0ff */
[----:B------:R-:W-:-:S04]  /*1160*/  SHF.R.U32.HI R7, RZ, 0x18, R7 ;  /* 0x00000018ff077819 */ /* 0x000fc80000011607 */
[----:B------:R-:W-:-:S04]  /*1170*/  LOP3.LUT R4, R4, R7, RZ, 0xfc, !PT ;  /* 0x0000000704047212 */ /* 0x000fc800078efcff */
[----:B------:R-:W-:-:S07]  /*1180*/  PRMT R8, R4, 0x7610, R8 ;  /* 0x0000761004087816 */ /* 0x000fce0000000008 */
.L_x_420:
[----:B------:R-:W-:Y:S05]  /*1190*/  BSYNC B0 ;  /* 0x0000000000007941 */ /* 0x000fea0003800000 */
.L_x_419:
        /* <DEDUP_REMOVED lines=16> */
.L_x_423:
        /* <DEDUP_REMOVED lines=14> */
.L_x_7802:


//--------------------- .text._ZN2at6native55_GLOBAL__N__de093ff9_22_ForeachBinaryOpList_cu_a911ec4325multi_tensor_apply_kernelINS1_18TensorListMetadataILi2EEENS1_11CopyFunctorIN3c1015Float8_e5m2fnuzEhLi2ELi1ELi1EEEJNS0_4CopyIS7_hEEEEEvT_T0_DpT1_ --------------------------
	.section	.text._ZN2at6native55_GLOBAL__N__de093ff9_22_ForeachBinaryOpList_cu_a911ec4325multi_tensor_apply_kernelINS1_18TensorListMetadataILi2EEENS1_11CopyFunctorIN3c1015Float8_e5m2fnuzEhLi2ELi1ELi1EEEJNS0_4CopyIS7_hEEEEEvT_T0_DpT1_,"ax",@progbits
	.align	128
.text._ZN2at6native55_GLOBAL__N__de093ff9_22_ForeachBinaryOpList_cu_a911ec4325multi_tensor_apply_kernelINS1_18TensorListMetadataILi2EEENS1_11CopyFunctorIN3c1015Float8_e5m2fnuzEhLi2ELi1ELi1EEEJNS0_4CopyIS7_hEEEEEvT_T0_DpT1_:
        .type           _ZN2at6native55_GLOBAL__N__de093ff9_22_ForeachBinaryOpList_cu_a911ec4325multi_tensor_apply_kernelINS1_18TensorListMetadataILi2EEENS1_11CopyFunctorIN3c1015Float8_e5m2fnuzEhLi2ELi1ELi1EEEJNS0_4CopyIS7_hEEEEEvT_T0_DpT1_,@function
        .size           _ZN2at6native55_GLOBAL__N__de093ff9_22_ForeachBinaryOpList_cu_a911ec4325multi_tensor_apply_kernelINS1_18TensorListMetadataILi2EEENS1_11CopyFunctorIN3c1015Float8_e5m2fnuzEhLi2ELi1ELi1EEEJNS0_4CopyIS7_hEEEEEvT_T0_DpT1_,(.L_x_7803 - _ZN2at6native55_GLOBAL__N__de093ff9_22_ForeachBinaryOpList_cu_a911ec4325multi_tensor_apply_kernelINS1_18TensorListMetadataILi2EEENS1_11CopyFunctorIN3c1015Float8_e5m2fnuzEhLi2ELi1ELi1EEEJNS0_4CopyIS7_hEEEEEvT_T0_DpT1_)
        .other          _ZN2at6native55_GLOBAL__N__de093ff9_22_ForeachBinaryOpList_cu_a911ec4325multi_tensor_apply_kernelINS1_18TensorListMetadataILi2EEENS1_11CopyFunctorIN3c1015Float8_e5m2fnuzEhLi2ELi1ELi1EEEJNS0_4CopyIS7_hEEEEEvT_T0_DpT1_,@"STO_CUDA_ENTRY STV_DEFAULT"
_ZN2at6native55_GLOBAL__N__de093ff9_22_ForeachBinaryOpList_cu_a911ec4325multi_tensor_apply_kernelINS1_18TensorListMetadataILi2EEENS1_11CopyFunctorIN3c1015Float8_e5m2fnuzEhLi2ELi1ELi1EEEJNS0_4CopyIS7_hEEEEEvT_T0_DpT1_:
        /* <DEDUP_REMOVED lines=29> */
.L_x_437:
[----:B0-----:R-:W-:Y:S01]  /*01d0*/  IADD3 R27, P1, R13, R10, RZ ;  /* 0x0000000a0d1b7210 */ /* 0x001fe20007f3e0ff */
[----:B-1----:R-:W-:-:S03]  /*01e0*/  IMAD R16, R0, 0x3, RZ ;  /* 0x0000000300107824 */ /* 0x002fc600078e02ff */
[C---:B------:R-:W-:Y:S01]  /*01f0*/  ISETP.GE.U32.AND P0, PT, R27.reuse, 0x10000, PT ;  /* 0x000100001b00780c */ /* 0x040fe20003f06070 */
[----:B------:R-:W-:Y:S01]  /*0200*/  IMAD.X R25, RZ, RZ, R11, P1 ;  /* 0x000000ffff197224 */ /* 0x000fe200008e060b */
[----:B------:R-:W-:Y:S02]  /*0210*/  ISETP.LT.U32.AND P1, PT, R27, UR12, PT ;  /* 0x0000000c1b007c0c */ /* 0x000fe4000bf21070 */
[-C--:B------:R-:W-:Y:S02]  /*0220*/  LEA R17, P6, R0, R27.reuse, 0x1 ;  /* 0x0000001b00117211 */ /* 0x080fe400078c08ff */
[C---:B------:R-:W-:Y:S02]  /*0230*/  ISETP.GE.U32.AND.EX P0, PT, R25.reuse, RZ, PT, P0 ;  /* 0x000000ff1900720c */ /* 0x040fe40003f06100 */
        /* <DEDUP_REMOVED lines=11> */
[----:B------:R-:W-:Y:S02]  /*02f0*/  @P0 IADD3 R8, P3, R27, UR14, RZ ;  /* 0x0000000e1b080c10 */ /* 0x000fe4000ff7e0ff */
[----:B------:R-:W-:Y:S02]  /*0300*/  ISETP.LT.AND.EX P4, PT, R18, UR6, !P4, P5 ;  /* 0x0000000612007c0c */ /* 0x000fe4000e781350 */
[----:B------:R-:W-:Y:S02]  /*0310*/  @P0 IADD3.X R9, R25, UR4, RZ, P3, !PT ;  /* 0x0000000419090c10 */ /* 0x000fe40009ffe4ff */
[----:B------:R-:W-:Y:S02]  /*0320*/  ISETP.GE.U32.AND P3, PT, R17, 0x10000, PT ;  /* 0x000100001100780c */ /* 0x000fe40003f66070 */
[----:B------:R-:W-:Y:S01]  /*0330*/  ISETP.LT.U32.AND P2, PT, R16, UR12, PT ;  /* 0x0000000c10007c0c */ /* 0x000fe2000bf41070 */
[----:B------:R-:W2:Y:S01]  /*0340*/  @P0 LDG.E.U8 R21, desc[UR10][R8.64] ;  /* 0x0000000a08150981 */ /* 0x000ea2000c1e1100 */
[----:B------:R-:W-:-:S02]  /*0350*/  ISETP.GE.U32.AND.EX P3, PT, R19, RZ, PT, P3 ;  /* 0x000000ff1300720c */ /* 0x000fc40003f66130 */
[----:B------:R-:W-:Y:S02]  /*0360*/  ISETP.GE.U32.AND.EX P6, PT, R20, RZ, PT, P6 ;  /* 0x000000ff1400720c */ /* 0x000fe40003fc6160 */
[----:B------:R-:W-:Y:S02]  /*0370*/  ISETP.LT.AND.EX P1, PT, R19, UR6, !P3, P1 ;  /* 0x0000000613007c0c */ /* 0x000fe4000df21310 */
[----:B------:R-:W-:-:S04]  /*0380*/  @P4 IADD3 R2, P3, R22, UR14, RZ ;  /* 0x0000000e16024c10 */ /* 0x000fc8000ff7e0ff */
[----:B------:R-:W-:-:S05]  /*0390*/  @P4 IADD3.X R3, R18, UR4, RZ, P3, !PT ;  /* 0x0000000412034c10 */ /* 0x000fca0009ffe4ff */
[----:B------:R-:W5:Y:S02]  /*03a0*/  @P4 LDG.E.U8 R12, desc[UR10][R2.64] ;  /* 0x0000000a020c4981 */ /* 0x000f64000c1e1100 */
[----:B------:R-:W-:-:S04]  /*03b0*/  @P1 IADD3 R4, P5, R17, UR14, RZ ;  /* 0x0000000e11041c10 */ /* 0x000fc8000ffbe0ff */
[----:B------:R-:W-:-:S05]  /*03c0*/  @P1 IADD3.X R5, R19, UR4, RZ, P5, !PT ;  /* 0x0000000413051c10 */ /* 0x000fca000affe4ff */
[----:B------:R-:W5:Y:S01]  /*03d0*/  @P1 LDG.E.U8 R14, desc[UR10][R4.64] ;  /* 0x0000000a040e1981 */ /* 0x000f62000c1e1100 */
[----:B------:R-:W-:Y:S01]  /*03e0*/  ISETP.LT.AND.EX P2, PT, R20, UR6, !P6, P2 ;  /* 0x0000000614007c0c */ /* 0x000fe2000f741320 */
[----:B------:R-:W-:Y:S01]  /*03f0*/  IMAD.MOV.U32 R23, RZ, RZ, 0x80 ;  /* 0x00000080ff177424 */ /* 0x000fe200078e00ff */
[----:B------:R-:W-:Y:S01]  /*0400*/  BSSY B0, `(.L_x_425) ;  /* 0x000001a000007945 */ /* 0x000fe20003800000 */
[----:B------:R-:W-:-:S10]  /*0410*/  IMAD.MOV.U32 R26, RZ, RZ, 0x80 ;  /* 0x00000080ff1a7424 */ /* 0x000fd400078e00ff */
[----:B------:R-:W-:-:S04]  /*0420*/  @P2 IADD3 R6, P6, R16, UR14, RZ ;  /* 0x0000000e10062c10 */ /* 0x000fc8000ffde0ff */
[----:B------:R-:W-:-:S05]  /*0430*/  @P2 IADD3.X R7, R20, UR4, RZ, P6, !PT ;  /* 0x0000000414072c10 */ /* 0x000fca000b7fe4ff */
[----:B------:R0:W5:Y:S02]  /*0440*/  @P2 LDG.E.U8 R15, desc[UR10][R6.64] ;  /* 0x0000000a060f2981 */ /* 0x000164000c1e1100 */
[----:B0-----:R-:W-:Y:S02]  /*0450*/  PRMT R7, R23, 0x7610, R7 ;  /* 0x0000761017077816 */ /* 0x001fe40000000007 */
[----:B--2---:R-:W-:-:S04]  /*0460*/  LOP3.LUT R8, R21, 0xffff, RZ, 0xc0, !PT ;  /* 0x0000ffff15087812 */ /* 0x004fc800078ec0ff */
[----:B------:R-:W-:-:S04]  /*0470*/  I2FP.F32.U32 R9, R8 ;  /* 0x0000000800097245 */ /* 0x000fc80000201000 */
        /* <DEDUP_REMOVED lines=14> */
.L_x_427:
[----:B------:R-:W-:-:S04]  /*0560*/  LOP3.LUT R3, R9, 0x80000000, RZ, 0xc0, !PT ;  /* 0x8000000009037812 */ /* 0x000fc800078ec0ff */
[----:B------:R-:W-:-:S04]  /*0570*/  SHF.R.U32.HI R3, RZ, 0x18, R3 ;  /* 0x00000018ff037819 */ /* 0x000fc80000011603 */
[----:B------:R-:W-:-:S04]  /*0580*/  LOP3.LUT R2, R2, R3, RZ, 0xfc, !PT ;  /* 0x0000000302027212 */ /* 0x000fc800078efcff */
[----:B------:R-:W-:-:S07]  /*0590*/  PRMT R7, R2, 0x7610, R7 ;  /* 0x0000761002077816 */ /* 0x000fce0000000007 */
.L_x_426:
[----:B------:R-:W-:Y:S05]  /*05a0*/  BSYNC B0 ;  /* 0x0000000000007941 */ /* 0x000fea0003800000 */
.L_x_425:
[----:B-----5:R-:W-:Y:S01]  /*05b0*/  LOP3.LUT R2, R12, 0xffff, RZ, 0xc0, !PT ;  /* 0x0000ffff0c027812 */ /* 0x020fe200078ec0ff */
[----:B------:R-:W-:Y:S03]  /*05c0*/  BSSY B0, `(.L_x_428) ;  /* 0x0000014000007945 */ /* 0x000fe60003800000 */
        /* <DEDUP_REMOVED lines=15> */
.L_x_430:
[----:B------:R-:W-:-:S04]  /*06c0*/  LOP3.LUT R3, R3, 0x80000000, RZ, 0xc0, !PT ;  /* 0x8000000003037812 */ /* 0x000fc800078ec0ff */
[----:B------:R-:W-:-:S04]  /*06d0*/  SHF.R.U32.HI R3, RZ, 0x18, R3 ;  /* 0x00000018ff037819 */ /* 0x000fc80000011603 */
[----:B------:R-:W-:-:S04]  /*06e0*/  LOP3.LUT R2, R2, R3, RZ, 0xfc, !PT ;  /* 0x0000000302027212 */ /* 0x000fc800078efcff */
[----:B------:R-:W-:-:S07]  /*06f0*/  PRMT R26, R2, 0x7610, R26 ;  /* 0x00007610021a7816 */ /* 0x000fce000000001a */
.L_x_429:
[----:B------:R-:W-:Y:S05]  /*0700*/  BSYNC B0 ;  /* 0x0000000000007941 */ /* 0x000fea0003800000 */
.L_x_428:
[----:B------:R-:W-:Y:S01]  /*0710*/  LOP3.LUT R2, R14, 0xffff, RZ, 0xc0, !PT ;  /* 0x0000ffff0e027812 */ /* 0x000fe200078ec0ff */
[----:B------:R-:W-:Y:S01]  /*0720*/  BSSY B0, `(.L_x_431) ;  /* 0x0000016000007945 */ /* 0x000fe20003800000 */
[----:B------:R-:W-:Y:S02]  /*0730*/  IMAD.MOV.U32 R23, RZ, RZ, 0x80 ;  /* 0x00000080ff177424 */ /* 0x000fe400078e00ff */
[----:B------:R-:W-:Y:S01]  /*0740*/  I2FP.F32.U32 R2, R2 ;  /* 0x0000000200027245 */ /* 0x000fe20000201000 */
        /* <DEDUP_REMOVED lines=15> */
.L_x_433:
[----:B------:R-:W-:-:S04]  /*0840*/  LOP3.LUT R2, R2, 0x80000000, RZ, 0xc0, !PT ;  /* 0x8000000002027812 */ /* 0x000fc800078ec0ff */
[----:B------:R-:W-:-:S04]  /*0850*/  SHF.R.U32.HI R2, RZ, 0x18, R2 ;  /* 0x00000018ff027819 */ /* 0x000fc80000011602 */
[----:B------:R-:W-:-:S04]  /*0860*/  LOP3.LUT R2, R3, R2, RZ, 0xfc, !PT ;  /* 0x0000000203027212 */ /* 0x000fc800078efcff */
[----:B------:R-:W-:-:S07]  /*0870*/  PRMT R24, R2, 0x7610, R24 ;  /* 0x0000761002187816 */ /* 0x000fce0000000018 */
.L_x_432:
[----:B------:R-:W-:Y:S05]  /*0880*/  BSYNC B0 ;  /* 0x0000000000007941 */ /* 0x000fea0003800000 */
.L_x_431:
[----:B------:R-:W-:Y:S01]  /*0890*/  LOP3.LUT R2, R15, 0xffff, RZ, 0xc0, !PT ;  /* 0x0000ffff0f027812 */ /* 0x000fe200078ec0ff */
        /* <DEDUP_REMOVED lines=16> */
.L_x_436:
[----:B------:R-:W-:-:S04]  /*09a0*/  LOP3.LUT R3, R3, 0x80000000, RZ, 0xc0, !PT ;  /* 0x8000000003037812 */ /* 0x000fc800078ec0ff */
[----:B------:R-:W-:-:S04]  /*09b0*/  SHF.R.U32.HI R3, RZ, 0x18, R3 ;  /* 0x00000018ff037819 */ /* 0x000fc80000011603 */
[----:B------:R-:W-:-:S04]  /*09c0*/  LOP3.LUT R2, R2, R3, RZ, 0xfc, !PT ;  /* 0x0000000302027212 */ /* 0x000fc800078efcff */
[----:B------:R-:W-:-:S07]  /*09d0*/  PRMT R23, R2, 0x7610, R23 ;  /* 0x0000761002177816 */ /* 0x000fce0000000017 */
.L_x_435:
[----:B------:R-:W-:Y:S05]  /*09e0*/  BSYNC B0 ;  /* 0x0000000000007941 */ /* 0x000fea0003800000 */
.L_x_434:
        /* <DEDUP_REMOVED lines=19> */
.L_x_424:
        /* <DEDUP_REMOVED lines=8> */
.L_x_450:
        /* <DEDUP_REMOVED lines=8> */
[C---:B--2---:R-:W-:Y:S02]  /*0c20*/  PRMT R4, R8.reuse, 0x7770, RZ ;  /* 0x0000777008047816 */ /* 0x044fe400000000ff */
[C---:B------:R-:W-:Y:S02]  /*0c30*/  PRMT R11, R8.reuse, 0x7771, RZ ;  /* 0x00007771080b7816 */ /* 0x040fe400000000ff */
[----:B------:R-:W-:Y:S02]  /*0c40*/  I2FP.F32.U32 R13, R4 ;  /* 0x00000004000d7245 */ /* 0x000fe40000201000 */
[----:B------:R-:W-:-:S02]  /*0c50*/  PRMT R7, R8, 0x7772, RZ ;  /* 0x0000777208077816 */ /* 0x000fc400000000ff */
[----:B------:R-:W-:Y:S02]  /*0c60*/  LOP3.LUT R12, R13, 0x7fffffff, RZ, 0xc0, !PT ;  /* 0x7fffffff0d0c7812 */ /* 0x000fe400078ec0ff */
[----:B------:R-:W-:Y:S02]  /*0c70*/  PRMT R4, R8, 0x7773, RZ ;  /* 0x0000777308047816 */ /* 0x000fe400000000ff */
        /* <DEDUP_REMOVED lines=13> */
.L_x_440:
[----:B------:R-:W-:-:S04]  /*0d50*/  LOP3.LUT R6, R13, 0x80000000, RZ, 0xc0, !PT ;  /* 0x800000000d067812 */ /* 0x000fc800078ec0ff */
[----:B------:R-:W-:-:S04]  /*0d60*/  SHF.R.U32.HI R9, RZ, 0x18, R6 ;  /* 0x00000018ff097819 */ /* 0x000fc80000011606 */
[----:B------:R-:W-:-:S04]  /*0d70*/  LOP3.LUT R8, R8, R9, RZ, 0xfc, !PT ;  /* 0x0000000908087212 */ /* 0x000fc800078efcff */
[----:B------:R-:W-:-:S07]  /*0d80*/  PRMT R6, R8, 0x7610, R6 ;  /* 0x0000761008067816 */ /* 0x000fce0000000006 */
.L_x_439:
[----:B------:R-:W-:Y:S05]  /*0d90*/  BSYNC B0 ;  /* 0x0000000000007941 */ /* 0x000fea0003800000 */
.L_x_438:
        /* <DEDUP_REMOVED lines=17> */
.L_x_443:
[----:B------:R-:W-:-:S04]  /*0eb0*/  LOP3.LUT R5, R12, 0x80000000, RZ, 0xc0, !PT ;  /* 0x800000000c057812 */ /* 0x000fc800078ec0ff */
[----:B------:R-:W-:-:S04]  /*0ec0*/  SHF.R.U32.HI R5, RZ, 0x18, R5 ;  /* 0x00000018ff057819 */ /* 0x000fc80000011605 */
[----:B------:R-:W-:-:S07]  /*0ed0*/  LOP3.LUT R5, R8, R5, RZ, 0xfc, !PT ;  /* 0x0000000508057212 */ /* 0x000fce00078efcff */
.L_x_442:
[----:B------:R-:W-:Y:S05]  /*0ee0*/  BSYNC B0 ;  /* 0x0000000000007941 */ /* 0x000fea0003800000 */
.L_x_441:
        /* <DEDUP_REMOVED lines=19> */
.L_x_446:
[----:B------:R-:W-:-:S04]  /*1020*/  LOP3.LUT R8, R11, 0x80000000, RZ, 0xc0, !PT ;  /* 0x800000000b087812 */ /* 0x000fc800078ec0ff */
[----:B------:R-:W-:-:S04]  /*1030*/  SHF.R.U32.HI R8, RZ, 0x18, R8 ;  /* 0x00000018ff087819 */ /* 0x000fc80000011608 */
[----:B------:R-:W-:-:S07]  /*1040*/  LOP3.LUT R8, R9, R8, RZ, 0xfc, !PT ;  /* 0x0000000809087212 */ /* 0x000fce00078efcff */
.L_x_445:
[----:B------:R-:W-:Y:S05]  /*1050*/  BSYNC B0 ;  /* 0x0000000000007941 */ /* 0x000fea0003800000 */
.L_x_444:
        /* <DEDUP_REMOVED lines=17> */
.L_x_449:
[----:B------:R-:W-:-:S04]  /*1170*/  LOP3.LUT R7, R9, 0x80000000, RZ, 0xc0, !PT ;  /* 0x8000000009077812 */ /* 0x000fc800078ec0ff */
[----:B------:R-:W-:-:S04]  /*1180*/  SHF.R.U32.HI R7, RZ, 0x18, R7 ;  /* 0x00000018ff077819 */ /* 0x000fc80000011607 */
[----:B------:R-:W-:-:S07]  /*1190*/  LOP3.LUT R7, R4, R7, RZ, 0xfc, !PT ;  /* 0x0000000704077212 */ /* 0x000fce00078efcff */
.L_x_448:
[----:B------:R-:W-:Y:S05]  /*11a0*/  BSYNC B0 ;  /* 0x0000000000007941 */ /* 0x000fea0003800000 */
.L_x_447:
        /* <DEDUP_REMOVED lines=16> */
.L_x_451:
        /* <DEDUP_REMOVED lines=13> */
.L_x_7803:


//--------------------- .text._ZN2at6native55_GLOBAL__N__de093ff9_22_ForeachBinaryOpList_cu_a911ec4325multi_tensor_apply_kernelINS1_18TensorListMetadataILi2EEENS1_14UnaryOpFunctorIN3c1015Float8_e5m2fnuzELi2ELi1ELi1EEEJNS0_4CopyIS7_S7_EEEEEvT_T0_DpT1_ --------------------------
	.section	.text._ZN2at6native55_GLOBAL__N__de093ff9_22_ForeachBinaryOpList_cu_a911ec4325multi_tensor_apply_kernelINS1_18TensorListMetadataILi2EEENS1_14UnaryOpFunctorIN3c1015Float8_e5m2fnuzELi2ELi1ELi1EEEJNS0_4CopyIS7_S7_EEEEEvT_T0_DpT1_,"ax",@progbits
	.align	128
.text._ZN2at6native55_GLOBAL__N__de093ff9_22_ForeachBinaryOpList_cu_a911ec4325multi_tensor_apply_kernelINS1_18TensorListMetadataILi2EEENS1_14UnaryOpFunctorIN3c1015Float8_e5m2fnuzELi2ELi1ELi1EEEJNS0_4CopyIS7_S7_EEEEEvT_T0_DpT1_:
        .type           _ZN2at6native55_GLOBAL__N__de093ff9_22_ForeachBinaryOpList_cu_a911ec4325multi_tensor_apply_kernelINS1_18TensorListMetadataILi2EEENS1_14UnaryOpFunctorIN3c1015Float8_e5m2fnuzELi2ELi1ELi1EEEJNS0_4CopyIS7_S7_EEEEEvT_T0_DpT1_,@function
        .size           _ZN2at6native55_GLOBAL__N__de093ff9_22_ForeachBinaryOpList_cu_a911ec4325multi_tensor_apply_kernelINS1_18TensorListMetadataILi2EEENS1_14UnaryOpFunctorIN3c1015Float8_e5m2fnuzELi2ELi1ELi1EEEJNS0_4CopyIS7_S7_EEEEEvT_T0_DpT1_,(.L_x_7804 - _ZN2at6native55_GLOBAL__N__de093ff9_22_ForeachBinaryOpList_cu_a911ec4325multi_tensor_apply_kernelINS1_18TensorListMetadataILi2EEENS1_14UnaryOpFunctorIN3c1015Float8_e5m2fnuzELi2ELi1ELi1EEEJNS0_4CopyIS7_S7_EEEEEvT_T0_DpT1_)
        .other          _ZN2at6native55_GLOBAL__N__de093ff9_22_ForeachBinaryOpList_cu_a911ec4325multi_tensor_apply_kernelINS1_18TensorListMetadataILi2EEENS1_14UnaryOpFunctorIN3c1015Float8_e5m2fnuzELi2ELi1ELi1EEEJNS0_4CopyIS7_S7_EEEEEvT_T0_DpT1_,@"STO_CUDA_ENTRY STV_DEFAULT"
_ZN2at6native55_GLOBAL__N__de093ff9_22_ForeachBinaryOpList_cu_a911ec4325multi_tensor_apply_kernelINS1_18TensorListMetadataILi2EEENS1_14UnaryOpFunctorIN3c1015Float8_e5m2fnuzELi2ELi1ELi1EEEJNS0_4CopyIS7_S7_EEEEEvT_T0_DpT1_:
[----:B------:R-:W-:Y:S01]  /*0000*/  LDC R1, c[0x0][0x28] ;  /* 0x00000a00ff017b82 */ /* 0x000fe20000000800 */
[----:B------:R-:W0:Y:S01]  /*0010*/  S2R R9, SR_CTAID.X ;  /* 0x0000000000097919 */ /* 0x000e220000002500 */
[----:B------:R-:W-:Y:S01]  /*0020*/  IMAD.MOV.U32 R8, RZ, RZ, 0x740 ;  /* 0x00000740ff087424 */ /* 0x000fe200078e00ff */
[----:B------:R-:W-:-:S05]  /*0030*/  ULDC.64 UR4, c[0x0][0x208] ;  /* 0x0000820000047ab9 */ /* 0x000fca0000000a00 */
[----:B0-----:R-:W0:Y:S01]  /*0040*/  LDC.U8 R0, c[0x0][R9+0x810] ;  /* 0x0002040009007b82 */ /* 0x001e220000000000 */
[----:B------:R-:W-:-:S07]  /*0050*/  IMAD R8, R9, 0x4, R8 ;  /* 0x0000000409087824 */ /* 0x000fce00078e0208 */
[----:B------:R-:W1:Y:S01]  /*0060*/  LDC R8, c[0x0][R8+0x210] ;  /* 0x0000840008087b82 */ /* 0x000e620000000800 */
[----:B0-----:R-:W-:-:S07]  /*0070*/  IMAD.SHL.U32 R0, R0, 0x8, RZ ;  /* 0x0000000800007824 */ /* 0x001fce00078e00ff */
[----:B------:R-:W0:Y:S01]  /*0080*/  LDC.64 R2, c[0x0][R0+0x210] ;  /* 0x0000840000027b82 */ /* 0x000e220000000a00 */
[----:B-1----:R-:W-:-:S07]  /*0090*/  IMAD.WIDE R12, R8, 0x10000, RZ ;  /* 0x00010000080c7825 */ /* 0x002fce00078e02ff */
[----:B------:R-:W1:Y:S08]  /*00a0*/  LDC.64 R4, c[0x0][R0+0x410] ;  /* 0x0001040000047b82 */ /* 0x000e700000000a00 */
[----:B------:R-:W2:Y:S01]  /*00b0*/  LDC.64 R6, c[0x0][R0+0x610] ;  /* 0x0001840000067b82 */ /* 0x000ea20000000a00 */
[----:B0-----:R-:W-:-:S05]  /*00c0*/  IADD3 R18, P1, R12, R2, RZ ;  /* 0x000000020c127210 */ /* 0x001fca0007f3e0ff */
[----:B------:R-:W-:Y:S01]  /*00d0*/  IMAD.X R15, R13, 0x1, R3, P1 ;  /* 0x000000010d0f7824 */ /* 0x000fe200008e0603 */
[----:B-1----:R-:W-:-:S05]  /*00e0*/  IADD3 R17, P2, R12, R4, RZ ;  /* 0x000000040c117210 */ /* 0x002fca0007f5e0ff */
[----:B------:R-:W-:Y:S01]  /*00f0*/  IMAD.X R14, R13, 0x1, R5, P2 ;  /* 0x000000010d0e7824 */ /* 0x000fe200010e0605 */
[----:B--2---:R-:W-:-:S04]  /*0100*/  IADD3 R16, P3, -R12, R6, RZ ;  /* 0x000000060c107210 */ /* 0x004fc80007f7e1ff */
[----:B------:R-:W-:Y:S01]  /*0110*/  LOP3.LUT R2, R16, R17, R18, 0xfe, !PT ;  /* 0x0000001110027212 */ /* 0x000fe200078efe12 */
[----:B------:R-:W-:-:S03]  /*0120*/  IMAD.X R12, R7, 0x1, ~R13, P3 ;  /* 0x00000001070c7824 */ /* 0x000fc600018e0e0d */
[----:B------:R-:W-:-:S13]  /*0130*/  LOP3.LUT P0, RZ, R2, 0x3, RZ, 0xc0, !PT ;  /* 0x0000000302ff7812 */ /* 0x000fda000780c0ff */
[----:B------:R-:W-:Y:S05]  /*0140*/  @!P0 BRA `(.L_x_452) ;  /* 0x0000001000188947 */ /* 0x000fea0003800000 */
[----:B------:R-:W-:-:S04]  /*0150*/  ISETP.GE.U32.AND P0, PT, R16, 0x1, PT ;  /* 0x000000011000780c */ /* 0x000fc80003f06070 */
[----:B------:R-:W-:-:S13]  /*0160*/  ISETP.GE.AND.EX P0, PT, R12, RZ, PT, P0 ;  /* 0x000000ff0c00720c */ /* 0x000fda0003f06300 */
[----:B------:R-:W-:Y:S05]  /*0170*/  @!P0 EXIT ;  /* 0x000000000000894d */ /* 0x000fea0003800000 */
[----:B------:R-:W0:Y:S01]  /*0180*/  S2R R13, SR_TID.X ;  /* 0x00000000000d7919 */ /* 0x000e220000002100 */
[----:B------:R-:W1:Y:S01]  /*0190*/  LDC R0, c[0x0][RZ] ;  /* 0x00000000ff007b82 */ /* 0x000e620000000800 */
[----:B------:R-:W-:-:S07]  /*01a0*/  CS2R R10, SRZ ;  /* 0x00000000000a7805 */ /* 0x000fce000001ff00 */
.L_x_481:
[----:B0-2---:R-:W-:Y:S01]  /*01b0*/  IADD3 R8, P1, R13, R10, RZ ;  /* 0x0000000a0d087210 */ /* 0x005fe20007f3e0ff */
[----:B-1----:R-:W-:Y:S01]  /*01c0*/  IMAD R23, R0, 0x3, RZ ;  /* 0x0000000300177824 */ /* 0x002fe200078e02ff */
[----:B------:R-:W-:Y:S02]  /*01d0*/  PRMT R22, RZ, 0x7610, R22 ;  /* 0x00007610ff167816 */ /* 0x000fe40000000016 */
[----:B------:R-:W-:Y:S01]  /*01e0*/  ISETP.GE.U32.AND P0, PT, R8, 0x10000, PT ;  /* 0x000100000800780c */ /* 0x000fe20003f06070 */
[----:B------:R-:W-:Y:S01]  /*01f0*/  IMAD.X R27, RZ, RZ, R11, P1 ;  /* 0x000000ffff1b7224 */ /* 0x000fe200008e060b */
[----:B------:R-:W-:Y:S02]  /*0200*/  IADD3 R29, P1, R0, R8, RZ ;  /* 0x00000008001d7210 */ /* 0x000fe40007f3e0ff */
[----:B------:R-:W-:Y:S02]  /*0210*/  ISETP.LT.U32.AND P2, PT, R8, R16, PT ;  /* 0x000000100800720c */ /* 0x000fe40003f41070 */
[----:B------:R-:W-:Y:S01]  /*0220*/  ISETP.GE.U32.AND.EX P0, PT, R27, RZ, PT, P0 ;  /* 0x000000ff1b00720c */ /* 0x000fe20003f06100 */
[----:B------:R-:W-:Y:S01]  /*0230*/  IMAD.X R9, RZ, RZ, R27, P1 ;  /* 0x000000ffff097224 */ /* 0x000fe200008e061b */
[----:B------:R-:W-:-:S02]  /*0240*/  LEA R25, P4, R0, R8, 0x1 ;  /* 0x0000000800197211 */ /* 0x000fc400078808ff */
[----:B------:R-:W-:Y:S02]  /*0250*/  ISETP.LT.AND.EX P0, PT, R27, R12, !P0, P2 ;  /* 0x0000000c1b00720c */ /* 0x000fe40004701320 */
[----:B------:R-:W-:Y:S01]  /*0260*/  ISETP.GE.U32.AND P3, PT, R29, 0x10000, PT ;  /* 0x000100001d00780c */ /* 0x000fe20003f66070 */
[--C-:B------:R-:W-:Y:S01]  /*0270*/  IMAD.X R19, RZ, RZ, R27.reuse, P4 ;  /* 0x000000ffff137224 */ /* 0x100fe200020e061b */
[----:B------:R-:W-:Y:S02]  /*0280*/  ISETP.GE.U32.AND P2, PT, R25, 0x10000, PT ;  /* 0x000100001900780c */ /* 0x000fe40003f46070 */
[----:B------:R-:W-:Y:S02]  /*0290*/  IADD3 R23, P5, R23, R8, RZ ;  /* 0x0000000817177210 */ /* 0x000fe40007fbe0ff */
[-C--:B------:R-:W-:Y:S02]  /*02a0*/  ISETP.LT.U32.AND P1, PT, R29, R16.reuse, PT ;  /* 0x000000101d00720c */ /* 0x080fe40003f21070 */
[----:B------:R-:W-:Y:S01]  /*02b0*/  ISETP.GE.U32.AND.EX P3, PT, R9, RZ, PT, P3 ;  /* 0x000000ff0900720c */ /* 0x000fe20003f66130 */
[----:B------:R-:W-:Y:S01]  /*02c0*/  IMAD.X R21, RZ, RZ, R27, P5 ;  /* 0x000000ffff157224 */ /* 0x000fe200028e061b */
[----:B------:R-:W-:-:S02]  /*02d0*/  ISETP.LT.U32.AND P4, PT, R25, R16, PT ;  /* 0x000000101900720c */ /* 0x000fc40003f81070 */
[----:B------:R-:W-:Y:S02]  /*02e0*/  ISETP.GE.U32.AND.EX P2, PT, R19, RZ, PT, P2 ;  /* 0x000000ff1300720c */ /* 0x000fe40003f46120 */
[-C--:B------:R-:W-:Y:S02]  /*02f0*/  ISETP.LT.AND.EX P1, PT, R9, R12.reuse, !P3, P1 ;  /* 0x0000000c0900720c */ /* 0x080fe40005f21310 */
[----:B------:R-:W-:Y:S02]  /*0300*/  ISETP.GE.U32.AND P3, PT, R23, 0x10000, PT ;  /* 0x000100001700780c */ /* 0x000fe40003f66070 */
[----:B------:R-:W-:Y:S02]  /*0310*/  ISETP.LT.AND.EX P2, PT, R19, R12, !P2, P4 ;  /* 0x0000000c1300720c */ /* 0x000fe40005741340 */
[----:B------:R-:W-:Y:S02]  /*0320*/  @P0 IADD3 R2, P5, R8, R18, RZ ;  /* 0x0000001208020210 */ /* 0x000fe40007fbe0ff */
[----:B------:R-:W-:-:S02]  /*0330*/  ISETP.LT.U32.AND P4, PT, R23, R16, PT ;  /* 0x000000101700720c */ /* 0x000fc40003f81070 */
[----:B------:R-:W-:Y:S01]  /*0340*/  ISETP.GE.U32.AND.EX P3, PT, R21, RZ, PT, P3 ;  /* 0x000000ff1500720c */ /* 0x000fe20003f66130 */
[----:B------:R-:W-:Y:S01]  /*0350*/  @P0 IMAD.X R3, R27, 0x1, R15, P5 ;  /* 0x000000011b030824 */ /* 0x000fe200028e060f */
[----:B------:R-:W-:Y:S02]  /*0360*/  PRMT R24, RZ, 0x7610, R24 ;  /* 0x00007610ff187816 */ /* 0x000fe40000000018 */
[----:B------:R-:W-:Y:S02]  /*0370*/  ISETP.LT.AND.EX P3, PT, R21, R12, !P3, P4 ;  /* 0x0000000c1500720c */ /* 0x000fe40005f61340 */
[----:B------:R0:W2:Y:S01]  /*0380*/  @P0 LDG.E.U8 R22, desc[UR4][R2.64] ;  /* 0x0000000402160981 */ /* 0x0000a2000c1e1100 */
[----:B------:R-:W-:Y:S02]  /*0390*/  PRMT R26, RZ, 0x7610, R26 ;  /* 0x00007610ff1a7816 */ /* 0x000fe4000000001a */
[----:B------:R-:W-:Y:S02]  /*03a0*/  @P1 IADD3 R4, P5, R29, R18, RZ ;  /* 0x000000121d041210 */ /* 0x000fe40007fbe0ff */
[----:B------:R-:W-:-:S03]  /*03b0*/  PRMT R20, RZ, 0x7610, R20 ;  /* 0x00007610ff147816 */ /* 0x000fc60000000014 */
[----:B------:R-:W-:Y:S01]  /*03c0*/  @P1 IMAD.X R5, R9, 0x1, R15, P5 ;  /* 0x0000000109051824 */ /* 0x000fe200028e060f */
[----:B0-----:R-:W-:-:S04]  /*03d0*/  @P2 IADD3 R2, P4, R25, R18, RZ ;  /* 0x0000001219022210 */ /* 0x001fc80007f9e0ff */
[----:B------:R2:W5:Y:S01]  /*03e0*/  @P1 LDG.E.U8 R20, desc[UR4][R4.64] ;  /* 0x0000000404141981 */ /* 0x000562000c1e1100 */
[----:B------:R-:W-:Y:S01]  /*03f0*/  @P2 IMAD.X R3, R19, 0x1, R15, P4 ;  /* 0x0000000113032824 */ /* 0x000fe200020e060f */
[----:B------:R-:W-:-:S04]  /*0400*/  @P3 IADD3 R6, P4, R23, R18, RZ ;  /* 0x0000001217063210 */ /* 0x000fc80007f9e0ff */
[----:B------:R0:W5:Y:S01]  /*0410*/  @P2 LDG.E.U8 R24, desc[UR4][R2.64] ;  /* 0x0000000402182981 */ /* 0x000162000c1e1100 */
[----:B------:R-:W-:-:S05]  /*0420*/  @P3 IMAD.X R7, R21, 0x1, R15, P4 ;  /* 0x0000000115073824 */ /* 0x000fca00020e060f */
[----:B------:R0:W5:Y:S01]  /*0430*/  @P3 LDG.E.U8 R26, desc[UR4][R6.64] ;  /* 0x00000004061a3981 */ /* 0x000162000c1e1100 */
[----:B------:R-:W-:Y:S01]  /*0440*/  BSSY B0, `(.L_x_453) ;  /* 0x000001a000007945 */ /* 0x000fe20003800000 */
[----:B------:R-:W-:Y:S01]  /*0450*/  IMAD.MOV.U32 R28, RZ, RZ, RZ ;  /* 0x000000ffff1c7224 */ /* 0x000fe200078e00ff */
[----:B--2---:R-:W-:-:S13]  /*0460*/  LOP3.LUT P4, R4, R22, 0xff, RZ, 0xc0, !PT ;  /* 0x000000ff16047812 */ /* 0x004fda000788c0ff */
[----:B0-----:R-:W-:Y:S05]  /*0470*/  @!P4 BRA `(.L_x_454) ;  /* 0x000000000058c947 */ /* 0x001fea0003800000 */
[----:B------:R-:W-:-:S13]  /*0480*/  ISETP.NE.AND P4, PT, R4, 0x80, PT ;  /* 0x000000800400780c */ /* 0x000fda0003f85270 */
[----:B------:R-:W-:Y:S01]  /*0490*/  @!P4 IMAD.MOV.U32 R28, RZ, RZ, 0x7f800001 ;  /* 0x7f800001ff1cc424 */ /* 0x000fe200078e00ff */
[----:B------:R-:W-:Y:S06]  /*04a0*/  @!P4 BRA `(.L_x_454) ;  /* 0x00000000004cc947 */ /* 0x000fec0003800000 */
[C---:B------:R-:W-:Y:S01]  /*04b0*/  LOP3.LUT P4, R2, R22.reuse, 0x7c, RZ, 0xc0, !PT ;  /* 0x0000007c16027812 */ /* 0x040fe2000788c0ff */
[----:B------:R-:W-:Y:S01]  /*04c0*/  BSSY B1, `(.L_x_455) ;  /* 0x000000d000017945 */ /* 0x000fe20003800000 */
[----:B------:R-:W-:Y:S02]  /*04d0*/  LOP3.LUT R3, R22, 0xffff, RZ, 0xc0, !PT ;  /* 0x0000ffff16037812 */ /* 0x000fe400078ec0ff */
[----:B------:R-:W-:Y:S02]  /*04e0*/  SHF.R.U32.HI R2, RZ, 0x2, R2 ;  /* 0x00000002ff027819 */ /* 0x000fe40000011602 */
[----:B------:R-:W-:Y:S02]  /*04f0*/  SHF.R.U32.HI R4, RZ, 0x7, R3 ;  /* 0x00000007ff047819 */ /* 0x000fe40000011603 */
[----:B------:R-:W-:Y:S02]  /*0500*/  LOP3.LUT R3, R3, 0x3, RZ, 0xc0, !PT ;  /* 0x0000000303037812 */ /* 0x000fe400078ec0ff */
[----:B------:R-:W-:-:S03]  /*0510*/  LOP3.LUT R6, R4, 0xffff, RZ, 0xc0, !PT ;  /* 0x0000ffff04067812 */ /* 0x000fc600078ec0ff */
[----:B------:R-:W-:Y:S05]  /*0520*/  @P4 BRA `(.L_x_456) ;  /* 0x0000000000184947 */ /* 0x000fea0003800000 */
[----:B------:R-:W0:Y:S02]  /*0530*/  FLO.U32 R4, R3 ;  /* 0x0000000300047300 */ /* 0x000e2400000e0000 */
[----:B0-----:R-:W-:-:S04]  /*0540*/  IADD3 R5, -R4, 0x1f, RZ ;  /* 0x0000001f04057810 */ /* 0x001fc80007ffe1ff */
[----:B------:R-:W-:Y:S01]  /*0550*/  IADD3 R2, R2, 0x1e, -R5 ;  /* 0x0000001e02027810 */ /* 0x000fe20007ffe805 */
[----:B------:R-:W-:-:S05]  /*0560*/  VIADD R4, R5, 0xffffffe3 ;  /* 0xffffffe305047836 */ /* 0x000fca0000000000 */
[----:B------:R-:W-:-:S04]  /*0570*/  SHF.L.U32 R4, R3, R4, RZ ;  /* 0x0000000403047219 */ /* 0x000fc800000006ff */
[----:B------:R-:W-:-:S07]  /*0580*/  LOP3.LUT R3, R4, 0x3, RZ, 0xc0, !PT ;  /* 0x0000000304037812 */ /* 0x000fce00078ec0ff */
.L_x_456:
[----:B------:R-:W-:Y:S05]  /*0590*/  BSYNC B1 ;  /* 0x0000000000017941 */ /* 0x000fea0003800000 */
.L_x_455:
[----:B------:R-:W-:Y:S01]  /*05a0*/  IMAD.U32 R6, R6, -0x80000000, RZ ;  /* 0x8000000006067824 */ /* 0x000fe200078e00ff */
[----:B------:R-:W-:Y:S01]  /*05b0*/  LEA R5, R2, 0x37800000, 0x17 ;  /* 0x3780000002057811 */ /* 0x000fe200078eb8ff */
[----:B------:R-:W-:-:S05]  /*05c0*/  IMAD.SHL.U32 R3, R3, 0x200000, RZ ;  /* 0x0020000003037824 */ /* 0x000fca00078e00ff */
[----:B------:R-:W-:-:S07]  /*05d0*/  LOP3.LUT R28, R5, R3, R6, 0xfe, !PT ;  /* 0x00000003051c7212 */ /* 0x000fce00078efe06 */
.L_x_454:
[----:B------:R-:W-:Y:S05]  /*05e0*/  BSYNC B0 ;  /* 0x0000000000007941 */ /* 0x000fea0003800000 */
.L_x_453:
        /* <DEDUP_REMOVED lines=17> */
.L_x_459:
[----:B------:R-:W-:-:S04]  /*0700*/  LOP3.LUT R28, R28, 0x80000000, RZ, 0xc0, !PT ;  /* 0x800000001c1c7812 */ /* 0x000fc800078ec0ff */
[----:B------:R-:W-:-:S04]  /*0710*/  SHF.R.U32.HI R28, RZ, 0x18, R28 ;  /* 0x00000018ff1c7819 */ /* 0x000fc8000001161c */
[----:B------:R-:W-:-:S04]  /*0720*/  LOP3.LUT R3, R3, R28, RZ, 0xfc, !PT ;  /* 0x0000001c03037212 */ /* 0x000fc800078efcff */
[----:B------:R-:W-:-:S07]  /*0730*/  PRMT R7, R3, 0x7610, R7 ;  /* 0x0000761003077816 */ /* 0x000fce0000000007 */
.L_x_458:
[----:B------:R-:W-:Y:S05]  /*0740*/  BSYNC B0 ;  /* 0x0000000000007941 */ /* 0x000fea0003800000 */
.L_x_457:
[----:B-----5:R-:W-:Y:S01]  /*0750*/  LOP3.LUT P4, R3, R20, 0xff, RZ, 0xc0, !PT ;  /* 0x000000ff14037812 */ /* 0x020fe2000788c0ff */
[----:B------:R-:W-:Y:S01]  /*0760*/  BSSY B0, `(.L_x_460) ;  /* 0x0000019000007945 */ /* 0x000fe20003800000 */
[----:B------:R-:W-:-:S11]  /*0770*/  IMAD.MOV.U32 R2, RZ, RZ, RZ ;  /* 0x000000ffff027224 */ /* 0x000fd600078e00ff */
[----:B------:R-:W-:Y:S05]  /*0780*/  @!P4 BRA `(.L_x_461) ;  /* 0x000000000058c947 */ /* 0x000fea0003800000 */
        /* <DEDUP_REMOVED lines=17> */
.L_x_463:
[----:B------:R-:W-:Y:S05]  /*08a0*/  BSYNC B1 ;  /* 0x0000000000017941 */ /* 0x000fea0003800000 */
.L_x_462:
[----:B------:R-:W-:Y:S01]  /*08b0*/  LEA R5, R2, 0x37800000, 0x17 ;  /* 0x3780000002057811 */ /* 0x000fe200078eb8ff */
[----:B------:R-:W-:Y:S02]  /*08c0*/  IMAD.U32 R6, R6, -0x80000000, RZ ;  /* 0x8000000006067824 */ /* 0x000fe400078e00ff */
[----:B------:R-:W-:-:S05]  /*08d0*/  IMAD.SHL.U32 R2, R3, 0x200000, RZ ;  /* 0x0020000003027824 */ /* 0x000fca00078e00ff */
[----:B------:R-:W-:-:S07]  /*08e0*/  LOP3.LUT R2, R5, R2, R6, 0xfe, !PT ;  /* 0x0000000205027212 */ /* 0x000fce00078efe06 */
.L_x_461:
[----:B------:R-:W-:Y:S05]  /*08f0*/  BSYNC B0 ;  /* 0x0000000000007941 */ /* 0x000fea0003800000 */
.L_x_460:
        /* <DEDUP_REMOVED lines=17> */
.L_x_466:
[----:B------:R-:W-:-:S04]  /*0a10*/  LOP3.LUT R2, R2, 0x80000000, RZ, 0xc0, !PT ;  /* 0x8000000002027812 */ /* 0x000fc800078ec0ff */
[----:B------:R-:W-:-:S04]  /*0a20*/  SHF.R.U32.HI R3, RZ, 0x18, R2 ;  /* 0x00000018ff037819 */ /* 0x000fc80000011602 */
[----:B------:R-:W-:-:S04]  /*0a30*/  LOP3.LUT R3, R4, R3, RZ, 0xfc, !PT ;  /* 0x0000000304037212 */ /* 0x000fc800078efcff */
[----:B------:R-:W-:-:S07]  /*0a40*/  PRMT R20, R3, 0x7610, R20 ;  /* 0x0000761003147816 */ /* 0x000fce0000000014 */
.L_x_465:
[----:B------:R-:W-:Y:S05]  /*0a50*/  BSYNC B0 ;  /* 0x0000000000007941 */ /* 0x000fea0003800000 */
.L_x_464:
[----:B------:R-:W-:Y:S01]  /*0a60*/  LOP3.LUT P4, R3, R24, 0xff, RZ, 0xc0, !PT ;  /* 0x000000ff18037812 */ /* 0x000fe2000788c0ff */
        /* <DEDUP_REMOVED lines=20> */
.L_x_470:
[----:B------:R-:W-:Y:S05]  /*0bb0*/  BSYNC B1 ;  /* 0x0000000000017941 */ /* 0x000fea0003800000 */
.L_x_469:
[----:B------:R-:W-:Y:S01]  /*0bc0*/  LEA R5, R2, 0x37800000, 0x17 ;  /* 0x3780000002057811 */ /* 0x000fe200078eb8ff */
[----:B------:R-:W-:Y:S02]  /*0bd0*/  IMAD.U32 R6, R6, -0x80000000, RZ ;  /* 0x8000000006067824 */ /* 0x000fe400078e00ff */
[----:B------:R-:W-:-:S05]  /*0be0*/  IMAD.SHL.U32 R2, R3, 0x200000, RZ ;  /* 0x0020000003027824 */ /* 0x000fca00078e00ff */
[----:B------:R-:W-:-:S07]  /*0bf0*/  LOP3.LUT R2, R5, R2, R6, 0xfe, !PT ;  /* 0x0000000205027212 */ /* 0x000fce00078efe06 */
.L_x_468:
[----:B------:R-:W-:Y:S05]  /*0c00*/  BSYNC B0 ;  /* 0x0000000000007941 */ /* 0x000fea0003800000 */
.L_x_467:
        /* <DEDUP_REMOVED lines=17> */
.L_x_473:
[----:B------:R-:W-:-:S04]  /*0d20*/  LOP3.LUT R2, R2, 0x80000000, RZ, 0xc0, !PT ;  /* 0x8000000002027812 */ /* 0x000fc800078ec0ff */
[----:B------:R-:W-:-:S04]  /*0d30*/  SHF.R.U32.HI R3, RZ, 0x18, R2 ;  /* 0x00000018ff037819 */ /* 0x000fc80000011602 */
[----:B------:R-:W-:-:S04]  /*0d40*/  LOP3.LUT R3, R4, R3, RZ, 0xfc, !PT ;  /* 0x0000000304037212 */ /* 0x000fc800078efcff */
[----:B------:R-:W-:-:S07]  /*0d50*/  PRMT R22, R3, 0x7610, R22 ;  /* 0x0000761003167816 */ /* 0x000fce0000000016 */
.L_x_472:
[----:B------:R-:W-:Y:S05]  /*0d60*/  BSYNC B0 ;  /* 0x0000000000007941 */ /* 0x000fea0003800000 */
.L_x_471:
        /* <DEDUP_REMOVED lines=21> */
.L_x_477:
[----:B------:R-:W-:Y:S05]  /*0ec0*/  BSYNC B1 ;  /* 0x0000000000017941 */ /* 0x000fea0003800000 */
.L_x_476:
[----:B------:R-:W-:Y:S01]  /*0ed0*/  LEA R5, R2, 0x37800000, 0x17 ;  /* 0x3780000002057811 */ /* 0x000fe200078eb8ff */
[----:B------:R-:W-:Y:S02]  /*0ee0*/  IMAD.U32 R6, R6, -0x80000000, RZ ;  /* 0x8000000006067824 */ /* 0x000fe400078e00ff */
[----:B------:R-:W-:-:S05]  /*0ef0*/  IMAD.SHL.U32 R2, R3, 0x200000, RZ ;  /* 0x0020000003027824 */ /* 0x000fca00078e00ff */
[----:B------:R-:W-:-:S07]  /*0f00*/  LOP3.LUT R2, R5, R2, R6, 0xfe, !PT ;  /* 0x0000000205027212 */ /* 0x000fce00078efe06 */
.L_x_475:
[----:B------:R-:W-:Y:S05]  /*0f10*/  BSYNC B0 ;  /* 0x0000000000007941 */ /* 0x000fea0003800000 */
.L_x_474:
        /* <DEDUP_REMOVED lines=17> */
.L_x_480:
[----:B------:R-:W-:-:S04]  /*1030*/  LOP3.LUT R2, R2, 0x80000000, RZ, 0xc0, !PT ;  /* 0x8000000002027812 */ /* 0x000fc800078ec0ff */
[----:B------:R-:W-:-:S04]  /*1040*/  SHF.R.U32.HI R3, RZ, 0x18, R2 ;  /* 0x00000018ff037819 */ /* 0x000fc80000011602 */
[----:B------:R-:W-:-:S04]  /*1050*/  LOP3.LUT R3, R4, R3, RZ, 0xfc, !PT ;  /* 0x0000000304037212 */ /* 0x000fc800078efcff */
[----:B------:R-:W-:-:S07]  /*1060*/  PRMT R24, R3, 0x7610, R24 ;  /* 0x0000761003187816 */ /* 0x000fce0000000018 */
.L_x_479:
[----:B------:R-:W-:Y:S05]  /*1070*/  BSYNC B0 ;  /* 0x0000000000007941 */ /* 0x000fea0003800000 */
.L_x_478:
[-C--:B------:R-:W-:Y:S01]  /*1080*/  @P0 IADD3 R2, P5, R8, R17.reuse, RZ ;  /* 0x0000001108020210 */ /* 0x080fe20007fbe0ff */
[----:B------:R-:W-:Y:S01]  /*1090*/  IMAD.WIDE.U32 R10, R0, 0x4, R10 ;  /* 0x00000004000a7825 */ /* 0x000fe200078e000a */
[-C--:B------:R-:W-:Y:S02]  /*10a0*/  @P1 IADD3 R4, P4, R29, R17.reuse, RZ ;  /* 0x000000111d041210 */ /* 0x080fe40007f9e0ff */
[-C--:B------:R-:W-:Y:S01]  /*10b0*/  @P3 IADD3 R8, P6, R23, R17.reuse, RZ ;  /* 0x0000001117083210 */ /* 0x080fe20007fde0ff */
[--C-:B------:R-:W-:Y:S01]  /*10c0*/  @P0 IMAD.X R3, R27, 0x1, R14.reuse, P5 ;  /* 0x000000011b030824 */ /* 0x100fe200028e060e */
[----:B------:R-:W-:Y:S01]  /*10d0*/  @P2 IADD3 R6, P5, R25, R17, RZ ;  /* 0x0000001119062210 */ /* 0x000fe20007fbe0ff */
[--C-:B------:R-:W-:Y:S02]  /*10e0*/  @P1 IMAD.X R5, R9, 0x1, R14.reuse, P4 ;  /* 0x0000000109051824 */ /* 0x100fe400020e060e */
[----:B------:R-:W-:Y:S01]  /*10f0*/  @P3 IMAD.X R9, R21, 0x1, R14, P6 ;  /* 0x0000000115093824 */ /* 0x000fe200030e060e */
[----:B------:R0:W-:Y:S01]  /*1100*/  @P0 STG.E.U8 desc[UR4][R2.64], R7 ;  /* 0x0000000702000986 */ /* 0x0001e2000c101104 */
[----:B------:R-:W-:-:S03]  /*1110*/  ISETP.GE.U32.AND P0, PT, R10, 0x10000, PT ;  /* 0x000100000a00780c */ /* 0x000fc60003f06070 */
[----:B------:R2:W-:Y:S01]  /*1120*/  @P1 STG.E.U8 desc[UR4][R4.64], R20 ;  /* 0x0000001404001986 */ /* 0x0005e2000c101104 */
[----:B------:R-:W-:Y:S02]  /*1130*/  ISETP.LT.U32.AND P1, PT, R10, R16, PT ;  /* 0x000000100a00720c */ /* 0x000fe40003f21070 */
[C---:B------:R-:W-:Y:S02]  /*1140*/  ISETP.GE.U32.AND.EX P0, PT, R11.reuse, RZ, PT, P0 ;  /* 0x000000ff0b00720c */ /* 0x040fe40003f06100 */
[----:B------:R-:W-:Y:S01]  /*1150*/  ISETP.LT.AND.EX P1, PT, R11, R12, PT, P1 ;  /* 0x0000000c0b00720c */ /* 0x000fe20003f21310 */
[----:B0-----:R-:W-:-:S05]  /*1160*/  @P2 IMAD.X R7, R19, 0x1, R14, P5 ;  /* 0x0000000113072824 */ /* 0x001fca00028e060e */
[----:B------:R2:W-:Y:S04]  /*1170*/  @P2 STG.E.U8 desc[UR4][R6.64], R22 ;  /* 0x0000001606002986 */ /* 0x0005e8000c101104 */
[----:B------:R2:W-:Y:S03]  /*1180*/  @P3 STG.E.U8 desc[UR4][R8.64], R24 ;  /* 0x0000001808003986 */ /* 0x0005e6000c101104 */
[----:B------:R-:W-:Y:S05]  /*1190*/  @!P0 BRA P1, `(.L_x_481) ;  /* 0xfffffff000048947 */ /* 0x000fea000083ffff */
[----:B------:R-:W-:Y:S05]  /*11a0*/  EXIT ;  /* 0x000000000000794d */ /* 0x000fea0003800000 */
.L_x_452:
[----:B------:R-:W0:Y:S02]  /*11b0*/  S2R R0, SR_TID.X ;  /* 0x0000000000007919 */ /* 0x000e240000002100 */
[----:B0-----:R-:W-:-:S03]  /*11c0*/  IMAD.WIDE.U32 R2, R0, 0x4, RZ ;  /* 0x0000000400027825 */ /* 0x001fc600078e00ff */
[----:B------:R-:W-:-:S04]  /*11d0*/  ISETP.GE.U32.AND P0, PT, R2, R16, PT ;  /* 0x000000100200720c */ /* 0x000fc80003f06070 */
[----:B------:R-:W-:-:S04]  /*11e0*/  ISETP.GE.AND.EX P0, PT, R3, R12, PT, P0 ;  /* 0x0000000c0300720c */ /* 0x000fc80003f06300 */
[----:B------:R-:W-:-:S13]  /*11f0*/  ISETP.GT.U32.OR P0, PT, R0, 0x3fff, P0 ;  /* 0x00003fff0000780c */ /* 0x000fda0000704470 */
[----:B------:R-:W-:Y:S05]  /*1200*/  @P0 EXIT ;  /* 0x000000000000094d */ /* 0x000fea0003800000 */
[----:B------:R-:W-:Y:S01]  /*1210*/  IMAD.MOV.U32 R3, RZ, RZ, RZ ;  /* 0x000000ffff037224 */ /* 0x000fe200078e00ff */
[----:B------:R-:W-:-:S06]  /*1220*/  ULDC UR6, c[0x0][0x0] ;  /* 0x0000000000067ab9 */ /* 0x000fcc0000000800 */
.L_x_510:
[C---:B------:R-:W-:Y:S01]  /*1230*/  IMAD.SHL.U32 R4, R0.reuse, 0x4, RZ ;  /* 0x0000000400047824 */ /* 0x040fe200078e00ff */
[----:B------:R-:W-:-:S04]  /*1240*/  SHF.L.U64.HI R2, R0, 0x2, R3 ;  /* 0x0000000200027819 */ /* 0x000fc80000010203 */
[----:B------:R-:W-:-:S05]  /*1250*/  IADD3 R8, P0, R4, R18, RZ ;  /* 0x0000001204087210 */ /* 0x000fca0007f1e0ff */
[----:B------:R-:W-:-:S05]  /*1260*/  IMAD.X R9, R2, 0x1, R15, P0 ;  /* 0x0000000102097824 */ /* 0x000fca00000e060f */
        /* <DEDUP_REMOVED lines=13> */
[----:B------:R-:W-:Y:S01]  /*1340*/  LOP3.LUT P0, R8, R11, 0x7c, RZ, 0xc0, !PT ;  /* 0x0000007c0b087812 */ /* 0x000fe2000780c0ff */
        /* <DEDUP_REMOVED lines=13> */
.L_x_485:
[----:B------:R-:W-:Y:S05]  /*1420*/  BSYNC B1 ;  /* 0x0000000000017941 */ /* 0x000fea0003800000 */
.L_x_484:
[----:B------:R-:W-:Y:S01]  /*1430*/  IMAD.SHL.U32 R9, R9, 0x200000, RZ ;  /* 0x0020000009097824 */ /* 0x000fe200078e00ff */
[----:B------:R-:W-:-:S04]  /*1440*/  LEA R8, R8, 0x37800000, 0x17 ;  /* 0x3780000008087811 */ /* 0x000fc800078eb8ff */
[----:B------:R-:W-:-:S07]  /*1450*/  LOP3.LUT R10, R8, R9, R13, 0xfe, !PT ;  /* 0x00000009080a7212 */ /* 0x000fce00078efe0d */
.L_x_483:
[----:B------:R-:W-:Y:S05]  /*1460*/  BSYNC B0 ;  /* 0x0000000000007941 */ /* 0x000fea0003800000 */
.L_x_482:
        /* <DEDUP_REMOVED lines=16> */
.L_x_488:
[----:B------:R-:W-:-:S04]  /*1570*/  LOP3.LUT R10, R10, 0x80000000, RZ, 0xc0, !PT ;  /* 0x800000000a0a7812 */ /* 0x000fc800078ec0ff */
[----:B------:R-:W-:-:S04]  /*1580*/  SHF.R.U32.HI R10, RZ, 0x18, R10 ;  /* 0x00000018ff0a7819 */ /* 0x000fc8000001160a */
[----:B------:R-:W-:-:S04]  /*1590*/  LOP3.LUT R9, R9, R10, RZ, 0xfc, !PT ;  /* 0x0000000a09097212 */ /* 0x000fc800078efcff */
[----:B------:R-:W-:-:S07]  /*15a0*/  PRMT R8, R9, 0x7610, R8 ;  /* 0x0000761009087816 */ /* 0x000fce0000000008 */
.L_x_487:
[----:B------:R-:W-:Y:S05]  /*15b0*/  BSYNC B0 ;  /* 0x0000000000007941 */ /* 0x000fea0003800000 */
.L_x_486:
        /* <DEDUP_REMOVED lines=22> */
.L_x_492:
[----:B------:R-:W-:Y:S05]  /*1720*/  BSYNC B1 ;  /* 0x0000000000017941 */ /* 0x000fea0003800000 */
.L_x_491:
[----:B------:R-:W-:Y:S01]  /*1730*/  IMAD.SHL.U32 R7, R7, 0x200000, RZ ;  /* 0x0020000007077824 */ /* 0x000fe200078e00ff */
[----:B------:R-:W-:-:S04]  /*1740*/  LEA R10, R9, 0x37800000, 0x17 ;  /* 0x37800000090a7811 */ /* 0x000fc800078eb8ff */
[----:B------:R-:W-:-:S07]  /*1750*/  LOP3.LUT R9, R10, R7, R11, 0xfe, !PT ;  /* 0x000000070a097212 */ /* 0x000fce00078efe0b */
.L_x_490:
[----:B------:R-:W-:Y:S05]  /*1760*/  BSYNC B0 ;  /* 0x0000000000007941 */ /* 0x000fea0003800000 */
.L_x_489:
        /* <DEDUP_REMOVED lines=16> */
.L_x_495:
[----:B------:R-:W-:-:S04]  /*1870*/  LOP3.LUT R9, R9, 0x80000000, RZ, 0xc0, !PT ;  /* 0x8000000009097812 */ /* 0x000fc800078ec0ff */
[----:B------:R-:W-:-:S04]  /*1880*/  SHF.R.U32.HI R9, RZ, 0x18, R9 ;  /* 0x00000018ff097819 */ /* 0x000fc80000011609 */
[----:B------:R-:W-:-:S04]  /*1890*/  LOP3.LUT R9, R10, R9, RZ, 0xfc, !PT ;  /* 0x000000090a097212 */ /* 0x000fc800078efcff */
[----:B------:R-:W-:-:S07]  /*18a0*/  PRMT R7, R9, 0x7610, R7 ;  /* 0x0000761009077816 */ /* 0x000fce0000000007 */
.L_x_494:
[----:B------:R-:W-:Y:S05]  /*18b0*/  BSYNC B0 ;  /* 0x0000000000007941 */ /* 0x000fea0003800000 */
.L_x_493:
        /* <DEDUP_REMOVED lines=22> */
.L_x_499:
[----:B------:R-:W-:Y:S05]  /*1a20*/  BSYNC B1 ;  /* 0x0000000000017941 */ /* 0x000fea0003800000 */
.L_x_498:
[----:B------:R-:W-:Y:S01]  /*1a30*/  IMAD.SHL.U32 R6, R6, 0x200000, RZ ;  /* 0x0020000006067824 */ /* 0x000fe200078e00ff */
[----:B------:R-:W-:-:S04]  /*1a40*/  LEA R10, R9, 0x37800000, 0x17 ;  /* 0x37800000090a7811 */ /* 0x000fc800078eb8ff */
[----:B------:R-:W-:-:S07]  /*1a50*/  LOP3.LUT R9, R10, R6, R13, 0xfe, !PT ;  /* 0x000000060a097212 */ /* 0x000fce00078efe0d */
.L_x_497:
[----:B------:R-:W-:Y:S05]  /*1a60*/  BSYNC B0 ;  /* 0x0000000000007941 */ /* 0x000fea0003800000 */
.L_x_496:
        /* <DEDUP_REMOVED lines=16> */
.L_x_502:
[----:B------:R-:W-:-:S04]  /*1b70*/  LOP3.LUT R9, R9, 0x80000000, RZ, 0xc0, !PT ;  /* 0x8000000009097812 */ /* 0x000fc800078ec0ff */
[----:B------:R-:W-:-:S04]  /*1b80*/  SHF.R.U32.HI R9, RZ, 0x18, R9 ;  /* 0x00000018ff097819 */ /* 0x000fc80000011609 */
[----:B------:R-:W-:-:S04]  /*1b90*/  LOP3.LUT R9, R10, R9, RZ, 0xfc, !PT ;  /* 0x000000090a097212 */ /* 0x000fc800078efcff */
[----:B------:R-:W-:-:S07]  /*1ba0*/  PRMT R6, R9, 0x7610, R6 ;  /* 0x0000761009067816 */ /* 0x000fce0000000006 */
.L_x_501:
[----:B------:R-:W-:Y:S05]  /*1bb0*/  BSYNC B0 ;  /* 0x0000000000007941 */ /* 0x000fea0003800000 */
.L_x_500:
        /* <DEDUP_REMOVED lines=22> */
.L_x_506:
[----:B------:R-:W-:Y:S05]  /*1d20*/  BSYNC B1 ;  /* 0x0000000000017941 */ /* 0x000fea0003800000 */
.L_x_505:
[----:B------:R-:W-:Y:S01]  /*1d30*/  IMAD.SHL.U32 R5, R5, 0x200000, RZ ;  /* 0x0020000005057824 */ /* 0x000fe200078e00ff */
[----:B------:R-:W-:-:S04]  /*1d40*/  LEA R10, R9, 0x37800000, 0x17 ;  /* 0x37800000090a7811 */ /* 0x000fc800078eb8ff */
[----:B------:R-:W-:-:S07]  /*1d50*/  LOP3.LUT R9, R10, R5, R11, 0xfe, !PT ;  /* 0x000000050a097212 */ /* 0x000fce00078efe0b */
.L_x_504:
[----:B------:R-:W-:Y:S05]  /*1d60*/  BSYNC B0 ;  /* 0x0000000000007941 */ /* 0x000fea0003800000 */
.L_x_503:
        /* <DEDUP_REMOVED lines=16> */
.L_x_509:
[----:B------:R-:W-:-:S04]  /*1e70*/  LOP3.LUT R9, R9, 0x80000000, RZ, 0xc0, !PT ;  /* 0x8000000009097812 */ /* 0x000fc800078ec0ff */
[----:B------:R-:W-:-:S04]  /*1e80*/  SHF.R.U32.HI R10, RZ, 0x18, R9 ;  /* 0x00000018ff0a7819 */ /* 0x000fc80000011609 */
[----:B------:R-:W-:-:S07]  /*1e90*/  LOP3.LUT R10, R5, R10, RZ, 0xfc, !PT ;  /* 0x0000000a050a7212 */ /* 0x000fce00078efcff */
.L_x_508:
[----:B------:R-:W-:Y:S05]  /*1ea0*/  BSYNC B0 ;  /* 0x0000000000007941 */ /* 0x000fea0003800000 */
.L_x_507:
[----:B------:R-:W-:Y:S02]  /*1eb0*/  IADD3 R4, P0, R4, R17, RZ ;  /* 0x0000001104047210 */ /* 0x000fe40007f1e0ff */
[----:B------:R-:W-:-:S03]  /*1ec0*/  PRMT R7, R7, 0x7604, R8 ;  /* 0x0000760407077816 */ /* 0x000fc60000000008 */
[----:B------:R-:W-:Y:S01]  /*1ed0*/  IMAD.X R5, R2, 0x1, R14, P0 ;  /* 0x0000000102057824 */ /* 0x000fe200000e060e */
[----:B------:R-:W-:Y:S02]  /*1ee0*/  IADD3 R0, P0, R0, UR6, RZ ;  /* 0x0000000600007c10 */ /* 0x000fe4000ff1e0ff */
[----:B------:R-:W-:Y:S02]  /*1ef0*/  PRMT R7, R6, 0x7054, R7 ;  /* 0x0000705406077816 */ /* 0x000fe40000000007 */
[C---:B------:R-:W-:Y:S01]  /*1f00*/  ISETP.LT.U32.AND P1, PT, R0.reuse, 0x4000, PT ;  /* 0x000040000000780c */ /* 0x040fe20003f21070 */
[----:B------:R-:W-:Y:S01]  /*1f10*/  IMAD.SHL.U32 R9, R0, 0x4, RZ ;  /* 0x0000000400097824 */ /* 0x000fe200078e00ff */
[----:B------:R-:W-:Y:S01]  /*1f20*/  PRMT R7, R10, 0x654, R7 ;  /* 0x000006540a077816 */ /* 0x000fe20000000007 */
[----:B------:R-:W-:-:S03]  /*1f30*/  IMAD.X R3, RZ, RZ, R3, P0 ;  /* 0x000000ffff037224 */ /* 0x000fc600000e0603 */
[----:B------:R-:W-:Y:S01]  /*1f40*/  ISETP.GE.U32.AND P0, PT, R9, R16, PT ;  /* 0x000000100900720c */ /* 0x000fe20003f06070 */
[----:B------:R0:W-:Y:S01]  /*1f50*/  STG.E desc[UR4][R4.64], R7 ;  /* 0x0000000704007986 */ /* 0x0001e2000c101904 */
[----:B------:R-:W-:Y:S02]  /*1f60*/  SHF.L.U64.HI R9, R0, 0x2, R3 ;  /* 0x0000000200097819 */ /* 0x000fe40000010203 */
[----:B------:R-:W-:Y:S02]  /*1f70*/  ISETP.LT.U32.AND.EX P1, PT, R3, RZ, PT, P1 ;  /* 0x000000ff0300720c */ /* 0x000fe40003f21110 */
[----:B------:R-:W-:-:S13]  /*1f80*/  ISETP.GE.AND.EX P0, PT, R9, R12, PT, P0 ;  /* 0x0000000c0900720c */ /* 0x000fda0003f06300 */
[----:B0-----:R-:W-:Y:S05]  /*1f90*/  @!P0 BRA P1, `(.L_x_510) ;  /* 0xfffffff000a48947 */ /* 0x001fea000083ffff */
[----:B------:R-:W-:Y:S05]  /*1fa0*/  EXIT ;  /* 0x000000000000794d */ /* 0x000fea0003800000 */
.L_x_511:
        /* <DEDUP_REMOVED lines=13> */
.L_x_7804:


//--------------------- .text._ZN2at6native55_GLOBAL__N__de093ff9_22_ForeachBinaryOpList_cu_a911ec4325multi_tensor_apply_kernelINS1_18TensorListMetadataILi2EEENS1_11CopyFunctorIN3c1011Float8_e5m2ENS6_15Float8_e5m2fnuzELi2ELi1ELi1EEEJNS0_4CopyIS7_S8_EEEEEvT_T0_DpT1_ --------------------------
	.section	.text._ZN2at6native55_GLOBAL__N__de093ff9_22_ForeachBinaryOpList_cu_a911ec4325multi_tensor_apply_kernelINS1_18TensorListMetadataILi2EEENS1_11CopyFunctorIN3c1011Float8_e5m2ENS6_15Float8_e5m2fnuzELi2ELi1ELi1EEEJNS0_4CopyIS7_S8_EEEEEvT_T0_DpT1_,"ax",@progbits
	.align	128
.text._ZN2at6native55_GLOBAL__N__de093ff9_22_ForeachBinaryOpList_cu_a911ec4325multi_tensor_apply_kernelINS1_18TensorListMetadataILi2EEENS1_11CopyFunctorIN3c1011Float8_e5m2ENS6_15Float8_e5m2fnuzELi2ELi1ELi1EEEJNS0_4CopyIS7_S8_EEEEEvT_T0_DpT1_:
        .type           _ZN2at6native55_GLOBAL__N__de093ff9_22_ForeachBinaryOpList_cu_a911ec4325multi_tensor_apply_kernelINS1_18TensorListMetadataILi2EEENS1_11CopyFunctorIN3c1011Float8_e5m2ENS6_15Float8_e5m2fnuzELi2ELi1ELi1EEEJNS0_4CopyIS7_S8_EEEEEvT_T0_DpT1_,@function
        .size           _ZN2at6native55_GLOBAL__N__de093ff9_22_ForeachBinaryOpList_cu_a911ec4325multi_tensor_apply_kernelINS1_18TensorListMetadataILi2EEENS1_11CopyFunctorIN3c1011Float8_e5m2ENS6_15Float8_e5m2fnuzELi2ELi1ELi1EEEJNS0_4CopyIS7_S8_EEEEEvT_T0_DpT1_,(.L_x_7805 - _ZN2at6native55_GLOBAL__N__de093ff9_22_ForeachBinaryOpList_cu_a911ec4325multi_tensor_apply_kernelINS1_18TensorListMetadataILi2EEENS1_11CopyFunctorIN3c1011Float8_e5m2ENS6_15Float8_e5m2fnuzELi2ELi1ELi1EEEJNS0_4CopyIS7_S8_EEEEEvT_T0_DpT1_)
        .other          _ZN2at6native55_GLOBAL__N__de093ff9_22_ForeachBinaryOpList_cu_a911ec4325multi_tensor_apply_kernelINS1_18TensorListMetadataILi2EEENS1_11CopyFunctorIN3c1011Float8_e5m2ENS6_15Float8_e5m2fnuzELi2ELi1ELi1EEEJNS0_4CopyIS7_S8_EEEEEvT_T0_DpT1_,@"STO_CUDA_ENTRY STV_DEFAULT"
_ZN2at6native55_GLOBAL__N__de093ff9_22_ForeachBinaryOpList_cu_a911ec4325multi_tensor_apply_kernelINS1_18TensorListMetadataILi2EEENS1_11CopyFunctorIN3c1011Float8_e5m2ENS6_15Float8_e5m2fnuzELi2ELi1ELi1EEEJNS0_4CopyIS7_S8_EEEEEvT_T0_DpT1_:
        /* <DEDUP_REMOVED lines=29> */
.L_x_541:
        /* <DEDUP_REMOVED lines=19> */
[----:B------:R-:W-:Y:S02]  /*0300*/  @P0 IADD3 R8, P4, R25, UR14, RZ ;  /* 0x0000000e19080c10 */ /* 0x000fe4000ff9e0ff */
        /* <DEDUP_REMOVED lines=38> */
.L_x_516:
[----:B------:R-:W-:Y:S05]  /*0570*/  BSYNC B1 ;  /* 0x0000000000017941 */ /* 0x000fea0003800000 */
.L_x_515:
[----:B------:R-:W-:Y:S01]  /*0580*/  IMAD.SHL.U32 R3, R3, 0x200000, RZ ;  /* 0x0020000003037824 */ /* 0x000fe200078e00ff */
[----:B------:R-:W-:-:S04]  /*0590*/  LEA R5, R2, 0x37800000, 0x17 ;  /* 0x3780000002057811 */ /* 0x000fc800078eb8ff */
[----:B------:R-:W-:-:S07]  /*05a0*/  LOP3.LUT R24, R5, R3, R24, 0xfe, !PT ;  /* 0x0000000305187212 */ /* 0x000fce00078efe18 */
.L_x_514:
[----:B------:R-:W-:Y:S05]  /*05b0*/  BSYNC B0 ;  /* 0x0000000000007941 */ /* 0x000fea0003800000 */
.L_x_513:
[----:B------:R-:W-:Y:S01]  /*05c0*/  LOP3.LUT R4, R24, 0x7fffffff, RZ, 0xc0, !PT ;  /* 0x7fffffff18047812 */ /* 0x000fe200078ec0ff */
[----:B------:R-:W-:Y:S03]  /*05d0*/  BSSY B0, `(.L_x_517) ;  /* 0x000000e000007945 */ /* 0x000fe60003800000 */
[----:B------:R-:W-:-:S13]  /*05e0*/  ISETP.GT.U32.AND P4, PT, R4, 0x477fffff, PT ;  /* 0x477fffff0400780c */ /* 0x000fda0003f84070 */
[----:B------:R-:W-:Y:S05]  /*05f0*/  @P4 BRA `(.L_x_518) ;  /* 0x0000000000204947 */ /* 0x000fea0003800000 */
[----:B------:R-:W-:-:S13]  /*0600*/  ISETP.GE.U32.AND P4, PT, R4, 0x38800000, PT ;  /* 0x388000000400780c */ /* 0x000fda0003f86070 */
[----:B------:R-:W-:-:S04]  /*0610*/  @P4 SHF.R.U32.HI R2, RZ, 0x15, R24 ;  /* 0x00000015ff024819 */ /* 0x000fc80000011618 */
[----:B------:R-:W-:Y:S01]  /*0620*/  @P4 LOP3.LUT R3, R2, 0x1, RZ, 0xc0, !PT ;  /* 0x0000000102034812 */ /* 0x000fe200078ec0ff */
[----:B------:R-:W-:-:S03]  /*0630*/  @!P4 FADD.FTZ R2, R4, 128 ;  /* 0x430000000402c421 */ /* 0x000fc60000010000 */
[----:B------:R-:W-:-:S04]  /*0640*/  @P4 IADD3 R3, R24, 0x80fffff, R3 ;  /* 0x080fffff18034810 */ /* 0x000fc80007ffe003 */
[----:B------:R-:W-:Y:S01]  /*0650*/  @P4 SHF.R.U32.HI R27, RZ, 0x15, R3 ;  /* 0x00000015ff1b4819 */ /* 0x000fe20000011603 */
[----:B------:R-:W-:Y:S01]  /*0660*/  @!P4 VIADD R27, R2, 0xbd000000 ;  /* 0xbd000000021bc836 */ /* 0x000fe20000000000 */
[----:B------:R-:W-:Y:S06]  /*0670*/  BRA `(.L_x_519) ;  /* 0x00000000000c7947 */ /* 0x000fec0003800000 */
.L_x_518:
[----:B------:R-:W-:Y:S01]  /*0680*/  IMAD.MOV.U32 R27, RZ, RZ, 0x7f ;  /* 0x0000007fff1b7424 */ /* 0x000fe200078e00ff */
[----:B------:R-:W-:-:S04]  /*0690*/  ISETP.GT.U32.AND P4, PT, R4, 0x7f800000, PT ;  /* 0x7f8000000400780c */ /* 0x000fc80003f84070 */
[----:B------:R-:W-:-:S09]  /*06a0*/  SEL R27, R27, 0x7c, P4 ;  /* 0x0000007c1b1b7807 */ /* 0x000fd20002000000 */
.L_x_519:
[----:B------:R-:W-:Y:S05]  /*06b0*/  BSYNC B0 ;  /* 0x0000000000007941 */ /* 0x000fea0003800000 */
.L_x_517:
[----:B-----5:R-:W-:Y:S01]  /*06c0*/  ISETP.NE.AND P4, PT, R12, RZ, PT ;  /* 0x000000ff0c00720c */ /* 0x020fe20003f85270 */
[----:B------:R-:W-:Y:S01]  /*06d0*/  BSSY B0, `(.L_x_520) ;  /* 0x000001b000007945 */ /* 0x000fe20003800000 */
[----:B------:R-:W-:Y:S01]  /*06e0*/  LOP3.LUT R24, R24, 0x80000000, RZ, 0xc0, !PT ;  /* 0x8000000018187812 */ /* 0x000fe200078ec0ff */
[----:B------:R-:W-:-:S03]  /*06f0*/  IMAD.MOV.U32 R2, RZ, RZ, RZ ;  /* 0x000000ffff027224 */ /* 0x000fc600078e00ff */
[----:B------:R-:W-:-:S04]  /*0700*/  SHF.R.U32.HI R24, RZ, 0x18, R24 ;  /* 0x00000018ff187819 */ /* 0x000fc80000011618 */
[----:B------:R-:W-:-:S03]  /*0710*/  LOP3.LUT R27, R27, R24, RZ, 0xfc, !PT ;  /* 0x000000181b1b7212 */ /* 0x000fc600078efcff */
        /* <DEDUP_REMOVED lines=18> */
.L_x_523:
[----:B------:R-:W-:Y:S05]  /*0840*/  BSYNC B1 ;  /* 0x0000000000017941 */ /* 0x000fea0003800000 */
.L_x_522:
[----:B------:R-:W-:Y:S01]  /*0850*/  LEA R5, R2, 0x37800000, 0x17 ;  /* 0x3780000002057811 */ /* 0x000fe200078eb8ff */
[----:B------:R-:W-:-:S05]  /*0860*/  IMAD.SHL.U32 R2, R3, 0x200000, RZ ;  /* 0x0020000003027824 */ /* 0x000fca00078e00ff */
[----:B------:R-:W-:-:S07]  /*0870*/  LOP3.LUT R2, R5, R2, R6, 0xfe, !PT ;  /* 0x0000000205027212 */ /* 0x000fce00078efe06 */
.L_x_521:
[----:B------:R-:W-:Y:S05]  /*0880*/  BSYNC B0 ;  /* 0x0000000000007941 */ /* 0x000fea0003800000 */
.L_x_520:
[----:B------:R-:W-:Y:S01]  /*0890*/  LOP3.LUT R4, R2, 0x7fffffff, RZ, 0xc0, !PT ;  /* 0x7fffffff02047812 */ /* 0x000fe200078ec0ff */
[----:B------:R-:W-:Y:S03]  /*08a0*/  BSSY B0, `(.L_x_524) ;  /* 0x000000e000007945 */ /* 0x000fe60003800000 */
[----:B------:R-:W-:-:S13]  /*08b0*/  ISETP.GT.U32.AND P4, PT, R4, 0x477fffff, PT ;  /* 0x477fffff0400780c */ /* 0x000fda0003f84070 */
[----:B------:R-:W-:Y:S05]  /*08c0*/  @P4 BRA `(.L_x_525) ;  /* 0x0000000000204947 */ /* 0x000fea0003800000 */
[----:B------:R-:W-:-:S13]  /*08d0*/  ISETP.GE.U32.AND P4, PT, R4, 0x38800000, PT ;  /* 0x388000000400780c */ /* 0x000fda0003f86070 */
[----:B------:R-:W-:-:S04]  /*08e0*/  @P4 SHF.R.U32.HI R3, RZ, 0x15, R2 ;  /* 0x00000015ff034819 */ /* 0x000fc80000011602 */
[----:B------:R-:W-:-:S04]  /*08f0*/  @P4 LOP3.LUT R3, R3, 0x1, RZ, 0xc0, !PT ;  /* 0x0000000103034812 */ /* 0x000fc800078ec0ff */
[----:B------:R-:W-:Y:S01]  /*0900*/  @P4 IADD3 R29, R2, 0x80fffff, R3 ;  /* 0x080fffff021d4810 */ /* 0x000fe20007ffe003 */
[----:B------:R-:W-:-:S03]  /*0910*/  @!P4 FADD.FTZ R3, R4, 128 ;  /* 0x430000000403c421 */ /* 0x000fc60000010000 */
[----:B------:R-:W-:Y:S01]  /*0920*/  @P4 SHF.R.U32.HI R29, RZ, 0x15, R29 ;  /* 0x00000015ff1d4819 */ /* 0x000fe2000001161d */
[----:B------:R-:W-:Y:S01]  /*0930*/  @!P4 VIADD R29, R3, 0xbd000000 ;  /* 0xbd000000031dc836 */ /* 0x000fe20000000000 */
[----:B------:R-:W-:Y:S06]  /*0940*/  BRA `(.L_x_526) ;  /* 0x00000000000c7947 */ /* 0x000fec0003800000 */
.L_x_525:
[----:B------:R-:W-:Y:S01]  /*0950*/  IMAD.MOV.U32 R29, RZ, RZ, 0x7f ;  /* 0x0000007fff1d7424 */ /* 0x000fe200078e00ff */
[----:B------:R-:W-:-:S04]  /*0960*/  ISETP.GT.U32.AND P4, PT, R4, 0x7f800000, PT ;  /* 0x7f8000000400780c */ /* 0x000fc80003f84070 */
[----:B------:R-:W-:-:S09]  /*0970*/  SEL R29, R29, 0x7c, P4 ;  /* 0x0000007c1d1d7807 */ /* 0x000fd20002000000 */
.L_x_526:
[----:B------:R-:W-:Y:S05]  /*0980*/  BSYNC B0 ;  /* 0x0000000000007941 */ /* 0x000fea0003800000 */
.L_x_524:
[----:B------:R-:W-:Y:S01]  /*0990*/  ISETP.NE.AND P4, PT, R14, RZ, PT ;  /* 0x000000ff0e00720c */ /* 0x000fe20003f85270 */
        /* <DEDUP_REMOVED lines=23> */
.L_x_530:
[----:B------:R-:W-:Y:S05]  /*0b10*/  BSYNC B1 ;  /* 0x0000000000017941 */ /* 0x000fea0003800000 */
.L_x_529:
[----:B------:R-:W-:Y:S01]  /*0b20*/  IMAD.SHL.U32 R3, R3, 0x200000, RZ ;  /* 0x0020000003037824 */ /* 0x000fe200078e00ff */
[----:B------:R-:W-:-:S04]  /*0b30*/  LEA R5, R2, 0x37800000, 0x17 ;  /* 0x3780000002057811 */ /* 0x000fc800078eb8ff */
[----:B------:R-:W-:-:S07]  /*0b40*/  LOP3.LUT R3, R5, R3, R6, 0xfe, !PT ;  /* 0x0000000305037212 */ /* 0x000fce00078efe06 */
.L_x_528:
[----:B------:R-:W-:Y:S05]  /*0b50*/  BSYNC B0 ;  /* 0x0000000000007941 */ /* 0x000fea0003800000 */
.L_x_527:
        /* <DEDUP_REMOVED lines=12> */
.L_x_532:
[----:B------:R-:W-:Y:S01]  /*0c20*/  IMAD.MOV.U32 R24, RZ, RZ, 0x7f ;  /* 0x0000007fff187424 */ /* 0x000fe200078e00ff */
[----:B------:R-:W-:-:S04]  /*0c30*/  ISETP.GT.U32.AND P4, PT, R4, 0x7f800000, PT ;  /* 0x7f8000000400780c */ /* 0x000fc80003f84070 */
[----:B------:R-:W-:-:S09]  /*0c40*/  SEL R24, R24, 0x7c, P4 ;  /* 0x0000007c18187807 */ /* 0x000fd20002000000 */
.L_x_533:
[----:B------:R-:W-:Y:S05]  /*0c50*/  BSYNC B0 ;  /* 0x0000000000007941 */ /* 0x000fea0003800000 */
.L_x_531:
        /* <DEDUP_REMOVED lines=24> */
.L_x_537:
[----:B------:R-:W-:Y:S05]  /*0de0*/  BSYNC B1 ;  /* 0x0000000000017941 */ /* 0x000fea0003800000 */
.L_x_536:
[----:B------:R-:W-:Y:S01]  /*0df0*/  LEA R5, R2, 0x37800000, 0x17 ;  /* 0x3780000002057811 */ /* 0x000fe200078eb8ff */
[----:B------:R-:W-:-:S05]  /*0e00*/  IMAD.SHL.U32 R2, R3, 0x200000, RZ ;  /* 0x0020000003027824 */ /* 0x000fca00078e00ff */
[----:B------:R-:W-:-:S07]  /*0e10*/  LOP3.LUT R2, R5, R2, R6, 0xfe, !PT ;  /* 0x0000000205027212 */ /* 0x000fce00078efe06 */
.L_x_535:
[----:B------:R-:W-:Y:S05]  /*0e20*/  BSYNC B0 ;  /* 0x0000000000007941 */ /* 0x000fea0003800000 */
.L_x_534:
        /* <DEDUP_REMOVED lines=12> */
.L_x_539:
[----:B------:R-:W-:Y:S01]  /*0ef0*/  IMAD.MOV.U32 R5, RZ, RZ, 0x7f ;  /* 0x0000007fff057424 */ /* 0x000fe200078e00ff */
[----:B------:R-:W-:-:S04]  /*0f00*/  ISETP.GT.U32.AND P4, PT, R4, 0x7f800000, PT ;  /* 0x7f8000000400780c */ /* 0x000fc80003f84070 */
[----:B------:R-:W-:-:S09]  /*0f10*/  SEL R5, R5, 0x7c, P4 ;  /* 0x0000007c05057807 */ /* 0x000fd20002000000 */
.L_x_540:
[----:B------:R-:W-:Y:S05]  /*0f20*/  BSYNC B0 ;  /* 0x0000000000007941 */ /* 0x000fea0003800000 */
.L_x_538:
[----:B------:R-:W-:Y:S01]  /*0f30*/  LOP3.LUT R3, R2, 0x80000000, RZ, 0xc0, !PT ;  /* 0x8000000002037812 */ /* 0x000fe200078ec0ff */
[----:B------:R-:W-:Y:S01]  /*0f40*/  IMAD.WIDE.U32 R10, R0, 0x4, R10 ;  /* 0x00000004000a7825 */ /* 0x000fe200078e000a */
[----:B------:R-:W-:Y:S02]  /*0f50*/  @P0 IADD3 R2, P6, R25, UR13, RZ ;  /* 0x0000000d19020c10 */ /* 0x000fe4000ffde0ff */
[----:B------:R-:W-:Y:S02]  /*0f60*/  SHF.R.U32.HI R8, RZ, 0x18, R3 ;  /* 0x00000018ff087819 */ /* 0x000fe40000011603 */
[----:B------:R-:W-:Y:S02]  /*0f70*/  @P1 IADD3 R4, P5, R22, UR13, RZ ;  /* 0x0000000d16041c10 */ /* 0x000fe4000ffbe0ff */
[----:B------:R-:W-:Y:S02]  /*0f80*/  @P2 IADD3 R6, P4, R17, UR13, RZ ;  /* 0x0000000d11062c10 */ /* 0x000fe4000ff9e0ff */
[----:B------:R-:W-:-:S02]  /*0f90*/  @P0 IADD3.X R3, R23, UR8, RZ, P6, !PT ;  /* 0x0000000817030c10 */ /* 0x000fc4000b7fe4ff */
[----:B------:R-:W-:Y:S02]  /*0fa0*/  LOP3.LUT R17, R5, R8, RZ, 0xfc, !PT ;  /* 0x0000000805117212 */ /* 0x000fe400078efcff */
[----:B------:R-:W-:Y:S01]  /*0fb0*/  @P3 IADD3 R8, P6, R16, UR13, RZ ;  /* 0x0000000d10083c10 */ /* 0x000fe2000ffde0ff */
[----:B------:R2:W-:Y:S01]  /*0fc0*/  @P0 STG.E.U8 desc[UR10][R2.64], R27 ;  /* 0x0000001b02000986 */ /* 0x0005e2000c10110a */
[----:B------:R-:W-:Y:S02]  /*0fd0*/  @P1 IADD3.X R5, R18, UR8, RZ, P5, !PT ;  /* 0x0000000812051c10 */ /* 0x000fe4000affe4ff */
[----:B------:R-:W-:Y:S02]  /*0fe0*/  @P2 IADD3.X R7, R19, UR8, RZ, P4, !PT ;  /* 0x0000000813072c10 */ /* 0x000fe4000a7fe4ff */
[----:B------:R-:W-:Y:S01]  /*0ff0*/  @P3 IADD3.X R9, R20, UR8, RZ, P6, !PT ;  /* 0x0000000814093c10 */ /* 0x000fe2000b7fe4ff */
[----:B------:R2:W-:Y:S01]  /*1000*/  @P1 STG.E.U8 desc[UR10][R4.64], R29 ;  /* 0x0000001d04001986 */ /* 0x0005e2000c10110a */
[----:B------:R-:W-:-:S02]  /*1010*/  ISETP.GE.U32.AND P0, PT, R10, 0x10000, PT ;  /* 0x000100000a00780c */ /* 0x000fc40003f06070 */
[----:B------:R-:W-:Y:S01]  /*1020*/  ISETP.LT.U32.AND P1, PT, R10, UR12, PT ;  /* 0x0000000c0a007c0c */ /* 0x000fe2000bf21070 */
[----:B------:R2:W-:Y:S01]  /*1030*/  @P2 STG.E.U8 desc[UR10][R6.64], R24 ;  /* 0x0000001806002986 */ /* 0x0005e2000c10110a */
[C---:B------:R-:W-:Y:S02]  /*1040*/  ISETP.GE.U32.AND.EX P0, PT, R11.reuse, RZ, PT, P0 ;  /* 0x000000ff0b00720c */ /* 0x040fe40003f06100 */
[----:B------:R-:W-:Y:S01]  /*1050*/  ISETP.LT.AND.EX P1, PT, R11, UR6, PT, P1 ;  /* 0x000000060b007c0c */ /* 0x000fe2000bf21310 */
[----:B------:R2:W-:-:S12]  /*1060*/  @P3 STG.E.U8 desc[UR10][R8.64], R17 ;  /* 0x0000001108003986 */ /* 0x0005d8000c10110a */
[----:B--2---:R-:W-:Y:S05]  /*1070*/  @!P0 BRA P1, `(.L_x_541) ;  /* 0xfffffff000548947 */ /* 0x004fea000083ffff */
[----:B------:R-:W-:Y:S05]  /*1080*/  EXIT ;  /* 0x000000000000794d */ /* 0x000fea0003800000 */
.L_x_512:
        /* <DEDUP_REMOVED lines=8> */
.L_x_570:
        /* <DEDUP_REMOVED lines=8> */
[----:B------:R-:W-:Y:S02]  /*1190*/  PRMT R6, R8, 0x7771, RZ ;  /* 0x0000777108067816 */ /* 0x000fe400000000ff */
        /* <DEDUP_REMOVED lines=22> */
.L_x_545:
[----:B------:R-:W-:Y:S05]  /*1300*/  BSYNC B1 ;  /* 0x0000000000017941 */ /* 0x000fea0003800000 */
.L_x_544:
[----:B------:R-:W-:Y:S01]  /*1310*/  LEA R10, R7, 0x37800000, 0x17 ;  /* 0x37800000070a7811 */ /* 0x000fe200078eb8ff */
[----:B------:R-:W-:-:S05]  /*1320*/  IMAD.SHL.U32 R7, R8, 0x200000, RZ ;  /* 0x0020000008077824 */ /* 0x000fca00078e00ff */
[----:B------:R-:W-:-:S07]  /*1330*/  LOP3.LUT R7, R10, R7, R11, 0xfe, !PT ;  /* 0x000000070a077212 */ /* 0x000fce00078efe0b */
.L_x_543:
[----:B------:R-:W-:Y:S05]  /*1340*/  BSYNC B0 ;  /* 0x0000000000007941 */ /* 0x000fea0003800000 */
.L_x_542:
[----:B------:R-:W-:Y:S01]  /*1350*/  LOP3.LUT R9, R7, 0x7fffffff, RZ, 0xc0, !PT ;  /* 0x7fffffff07097812 */ /* 0x000fe200078ec0ff */
[----:B------:R-:W-:Y:S03]  /*1360*/  BSSY B0, `(.L_x_546) ;  /* 0x000000e000007945 */ /* 0x000fe60003800000 */
[----:B------:R-:W-:-:S13]  /*1370*/  ISETP.GT.U32.AND P0, PT, R9, 0x477fffff, PT ;  /* 0x477fffff0900780c */ /* 0x000fda0003f04070 */
[----:B------:R-:W-:Y:S05]  /*1380*/  @P0 BRA `(.L_x_547) ;  /* 0x0000000000200947 */ /* 0x000fea0003800000 */
[----:B------:R-:W-:-:S13]  /*1390*/  ISETP.GE.U32.AND P0, PT, R9, 0x38800000, PT ;  /* 0x388000000900780c */ /* 0x000fda0003f06070 */
[----:B------:R-:W-:Y:S01]  /*13a0*/  @P0 SHF.R.U32.HI R8, RZ, 0x15, R7 ;  /* 0x00000015ff080819 */ /* 0x000fe20000011607 */
[----:B------:R-:W-:-:S03]  /*13b0*/  @!P0 FADD.FTZ R9, R9, 128 ;  /* 0x4300000009098421 */ /* 0x000fc60000010000 */
[----:B------:R-:W-:-:S04]  /*13c0*/  @P0 LOP3.LUT R8, R8, 0x1, RZ, 0xc0, !PT ;  /* 0x0000000108080812 */ /* 0x000fc800078ec0ff */
[----:B------:R-:W-:-:S04]  /*13d0*/  @P0 IADD3 R8, R7, 0x80fffff, R8 ;  /* 0x080fffff07080810 */ /* 0x000fc80007ffe008 */
[----:B------:R-:W-:Y:S01]  /*13e0*/  @P0 SHF.R.U32.HI R8, RZ, 0x15, R8 ;  /* 0x00000015ff080819 */ /* 0x000fe20000011608 */
[----:B------:R-:W-:Y:S01]  /*13f0*/  @!P0 VIADD R8, R9, 0xbd000000 ;  /* 0xbd00000009088836 */ /* 0x000fe20000000000 */
[----:B------:R-:W-:Y:S06]  /*1400*/  BRA `(.L_x_548) ;  /* 0x00000000000c7947 */ /* 0x000fec0003800000 */
.L_x_547:
[----:B------:R-:W-:Y:S01]  /*1410*/  IMAD.MOV.U32 R8, RZ, RZ, 0x7f ;  /* 0x0000007fff087424 */ /* 0x000fe200078e00ff */
[----:B------:R-:W-:-:S04]  /*1420*/  ISETP.GT.U32.AND P0, PT, R9, 0x7f800000, PT ;  /* 0x7f8000000900780c */ /* 0x000fc80003f04070 */
[----:B------:R-:W-:-:S09]  /*1430*/  SEL R8, R8, 0x7c, P0 ;  /* 0x0000007c08087807 */ /* 0x000fd20000000000 */
.L_x_548:
[----:B------:R-:W-:Y:S05]  /*1440*/  BSYNC B0 ;  /* 0x0000000000007941 */ /* 0x000fea0003800000 */
.L_x_546:
        /* <DEDUP_REMOVED lines=25> */
.L_x_552:
[----:B------:R-:W-:Y:S05]  /*15e0*/  BSYNC B1 ;  /* 0x0000000000017941 */ /* 0x000fea0003800000 */
.L_x_551:
[----:B------:R-:W-:Y:S01]  /*15f0*/  IMAD.SHL.U32 R6, R6, 0x200000, RZ ;  /* 0x0020000006067824 */ /* 0x000fe200078e00ff */
[----:B------:R-:W-:-:S04]  /*1600*/  LEA R9, R8, 0x37800000, 0x17 ;  /* 0x3780000008097811 */ /* 0x000fc800078eb8ff */
[----:B------:R-:W-:-:S07]  /*1610*/  LOP3.LUT R9, R9, R6, R10, 0xfe, !PT ;  /* 0x0000000609097212 */ /* 0x000fce00078efe0a */
.L_x_550:
[----:B------:R-:W-:Y:S05]  /*1620*/  BSYNC B0 ;  /* 0x0000000000007941 */ /* 0x000fea0003800000 */
.L_x_549:
        /* <DEDUP_REMOVED lines=12> */
.L_x_554:
[----:B------:R-:W-:Y:S01]  /*16f0*/  IMAD.MOV.U32 R6, RZ, RZ, 0x7f ;  /* 0x0000007fff067424 */ /* 0x000fe200078e00ff */
[----:B------:R-:W-:-:S04]  /*1700*/  ISETP.GT.U32.AND P0, PT, R8, 0x7f800000, PT ;  /* 0x7f8000000800780c */ /* 0x000fc80003f04070 */
[----:B------:R-:W-:-:S09]  /*1710*/  SEL R6, R6, 0x7c, P0 ;  /* 0x0000007c06067807 */ /* 0x000fd20000000000 */
.L_x_555:
[----:B------:R-:W-:Y:S05]  /*1720*/  BSYNC B0 ;  /* 0x0000000000007941 */ /* 0x000fea0003800000 */
.L_x_553:
        /* <DEDUP_REMOVED lines=25> */
.L_x_559:
[----:B------:R-:W-:Y:S05]  /*18c0*/  BSYNC B1 ;  /* 0x0000000000017941 */ /* 0x000fea0003800000 */
.L_x_558:
[----:B------:R-:W-:Y:S01]  /*18d0*/  IMAD.SHL.U32 R5, R5, 0x200000, RZ ;  /* 0x0020000005057824 */ /* 0x000fe200078e00ff */
[----:B------:R-:W-:-:S04]  /*18e0*/  LEA R8, R8, 0x37800000, 0x17 ;  /* 0x3780000008087811 */ /* 0x000fc800078eb8ff */
[----:B------:R-:W-:-:S07]  /*18f0*/  LOP3.LUT R8, R8, R5, R11, 0xfe, !PT ;  /* 0x0000000508087212 */ /* 0x000fce00078efe0b */
.L_x_557:
[----:B------:R-:W-:Y:S05]  /*1900*/  BSYNC B0 ;  /* 0x0000000000007941 */ /* 0x000fea0003800000 */
.L_x_556:
        /* <DEDUP_REMOVED lines=12> */
.L_x_561:
[----:B------:R-:W-:Y:S01]  /*19d0*/  IMAD.MOV.U32 R5, RZ, RZ, 0x7f ;  /* 0x0000007fff057424 */ /* 0x000fe200078e00ff */
[----:B------:R-:W-:-:S04]  /*19e0*/  ISETP.GT.U32.AND P0, PT, R9, 0x7f800000, PT ;  /* 0x7f8000000900780c */ /* 0x000fc80003f04070 */
[----:B------:R-:W-:-:S09]  /*19f0*/  SEL R5, R5, 0x7c, P0 ;  /* 0x0000007c05057807 */ /* 0x000fd20000000000 */
.L_x_562:
[----:B------:R-:W-:Y:S05]  /*1a00*/  BSYNC B0 ;  /* 0x0000000000007941 */ /* 0x000fea0003800000 */
.L_x_560:
        /* <DEDUP_REMOVED lines=25> */
.L_x_566:
[----:B------:R-:W-:Y:S05]  /*1ba0*/  BSYNC B1 ;  /* 0x0000000000017941 */ /* 0x000fea0003800000 */
.L_x_565:
[----:B------:R-:W-:Y:S01]  /*1bb0*/  IMAD.SHL.U32 R4, R4, 0x200000, RZ ;  /* 0x0020000004047824 */ /* 0x000fe200078e00ff */
[----:B------:R-:W-:-:S04]  /*1bc0*/  LEA R9, R8, 0x37800000, 0x17 ;  /* 0x3780000008097811 */ /* 0x000fc800078eb8ff */
[----:B------:R-:W-:-:S07]  /*1bd0*/  LOP3.LUT R9, R9, R4, R10, 0xfe, !PT ;  /* 0x0000000409097212 */ /* 0x000fce00078efe0a */
.L_x_564:
[----:B------:R-:W-:Y:S05]  /*1be0*/  BSYNC B0 ;  /* 0x0000000000007941 */ /* 0x000fea0003800000 */
.L_x_563:
        /* <DEDUP_REMOVED lines=12> */
.L_x_568:
[----:B------:R-:W-:Y:S01]  /*1cb0*/  IMAD.MOV.U32 R8, RZ, RZ, 0x7f ;  /* 0x0000007fff087424 */ /* 0x000fe200078e00ff */
[----:B------:R-:W-:-:S04]  /*1cc0*/  ISETP.GT.U32.AND P0, PT, R10, 0x7f800000, PT ;  /* 0x7f8000000a00780c */ /* 0x000fc80003f04070 */
[----:B------:R-:W-:-:S09]  /*1cd0*/  SEL R8, R8, 0x7c, P0 ;  /* 0x0000007c08087807 */ /* 0x000fd20000000000 */
.L_x_569:
[----:B------:R-:W-:Y:S05]  /*1ce0*/  BSYNC B0 ;  /* 0x0000000000007941 */ /* 0x000fea0003800000 */
.L_x_567:
[----:B------:R-:W-:Y:S02]  /*1cf0*/  LOP3.LUT R9, R9, 0x80000000, RZ, 0xc0, !PT ;  /* 0x8000000009097812 */ /* 0x000fe400078ec0ff */
[----:B------:R-:W-:Y:S02]  /*1d00*/  PRMT R6, R6, 0x7604, R7 ;  /* 0x0000760406067816 */ /* 0x000fe40000000007 */
[----:B------:R-:W-:Y:S02]  /*1d10*/  IADD3 R4, P0, R2, UR13, RZ ;  /* 0x0000000d02047c10 */ /* 0x000fe4000ff1e0ff */
[----:B------:R-:W-:Y:S02]  /*1d20*/  SHF.R.U32.HI R9, RZ, 0x18, R9 ;  /* 0x00000018ff097819 */ /* 0x000fe40000011609 */
[----:B------:R-:W-:Y:S02]  /*1d30*/  PRMT R7, R5, 0x7054, R6 ;  /* 0x0000705405077816 */ /* 0x000fe40000000006 */
[----:B------:R-:W-:-:S02]  /*1d40*/  IADD3.X R5, R12, UR8, RZ, P0, !PT ;  /* 0x000000080c057c10 */ /* 0x000fc400087fe4ff */
[----:B------:R-:W-:Y:S02]  /*1d50*/  IADD3 R0, P0, R0, UR5, RZ ;  /* 0x0000000500007c10 */ /* 0x000fe4000ff1e0ff */
[----:B------:R-:W-:Y:S02]  /*1d60*/  LOP3.LUT R8, R8, R9, RZ, 0xfc, !PT ;  /* 0x0000000908087212 */ /* 0x000fe400078efcff */
        /* <DEDUP_REMOVED lines=11> */
.L_x_571:
        /* <DEDUP_REMOVED lines=14> */
.L_x_7805:


//--------------------- .text._ZN2at6native55_GLOBAL__N__de093ff9_22_ForeachBinaryOpList_cu_a911ec4325multi_tensor_apply_kernelINS1_18TensorListMetadataILi2EEENS1_11CopyFunctorIN3c1011Float8_e5m2ENS6_15Float8_e4m3fnuzELi2ELi1ELi1EEEJNS0_4CopyIS7_S8_EEEEEvT_T0_DpT1_ --------------------------
	.section	.text._ZN2at6native55_GLOBAL__N__de093ff9_22_ForeachBinaryOpList_cu_a911ec4325multi_tensor_apply_kernelINS1_18TensorListMetadataILi2EEENS1_11CopyFunctorIN3c1011Float8_e5m2ENS6_15Float8_e4m3fnuzELi2ELi1ELi1EEEJNS0_4CopyIS7_S8_EEEEEvT_T0_DpT1_,"ax",@progbits
	.align	128
.text._ZN2at6native55_GLOBAL__N__de093ff9_22_ForeachBinaryOpList_cu_a911ec4325multi_tensor_apply_kernelINS1_18TensorListMetadataILi2EEENS1_11CopyFunctorIN3c1011Float8_e5m2ENS6_15Float8_e4m3fnuzELi2ELi1ELi1EEEJNS0_4CopyIS7_S8_EEEEEvT_T0_DpT1_:
        .type           _ZN2at6native55_GLOBAL__N__de093ff9_22_ForeachBinaryOpList_cu_a911ec4325multi_tensor_apply_kernelINS1_18TensorListMetadataILi2EEENS1_11CopyFunctorIN3c1011Float8_e5m2ENS6_15Float8_e4m3fnuzELi2ELi1ELi1EEEJNS0_4CopyIS7_S8_EEEEEvT_T0_DpT1_,@function
        .size           _ZN2at6native55_GLOBAL__N__de093ff9_22_ForeachBinaryOpList_cu_a911ec4325multi_tensor_apply_kernelINS1_18TensorListMetadataILi2EEENS1_11CopyFunctorIN3c1011Float8_e5m2ENS6_15Float8_e4m3fnuzELi2ELi1ELi1EEEJNS0_4CopyIS7_S8_EEEEEvT_T0_DpT1_,(.L_x_7806 - _ZN2at6native55_GLOBAL__N__de093ff9_22_ForeachBinaryOpList_cu_a911ec4325multi_tensor_apply_kernelINS1_18TensorListMetadataILi2EEENS1_11CopyFunctorIN3c1011Float8_e5m2ENS6_15Float8_e4m3fnuzELi2ELi1ELi1EEEJNS0_4CopyIS7_S8_EEEEEvT_T0_DpT1_)
        .other          _ZN2at6native55_GLOBAL__N__de093ff9_22_ForeachBinaryOpList_cu_a911ec4325multi_tensor_apply_kernelINS1_18TensorListMetadataILi2EEENS1_11CopyFunctorIN3c1011Float8_e5m2ENS6_15Float8_e4m3fnuzELi2ELi1ELi1EEEJNS0_4CopyIS7_S8_EEEEEvT_T0_DpT1_,@"STO_CUDA_ENTRY STV_DEFAULT"
_ZN2at6native55_GLOBAL__N__de093ff9_22_ForeachBinaryOpList_cu_a911ec4325multi_tensor_apply_kernelINS1_18TensorListMetadataILi2EEENS1_11CopyFunctorIN3c1011Float8_e5m2ENS6_15Float8_e4m3fnuzELi2ELi1ELi1EEEJNS0_4CopyIS7_S8_EEEEEvT_T0_DpT1_:
        /* <DEDUP_REMOVED lines=29> */
.L_x_601:
        /* <DEDUP_REMOVED lines=58> */
.L_x_576:
[----:B------:R-:W-:Y:S05]  /*0570*/  BSYNC B1 ;  /* 0x0000000000017941 */ /* 0x000fea0003800000 */
.L_x_575:
[----:B------:R-:W-:Y:S01]  /*0580*/  IMAD.SHL.U32 R3, R3, 0x100000, RZ ;  /* 0x0010000003037824 */ /* 0x000fe200078e00ff */
[----:B------:R-:W-:-:S04]  /*0590*/  LEA R5, R2, 0x3b800000, 0x17 ;  /* 0x3b80000002057811 */ /* 0x000fc800078eb8ff */
[----:B------:R-:W-:-:S07]  /*05a0*/  LOP3.LUT R24, R5, R3, R24, 0xfe, !PT ;  /* 0x0000000305187212 */ /* 0x000fce00078efe18 */
.L_x_574:
[----:B------:R-:W-:Y:S05]  /*05b0*/  BSYNC B0 ;  /* 0x0000000000007941 */ /* 0x000fea0003800000 */
.L_x_573:
        /* <DEDUP_REMOVED lines=12> */
.L_x_578:
[----:B------:R-:W-:Y:S01]  /*0680*/  IMAD.MOV.U32 R27, RZ, RZ, 0x7f ;  /* 0x0000007fff1b7424 */ /* 0x000fe200078e00ff */
[----:B------:R-:W-:-:S04]  /*0690*/  ISETP.GT.U32.AND P4, PT, R4, 0x7f800000, PT ;  /* 0x7f8000000400780c */ /* 0x000fc80003f84070 */
[----:B------:R-:W-:-:S09]  /*06a0*/  SEL R27, R27, 0x7c, P4 ;  /* 0x0000007c1b1b7807 */ /* 0x000fd20002000000 */
.L_x_579:
[----:B------:R-:W-:Y:S05]  /*06b0*/  BSYNC B0 ;  /* 0x0000000000007941 */ /* 0x000fea0003800000 */
.L_x_577:
        /* <DEDUP_REMOVED lines=24> */
.L_x_583:
[----:B------:R-:W-:Y:S05]  /*0840*/  BSYNC B1 ;  /* 0x0000000000017941 */ /* 0x000fea0003800000 */
.L_x_582:
[----:B------:R-:W-:Y:S01]  /*0850*/  LEA R5, R2, 0x3b800000, 0x17 ;  /* 0x3b80000002057811 */ /* 0x000fe200078eb8ff */
[----:B------:R-:W-:-:S05]  /*0860*/  IMAD.SHL.U32 R2, R3, 0x100000, RZ ;  /* 0x0010000003027824 */ /* 0x000fca00078e00ff */
[----:B------:R-:W-:-:S07]  /*0870*/  LOP3.LUT R2, R5, R2, R6, 0xfe, !PT ;  /* 0x0000000205027212 */ /* 0x000fce00078efe06 */
.L_x_581:
[----:B------:R-:W-:Y:S05]  /*0880*/  BSYNC B0 ;  /* 0x0000000000007941 */ /* 0x000fea0003800000 */
.L_x_580:
        /* <DEDUP_REMOVED lines=12> */
.L_x_585:
[----:B------:R-:W-:Y:S01]  /*0950*/  IMAD.MOV.U32 R29, RZ, RZ, 0x7f ;  /* 0x0000007fff1d7424 */ /* 0x000fe200078e00ff */
[----:B------:R-:W-:-:S04]  /*0960*/  ISETP.GT.U32.AND P4, PT, R4, 0x7f800000, PT ;  /* 0x7f8000000400780c */ /* 0x000fc80003f84070 */
[----:B------:R-:W-:-:S09]  /*0970*/  SEL R29, R29, 0x7c, P4 ;  /* 0x0000007c1d1d7807 */ /* 0x000fd20002000000 */
.L_x_586:
[----:B------:R-:W-:Y:S05]  /*0980*/  BSYNC B0 ;  /* 0x0000000000007941 */ /* 0x000fea0003800000 */
.L_x_584:
        /* <DEDUP_REMOVED lines=24> */
.L_x_590:
[----:B------:R-:W-:Y:S05]  /*0b10*/  BSYNC B1 ;  /* 0x0000000000017941 */ /* 0x000fea0003800000 */
.L_x_589:
[----:B------:R-:W-:Y:S01]  /*0b20*/  IMAD.SHL.U32 R3, R3, 0x100000, RZ ;  /* 0x0010000003037824 */ /* 0x000fe200078e00ff */
[----:B------:R-:W-:-:S04]  /*0b30*/  LEA R5, R2, 0x3b800000, 0x17 ;  /* 0x3b80000002057811 */ /* 0x000fc800078eb8ff */
[----:B------:R-:W-:-:S07]  /*0b40*/  LOP3.LUT R3, R5, R3, R6, 0xfe, !PT ;  /* 0x0000000305037212 */ /* 0x000fce00078efe06 */
.L_x_588:
[----:B------:R-:W-:Y:S05]  /*0b50*/  BSYNC B0 ;  /* 0x0000000000007941 */ /* 0x000fea0003800000 */
.L_x_587:
        /* <DEDUP_REMOVED lines=12> */
.L_x_592:
[----:B------:R-:W-:Y:S01]  /*0c20*/  IMAD.MOV.U32 R24, RZ, RZ, 0x7f ;  /* 0x0000007fff187424 */ /* 0x000fe200078e00ff */
[----:B------:R-:W-:-:S04]  /*0c30*/  ISETP.GT.U32.AND P4, PT, R4, 0x7f800000, PT ;  /* 0x7f8000000400780c */ /* 0x000fc80003f84070 */
[----:B------:R-:W-:-:S09]  /*0c40*/  SEL R24, R24, 0x7c, P4 ;  /* 0x0000007c18187807 */ /* 0x000fd20002000000 */
.L_x_593:
[----:B------:R-:W-:Y:S05]  /*0c50*/  BSYNC B0 ;  /* 0x0000000000007941 */ /* 0x000fea0003800000 */
.L_x_591:
        /* <DEDUP_REMOVED lines=24> */
.L_x_597:
[----:B------:R-:W-:Y:S05]  /*0de0*/  BSYNC B1 ;  /* 0x0000000000017941 */ /* 0x000fea0003800000 */
.L_x_596:
[----:B------:R-:W-:Y:S01]  /*0df0*/  LEA R5, R2, 0x3b800000, 0x17 ;  /* 0x3b80000002057811 */ /* 0x000fe200078eb8ff */
[----:B------:R-:W-:-:S05]  /*0e00*/  IMAD.SHL.U32 R2, R3, 0x100000, RZ ;  /* 0x0010000003027824 */ /* 0x000fca00078e00ff */
[----:B------:R-:W-:-:S07]  /*0e10*/  LOP3.LUT R2, R5, R2, R6, 0xfe, !PT ;  /* 0x0000000205027212 */ /* 0x000fce00078efe06 */
.L_x_595:
[----:B------:R-:W-:Y:S05]  /*0e20*/  BSYNC B0 ;  /* 0x0000000000007941 */ /* 0x000fea0003800000 */
.L_x_594:
        /* <DEDUP_REMOVED lines=12> */
.L_x_599:
[----:B------:R-:W-:Y:S01]  /*0ef0*/  IMAD.MOV.U32 R5, RZ, RZ, 0x7f ;  /* 0x0000007fff057424 */ /* 0x000fe200078e00ff */
[----:B------:R-:W-:-:S04]  /*0f00*/  ISETP.GT.U32.AND P4, PT, R4, 0x7f800000, PT ;  /* 0x7f8000000400780c */ /* 0x000fc80003f84070 */
[----:B------:R-:W-:-:S09]  /*0f10*/  SEL R5, R5, 0x7c, P4 ;  /* 0x0000007c05057807 */ /* 0x000fd20002000000 */
.L_x_600:
[----:B------:R-:W-:Y:S05]  /*0f20*/  BSYNC B0 ;  /* 0x0000000000007941 */ /* 0x000fea0003800000 */
.L_x_598:
        /* <DEDUP_REMOVED lines=22> */
.L_x_572:
        /* <DEDUP_REMOVED lines=8> */
.L_x_630:
        /* <DEDUP_REMOVED lines=31> */
.L_x_605:
[----:B------:R-:W-:Y:S05]  /*1300*/  BSYNC B1 ;  /* 0x0000000000017941 */ /* 0x000fea0003800000 */
.L_x_604:
[----:B------:R-:W-:Y:S01]  /*1310*/  LEA R10, R7, 0x3b800000, 0x17 ;  /* 0x3b800000070a7811 */ /* 0x000fe200078eb8ff */
[----:B------:R-:W-:-:S05]  /*1320*/  IMAD.SHL.U32 R7, R8, 0x100000, RZ ;  /* 0x0010000008077824 */ /* 0x000fca00078e00ff */
[----:B------:R-:W-:-:S07]  /*1330*/  LOP3.LUT R7, R10, R7, R11, 0xfe, !PT ;  /* 0x000000070a077212 */ /* 0x000fce00078efe0b */
.L_x_603:
[----:B------:R-:W-:Y:S05]  /*1340*/  BSYNC B0 ;  /* 0x0000000000007941 */ /* 0x000fea0003800000 */
.L_x_602:
        /* <DEDUP_REMOVED lines=12> */
.L_x_607:
[----:B------:R-:W-:Y:S01]  /*1410*/  IMAD.MOV.U32 R8, RZ, RZ, 0x7f ;  /* 0x0000007fff087424 */ /* 0x000fe200078e00ff */
[----:B------:R-:W-:-:S04]  /*1420*/  ISETP.GT.U32.AND P0, PT, R9, 0x7f800000, PT ;  /* 0x7f8000000900780c */ /* 0x000fc80003f04070 */
[----:B------:R-:W-:-:S09]  /*1430*/  SEL R8, R8, 0x7c, P0 ;  /* 0x0000007c08087807 */ /* 0x000fd20000000000 */
.L_x_608:
[----:B------:R-:W-:Y:S05]  /*1440*/  BSYNC B0 ;  /* 0x0000000000007941 */ /* 0x000fea0003800000 */
.L_x_606:
        /* <DEDUP_REMOVED lines=25> */
.L_x_612:
[----:B------:R-:W-:Y:S05]  /*15e0*/  BSYNC B1 ;  /* 0x0000000000017941 */ /* 0x000fea0003800000 */
.L_x_611:
[----:B------:R-:W-:Y:S01]  /*15f0*/  IMAD.SHL.U32 R6, R6, 0x100000, RZ ;  /* 0x0010000006067824 */ /* 0x000fe200078e00ff */
[----:B------:R-:W-:-:S04]  /*1600*/  LEA R9, R8, 0x3b800000, 0x17 ;  /* 0x3b80000008097811 */ /* 0x000fc800078eb8ff */
[----:B------:R-:W-:-:S07]  /*1610*/  LOP3.LUT R9, R9, R6, R10, 0xfe, !PT ;  /* 0x0000000609097212 */ /* 0x000fce00078efe0a */
.L_x_610:
[----:B------:R-:W-:Y:S05]  /*1620*/  BSYNC B0 ;  /* 0x0000000000007941 */ /* 0x000fea0003800000 */
.L_x_609:
        /* <DEDUP_REMOVED lines=12> */
.L_x_614:
[----:B------:R-:W-:Y:S01]  /*16f0*/  IMAD.MOV.U32 R6, RZ, RZ, 0x7f ;  /* 0x0000007fff067424 */ /* 0x000fe200078e00ff */
[----:B------:R-:W-:-:S04]  /*1700*/  ISETP.GT.U32.AND P0, PT, R8, 0x7f800000, PT ;  /* 0x7f8000000800780c */ /* 0x000fc80003f04070 */
[----:B------:R-:W-:-:S09]  /*1710*/  SEL R6, R6, 0x7c, P0 ;  /* 0x0000007c06067807 */ /* 0x000fd20000000000 */
.L_x_615:
[----:B------:R-:W-:Y:S05]  /*1720*/  BSYNC B0 ;  /* 0x0000000000007941 */ /* 0x000fea0003800000 */
.L_x_613:
        /* <DEDUP_REMOVED lines=25> */
.L_x_619:
[----:B------:R-:W-:Y:S05]  /*18c0*/  BSYNC B1 ;  /* 0x0000000000017941 */ /* 0x000fea0003800000 */
.L_x_618:
[----:B------:R-:W-:Y:S01]  /*18d0*/  IMAD.SHL.U32 R5, R5, 0x100000, RZ ;  /* 0x0010000005057824 */ /* 0x000fe200078e00ff */
[----:B------:R-:W-:-:S04]  /*18e0*/  LEA R8, R8, 0x3b800000, 0x17 ;  /* 0x3b80000008087811 */ /* 0x000fc800078eb8ff */
[----:B------:R-:W-:-:S07]  /*18f0*/  LOP3.LUT R8, R8, R5, R11, 0xfe, !PT ;  /* 0x0000000508087212 */ /* 0x000fce00078efe0b */
.L_x_617:
[----:B------:R-:W-:Y:S05]  /*1900*/  BSYNC B0 ;  /* 0x0000000000007941 */ /* 0x000fea0003800000 */
.L_x_616:
        /* <DEDUP_REMOVED lines=12> */
.L_x_621:
[----:B------:R-:W-:Y:S01]  /*19d0*/  IMAD.MOV.U32 R5, RZ, RZ, 0x7f ;  /* 0x0000007fff057424 */ /* 0x000fe200078e00ff */
[----:B------:R-:W-:-:S04]  /*19e0*/  ISETP.GT.U32.AND P0, PT, R9, 0x7f800000, PT ;  /* 0x7f8000000900780c */ /* 0x000fc80003f04070 */
[----:B------:R-:W-:-:S09]  /*19f0*/  SEL R5, R5, 0x7c, P0 ;  /* 0x0000007c05057807 */ /* 0x000fd20000000000 */
.L_x_622:
[----:B------:R-:W-:Y:S05]  /*1a00*/  BSYNC B0 ;  /* 0x0000000000007941 */ /* 0x000fea0003800000 */
.L_x_620:
        /* <DEDUP_REMOVED lines=25> */
.L_x_626:
[----:B------:R-:W-:Y:S05]  /*1ba0*/  BSYNC B1 ;  /* 0x0000000000017941 */ /* 0x000fea0003800000 */
.L_x_625:
[----:B------:R-:W-:Y:S01]  /*1bb0*/  IMAD.SHL.U32 R4, R4, 0x100000, RZ ;  /* 0x0010000004047824 */ /* 0x000fe200078e00ff */
[----:B------:R-:W-:-:S04]  /*1bc0*/  LEA R9, R8, 0x3b800000, 0x17 ;  /* 0x3b80000008097811 */ /* 0x000fc800078eb8ff */
[----:B------:R-:W-:-:S07]  /*1bd0*/  LOP3.LUT R9, R9, R4, R10, 0xfe, !PT ;  /* 0x0000000409097212 */ /* 0x000fce00078efe0a */
.L_x_624:
[----:B------:R-:W-:Y:S05]  /*1be0*/  BSYNC B0 ;  /* 0x0000000000007941 */ /* 0x000fea0003800000 */
.L_x_623:
        /* <DEDUP_REMOVED lines=12> */
.L_x_628:
[----:B------:R-:W-:Y:S01]  /*1cb0*/  IMAD.MOV.U32 R8, RZ, RZ, 0x7f ;  /* 0x0000007fff087424 */ /* 0x000fe200078e00ff */
[----:B------:R-:W-:-:S04]  /*1cc0*/  ISETP.GT.U32.AND P0, PT, R10, 0x7f800000, PT ;  /* 0x7f8000000a00780c */ /* 0x000fc80003f04070 */
[----:B------:R-:W-:-:S09]  /*1cd0*/  SEL R8, R8, 0x7c, P0 ;  /* 0x0000007c08087807 */ /* 0x000fd20000000000 */
.L_x_629:
[----:B------:R-:W-:Y:S05]  /*1ce0*/  BSYNC B0 ;  /* 0x0000000000007941 */ /* 0x000fea0003800000 */
.L_x_627:
        /* <DEDUP_REMOVED lines=19> */
.L_x_631:
        /* <DEDUP_REMOVED lines=14> */
.L_x_7806:


//--------------------- .text._ZN2at6native55_GLOBAL__N__de093ff9_22_ForeachBinaryOpList_cu_a911ec4325multi_tensor_apply_kernelINS1_18TensorListMetadataILi2EEENS1_11CopyFunctorIN3c1011Float8_e5m2ENS6_13Float8_e4m3fnELi2ELi1ELi1EEEJNS0_4CopyIS7_S8_EEEEEvT_T0_DpT1_ --------------------------
	.section	.text._ZN2at6native55_GLOBAL__N__de093ff9_22_ForeachBinaryOpList_cu_a911ec4325multi_tensor_apply_kernelINS1_18TensorListMetadataILi2EEENS1_11CopyFunctorIN3c1011Float8_e5m2ENS6_13Float8_e4m3fnELi2ELi1ELi1EEEJNS0_4CopyIS7_S8_EEEEEvT_T0_DpT1_,"ax",@progbits
	.align	128
.text._ZN2at6native55_GLOBAL__N__de093ff9_22_ForeachBinaryOpList_cu_a911ec4325multi_tensor_apply_kernelINS1_18TensorListMetadataILi2EEENS1_11CopyFunctorIN3c1011Float8_e5m2ENS6_13Float8_e4m3fnELi2ELi1ELi1EEEJNS0_4CopyIS7_S8_EEEEEvT_T0_DpT1_:
        .type           _ZN2at6native55_GLOBAL__N__de093ff9_22_ForeachBinaryOpList_cu_a911ec4325multi_tensor_apply_kernelINS1_18TensorListMetadataILi2EEENS1_11CopyFunctorIN3c1011Float8_e5m2ENS6_13Float8_e4m3fnELi2ELi1ELi1EEEJNS0_4CopyIS7_S8_EEEEEvT_T0_DpT1_,@function
        .size           _ZN2at6native55_GLOBAL__N__de093ff9_22_ForeachBinaryOpList_cu_a911ec4325multi_tensor_apply_kernelINS1_18TensorListMetadataILi2EEENS1_11CopyFunctorIN3c1011Float8_e5m2ENS6_13Float8_e4m3fnELi2ELi1ELi1EEEJNS0_4CopyIS7_S8_EEEEEvT_T0_DpT1_,(.L_x_7807 - _ZN2at6native55_GLOBAL__N__de093ff9_22_ForeachBinaryOpList_cu_a911ec4325multi_tensor_apply_kernelINS1_18TensorListMetadataILi2EEENS1_11CopyFunctorIN3c1011Float8_e5m2ENS6_13Float8_e4m3fnELi2ELi1ELi1EEEJNS0_4CopyIS7_S8_EEEEEvT_T0_DpT1_)
        .other          _ZN2at6native55_GLOBAL__N__de093ff9_22_ForeachBinaryOpList_cu_a911ec4325multi_tensor_apply_kernelINS1_18TensorListMetadataILi2EEENS1_11CopyFunctorIN3c1011Float8_e5m2ENS6_13Float8_e4m3fnELi2ELi1ELi1EEEJNS0_4CopyIS7_S8_EEEEEvT_T0_DpT1_,@"STO_CUDA_ENTRY STV_DEFAULT"
_ZN2at6native55_GLOBAL__N__de093ff9_22_ForeachBinaryOpList_cu_a911ec4325multi_tensor_apply_kernelINS1_18TensorListMetadataILi2EEENS1_11CopyFunctorIN3c1011Float8_e5m2ENS6_13Float8_e4m3fnELi2ELi1ELi1EEEJNS0_4CopyIS7_S8_EEEEEvT_T0_DpT1_:
        /* <DEDUP_REMOVED lines=29> */
.L_x_645:
        /* <DEDUP_REMOVED lines=9> */
[C---:B-1----:R-:W-:Y:S01]  /*0260*/  IMAD R8, R14.reuse, 0x3, RZ ;  /* 0x000000030e087824 */ /* 0x042fe200078e02ff */
[CC--:B------:R-:W-:Y:S02]  /*0270*/  LEA R16, P6, R14.reuse, R19.reuse, 0x1 ;  /* 0x000000130e107211 */ /* 0x0c0fe400078c08ff */
[-C--:B------:R-:W-:Y:S02]  /*0280*/  IADD3 R17, P1, R14, R19.reuse, RZ ;  /* 0x000000130e117210 */ /* 0x080fe40007f3e0ff */
[----:B------:R-:W-:Y:S01]  /*0290*/  IADD3 R8, P2, R8, R19, RZ ;  /* 0x0000001308087210 */ /* 0x000fe20007f5e0ff */
[--C-:B------:R-:W-:Y:S01]  /*02a0*/  IMAD.X R9, RZ, RZ, R22.reuse, P6 ;  /* 0x000000ffff097224 */ /* 0x100fe200030e0616 */
[----:B------:R-:W-:Y:S01]  /*02b0*/  ISETP.GE.U32.AND P3, PT, R16, 0x10000, PT ;  /* 0x000100001000780c */ /* 0x000fe20003f66070 */
[--C-:B------:R-:W-:Y:S01]  /*02c0*/  IMAD.X R11, RZ, RZ, R22.reuse, P1 ;  /* 0x000000ffff0b7224 */ /* 0x100fe200008e0616 */
[----:B------:R-:W-:Y:S01]  /*02d0*/  ISETP.GE.U32.AND P6, PT, R8, 0x10000, PT ;  /* 0x000100000800780c */ /* 0x000fe20003fc6070 */
[----:B------:R-:W-:Y:S01]  /*02e0*/  IMAD.X R20, RZ, RZ, R22, P2 ;  /* 0x000000ffff147224 */ /* 0x000fe200010e0616 */
[----:B------:R-:W-:-:S02]  /*02f0*/  ISETP.LT.U32.AND P1, PT, R16, UR12, PT ;  /* 0x0000000c10007c0c */ /* 0x000fc4000bf21070 */
        /* <DEDUP_REMOVED lines=9> */
[----:B------:R-:W-:Y:S02]  /*0390*/  @P1 IADD3 R4, P5, R16, UR14, RZ ;  /* 0x0000000e10041c10 */ /* 0x000fe4000ffbe0ff */
[----:B------:R-:W-:Y:S02]  /*03a0*/  @P2 IADD3 R6, P6, R8, UR14, RZ ;  /* 0x0000000e08062c10 */ /* 0x000fe4000ffde0ff */
[----:B------:R-:W-:Y:S02]  /*03b0*/  @P1 IADD3.X R5, R9, UR4, RZ, P5, !PT ;  /* 0x0000000409051c10 */ /* 0x000fe4000affe4ff */
[----:B------:R-:W-:-:S03]  /*03c0*/  @P2 IADD3.X R7, R20, UR4, RZ, P6, !PT ;  /* 0x0000000414072c10 */ /* 0x000fc6000b7fe4ff */
[----:B------:R-:W5:Y:S02]  /*03d0*/  @P1 LDG.E.U8 R10, desc[UR10][R4.64] ;  /* 0x0000000a040a1981 */ /* 0x000f64000c1e1100 */
[----:B0-----:R-:W-:Y:S02]  /*03e0*/  @P4 IADD3 R2, P3, R17, UR14, RZ ;  /* 0x0000000e11024c10 */ /* 0x001fe4000ff7e0ff */
[----:B------:R-:W5:Y:S02]  /*03f0*/  @P2 LDG.E.U8 R0, desc[UR10][R6.64] ;  /* 0x0000000a06002981 */ /* 0x000f64000c1e1100 */
[----:B------:R-:W-:-:S05]  /*0400*/  @P4 IADD3.X R3, R11, UR4, RZ, P3, !PT ;  /* 0x000000040b034c10 */ /* 0x000fca0009ffe4ff */
[----:B------:R0:W5:Y:S01]  /*0410*/  @P4 LDG.E.U8 R18, desc[UR10][R2.64] ;  /* 0x0000000a02124981 */ /* 0x000162000c1e1100 */
[----:B------:R-:W-:Y:S01]  /*0420*/  BSSY B0, `(.L_x_633) ;  /* 0x0000021000007945 */ /* 0x000fe20003800000 */
[----:B--2---:R-:W-:-:S05]  /*0430*/  IMAD.SHL.U32 R23, R21, 0x1000000, RZ ;  /* 0x0100000015177824 */ /* 0x004fca00078e00ff */
[----:B------:R-:W-:-:S04]  /*0440*/  LOP3.LUT R25, R23, 0x7f000000, RZ, 0xc0, !PT ;  /* 0x7f00000017197812 */ /* 0x000fc800078ec0ff */
[----:B------:R-:W1:Y:S02]  /*0450*/  FLO.U32 R24, R25 ;  /* 0x0000001900187300 */ /* 0x000e6400000e0000 */
[----:B-1----:R-:W-:-:S04]  /*0460*/  IADD3 R24, -R24, 0x1f, RZ ;  /* 0x0000001f18187810 */ /* 0x002fc80007ffe1ff */
[C---:B------:R-:W-:Y:S01]  /*0470*/  ISETP.GT.U32.AND P3, PT, R24.reuse, 0x4, PT ;  /* 0x000000041800780c */ /* 0x040fe20003f64070 */
[----:B------:R-:W-:Y:S02]  /*0480*/  VIADD R26, R24, 0xfffffffc ;  /* 0xfffffffc181a7836 */ /* 0x000fe40000000000 */
[----:B------:R-:W-:-:S03]  /*0490*/  IMAD.MOV.U32 R24, RZ, RZ, -0x800000 ;  /* 0xff800000ff187424 */ /* 0x000fc600078e00ff */
[----:B------:R-:W-:Y:S01]  /*04a0*/  SEL R26, R26, RZ, P3 ;  /* 0x000000ff1a1a7207 */ /* 0x000fe20001800000 */
[----:B0-----:R-:W-:-:S04]  /*04b0*/  VIADD R2, R25, 0x1000000 ;  /* 0x0100000019027836 */ /* 0x001fc80000000000 */
        /* <DEDUP_REMOVED lines=9> */
[----:B------:R-:W-:Y:S02]  /*0550*/  ISETP.GT.U32.AND P3, PT, R3, 0x477fffff, PT ;  /* 0x477fffff0300780c */ /* 0x000fe40003f64070 */
[----:B------:R-:W-:-:S11]  /*0560*/  LOP3.LUT R23, R2, 0x80000000, R23, 0xf8, !PT ;  /* 0x8000000002177812 */ /* 0x000fd600078ef817 */
        /* <DEDUP_REMOVED lines=9> */
.L_x_634:
[----:B------:R-:W-:Y:S01]  /*0600*/  IMAD.MOV.U32 R2, RZ, RZ, 0x7f ;  /* 0x0000007fff027424 */ /* 0x000fe200078e00ff */
[----:B------:R-:W-:-:S04]  /*0610*/  ISETP.GT.U32.AND P3, PT, R3, 0x7f800000, PT ;  /* 0x7f8000000300780c */ /* 0x000fc80003f64070 */
[----:B------:R-:W-:-:S09]  /*0620*/  SEL R2, R2, 0x7c, P3 ;  /* 0x0000007c02027807 */ /* 0x000fd20001800000 */
.L_x_635:
[----:B------:R-:W-:Y:S05]  /*0630*/  BSYNC B0 ;  /* 0x0000000000007941 */ /* 0x000fea0003800000 */
.L_x_633:
[----:B-----5:R-:W-:Y:S01]  /*0640*/  IMAD.SHL.U32 R3, R18, 0x1000000, RZ ;  /* 0x0100000012037824 */ /* 0x020fe200078e00ff */
[----:B------:R-:W-:Y:S01]  /*0650*/  LOP3.LUT R23, R23, 0x80000000, RZ, 0xc0, !PT ;  /* 0x8000000017177812 */ /* 0x000fe200078ec0ff */
[----:B------:R-:W-:Y:S03]  /*0660*/  BSSY B0, `(.L_x_636) ;  /* 0x0000021000007945 */ /* 0x000fe60003800000 */
[----:B------:R-:W-:Y:S02]  /*0670*/  LOP3.LUT R4, R3, 0x7f000000, RZ, 0xc0, !PT ;  /* 0x7f00000003047812 */ /* 0x000fe400078ec0ff */
[----:B------:R-:W-:Y:S02]  /*0680*/  SHF.R.U32.HI R23, RZ, 0x18, R23 ;  /* 0x00000018ff177819 */ /* 0x000fe40000011617 */
[----:B------:R-:W0:Y:S01]  /*0690*/  FLO.U32 R5, R4 ;  /* 0x0000000400057300 */ /* 0x000e2200000e0000 */
[----:B------:R-:W-:Y:S01]  /*06a0*/  VIADD R6, R4, 0x1000000 ;  /* 0x0100000004067836 */ /* 0x000fe20000000000 */
[----:B------:R-:W-:-:S04]  /*06b0*/  LOP3.LUT R23, R2, R23, RZ, 0xfc, !PT ;  /* 0x0000001702177212 */ /* 0x000fc800078efcff */
        /* <DEDUP_REMOVED lines=12> */
[C---:B------:R-:W-:Y:S02]  /*0780*/  LOP3.LUT R4, R6.reuse, 0x7fffffff, RZ, 0xc0, !PT ;  /* 0x7fffffff06047812 */ /* 0x040fe400078ec0ff */
[----:B------:R-:W-:Y:S02]  /*0790*/  LOP3.LUT R3, R6, 0x80000000, R3, 0xf8, !PT ;  /* 0x8000000006037812 */ /* 0x000fe400078ef803 */
        /* <DEDUP_REMOVED lines=10> */
.L_x_637:
[----:B------:R-:W-:Y:S01]  /*0840*/  IMAD.MOV.U32 R25, RZ, RZ, 0x7f ;  /* 0x0000007fff197424 */ /* 0x000fe200078e00ff */
[----:B------:R-:W-:-:S04]  /*0850*/  ISETP.GT.U32.AND P3, PT, R4, 0x7f800000, PT ;  /* 0x7f8000000400780c */ /* 0x000fc80003f64070 */
[----:B------:R-:W-:-:S09]  /*0860*/  SEL R25, R25, 0x7c, P3 ;  /* 0x0000007c19197807 */ /* 0x000fd20001800000 */
.L_x_638:
[----:B------:R-:W-:Y:S05]  /*0870*/  BSYNC B0 ;  /* 0x0000000000007941 */ /* 0x000fea0003800000 */
.L_x_636:
[----:B------:R-:W-:Y:S01]  /*0880*/  IMAD.SHL.U32 R2, R10, 0x1000000, RZ ;  /* 0x010000000a027824 */ /* 0x000fe200078e00ff */
[----:B------:R-:W-:Y:S01]  /*0890*/  LOP3.LUT R3, R3, 0x80000000, RZ, 0xc0, !PT ;  /* 0x8000000003037812 */ /* 0x000fe200078ec0ff */
[----:B------:R-:W-:Y:S03]  /*08a0*/  BSSY B0, `(.L_x_639) ;  /* 0x0000021000007945 */ /* 0x000fe60003800000 */
[----:B------:R-:W-:-:S04]  /*08b0*/  LOP3.LUT R4, R2, 0x7f000000, RZ, 0xc0, !PT ;  /* 0x7f00000002047812 */ /* 0x000fc800078ec0ff */
[----:B------:R-:W0:Y:S02]  /*08c0*/  FLO.U32 R5, R4 ;  /* 0x0000000400057300 */ /* 0x000e2400000e0000 */
        /* <DEDUP_REMOVED lines=8> */
[----:B------:R-:W-:Y:S01]  /*0950*/  VIADD R6, R4, 0xffffffff ;  /* 0xffffffff04067836 */ /* 0x000fe20000000000 */
[----:B------:R-:W-:-:S04]  /*0960*/  SHF.R.S32.HI R5, RZ, 0x8, R5 ;  /* 0x00000008ff057819 */ /* 0x000fc80000011405 */
[----:B------:R-:W-:Y:S02]  /*0970*/  SHF.R.S32.HI R6, RZ, 0x1f, R6 ;  /* 0x0000001fff067819 */ /* 0x000fe40000011406 */
[----:B------:R-:W-:-:S04]  /*0980*/  LOP3.LUT R5, R26, 0x7f800000, R5, 0xf8, !PT ;  /* 0x7f8000001a057812 */ /* 0x000fc800078ef805 */
[----:B------:R-:W-:Y:S02]  /*0990*/  LOP3.LUT R5, R5, R6, RZ, 0x30, !PT ;  /* 0x0000000605057212 */ /* 0x000fe400078e30ff */
[----:B------:R-:W-:Y:S02]  /*09a0*/  SHF.R.U32.HI R6, RZ, 0x18, R3 ;  /* 0x00000018ff067819 */ /* 0x000fe40000011603 */
[----:B------:R-:W-:Y:S02]  /*09b0*/  LOP3.LUT R4, R5, 0x7fffffff, RZ, 0xc0, !PT ;  /* 0x7fffffff05047812 */ /* 0x000fe400078ec0ff */
[----:B------:R-:W-:Y:S02]  /*09c0*/  LOP3.LUT R25, R25, R6, RZ, 0xfc, !PT ;  /* 0x0000000619197212 */ /* 0x000fe400078efcff */
        /* <DEDUP_REMOVED lines=11> */
.L_x_640:
[----:B------:R-:W-:Y:S01]  /*0a80*/  IMAD.MOV.U32 R27, RZ, RZ, 0x7f ;  /* 0x0000007fff1b7424 */ /* 0x000fe200078e00ff */
[----:B------:R-:W-:-:S04]  /*0a90*/  ISETP.GT.U32.AND P3, PT, R4, 0x7f800000, PT ;  /* 0x7f8000000400780c */ /* 0x000fc80003f64070 */
[----:B------:R-:W-:-:S09]  /*0aa0*/  SEL R27, R27, 0x7c, P3 ;  /* 0x0000007c1b1b7807 */ /* 0x000fd20001800000 */
.L_x_641:
[----:B------:R-:W-:Y:S05]  /*0ab0*/  BSYNC B0 ;  /* 0x0000000000007941 */ /* 0x000fea0003800000 */
.L_x_639:
[----:B------:R-:W-:Y:S01]  /*0ac0*/  IMAD.SHL.U32 R3, R0, 0x1000000, RZ ;  /* 0x0100000000037824 */ /* 0x000fe200078e00ff */
[----:B------:R-:W-:Y:S01]  /*0ad0*/  LOP3.LUT R2, R2, 0x80000000, RZ, 0xc0, !PT ;  /* 0x8000000002027812 */ /* 0x000fe200078ec0ff */
[----:B------:R-:W-:Y:S03]  /*0ae0*/  BSSY B0, `(.L_x_642) ;  /* 0x0000021000007945 */ /* 0x000fe60003800000 */
[----:B------:R-:W-:Y:S02]  /*0af0*/  LOP3.LUT R4, R3, 0x7f000000, RZ, 0xc0, !PT ;  /* 0x7f00000003047812 */ /* 0x000fe400078ec0ff */
[----:B------:R-:W-:Y:S02]  /*0b00*/  SHF.R.U32.HI R2, RZ, 0x18, R2 ;  /* 0x00000018ff027819 */ /* 0x000fe40000011602 */
[----:B------:R-:W0:Y:S02]  /*0b10*/  FLO.U32 R5, R4 ;  /* 0x0000000400057300 */ /* 0x000e2400000e0000 */
[----:B------:R-:W-:-:S02]  /*0b20*/  LOP3.LUT R27, R27, R2, RZ, 0xfc, !PT ;  /* 0x000000021b1b7212 */ /* 0x000fc400078efcff */
        /* <DEDUP_REMOVED lines=25> */
.L_x_643:
[----:B------:R-:W-:Y:S01]  /*0cc0*/  IMAD.MOV.U32 R5, RZ, RZ, 0x7f ;  /* 0x0000007fff057424 */ /* 0x000fe200078e00ff */
[----:B------:R-:W-:-:S04]  /*0cd0*/  ISETP.GT.U32.AND P3, PT, R4, 0x7f800000, PT ;  /* 0x7f8000000400780c */ /* 0x000fc80003f64070 */
[----:B------:R-:W-:-:S09]  /*0ce0*/  SEL R5, R5, 0x7c, P3 ;  /* 0x0000007c05057807 */ /* 0x000fd20001800000 */
.L_x_644:
[----:B------:R-:W-:Y:S05]  /*0cf0*/  BSYNC B0 ;  /* 0x0000000000007941 */ /* 0x000fea0003800000 */
.L_x_642:
[----:B------:R-:W-:Y:S01]  /*0d00*/  LOP3.LUT R3, R3, 0x80000000, RZ, 0xc0, !PT ;  /* 0x8000000003037812 */ /* 0x000fe200078ec0ff */
[----:B------:R-:W-:Y:S01]  /*0d10*/  IMAD.WIDE.U32 R12, R14, 0x4, R12 ;  /* 0x000000040e0c7825 */ /* 0x000fe200078e000c */
[----:B------:R-:W-:Y:S02]  /*0d20*/  @P0 IADD3 R2, P6, R19, UR13, RZ ;  /* 0x0000000d13020c10 */ /* 0x000fe4000ffde0ff */
[----:B------:R-:W-:Y:S02]  /*0d30*/  SHF.R.U32.HI R24, RZ, 0x18, R3 ;  /* 0x00000018ff187819 */ /* 0x000fe40000011603 */
[----:B------:R-:W-:Y:S02]  /*0d40*/  @P4 IADD3 R4, P5, R17, UR13, RZ ;  /* 0x0000000d11044c10 */ /* 0x000fe4000ffbe0ff */
[----:B------:R-:W-:Y:S02]  /*0d50*/  @P1 IADD3 R6, P3, R16, UR13, RZ ;  /* 0x0000000d10061c10 */ /* 0x000fe4000ff7e0ff */
[----:B------:R-:W-:-:S02]  /*0d60*/  @P0 IADD3.X R3, R22, UR8, RZ, P6, !PT ;  /* 0x0000000816030c10 */ /* 0x000fc4000b7fe4ff */
[----:B------:R-:W-:Y:S02]  /*0d70*/  @P2 IADD3 R8, P6, R8, UR13, RZ ;  /* 0x0000000d08082c10 */ /* 0x000fe4000ffde0ff */
[----:B------:R-:W-:Y:S01]  /*0d80*/  LOP3.LUT R17, R5, R24, RZ, 0xfc, !PT ;  /* 0x0000001805117212 */ /* 0x000fe200078efcff */
[----:B------:R2:W-:Y:S01]  /*0d90*/  @P0 STG.E.U8 desc[UR10][R2.64], R23 ;  /* 0x0000001702000986 */ /* 0x0005e2000c10110a */
[----:B------:R-:W-:Y:S02]  /*0da0*/  @P4 IADD3.X R5, R11, UR8, RZ, P5, !PT ;  /* 0x000000080b054c10 */ /* 0x000fe4000affe4ff */
[----:B------:R-:W-:Y:S02]  /*0db0*/  @P1 IADD3.X R7, R9, UR8, RZ, P3, !PT ;  /* 0x0000000809071c10 */ /* 0x000fe40009ffe4ff */
[----:B------:R-:W-:Y:S01]  /*0dc0*/  @P2 IADD3.X R9, R20, UR8, RZ, P6, !PT ;  /* 0x0000000814092c10 */ /* 0x000fe2000b7fe4ff */
[----:B------:R2:W-:Y:S01]  /*0dd0*/  @P4 STG.E.U8 desc[UR10][R4.64], R25 ;  /* 0x0000001904004986 */ /* 0x0005e2000c10110a */
[----:B------:R-:W-:-:S03]  /*0de0*/  ISETP.GE.U32.AND P0, PT, R12, 0x10000, PT ;  /* 0x000100000c00780c */ /* 0x000fc60003f06070 */
[----:B------:R2:W-:Y:S01]  /*0df0*/  @P1 STG.E.U8 desc[UR10][R6.64], R27 ;  /* 0x0000001b06001986 */ /* 0x0005e2000c10110a */
[----:B------:R-:W-:Y:S02]  /*0e00*/  ISETP.LT.U32.AND P1, PT, R12, UR12, PT ;  /* 0x0000000c0c007c0c */ /* 0x000fe4000bf21070 */
[C---:B------:R-:W-:Y:S01]  /*0e10*/  ISETP.GE.U32.AND.EX P0, PT, R13.reuse, RZ, PT, P0 ;  /* 0x000000ff0d00720c */ /* 0x040fe20003f06100 */
[----:B------:R2:W-:Y:S01]  /*0e20*/  @P2 STG.E.U8 desc[UR10][R8.64], R17 ;  /* 0x0000001108002986 */ /* 0x0005e2000c10110a */
[----:B------:R-:W-:-:S13]  /*0e30*/  ISETP.LT.AND.EX P1, PT, R13, UR6, PT, P1 ;  /* 0x000000060d007c0c */ /* 0x000fda000bf21310 */
[----:B--2---:R-:W-:Y:S05]  /*0e40*/  @!P0 BRA P1, `(.L_x_645) ;  /* 0xfffffff000e08947 */ /* 0x004fea000083ffff */
[----:B------:R-:W-:Y:S05]  /*0e50*/  EXIT ;  /* 0x000000000000794d */ /* 0x000fea0003800000 */
.L_x_632:
        /* <DEDUP_REMOVED lines=8> */
.L_x_658:
        /* <DEDUP_REMOVED lines=22> */
[----:B------:R-:W-:-:S04]  /*1040*/  LEA.HI R9, R9, R12, RZ, 0x1c ;  /* 0x0000000c09097211 */ /* 0x000fc800078fe0ff */
[----:B------:R-:W-:Y:S02]  /*1050*/  LOP3.LUT R9, R9, 0x7f800000, R10, 0xf8, !PT ;  /* 0x7f80000009097812 */ /* 0x000fe400078ef80a */
[----:B------:R-:W-:Y:S02]  /*1060*/  PRMT R10, R7, 0x7771, RZ ;  /* 0x00007771070a7816 */ /* 0x000fe400000000ff */
[----:B------:R-:W-:Y:S02]  /*1070*/  LOP3.LUT R9, R9, R6, RZ, 0x30, !PT ;  /* 0x0000000609097212 */ /* 0x000fe400078e30ff */
[----:B------:R-:W-:Y:S02]  /*1080*/  PRMT R6, R7, 0x7772, RZ ;  /* 0x0000777207067816 */ /* 0x000fe400000000ff */
[C---:B------:R-:W-:Y:S02]  /*1090*/  LOP3.LUT R12, R9.reuse, 0x7fffffff, RZ, 0xc0, !PT ;  /* 0x7fffffff090c7812 */ /* 0x040fe400078ec0ff */
[----:B------:R-:W-:-:S02]  /*10a0*/  LOP3.LUT R7, R9, 0x80000000, R8, 0xf8, !PT ;  /* 0x8000000009077812 */ /* 0x000fc400078ef808 */
        /* <DEDUP_REMOVED lines=10> */
.L_x_647:
[----:B------:R-:W-:Y:S01]  /*1150*/  IMAD.MOV.U32 R8, RZ, RZ, 0x7f ;  /* 0x0000007fff087424 */ /* 0x000fe200078e00ff */
[----:B------:R-:W-:-:S04]  /*1160*/  ISETP.GT.U32.AND P0, PT, R12, 0x7f800000, PT ;  /* 0x7f8000000c00780c */ /* 0x000fc80003f04070 */
[----:B------:R-:W-:-:S09]  /*1170*/  SEL R8, R8, 0x7c, P0 ;  /* 0x0000007c08087807 */ /* 0x000fd20000000000 */
.L_x_648:
[----:B------:R-:W-:Y:S05]  /*1180*/  BSYNC B0 ;  /* 0x0000000000007941 */ /* 0x000fea0003800000 */
.L_x_646:
        /* <DEDUP_REMOVED lines=32> */
.L_x_650:
[----:B------:R-:W-:Y:S01]  /*1390*/  IMAD.MOV.U32 R9, RZ, RZ, 0x7f ;  /* 0x0000007fff097424 */ /* 0x000fe200078e00ff */
[----:B------:R-:W-:-:S04]  /*13a0*/  ISETP.GT.U32.AND P0, PT, R10, 0x7f800000, PT ;  /* 0x7f8000000a00780c */ /* 0x000fc80003f04070 */
[----:B------:R-:W-:-:S09]  /*13b0*/  SEL R9, R9, 0x7c, P0 ;  /* 0x0000007c09097807 */ /* 0x000fd20000000000 */
.L_x_651:
[----:B------:R-:W-:Y:S05]  /*13c0*/  BSYNC B0 ;  /* 0x0000000000007941 */ /* 0x000fea0003800000 */
.L_x_649:
        /* <DEDUP_REMOVED lines=13> */
[----:B------:R-:W-:Y:S01]  /*14a0*/  VIADD R13, R6, 0xffffffff ;  /* 0xffffffff060d7836 */ /* 0x000fe20000000000 */
[----:B------:R-:W-:Y:S02]  /*14b0*/  SHF.R.U32.HI R6, RZ, 0x18, R8 ;  /* 0x00000018ff067819 */ /* 0x000fe40000011608 */
[----:B------:R-:W-:Y:S02]  /*14c0*/  LEA.HI R15, R14, R15, RZ, 0x1c ;  /* 0x0000000f0e0f7211 */ /* 0x000fe400078fe0ff */
[----:B------:R-:W-:Y:S02]  /*14d0*/  SHF.R.S32.HI R13, RZ, 0x1f, R13 ;  /* 0x0000001fff0d7819 */ /* 0x000fe4000001140d */
[----:B------:R-:W-:-:S02]  /*14e0*/  LOP3.LUT R12, R15, 0x7f800000, R12, 0xf8, !PT ;  /* 0x7f8000000f0c7812 */ /* 0x000fc400078ef80c */
[----:B------:R-:W-:Y:S02]  /*14f0*/  LOP3.LUT R6, R9, R6, RZ, 0xfc, !PT ;  /* 0x0000000609067212 */ /* 0x000fe400078efcff */
        /* <DEDUP_REMOVED lines=13> */
.L_x_653:
[----:B------:R-:W-:Y:S01]  /*15d0*/  IMAD.MOV.U32 R9, RZ, RZ, 0x7f ;  /* 0x0000007fff097424 */ /* 0x000fe200078e00ff */
[----:B------:R-:W-:-:S04]  /*15e0*/  ISETP.GT.U32.AND P0, PT, R12, 0x7f800000, PT ;  /* 0x7f8000000c00780c */ /* 0x000fc80003f04070 */
[----:B------:R-:W-:-:S09]  /*15f0*/  SEL R9, R9, 0x7c, P0 ;  /* 0x0000007c09097807 */ /* 0x000fd20000000000 */
.L_x_654:
[----:B------:R-:W-:Y:S05]  /*1600*/  BSYNC B0 ;  /* 0x0000000000007941 */ /* 0x000fea0003800000 */
.L_x_652:
        /* <DEDUP_REMOVED lines=32> */
.L_x_656:
[----:B------:R-:W-:Y:S01]  /*1810*/  IMAD.MOV.U32 R5, RZ, RZ, 0x7f ;  /* 0x0000007fff057424 */ /* 0x000fe200078e00ff */
[----:B------:R-:W-:-:S04]  /*1820*/  ISETP.GT.U32.AND P0, PT, R10, 0x7f800000, PT ;  /* 0x7f8000000a00780c */ /* 0x000fc80003f04070 */
[----:B------:R-:W-:-:S09]  /*1830*/  SEL R5, R5, 0x7c, P0 ;  /* 0x0000007c05057807 */ /* 0x000fd20000000000 */
.L_x_657:
[----:B------:R-:W-:Y:S05]  /*1840*/  BSYNC B0 ;  /* 0x0000000000007941 */ /* 0x000fea0003800000 */
.L_x_655:
[----:B------:R-:W-:Y:S02]  /*1850*/  LOP3.LUT R4, R9, 0x80000000, RZ, 0xc0, !PT ;  /* 0x8000000009047812 */ /* 0x000fe400078ec0ff */
[----:B------:R-:W-:Y:S02]  /*1860*/  PRMT R7, R6, 0x7604, R7 ;  /* 0x0000760406077816 */ /* 0x000fe40000000007 */
[----:B------:R-:W-:Y:S02]  /*1870*/  SHF.R.U32.HI R6, RZ, 0x18, R4 ;  /* 0x00000018ff067819 */ /* 0x000fe40000011604 */
[----:B------:R-:W-:Y:S02]  /*1880*/  IADD3 R4, P0, R2, UR13, RZ ;  /* 0x0000000d02047c10 */ /* 0x000fe4000ff1e0ff */
[----:B------:R-:W-:Y:S02]  /*1890*/  LOP3.LUT R6, R5, R6, RZ, 0xfc, !PT ;  /* 0x0000000605067212 */ /* 0x000fe400078efcff */
[----:B------:R-:W-:-:S02]  /*18a0*/  IADD3.X R5, R11, UR8, RZ, P0, !PT ;  /* 0x000000080b057c10 */ /* 0x000fc400087fe4ff */
        /* <DEDUP_REMOVED lines=13> */
.L_x_659:
        /* <DEDUP_REMOVED lines=16> */
.L_x_7807:


//--------------------- .text._ZN2at6native55_GLOBAL__N__de093ff9_22_ForeachBinaryOpList_cu_a911ec4325multi_tensor_apply_kernelINS1_18TensorListMetadataILi2EEENS1_11CopyFunctorIN3c1011Float8_e5m2EbLi2ELi1ELi1EEEJNS0_4CopyIS7_bEEEEEvT_T0_DpT1_ --------------------------
	.section	.text._ZN2at6native55_GLOBAL__N__de093ff9_22_ForeachBinaryOpList_cu_a911ec4325multi_tensor_apply_kernelINS1_18TensorListMetadataILi2EEENS1_11CopyFunctorIN3c1011Float8_e5m2EbLi2ELi1ELi1EEEJNS0_4CopyIS7_bEEEEEvT_T0_DpT1_,"ax",@progbits
	.align	128
.text._ZN2at6native55_GLOBAL__N__de093ff9_22_ForeachBinaryOpList_cu_a911ec4325multi_tensor_apply_kernelINS1_18TensorListMetadataILi2EEENS1_11CopyFunctorIN3c1011Float8_e5m2EbLi2ELi1ELi1EEEJNS0_4CopyIS7_bEEEEEvT_T0_DpT1_:
        .type           _ZN2at6native55_GLOBAL__N__de093ff9_22_ForeachBinaryOpList_cu_a911ec4325multi_tensor_apply_kernelINS1_18TensorListMetadataILi2EEENS1_11CopyFunctorIN3c1011Float8_e5m2EbLi2ELi1ELi1EEEJNS0_4CopyIS7_bEEEEEvT_T0_DpT1_,@function
        .size           _ZN2at6native55_GLOBAL__N__de093ff9_22_ForeachBinaryOpList_cu_a911ec4325multi_tensor_apply_kernelINS1_18TensorListMetadataILi2EEENS1_11CopyFunctorIN3c1011Float8_e5m2EbLi2ELi1ELi1EEEJNS0_4CopyIS7_bEEEEEvT_T0_DpT1_,(.L_x_7808 - _ZN2at6native55_GLOBAL__N__de093ff9_22_ForeachBinaryOpList_cu_a911ec4325multi_tensor_apply_kernelINS1_18TensorListMetadataILi2EEENS1_11CopyFunctorIN3c1011Float8_e5m2EbLi2ELi1ELi1EEEJNS0_4CopyIS7_bEEEEEvT_T0_DpT1_)
        .other          _ZN2at6native55_GLOBAL__N__de093ff9_22_ForeachBinaryOpList_cu_a911ec4325multi_tensor_apply_kernelINS1_18TensorListMetadataILi2EEENS1_11CopyFunctorIN3c1011Float8_e5m2EbLi2ELi1ELi1EEEJNS0_4CopyIS7_bEEEEEvT_T0_DpT1_,@"STO_CUDA_ENTRY STV_DEFAULT"
_ZN2at6native55_GLOBAL__N__de093ff9_22_ForeachBinaryOpList_cu_a911ec4325multi_tensor_apply_kernelINS1_18TensorListMetadataILi2EEENS1_11CopyFunctorIN3c1011Float8_e5m2EbLi2ELi1ELi1EEEJNS0_4CopyIS7_bEEEEEvT_T0_DpT1_:
        /* <DEDUP_REMOVED lines=30> */
.L_x_673:
        /* <DEDUP_REMOVED lines=12> */
[----:B------:R-:W-:Y:S01]  /*02a0*/  IADD3 R8, P2, R5, R24, RZ ;  /* 0x0000001805087210 */ /* 0x000fe20007f5e0ff */
[--C-:B------:R-:W-:Y:S01]  /*02b0*/  IMAD.X R13, RZ, RZ, R22.reuse, P1 ;  /* 0x000000ffff0d7224 */ /* 0x100fe200008e0616 */
[----:B------:R-:W-:Y:S01]  /*02c0*/  ISETP.GE.U32.AND P4, PT, R20, 0x10000, PT ;  /* 0x000100001400780c */ /* 0x000fe20003f86070 */
[--C-:B------:R-:W-:Y:S01]  /*02d0*/  IMAD.X R12, RZ, RZ, R22.reuse, P6 ;  /* 0x000000ffff0c7224 */ /* 0x100fe200030e0616 */
[----:B------:R-:W-:Y:S01]  /*02e0*/  ISETP.GE.U32.AND P3, PT, R18, 0x10000, PT ;  /* 0x000100001200780c */ /* 0x000fe20003f66070 */
[----:B------:R-:W-:Y:S01]  /*02f0*/  IMAD.X R9, RZ, RZ, R22, P2 ;  /* 0x000000ffff097224 */ /* 0x000fe200010e0616 */
[----:B------:R-:W-:Y:S02]  /*0300*/  ISETP.GE.U32.AND P6, PT, R8, 0x10000, PT ;  /* 0x000100000800780c */ /* 0x000fe40003fc6070 */
[----:B------:R-:W-:Y:S02]  /*0310*/  ISETP.LT.U32.AND P5, PT, R20, UR12, PT ;  /* 0x0000000c14007c0c */ /* 0x000fe4000bfa1070 */
[----:B------:R-:W-:-:S02]  /*0320*/  ISETP.LT.U32.AND P1, PT, R18, UR12, PT ;  /* 0x0000000c12007c0c */ /* 0x000fc4000bf21070 */
[----:B------:R-:W-:Y:S02]  /*0330*/  ISETP.GE.U32.AND.EX P4, PT, R13, RZ, PT, P4 ;  /* 0x000000ff0d00720c */ /* 0x000fe40003f86140 */
[----:B------:R-:W-:Y:S02]  /*0340*/  ISETP.LT.U32.AND P2, PT, R8, UR12, PT ;  /* 0x0000000c08007c0c */ /* 0x000fe4000bf41070 */
[C---:B------:R-:W-:Y:S02]  /*0350*/  ISETP.GE.U32.AND.EX P3, PT, R12.reuse, RZ, PT, P3 ;  /* 0x000000ff0c00720c */ /* 0x040fe40003f66130 */
[----:B------:R-:W-:Y:S02]  /*0360*/  ISETP.GE.U32.AND.EX P6, PT, R9, RZ, PT, P6 ;  /* 0x000000ff0900720c */ /* 0x000fe40003fc6160 */
[----:B------:R-:W-:Y:S02]  /*0370*/  ISETP.LT.AND.EX P4, PT, R13, UR6, !P4, P5 ;  /* 0x000000060d007c0c */ /* 0x000fe4000e781350 */
[----:B------:R-:W-:-:S02]  /*0380*/  ISETP.LT.AND.EX P1, PT, R12, UR6, !P3, P1 ;  /* 0x000000060c007c0c */ /* 0x000fc4000df21310 */
[----:B------:R-:W-:-:S09]  /*0390*/  ISETP.LT.AND.EX P2, PT, R9, UR6, !P6, P2 ;  /* 0x0000000609007c0c */ /* 0x000fd2000f741320 */
[----:B0-----:R-:W-:Y:S02]  /*03a0*/  @P4 IADD3 R2, P3, R20, UR14, RZ ;  /* 0x0000000e14024c10 */ /* 0x001fe4000ff7e0ff */
[----:B------:R-:W-:Y:S02]  /*03b0*/  @P1 IADD3 R4, P5, R18, UR14, RZ ;  /* 0x0000000e12041c10 */ /* 0x000fe4000ffbe0ff */
[----:B------:R-:W-:Y:S02]  /*03c0*/  @P2 IADD3 R6, P6, R8, UR14, RZ ;  /* 0x0000000e08062c10 */ /* 0x000fe4000ffde0ff */
[----:B------:R-:W-:Y:S02]  /*03d0*/  @P4 IADD3.X R3, R13, UR4, RZ, P3, !PT ;  /* 0x000000040d034c10 */ /* 0x000fe40009ffe4ff */
[----:B------:R-:W-:Y:S02]  /*03e0*/  @P1 IADD3.X R5, R12, UR4, RZ, P5, !PT ;  /* 0x000000040c051c10 */ /* 0x000fe4000affe4ff */
[----:B------:R-:W-:Y:S01]  /*03f0*/  @P2 IADD3.X R7, R9, UR4, RZ, P6, !PT ;  /* 0x0000000409072c10 */ /* 0x000fe2000b7fe4ff */
[----:B------:R0:W5:Y:S04]  /*0400*/  @P4 LDG.E.U8 R11, desc[UR10][R2.64] ;  /* 0x0000000a020b4981 */ /* 0x000168000c1e1100 */
[----:B------:R0:W5:Y:S04]  /*0410*/  @P1 LDG.E.U8 R10, desc[UR10][R4.64] ;  /* 0x0000000a040a1981 */ /* 0x000168000c1e1100 */
[----:B------:R0:W5:Y:S01]  /*0420*/  @P2 LDG.E.U8 R0, desc[UR10][R6.64] ;  /* 0x0000000a06002981 */ /* 0x000162000c1e1100 */
[----:B------:R-:W-:Y:S01]  /*0430*/  BSSY B0, `(.L_x_661) ;  /* 0x0000010000007945 */ /* 0x000fe20003800000 */
[----:B--2---:R-:W1:Y:S02]  /*0440*/  I2F.S8 R23, R14 ;  /* 0x0000000e00177306 */ /* 0x004e640000001400 */
[----:B-1----:R-:W-:-:S04]  /*0450*/  LOP3.LUT R25, R23, 0x7fffffff, RZ, 0xc0, !PT ;  /* 0x7fffffff17197812 */ /* 0x002fc800078ec0ff */
[----:B------:R-:W-:-:S13]  /*0460*/  ISETP.GT.U32.AND P3, PT, R25, 0x477fffff, PT ;  /* 0x477fffff1900780c */ /* 0x000fda0003f64070 */
[----:B0-----:R-:W-:Y:S05]  /*0470*/  @P3 BRA `(.L_x_662) ;  /* 0x0000000000203947 */ /* 0x001fea0003800000 */
        /* <DEDUP_REMOVED lines=8> */
.L_x_662:
[----:B------:R-:W-:Y:S01]  /*0500*/  IMAD.MOV.U32 R21, RZ, RZ, 0x7f ;  /* 0x0000007fff157424 */ /* 0x000fe200078e00ff */
[----:B------:R-:W-:-:S04]  /*0510*/  ISETP.GT.U32.AND P3, PT, R25, 0x7f800000, PT ;  /* 0x7f8000001900780c */ /* 0x000fc80003f64070 */
[----:B------:R-:W-:-:S09]  /*0520*/  SEL R21, R21, 0x7c, P3 ;  /* 0x0000007c15157807 */ /* 0x000fd20001800000 */
.L_x_663:
[----:B------:R-:W-:Y:S05]  /*0530*/  BSYNC B0 ;  /* 0x0000000000007941 */ /* 0x000fea0003800000 */
.L_x_661:
[----:B-----5:R-:W0:Y:S01]  /*0540*/  I2F.S8 R3, R11 ;  /* 0x0000000b00037306 */ /* 0x020e220000001400 */
[----:B------:R-:W-:Y:S01]  /*0550*/  LOP3.LUT R2, R23, 0x80000000, RZ, 0xc0, !PT ;  /* 0x8000000017027812 */ /* 0x000fe200078ec0ff */
[----:B------:R-:W-:Y:S03]  /*0560*/  BSSY B0, `(.L_x_664) ;  /* 0x0000011000007945 */ /* 0x000fe60003800000 */
[----:B------:R-:W-:-:S04]  /*0570*/  SHF.R.U32.HI R2, RZ, 0x18, R2 ;  /* 0x00000018ff027819 */ /* 0x000fc80000011602 */
[----:B------:R-:W-:Y:S02]  /*0580*/  LOP3.LUT R21, R21, R2, RZ, 0xfc, !PT ;  /* 0x0000000215157212 */ /* 0x000fe400078efcff */
[----:B0-----:R-:W-:-:S04]  /*0590*/  LOP3.LUT R4, R3, 0x7fffffff, RZ, 0xc0, !PT ;  /* 0x7fffffff03047812 */ /* 0x001fc800078ec0ff */
        /* <DEDUP_REMOVED lines=10> */
.L_x_665:
[----:B------:R-:W-:Y:S01]  /*0640*/  IMAD.MOV.U32 R23, RZ, RZ, 0x7f ;  /* 0x0000007fff177424 */ /* 0x000fe200078e00ff */
[----:B------:R-:W-:-:S04]  /*0650*/  ISETP.GT.U32.AND P3, PT, R4, 0x7f800000, PT ;  /* 0x7f8000000400780c */ /* 0x000fc80003f64070 */
[----:B------:R-:W-:-:S09]  /*0660*/  SEL R23, R23, 0x7c, P3 ;  /* 0x0000007c17177807 */ /* 0x000fd20001800000 */
.L_x_666:
[----:B------:R-:W-:Y:S05]  /*0670*/  BSYNC B0 ;  /* 0x0000000000007941 */ /* 0x000fea0003800000 */
.L_x_664:
[----:B------:R-:W0:Y:S01]  /*0680*/  I2F.S8 R2, R10 ;  /* 0x0000000a00027306 */ /* 0x000e220000001400 */
        /* <DEDUP_REMOVED lines=15> */
.L_x_668:
[----:B------:R-:W-:Y:S01]  /*0780*/  IMAD.MOV.U32 R25, RZ, RZ, 0x7f ;  /* 0x0000007fff197424 */ /* 0x000fe200078e00ff */
[----:B------:R-:W-:-:S04]  /*0790*/  ISETP.GT.U32.AND P3, PT, R5, 0x7f800000, PT ;  /* 0x7f8000000500780c */ /* 0x000fc80003f64070 */
[----:B------:R-:W-:-:S09]  /*07a0*/  SEL R25, R25, 0x7c, P3 ;  /* 0x0000007c19197807 */ /* 0x000fd20001800000 */
.L_x_669:
[----:B------:R-:W-:Y:S05]  /*07b0*/  BSYNC B0 ;  /* 0x0000000000007941 */ /* 0x000fea0003800000 */
.L_x_667:
        /* <DEDUP_REMOVED lines=16> */
.L_x_671:
[----:B------:R-:W-:Y:S01]  /*08c0*/  IMAD.MOV.U32 R5, RZ, RZ, 0x7f ;  /* 0x0000007fff057424 */ /* 0x000fe200078e00ff */
[----:B------:R-:W-:-:S04]  /*08d0*/  ISETP.GT.U32.AND P3, PT, R4, 0x7f800000, PT ;  /* 0x7f8000000400780c */ /* 0x000fc80003f64070 */
[----:B------:R-:W-:-:S09]  /*08e0*/  SEL R5, R5, 0x7c, P3 ;  /* 0x0000007c05057807 */ /* 0x000fd20001800000 */
.L_x_672:
[----:B------:R-:W-:Y:S05]  /*08f0*/  BSYNC B0 ;  /* 0x0000000000007941 */ /* 0x000fea0003800000 */
.L_x_670:
[----:B------:R-:W-:Y:S02]  /*0900*/  LOP3.LUT R3, R3, 0x80000000, RZ, 0xc0, !PT ;  /* 0x8000000003037812 */ /* 0x000fe400078ec0ff */
        /* <DEDUP_REMOVED lines=8> */
[----:B------:R-:W-:Y:S01]  /*0990*/  @P4 IADD3.X R5, R13, UR8, RZ, P5, !PT ;  /* 0x000000080d054c10 */ /* 0x000fe2000affe4ff */
[----:B------:R-:W-:Y:S01]  /*09a0*/  IMAD.MOV.U32 R13, RZ, RZ, R15 ;  /* 0x000000ffff0d7224 */ /* 0x000fe200078e000f */
[----:B------:R-:W-:Y:S01]  /*09b0*/  @P1 IADD3.X R7, R12, UR8, RZ, P3, !PT ;  /* 0x000000080c071c10 */ /* 0x000fe20009ffe4ff */
[----:B------:R-:W-:Y:S01]  /*09c0*/  IMAD.MOV.U32 R12, RZ, RZ, R16 ;  /* 0x000000ffff0c7224 */ /* 0x000fe200078e0010 */
[----:B------:R-:W-:Y:S01]  /*09d0*/  @P2 IADD3.X R9, R9, UR8, RZ, P6, !PT ;  /* 0x0000000809092c10 */ /* 0x000fe2000b7fe4ff */
[----:B------:R2:W-:Y:S02]  /*09e0*/  @P4 STG.E.U8 desc[UR10][R4.64], R23 ;  /* 0x0000001704004986 */ /* 0x0005e4000c10110a */
[----:B------:R-:W-:-:S02]  /*09f0*/  IMAD.WIDE.U32 R12, R17, 0x4, R12 ;  /* 0x00000004110c7825 */ /* 0x000fc400078e000c */
[----:B------:R2:W-:Y:S02]  /*0a00*/  @P1 STG.E.U8 desc[UR10][R6.64], R25 ;  /* 0x0000001906001986 */ /* 0x0005e4000c10110a */
[----:B------:R-:W-:Y:S01]  /*0a10*/  IMAD.MOV.U32 R16, RZ, RZ, R12 ;  /* 0x000000ffff107224 */ /* 0x000fe200078e000c */
[C---:B------:R-:W-:Y:S01]  /*0a20*/  ISETP.GE.U32.AND P0, PT, R12.reuse, 0x10000, PT ;  /* 0x000100000c00780c */ /* 0x040fe20003f06070 */
[----:B------:R2:W-:Y:S01]  /*0a30*/  @P2 STG.E.U8 desc[UR10][R8.64], R27 ;  /* 0x0000001b08002986 */ /* 0x0005e2000c10110a */
[----:B------:R-:W-:Y:S01]  /*0a40*/  ISETP.LT.U32.AND P1, PT, R12, UR12, PT ;  /* 0x0000000c0c007c0c */ /* 0x000fe2000bf21070 */
[----:B------:R-:W-:Y:S01]  /*0a50*/  IMAD.MOV.U32 R15, RZ, RZ, R13 ;  /* 0x000000ffff0f7224 */ /* 0x000fe200078e000d */
[C---:B------:R-:W-:Y:S02]  /*0a60*/  ISETP.GE.U32.AND.EX P0, PT, R13.reuse, RZ, PT, P0 ;  /* 0x000000ff0d00720c */ /* 0x040fe40003f06100 */
[----:B------:R-:W-:-:S13]  /*0a70*/  ISETP.LT.AND.EX P1, PT, R13, UR6, PT, P1 ;  /* 0x000000060d007c0c */ /* 0x000fda000bf21310 */
[----:B--2---:R-:W-:Y:S05]  /*0a80*/  @!P0 BRA P1, `(.L_x_673) ;  /* 0xfffffff400d48947 */ /* 0x004fea000083ffff */
[----:B------:R-:W-:Y:S05]  /*0a90*/  EXIT ;  /* 0x000000000000794d */ /* 0x000fea0003800000 */
.L_x_660:
        /* <DEDUP_REMOVED lines=8> */
.L_x_686:
[C---:B------:R-:W-:Y:S01]  /*0b20*/  IMAD.SHL.U32 R2, R0.reuse, 0x4, RZ ;  /* 0x0000000400027824 */ /* 0x040fe200078e00ff */
[----:B------:R-:W-:-:S04]  /*0b30*/  SHF.L.U64.HI R8, R0, 0x2, R3 ;  /* 0x0000000200087819 */ /* 0x000fc80000010203 */
[----:B------:R-:W-:-:S04]  /*0b40*/  IADD3 R6, P0, R2, UR14, RZ ;  /* 0x0000000e02067c10 */ /* 0x000fc8000ff1e0ff */
[----:B------:R-:W-:-:S05]  /*0b50*/  IADD3.X R7, R8, UR4, RZ, P0, !PT ;  /* 0x0000000408077c10 */ /* 0x000fca00087fe4ff */
[----:B------:R-:W2:Y:S01]  /*0b60*/  LDG.E R6, desc[UR10][R6.64] ;  /* 0x0000000a06067981 */ /* 0x000ea2000c1e1900 */
[----:B------:R-:W-:Y:S01]  /*0b70*/  BSSY B0, `(.L_x_674) ;  /* 0x0000013000007945 */ /* 0x000fe20003800000 */
[----:B--2---:R-:W0:Y:S01]  /*0b80*/  I2F.S8 R12, R6 ;  /* 0x00000006000c7306 */ /* 0x004e220000001400 */
[C---:B------:R-:W-:Y:S02]  /*0b90*/  PRMT R9, R6.reuse, 0x7771, RZ ;  /* 0x0000777106097816 */ /* 0x040fe400000000ff */
[C---:B------:R-:W-:Y:S02]  /*0ba0*/  PRMT R10, R6.reuse, 0x7772, RZ ;  /* 0x00007772060a7816 */ /* 0x040fe400000000ff */
[----:B------:R-:W-:Y:S02]  /*0bb0*/  PRMT R4, R6, 0x7773, RZ ;  /* 0x0000777306047816 */ /* 0x000fe400000000ff */
[----:B0-----:R-:W-:-:S04]  /*0bc0*/  LOP3.LUT R11, R12, 0x7fffffff, RZ, 0xc0, !PT ;  /* 0x7fffffff0c0b7812 */ /* 0x001fc800078ec0ff */
        /* <DEDUP_REMOVED lines=10> */
.L_x_675:
[----:B------:R-:W-:Y:S01]  /*0c70*/  IMAD.MOV.U32 R5, RZ, RZ, 0x7f ;  /* 0x0000007fff057424 */ /* 0x000fe200078e00ff */
[----:B------:R-:W-:-:S04]  /*0c80*/  ISETP.GT.U32.AND P0, PT, R11, 0x7f800000, PT ;  /* 0x7f8000000b00780c */ /* 0x000fc80003f04070 */
[----:B------:R-:W-:-:S09]  /*0c90*/  SEL R5, R5, 0x7c, P0 ;  /* 0x0000007c05057807 */ /* 0x000fd20000000000 */
.L_x_676:
[----:B------:R-:W-:Y:S05]  /*0ca0*/  BSYNC B0 ;  /* 0x0000000000007941 */ /* 0x000fea0003800000 */
.L_x_674:
        /* <DEDUP_REMOVED lines=16> */
.L_x_678:
[----:B------:R-:W-:Y:S01]  /*0db0*/  IMAD.MOV.U32 R6, RZ, RZ, 0x7f ;  /* 0x0000007fff067424 */ /* 0x000fe200078e00ff */
[----:B------:R-:W-:-:S04]  /*0dc0*/  ISETP.GT.U32.AND P0, PT, R7, 0x7f800000, PT ;  /* 0x7f8000000700780c */ /* 0x000fc80003f04070 */
[----:B------:R-:W-:-:S09]  /*0dd0*/  SEL R6, R6, 0x7c, P0 ;  /* 0x0000007c06067807 */ /* 0x000fd20000000000 */
.L_x_679:
[----:B------:R-:W-:Y:S05]  /*0de0*/  BSYNC B0 ;  /* 0x0000000000007941 */ /* 0x000fea0003800000 */
.L_x_677:
        /* <DEDUP_REMOVED lines=16> */
.L_x_681:
[----:B------:R-:W-:Y:S01]  /*0ef0*/  IMAD.MOV.U32 R6, RZ, RZ, 0x7f ;  /* 0x0000007fff067424 */ /* 0x000fe200078e00ff */
[----:B------:R-:W-:-:S04]  /*0f00*/  ISETP.GT.U32.AND P0, PT, R13, 0x7f800000, PT ;  /* 0x7f8000000d00780c */ /* 0x000fc80003f04070 */
[----:B------:R-:W-:-:S09]  /*0f10*/  SEL R6, R6, 0x7c, P0 ;  /* 0x0000007c06067807 */ /* 0x000fd20000000000 */
.L_x_682:
[----:B------:R-:W-:Y:S05]  /*0f20*/  BSYNC B0 ;  /* 0x0000000000007941 */ /* 0x000fea0003800000 */
.L_x_680:
        /* <DEDUP_REMOVED lines=16> */
.L_x_684:
[----:B------:R-:W-:Y:S01]  /*1030*/  IMAD.MOV.U32 R6, RZ, RZ, 0x7f ;  /* 0x0000007fff067424 */ /* 0x000fe200078e00ff */
[----:B------:R-:W-:-:S04]  /*1040*/  ISETP.GT.U32.AND P0, PT, R13, 0x7f800000, PT ;  /* 0x7f8000000d00780c */ /* 0x000fc80003f04070 */
[----:B------:R-:W-:-:S09]  /*1050*/  SEL R6, R6, 0x7c, P0 ;  /* 0x0000007c06067807 */ /* 0x000fd20000000000 */
.L_x_685:
[----:B------:R-:W-:Y:S05]  /*1060*/  BSYNC B0 ;  /* 0x0000000000007941 */ /* 0x000fea0003800000 */
.L_x_683:
        /* <DEDUP_REMOVED lines=19> */
.L_x_687:
        /* <DEDUP_REMOVED lines=14> */
.L_x_7808:


//--------------------- .text._ZN2at6native55_GLOBAL__N__de093ff9_22_ForeachBinaryOpList_cu_a911ec4325multi_tensor_apply_kernelINS1_18TensorListMetadataILi2EEENS1_11CopyFunctorIN3c1011Float8_e5m2ENS6_8BFloat16ELi2ELi1ELi1EEEJNS0_4CopyIS7_S8_EEEEEvT_T0_DpT1_ --------------------------
	.section	.text._ZN2at6native55_GLOBAL__N__de093ff9_22_ForeachBinaryOpList_cu_a911ec4325multi_tensor_apply_kernelINS1_18TensorListMetadataILi2EEENS1_11CopyFunctorIN3c1011Float8_e5m2ENS6_8BFloat16ELi2ELi1ELi1EEEJNS0_4CopyIS7_S8_EEEEEvT_T0_DpT1_,"ax",@progbits
	.align	128
.text._ZN2at6native55_GLOBAL__N__de093ff9_22_ForeachBinaryOpList_cu_a911ec4325multi_tensor_apply_kernelINS1_18TensorListMetadataILi2EEENS1_11CopyFunctorIN3c1011Float8_e5m2ENS6_8BFloat16ELi2ELi1ELi1EEEJNS0_4CopyIS7_S8_EEEEEvT_T0_DpT1_:
        .type           _ZN2at6native55_GLOBAL__N__de093ff9_22_ForeachBinaryOpList_cu_a911ec4325multi_tensor_apply_kernelINS1_18TensorListMetadataILi2EEENS1_11CopyFunctorIN3c1011Float8_e5m2ENS6_8BFloat16ELi2ELi1ELi1EEEJNS0_4CopyIS7_S8_EEEEEvT_T0_DpT1_,@function
        .size           _ZN2at6native55_GLOBAL__N__de093ff9_22_ForeachBinaryOpList_cu_a911ec4325multi_tensor_apply_kernelINS1_18TensorListMetadataILi2EEENS1_11CopyFunctorIN3c1011Float8_e5m2ENS6_8BFloat16ELi2ELi1ELi1EEEJNS0_4CopyIS7_S8_EEEEEvT_T0_DpT1_,(.L_x_7809 - _ZN2at6native55_GLOBAL__N__de093ff9_22_ForeachBinaryOpList_cu_a911ec4325multi_tensor_apply_kernelINS1_18TensorListMetadataILi2EEENS1_11CopyFunctorIN3c1011Float8_e5m2ENS6_8BFloat16ELi2ELi1ELi1EEEJNS0_4CopyIS7_S8_EEEEEvT_T0_DpT1_)
        .other          _ZN2at6native55_GLOBAL__N__de093ff9_22_ForeachBinaryOpList_cu_a911ec4325multi_tensor_apply_kernelINS1_18TensorListMetadataILi2EEENS1_11CopyFunctorIN3c1011Float8_e5m2ENS6_8BFloat16ELi2ELi1ELi1EEEJNS0_4CopyIS7_S8_EEEEEvT_T0_DpT1_,@"STO_CUDA_ENTRY STV_DEFAULT"
_ZN2at6native55_GLOBAL__N__de093ff9_22_ForeachBinaryOpList_cu_a911ec4325multi_tensor_apply_kernelINS1_18TensorListMetadataILi2EEENS1_11CopyFunctorIN3c1011Float8_e5m2ENS6_8BFloat16ELi2ELi1ELi1EEEJNS0_4CopyIS7_S8_EEEEEvT_T0_DpT1_:
        /* <DEDUP_REMOVED lines=30> */
.L_x_701:
[----:B0-----:R-:W-:Y:S01]  /*01e0*/  IADD3 R25, P1, R13, R10, RZ ;  /* 0x0000000a0d197210 */ /* 0x001fe20007f3e0ff */
[----:B-1----:R-:W-:-:S03]  /*01f0*/  IMAD R2, R0, 0x3, RZ ;  /* 0x0000000300027824 */ /* 0x002fc600078e02ff */
[C---:B------:R-:W-:Y:S01]  /*0200*/  ISETP.GE.U32.AND P0, PT, R25.reuse, 0x10000, PT ;  /* 0x000100001900780c */ /* 0x040fe20003f06070 */
[----:B------:R-:W-:Y:S01]  /*0210*/  IMAD.X R8, RZ, RZ, R11, P1 ;  /* 0x000000ffff087224 */ /* 0x000fe200008e060b */
[----:B------:R-:W-:Y:S02]  /*0220*/  ISETP.LT.U32.AND P1, PT, R25, UR12, PT ;  /* 0x0000000c19007c0c */ /* 0x000fe4000bf21070 */
[-C--:B------:R-:W-:Y:S02]  /*0230*/  IADD3 R21, P2, R2, R25.reuse, RZ ;  /* 0x0000001902157210 */ /* 0x080fe40007f5e0ff */
[----:B------:R-:W-:Y:S02]  /*0240*/  ISETP.GE.U32.AND.EX P0, PT, R8, RZ, PT, P0 ;  /* 0x000000ff0800720c */ /* 0x000fe40003f06100 */
[----:B------:R-:W-:Y:S01]  /*0250*/  LEA R23, P6, R0, R25, 0x1 ;  /* 0x0000001900177211 */ /* 0x000fe200078c08ff */
        /* <DEDUP_REMOVED lines=11> */
[----:B------:R-:W-:Y:S02]  /*0310*/  ISETP.LT.U32.AND P2, PT, R21, UR12, PT ;  /* 0x0000000c15007c0c */ /* 0x000fe4000bf41070 */
[----:B------:R-:W-:Y:S02]  /*0320*/  @P0 LEA.HI.X R19, R25, UR5, R8, 0x1, P3 ;  /* 0x0000000519130c11 */ /* 0x000fe400098f0c08 */
[----:B------:R-:W-:Y:S02]  /*0330*/  ISETP.GE.U32.AND P3, PT, R23, 0x10000, PT ;  /* 0x000100001700780c */ /* 0x000fe40003f66070 */
[----:B------:R-:W-:Y:S01]  /*0340*/  ISETP.GE.U32.AND.EX P6, PT, R14, RZ, PT, P6 ;  /* 0x000000ff0e00720c */ /* 0x000fe20003fc6160 */
[----:B------:R-:W2:Y:S01]  /*0350*/  @P0 LDG.E.U16 R20, desc[UR10][R18.64] ;  /* 0x0000000a12140981 */ /* 0x000ea2000c1e1500 */
[----:B------:R-:W-:-:S02]  /*0360*/  ISETP.GE.U32.AND.EX P3, PT, R12, RZ, PT, P3 ;  /* 0x000000ff0c00720c */ /* 0x000fc40003f66130 */
[----:B------:R-:W-:Y:S02]  /*0370*/  ISETP.LT.AND.EX P4, PT, R9, UR6, !P4, P5 ;  /* 0x0000000609007c0c */ /* 0x000fe4000e781350 */
[----:B------:R-:W-:Y:S02]  /*0380*/  ISETP.LT.AND.EX P1, PT, R12, UR6, !P3, P1 ;  /* 0x000000060c007c0c */ /* 0x000fe4000df21310 */
[----:B------:R-:W-:-:S09]  /*0390*/  ISETP.LT.AND.EX P2, PT, R14, UR6, !P6, P2 ;  /* 0x000000060e007c0c */ /* 0x000fd2000f741320 */
[C---:B------:R-:W-:Y:S02]  /*03a0*/  @P4 LEA R2, P3, R22.reuse, UR4, 0x1 ;  /* 0x0000000416024c11 */ /* 0x040fe4000f8608ff */
[----:B------:R-:W-:Y:S02]  /*03b0*/  @P1 LEA R4, P5, R23, UR4, 0x1 ;  /* 0x0000000417041c11 */ /* 0x000fe4000f8a08ff */
[----:B------:R-:W-:Y:S02]  /*03c0*/  @P2 LEA R6, P6, R21, UR4, 0x1 ;  /* 0x0000000415062c11 */ /* 0x000fe4000f8c08ff */
[----:B------:R-:W-:Y:S02]  /*03d0*/  @P4 LEA.HI.X R3, R22, UR5, R9, 0x1, P3 ;  /* 0x0000000516034c11 */ /* 0x000fe400098f0c09 */
[----:B------:R-:W-:Y:S02]  /*03e0*/  @P1 LEA.HI.X R5, R23, UR5, R12, 0x1, P5 ;  /* 0x0000000517051c11 */ /* 0x000fe4000a8f0c0c */
[----:B------:R-:W-:Y:S01]  /*03f0*/  @P2 LEA.HI.X R7, R21, UR5, R14, 0x1, P6 ;  /* 0x0000000515072c11 */ /* 0x000fe2000b0f0c0e */
[----:B------:R0:W5:Y:S04]  /*0400*/  @P4 LDG.E.U16 R15, desc[UR10][R2.64] ;  /* 0x0000000a020f4981 */ /* 0x000168000c1e1500 */
[----:B------:R0:W5:Y:S04]  /*0410*/  @P1 LDG.E.U16 R16, desc[UR10][R4.64] ;  /* 0x0000000a04101981 */ /* 0x000168000c1e1500 */
[----:B------:R0:W5:Y:S01]  /*0420*/  @P2 LDG.E.U16 R17, desc[UR10][R6.64] ;  /* 0x0000000a06112981 */ /* 0x000162000c1e1500 */
[----:B------:R-:W-:Y:S01]  /*0430*/  BSSY B0, `(.L_x_689) ;  /* 0x0000010000007945 */ /* 0x000fe20003800000 */
[----:B--2---:R-:W-:-:S05]  /*0440*/  IMAD.U32 R27, R20, 0x10000, RZ ;  /* 0x00010000141b7824 */ /* 0x004fca00078e00ff */
[----:B------:R-:W-:-:S04]  /*0450*/  LOP3.LUT R18, R27, 0x7fffffff, RZ, 0xc0, !PT ;  /* 0x7fffffff1b127812 */ /* 0x000fc800078ec0ff */
        /* <DEDUP_REMOVED lines=10> */
.L_x_690:
[----:B------:R-:W-:Y:S01]  /*0500*/  IMAD.MOV.U32 R19, RZ, RZ, 0x7f ;  /* 0x0000007fff137424 */ /* 0x000fe200078e00ff */
[----:B------:R-:W-:-:S04]  /*0510*/  ISETP.GT.U32.AND P3, PT, R18, 0x7f800000, PT ;  /* 0x7f8000001200780c */ /* 0x000fc80003f64070 */
[----:B------:R-:W-:-:S09]  /*0520*/  SEL R19, R19, 0x7c, P3 ;  /* 0x0000007c13137807 */ /* 0x000fd20001800000 */
.L_x_691:
[----:B------:R-:W-:Y:S05]  /*0530*/  BSYNC B0 ;  /* 0x0000000000007941 */ /* 0x000fea0003800000 */
.L_x_689:
[----:B-----5:R-:W-:Y:S01]  /*0540*/  IMAD.U32 R3, R15, 0x10000, RZ ;  /* 0x000100000f037824 */ /* 0x020fe200078e00ff */
[----:B------:R-:W-:Y:S01]  /*0550*/  LOP3.LUT R2, R27, 0x80000000, RZ, 0xc0, !PT ;  /* 0x800000001b027812 */ /* 0x000fe200078ec0ff */
[----:B------:R-:W-:Y:S03]  /*0560*/  BSSY B0, `(.L_x_692) ;  /* 0x0000011000007945 */ /* 0x000fe60003800000 */
[----:B------:R-:W-:Y:S02]  /*0570*/  LOP3.LUT R4, R3, 0x7fffffff, RZ, 0xc0, !PT ;  /* 0x7fffffff03047812 */ /* 0x000fe400078ec0ff */
[----:B------:R-:W-:Y:S02]  /*0580*/  SHF.R.U32.HI R2, RZ, 0x18, R2 ;  /* 0x00000018ff027819 */ /* 0x000fe40000011602 */
[----:B------:R-:W-:Y:S02]  /*0590*/  ISETP.GT.U32.AND P3, PT, R4, 0x477fffff, PT ;  /* 0x477fffff0400780c */ /* 0x000fe40003f64070 */
[----:B------:R-:W-:-:S11]  /*05a0*/  LOP3.LUT R19, R19, R2, RZ, 0xfc, !PT ;  /* 0x0000000213137212 */ /* 0x000fd600078efcff */
        /* <DEDUP_REMOVED lines=9> */
.L_x_693:
[----:B------:R-:W-:Y:S01]  /*0640*/  IMAD.MOV.U32 R27, RZ, RZ, 0x7f ;  /* 0x0000007fff1b7424 */ /* 0x000fe200078e00ff */
[----:B------:R-:W-:-:S04]  /*0650*/  ISETP.GT.U32.AND P3, PT, R4, 0x7f800000, PT ;  /* 0x7f8000000400780c */ /* 0x000fc80003f64070 */
[----:B------:R-:W-:-:S09]  /*0660*/  SEL R27, R27, 0x7c, P3 ;  /* 0x0000007c1b1b7807 */ /* 0x000fd20001800000 */
.L_x_694:
[----:B------:R-:W-:Y:S05]  /*0670*/  BSYNC B0 ;  /* 0x0000000000007941 */ /* 0x000fea0003800000 */
.L_x_692:
[----:B------:R-:W-:Y:S01]  /*0680*/  IMAD.U32 R2, R16, 0x10000, RZ ;  /* 0x0001000010027824 */ /* 0x000fe200078e00ff */
        /* <DEDUP_REMOVED lines=15> */
.L_x_696:
[----:B------:R-:W-:Y:S01]  /*0780*/  IMAD.MOV.U32 R29, RZ, RZ, 0x7f ;  /* 0x0000007fff1d7424 */ /* 0x000fe200078e00ff */
[----:B------:R-:W-:-:S04]  /*0790*/  ISETP.GT.U32.AND P3, PT, R5, 0x7f800000, PT ;  /* 0x7f8000000500780c */ /* 0x000fc80003f64070 */
[----:B------:R-:W-:-:S09]  /*07a0*/  SEL R29, R29, 0x7c, P3 ;  /* 0x0000007c1d1d7807 */ /* 0x000fd20001800000 */
.L_x_697:
[----:B------:R-:W-:Y:S05]  /*07b0*/  BSYNC B0 ;  /* 0x0000000000007941 */ /* 0x000fea0003800000 */
.L_x_695:
        /* <DEDUP_REMOVED lines=16> */
.L_x_699:
[----:B------:R-:W-:Y:S01]  /*08c0*/  IMAD.MOV.U32 R5, RZ, RZ, 0x7f ;  /* 0x0000007fff057424 */ /* 0x000fe200078e00ff */
[----:B------:R-:W-:-:S04]  /*08d0*/  ISETP.GT.U32.AND P3, PT, R4, 0x7f800000, PT ;  /* 0x7f8000000400780c */ /* 0x000fc80003f64070 */
[----:B------:R-:W-:-:S09]  /*08e0*/  SEL R5, R5, 0x7c, P3 ;  /* 0x0000007c05057807 */ /* 0x000fd20001800000 */
.L_x_700:
[----:B------:R-:W-:Y:S05]  /*08f0*/  BSYNC B0 ;  /* 0x0000000000007941 */ /* 0x000fea0003800000 */
.L_x_698:
        /* <DEDUP_REMOVED lines=22> */
.L_x_688:
        /* <DEDUP_REMOVED lines=8> */
.L_x_714:
[----:B------:R-:W-:-:S04]  /*0ae0*/  LEA R6, P0, R0, UR4, 0x3 ;  /* 0x0000000400067c11 */ /* 0x000fc8000f8018ff */
[----:B------:R-:W-:-:S05]  /*0af0*/  LEA.HI.X R7, R0, UR5, R5, 0x3, P0 ;  /* 0x0000000500077c11 */ /* 0x000fca00080f1c05 */
[----:B------:R-:W2:Y:S01]  /*0b00*/  LDG.E.64 R2, desc[UR10][R6.64] ;  /* 0x0000000a06027981 */ /* 0x000ea2000c1e1b00 */
[----:B------:R-:W-:Y:S01]  /*0b10*/  BSSY B0, `(.L_x_702) ;  /* 0x0000012000007945 */ /* 0x000fe20003800000 */
[C---:B--2---:R-:W-:Y:S01]  /*0b20*/  IMAD.U32 R9, R2.reuse, 0x10000, RZ ;  /* 0x0001000002097824 */ /* 0x044fe200078e00ff */
[----:B------:R-:W-:Y:S02]  /*0b30*/  PRMT R4, R2, 0x7632, R4 ;  /* 0x0000763202047816 */ /* 0x000fe40000000004 */
[----:B------:R-:W-:Y:S02]  /*0b40*/  PRMT R2, R3, 0x7632, R2 ;  /* 0x0000763203027816 */ /* 0x000fe40000000002 */
[----:B------:R-:W-:-:S04]  /*0b50*/  LOP3.LUT R8, R9, 0x7fffffff, RZ, 0xc0, !PT ;  /* 0x7fffffff09087812 */ /* 0x000fc800078ec0ff */
        /* <DEDUP_REMOVED lines=10> */
.L_x_703:
[----:B------:R-:W-:Y:S01]  /*0c00*/  IMAD.MOV.U32 R6, RZ, RZ, 0x7f ;  /* 0x0000007fff067424 */ /* 0x000fe200078e00ff */
[----:B------:R-:W-:-:S04]  /*0c10*/  ISETP.GT.U32.AND P0, PT, R8, 0x7f800000, PT ;  /* 0x7f8000000800780c */ /* 0x000fc80003f04070 */
[----:B------:R-:W-:-:S09]  /*0c20*/  SEL R6, R6, 0x7c, P0 ;  /* 0x0000007c06067807 */ /* 0x000fd20000000000 */
.L_x_704:
[----:B------:R-:W-:Y:S05]  /*0c30*/  BSYNC B0 ;  /* 0x0000000000007941 */ /* 0x000fea0003800000 */
.L_x_702:
        /* <DEDUP_REMOVED lines=16> */
.L_x_706:
[----:B------:R-:W-:Y:S01]  /*0d40*/  IMAD.MOV.U32 R6, RZ, RZ, 0x7f ;  /* 0x0000007fff067424 */ /* 0x000fe200078e00ff */
[----:B------:R-:W-:-:S04]  /*0d50*/  ISETP.GT.U32.AND P0, PT, R8, 0x7f800000, PT ;  /* 0x7f8000000800780c */ /* 0x000fc80003f04070 */
[----:B------:R-:W-:-:S09]  /*0d60*/  SEL R6, R6, 0x7c, P0 ;  /* 0x0000007c06067807 */ /* 0x000fd20000000000 */
.L_x_707:
[----:B------:R-:W-:Y:S05]  /*0d70*/  BSYNC B0 ;  /* 0x0000000000007941 */ /* 0x000fea0003800000 */
.L_x_705:
        /* <DEDUP_REMOVED lines=16> */
.L_x_709:
[----:B------:R-:W-:Y:S01]  /*0e80*/  IMAD.MOV.U32 R3, RZ, RZ, 0x7f ;  /* 0x0000007fff037424 */ /* 0x000fe200078e00ff */
[----:B------:R-:W-:-:S04]  /*0e90*/  ISETP.GT.U32.AND P0, PT, R9, 0x7f800000, PT ;  /* 0x7f8000000900780c */ /* 0x000fc80003f04070 */
[----:B------:R-:W-:-:S09]  /*0ea0*/  SEL R3, R3, 0x7c, P0 ;  /* 0x0000007c03037807 */ /* 0x000fd20000000000 */
.L_x_710:
[----:B------:R-:W-:Y:S05]  /*0eb0*/  BSYNC B0 ;  /* 0x0000000000007941 */ /* 0x000fea0003800000 */
.L_x_708:
        /* <DEDUP_REMOVED lines=16> */
.L_x_712:
[----:B------:R-:W-:Y:S01]  /*0fc0*/  IMAD.MOV.U32 R3, RZ, RZ, 0x7f ;  /* 0x0000007fff037424 */ /* 0x000fe200078e00ff */
[----:B------:R-:W-:-:S04]  /*0fd0*/  ISETP.GT.U32.AND P0, PT, R6, 0x7f800000, PT ;  /* 0x7f8000000600780c */ /* 0x000fc80003f04070 */
[----:B------:R-:W-:-:S09]  /*0fe0*/  SEL R3, R3, 0x7c, P0 ;  /* 0x0000007c03037807 */ /* 0x000fd20000000000 */
.L_x_713:
[----:B------:R-:W-:Y:S05]  /*0ff0*/  BSYNC B0 ;  /* 0x0000000000007941 */ /* 0x000fea0003800000 */
.L_x_711:
[----:B------:R-:W-:Y:S02]  /*1000*/  LOP3.LUT R2, R11, 0x80000000, RZ, 0xc0, !PT ;  /* 0x800000000b027812 */ /* 0x000fe400078ec0ff */
[----:B------:R-:W-:Y:S02]  /*1010*/  PRMT R6, R7, 0x7604, R4 ;  /* 0x0000760407067816 */ /* 0x000fe40000000004 */
[----:B------:R-:W-:Y:S02]  /*1020*/  SHF.R.U32.HI R4, RZ, 0x18, R2 ;  /* 0x00000018ff047819 */ /* 0x000fe40000011602 */
[C---:B------:R-:W-:Y:S02]  /*1030*/  LEA R2, P0, R0.reuse, UR13, 0x2 ;  /* 0x0000000d00027c11 */ /* 0x040fe4000f8010ff */
[----:B------:R-:W-:Y:S02]  /*1040*/  LOP3.LUT R4, R3, R4, RZ, 0xfc, !PT ;  /* 0x0000000403047212 */ /* 0x000fe400078efcff */
[----:B------:R-:W-:-:S02]  /*1050*/  LEA.HI.X R3, R0, UR8, R5, 0x2, P0 ;  /* 0x0000000800037c11 */ /* 0x000fc400080f1405 */
[----:B------:R-:W-:Y:S02]  /*1060*/  PRMT R7, R9, 0x7054, R6 ;  /* 0x0000705409077816 */ /* 0x000fe40000000006 */
[----:B------:R-:W-:Y:S02]  /*1070*/  IADD3 R0, P0, R0, UR7, RZ ;  /* 0x0000000700007c10 */ /* 0x000fe4000ff1e0ff */
[----:B------:R-:W-:Y:S02]  /*1080*/  PRMT R7, R4, 0x654, R7 ;  /* 0x0000065404077816 */ /* 0x000fe40000000007 */
[C---:B------:R-:W-:Y:S01]  /*1090*/  ISETP.LT.U32.AND P1, PT, R0.reuse, 0x4000, PT ;  /* 0x000040000000780c */ /* 0x040fe20003f21070 */
[----:B------:R-:W-:Y:S02]  /*10a0*/  IMAD.SHL.U32 R4, R0, 0x4, RZ ;  /* 0x0000000400047824 */ /* 0x000fe400078e00ff */
[----:B------:R-:W-:Y:S01]  /*10b0*/  IMAD.X R5, RZ, RZ, R5, P0 ;  /* 0x000000ffff057224 */ /* 0x000fe200000e0605 */
[----:B------:R0:W-:Y:S02]  /*10c0*/  STG.E desc[UR10][R2.64], R7 ;  /* 0x0000000702007986 */ /* 0x0001e4000c10190a */
[----:B------:R-:W-:-:S02]  /*10d0*/  ISETP.GE.U32.AND P0, PT, R4, UR12, PT ;  /* 0x0000000c04007c0c */ /* 0x000fc4000bf06070 */
[----:B------:R-:W-:Y:S02]  /*10e0*/  SHF.L.U64.HI R4, R0, 0x2, R5 ;  /* 0x0000000200047819 */ /* 0x000fe40000010205 */
[----:B------:R-:W-:Y:S02]  /*10f0*/  ISETP.LT.U32.AND.EX P1, PT, R5, RZ, PT, P1 ;  /* 0x000000ff0500720c */ /* 0x000fe40003f21110 */
[----:B------:R-:W-:-:S13]  /*1100*/  ISETP.GE.AND.EX P0, PT, R4, UR6, PT, P0 ;  /* 0x0000000604007c0c */ /* 0x000fda000bf06300 */
[----:B0-----:R-:W-:Y:S05]  /*1110*/  @!P0 BRA P1, `(.L_x_714) ;  /* 0xfffffff800708947 */ /* 0x001fea000083ffff */
[----:B------:R-:W-:Y:S05]  /*1120*/  EXIT ;  /* 0x000000000000794d */ /* 0x000fea0003800000 */
.L_x_715:
        /* <DEDUP_REMOVED lines=13> */
.L_x_7809:


//--------------------- .text._ZN2at6native55_GLOBAL__N__de093ff9_22_ForeachBinaryOpList_cu_a911ec4325multi_tensor_apply_kernelINS1_18TensorListMetadataILi2EEENS1_11CopyFunctorIN3c1011Float8_e5m2ENS6_4HalfELi2ELi1ELi1EEEJNS0_4CopyIS7_S8_EEEEEvT_T0_DpT1_ --------------------------
	.section	.text._ZN2at6native55_GLOBAL__N__de093ff9_22_ForeachBinaryOpList_cu_a911ec4325multi_tensor_apply_kernelINS1_18TensorListMetadataILi2EEENS1_11CopyFunctorIN3c1011Float8_e5m2ENS6_4HalfELi2ELi1ELi1EEEJNS0_4CopyIS7_S8_EEEEEvT_T0_DpT1_,"ax",@progbits
	.align	128
.text._ZN2at6native55_GLOBAL__N__de093ff9_22_ForeachBinaryOpList_cu_a911ec4325multi_tensor_apply_kernelINS1_18TensorListMetadataILi2EEENS1_11CopyFunctorIN3c1011Float8_e5m2ENS6_4HalfELi2ELi1ELi1EEEJNS0_4CopyIS7_S8_EEEEEvT_T0_DpT1_:
        .type           _ZN2at6native55_GLOBAL__N__de093ff9_22_ForeachBinaryOpList_cu_a911ec4325multi_tensor_apply_kernelINS1_18TensorListMetadataILi2EEENS1_11CopyFunctorIN3c1011Float8_e5m2ENS6_4HalfELi2ELi1ELi1EEEJNS0_4CopyIS7_S8_EEEEEvT_T0_DpT1_,@function
        .size           _ZN2at6native55_GLOBAL__N__de093ff9_22_ForeachBinaryOpList_cu_a911ec4325multi_tensor_apply_kernelINS1_18TensorListMetadataILi2EEENS1_11CopyFunctorIN3c1011Float8_e5m2ENS6_4HalfELi2ELi1ELi1EEEJNS0_4CopyIS7_S8_EEEEEvT_T0_DpT1_,(.L_x_7810 - _ZN2at6native55_GLOBAL__N__de093ff9_22_ForeachBinaryOpList_cu_a911ec4325multi_tensor_apply_kernelINS1_18TensorListMetadataILi2EEENS1_11CopyFunctorIN3c1011Float8_e5m2ENS6_4HalfELi2ELi1ELi1EEEJNS0_4CopyIS7_S8_EEEEEvT_T0_DpT1_)
        .other          _ZN2at6native55_GLOBAL__N__de093ff9_22_ForeachBinaryOpList_cu_a911ec4325multi_tensor_apply_kernelINS1_18TensorListMetadataILi2EEENS1_11CopyFunctorIN3c1011Float8_e5m2ENS6_4HalfELi2ELi1ELi1EEEJNS0_4CopyIS7_S8_EEEEEvT_T0_DpT1_,@"STO_CUDA_ENTRY STV_DEFAULT"
_ZN2at6native55_GLOBAL__N__de093ff9_22_ForeachBinaryOpList_cu_a911ec4325multi_tensor_apply_kernelINS1_18TensorListMetadataILi2EEENS1_11CopyFunctorIN3c1011Float8_e5m2ENS6_4HalfELi2ELi1ELi1EEEJNS0_4CopyIS7_S8_EEEEEvT_T0_DpT1_:
        /* <DEDUP_REMOVED lines=30> */
.L_x_729:
        /* <DEDUP_REMOVED lines=38> */
[----:B--2---:R-:W-:-:S05]  /*0440*/  HADD2.F32 R27, -RZ, R20.H0_H0 ;  /* 0x20000014ff1b7230 */ /* 0x004fca0000004100 */
        /* <DEDUP_REMOVED lines=11> */
.L_x_718:
[----:B------:R-:W-:Y:S01]  /*0500*/  IMAD.MOV.U32 R19, RZ, RZ, 0x7f ;  /* 0x0000007fff137424 */ /* 0x000fe200078e00ff */
[----:B------:R-:W-:-:S04]  /*0510*/  ISETP.GT.U32.AND P3, PT, R18, 0x7f800000, PT ;  /* 0x7f8000001200780c */ /* 0x000fc80003f64070 */
[----:B------:R-:W-:-:S09]  /*0520*/  SEL R19, R19, 0x7c, P3 ;  /* 0x0000007c13137807 */ /* 0x000fd20001800000 */
.L_x_719:
[----:B------:R-:W-:Y:S05]  /*0530*/  BSYNC B0 ;  /* 0x0000000000007941 */ /* 0x000fea0003800000 */
.L_x_717:
[----:B-----5:R-:W-:Y:S01]  /*0540*/  HADD2.F32 R3, -RZ, R15.H0_H0 ;  /* 0x2000000fff037230 */ /* 0x020fe20000004100 */
        /* <DEDUP_REMOVED lines=15> */
.L_x_721:
[----:B------:R-:W-:Y:S01]  /*0640*/  IMAD.MOV.U32 R27, RZ, RZ, 0x7f ;  /* 0x0000007fff1b7424 */ /* 0x000fe200078e00ff */
[----:B------:R-:W-:-:S04]  /*0650*/  ISETP.GT.U32.AND P3, PT, R4, 0x7f800000, PT ;  /* 0x7f8000000400780c */ /* 0x000fc80003f64070 */
[----:B------:R-:W-:-:S09]  /*0660*/  SEL R27, R27, 0x7c, P3 ;  /* 0x0000007c1b1b7807 */ /* 0x000fd20001800000 */
.L_x_722:
[----:B------:R-:W-:Y:S05]  /*0670*/  BSYNC B0 ;  /* 0x0000000000007941 */ /* 0x000fea0003800000 */
.L_x_720:
[----:B------:R-:W-:Y:S01]  /*0680*/  HADD2.F32 R2, -RZ, R16.H0_H0 ;  /* 0x20000010ff027230 */ /* 0x000fe20000004100 */
        /* <DEDUP_REMOVED lines=15> */
.L_x_724:
[----:B------:R-:W-:Y:S01]  /*0780*/  IMAD.MOV.U32 R29, RZ, RZ, 0x7f ;  /* 0x0000007fff1d7424 */ /* 0x000fe200078e00ff */
[----:B------:R-:W-:-:S04]  /*0790*/  ISETP.GT.U32.AND P3, PT, R5, 0x7f800000, PT ;  /* 0x7f8000000500780c */ /* 0x000fc80003f64070 */
[----:B------:R-:W-:-:S09]  /*07a0*/  SEL R29, R29, 0x7c, P3 ;  /* 0x0000007c1d1d7807 */ /* 0x000fd20001800000 */
.L_x_725:
[----:B------:R-:W-:Y:S05]  /*07b0*/  BSYNC B0 ;  /* 0x0000000000007941 */ /* 0x000fea0003800000 */
.L_x_723:
        /* <DEDUP_REMOVED lines=16> */
.L_x_727:
[----:B------:R-:W-:Y:S01]  /*08c0*/  IMAD.MOV.U32 R5, RZ, RZ, 0x7f ;  /* 0x0000007fff057424 */ /* 0x000fe200078e00ff */
[----:B------:R-:W-:-:S04]  /*08d0*/  ISETP.GT.U32.AND P3, PT, R4, 0x7f800000, PT ;  /* 0x7f8000000400780c */ /* 0x000fc80003f64070 */
[----:B------:R-:W-:-:S09]  /*08e0*/  SEL R5, R5, 0x7c, P3 ;  /* 0x0000007c05057807 */ /* 0x000fd20001800000 */
.L_x_728:
[----:B------:R-:W-:Y:S05]  /*08f0*/  BSYNC B0 ;  /* 0x0000000000007941 */ /* 0x000fea0003800000 */
.L_x_726:
        /* <DEDUP_REMOVED lines=22> */
.L_x_716:
        /* <DEDUP_REMOVED lines=8> */
.L_x_742:
[----:B------:R-:W-:-:S04]  /*0ae0*/  LEA R2, P0, R0, UR4, 0x3 ;  /* 0x0000000400027c11 */ /* 0x000fc8000f8018ff */
[----:B------:R-:W-:-:S06]  /*0af0*/  LEA.HI.X R3, R0, UR5, R5, 0x3, P0 ;  /* 0x0000000500037c11 */ /* 0x000fcc00080f1c05 */
[----:B------:R-:W2:Y:S01]  /*0b00*/  LDG.E.64 R2, desc[UR10][R2.64] ;  /* 0x0000000a02027981 */ /* 0x000ea2000c1e1b00 */
[----:B------:R-:W-:Y:S01]  /*0b10*/  BSSY B0, `(.L_x_730) ;  /* 0x0000010000007945 */ /* 0x000fe20003800000 */
[----:B--2---:R-:W-:-:S05]  /*0b20*/  HADD2.F32 R7, -RZ, R2.H0_H0 ;  /* 0x20000002ff077230 */ /* 0x004fca0000004100 */
        /* <DEDUP_REMOVED lines=11> */
.L_x_731:
[----:B------:R-:W-:Y:S01]  /*0be0*/  IMAD.MOV.U32 R4, RZ, RZ, 0x7f ;  /* 0x0000007fff047424 */ /* 0x000fe200078e00ff */
[----:B------:R-:W-:-:S04]  /*0bf0*/  ISETP.GT.U32.AND P0, PT, R6, 0x7f800000, PT ;  /* 0x7f8000000600780c */ /* 0x000fc80003f04070 */
[----:B------:R-:W-:-:S09]  /*0c00*/  SEL R4, R4, 0x7c, P0 ;  /* 0x0000007c04047807 */ /* 0x000fd20000000000 */
.L_x_732:
[----:B------:R-:W-:Y:S05]  /*0c10*/  BSYNC B0 ;  /* 0x0000000000007941 */ /* 0x000fea0003800000 */
.L_x_730:
[----:B------:R-:W-:Y:S01]  /*0c20*/  HADD2.F32 R9, -RZ, R2.H1_H1 ;  /* 0x30000002ff097230 */ /* 0x000fe20000004100 */
        /* <DEDUP_REMOVED lines=15> */
.L_x_734:
[----:B------:R-:W-:Y:S01]  /*0d20*/  IMAD.MOV.U32 R4, RZ, RZ, 0x7f ;  /* 0x0000007fff047424 */ /* 0x000fe200078e00ff */
[----:B------:R-:W-:-:S04]  /*0d30*/  ISETP.GT.U32.AND P0, PT, R6, 0x7f800000, PT ;  /* 0x7f8000000600780c */ /* 0x000fc80003f04070 */
[----:B------:R-:W-:-:S09]  /*0d40*/  SEL R4, R4, 0x7c, P0 ;  /* 0x0000007c04047807 */ /* 0x000fd20000000000 */
.L_x_735:
[----:B------:R-:W-:Y:S05]  /*0d50*/  BSYNC B0 ;  /* 0x0000000000007941 */ /* 0x000fea0003800000 */
.L_x_733:
        /* <DEDUP_REMOVED lines=16> */
.L_x_737:
[----:B------:R-:W-:Y:S01]  /*0e60*/  IMAD.MOV.U32 R4, RZ, RZ, 0x7f ;  /* 0x0000007fff047424 */ /* 0x000fe200078e00ff */
[----:B------:R-:W-:-:S04]  /*0e70*/  ISETP.GT.U32.AND P0, PT, R8, 0x7f800000, PT ;  /* 0x7f8000000800780c */ /* 0x000fc80003f04070 */
[----:B------:R-:W-:-:S09]  /*0e80*/  SEL R4, R4, 0x7c, P0 ;  /* 0x0000007c04047807 */ /* 0x000fd20000000000 */
.L_x_738:
[----:B------:R-:W-:Y:S05]  /*0e90*/  BSYNC B0 ;  /* 0x0000000000007941 */ /* 0x000fea0003800000 */
.L_x_736:
        /* <DEDUP_REMOVED lines=16> */
.L_x_740:
[----:B------:R-:W-:Y:S01]  /*0fa0*/  IMAD.MOV.U32 R3, RZ, RZ, 0x7f ;  /* 0x0000007fff037424 */ /* 0x000fe200078e00ff */
[----:B------:R-:W-:-:S04]  /*0fb0*/  ISETP.GT.U32.AND P0, PT, R8, 0x7f800000, PT ;  /* 0x7f8000000800780c */ /* 0x000fc80003f04070 */
[----:B------:R-:W-:-:S09]  /*0fc0*/  SEL R3, R3, 0x7c, P0 ;  /* 0x0000007c03037807 */ /* 0x000fd20000000000 */
.L_x_741:
[----:B------:R-:W-:Y:S05]  /*0fd0*/  BSYNC B0 ;  /* 0x0000000000007941 */ /* 0x000fea0003800000 */
.L_x_739:
        /* <DEDUP_REMOVED lines=19> */
.L_x_743:
        /* <DEDUP_REMOVED lines=15> */
.L_x_7810:


//--------------------- .text._ZN2at6native55_GLOBAL__N__de093ff9_22_ForeachBinaryOpList_cu_a911ec4325multi_tensor_apply_kernelINS1_18TensorListMetadataILi2EEENS1_11CopyFunctorIN3c1011Float8_e5m2ENS6_7complexIfEELi2ELi1ELi1EEEJNS0_4CopyIS7_S9_EEEEEvT_T0_DpT1_ --------------------------
	.section	.text._ZN2at6native55_GLOBAL__N__de093ff9_22_ForeachBinaryOpList_cu_a911ec4325multi_tensor_apply_kernelINS1_18TensorListMetadataILi2EEENS1_11CopyFunctorIN3c1011Float8_e5m2ENS6_7complexIfEELi2ELi1ELi1EEEJNS0_4CopyIS7_S9_EEEEEvT_T0_DpT1_,"ax",@progbits
	.align	128
.text._ZN2at6native55_GLOBAL__N__de093ff9_22_ForeachBinaryOpList_cu_a911ec4325multi_tensor_apply_kernelINS1_18TensorListMetadataILi2EEENS1_11CopyFunctorIN3c1011Float8_e5m2ENS6_7complexIfEELi2ELi1ELi1EEEJNS0_4CopyIS7_S9_EEEEEvT_T0_DpT1_:
        .type           _ZN2at6native55_GLOBAL__N__de093ff9_22_ForeachBinaryOpList_cu_a911ec4325multi_tensor_apply_kernelINS1_18TensorListMetadataILi2EEENS1_11CopyFunctorIN3c1011Float8_e5m2ENS6_7complexIfEELi2ELi1ELi1EEEJNS0_4CopyIS7_S9_EEEEEvT_T0_DpT1_,@function
        .size           _ZN2at6native55_GLOBAL__N__de093ff9_22_ForeachBinaryOpList_cu_a911ec4325multi_tensor_apply_kernelINS1_18TensorListMetadataILi2EEENS1_11CopyFunctorIN3c1011Float8_e5m2ENS6_7complexIfEELi2ELi1ELi1EEEJNS0_4CopyIS7_S9_EEEEEvT_T0_DpT1_,(.L_x_7811 - _ZN2at6native55_GLOBAL__N__de093ff9_22_ForeachBinaryOpList_cu_a911ec4325multi_tensor_apply_kernelINS1_18TensorListMetadataILi2EEENS1_11CopyFunctorIN3c1011Float8_e5m2ENS6_7complexIfEELi2ELi1ELi1EEEJNS0_4CopyIS7_S9_EEEEEvT_T0_DpT1_)
        .other          _ZN2at6native55_GLOBAL__N__de093ff9_22_ForeachBinaryOpList_cu_a911ec4325multi_tensor_apply_kernelINS1_18TensorListMetadataILi2EEENS1_11CopyFunctorIN3c1011Float8_e5m2ENS6_7complexIfEELi2ELi1ELi1EEEJNS0_4CopyIS7_S9_EEEEEvT_T0_DpT1_,@"STO_CUDA_ENTRY STV_DEFAULT"
_ZN2at6native55_GLOBAL__N__de093ff9_22_ForeachBinaryOpList_cu_a911ec4325multi_tensor_apply_kernelINS1_18TensorListMetadataILi2EEENS1_11CopyFunctorIN3c1011Float8_e5m2ENS6_7complexIfEELi2ELi1ELi1EEEJNS0_4CopyIS7_S9_EEEEEvT_T0_DpT1_:
        /* <DEDUP_REMOVED lines=30> */
[----:B------:R-:W-:Y:S02]  /*01e0*/  CS2R R12, SRZ ;  /* 0x00000000000c7805 */ /* 0x000fe4000001ff00 */
[----:B------:R-:W-:Y:S01]  /*01f0*/  CS2R R10, SRZ ;  /* 0x00000000000a7805 */ /* 0x000fe2000001ff00 */
[----:B------:R-:W-:-:S07]  /*0200*/  IMAD.MOV.U32 R0, RZ, RZ, RZ ;  /* 0x000000ffff007224 */ /* 0x000fce00078e00ff */
.L_x_757:
[----:B0-----:R-:W-:Y:S01]  /*0210*/  IADD3 R24, P1, R17, R14, RZ ;  /* 0x0000000e11187210 */ /* 0x001fe20007f3e0ff */
[----:B-1----:R-:W-:-:S03]  /*0220*/  IMAD R19, R15, 0x3, RZ ;  /* 0x000000030f137824 */ /* 0x002fc600078e02ff */
[C---:B------:R-:W-:Y:S01]  /*0230*/  ISETP.GE.U32.AND P0, PT, R24.reuse, 0x10000, PT ;  /* 0x000100001800780c */ /* 0x040fe20003f06070 */
[----:B------:R-:W-:Y:S01]  /*0240*/  IMAD.X R8, RZ, RZ, R13, P1 ;  /* 0x000000ffff087224 */ /* 0x000fe200008e060d */
[----:B------:R-:W-:Y:S02]  /*0250*/  ISETP.LT.U32.AND P1, PT, R24, UR12, PT ;  /* 0x0000000c18007c0c */ /* 0x000fe4000bf21070 */
[----:B------:R-:W-:Y:S02]  /*0260*/  IADD3 R22, P3, R15, R24, RZ ;  /* 0x000000180f167210 */ /* 0x000fe40007f7e0ff */
[----:B------:R-:W-:Y:S02]  /*0270*/  ISETP.GE.U32.AND.EX P0, PT, R8, RZ, PT, P0 ;  /* 0x000000ff0800720c */ /* 0x000fe40003f06100 */
[----:B------:R-:W-:Y:S01]  /*0280*/  ISETP.GE.U32.AND P4, PT, R22, 0x10000, PT ;  /* 0x000100001600780c */ /* 0x000fe20003f86070 */
[----:B------:R-:W-:Y:S01]  /*0290*/  IMAD.X R9, RZ, RZ, R8, P3 ;  /* 0x000000ffff097224 */ /* 0x000fe200018e0608 */
[----:B------:R-:W-:-:S02]  /*02a0*/  ISETP.LT.AND.EX P0, PT, R8, UR6, !P0, P1 ;  /* 0x0000000608007c0c */ /* 0x000fc4000c701310 */
[----:B------:R-:W-:Y:S02]  /*02b0*/  ISETP.LT.U32.AND P5, PT, R22, UR12, PT ;  /* 0x0000000c16007c0c */ /* 0x000fe4000bfa1070 */
[----:B------:R-:W-:Y:S02]  /*02c0*/  ISETP.GE.U32.AND.EX P4, PT, R9, RZ, PT, P4 ;  /* 0x000000ff0900720c */ /* 0x000fe40003f86140 */
[-C--:B------:R-:W-:Y:S02]  /*02d0*/  IADD3 R19, P2, R19, R24.reuse, RZ ;  /* 0x0000001813137210 */ /* 0x080fe40007f5e0ff */
[----:B------:R-:W-:Y:S02]  /*02e0*/  LEA R23, P6, R15, R24, 0x1 ;  /* 0x000000180f177211 */ /* 0x000fe400078c08ff */
[----:B------:R-:W-:Y:S01]  /*02f0*/  ISETP.LT.AND.EX P4, PT, R9, UR6, !P4, P5 ;  /* 0x0000000609007c0c */ /* 0x000fe2000e781350 */
[--C-:B------:R-:W-:Y:S01]  /*0300*/  IMAD.X R18, RZ, RZ, R8.reuse, P2 ;  /* 0x000000ffff127224 */ /* 0x100fe200010e0608 */
[----:B------:R-:W-:Y:S01]  /*0310*/  ISETP.GE.U32.AND P1, PT, R23, 0x10000, PT ;  /* 0x000100001700780c */ /* 0x000fe20003f26070 */
[----:B------:R-:W-:Y:S01]  /*0320*/  IMAD.X R16, RZ, RZ, R8, P6 ;  /* 0x000000ffff107224 */ /* 0x000fe200030e0608 */
[----:B------:R-:W-:-:S02]  /*0330*/  @P0 LEA R20, P5, R24, UR4, 0x3 ;  /* 0x0000000418140c11 */ /* 0x000fc4000f8a18ff */
[----:B------:R-:W-:Y:S02]  /*0340*/  ISETP.GE.U32.AND P6, PT, R19, 0x10000, PT ;  /* 0x000100001300780c */ /* 0x000fe40003fc6070 */
[----:B------:R-:W-:Y:S02]  /*0350*/  @P0 LEA.HI.X R21, R24, UR5, R8, 0x3, P5 ;  /* 0x0000000518150c11 */ /* 0x000fe4000a8f1c08 */
[----:B------:R-:W-:Y:S02]  /*0360*/  ISETP.LT.U32.AND P3, PT, R23, UR12, PT ;  /* 0x0000000c17007c0c */ /* 0x000fe4000bf61070 */
[----:B------:R-:W-:Y:S01]  /*0370*/  ISETP.LT.U32.AND P2, PT, R19, UR12, PT ;  /* 0x0000000c13007c0c */ /* 0x000fe2000bf41070 */
[----:B------:R-:W2:Y:S01]  /*0380*/  @P0 LDG.E R0, desc[UR10][R20.64] ;  /* 0x0000000a14000981 */ /* 0x000ea2000c1e1900 */
[----:B------:R-:W-:Y:S02]  /*0390*/  ISETP.GE.U32.AND.EX P1, PT, R16, RZ, PT, P1 ;  /* 0x000000ff1000720c */ /* 0x000fe40003f26110 */
[----:B------:R-:W-:-:S02]  /*03a0*/  ISETP.GE.U32.AND.EX P6, PT, R18, RZ, PT, P6 ;  /* 0x000000ff1200720c */ /* 0x000fc40003fc6160 */
[----:B------:R-:W-:Y:S02]  /*03b0*/  ISETP.LT.AND.EX P1, PT, R16, UR6, !P1, P3 ;  /* 0x0000000610007c0c */ /* 0x000fe4000cf21330 */
[----:B------:R-:W-:Y:S02]  /*03c0*/  ISETP.LT.AND.EX P2, PT, R18, UR6, !P6, P2 ;  /* 0x0000000612007c0c */ /* 0x000fe4000f741320 */
[----:B------:R-:W-:-:S04]  /*03d0*/  @P4 LEA R2, P3, R22, UR4, 0x3 ;  /* 0x0000000416024c11 */ /* 0x000fc8000f8618ff */
[----:B------:R-:W-:-:S05]  /*03e0*/  @P4 LEA.HI.X R3, R22, UR5, R9, 0x3, P3 ;  /* 0x0000000516034c11 */ /* 0x000fca00098f1c09 */
[----:B------:R-:W-:Y:S01]  /*03f0*/  @P1 LEA R4, P5, R23, UR4, 0x3 ;  /* 0x0000000417041c11 */ /* 0x000fe2000f8a18ff */
[----:B------:R0:W5:Y:S01]  /*0400*/  @P4 LDG.E R10, desc[UR10][R2.64] ;  /* 0x0000000a020a4981 */ /* 0x000162000c1e1900 */
[----:B------:R-:W-:Y:S02]  /*0410*/  @P2 LEA R6, P6, R19, UR4, 0x3 ;  /* 0x0000000413062c11 */ /* 0x000fe4000f8c18ff */
[----:B------:R-:W-:Y:S02]  /*0420*/  @P1 LEA.HI.X R5, R23, UR5, R16, 0x3, P5 ;  /* 0x0000000517051c11 */ /* 0x000fe4000a8f1c10 */
[----:B------:R-:W-:-:S03]  /*0430*/  @P2 LEA.HI.X R7, R19, UR5, R18, 0x3, P6 ;  /* 0x0000000513072c11 */ /* 0x000fc6000b0f1c12 */
[----:B------:R0:W5:Y:S04]  /*0440*/  @P1 LDG.E R11, desc[UR10][R4.64] ;  /* 0x0000000a040b1981 */ /* 0x000168000c1e1900 */
[----:B------:R0:W5:Y:S01]  /*0450*/  @P2 LDG.E R12, desc[UR10][R6.64] ;  /* 0x0000000a060c2981 */ /* 0x000162000c1e1900 */
[----:B------:R-:W-:Y:S01]  /*0460*/  BSSY B0, `(.L_x_745) ;  /* 0x000000f000007945 */ /* 0x000fe20003800000 */
[----:B--2---:R-:W-:-:S04]  /*0470*/  LOP3.LUT R25, R0, 0x7fffffff, RZ, 0xc0, !PT ;  /* 0x7fffffff00197812 */ /* 0x004fc800078ec0ff */
[----:B------:R-:W-:-:S13]  /*0480*/  ISETP.GT.U32.AND P3, PT, R25, 0x477fffff, PT ;  /* 0x477fffff1900780c */ /* 0x000fda0003f64070 */
[----:B0-----:R-:W-:Y:S05]  /*0490*/  @P3 BRA `(.L_x_746) ;  /* 0x0000000000203947 */ /* 0x001fea0003800000 */
        /* <DEDUP_REMOVED lines=8> */
.L_x_746:
[----:B------:R-:W-:Y:S01]  /*0520*/  IMAD.MOV.U32 R21, RZ, RZ, 0x7f ;  /* 0x0000007fff157424 */ /* 0x000fe200078e00ff */
[----:B------:R-:W-:-:S04]  /*0530*/  ISETP.GT.U32.AND P3, PT, R25, 0x7f800000, PT ;  /* 0x7f8000001900780c */ /* 0x000fc80003f64070 */
[----:B------:R-:W-:-:S09]  /*0540*/  SEL R21, R21, 0x7c, P3 ;  /* 0x0000007c15157807 */ /* 0x000fd20001800000 */
.L_x_747:
[----:B------:R-:W-:Y:S05]  /*0550*/  BSYNC B0 ;  /* 0x0000000000007941 */ /* 0x000fea0003800000 */
.L_x_745:
[----:B-----5:R-:W-:Y:S01]  /*0560*/  LOP3.LUT R4, R10, 0x7fffffff, RZ, 0xc0, !PT ;  /* 0x7fffffff0a047812 */ /* 0x020fe200078ec0ff */
        /* <DEDUP_REMOVED lines=11> */
.L_x_749:
[----:B------:R-:W-:Y:S01]  /*0620*/  IMAD.MOV.U32 R2, RZ, RZ, 0x7f ;  /* 0x0000007fff027424 */ /* 0x000fe200078e00ff */
[----:B------:R-:W-:-:S04]  /*0630*/  ISETP.GT.U32.AND P3, PT, R4, 0x7f800000, PT ;  /* 0x7f8000000400780c */ /* 0x000fc80003f64070 */
[----:B------:R-:W-:-:S09]  /*0640*/  SEL R2, R2, 0x7c, P3 ;  /* 0x0000007c02027807 */ /* 0x000fd20001800000 */
.L_x_750:
[----:B------:R-:W-:Y:S05]  /*0650*/  BSYNC B0 ;  /* 0x0000000000007941 */ /* 0x000fea0003800000 */
.L_x_748:
        /* <DEDUP_REMOVED lines=12> */
.L_x_752:
[----:B------:R-:W-:Y:S01]  /*0720*/  IMAD.MOV.U32 R3, RZ, RZ, 0x7f ;  /* 0x0000007fff037424 */ /* 0x000fe200078e00ff */
[----:B------:R-:W-:-:S04]  /*0730*/  ISETP.GT.U32.AND P3, PT, R5, 0x7f800000, PT ;  /* 0x7f8000000500780c */ /* 0x000fc80003f64070 */
[----:B------:R-:W-:-:S09]  /*0740*/  SEL R3, R3, 0x7c, P3 ;  /* 0x0000007c03037807 */ /* 0x000fd20001800000 */
.L_x_753:
[----:B------:R-:W-:Y:S05]  /*0750*/  BSYNC B0 ;  /* 0x0000000000007941 */ /* 0x000fea0003800000 */
.L_x_751:
        /* <DEDUP_REMOVED lines=12> */
.L_x_755:
[----:B------:R-:W-:Y:S01]  /*0820*/  IMAD.MOV.U32 R5, RZ, RZ, 0x7f ;  /* 0x0000007fff057424 */ /* 0x000fe200078e00ff */
[----:B------:R-:W-:-:S04]  /*0830*/  ISETP.GT.U32.AND P3, PT, R6, 0x7f800000, PT ;  /* 0x7f8000000600780c */ /* 0x000fc80003f64070 */
[----:B------:R-:W-:-:S09]  /*0840*/  SEL R5, R5, 0x7c, P3 ;  /* 0x0000007c05057807 */ /* 0x000fd20001800000 */
.L_x_756:
[----:B------:R-:W-:Y:S05]  /*0850*/  BSYNC B0 ;  /* 0x0000000000007941 */ /* 0x000fea0003800000 */
.L_x_754:
[----:B------:R-:W-:Y:S02]  /*0860*/  @P0 LOP3.LUT R4, R0, 0x80000000, RZ, 0xc0, !PT ;  /* 0x8000000000040812 */ /* 0x000fe400078ec0ff */
[----:B------:R-:W-:Y:S02]  /*0870*/  @P4 LOP3.LUT R6, R10, 0x80000000, RZ, 0xc0, !PT ;  /* 0x800000000a064812 */ /* 0x000fe400078ec0ff */
[----:B------:R-:W-:Y:S02]  /*0880*/  @P0 SHF.R.U32.HI R4, RZ, 0x18, R4 ;  /* 0x00000018ff040819 */ /* 0x000fe40000011604 */
[----:B------:R-:W-:Y:S02]  /*0890*/  @P1 LOP3.LUT R7, R11, 0x80000000, RZ, 0xc0, !PT ;  /* 0x800000000b071812 */ /* 0x000fe400078ec0ff */
[----:B------:R-:W-:Y:S02]  /*08a0*/  @P4 SHF.R.U32.HI R25, RZ, 0x18, R6 ;  /* 0x00000018ff194819 */ /* 0x000fe40000011606 */
[----:B------:R-:W-:-:S02]  /*08b0*/  @P0 LOP3.LUT R21, R21, R4, RZ, 0xfc, !PT ;  /* 0x0000000415150212 */ /* 0x000fc400078efcff */
[----:B------:R-:W-:Y:S02]  /*08c0*/  @P1 SHF.R.U32.HI R6, RZ, 0x18, R7 ;  /* 0x00000018ff061819 */ /* 0x000fe40000011607 */
[----:B------:R-:W-:Y:S02]  /*08d0*/  @P2 LOP3.LUT R4, R12, 0x80000000, RZ, 0xc0, !PT ;  /* 0x800000000c042812 */ /* 0x000fe400078ec0ff */
[----:B------:R-:W-:Y:S02]  /*08e0*/  @P4 LOP3.LUT R25, R2, R25, RZ, 0xfc, !PT ;  /* 0x0000001902194212 */ /* 0x000fe400078efcff */
[----:B------:R-:W-:Y:S02]  /*08f0*/  @P0 IADD3 R2, P6, R24, UR13, RZ ;  /* 0x0000000d18020c10 */ /* 0x000fe4000ffde0ff */
[----:B------:R-:W-:Y:S02]  /*0900*/  @P1 LOP3.LUT R27, R3, R6, RZ, 0xfc, !PT ;  /* 0x00000006031b1212 */ /* 0x000fe400078efcff */
[----:B------:R-:W-:-:S02]  /*0910*/  @P2 SHF.R.U32.HI R20, RZ, 0x18, R4 ;  /* 0x00000018ff142819 */ /* 0x000fc40000011604 */
[----:B------:R-:W-:Y:S02]  /*0920*/  @P4 IADD3 R4, P5, R22, UR13, RZ ;  /* 0x0000000d16044c10 */ /* 0x000fe4000ffbe0ff */
[----:B------:R-:W-:Y:S02]  /*0930*/  @P0 IADD3.X R3, R8, UR8, RZ, P6, !PT ;  /* 0x0000000808030c10 */ /* 0x000fe4000b7fe4ff */
[----:B------:R-:W-:Y:S01]  /*0940*/  @P2 IADD3 R8, P6, R19, UR13, RZ ;  /* 0x0000000d13082c10 */ /* 0x000fe2000ffde0ff */
[----:B------:R-:W-:Y:S01]  /*0950*/  IMAD.MOV.U32 R19, RZ, RZ, R13 ;  /* 0x000000ffff137224 */ /* 0x000fe200078e000d */
[----:B------:R-:W-:Y:S01]  /*0960*/  @P1 IADD3 R6, P3, R23, UR13, RZ ;  /* 0x0000000d17061c10 */ /* 0x000fe2000ff7e0ff */
[----:B------:R2:W-:Y:S01]  /*0970*/  @P0 STG.E.U8 desc[UR10][R2.64], R21 ;  /* 0x0000001502000986 */ /* 0x0005e2000c10110a */
[----:B------:R-:W-:Y:S02]  /*0980*/  @P2 LOP3.LUT R23, R5, R20, RZ, 0xfc, !PT ;  /* 0x0000001405172212 */ /* 0x000fe400078efcff */
[----:B------:R-:W-:-:S02]  /*0990*/  @P4 IADD3.X R5, R9, UR8, RZ, P5, !PT ;  /* 0x0000000809054c10 */ /* 0x000fc4000affe4ff */
[----:B------:R-:W-:Y:S01]  /*09a0*/  @P2 IADD3.X R9, R18, UR8, RZ, P6, !PT ;  /* 0x0000000812092c10 */ /* 0x000fe2000b7fe4ff */
[----:B------:R-:W-:Y:S01]  /*09b0*/  IMAD.MOV.U32 R18, RZ, RZ, R14 ;  /* 0x000000ffff127224 */ /* 0x000fe200078e000e */
[----:B------:R-:W-:Y:S01]  /*09c0*/  @P1 IADD3.X R7, R16, UR8, RZ, P3, !PT ;  /* 0x0000000810071c10 */ /* 0x000fe20009ffe4ff */
[----:B------:R2:W-:Y:S02]  /*09d0*/  @P4 STG.E.U8 desc[UR10][R4.64], R25 ;  /* 0x0000001904004986 */ /* 0x0005e4000c10110a */
[----:B------:R-:W-:Y:S02]  /*09e0*/  IMAD.WIDE.U32 R18, R15, 0x4, R18 ;  /* 0x000000040f127825 */ /* 0x000fe400078e0012 */
[----:B------:R2:W-:Y:S02]  /*09f0*/  @P1 STG.E.U8 desc[UR10][R6.64], R27 ;  /* 0x0000001b06001986 */ /* 0x0005e4000c10110a */
[----:B------:R-:W-:Y:S01]  /*0a00*/  IMAD.MOV.U32 R14, RZ, RZ, R18 ;  /* 0x000000ffff0e7224 */ /* 0x000fe200078e0012 */
[C---:B------:R-:W-:Y:S01]  /*0a10*/  ISETP.GE.U32.AND P0, PT, R18.reuse, 0x10000, PT ;  /* 0x000100001200780c */ /* 0x040fe20003f06070 */
[----:B------:R2:W-:Y:S01]  /*0a20*/  @P2 STG.E.U8 desc[UR10][R8.64], R23 ;  /* 0x0000001708002986 */ /* 0x0005e2000c10110a */
[----:B------:R-:W-:Y:S01]  /*0a30*/  ISETP.LT.U32.AND P1, PT, R18, UR12, PT ;  /* 0x0000000c12007c0c */ /* 0x000fe2000bf21070 */
[----:B------:R-:W-:Y:S01]  /*0a40*/  IMAD.MOV.U32 R13, RZ, RZ, R19 ;  /* 0x000000ffff0d7224 */ /* 0x000fe200078e0013 */
[----:B------:R-:W-:-:S02]  /*0a50*/  ISETP.GE.U32.AND.EX P0, PT, R19, RZ, PT, P0 ;  /* 0x000000ff1300720c */ /* 0x000fc40003f06100 */
[----:B------:R-:W-:-:S13]  /*0a60*/  ISETP.LT.AND.EX P1, PT, R19, UR6, PT, P1 ;  /* 0x0000000613007c0c */ /* 0x000fda000bf21310 */
[----:B--2---:R-:W-:Y:S05]  /*0a70*/  @!P0 BRA P1, `(.L_x_757) ;  /* 0xfffffff400e48947 */ /* 0x004fea000083ffff */
[----:B------:R-:W-:Y:S05]  /*0a80*/  EXIT ;  /* 0x000000000000794d */ /* 0x000fea0003800000 */
.L_x_744:
        /* <DEDUP_REMOVED lines=8> */
.L_x_770:
[----:B------:R-:W-:-:S04]  /*0b10*/  LEA R6, P0, R0, UR4, 0x5 ;  /* 0x0000000400067c11 */ /* 0x000fc8000f8028ff */
[----:B------:R-:W-:-:S05]  /*0b20*/  LEA.HI.X R7, R0, UR5, R3, 0x5, P0 ;  /* 0x0000000500077c11 */ /* 0x000fca00080f2c03 */
[----:B------:R-:W2:Y:S04]  /*0b30*/  LDG.E R8, desc[UR10][R6.64] ;  /* 0x0000000a06087981 */ /* 0x000ea8000c1e1900 */
[----:B------:R0:W5:Y:S04]  /*0b40*/  LDG.E R9, desc[UR10][R6.64+0x8] ;  /* 0x0000080a06097981 */ /* 0x000168000c1e1900 */
[----:B------:R0:W5:Y:S04]  /*0b50*/  LDG.E R4, desc[UR10][R6.64+0x10] ;  /* 0x0000100a06047981 */ /* 0x000168000c1e1900 */
[----:B------:R0:W5:Y:S01]  /*0b60*/  LDG.E R2, desc[UR10][R6.64+0x18] ;  /* 0x0000180a06027981 */ /* 0x000162000c1e1900 */
[----:B------:R-:W-:Y:S01]  /*0b70*/  BSSY B0, `(.L_x_758) ;  /* 0x000000f000007945 */ /* 0x000fe20003800000 */
[----:B--2---:R-:W-:-:S04]  /*0b80*/  LOP3.LUT R10, R8, 0x7fffffff, RZ, 0xc0, !PT ;  /* 0x7fffffff080a7812 */ /* 0x004fc800078ec0ff */
[----:B------:R-:W-:-:S13]  /*0b90*/  ISETP.GT.U32.AND P0, PT, R10, 0x477fffff, PT ;  /* 0x477fffff0a00780c */ /* 0x000fda0003f04070 */
[----:B0-----:R-:W-:Y:S05]  /*0ba0*/  @P0 BRA `(.L_x_759) ;  /* 0x0000000000200947 */ /* 0x001fea0003800000 */
        /* <DEDUP_REMOVED lines=8> */
.L_x_759:
[----:B------:R-:W-:Y:S01]  /*0c30*/  IMAD.MOV.U32 R5, RZ, RZ, 0x7f ;  /* 0x0000007fff057424 */ /* 0x000fe200078e00ff */
[----:B------:R-:W-:-:S04]  /*0c40*/  ISETP.GT.U32.AND P0, PT, R10, 0x7f800000, PT ;  /* 0x7f8000000a00780c */ /* 0x000fc80003f04070 */
[----:B------:R-:W-:-:S09]  /*0c50*/  SEL R5, R5, 0x7c, P0 ;  /* 0x0000007c05057807 */ /* 0x000fd20000000000 */
.L_x_760:
[----:B------:R-:W-:Y:S05]  /*0c60*/  BSYNC B0 ;  /* 0x0000000000007941 */ /* 0x000fea0003800000 */
.L_x_758:
[----:B-----5:R-:W-:Y:S01]  /*0c70*/  LOP3.LUT R7, R9, 0x7fffffff, RZ, 0xc0, !PT ;  /* 0x7fffffff09077812 */ /* 0x020fe200078ec0ff */
[----:B------:R-:W-:Y:S01]  /*0c80*/  BSSY B0, `(.L_x_761) ;  /* 0x0000011000007945 */ /* 0x000fe20003800000 */
[----:B------:R-:W-:Y:S02]  /*0c90*/  LOP3.LUT R6, R8, 0x80000000, RZ, 0xc0, !PT ;  /* 0x8000000008067812 */ /* 0x000fe400078ec0ff */
[----:B------:R-:W-:Y:S02]  /*0ca0*/  ISETP.GT.U32.AND P0, PT, R7, 0x477fffff, PT ;  /* 0x477fffff0700780c */ /* 0x000fe40003f04070 */
[----:B------:R-:W-:-:S04]  /*0cb0*/  SHF.R.U32.HI R6, RZ, 0x18, R6 ;  /* 0x00000018ff067819 */ /* 0x000fc80000011606 */
[----:B------:R-:W-:-:S07]  /*0cc0*/  LOP3.LUT R5, R5, R6, RZ, 0xfc, !PT ;  /* 0x0000000605057212 */ /* 0x000fce00078efcff */
        /* <DEDUP_REMOVED lines=9> */
.L_x_762:
[----:B------:R-:W-:Y:S01]  /*0d60*/  IMAD.MOV.U32 R6, RZ, RZ, 0x7f ;  /* 0x0000007fff067424 */ /* 0x000fe200078e00ff */
[----:B------:R-:W-:-:S04]  /*0d70*/  ISETP.GT.U32.AND P0, PT, R7, 0x7f800000, PT ;  /* 0x7f8000000700780c */ /* 0x000fc80003f04070 */
[----:B------:R-:W-:-:S09]  /*0d80*/  SEL R6, R6, 0x7c, P0 ;  /* 0x0000007c06067807 */ /* 0x000fd20000000000 */
.L_x_763:
[----:B------:R-:W-:Y:S05]  /*0d90*/  BSYNC B0 ;  /* 0x0000000000007941 */ /* 0x000fea0003800000 */
.L_x_761:
[----:B------:R-:W-:Y:S01]  /*0da0*/  LOP3.LUT R10, R4, 0x7fffffff, RZ, 0xc0, !PT ;  /* 0x7fffffff040a7812 */ /* 0x000fe200078ec0ff */
[----:B------:R-:W-:Y:S01]  /*0db0*/  BSSY B0, `(.L_x_764) ;  /* 0x0000011000007945 */ /* 0x000fe20003800000 */
[----:B------:R-:W-:Y:S02]  /*0dc0*/  LOP3.LUT R7, R9, 0x80000000, RZ, 0xc0, !PT ;  /* 0x8000000009077812 */ /* 0x000fe400078ec0ff */
[----:B------:R-:W-:Y:S02]  /*0dd0*/  ISETP.GT.U32.AND P0, PT, R10, 0x477fffff, PT ;  /* 0x477fffff0a00780c */ /* 0x000fe40003f04070 */
[----:B------:R-:W-:-:S04]  /*0de0*/  SHF.R.U32.HI R7, RZ, 0x18, R7 ;  /* 0x00000018ff077819 */ /* 0x000fc80000011607 */
[----:B------:R-:W-:-:S07]  /*0df0*/  LOP3.LUT R8, R6, R7, RZ, 0xfc, !PT ;  /* 0x0000000706087212 */ /* 0x000fce00078efcff */
        /* <DEDUP_REMOVED lines=9> */
.L_x_765:
[----:B------:R-:W-:Y:S01]  /*0e90*/  IMAD.MOV.U32 R6, RZ, RZ, 0x7f ;  /* 0x0000007fff067424 */ /* 0x000fe200078e00ff */
[----:B------:R-:W-:-:S04]  /*0ea0*/  ISETP.GT.U32.AND P0, PT, R10, 0x7f800000, PT ;  /* 0x7f8000000a00780c */ /* 0x000fc80003f04070 */
[----:B------:R-:W-:-:S09]  /*0eb0*/  SEL R6, R6, 0x7c, P0 ;  /* 0x0000007c06067807 */ /* 0x000fd20000000000 */
.L_x_766:
[----:B------:R-:W-:Y:S05]  /*0ec0*/  BSYNC B0 ;  /* 0x0000000000007941 */ /* 0x000fea0003800000 */
.L_x_764:
        /* <DEDUP_REMOVED lines=15> */
.L_x_768:
[----:B------:R-:W-:Y:S01]  /*0fc0*/  IMAD.MOV.U32 R6, RZ, RZ, 0x7f ;  /* 0x0000007fff067424 */ /* 0x000fe200078e00ff */
[----:B------:R-:W-:-:S04]  /*0fd0*/  ISETP.GT.U32.AND P0, PT, R9, 0x7f800000, PT ;  /* 0x7f8000000900780c */ /* 0x000fc80003f04070 */
[----:B------:R-:W-:-:S09]  /*0fe0*/  SEL R6, R6, 0x7c, P0 ;  /* 0x0000007c06067807 */ /* 0x000fd20000000000 */
.L_x_769:
[----:B------:R-:W-:Y:S05]  /*0ff0*/  BSYNC B0 ;  /* 0x0000000000007941 */ /* 0x000fea0003800000 */
.L_x_767:
[----:B------:R-:W-:Y:S02]  /*1000*/  LOP3.LUT R2, R2, 0x80000000, RZ, 0xc0, !PT ;  /* 0x8000000002027812 */ /* 0x000fe400078ec0ff */
[----:B------:R-:W-:Y:S02]  /*1010*/  PRMT R7, R8, 0x7604, R5 ;  /* 0x0000760408077816 */ /* 0x000fe40000000005 */
[----:B------:R-:W-:Y:S02]  /*1020*/  SHF.R.U32.HI R5, RZ, 0x18, R2 ;  /* 0x00000018ff057819 */ /* 0x000fe40000011602 */
[----:B------:R-:W-:Y:S02]  /*1030*/  LEA R4, P0, R0, UR13, 0x2 ;  /* 0x0000000d00047c11 */ /* 0x000fe4000f8010ff */
[----:B------:R-:W-:Y:S02]  /*1040*/  LOP3.LUT R6, R6, R5, RZ, 0xfc, !PT ;  /* 0x0000000506067212 */ /* 0x000fe400078efcff */
[----:B------:R-:W-:-:S02]  /*1050*/  LEA.HI.X R5, R0, UR8, R3, 0x2, P0 ;  /* 0x0000000800057c11 */ /* 0x000fc400080f1403 */
        /* <DEDUP_REMOVED lines=13> */
.L_x_771:
        /* <DEDUP_REMOVED lines=13> */
.L_x_7811:


//--------------------- .text._ZN2at6native55_GLOBAL__N__de093ff9_22_ForeachBinaryOpList_cu_a911ec4325multi_tensor_apply_kernelINS1_18TensorListMetadataILi2EEENS1_11CopyFunctorIN3c1011Float8_e5m2ENS6_7complexIdEELi2ELi1ELi1EEEJNS0_4CopyIS7_S9_EEEEEvT_T0_DpT1_ --------------------------
	.section	.text._ZN2at6native55_GLOBAL__N__de093ff9_22_ForeachBinaryOpList_cu_a911ec4325multi_tensor_apply_kernelINS1_18TensorListMetadataILi2EEENS1_11CopyFunctorIN3c1011Float8_e5m2ENS6_7complexIdEELi2ELi1ELi1EEEJNS0_4CopyIS7_S9_EEEEEvT_T0_DpT1_,"ax",@progbits
	.align	128
.text._ZN2at6native55_GLOBAL__N__de093ff9_22_ForeachBinaryOpList_cu_a911ec4325multi_tensor_apply_kernelINS1_18TensorListMetadataILi2EEENS1_11CopyFunctorIN3c1011Float8_e5m2ENS6_7complexIdEELi2ELi1ELi1EEEJNS0_4CopyIS7_S9_EEEEEvT_T0_DpT1_:
        .type           _ZN2at6native55_GLOBAL__N__de093ff9_22_ForeachBinaryOpList_cu_a911ec4325multi_tensor_apply_kernelINS1_18TensorListMetadataILi2EEENS1_11CopyFunctorIN3c1011Float8_e5m2ENS6_7complexIdEELi2ELi1ELi1EEEJNS0_4CopyIS7_S9_EEEEEvT_T0_DpT1_,@function
        .size           _ZN2at6native55_GLOBAL__N__de093ff9_22_ForeachBinaryOpList_cu_a911ec4325multi_tensor_apply_kernelINS1_18TensorListMetadataILi2EEENS1_11CopyFunctorIN3c1011Float8_e5m2ENS6_7complexIdEELi2ELi1ELi1EEEJNS0_4CopyIS7_S9_EEEEEvT_T0_DpT1_,(.L_x_7812 - _ZN2at6native55_GLOBAL__N__de093ff9_22_ForeachBinaryOpList_cu_a911ec4325multi_tensor_apply_kernelINS1_18TensorListMetadataILi2EEENS1_11CopyFunctorIN3c1011Float8_e5m2ENS6_7complexIdEELi2ELi1ELi1EEEJNS0_4CopyIS7_S9_EEEEEvT_T0_DpT1_)
        .other          _ZN2at6native55_GLOBAL__N__de093ff9_22_ForeachBinaryOpList_cu_a911ec4325multi_tensor_apply_kernelINS1_18TensorListMetadataILi2EEENS1_11CopyFunctorIN3c1011Float8_e5m2ENS6_7complexIdEELi2ELi1ELi1EEEJNS0_4CopyIS7_S9_EEEEEvT_T0_DpT1_,@"STO_CUDA_ENTRY STV_DEFAULT"
_ZN2at6native55_GLOBAL__N__de093ff9_22_ForeachBinaryOpList_cu_a911ec4325multi_tensor_apply_kernelINS1_18TensorListMetadataILi2EEENS1_11CopyFunctorIN3c1011Float8_e5m2ENS6_7complexIdEELi2ELi1ELi1EEEJNS0_4CopyIS7_S9_EEEEEvT_T0_DpT1_:
        /* <DEDUP_REMOVED lines=29> */
[----:B------:R-:W-:Y:S02]  /*01d0*/  CS2R R4, SRZ ;  /* 0x0000000000047805 */ /* 0x000fe4000001ff00 */
[----:B------:R-:W-:Y:S02]  /*01e0*/  CS2R R14, SRZ ;  /* 0x00000000000e7805 */ /* 0x000fe4000001ff00 */
[----:B------:R-:W-:Y:S02]  /*01f0*/  CS2R R12, SRZ ;  /* 0x00000000000c7805 */ /* 0x000fe4000001ff00 */
[----:B------:R-:W-:Y:S02]  /*0200*/  CS2R R10, SRZ ;  /* 0x00000000000a7805 */ /* 0x000fe4000001ff00 */
[----:B------:R-:W-:-:S07]  /*0210*/  CS2R R8, SRZ ;  /* 0x0000000000087805 */ /* 0x000fce000001ff00 */
.L_x_785:
[----:B0-----:R-:W-:Y:S01]  /*0220*/  IADD3 R23, P1, R0, R4, RZ ;  /* 0x0000000400177210 */ /* 0x001fe20007f3e0ff */
[----:B-1----:R-:W-:-:S03]  /*0230*/  IMAD R22, R2, 0x3, RZ ;  /* 0x0000000302167824 */ /* 0x002fc600078e02ff */
[C---:B------:R-:W-:Y:S01]  /*0240*/  ISETP.GE.U32.AND P0, PT, R23.reuse, 0x10000, PT ;  /* 0x000100001700780c */ /* 0x040fe20003f06070 */
[----:B------:R-:W-:Y:S01]  /*0250*/  IMAD.X R17, RZ, RZ, R5, P1 ;  /* 0x000000ffff117224 */ /* 0x000fe200008e0605 */
[----:B------:R-:W-:-:S04]  /*0260*/  ISETP.LT.U32.AND P1, PT, R23, UR12, PT ;  /* 0x0000000c17007c0c */ /* 0x000fc8000bf21070 */
[----:B------:R-:W-:-:S04]  /*0270*/  ISETP.GE.U32.AND.EX P0, PT, R17, RZ, PT, P0 ;  /* 0x000000ff1100720c */ /* 0x000fc80003f06100 */
[----:B------:R-:W-:-:S13]  /*0280*/  ISETP.LT.AND.EX P0, PT, R17, UR6, !P0, P1 ;  /* 0x0000000611007c0c */ /* 0x000fda000c701310 */
[----:B------:R-:W-:-:S04]  /*0290*/  @P0 LEA R18, P1, R23, UR4, 0x4 ;  /* 0x0000000417120c11 */ /* 0x000fc8000f8220ff */
[----:B------:R-:W-:Y:S02]  /*02a0*/  @P0 LEA.HI.X R19, R23, UR5, R17, 0x4, P1 ;  /* 0x0000000517130c11 */ /* 0x000fe400088f2411 */
[----:B------:R-:W-:-:S03]  /*02b0*/  IADD3 R20, P1, R2, R23, RZ ;  /* 0x0000001702147210 */ /* 0x000fc60007f3e0ff */
[----:B------:R0:W2:Y:S01]  /*02c0*/  @P0 LDG.E.64 R8, desc[UR10][R18.64] ;  /* 0x0000000a12080981 */ /* 0x0000a2000c1e1b00 */
[-C--:B------:R-:W-:Y:S01]  /*02d0*/  LEA R21, P5, R2, R23.reuse, 0x1 ;  /* 0x0000001702157211 */ /* 0x080fe200078a08ff */
[--C-:B------:R-:W-:Y:S01]  /*02e0*/  IMAD.X R3, RZ, RZ, R17.reuse, P1 ;  /* 0x000000ffff037224 */ /* 0x100fe200008e0611 */
[----:B------:R-:W-:Y:S02]  /*02f0*/  IADD3 R22, P6, R22, R23, RZ ;  /* 0x0000001716167210 */ /* 0x000fe40007fde0ff */
[C---:B------:R-:W-:Y:S01]  /*0300*/  ISETP.GE.U32.AND P4, PT, R20.reuse, 0x10000, PT ;  /* 0x000100001400780c */ /* 0x040fe20003f86070 */
[--C-:B------:R-:W-:Y:S01]  /*0310*/  IMAD.X R6, RZ, RZ, R17.reuse, P5 ;  /* 0x000000ffff067224 */ /* 0x100fe200028e0611 */
[----:B------:R-:W-:Y:S01]  /*0320*/  ISETP.LT.U32.AND P1, PT, R20, UR12, PT ;  /* 0x0000000c14007c0c */ /* 0x000fe2000bf21070 */
[----:B------:R-:W-:Y:S01]  /*0330*/  IMAD.X R7, RZ, RZ, R17, P6 ;  /* 0x000000ffff077224 */ /* 0x000fe200030e0611 */
[----:B------:R-:W-:Y:S02]  /*0340*/  ISETP.GE.U32.AND.EX P4, PT, R3, RZ, PT, P4 ;  /* 0x000000ff0300720c */ /* 0x000fe40003f86140 */
[----:B------:R-:W-:-:S02]  /*0350*/  ISETP.GE.U32.AND P2, PT, R21, 0x10000, PT ;  /* 0x000100001500780c */ /* 0x000fc40003f46070 */
[C---:B------:R-:W-:Y:S02]  /*0360*/  ISETP.GE.U32.AND P3, PT, R22.reuse, 0x10000, PT ;  /* 0x000100001600780c */ /* 0x040fe40003f66070 */
[----:B------:R-:W-:Y:S02]  /*0370*/  ISETP.LT.AND.EX P1, PT, R3, UR6, !P4, P1 ;  /* 0x0000000603007c0c */ /* 0x000fe4000e721310 */
[----:B------:R-:W-:Y:S02]  /*0380*/  ISETP.LT.U32.AND P5, PT, R21, UR12, PT ;  /* 0x0000000c15007c0c */ /* 0x000fe4000bfa1070 */
[----:B------:R-:W-:Y:S02]  /*0390*/  ISETP.LT.U32.AND P4, PT, R22, UR12, PT ;  /* 0x0000000c16007c0c */ /* 0x000fe4000bf81070 */
[----:B------:R-:W-:Y:S02]  /*03a0*/  ISETP.GE.U32.AND.EX P2, PT, R6, RZ, PT, P2 ;  /* 0x000000ff0600720c */ /* 0x000fe40003f46120 */
[----:B------:R-:W-:-:S02]  /*03b0*/  ISETP.GE.U32.AND.EX P3, PT, R7, RZ, PT, P3 ;  /* 0x000000ff0700720c */ /* 0x000fc40003f66130 */
[----:B------:R-:W-:Y:S02]  /*03c0*/  ISETP.LT.AND.EX P5, PT, R6, UR6, !P2, P5 ;  /* 0x0000000606007c0c */ /* 0x000fe4000d7a1350 */
[----:B------:R-:W-:Y:S02]  /*03d0*/  ISETP.LT.AND.EX P4, PT, R7, UR6, !P3, P4 ;  /* 0x0000000607007c0c */ /* 0x000fe4000df81340 */
[----:B------:R-:W-:-:S04]  /*03e0*/  @P1 LEA R26, P2, R20, UR4, 0x4 ;  /* 0x00000004141a1c11 */ /* 0x000fc8000f8420ff */
[----:B------:R-:W-:-:S05]  /*03f0*/  @P1 LEA.HI.X R27, R20, UR5, R3, 0x4, P2 ;  /* 0x00000005141b1c11 */ /* 0x000fca00090f2403 */
[C---:B------:R-:W-:Y:S01]  /*0400*/  @P5 LEA R24, P2, R21.reuse, UR4, 0x4 ;  /* 0x0000000415185c11 */ /* 0x040fe2000f8420ff */
[----:B------:R1:W5:Y:S01]  /*0410*/  @P1 LDG.E.64 R10, desc[UR10][R26.64] ;  /* 0x0000000a1a0a1981 */ /* 0x000362000c1e1b00 */
[C---:B0-----:R-:W-:Y:S02]  /*0420*/  @P4 LEA R18, P3, R22.reuse, UR4, 0x4 ;  /* 0x0000000416124c11 */ /* 0x041fe4000f8620ff */
[----:B------:R-:W-:Y:S02]  /*0430*/  @P5 LEA.HI.X R25, R21, UR5, R6, 0x4, P2 ;  /* 0x0000000515195c11 */ /* 0x000fe400090f2406 */
[----:B------:R-:W-:-:S03]  /*0440*/  @P4 LEA.HI.X R19, R22, UR5, R7, 0x4, P3 ;  /* 0x0000000516134c11 */ /* 0x000fc600098f2407 */
[----:B------:R1:W5:Y:S04]  /*0450*/  @P5 LDG.E.64 R12, desc[UR10][R24.64] ;  /* 0x0000000a180c5981 */ /* 0x000368000c1e1b00 */
[----:B------:R1:W5:Y:S01]  /*0460*/  @P4 LDG.E.64 R14, desc[UR10][R18.64] ;  /* 0x0000000a120e4981 */ /* 0x000362000c1e1b00 */
[----:B------:R-:W-:Y:S01]  /*0470*/  UMOV UR14, 0xf0000000 ;  /* 0xf0000000000e7882 */ /* 0x000fe20000000000 */
[----:B------:R-:W-:Y:S01]  /*0480*/  UMOV UR15, 0x380fffff ;  /* 0x380fffff000f7882 */ /* 0x000fe20000000000 */
[----:B------:R-:W-:Y:S01]  /*0490*/  BSSY B0, `(.L_x_773) ;  /* 0x0000012000007945 */ /* 0x000fe20003800000 */
[----:B--2---:R-:W0:Y:S01]  /*04a0*/  F2F.F32.F64 R28, R8 ;  /* 0x00000008001c7310 */ /* 0x004e220000301000 */
[----:B------:R-:W-:-:S14]  /*04b0*/  DSETP.GEU.AND P2, PT, |R8|, UR14, PT ;  /* 0x0000000e08007e2a */ /* 0x000fdc000bf4e200 */
[----:B0-----:R-:W-:-:S05]  /*04c0*/  @!P2 FMUL R28, R28, 1.175494350822287508e-38 ;  /* 0x008000001c1ca820 */ /* 0x001fca0000400000 */
[----:B------:R-:W-:-:S04]  /*04d0*/  LOP3.LUT R29, R28, 0x7fffffff, RZ, 0xc0, !PT ;  /* 0x7fffffff1c1d7812 */ /* 0x000fc800078ec0ff */
[----:B------:R-:W-:-:S13]  /*04e0*/  ISETP.GT.U32.AND P2, PT, R29, 0x477fffff, PT ;  /* 0x477fffff1d00780c */ /* 0x000fda0003f44070 */
[----:B-1----:R-:W-:Y:S05]  /*04f0*/  @P2 BRA `(.L_x_774) ;  /* 0x0000000000202947 */ /* 0x002fea0003800000 */
        /* <DEDUP_REMOVED lines=8> */
.L_x_774:
[----:B------:R-:W-:Y:S01]  /*0580*/  IMAD.MOV.U32 R25, RZ, RZ, 0x7f ;  /* 0x0000007fff197424 */ /* 0x000fe200078e00ff */
[----:B------:R-:W-:-:S04]  /*0590*/  ISETP.GT.U32.AND P2, PT, R29, 0x7f800000, PT ;  /* 0x7f8000001d00780c */ /* 0x000fc80003f44070 */
[----:B------:R-:W-:-:S09]  /*05a0*/  SEL R25, R25, 0x7c, P2 ;  /* 0x0000007c19197807 */ /* 0x000fd20001000000 */
.L_x_775:
[----:B------:R-:W-:Y:S05]  /*05b0*/  BSYNC B0 ;  /* 0x0000000000007941 */ /* 0x000fea0003800000 */
.L_x_773:
[----:B-----5:R-:W0:Y:S01]  /*05c0*/  F2F.F32.F64 R16, R10 ;  /* 0x0000000a00107310 */ /* 0x020e220000301000 */
[----:B------:R-:W-:Y:S01]  /*05d0*/  DSETP.GEU.AND P2, PT, |R10|, UR14, PT ;  /* 0x0000000e0a007e2a */ /* 0x000fe2000bf4e200 */
[----:B------:R-:W-:Y:S01]  /*05e0*/  LOP3.LUT R28, R28, 0x80000000, RZ, 0xc0, !PT ;  /* 0x800000001c1c7812 */ /* 0x000fe200078ec0ff */
[----:B------:R-:W-:Y:S03]  /*05f0*/  BSSY B0, `(.L_x_776) ;  /* 0x0000012000007945 */ /* 0x000fe60003800000 */
[----:B------:R-:W-:-:S04]  /*0600*/  SHF.R.U32.HI R28, RZ, 0x18, R28 ;  /* 0x00000018ff1c7819 */ /* 0x000fc8000001161c */
[----:B------:R-:W-:-:S05]  /*0610*/  LOP3.LUT R25, R25, R28, RZ, 0xfc, !PT ;  /* 0x0000001c19197212 */ /* 0x000fca00078efcff */
[----:B0-----:R-:W-:-:S05]  /*0620*/  @!P2 FMUL R16, R16, 1.175494350822287508e-38 ;  /* 0x008000001010a820 */ /* 0x001fca0000400000 */
        /* <DEDUP_REMOVED lines=11> */
.L_x_777:
[----:B------:R-:W-:Y:S01]  /*06e0*/  IMAD.MOV.U32 R27, RZ, RZ, 0x7f ;  /* 0x0000007fff1b7424 */ /* 0x000fe200078e00ff */
[----:B------:R-:W-:-:S04]  /*06f0*/  ISETP.GT.U32.AND P2, PT, R18, 0x7f800000, PT ;  /* 0x7f8000001200780c */ /* 0x000fc80003f44070 */
[----:B------:R-:W-:-:S09]  /*0700*/  SEL R27, R27, 0x7c, P2 ;  /* 0x0000007c1b1b7807 */ /* 0x000fd20001000000 */
.L_x_778:
[----:B------:R-:W-:Y:S05]  /*0710*/  BSYNC B0 ;  /* 0x0000000000007941 */ /* 0x000fea0003800000 */
.L_x_776:
[----:B------:R-:W0:Y:S01]  /*0720*/  F2F.F32.F64 R18, R12 ;  /* 0x0000000c00127310 */ /* 0x000e220000301000 */
        /* <DEDUP_REMOVED lines=17> */
.L_x_780:
[----:B------:R-:W-:Y:S01]  /*0840*/  IMAD.MOV.U32 R29, RZ, RZ, 0x7f ;  /* 0x0000007fff1d7424 */ /* 0x000fe200078e00ff */
[----:B------:R-:W-:-:S04]  /*0850*/  ISETP.GT.U32.AND P2, PT, R19, 0x7f800000, PT ;  /* 0x7f8000001300780c */ /* 0x000fc80003f44070 */
[----:B------:R-:W-:-:S09]  /*0860*/  SEL R29, R29, 0x7c, P2 ;  /* 0x0000007c1d1d7807 */ /* 0x000fd20001000000 */
.L_x_781:
[----:B------:R-:W-:Y:S05]  /*0870*/  BSYNC B0 ;  /* 0x0000000000007941 */ /* 0x000fea0003800000 */
.L_x_779:
        /* <DEDUP_REMOVED lines=18> */
.L_x_783:
[----:B------:R-:W-:Y:S01]  /*09a0*/  IMAD.MOV.U32 R24, RZ, RZ, 0x7f ;  /* 0x0000007fff187424 */ /* 0x000fe200078e00ff */
[----:B------:R-:W-:-:S04]  /*09b0*/  ISETP.GT.U32.AND P2, PT, R19, 0x7f800000, PT ;  /* 0x7f8000001300780c */ /* 0x000fc80003f44070 */
[----:B------:R-:W-:-:S09]  /*09c0*/  SEL R24, R24, 0x7c, P2 ;  /* 0x0000007c18187807 */ /* 0x000fd20001000000 */
.L_x_784:
[----:B------:R-:W-:Y:S05]  /*09d0*/  BSYNC B0 ;  /* 0x0000000000007941 */ /* 0x000fea0003800000 */
.L_x_782:
[----:B------:R-:W-:Y:S01]  /*09e0*/  @P4 LOP3.LUT R16, R16, 0x80000000, RZ, 0xc0, !PT ;  /* 0x8000000010104812 */ /* 0x000fe200078ec0ff */
[----:B------:R-:W-:Y:S01]  /*09f0*/  IMAD.WIDE.U32 R4, R2, 0x4, R4 ;  /* 0x0000000402047825 */ /* 0x000fe200078e0004 */
[----:B------:R-:W-:Y:S02]  /*0a00*/  @P1 IADD3 R18, P3, R20, UR13, RZ ;  /* 0x0000000d14121c10 */ /* 0x000fe4000ff7e0ff */
[----:B------:R-:W-:Y:S02]  /*0a10*/  @P4 SHF.R.U32.HI R19, RZ, 0x18, R16 ;  /* 0x00000018ff134819 */ /* 0x000fe40000011610 */
[----:B------:R-:W-:Y:S02]  /*0a20*/  @P0 IADD3 R16, P6, R23, UR13, RZ ;  /* 0x0000000d17100c10 */ /* 0x000fe4000ffde0ff */
[----:B------:R-:W-:Y:S02]  /*0a30*/  @P5 IADD3 R20, P2, R21, UR13, RZ ;  /* 0x0000000d15145c10 */ /* 0x000fe4000ff5e0ff */
[----:B------:R-:W-:-:S02]  /*0a40*/  @P0 IADD3.X R17, R17, UR8, RZ, P6, !PT ;  /* 0x0000000811110c10 */ /* 0x000fc4000b7fe4ff */
[----:B------:R-:W-:Y:S02]  /*0a50*/  @P4 IADD3 R22, P6, R22, UR13, RZ ;  /* 0x0000000d16164c10 */ /* 0x000fe4000ffde0ff */
[----:B------:R-:W-:Y:S01]  /*0a60*/  @P4 LOP3.LUT R24, R24, R19, RZ, 0xfc, !PT ;  /* 0x0000001318184212 */ /* 0x000fe200078efcff */
        /* <DEDUP_REMOVED lines=13> */
.L_x_772:
        /* <DEDUP_REMOVED lines=8> */
.L_x_798:
        /* <DEDUP_REMOVED lines=8> */
[----:B------:R-:W-:Y:S01]  /*0c40*/  IMAD.MOV.U32 R7, RZ, RZ, 0x380fffff ;  /* 0x380fffffff077424 */ /* 0x000fe200078e00ff */
[----:B--2---:R-:W1:Y:S05]  /*0c50*/  F2F.F32.F64 R10, R14 ;  /* 0x0000000e000a7310 */ /* 0x004e6a0000301000 */
        /* <DEDUP_REMOVED lines=13> */
.L_x_787:
[----:B------:R-:W-:Y:S01]  /*0d30*/  IMAD.MOV.U32 R12, RZ, RZ, 0x7f ;  /* 0x0000007fff0c7424 */ /* 0x000fe200078e00ff */
[----:B------:R-:W-:-:S04]  /*0d40*/  ISETP.GT.U32.AND P0, PT, R16, 0x7f800000, PT ;  /* 0x7f8000001000780c */ /* 0x000fc80003f04070 */
[----:B------:R-:W-:-:S09]  /*0d50*/  SEL R12, R12, 0x7c, P0 ;  /* 0x0000007c0c0c7807 */ /* 0x000fd20000000000 */
.L_x_788:
[----:B------:R-:W-:Y:S05]  /*0d60*/  BSYNC B0 ;  /* 0x0000000000007941 */ /* 0x000fea0003800000 */
.L_x_786:
[----:B-----5:R-:W0:Y:S01]  /*0d70*/  F2F.F32.F64 R14, R8 ;  /* 0x00000008000e7310 */ /* 0x020e220000301000 */
[----:B------:R-:W-:Y:S01]  /*0d80*/  DSETP.GEU.AND P0, PT, |R8|, R6, PT ;  /* 0x000000060800722a */ /* 0x000fe20003f0e200 */
        /* <DEDUP_REMOVED lines=16> */
.L_x_790:
[----:B------:R-:W-:Y:S01]  /*0e90*/  IMAD.MOV.U32 R8, RZ, RZ, 0x7f ;  /* 0x0000007fff087424 */ /* 0x000fe200078e00ff */
[----:B------:R-:W-:-:S04]  /*0ea0*/  ISETP.GT.U32.AND P0, PT, R15, 0x7f800000, PT ;  /* 0x7f8000000f00780c */ /* 0x000fc80003f04070 */
[----:B------:R-:W-:-:S09]  /*0eb0*/  SEL R8, R8, 0x7c, P0 ;  /* 0x0000007c08087807 */ /* 0x000fd20000000000 */
.L_x_791:
[----:B------:R-:W-:Y:S05]  /*0ec0*/  BSYNC B0 ;  /* 0x0000000000007941 */ /* 0x000fea0003800000 */
.L_x_789:
[----:B------:R-:W0:Y:S01]  /*0ed0*/  F2F.F32.F64 R12, R2 ;  /* 0x00000002000c7310 */ /* 0x000e220000301000 */
        /* <DEDUP_REMOVED lines=17> */
.L_x_793:
[----:B------:R-:W-:Y:S01]  /*0ff0*/  IMAD.MOV.U32 R2, RZ, RZ, 0x7f ;  /* 0x0000007fff027424 */ /* 0x000fe200078e00ff */
[----:B------:R-:W-:-:S04]  /*1000*/  ISETP.GT.U32.AND P0, PT, R13, 0x7f800000, PT ;  /* 0x7f8000000d00780c */ /* 0x000fc80003f04070 */
[----:B------:R-:W-:-:S09]  /*1010*/  SEL R2, R2, 0x7c, P0 ;  /* 0x0000007c02027807 */ /* 0x000fd20000000000 */
.L_x_794:
[----:B------:R-:W-:Y:S05]  /*1020*/  BSYNC B0 ;  /* 0x0000000000007941 */ /* 0x000fea0003800000 */
.L_x_792:
        /* <DEDUP_REMOVED lines=18> */
.L_x_796:
[----:B------:R-:W-:Y:S01]  /*1150*/  IMAD.MOV.U32 R3, RZ, RZ, 0x7f ;  /* 0x0000007fff037424 */ /* 0x000fe200078e00ff */
[----:B------:R-:W-:-:S04]  /*1160*/  ISETP.GT.U32.AND P0, PT, R6, 0x7f800000, PT ;  /* 0x7f8000000600780c */ /* 0x000fc80003f04070 */
[----:B------:R-:W-:-:S09]  /*1170*/  SEL R3, R3, 0x7c, P0 ;  /* 0x0000007c03037807 */ /* 0x000fd20000000000 */
.L_x_797:
[----:B------:R-:W-:Y:S05]  /*1180*/  BSYNC B0 ;  /* 0x0000000000007941 */ /* 0x000fea0003800000 */
.L_x_795:
[----:B------:R-:W-:Y:S02]  /*1190*/  LOP3.LUT R8, R8, 0x80000000, RZ, 0xc0, !PT ;  /* 0x8000000008087812 */ /* 0x000fe400078ec0ff */
[C---:B------:R-:W-:Y:S02]  /*11a0*/  LEA R2, P0, R0.reuse, UR13, 0x2 ;  /* 0x0000000d00027c11 */ /* 0x040fe4000f8010ff */
[----:B------:R-:W-:Y:S02]  /*11b0*/  SHF.R.U32.HI R8, RZ, 0x18, R8 ;  /* 0x00000018ff087819 */ /* 0x000fe40000011608 */
[----:B------:R-:W-:Y:S02]  /*11c0*/  PRMT R10, R9, 0x7604, R10 ;  /* 0x00007604090a7816 */ /* 0x000fe4000000000a */
        /* <DEDUP_REMOVED lines=15> */
.L_x_799:
        /* <DEDUP_REMOVED lines=12> */
.L_x_7812:


//--------------------- .text._ZN2at6native55_GLOBAL__N__de093ff9_22_ForeachBinaryOpList_cu_a911ec4325multi_tensor_apply_kernelINS1_18TensorListMetadataILi2EEENS1_11CopyFunctorIN3c1011Float8_e5m2EfLi2ELi1ELi1EEEJNS0_4CopyIS7_fEEEEEvT_T0_DpT1_ --------------------------
	.section	.text._ZN2at6native55_GLOBAL__N__de093ff9_22_ForeachBinaryOpList_cu_a911ec4325multi_tensor_apply_kernelINS1_18TensorListMetadataILi2EEENS1_11CopyFunctorIN3c1011Float8_e5m2EfLi2ELi1ELi1EEEJNS0_4CopyIS7_fEEEEEvT_T0_DpT1_,"ax",@progbits
	.align	128
.text._ZN2at6native55_GLOBAL__N__de093ff9_22_ForeachBinaryOpList_cu_a911ec4325multi_tensor_apply_kernelINS1_18TensorListMetadataILi2EEENS1_11CopyFunctorIN3c1011Float8_e5m2EfLi2ELi1ELi1EEEJNS0_4CopyIS7_fEEEEEvT_T0_DpT1_:
        .type           _ZN2at6native55_GLOBAL__N__de093ff9_22_ForeachBinaryOpList_cu_a911ec4325multi_tensor_apply_kernelINS1_18TensorListMetadataILi2EEENS1_11CopyFunctorIN3c1011Float8_e5m2EfLi2ELi1ELi1EEEJNS0_4CopyIS7_fEEEEEvT_T0_DpT1_,@function
        .size           _ZN2at6native55_GLOBAL__N__de093ff9_22_ForeachBinaryOpList_cu_a911ec4325multi_tensor_apply_kernelINS1_18TensorListMetadataILi2EEENS1_11CopyFunctorIN3c1011Float8_e5m2EfLi2ELi1ELi1EEEJNS0_4CopyIS7_fEEEEEvT_T0_DpT1_,(.L_x_7813 - _ZN2at6native55_GLOBAL__N__de093ff9_22_ForeachBinaryOpList_cu_a911ec4325multi_tensor_apply_kernelINS1_18TensorListMetadataILi2EEENS1_11CopyFunctorIN3c1011Float8_e5m2EfLi2ELi1ELi1EEEJNS0_4CopyIS7_fEEEEEvT_T0_DpT1_)
        .other          _ZN2at6native55_GLOBAL__N__de093ff9_22_ForeachBinaryOpList_cu_a911ec4325multi_tensor_apply_kernelINS1_18TensorListMetadataILi2EEENS1_11CopyFunctorIN3c1011Float8_e5m2EfLi2ELi1ELi1EEEJNS0_4CopyIS7_fEEEEEvT_T0_DpT1_,@"STO_CUDA_ENTRY STV_DEFAULT"
_ZN2at6native55_GLOBAL__N__de093ff9_22_ForeachBinaryOpList_cu_a911ec4325multi_tensor_apply_kernelINS1_18TensorListMetadataILi2EEENS1_11CopyFunctorIN3c1011Float8_e5m2EfLi2ELi1ELi1EEEJNS0_4CopyIS7_fEEEEEvT_T0_DpT1_:
        /* <DEDUP_REMOVED lines=30> */
.L_x_813:
        /* <DEDUP_REMOVED lines=11> */
[C---:B------:R-:W-:Y:S02]  /*0290*/  ISETP.GE.U32.AND.EX P4, PT, R9.reuse, RZ, PT, P4 ;  /* 0x000000ff0900720c */ /* 0x040fe40003f86140 */
        /* <DEDUP_REMOVED lines=37> */
.L_x_802:
[----:B------:R-:W-:Y:S01]  /*04f0*/  IMAD.MOV.U32 R21, RZ, RZ, 0x7f ;  /* 0x0000007fff157424 */ /* 0x000fe200078e00ff */
[----:B------:R-:W-:-:S04]  /*0500*/  ISETP.GT.U32.AND P3, PT, R24, 0x7f800000, PT ;  /* 0x7f8000001800780c */ /* 0x000fc80003f64070 */
[----:B------:R-:W-:-:S09]  /*0510*/  SEL R21, R21, 0x7c, P3 ;  /* 0x0000007c15157807 */ /* 0x000fd20001800000 */
.L_x_803:
[----:B------:R-:W-:Y:S05]  /*0520*/  BSYNC B0 ;  /* 0x0000000000007941 */ /* 0x000fea0003800000 */
.L_x_801:
        /* <DEDUP_REMOVED lines=12> */
.L_x_805:
[----:B------:R-:W-:Y:S01]  /*05f0*/  IMAD.MOV.U32 R2, RZ, RZ, 0x7f ;  /* 0x0000007fff027424 */ /* 0x000fe200078e00ff */
[----:B------:R-:W-:-:S04]  /*0600*/  ISETP.GT.U32.AND P3, PT, R4, 0x7f800000, PT ;  /* 0x7f8000000400780c */ /* 0x000fc80003f64070 */
[----:B------:R-:W-:-:S09]  /*0610*/  SEL R2, R2, 0x7c, P3 ;  /* 0x0000007c02027807 */ /* 0x000fd20001800000 */
.L_x_806:
[----:B------:R-:W-:Y:S05]  /*0620*/  BSYNC B0 ;  /* 0x0000000000007941 */ /* 0x000fea0003800000 */
.L_x_804:
        /* <DEDUP_REMOVED lines=12> */
.L_x_808:
[----:B------:R-:W-:Y:S01]  /*06f0*/  IMAD.MOV.U32 R3, RZ, RZ, 0x7f ;  /* 0x0000007fff037424 */ /* 0x000fe200078e00ff */
[----:B------:R-:W-:-:S04]  /*0700*/  ISETP.GT.U32.AND P3, PT, R5, 0x7f800000, PT ;  /* 0x7f8000000500780c */ /* 0x000fc80003f64070 */
[----:B------:R-:W-:-:S09]  /*0710*/  SEL R3, R3, 0x7c, P3 ;  /* 0x0000007c03037807 */ /* 0x000fd20001800000 */
.L_x_809:
[----:B------:R-:W-:Y:S05]  /*0720*/  BSYNC B0 ;  /* 0x0000000000007941 */ /* 0x000fea0003800000 */
.L_x_807:
        /* <DEDUP_REMOVED lines=12> */
.L_x_811:
[----:B------:R-:W-:Y:S01]  /*07f0*/  IMAD.MOV.U32 R5, RZ, RZ, 0x7f ;  /* 0x0000007fff057424 */ /* 0x000fe200078e00ff */
[----:B------:R-:W-:-:S04]  /*0800*/  ISETP.GT.U32.AND P3, PT, R6, 0x7f800000, PT ;  /* 0x7f8000000600780c */ /* 0x000fc80003f64070 */
[----:B------:R-:W-:-:S09]  /*0810*/  SEL R5, R5, 0x7c, P3 ;  /* 0x0000007c05057807 */ /* 0x000fd20001800000 */
.L_x_812:
[----:B------:R-:W-:Y:S05]  /*0820*/  BSYNC B0 ;  /* 0x0000000000007941 */ /* 0x000fea0003800000 */
.L_x_810:
[----:B------:R-:W-:Y:S01]  /*0830*/  @P0 LOP3.LUT R4, R15, 0x80000000, RZ, 0xc0, !PT ;  /* 0x800000000f040812 */ /* 0x000fe200078ec0ff */
[----:B------:R-:W-:Y:S01]  /*0840*/  IMAD.WIDE.U32 R10, R0, 0x4, R10 ;  /* 0x00000004000a7825 */ /* 0x000fe200078e000a */
[----:B------:R-:W-:Y:S02]  /*0850*/  @P4 LOP3.LUT R6, R16, 0x80000000, RZ, 0xc0, !PT ;  /* 0x8000000010064812 */ /* 0x000fe400078ec0ff */
[----:B------:R-:W-:Y:S02]  /*0860*/  @P0 SHF.R.U32.HI R4, RZ, 0x18, R4 ;  /* 0x00000018ff040819 */ /* 0x000fe40000011604 */
[----:B------:R-:W-:Y:S02]  /*0870*/  @P1 LOP3.LUT R7, R17, 0x80000000, RZ, 0xc0, !PT ;  /* 0x8000000011071812 */ /* 0x000fe400078ec0ff */
[----:B------:R-:W-:Y:S02]  /*0880*/  @P4 SHF.R.U32.HI R27, RZ, 0x18, R6 ;  /* 0x00000018ff1b4819 */ /* 0x000fe40000011606 */
[----:B------:R-:W-:-:S02]  /*0890*/  @P0 LOP3.LUT R21, R21, R4, RZ, 0xfc, !PT ;  /* 0x0000000415150212 */ /* 0x000fc400078efcff */
[----:B------:R-:W-:Y:S02]  /*08a0*/  @P2 LOP3.LUT R4, R18, 0x80000000, RZ, 0xc0, !PT ;  /* 0x8000000012042812 */ /* 0x000fe400078ec0ff */
[----:B------:R-:W-:Y:S02]  /*08b0*/  @P1 SHF.R.U32.HI R6, RZ, 0x18, R7 ;  /* 0x00000018ff061819 */ /* 0x000fe40000011607 */
[----:B------:R-:W-:Y:S02]  /*08c0*/  @P4 LOP3.LUT R27, R2, R27, RZ, 0xfc, !PT ;  /* 0x0000001b021b4212 */ /* 0x000fe400078efcff */
[----:B------:R-:W-:Y:S02]  /*08d0*/  @P0 IADD3 R2, P6, R25, UR13, RZ ;  /* 0x0000000d19020c10 */ /* 0x000fe4000ffde0ff */
[----:B------:R-:W-:Y:S02]  /*08e0*/  @P2 SHF.R.U32.HI R20, RZ, 0x18, R4 ;  /* 0x00000018ff142819 */ /* 0x000fe40000011604 */
[----:B------:R-:W-:-:S02]  /*08f0*/  @P1 LOP3.LUT R29, R3, R6, RZ, 0xfc, !PT ;  /* 0x00000006031d1212 */ /* 0x000fc400078efcff */
[----:B------:R-:W-:Y:S02]  /*0900*/  @P4 IADD3 R4, P5, R22, UR13, RZ ;  /* 0x0000000d16044c10 */ /* 0x000fe4000ffbe0ff */
[----:B------:R-:W-:Y:S02]  /*0910*/  @P1 IADD3 R6, P3, R23, UR13, RZ ;  /* 0x0000000d17061c10 */ /* 0x000fe4000ff7e0ff */
[----:B------:R-:W-:Y:S02]  /*0920*/  @P0 IADD3.X R3, R8, UR8, RZ, P6, !PT ;  /* 0x0000000808030c10 */ /* 0x000fe4000b7fe4ff */
[----:B------:R-:W-:Y:S02]  /*0930*/  @P2 IADD3 R8, P6, R19, UR13, RZ ;  /* 0x0000000d13082c10 */ /* 0x000fe4000ffde0ff */
[----:B------:R-:W-:Y:S01]  /*0940*/  @P2 LOP3.LUT R23, R5, R20, RZ, 0xfc, !PT ;  /* 0x0000001405172212 */ /* 0x000fe200078efcff */
[----:B------:R2:W-:Y:S01]  /*0950*/  @P0 STG.E.U8 desc[UR10][R2.64], R21 ;  /* 0x0000001502000986 */ /* 0x0005e2000c10110a */
[----:B------:R-:W-:-:S02]  /*0960*/  @P4 IADD3.X R5, R9, UR8, RZ, P5, !PT ;  /* 0x0000000809054c10 */ /* 0x000fc4000affe4ff */
        /* <DEDUP_REMOVED lines=11> */
.L_x_800:
        /* <DEDUP_REMOVED lines=8> */
.L_x_826:
[----:B------:R-:W-:-:S04]  /*0aa0*/  LEA R4, P0, R0, UR4, 0x4 ;  /* 0x0000000400047c11 */ /* 0x000fc8000f8020ff */
[----:B------:R-:W-:-:S06]  /*0ab0*/  LEA.HI.X R5, R0, UR5, R3, 0x4, P0 ;  /* 0x0000000500057c11 */ /* 0x000fcc00080f2403 */
[----:B------:R-:W2:Y:S01]  /*0ac0*/  LDG.E.128 R4, desc[UR10][R4.64] ;  /* 0x0000000a04047981 */ /* 0x000ea2000c1e1d00 */
[----:B------:R-:W-:Y:S01]  /*0ad0*/  BSSY B0, `(.L_x_814) ;  /* 0x000000f000007945 */ /* 0x000fe20003800000 */
[----:B--2---:R-:W-:-:S04]  /*0ae0*/  LOP3.LUT R8, R4, 0x7fffffff, RZ, 0xc0, !PT ;  /* 0x7fffffff04087812 */ /* 0x004fc800078ec0ff */
        /* <DEDUP_REMOVED lines=10> */
.L_x_815:
[----:B------:R-:W-:Y:S01]  /*0b90*/  IMAD.MOV.U32 R2, RZ, RZ, 0x7f ;  /* 0x0000007fff027424 */ /* 0x000fe200078e00ff */
[----:B------:R-:W-:-:S04]  /*0ba0*/  ISETP.GT.U32.AND P0, PT, R8, 0x7f800000, PT ;  /* 0x7f8000000800780c */ /* 0x000fc80003f04070 */
[----:B------:R-:W-:-:S09]  /*0bb0*/  SEL R2, R2, 0x7c, P0 ;  /* 0x0000007c02027807 */ /* 0x000fd20000000000 */
.L_x_816:
[----:B------:R-:W-:Y:S05]  /*0bc0*/  BSYNC B0 ;  /* 0x0000000000007941 */ /* 0x000fea0003800000 */
.L_x_814:
        /* <DEDUP_REMOVED lines=15> */
.L_x_818:
[----:B------:R-:W-:Y:S01]  /*0cc0*/  IMAD.MOV.U32 R4, RZ, RZ, 0x7f ;  /* 0x0000007fff047424 */ /* 0x000fe200078e00ff */
[----:B------:R-:W-:-:S04]  /*0cd0*/  ISETP.GT.U32.AND P0, PT, R8, 0x7f800000, PT ;  /* 0x7f8000000800780c */ /* 0x000fc80003f04070 */
[----:B------:R-:W-:-:S09]  /*0ce0*/  SEL R4, R4, 0x7c, P0 ;  /* 0x0000007c04047807 */ /* 0x000fd20000000000 */
.L_x_819:
[----:B------:R-:W-:Y:S05]  /*0cf0*/  BSYNC B0 ;  /* 0x0000000000007941 */ /* 0x000fea0003800000 */
.L_x_817:
        /* <DEDUP_REMOVED lines=15> */
.L_x_821:
[----:B------:R-:W-:Y:S01]  /*0df0*/  IMAD.MOV.U32 R4, RZ, RZ, 0x7f ;  /* 0x0000007fff047424 */ /* 0x000fe200078e00ff */
[----:B------:R-:W-:-:S04]  /*0e00*/  ISETP.GT.U32.AND P0, PT, R8, 0x7f800000, PT ;  /* 0x7f8000000800780c */ /* 0x000fc80003f04070 */
[----:B------:R-:W-:-:S09]  /*0e10*/  SEL R4, R4, 0x7c, P0 ;  /* 0x0000007c04047807 */ /* 0x000fd20000000000 */
.L_x_822:
[----:B------:R-:W-:Y:S05]  /*0e20*/  BSYNC B0 ;  /* 0x0000000000007941 */ /* 0x000fea0003800000 */
.L_x_820:
        /* <DEDUP_REMOVED lines=15> */
.L_x_824:
[----:B------:R-:W-:Y:S01]  /*0f20*/  IMAD.MOV.U32 R5, RZ, RZ, 0x7f ;  /* 0x0000007fff057424 */ /* 0x000fe200078e00ff */
[----:B------:R-:W-:-:S04]  /*0f30*/  ISETP.GT.U32.AND P0, PT, R8, 0x7f800000, PT ;  /* 0x7f8000000800780c */ /* 0x000fc80003f04070 */
[----:B------:R-:W-:-:S09]  /*0f40*/  SEL R5, R5, 0x7c, P0 ;  /* 0x0000007c05057807 */ /* 0x000fd20000000000 */
.L_x_825:
[----:B------:R-:W-:Y:S05]  /*0f50*/  BSYNC B0 ;  /* 0x0000000000007941 */ /* 0x000fea0003800000 */
.L_x_823:
        /* <DEDUP_REMOVED lines=19> */
.L_x_827:
        /* <DEDUP_REMOVED lines=15> */
.L_x_7813:


//--------------------- .text._ZN2at6native55_GLOBAL__N__de093ff9_22_ForeachBinaryOpList_cu_a911ec4325multi_tensor_apply_kernelINS1_18TensorListMetadataILi2EEENS1_11CopyFunctorIN3c1011Float8_e5m2EdLi2ELi1ELi1EEEJNS0_4CopyIS7_dEEEEEvT_T0_DpT1_ --------------------------
	.section	.text._ZN2at6native55_GLOBAL__N__de093ff9_22_ForeachBinaryOpList_cu_a911ec4325multi_tensor_apply_kernelINS1_18TensorListMetadataILi2EEENS1_11CopyFunctorIN3c1011Float8_e5m2EdLi2ELi1ELi1EEEJNS0_4CopyIS7_dEEEEEvT_T0_DpT1_,"ax",@progbits
	.align	128
.text._ZN2at6native55_GLOBAL__N__de093ff9_22_ForeachBinaryOpList_cu_a911ec4325multi_tensor_apply_kernelINS1_18TensorListMetadataILi2EEENS1_11CopyFunctorIN3c1011Float8_e5m2EdLi2ELi1ELi1EEEJNS0_4CopyIS7_dEEEEEvT_T0_DpT1_:
        .type           _ZN2at6native55_GLOBAL__N__de093ff9_22_ForeachBinaryOpList_cu_a911ec4325multi_tensor_apply_kernelINS1_18TensorListMetadataILi2EEENS1_11CopyFunctorIN3c1011Float8_e5m2EdLi2ELi1ELi1EEEJNS0_4CopyIS7_dEEEEEvT_T0_DpT1_,@function
        .size           _ZN2at6native55_GLOBAL__N__de093ff9_22_ForeachBinaryOpList_cu_a911ec4325multi_tensor_apply_kernelINS1_18TensorListMetadataILi2EEENS1_11CopyFunctorIN3c1011Float8_e5m2EdLi2ELi1ELi1EEEJNS0_4CopyIS7_dEEEEEvT_T0_DpT1_,(.L_x_7814 - _ZN2at6native55_GLOBAL__N__de093ff9_22_ForeachBinaryOpList_cu_a911ec4325multi_tensor_apply_kernelINS1_18TensorListMetadataILi2EEENS1_11CopyFunctorIN3c1011Float8_e5m2EdLi2ELi1ELi1EEEJNS0_4CopyIS7_dEEEEEvT_T0_DpT1_)
        .other          _ZN2at6native55_GLOBAL__N__de093ff9_22_ForeachBinaryOpList_cu_a911ec4325multi_tensor_apply_kernelINS1_18TensorListMetadataILi2EEENS1_11CopyFunctorIN3c1011Float8_e5m2EdLi2ELi1ELi1EEEJNS0_4CopyIS7_dEEEEEvT_T0_DpT1_,@"STO_CUDA_ENTRY STV_DEFAULT"
_ZN2at6native55_GLOBAL__N__de093ff9_22_ForeachBinaryOpList_cu_a911ec4325multi_tensor_apply_kernelINS1_18TensorListMetadataILi2EEENS1_11CopyFunctorIN3c1011Float8_e5m2EdLi2ELi1ELi1EEEJNS0_4CopyIS7_dEEEEEvT_T0_DpT1_:
        /* <DEDUP_REMOVED lines=30> */
.L_x_841:
        /* <DEDUP_REMOVED lines=54> */
.L_x_830:
[----:B------:R-:W-:Y:S01]  /*0540*/  IMAD.MOV.U32 R25, RZ, RZ, 0x7f ;  /* 0x0000007fff197424 */ /* 0x000fe200078e00ff */
[----:B------:R-:W-:-:S04]  /*0550*/  ISETP.GT.U32.AND P2, PT, R29, 0x7f800000, PT ;  /* 0x7f8000001d00780c */ /* 0x000fc80003f44070 */
[----:B------:R-:W-:-:S09]  /*0560*/  SEL R25, R25, 0x7c, P2 ;  /* 0x0000007c19197807 */ /* 0x000fd20001000000 */
.L_x_831:
[----:B------:R-:W-:Y:S05]  /*0570*/  BSYNC B0 ;  /* 0x0000000000007941 */ /* 0x000fea0003800000 */
.L_x_829:
        /* <DEDUP_REMOVED lines=18> */
.L_x_833:
[----:B------:R-:W-:Y:S01]  /*06a0*/  IMAD.MOV.U32 R27, RZ, RZ, 0x7f ;  /* 0x0000007fff1b7424 */ /* 0x000fe200078e00ff */
[----:B------:R-:W-:-:S04]  /*06b0*/  ISETP.GT.U32.AND P2, PT, R18, 0x7f800000, PT ;  /* 0x7f8000001200780c */ /* 0x000fc80003f44070 */
[----:B------:R-:W-:-:S09]  /*06c0*/  SEL R27, R27, 0x7c, P2 ;  /* 0x0000007c1b1b7807 */ /* 0x000fd20001000000 */
.L_x_834:
[----:B------:R-:W-:Y:S05]  /*06d0*/  BSYNC B0 ;  /* 0x0000000000007941 */ /* 0x000fea0003800000 */
.L_x_832:
        /* <DEDUP_REMOVED lines=18> */
.L_x_836:
[----:B------:R-:W-:Y:S01]  /*0800*/  IMAD.MOV.U32 R29, RZ, RZ, 0x7f ;  /* 0x0000007fff1d7424 */ /* 0x000fe200078e00ff */
[----:B------:R-:W-:-:S04]  /*0810*/  ISETP.GT.U32.AND P2, PT, R19, 0x7f800000, PT ;  /* 0x7f8000001300780c */ /* 0x000fc80003f44070 */
[----:B------:R-:W-:-:S09]  /*0820*/  SEL R29, R29, 0x7c, P2 ;  /* 0x0000007c1d1d7807 */ /* 0x000fd20001000000 */
.L_x_837:
[----:B------:R-:W-:Y:S05]  /*0830*/  BSYNC B0 ;  /* 0x0000000000007941 */ /* 0x000fea0003800000 */
.L_x_835:
        /* <DEDUP_REMOVED lines=18> */
.L_x_839:
[----:B------:R-:W-:Y:S01]  /*0960*/  IMAD.MOV.U32 R24, RZ, RZ, 0x7f ;  /* 0x0000007fff187424 */ /* 0x000fe200078e00ff */
[----:B------:R-:W-:-:S04]  /*0970*/  ISETP.GT.U32.AND P2, PT, R19, 0x7f800000, PT ;  /* 0x7f8000001300780c */ /* 0x000fc80003f44070 */
[----:B------:R-:W-:-:S09]  /*0980*/  SEL R24, R24, 0x7c, P2 ;  /* 0x0000007c18187807 */ /* 0x000fd20001000000 */
.L_x_840:
[----:B------:R-:W-:Y:S05]  /*0990*/  BSYNC B0 ;  /* 0x0000000000007941 */ /* 0x000fea0003800000 */
.L_x_838:
        /* <DEDUP_REMOVED lines=22> */
.L_x_828:
        /* <DEDUP_REMOVED lines=8> */
.L_x_854:
[----:B------:R-:W-:-:S04]  /*0b80*/  LEA R14, P0, R0, UR4, 0x5 ;  /* 0x00000004000e7c11 */ /* 0x000fc8000f8028ff */
[----:B------:R-:W-:-:S05]  /*0b90*/  LEA.HI.X R15, R0, UR5, R13, 0x5, P0 ;  /* 0x00000005000f7c11 */ /* 0x000fca00080f2c0d */
[----:B------:R-:W2:Y:S04]  /*0ba0*/  LDG.E.128 R8, desc[UR10][R14.64] ;  /* 0x0000000a0e087981 */ /* 0x000ea8000c1e1d00 */
[----:B------:R0:W5:Y:S01]  /*0bb0*/  LDG.E.128 R4, desc[UR10][R14.64+0x10] ;  /* 0x0000100a0e047981 */ /* 0x000162000c1e1d00 */
        /* <DEDUP_REMOVED lines=17> */
.L_x_843:
[----:B------:R-:W-:Y:S01]  /*0cd0*/  IMAD.MOV.U32 R8, RZ, RZ, 0x7f ;  /* 0x0000007fff087424 */ /* 0x000fe200078e00ff */
[----:B------:R-:W-:-:S04]  /*0ce0*/  ISETP.GT.U32.AND P0, PT, R16, 0x7f800000, PT ;  /* 0x7f8000001000780c */ /* 0x000fc80003f04070 */
[----:B------:R-:W-:-:S09]  /*0cf0*/  SEL R8, R8, 0x7c, P0 ;  /* 0x0000007c08087807 */ /* 0x000fd20000000000 */
.L_x_844:
[----:B------:R-:W-:Y:S05]  /*0d00*/  BSYNC B0 ;  /* 0x0000000000007941 */ /* 0x000fea0003800000 */
.L_x_842:
        /* <DEDUP_REMOVED lines=18> */
.L_x_846:
[----:B------:R-:W-:Y:S01]  /*0e30*/  IMAD.MOV.U32 R9, RZ, RZ, 0x7f ;  /* 0x0000007fff097424 */ /* 0x000fe200078e00ff */
[----:B------:R-:W-:-:S04]  /*0e40*/  ISETP.GT.U32.AND P0, PT, R15, 0x7f800000, PT ;  /* 0x7f8000000f00780c */ /* 0x000fc80003f04070 */
[----:B------:R-:W-:-:S09]  /*0e50*/  SEL R9, R9, 0x7c, P0 ;  /* 0x0000007c09097807 */ /* 0x000fd20000000000 */
.L_x_847:
[----:B------:R-:W-:Y:S05]  /*0e60*/  BSYNC B0 ;  /* 0x0000000000007941 */ /* 0x000fea0003800000 */
.L_x_845:
        /* <DEDUP_REMOVED lines=18> */
.L_x_849:
[----:B------:R-:W-:Y:S01]  /*0f90*/  IMAD.MOV.U32 R4, RZ, RZ, 0x7f ;  /* 0x0000007fff047424 */ /* 0x000fe200078e00ff */
[----:B------:R-:W-:-:S04]  /*0fa0*/  ISETP.GT.U32.AND P0, PT, R11, 0x7f800000, PT ;  /* 0x7f8000000b00780c */ /* 0x000fc80003f04070 */
[----:B------:R-:W-:-:S09]  /*0fb0*/  SEL R4, R4, 0x7c, P0 ;  /* 0x0000007c04047807 */ /* 0x000fd20000000000 */
.L_x_850:
[----:B------:R-:W-:Y:S05]  /*0fc0*/  BSYNC B0 ;  /* 0x0000000000007941 */ /* 0x000fea0003800000 */
.L_x_848:
        /* <DEDUP_REMOVED lines=18> */
.L_x_852:
[----:B------:R-:W-:Y:S01]  /*10f0*/  IMAD.MOV.U32 R3, RZ, RZ, 0x7f ;  /* 0x0000007fff037424 */ /* 0x000fe200078e00ff */
[----:B------:R-:W-:-:S04]  /*1100*/  ISETP.GT.U32.AND P0, PT, R12, 0x7f800000, PT ;  /* 0x7f8000000c00780c */ /* 0x000fc80003f04070 */
[----:B------:R-:W-:-:S09]  /*1110*/  SEL R3, R3, 0x7c, P0 ;  /* 0x0000007c03037807 */ /* 0x000fd20000000000 */
.L_x_853:
[----:B------:R-:W-:Y:S05]  /*1120*/  BSYNC B0 ;  /* 0x0000000000007941 */ /* 0x000fea0003800000 */
.L_x_851:
[----:B------:R-:W-:Y:S02]  /*1130*/  LOP3.LUT R5, R5, 0x80000000, RZ, 0xc0, !PT ;  /* 0x8000000005057812 */ /* 0x000fe400078ec0ff */
[C---:B------:R-:W-:Y:S02]  /*1140*/  LEA R2, P0, R0.reuse, UR13, 0x2 ;  /* 0x0000000d00027c11 */ /* 0x040fe4000f8010ff */
[----:B------:R-:W-:Y:S02]  /*1150*/  SHF.R.U32.HI R4, RZ, 0x18, R5 ;  /* 0x00000018ff047819 */ /* 0x000fe40000011605 */
[----:B------:R-:W-:Y:S02]  /*1160*/  PRMT R8, R9, 0x7604, R8 ;  /* 0x0000760409087816 */ /* 0x000fe40000000008 */
        /* <DEDUP_REMOVED lines=15> */
.L_x_855:
        /* <DEDUP_REMOVED lines=10> */
.L_x_7814:


//--------------------- .text._ZN2at6native55_GLOBAL__N__de093ff9_22_ForeachBinaryOpList_cu_a911ec4325multi_tensor_apply_kernelINS1_18TensorListMetadataILi2EEENS1_11CopyFunctorIN3c1011Float8_e5m2EiLi2ELi1ELi1EEEJNS0_4CopyIS7_iEEEEEvT_T0_DpT1_ --------------------------
	.section	.text._ZN2at6native55_GLOBAL__N__de093ff9_22_ForeachBinaryOpList_cu_a911ec4325multi_tensor_apply_kernelINS1_18TensorListMetadataILi2EEENS1_11CopyFunctorIN3c1011Float8_e5m2EiLi2ELi1ELi1EEEJNS0_4CopyIS7_iEEEEEvT_T0_DpT1_,"ax",@progbits
	.align	128
.text._ZN2at6native55_GLOBAL__N__de093ff9_22_ForeachBinaryOpList_cu_a911ec4325multi_tensor_apply_kernelINS1_18TensorListMetadataILi2EEENS1_11CopyFunctorIN3c1011Float8_e5m2EiLi2ELi1ELi1EEEJNS0_4CopyIS7_iEEEEEvT_T0_DpT1_:
        .type           _ZN2at6native55_GLOBAL__N__de093ff9_22_ForeachBinaryOpList_cu_a911ec4325multi_tensor_apply_kernelINS1_18TensorListMetadataILi2EEENS1_11CopyFunctorIN3c1011Float8_e5m2EiLi2ELi1ELi1EEEJNS0_4CopyIS7_iEEEEEvT_T0_DpT1_,@function
        .size           _ZN2at6native55_GLOBAL__N__de093ff9_22_ForeachBinaryOpList_cu_a911ec4325multi_tensor_apply_kernelINS1_18TensorListMetadataILi2EEENS1_11CopyFunctorIN3c1011Float8_e5m2EiLi2ELi1ELi1EEEJNS0_4CopyIS7_iEEEEEvT_T0_DpT1_,(.L_x_7815 - _ZN2at6native55_GLOBAL__N__de093ff9_22_ForeachBinaryOpList_cu_a911ec4325multi_tensor_apply_kernelINS1_18TensorListMetadataILi2EEENS1_11CopyFunctorIN3c1011Float8_e5m2EiLi2ELi1ELi1EEEJNS0_4CopyIS7_iEEEEEvT_T0_DpT1_)
        .other          _ZN2at6native55_GLOBAL__N__de093ff9_22_ForeachBinaryOpList_cu_a911ec4325multi_tensor_apply_kernelINS1_18TensorListMetadataILi2EEENS1_11CopyFunctorIN3c1011Float8_e5m2EiLi2ELi1ELi1EEEJNS0_4CopyIS7_iEEEEEvT_T0_DpT1_,@"STO_CUDA_ENTRY STV_DEFAULT"
_ZN2at6native55_GLOBAL__N__de093ff9_22_ForeachBinaryOpList_cu_a911ec4325multi_tensor_apply_kernelINS1_18TensorListMetadataILi2EEENS1_11CopyFunctorIN3c1011Float8_e5m2EiLi2ELi1ELi1EEEJNS0_4CopyIS7_iEEEEEvT_T0_DpT1_:
        /* <DEDUP_REMOVED lines=29> */
.L_x_869:
[----:B------:R-:W1:Y:S01]  /*01d0*/  LDC R0, c[0x0][RZ] ;  /* 0x00000000ff007b82 */ /* 0x000e620000000800 */
[----:B0-----:R-:W-:-:S04]  /*01e0*/  IADD3 R25, P1, R13, R10, RZ ;  /* 0x0000000a0d197210 */ /* 0x001fc80007f3e0ff */
[C---:B------:R-:W-:Y:S01]  /*01f0*/  ISETP.GE.U32.AND P0, PT, R25.reuse, 0x10000, PT ;  /* 0x000100001900780c */ /* 0x040fe20003f06070 */
[----:B------:R-:W-:Y:S01]  /*0200*/  IMAD.X R8, RZ, RZ, R11, P1 ;  /* 0x000000ffff087224 */ /* 0x000fe200008e060b */
[----:B------:R-:W-:-:S04]  /*0210*/  ISETP.LT.U32.AND P1, PT, R25, UR12, PT ;  /* 0x0000000c19007c0c */ /* 0x000fc8000bf21070 */
[----:B------:R-:W-:-:S04]  /*0220*/  ISETP.GE.U32.AND.EX P0, PT, R8, RZ, PT, P0 ;  /* 0x000000ff0800720c */ /* 0x000fc80003f06100 */
[----:B------:R-:W-:Y:S02]  /*0230*/  ISETP.LT.AND.EX P0, PT, R8, UR6, !P0, P1 ;  /* 0x0000000608007c0c */ /* 0x000fe4000c701310 */
[CC--:B-1----:R-:W-:Y:S01]  /*0240*/  IADD3 R22, P2, R0.reuse, R25.reuse, RZ ;  /* 0x0000001900167210 */ /* 0x0c2fe20007f5e0ff */
[C---:B------:R-:W-:Y:S01]  /*0250*/  IMAD R2, R0.reuse, 0x3, RZ ;  /* 0x0000000300027824 */ /* 0x040fe200078e02ff */
[-C--:B------:R-:W-:Y:S02]  /*0260*/  LEA R23, P6, R0, R25.reuse, 0x1 ;  /* 0x0000001900177211 */ /* 0x080fe400078c08ff */
[----:B------:R-:W-:Y:S01]  /*0270*/  ISETP.GE.U32.AND P3, PT, R22, 0x10000, PT ;  /* 0x000100001600780c */ /* 0x000fe20003f66070 */
[--C-:B------:R-:W-:Y:S01]  /*0280*/  IMAD.X R9, RZ, RZ, R8.reuse, P2 ;  /* 0x000000ffff097224 */ /* 0x100fe200010e0608 */
[----:B------:R-:W-:Y:S01]  /*0290*/  IADD3 R21, P5, R2, R25, RZ ;  /* 0x0000001902157210 */ /* 0x000fe20007fbe0ff */
[----:B------:R-:W-:-:S04]  /*02a0*/  IMAD.X R12, RZ, RZ, R8, P6 ;  /* 0x000000ffff0c7224 */ /* 0x000fc800030e0608 */
[----:B------:R-:W-:Y:S02]  /*02b0*/  @P0 LEA R18, P6, R25, UR4, 0x2 ;  /* 0x0000000419120c11 */ /* 0x000fe4000f8c10ff */
[----:B------:R-:W-:Y:S01]  /*02c0*/  ISETP.LT.U32.AND P1, PT, R22, UR12, PT ;  /* 0x0000000c16007c0c */ /* 0x000fe2000bf21070 */
[--C-:B------:R-:W-:Y:S01]  /*02d0*/  IMAD.X R14, RZ, RZ, R8.reuse, P5 ;  /* 0x000000ffff0e7224 */ /* 0x100fe200028e0608 */
[----:B------:R-:W-:Y:S02]  /*02e0*/  ISETP.GE.U32.AND.EX P3, PT, R9, RZ, PT, P3 ;  /* 0x000000ff0900720c */ /* 0x000fe40003f66130 */
[----:B------:R-:W-:Y:S02]  /*02f0*/  @P0 LEA.HI.X R19, R25, UR5, R8, 0x2, P6 ;  /* 0x0000000519130c11 */ /* 0x000fe4000b0f1408 */
[----:B------:R-:W-:Y:S02]  /*0300*/  ISETP.GE.U32.AND P4, PT, R23, 0x10000, PT ;  /* 0x000100001700780c */ /* 0x000fe40003f86070 */
[----:B------:R-:W-:Y:S01]  /*0310*/  ISETP.LT.AND.EX P1, PT, R9, UR6, !P3, P1 ;  /* 0x0000000609007c0c */ /* 0x000fe2000df21310 */
[----:B------:R-:W2:Y:S01]  /*0320*/  @P0 LDG.E R20, desc[UR10][R18.64] ;  /* 0x0000000a12140981 */ /* 0x000ea2000c1e1900 */
[----:B------:R-:W-:-:S02]  /*0330*/  ISETP.GE.U32.AND P3, PT, R21, 0x10000, PT ;  /* 0x000100001500780c */ /* 0x000fc40003f66070 */
[----:B------:R-:W-:Y:S02]  /*0340*/  ISETP.GE.U32.AND.EX P5, PT, R12, RZ, PT, P4 ;  /* 0x000000ff0c00720c */ /* 0x000fe40003fa6140 */
[----:B------:R-:W-:Y:S02]  /*0350*/  ISETP.LT.U32.AND P2, PT, R23, UR12, PT ;  /* 0x0000000c17007c0c */ /* 0x000fe4000bf41070 */
[----:B------:R-:W-:Y:S02]  /*0360*/  ISETP.LT.U32.AND P4, PT, R21, UR12, PT ;  /* 0x0000000c15007c0c */ /* 0x000fe4000bf81070 */
[----:B------:R-:W-:Y:S02]  /*0370*/  ISETP.GE.U32.AND.EX P3, PT, R14, RZ, PT, P3 ;  /* 0x000000ff0e00720c */ /* 0x000fe40003f66130 */
[----:B------:R-:W-:Y:S02]  /*0380*/  ISETP.LT.AND.EX P2, PT, R12, UR6, !P5, P2 ;  /* 0x000000060c007c0c */ /* 0x000fe4000ef41320 */
[----:B------:R-:W-:-:S02]  /*0390*/  ISETP.LT.AND.EX P4, PT, R14, UR6, !P3, P4 ;  /* 0x000000060e007c0c */ /* 0x000fc4000df81340 */
        /* <DEDUP_REMOVED lines=10> */
[----:B--2---:R-:W-:-:S04]  /*0440*/  I2FP.F32.S32 R27, R20 ;  /* 0x00000014001b7245 */ /* 0x004fc80000201400 */
        /* <DEDUP_REMOVED lines=11> */
.L_x_858:
[----:B------:R-:W-:Y:S01]  /*0500*/  IMAD.MOV.U32 R19, RZ, RZ, 0x7f ;  /* 0x0000007fff137424 */ /* 0x000fe200078e00ff */
[----:B------:R-:W-:-:S04]  /*0510*/  ISETP.GT.U32.AND P3, PT, R18, 0x7f800000, PT ;  /* 0x7f8000001200780c */ /* 0x000fc80003f64070 */
[----:B------:R-:W-:-:S09]  /*0520*/  SEL R19, R19, 0x7c, P3 ;  /* 0x0000007c13137807 */ /* 0x000fd20001800000 */
.L_x_859:
[----:B------:R-:W-:Y:S05]  /*0530*/  BSYNC B0 ;  /* 0x0000000000007941 */ /* 0x000fea0003800000 */
.L_x_857:
[----:B-----5:R-:W-:Y:S01]  /*0540*/  I2FP.F32.S32 R3, R15 ;  /* 0x0000000f00037245 */ /* 0x020fe20000201400 */
[----:B------:R-:W-:Y:S01]  /*0550*/  BSSY B0, `(.L_x_860) ;  /* 0x0000012000007945 */ /* 0x000fe20003800000 */
[----:B------:R-:W-:Y:S02]  /*0560*/  LOP3.LUT R2, R27, 0x80000000, RZ, 0xc0, !PT ;  /* 0x800000001b027812 */ /* 0x000fe400078ec0ff */
        /* <DEDUP_REMOVED lines=13> */
.L_x_861:
[----:B------:R-:W-:Y:S01]  /*0640*/  IMAD.MOV.U32 R27, RZ, RZ, 0x7f ;  /* 0x0000007fff1b7424 */ /* 0x000fe200078e00ff */
[----:B------:R-:W-:-:S04]  /*0650*/  ISETP.GT.U32.AND P3, PT, R4, 0x7f800000, PT ;  /* 0x7f8000000400780c */ /* 0x000fc80003f64070 */
[----:B------:R-:W-:-:S09]  /*0660*/  SEL R27, R27, 0x7c, P3 ;  /* 0x0000007c1b1b7807 */ /* 0x000fd20001800000 */
.L_x_862:
[----:B------:R-:W-:Y:S05]  /*0670*/  BSYNC B0 ;  /* 0x0000000000007941 */ /* 0x000fea0003800000 */
.L_x_860:
[----:B------:R-:W-:Y:S01]  /*0680*/  I2FP.F32.S32 R2, R16 ;  /* 0x0000001000027245 */ /* 0x000fe20000201400 */
        /* <DEDUP_REMOVED lines=15> */
.L_x_864:
[----:B------:R-:W-:Y:S01]  /*0780*/  IMAD.MOV.U32 R29, RZ, RZ, 0x7f ;  /* 0x0000007fff1d7424 */ /* 0x000fe200078e00ff */
[----:B------:R-:W-:-:S04]  /*0790*/  ISETP.GT.U32.AND P3, PT, R5, 0x7f800000, PT ;  /* 0x7f8000000500780c */ /* 0x000fc80003f64070 */
[----:B------:R-:W-:-:S09]  /*07a0*/  SEL R29, R29, 0x7c, P3 ;  /* 0x0000007c1d1d7807 */ /* 0x000fd20001800000 */
.L_x_865:
[----:B------:R-:W-:Y:S05]  /*07b0*/  BSYNC B0 ;  /* 0x0000000000007941 */ /* 0x000fea0003800000 */
.L_x_863:
        /* <DEDUP_REMOVED lines=16> */
.L_x_867:
[----:B------:R-:W-:Y:S01]  /*08c0*/  IMAD.MOV.U32 R5, RZ, RZ, 0x7f ;  /* 0x0000007fff057424 */ /* 0x000fe200078e00ff */
[----:B------:R-:W-:-:S04]  /*08d0*/  ISETP.GT.U32.AND P3, PT, R4, 0x7f800000, PT ;  /* 0x7f8000000400780c */ /* 0x000fc80003f64070 */
[----:B------:R-:W-:-:S09]  /*08e0*/  SEL R5, R5, 0x7c, P3 ;  /* 0x0000007c05057807 */ /* 0x000fd20001800000 */
.L_x_868:
[----:B------:R-:W-:Y:S05]  /*08f0*/  BSYNC B0 ;  /* 0x0000000000007941 */ /* 0x000fea0003800000 */
.L_x_866:
        /* <DEDUP_REMOVED lines=20> */
[----:B-1----:R-:W-:Y:S05]  /*0a40*/  @!P0 BRA P1, `(.L_x_869) ;  /* 0xfffffff400e08947 */ /* 0x002fea000083ffff */
[----:B------:R-:W-:Y:S05]  /*0a50*/  EXIT ;  /* 0x000000000000794d */ /* 0x000fea0003800000 */
.L_x_856:
        /* <DEDUP_REMOVED lines=8> */
.L_x_882:
[----:B------:R-:W-:-:S04]  /*0ae0*/  LEA R4, P0, R0, UR4, 0x4 ;  /* 0x0000000400047c11 */ /* 0x000fc8000f8020ff */
[----:B------:R-:W-:-:S06]  /*0af0*/  LEA.HI.X R5, R0, UR5, R3, 0x4, P0 ;  /* 0x0000000500057c11 */ /* 0x000fcc00080f2403 */
[----:B------:R-:W2:Y:S01]  /*0b00*/  LDG.E.128 R4, desc[UR10][R4.64] ;  /* 0x0000000a04047981 */ /* 0x000ea2000c1e1d00 */
[----:B------:R-:W-:Y:S01]  /*0b10*/  BSSY B0, `(.L_x_870) ;  /* 0x0000010000007945 */ /* 0x000fe20003800000 */
[----:B--2---:R-:W-:-:S04]  /*0b20*/  I2FP.F32.S32 R9, R4 ;  /* 0x0000000400097245 */ /* 0x004fc80000201400 */
        /* <DEDUP_REMOVED lines=11> */
.L_x_871:
[----:B------:R-:W-:Y:S01]  /*0be0*/  IMAD.MOV.U32 R2, RZ, RZ, 0x7f ;  /* 0x0000007fff027424 */ /* 0x000fe200078e00ff */
[----:B------:R-:W-:-:S04]  /*0bf0*/  ISETP.GT.U32.AND P0, PT, R8, 0x7f800000, PT ;  /* 0x7f8000000800780c */ /* 0x000fc80003f04070 */
[----:B------:R-:W-:-:S09]  /*0c00*/  SEL R2, R2, 0x7c, P0 ;  /* 0x0000007c02027807 */ /* 0x000fd20000000000 */
.L_x_872:
[----:B------:R-:W-:Y:S05]  /*0c10*/  BSYNC B0 ;  /* 0x0000000000007941 */ /* 0x000fea0003800000 */
.L_x_870:
        /* <DEDUP_REMOVED lines=16> */
.L_x_874:
[----:B------:R-:W-:Y:S01]  /*0d20*/  IMAD.MOV.U32 R4, RZ, RZ, 0x7f ;  /* 0x0000007fff047424 */ /* 0x000fe200078e00ff */
[----:B------:R-:W-:-:S04]  /*0d30*/  ISETP.GT.U32.AND P0, PT, R8, 0x7f800000, PT ;  /* 0x7f8000000800780c */ /* 0x000fc80003f04070 */
[----:B------:R-:W-:-:S09]  /*0d40*/  SEL R4, R4, 0x7c, P0 ;  /* 0x0000007c04047807 */ /* 0x000fd20000000000 */
.L_x_875:
[----:B------:R-:W-:Y:S05]  /*0d50*/  BSYNC B0 ;  /* 0x0000000000007941 */ /* 0x000fea0003800000 */
.L_x_873:
        /* <DEDUP_REMOVED lines=16> */
.L_x_877:
[----:B------:R-:W-:Y:S01]  /*0e60*/  IMAD.MOV.U32 R4, RZ, RZ, 0x7f ;  /* 0x0000007fff047424 */ /* 0x000fe200078e00ff */
[----:B------:R-:W-:-:S04]  /*0e70*/  ISETP.GT.U32.AND P0, PT, R6, 0x7f800000, PT ;  /* 0x7f8000000600780c */ /* 0x000fc80003f04070 */
[----:B------:R-:W-:-:S09]  /*0e80*/  SEL R4, R4, 0x7c, P0 ;  /* 0x0000007c04047807 */ /* 0x000fd20000000000 */
.L_x_878:
[----:B------:R-:W-:Y:S05]  /*0e90*/  BSYNC B0 ;  /* 0x0000000000007941 */ /* 0x000fea0003800000 */
.L_x_876:
        /* <DEDUP_REMOVED lines=16> */
.L_x_880:
[----:B------:R-:W-:Y:S01]  /*0fa0*/  IMAD.MOV.U32 R5, RZ, RZ, 0x7f ;  /* 0x0000007fff057424 */ /* 0x000fe200078e00ff */
[----:B------:R-:W-:-:S04]  /*0fb0*/  ISETP.GT.U32.AND P0, PT, R6, 0x7f800000, PT ;  /* 0x7f8000000600780c */ /* 0x000fc80003f04070 */
[----:B------:R-:W-:-:S09]  /*0fc0*/  SEL R5, R5, 0x7c, P0 ;  /* 0x0000007c05057807 */ /* 0x000fd20000000000 */
.L_x_881:
[----:B------:R-:W-:Y:S05]  /*0fd0*/  BSYNC B0 ;  /* 0x0000000000007941 */ /* 0x000fea0003800000 */
.L_x_879:
        /* <DEDUP_REMOVED lines=19> */
.L_x_883:
        /* <DEDUP_REMOVED lines=15> */
.L_x_7815:


//--------------------- .text._ZN2at6native55_GLOBAL__N__de093ff9_22_ForeachBinaryOpList_cu_a911ec4325multi_tensor_apply_kernelINS1_18TensorListMetadataILi2EEENS1_11CopyFunctorIN3c1011Float8_e5m2EsLi2ELi1ELi1EEEJNS0_4CopyIS7_sEEEEEvT_T0_DpT1_ --------------------------
	.section	.text._ZN2at6native55_GLOBAL__N__de093ff9_22_ForeachBinaryOpList_cu_a911ec4325multi_tensor_apply_kernelINS1_18TensorListMetadataILi2EEENS1_11CopyFunctorIN3c1011Float8_e5m2EsLi2ELi1ELi1EEEJNS0_4CopyIS7_sEEEEEvT_T0_DpT1_,"ax",@progbits
	.align	128
.text._ZN2at6native55_GLOBAL__N__de093ff9_22_ForeachBinaryOpList_cu_a911ec4325multi_tensor_apply_kernelINS1_18TensorListMetadataILi2EEENS1_11CopyFunctorIN3c1011Float8_e5m2EsLi2ELi1ELi1EEEJNS0_4CopyIS7_sEEEEEvT_T0_DpT1_:
        .type           _ZN2at6native55_GLOBAL__N__de093ff9_22_ForeachBinaryOpList_cu_a911ec4325multi_tensor_apply_kernelINS1_18TensorListMetadataILi2EEENS1_11CopyFunctorIN3c1011Float8_e5m2EsLi2ELi1ELi1EEEJNS0_4CopyIS7_sEEEEEvT_T0_DpT1_,@function
        .size           _ZN2at6native55_GLOBAL__N__de093ff9_22_ForeachBinaryOpList_cu_a911ec4325multi_tensor_apply_kernelINS1_18TensorListMetadataILi2EEENS1_11CopyFunctorIN3c1011Float8_e5m2EsLi2ELi1ELi1EEEJNS0_4CopyIS7_sEEEEEvT_T0_DpT1_,(.L_x_7816 - _ZN2at6native55_GLOBAL__N__de093ff9_22_ForeachBinaryOpList_cu_a911ec4325multi_tensor_apply_kernelINS1_18TensorListMetadataILi2EEENS1_11CopyFunctorIN3c1011Float8_e5m2EsLi2ELi1ELi1EEEJNS0_4CopyIS7_sEEEEEvT_T0_DpT1_)
        .other          _ZN2at6native55_GLOBAL__N__de093ff9_22_ForeachBinaryOpList_cu_a911ec4325multi_tensor_apply_kernelINS1_18TensorListMetadataILi2EEENS1_11CopyFunctorIN3c1011Float8_e5m2EsLi2ELi1ELi1EEEJNS0_4CopyIS7_sEEEEEvT_T0_DpT1_,@"STO_CUDA_ENTRY STV_DEFAULT"
_ZN2at6native55_GLOBAL__N__de093ff9_22_ForeachBinaryOpList_cu_a911ec4325multi_tensor_apply_kernelINS1_18TensorListMetadataILi2EEENS1_11CopyFunctorIN3c1011Float8_e5m2EsLi2ELi1ELi1EEEJNS0_4CopyIS7_sEEEEEvT_T0_DpT1_:
        /* <DEDUP_REMOVED lines=31> */
.L_x_897:
        /* <DEDUP_REMOVED lines=12> */
[----:B------:R-:W-:Y:S01]  /*02b0*/  IADD3 R18, P2, R5, R22, RZ ;  /* 0x0000001605127210 */ /* 0x000fe20007f5e0ff */
[--C-:B------:R-:W-:Y:S01]  /*02c0*/  IMAD.X R13, RZ, RZ, R8.reuse, P1 ;  /* 0x000000ffff0d7224 */ /* 0x100fe200008e0608 */
[----:B------:R-:W-:Y:S01]  /*02d0*/  ISETP.GE.U32.AND P4, PT, R20, 0x10000, PT ;  /* 0x000100001400780c */ /* 0x000fe20003f86070 */
[--C-:B------:R-:W-:Y:S01]  /*02e0*/  IMAD.X R12, RZ, RZ, R8.reuse, P6 ;  /* 0x000000ffff0c7224 */ /* 0x100fe200030e0608 */
[C---:B------:R-:W-:Y:S01]  /*02f0*/  ISETP.GE.U32.AND P3, PT, R21.reuse, 0x10000, PT ;  /* 0x000100001500780c */ /* 0x040fe20003f66070 */
        /* <DEDUP_REMOVED lines=11> */
[----:B0-----:R-:W-:Y:S02]  /*03b0*/  @P4 LEA R2, P3, R20, UR4, 0x1 ;  /* 0x0000000414024c11 */ /* 0x001fe4000f8608ff */
[C---:B------:R-:W-:Y:S02]  /*03c0*/  @P1 LEA R4, P5, R21.reuse, UR4, 0x1 ;  /* 0x0000000415041c11 */ /* 0x040fe4000f8a08ff */
        /* <DEDUP_REMOVED lines=8> */
[----:B--2---:R-:W1:Y:S02]  /*0450*/  I2F.S16 R25, R14 ;  /* 0x0000000e00197306 */ /* 0x004e640000101400 */
        /* <DEDUP_REMOVED lines=11> */
.L_x_886:
[----:B------:R-:W-:Y:S01]  /*0510*/  IMAD.MOV.U32 R23, RZ, RZ, 0x7f ;  /* 0x0000007fff177424 */ /* 0x000fe200078e00ff */
[----:B------:R-:W-:-:S04]  /*0520*/  ISETP.GT.U32.AND P3, PT, R24, 0x7f800000, PT ;  /* 0x7f8000001800780c */ /* 0x000fc80003f64070 */
[----:B------:R-:W-:-:S09]  /*0530*/  SEL R23, R23, 0x7c, P3 ;  /* 0x0000007c17177807 */ /* 0x000fd20001800000 */
.L_x_887:
[----:B------:R-:W-:Y:S05]  /*0540*/  BSYNC B0 ;  /* 0x0000000000007941 */ /* 0x000fea0003800000 */
.L_x_885:
[----:B-----5:R-:W0:Y:S01]  /*0550*/  I2F.S16 R3, R11 ;  /* 0x0000000b00037306 */ /* 0x020e220000101400 */
        /* <DEDUP_REMOVED lines=15> */
.L_x_889:
[----:B------:R-:W-:Y:S01]  /*0650*/  IMAD.MOV.U32 R25, RZ, RZ, 0x7f ;  /* 0x0000007fff197424 */ /* 0x000fe200078e00ff */
[----:B------:R-:W-:-:S04]  /*0660*/  ISETP.GT.U32.AND P3, PT, R4, 0x7f800000, PT ;  /* 0x7f8000000400780c */ /* 0x000fc80003f64070 */
[----:B------:R-:W-:-:S09]  /*0670*/  SEL R25, R25, 0x7c, P3 ;  /* 0x0000007c19197807 */ /* 0x000fd20001800000 */
.L_x_890:
[----:B------:R-:W-:Y:S05]  /*0680*/  BSYNC B0 ;  /* 0x0000000000007941 */ /* 0x000fea0003800000 */
.L_x_888:
[----:B------:R-:W0:Y:S01]  /*0690*/  I2F.S16 R2, R10 ;  /* 0x0000000a00027306 */ /* 0x000e220000101400 */
        /* <DEDUP_REMOVED lines=15> */
.L_x_892:
[----:B------:R-:W-:Y:S01]  /*0790*/  IMAD.MOV.U32 R27, RZ, RZ, 0x7f ;  /* 0x0000007fff1b7424 */ /* 0x000fe200078e00ff */
[----:B------:R-:W-:-:S04]  /*07a0*/  ISETP.GT.U32.AND P3, PT, R5, 0x7f800000, PT ;  /* 0x7f8000000500780c */ /* 0x000fc80003f64070 */
[----:B------:R-:W-:-:S09]  /*07b0*/  SEL R27, R27, 0x7c, P3 ;  /* 0x0000007c1b1b7807 */ /* 0x000fd20001800000 */
.L_x_893:
[----:B------:R-:W-:Y:S05]  /*07c0*/  BSYNC B0 ;  /* 0x0000000000007941 */ /* 0x000fea0003800000 */
.L_x_891:
        /* <DEDUP_REMOVED lines=16> */
.L_x_895:
[----:B------:R-:W-:Y:S01]  /*08d0*/  IMAD.MOV.U32 R5, RZ, RZ, 0x7f ;  /* 0x0000007fff057424 */ /* 0x000fe200078e00ff */
[----:B------:R-:W-:-:S04]  /*08e0*/  ISETP.GT.U32.AND P3, PT, R4, 0x7f800000, PT ;  /* 0x7f8000000400780c */ /* 0x000fc80003f64070 */
[----:B------:R-:W-:-:S09]  /*08f0*/  SEL R5, R5, 0x7c, P3 ;  /* 0x0000007c05057807 */ /* 0x000fd20001800000 */
.L_x_896:
[----:B------:R-:W-:Y:S05]  /*0900*/  BSYNC B0 ;  /* 0x0000000000007941 */ /* 0x000fea0003800000 */
.L_x_894:
        /* <DEDUP_REMOVED lines=26> */
.L_x_884:
        /* <DEDUP_REMOVED lines=8> */
.L_x_910:
[----:B------:R-:W-:-:S04]  /*0b30*/  LEA R2, P0, R0, UR4, 0x3 ;  /* 0x0000000400027c11 */ /* 0x000fc8000f8018ff */
[----:B------:R-:W-:-:S06]  /*0b40*/  LEA.HI.X R3, R0, UR5, R5, 0x3, P0 ;  /* 0x0000000500037c11 */ /* 0x000fcc00080f1c05 */
[----:B------:R-:W2:Y:S01]  /*0b50*/  LDG.E.64 R2, desc[UR10][R2.64] ;  /* 0x0000000a02027981 */ /* 0x000ea2000c1e1b00 */
[----:B------:R-:W-:Y:S01]  /*0b60*/  BSSY B0, `(.L_x_898) ;  /* 0x0000010000007945 */ /* 0x000fe20003800000 */
[----:B--2---:R-:W0:Y:S02]  /*0b70*/  I2F.S16 R7, R2 ;  /* 0x0000000200077306 */ /* 0x004e240000101400 */
        /* <DEDUP_REMOVED lines=11> */
.L_x_899:
[----:B------:R-:W-:Y:S01]  /*0c30*/  IMAD.MOV.U32 R4, RZ, RZ, 0x7f ;  /* 0x0000007fff047424 */ /* 0x000fe200078e00ff */
[----:B------:R-:W-:-:S04]  /*0c40*/  ISETP.GT.U32.AND P0, PT, R6, 0x7f800000, PT ;  /* 0x7f8000000600780c */ /* 0x000fc80003f04070 */
[----:B------:R-:W-:-:S09]  /*0c50*/  SEL R4, R4, 0x7c, P0 ;  /* 0x0000007c04047807 */ /* 0x000fd20000000000 */
.L_x_900:
[----:B------:R-:W-:Y:S05]  /*0c60*/  BSYNC B0 ;  /* 0x0000000000007941 */ /* 0x000fea0003800000 */
.L_x_898:
[----:B------:R-:W0:Y:S01]  /*0c70*/  I2F.S16 R9, R2.H1 ;  /* 0x1000000200097306 */ /* 0x000e220000101400 */
        /* <DEDUP_REMOVED lines=15> */
.L_x_902:
[----:B------:R-:W-:Y:S01]  /*0d70*/  IMAD.MOV.U32 R2, RZ, RZ, 0x7f ;  /* 0x0000007fff027424 */ /* 0x000fe200078e00ff */
[----:B------:R-:W-:-:S04]  /*0d80*/  ISETP.GT.U32.AND P0, PT, R8, 0x7f800000, PT ;  /* 0x7f8000000800780c */ /* 0x000fc80003f04070 */
[----:B------:R-:W-:-:S09]  /*0d90*/  SEL R2, R2, 0x7c, P0 ;  /* 0x0000007c02027807 */ /* 0x000fd20000000000 */
.L_x_903:
[----:B------:R-:W-:Y:S05]  /*0da0*/  BSYNC B0 ;  /* 0x0000000000007941 */ /* 0x000fea0003800000 */
.L_x_901:
        /* <DEDUP_REMOVED lines=16> */
.L_x_905:
[----:B------:R-:W-:Y:S01]  /*0eb0*/  IMAD.MOV.U32 R2, RZ, RZ, 0x7f ;  /* 0x0000007fff027424 */ /* 0x000fe200078e00ff */
[----:B------:R-:W-:-:S04]  /*0ec0*/  ISETP.GT.U32.AND P0, PT, R8, 0x7f800000, PT ;  /* 0x7f8000000800780c */ /* 0x000fc80003f04070 */
[----:B------:R-:W-:-:S09]  /*0ed0*/  SEL R2, R2, 0x7c, P0 ;  /* 0x0000007c02027807 */ /* 0x000fd20000000000 */
.L_x_906:
[----:B------:R-:W-:Y:S05]  /*0ee0*/  BSYNC B0 ;  /* 0x0000000000007941 */ /* 0x000fea0003800000 */
.L_x_904:
        /* <DEDUP_REMOVED lines=16> */
.L_x_908:
[----:B------:R-:W-:Y:S01]  /*0ff0*/  IMAD.MOV.U32 R3, RZ, RZ, 0x7f ;  /* 0x0000007fff037424 */ /* 0x000fe200078e00ff */
[----:B------:R-:W-:-:S04]  /*1000*/  ISETP.GT.U32.AND P0, PT, R8, 0x7f800000, PT ;  /* 0x7f8000000800780c */ /* 0x000fc80003f04070 */
[----:B------:R-:W-:-:S09]  /*1010*/  SEL R3, R3, 0x7c, P0 ;  /* 0x0000007c03037807 */ /* 0x000fd20000000000 */
.L_x_909:
[----:B------:R-:W-:Y:S05]  /*1020*/  BSYNC B0 ;  /* 0x0000000000007941 */ /* 0x000fea0003800000 */
.L_x_907:
        /* <DEDUP_REMOVED lines=19> */
.L_x_911:
        /* <DEDUP_REMOVED lines=10> */
.L_x_7816:


//--------------------- .text._ZN2at6native55_GLOBAL__N__de093ff9_22_ForeachBinaryOpList_cu_a911ec4325multi_tensor_apply_kernelINS1_18TensorListMetadataILi2EEENS1_11CopyFunctorIN3c1011Float8_e5m2ElLi2ELi1ELi1EEEJNS0_4CopyIS7_lEEEEEvT_T0_DpT1_ --------------------------
	.section	.text._ZN2at6native55_GLOBAL__N__de093ff9_22_ForeachBinaryOpList_cu_a911ec4325multi_tensor_apply_kernelINS1_18TensorListMetadataILi2EEENS1_11CopyFunctorIN3c1011Float8_e5m2ElLi2ELi1ELi1EEEJNS0_4CopyIS7_lEEEEEvT_T0_DpT1_,"ax",@progbits
	.align	128
.text._ZN2at6native55_GLOBAL__N__de093ff9_22_ForeachBinaryOpList_cu_a911ec4325multi_tensor_apply_kernelINS1_18TensorListMetadataILi2EEENS1_11CopyFunctorIN3c1011Float8_e5m2ElLi2ELi1ELi1EEEJNS0_4CopyIS7_lEEEEEvT_T0_DpT1_:
        .type           _ZN2at6native55_GLOBAL__N__de093ff9_22_ForeachBinaryOpList_cu_a911ec4325multi_tensor_apply_kernelINS1_18TensorListMetadataILi2EEENS1_11CopyFunctorIN3c1011Float8_e5m2ElLi2ELi1ELi1EEEJNS0_4CopyIS7_lEEEEEvT_T0_DpT1_,@function
        .size           _ZN2at6native55_GLOBAL__N__de093ff9_22_ForeachBinaryOpList_cu_a911ec4325multi_tensor_apply_kernelINS1_18TensorListMetadataILi2EEENS1_11CopyFunctorIN3c1011Float8_e5m2ElLi2ELi1ELi1EEEJNS0_4CopyIS7_lEEEEEvT_T0_DpT1_,(.L_x_7817 - _ZN2at6native55_GLOBAL__N__de093ff9_22_ForeachBinaryOpList_cu_a911ec4325multi_tensor_apply_kernelINS1_18TensorListMetadataILi2EEENS1_11CopyFunctorIN3c1011Float8_e5m2ElLi2ELi1ELi1EEEJNS0_4CopyIS7_lEEEEEvT_T0_DpT1_)
        .other          _ZN2at6native55_GLOBAL__N__de093ff9_22_ForeachBinaryOpList_cu_a911ec4325multi_tensor_apply_kernelINS1_18TensorListMetadataILi2EEENS1_11CopyFunctorIN3c1011Float8_e5m2ElLi2ELi1ELi1EEEJNS0_4CopyIS7_lEEEEEvT_T0_DpT1_,@"STO_CUDA_ENTRY STV_DEFAULT"
_ZN2at6native55_GLOBAL__N__de093ff9_22_ForeachBinaryOpList_cu_a911ec4325multi_tensor_apply_kernelINS1_18TensorListMetadataILi2EEENS1_11CopyFunctorIN3c1011Float8_e5m2ElLi2ELi1ELi1EEEJNS0_4CopyIS7_lEEEEEvT_T0_DpT1_:
        /* <DEDUP_REMOVED lines=30> */
.L_x_925:
        /* <DEDUP_REMOVED lines=12> */
[----:B------:R-:W-:Y:S01]  /*02a0*/  IADD3 R22, P6, R22, R23, RZ ;  /* 0x0000001716167210 */ /* 0x000fe20007fde0ff */
[--C-:B------:R-:W-:Y:S01]  /*02b0*/  IMAD.X R3, RZ, RZ, R17.reuse, P1 ;  /* 0x000000ffff037224 */ /* 0x100fe200008e0611 */
[C---:B------:R-:W-:Y:S01]  /*02c0*/  ISETP.GE.U32.AND P4, PT, R20.reuse, 0x10000, PT ;  /* 0x000100001400780c */ /* 0x040fe20003f86070 */
[--C-:B------:R-:W-:Y:S01]  /*02d0*/  IMAD.X R6, RZ, RZ, R17.reuse, P5 ;  /* 0x000000ffff067224 */ /* 0x100fe200028e0611 */
[----:B------:R-:W-:Y:S01]  /*02e0*/  ISETP.LT.U32.AND P1, PT, R20, UR12, PT ;  /* 0x0000000c14007c0c */ /* 0x000fe2000bf21070 */
[----:B------:R-:W-:Y:S01]  /*02f0*/  IMAD.X R7, RZ, RZ, R17, P6 ;  /* 0x000000ffff077224 */ /* 0x000fe200030e0611 */
[----:B------:R-:W-:Y:S02]  /*0300*/  ISETP.GE.U32.AND.EX P4, PT, R3, RZ, PT, P4 ;  /* 0x000000ff0300720c */ /* 0x000fe40003f86140 */
[----:B------:R-:W-:Y:S02]  /*0310*/  ISETP.GE.U32.AND P2, PT, R21, 0x10000, PT ;  /* 0x000100001500780c */ /* 0x000fe40003f46070 */
[----:B------:R-:W-:-:S02]  /*0320*/  ISETP.GE.U32.AND P3, PT, R22, 0x10000, PT ;  /* 0x000100001600780c */ /* 0x000fc40003f66070 */
[----:B------:R-:W-:Y:S02]  /*0330*/  ISETP.LT.AND.EX P1, PT, R3, UR6, !P4, P1 ;  /* 0x0000000603007c0c */ /* 0x000fe4000e721310 */
[----:B------:R-:W-:Y:S02]  /*0340*/  ISETP.LT.U32.AND P5, PT, R21, UR12, PT ;  /* 0x0000000c15007c0c */ /* 0x000fe4000bfa1070 */
[----:B------:R-:W-:Y:S02]  /*0350*/  ISETP.LT.U32.AND P4, PT, R22, UR12, PT ;  /* 0x0000000c16007c0c */ /* 0x000fe4000bf81070 */
[C---:B------:R-:W-:Y:S02]  /*0360*/  ISETP.GE.U32.AND.EX P2, PT, R6.reuse, RZ, PT, P2 ;  /* 0x000000ff0600720c */ /* 0x040fe40003f46120 */
[----:B------:R-:W-:Y:S02]  /*0370*/  ISETP.GE.U32.AND.EX P3, PT, R7, RZ, PT, P3 ;  /* 0x000000ff0700720c */ /* 0x000fe40003f66130 */
[----:B------:R-:W-:-:S02]  /*0380*/  ISETP.LT.AND.EX P5, PT, R6, UR6, !P2, P5 ;  /* 0x0000000606007c0c */ /* 0x000fc4000d7a1350 */
        /* <DEDUP_REMOVED lines=10> */
[----:B------:R-:W-:Y:S01]  /*0430*/  BSSY B0, `(.L_x_913) ;  /* 0x0000010000007945 */ /* 0x000fe20003800000 */
[----:B--2---:R-:W0:Y:S02]  /*0440*/  I2F.S64 R28, R8 ;  /* 0x00000008001c7312 */ /* 0x004e240000301400 */
[----:B0-----:R-:W-:-:S04]  /*0450*/  LOP3.LUT R29, R28, 0x7fffffff, RZ, 0xc0, !PT ;  /* 0x7fffffff1c1d7812 */ /* 0x001fc800078ec0ff */
        /* <DEDUP_REMOVED lines=10> */
.L_x_914:
[----:B------:R-:W-:Y:S01]  /*0500*/  IMAD.MOV.U32 R25, RZ, RZ, 0x7f ;  /* 0x0000007fff197424 */ /* 0x000fe200078e00ff */
[----:B------:R-:W-:-:S04]  /*0510*/  ISETP.GT.U32.AND P2, PT, R29, 0x7f800000, PT ;  /* 0x7f8000001d00780c */ /* 0x000fc80003f44070 */
[----:B------:R-:W-:-:S09]  /*0520*/  SEL R25, R25, 0x7c, P2 ;  /* 0x0000007c19197807 */ /* 0x000fd20001000000 */
.L_x_915:
[----:B------:R-:W-:Y:S05]  /*0530*/  BSYNC B0 ;  /* 0x0000000000007941 */ /* 0x000fea0003800000 */
.L_x_913:
[----:B-----5:R-:W0:Y:S01]  /*0540*/  I2F.S64 R16, R10 ;  /* 0x0000000a00107312 */ /* 0x020e220000301400 */
        /* <DEDUP_REMOVED lines=15> */
.L_x_917:
[----:B------:R-:W-:Y:S01]  /*0640*/  IMAD.MOV.U32 R27, RZ, RZ, 0x7f ;  /* 0x0000007fff1b7424 */ /* 0x000fe200078e00ff */
[----:B------:R-:W-:-:S04]  /*0650*/  ISETP.GT.U32.AND P2, PT, R18, 0x7f800000, PT ;  /* 0x7f8000001200780c */ /* 0x000fc80003f44070 */
[----:B------:R-:W-:-:S09]  /*0660*/  SEL R27, R27, 0x7c, P2 ;  /* 0x0000007c1b1b7807 */ /* 0x000fd20001000000 */
.L_x_918:
[----:B------:R-:W-:Y:S05]  /*0670*/  BSYNC B0 ;  /* 0x0000000000007941 */ /* 0x000fea0003800000 */
.L_x_916:
[----:B------:R-:W0:Y:S01]  /*0680*/  I2F.S64 R18, R12 ;  /* 0x0000000c00127312 */ /* 0x000e220000301400 */
        /* <DEDUP_REMOVED lines=15> */
.L_x_920:
[----:B------:R-:W-:Y:S01]  /*0780*/  IMAD.MOV.U32 R29, RZ, RZ, 0x7f ;  /* 0x0000007fff1d7424 */ /* 0x000fe200078e00ff */
[----:B------:R-:W-:-:S04]  /*0790*/  ISETP.GT.U32.AND P2, PT, R19, 0x7f800000, PT ;  /* 0x7f8000001300780c */ /* 0x000fc80003f44070 */
[----:B------:R-:W-:-:S09]  /*07a0*/  SEL R29, R29, 0x7c, P2 ;  /* 0x0000007c1d1d7807 */ /* 0x000fd20001000000 */
.L_x_921:
[----:B------:R-:W-:Y:S05]  /*07b0*/  BSYNC B0 ;  /* 0x0000000000007941 */ /* 0x000fea0003800000 */
.L_x_919:
        /* <DEDUP_REMOVED lines=16> */
.L_x_923:
[----:B------:R-:W-:Y:S01]  /*08c0*/  IMAD.MOV.U32 R24, RZ, RZ, 0x7f ;  /* 0x0000007fff187424 */ /* 0x000fe200078e00ff */
[----:B------:R-:W-:-:S04]  /*08d0*/  ISETP.GT.U32.AND P2, PT, R19, 0x7f800000, PT ;  /* 0x7f8000001300780c */ /* 0x000fc80003f44070 */
[----:B------:R-:W-:-:S09]  /*08e0*/  SEL R24, R24, 0x7c, P2 ;  /* 0x0000007c18187807 */ /* 0x000fd20001000000 */
.L_x_924:
[----:B------:R-:W-:Y:S05]  /*08f0*/  BSYNC B0 ;  /* 0x0000000000007941 */ /* 0x000fea0003800000 */
.L_x_922:
        /* <DEDUP_REMOVED lines=22> */
.L_x_912:
        /* <DEDUP_REMOVED lines=8> */
.L_x_938:
[----:B------:R-:W-:-:S04]  /*0ae0*/  LEA R12, P0, R3, UR4, 0x5 ;  /* 0x00000004030c7c11 */ /* 0x000fc8000f8028ff */
[----:B------:R-:W-:-:S05]  /*0af0*/  LEA.HI.X R13, R3, UR5, R0, 0x5, P0 ;  /* 0x00000005030d7c11 */ /* 0x000fca00080f2c00 */
[----:B------:R-:W2:Y:S04]  /*0b00*/  LDG.E.128 R4, desc[UR10][R12.64] ;  /* 0x0000000a0c047981 */ /* 0x000ea8000c1e1d00 */
[----:B------:R0:W5:Y:S01]  /*0b10*/  LDG.E.128 R8, desc[UR10][R12.64+0x10] ;  /* 0x0000100a0c087981 */ /* 0x000162000c1e1d00 */
[----:B------:R-:W-:Y:S01]  /*0b20*/  BSSY B0, `(.L_x_926) ;  /* 0x0000010000007945 */ /* 0x000fe20003800000 */
[----:B--2---:R-:W1:Y:S02]  /*0b30*/  I2F.S64 R5, R4 ;  /* 0x0000000400057312 */ /* 0x004e640000301400 */
[----:B-1----:R-:W-:-:S04]  /*0b40*/  LOP3.LUT R14, R5, 0x7fffffff, RZ, 0xc0, !PT ;  /* 0x7fffffff050e7812 */ /* 0x002fc800078ec0ff */
        /* <DEDUP_REMOVED lines=10> */
.L_x_927:
[----:B------:R-:W-:Y:S01]  /*0bf0*/  IMAD.MOV.U32 R2, RZ, RZ, 0x7f ;  /* 0x0000007fff027424 */ /* 0x000fe200078e00ff */
[----:B------:R-:W-:-:S04]  /*0c00*/  ISETP.GT.U32.AND P0, PT, R14, 0x7f800000, PT ;  /* 0x7f8000000e00780c */ /* 0x000fc80003f04070 */
[----:B------:R-:W-:-:S09]  /*0c10*/  SEL R2, R2, 0x7c, P0 ;  /* 0x0000007c02027807 */ /* 0x000fd20000000000 */
.L_x_928:
[----:B------:R-:W-:Y:S05]  /*0c20*/  BSYNC B0 ;  /* 0x0000000000007941 */ /* 0x000fea0003800000 */
.L_x_926:
        /* <DEDUP_REMOVED lines=16> */
.L_x_930:
[----:B------:R-:W-:Y:S01]  /*0d30*/  IMAD.MOV.U32 R4, RZ, RZ, 0x7f ;  /* 0x0000007fff047424 */ /* 0x000fe200078e00ff */
[----:B------:R-:W-:-:S04]  /*0d40*/  ISETP.GT.U32.AND P0, PT, R12, 0x7f800000, PT ;  /* 0x7f8000000c00780c */ /* 0x000fc80003f04070 */
[----:B------:R-:W-:-:S09]  /*0d50*/  SEL R4, R4, 0x7c, P0 ;  /* 0x0000007c04047807 */ /* 0x000fd20000000000 */
.L_x_931:
[----:B------:R-:W-:Y:S05]  /*0d60*/  BSYNC B0 ;  /* 0x0000000000007941 */ /* 0x000fea0003800000 */
.L_x_929:
        /* <DEDUP_REMOVED lines=16> */
.L_x_933:
[----:B------:R-:W-:Y:S01]  /*0e70*/  IMAD.MOV.U32 R4, RZ, RZ, 0x7f ;  /* 0x0000007fff047424 */ /* 0x000fe200078e00ff */
[----:B------:R-:W-:-:S04]  /*0e80*/  ISETP.GT.U32.AND P0, PT, R6, 0x7f800000, PT ;  /* 0x7f8000000600780c */ /* 0x000fc80003f04070 */
[----:B------:R-:W-:-:S09]  /*0e90*/  SEL R4, R4, 0x7c, P0 ;  /* 0x0000007c04047807 */ /* 0x000fd20000000000 */
.L_x_934:
[----:B------:R-:W-:Y:S05]  /*0ea0*/  BSYNC B0 ;  /* 0x0000000000007941 */ /* 0x000fea0003800000 */
.L_x_932:
        /* <DEDUP_REMOVED lines=16> */
.L_x_936:
[----:B------:R-:W-:Y:S01]  /*0fb0*/  IMAD.MOV.U32 R5, RZ, RZ, 0x7f ;  /* 0x0000007fff057424 */ /* 0x000fe200078e00ff */
[----:B------:R-:W-:-:S04]  /*0fc0*/  ISETP.GT.U32.AND P0, PT, R6, 0x7f800000, PT ;  /* 0x7f8000000600780c */ /* 0x000fc80003f04070 */
[----:B------:R-:W-:-:S09]  /*0fd0*/  SEL R5, R5, 0x7c, P0 ;  /* 0x0000007c05057807 */ /* 0x000fd20000000000 */
.L_x_937:
[----:B------:R-:W-:Y:S05]  /*0fe0*/  BSYNC B0 ;  /* 0x0000000000007941 */ /* 0x000fea0003800000 */
.L_x_935:
[----:B------:R-:W-:Y:S02]  /*0ff0*/  LOP3.LUT R4, R11, 0x80000000, RZ, 0xc0, !PT ;  /* 0x800000000b047812 */ /* 0x000fe400078ec0ff */
[----:B------:R-:W-:Y:S02]  /*1000*/  PRMT R6, R7, 0x7604, R2 ;  /* 0x0000760407067816 */ /* 0x000fe40000000002 */
[----:B------:R-:W-:Y:S02]  /*1010*/  SHF.R.U32.HI R2, RZ, 0x18, R4 ;  /* 0x00000018ff027819 */ /* 0x000fe40000011604 */
[----:B------:R-:W-:Y:S02]  /*1020*/  LEA R4, P0, R3, UR13, 0x2 ;  /* 0x0000000d03047c11 */ /* 0x000fe4000f8010ff */
        /* <DEDUP_REMOVED lines=15> */
.L_x_939:
        /* <DEDUP_REMOVED lines=14> */
.L_x_7817:


//--------------------- .text._ZN2at6native55_GLOBAL__N__de093ff9_22_ForeachBinaryOpList_cu_a911ec4325multi_tensor_apply_kernelINS1_18TensorListMetadataILi2EEENS1_11CopyFunctorIN3c1011Float8_e5m2EaLi2ELi1ELi1EEEJNS0_4CopyIS7_aEEEEEvT_T0_DpT1_ --------------------------
	.section	.text._ZN2at6native55_GLOBAL__N__de093ff9_22_ForeachBinaryOpList_cu_a911ec4325multi_tensor_apply_kernelINS1_18TensorListMetadataILi2EEENS1_11CopyFunctorIN3c1011Float8_e5m2EaLi2ELi1ELi1EEEJNS0_4CopyIS7_aEEEEEvT_T0_DpT1_,"ax",@progbits
	.align	128
.text._ZN2at6native55_GLOBAL__N__de093ff9_22_ForeachBinaryOpList_cu_a911ec4325multi_tensor_apply_kernelINS1_18TensorListMetadataILi2EEENS1_11CopyFunctorIN3c1011Float8_e5m2EaLi2ELi1ELi1EEEJNS0_4CopyIS7_aEEEEEvT_T0_DpT1_:
        .type           _ZN2at6native55_GLOBAL__N__de093ff9_22_ForeachBinaryOpList_cu_a911ec4325multi_tensor_apply_kernelINS1_18TensorListMetadataILi2EEENS1_11CopyFunctorIN3c1011Float8_e5m2EaLi2ELi1ELi1EEEJNS0_4CopyIS7_aEEEEEvT_T0_DpT1_,@function
        .size           _ZN2at6native55_GLOBAL__N__de093ff9_22_ForeachBinaryOpList_cu_a911ec4325multi_tensor_apply_kernelINS1_18TensorListMetadataILi2EEENS1_11CopyFunctorIN3c1011Float8_e5m2EaLi2ELi1ELi1EEEJNS0_4CopyIS7_aEEEEEvT_T0_DpT1_,(.L_x_7818 - _ZN2at6native55_GLOBAL__N__de093ff9_22_ForeachBinaryOpList_cu_a911ec4325multi_tensor_apply_kernelINS1_18TensorListMetadataILi2EEENS1_11CopyFunctorIN3c1011Float8_e5m2EaLi2ELi1ELi1EEEJNS0_4CopyIS7_aEEEEEvT_T0_DpT1_)
        .other          _ZN2at6native55_GLOBAL__N__de093ff9_22_ForeachBinaryOpList_cu_a911ec4325multi_tensor_apply_kernelINS1_18TensorListMetadataILi2EEENS1_11CopyFunctorIN3c1011Float8_e5m2EaLi2ELi1ELi1EEEJNS0_4CopyIS7_aEEEEEvT_T0_DpT1_,@"STO_CUDA_ENTRY STV_DEFAULT"
_ZN2at6native55_GLOBAL__N__de093ff9_22_ForeachBinaryOpList_cu_a911ec4325multi_tensor_apply_kernelINS1_18TensorListMetadataILi2EEENS1_11CopyFunctorIN3c1011Float8_e5m2EaLi2ELi1ELi1EEEJNS0_4CopyIS7_aEEEEEvT_T0_DpT1_:
        /* <DEDUP_REMOVED lines=30> */
.L_x_953:
        /* <DEDUP_REMOVED lines=50> */
.L_x_942:
[----:B------:R-:W-:Y:S01]  /*0500*/  IMAD.MOV.U32 R21, RZ, RZ, 0x7f ;  /* 0x0000007fff157424 */ /* 0x000fe200078e00ff */
[----:B------:R-:W-:-:S04]  /*0510*/  ISETP.GT.U32.AND P3, PT, R25, 0x7f800000, PT ;  /* 0x7f8000001900780c */ /* 0x000fc80003f64070 */
[----:B------:R-:W-:-:S09]  /*0520*/  SEL R21, R21, 0x7c, P3 ;  /* 0x0000007c15157807 */ /* 0x000fd20001800000 */
.L_x_943:
[----:B------:R-:W-:Y:S05]  /*0530*/  BSYNC B0 ;  /* 0x0000000000007941 */ /* 0x000fea0003800000 */
.L_x_941:
        /* <DEDUP_REMOVED lines=16> */
.L_x_945:
[----:B------:R-:W-:Y:S01]  /*0640*/  IMAD.MOV.U32 R23, RZ, RZ, 0x7f ;  /* 0x0000007fff177424 */ /* 0x000fe200078e00ff */
[----:B------:R-:W-:-:S04]  /*0650*/  ISETP.GT.U32.AND P3, PT, R4, 0x7f800000, PT ;  /* 0x7f8000000400780c */ /* 0x000fc80003f64070 */
[----:B------:R-:W-:-:S09]  /*0660*/  SEL R23, R23, 0x7c, P3 ;  /* 0x0000007c17177807 */ /* 0x000fd20001800000 */
.L_x_946:
[----:B------:R-:W-:Y:S05]  /*0670*/  BSYNC B0 ;  /* 0x0000000000007941 */ /* 0x000fea0003800000 */
.L_x_944:
        /* <DEDUP_REMOVED lines=16> */
.L_x_948:
[----:B------:R-:W-:Y:S01]  /*0780*/  IMAD.MOV.U32 R25, RZ, RZ, 0x7f ;  /* 0x0000007fff197424 */ /* 0x000fe200078e00ff */
[----:B------:R-:W-:-:S04]  /*0790*/  ISETP.GT.U32.AND P3, PT, R5, 0x7f800000, PT ;  /* 0x7f8000000500780c */ /* 0x000fc80003f64070 */
[----:B------:R-:W-:-:S09]  /*07a0*/  SEL R25, R25, 0x7c, P3 ;  /* 0x0000007c19197807 */ /* 0x000fd20001800000 */
.L_x_949:
[----:B------:R-:W-:Y:S05]  /*07b0*/  BSYNC B0 ;  /* 0x0000000000007941 */ /* 0x000fea0003800000 */
.L_x_947:
        /* <DEDUP_REMOVED lines=16> */
.L_x_951:
[----:B------:R-:W-:Y:S01]  /*08c0*/  IMAD.MOV.U32 R5, RZ, RZ, 0x7f ;  /* 0x0000007fff057424 */ /* 0x000fe200078e00ff */
[----:B------:R-:W-:-:S04]  /*08d0*/  ISETP.GT.U32.AND P3, PT, R4, 0x7f800000, PT ;  /* 0x7f8000000400780c */ /* 0x000fc80003f64070 */
[----:B------:R-:W-:-:S09]  /*08e0*/  SEL R5, R5, 0x7c, P3 ;  /* 0x0000007c05057807 */ /* 0x000fd20001800000 */
.L_x_952:
[----:B------:R-:W-:Y:S05]  /*08f0*/  BSYNC B0 ;  /* 0x0000000000007941 */ /* 0x000fea0003800000 */
.L_x_950:
        /* <DEDUP_REMOVED lines=26> */
.L_x_940:
        /* <DEDUP_REMOVED lines=8> */
.L_x_966:
        /* <DEDUP_REMOVED lines=21> */
.L_x_955:
[----:B------:R-:W-:Y:S01]  /*0c70*/  IMAD.MOV.U32 R5, RZ, RZ, 0x7f ;  /* 0x0000007fff057424 */ /* 0x000fe200078e00ff */
[----:B------:R-:W-:-:S04]  /*0c80*/  ISETP.GT.U32.AND P0, PT, R11, 0x7f800000, PT ;  /* 0x7f8000000b00780c */ /* 0x000fc80003f04070 */
[----:B------:R-:W-:-:S09]  /*0c90*/  SEL R5, R5, 0x7c, P0 ;  /* 0x0000007c05057807 */ /* 0x000fd20000000000 */
.L_x_956:
[----:B------:R-:W-:Y:S05]  /*0ca0*/  BSYNC B0 ;  /* 0x0000000000007941 */ /* 0x000fea0003800000 */
.L_x_954:
        /* <DEDUP_REMOVED lines=16> */
.L_x_958:
[----:B------:R-:W-:Y:S01]  /*0db0*/  IMAD.MOV.U32 R6, RZ, RZ, 0x7f ;  /* 0x0000007fff067424 */ /* 0x000fe200078e00ff */
[----:B------:R-:W-:-:S04]  /*0dc0*/  ISETP.GT.U32.AND P0, PT, R7, 0x7f800000, PT ;  /* 0x7f8000000700780c */ /* 0x000fc80003f04070 */
[----:B------:R-:W-:-:S09]  /*0dd0*/  SEL R6, R6, 0x7c, P0 ;  /* 0x0000007c06067807 */ /* 0x000fd20000000000 */
.L_x_959:
[----:B------:R-:W-:Y:S05]  /*0de0*/  BSYNC B0 ;  /* 0x0000000000007941 */ /* 0x000fea0003800000 */
.L_x_957:
        /* <DEDUP_REMOVED lines=16> */
.L_x_961:
[----:B------:R-:W-:Y:S01]  /*0ef0*/  IMAD.MOV.U32 R6, RZ, RZ, 0x7f ;  /* 0x0000007fff067424 */ /* 0x000fe200078e00ff */
[----:B------:R-:W-:-:S04]  /*0f00*/  ISETP.GT.U32.AND P0, PT, R13, 0x7f800000, PT ;  /* 0x7f8000000d00780c */ /* 0x000fc80003f04070 */
[----:B------:R-:W-:-:S09]  /*0f10*/  SEL R6, R6, 0x7c, P0 ;  /* 0x0000007c06067807 */ /* 0x000fd20000000000 */
.L_x_962:
[----:B------:R-:W-:Y:S05]  /*0f20*/  BSYNC B0 ;  /* 0x0000000000007941 */ /* 0x000fea0003800000 */
.L_x_960:
        /* <DEDUP_REMOVED lines=16> */
.L_x_964:
[----:B------:R-:W-:Y:S01]  /*1030*/  IMAD.MOV.U32 R6, RZ, RZ, 0x7f ;  /* 0x0000007fff067424 */ /* 0x000fe200078e00ff */
[----:B------:R-:W-:-:S04]  /*1040*/  ISETP.GT.U32.AND P0, PT, R13, 0x7f800000, PT ;  /* 0x7f8000000d00780c */ /* 0x000fc80003f04070 */
[----:B------:R-:W-:-:S09]  /*1050*/  SEL R6, R6, 0x7c, P0 ;  /* 0x0000007c06067807 */ /* 0x000fd20000000000 */
.L_x_965:
[----:B------:R-:W-:Y:S05]  /*1060*/  BSYNC B0 ;  /* 0x0000000000007941 */ /* 0x000fea0003800000 */
.L_x_963:
        /* <DEDUP_REMOVED lines=19> */
.L_x_967:
        /* <DEDUP_REMOVED lines=14> */
.L_x_7818:


//--------------------- .text._ZN2at6native55_GLOBAL__N__de093ff9_22_ForeachBinaryOpList_cu_a911ec4325multi_tensor_apply_kernelINS1_18TensorListMetadataILi2EEENS1_11CopyFunctorIN3c1011Float8_e5m2EhLi2ELi1ELi1EEEJNS0_4CopyIS7_hEEEEEvT_T0_DpT1_ --------------------------
	.section	.text._ZN2at6native55_GLOBAL__N__de093ff9_22_ForeachBinaryOpList_cu_a911ec4325multi_tensor_apply_kernelINS1_18TensorListMetadataILi2EEENS1_11CopyFunctorIN3c1011Float8_e5m2EhLi2ELi1ELi1EEEJNS0_4CopyIS7_hEEEEEvT_T0_DpT1_,"ax",@progbits
	.align	128
.text._ZN2at6native55_GLOBAL__N__de093ff9_22_ForeachBinaryOpList_cu_a911ec4325multi_tensor_apply_kernelINS1_18TensorListMetadataILi2EEENS1_11CopyFunctorIN3c1011Float8_e5m2EhLi2ELi1ELi1EEEJNS0_4CopyIS7_hEEEEEvT_T0_DpT1_:
        .type           _ZN2at6native55_GLOBAL__N__de093ff9_22_ForeachBinaryOpList_cu_a911ec4325multi_tensor_apply_kernelINS1_18TensorListMetadataILi2EEENS1_11CopyFunctorIN3c1011Float8_e5m2EhLi2ELi1ELi1EEEJNS0_4CopyIS7_hEEEEEvT_T0_DpT1_,@function
        .size           _ZN2at6native55_GLOBAL__N__de093ff9_22_ForeachBinaryOpList_cu_a911ec4325multi_tensor_apply_kernelINS1_18TensorListMetadataILi2EEENS1_11CopyFunctorIN3c1011Float8_e5m2EhLi2ELi1ELi1EEEJNS0_4CopyIS7_hEEEEEvT_T0_DpT1_,(.L_x_7819 - _ZN2at6native55_GLOBAL__N__de093ff9_22_ForeachBinaryOpList_cu_a911ec4325multi_tensor_apply_kernelINS1_18TensorListMetadataILi2EEENS1_11CopyFunctorIN3c1011Float8_e5m2EhLi2ELi1ELi1EEEJNS0_4CopyIS7_hEEEEEvT_T0_DpT1_)
        .other          _ZN2at6native55_GLOBAL__N__de093ff9_22_ForeachBinaryOpList_cu_a911ec4325multi_tensor_apply_kernelINS1_18TensorListMetadataILi2EEENS1_11CopyFunctorIN3c1011Float8_e5m2EhLi2ELi1ELi1EEEJNS0_4CopyIS7_hEEEEEvT_T0_DpT1_,@"STO_CUDA_ENTRY STV_DEFAULT"
_ZN2at6native55_GLOBAL__N__de093ff9_22_ForeachBinaryOpList_cu_a911ec4325multi_tensor_apply_kernelINS1_18TensorListMetadataILi2EEENS1_11CopyFunctorIN3c1011Float8_e5m2EhLi2ELi1ELi1EEEJNS0_4CopyIS7_hEEEEEvT_T0_DpT1_:
        /* <DEDUP_REMOVED lines=29> */
.L_x_981:
[----:B0-----:R-:W-:Y:S01]  /*01d0*/  IADD3 R25, P1, R13, R10, RZ ;  /* 0x0000000a0d197210 */ /* 0x001fe20007f3e0ff */
[----:B-1----:R-:W-:-:S03]  /*01e0*/  IMAD R16, R0, 0x3, RZ ;  /* 0x0000000300107824 */ /* 0x002fc600078e02ff */
[C---:B------:R-:W-:Y:S01]  /*01f0*/  ISETP.GE.U32.AND P0, PT, R25.reuse, 0x10000, PT ;  /* 0x000100001900780c */ /* 0x040fe20003f06070 */
[----:B------:R-:W-:Y:S01]  /*0200*/  IMAD.X R23, RZ, RZ, R11, P1 ;  /* 0x000000ffff177224 */ /* 0x000fe200008e060b */
[----:B------:R-:W-:Y:S02]  /*0210*/  ISETP.LT.U32.AND P1, PT, R25, UR12, PT ;  /* 0x0000000c19007c0c */ /* 0x000fe4000bf21070 */
[-C--:B------:R-:W-:Y:S02]  /*0220*/  IADD3 R16, P2, R16, R25.reuse, RZ ;  /* 0x0000001910107210 */ /* 0x080fe40007f5e0ff */
[C---:B------:R-:W-:Y:S02]  /*0230*/  ISETP.GE.U32.AND.EX P0, PT, R23.reuse, RZ, PT, P0 ;  /* 0x000000ff1700720c */ /* 0x040fe40003f06100 */
        /* <DEDUP_REMOVED lines=12> */
[----:B------:R-:W-:Y:S02]  /*0300*/  ISETP.LT.U32.AND P2, PT, R16, UR12, PT ;  /* 0x0000000c10007c0c */ /* 0x000fe4000bf41070 */
[----:B------:R-:W-:Y:S02]  /*0310*/  @P0 IADD3.X R9, R23, UR4, RZ, P3, !PT ;  /* 0x0000000417090c10 */ /* 0x000fe40009ffe4ff */
[----:B------:R-:W-:Y:S02]  /*0320*/  ISETP.GE.U32.AND P3, PT, R17, 0x10000, PT ;  /* 0x000100001100780c */ /* 0x000fe40003f66070 */
[----:B------:R-:W-:Y:S01]  /*0330*/  ISETP.GE.U32.AND.EX P6, PT, R20, RZ, PT, P6 ;  /* 0x000000ff1400720c */ /* 0x000fe20003fc6160 */
[----:B------:R-:W2:Y:S01]  /*0340*/  @P0 LDG.E.U8 R21, desc[UR10][R8.64] ;  /* 0x0000000a08150981 */ /* 0x000ea2000c1e1100 */
[----:B------:R-:W-:-:S02]  /*0350*/  ISETP.GE.U32.AND.EX P3, PT, R19, RZ, PT, P3 ;  /* 0x000000ff1300720c */ /* 0x000fc40003f66130 */
[----:B------:R-:W-:Y:S02]  /*0360*/  ISETP.LT.AND.EX P4, PT, R18, UR6, !P4, P5 ;  /* 0x0000000612007c0c */ /* 0x000fe4000e781350 */
[----:B------:R-:W-:Y:S02]  /*0370*/  ISETP.LT.AND.EX P1, PT, R19, UR6, !P3, P1 ;  /* 0x0000000613007c0c */ /* 0x000fe4000df21310 */
[----:B------:R-:W-:-:S09]  /*0380*/  ISETP.LT.AND.EX P2, PT, R20, UR6, !P6, P2 ;  /* 0x0000000614007c0c */ /* 0x000fd2000f741320 */
[----:B------:R-:W-:Y:S02]  /*0390*/  @P4 IADD3 R2, P3, R22, UR14, RZ ;  /* 0x0000000e16024c10 */ /* 0x000fe4000ff7e0ff */
        /* <DEDUP_REMOVED lines=9> */
[----:B--2---:R-:W-:-:S04]  /*0430*/  LOP3.LUT R8, R21, 0xffff, RZ, 0xc0, !PT ;  /* 0x0000ffff15087812 */ /* 0x004fc800078ec0ff */
[----:B------:R-:W-:-:S04]  /*0440*/  I2FP.F32.U32 R9, R8 ;  /* 0x0000000800097245 */ /* 0x000fc80000201000 */
        /* <DEDUP_REMOVED lines=11> */
.L_x_970:
[----:B------:R-:W-:Y:S01]  /*0500*/  IMAD.MOV.U32 R27, RZ, RZ, 0x7f ;  /* 0x0000007fff1b7424 */ /* 0x000fe200078e00ff */
[----:B------:R-:W-:-:S04]  /*0510*/  ISETP.GT.U32.AND P3, PT, R8, 0x7f800000, PT ;  /* 0x7f8000000800780c */ /* 0x000fc80003f64070 */
[----:B------:R-:W-:-:S09]  /*0520*/  SEL R27, R27, 0x7c, P3 ;  /* 0x0000007c1b1b7807 */ /* 0x000fd20001800000 */
.L_x_971:
[----:B------:R-:W-:Y:S05]  /*0530*/  BSYNC B0 ;  /* 0x0000000000007941 */ /* 0x000fea0003800000 */
.L_x_969:
[----:B-----5:R-:W-:Y:S01]  /*0540*/  LOP3.LUT R3, R12, 0xffff, RZ, 0xc0, !PT ;  /* 0x0000ffff0c037812 */ /* 0x020fe200078ec0ff */
[----:B------:R-:W-:Y:S01]  /*0550*/  BSSY B0, `(.L_x_972) ;  /* 0x0000013000007945 */ /* 0x000fe20003800000 */
[----:B------:R-:W-:Y:S02]  /*0560*/  LOP3.LUT R2, R9, 0x80000000, RZ, 0xc0, !PT ;  /* 0x8000000009027812 */ /* 0x000fe400078ec0ff */
[----:B------:R-:W-:Y:S02]  /*0570*/  I2FP.F32.U32 R3, R3 ;  /* 0x0000000300037245 */ /* 0x000fe40000201000 */
[----:B------:R-:W-:Y:S02]  /*0580*/  SHF.R.U32.HI R2, RZ, 0x18, R2 ;  /* 0x00000018ff027819 */ /* 0x000fe40000011602 */
[----:B------:R-:W-:Y:S02]  /*0590*/  LOP3.LUT R4, R3, 0x7fffffff, RZ, 0xc0, !PT ;  /* 0x7fffffff03047812 */ /* 0x000fe400078ec0ff */
[----:B------:R-:W-:-:S02]  /*05a0*/  LOP3.LUT R27, R27, R2, RZ, 0xfc, !PT ;  /* 0x000000021b1b7212 */ /* 0x000fc400078efcff */
        /* <DEDUP_REMOVED lines=10> */
.L_x_973:
[----:B------:R-:W-:Y:S01]  /*0650*/  IMAD.MOV.U32 R29, RZ, RZ, 0x7f ;  /* 0x0000007fff1d7424 */ /* 0x000fe200078e00ff */
[----:B------:R-:W-:-:S04]  /*0660*/  ISETP.GT.U32.AND P3, PT, R4, 0x7f800000, PT ;  /* 0x7f8000000400780c */ /* 0x000fc80003f64070 */
[----:B------:R-:W-:-:S09]  /*0670*/  SEL R29, R29, 0x7c, P3 ;  /* 0x0000007c1d1d7807 */ /* 0x000fd20001800000 */
.L_x_974:
[----:B------:R-:W-:Y:S05]  /*0680*/  BSYNC B0 ;  /* 0x0000000000007941 */ /* 0x000fea0003800000 */
.L_x_972:
[----:B------:R-:W-:Y:S01]  /*0690*/  LOP3.LUT R2, R14, 0xffff, RZ, 0xc0, !PT ;  /* 0x0000ffff0e027812 */ /* 0x000fe200078ec0ff */
        /* <DEDUP_REMOVED lines=16> */
.L_x_976:
[----:B------:R-:W-:Y:S01]  /*07a0*/  IMAD.MOV.U32 R24, RZ, RZ, 0x7f ;  /* 0x0000007fff187424 */ /* 0x000fe200078e00ff */
[----:B------:R-:W-:-:S04]  /*07b0*/  ISETP.GT.U32.AND P3, PT, R5, 0x7f800000, PT ;  /* 0x7f8000000500780c */ /* 0x000fc80003f64070 */
[----:B------:R-:W-:-:S09]  /*07c0*/  SEL R24, R24, 0x7c, P3 ;  /* 0x0000007c18187807 */ /* 0x000fd20001800000 */
.L_x_977:
[----:B------:R-:W-:Y:S05]  /*07d0*/  BSYNC B0 ;  /* 0x0000000000007941 */ /* 0x000fea0003800000 */
.L_x_975:
        /* <DEDUP_REMOVED lines=17> */
.L_x_979:
[----:B------:R-:W-:Y:S01]  /*08f0*/  IMAD.MOV.U32 R5, RZ, RZ, 0x7f ;  /* 0x0000007fff057424 */ /* 0x000fe200078e00ff */
[----:B------:R-:W-:-:S04]  /*0900*/  ISETP.GT.U32.AND P3, PT, R4, 0x7f800000, PT ;  /* 0x7f8000000400780c */ /* 0x000fc80003f64070 */
[----:B------:R-:W-:-:S09]  /*0910*/  SEL R5, R5, 0x7c, P3 ;  /* 0x0000007c05057807 */ /* 0x000fd20001800000 */
.L_x_980:
[----:B------:R-:W-:Y:S05]  /*0920*/  BSYNC B0 ;  /* 0x0000000000007941 */ /* 0x000fea0003800000 */
.L_x_978:
        /* <DEDUP_REMOVED lines=22> */
.L_x_968:
        /* <DEDUP_REMOVED lines=8> */
.L_x_994:
[C---:B------:R-:W-:Y:S01]  /*0b10*/  IMAD.SHL.U32 R2, R0.reuse, 0x4, RZ ;  /* 0x0000000400027824 */ /* 0x040fe200078e00ff */
[----:B------:R-:W-:-:S04]  /*0b20*/  SHF.L.U64.HI R8, R0, 0x2, R3 ;  /* 0x0000000200087819 */ /* 0x000fc80000010203 */
[----:B------:R-:W-:-:S04]  /*0b30*/  IADD3 R6, P0, R2, UR14, RZ ;  /* 0x0000000e02067c10 */ /* 0x000fc8000ff1e0ff */
[----:B------:R-:W-:-:S05]  /*0b40*/  IADD3.X R7, R8, UR4, RZ, P0, !PT ;  /* 0x0000000408077c10 */ /* 0x000fca00087fe4ff */
[----:B------:R-:W2:Y:S01]  /*0b50*/  LDG.E R6, desc[UR10][R6.64] ;  /* 0x0000000a06067981 */ /* 0x000ea2000c1e1900 */
[----:B------:R-:W-:Y:S01]  /*0b60*/  BSSY B0, `(.L_x_982) ;  /* 0x0000014000007945 */ /* 0x000fe20003800000 */
[C---:B--2---:R-:W-:Y:S02]  /*0b70*/  PRMT R4, R6.reuse, 0x7770, RZ ;  /* 0x0000777006047816 */ /* 0x044fe400000000ff */
[C---:B------:R-:W-:Y:S02]  /*0b80*/  PRMT R9, R6.reuse, 0x7771, RZ ;  /* 0x0000777106097816 */ /* 0x040fe400000000ff */
[----:B------:R-:W-:Y:S02]  /*0b90*/  I2FP.F32.U32 R12, R4 ;  /* 0x00000004000c7245 */ /* 0x000fe40000201000 */
[----:B------:R-:W-:Y:S02]  /*0ba0*/  PRMT R10, R6, 0x7772, RZ ;  /* 0x00007772060a7816 */ /* 0x000fe400000000ff */
[----:B------:R-:W-:-:S02]  /*0bb0*/  LOP3.LUT R11, R12, 0x7fffffff, RZ, 0xc0, !PT ;  /* 0x7fffffff0c0b7812 */ /* 0x000fc400078ec0ff */
[----:B------:R-:W-:Y:S02]  /*0bc0*/  PRMT R4, R6, 0x7773, RZ ;  /* 0x0000777306047816 */ /* 0x000fe400000000ff */
        /* <DEDUP_REMOVED lines=10> */
.L_x_983:
[----:B------:R-:W-:Y:S01]  /*0c70*/  IMAD.MOV.U32 R5, RZ, RZ, 0x7f ;  /* 0x0000007fff057424 */ /* 0x000fe200078e00ff */
[----:B------:R-:W-:-:S04]  /*0c80*/  ISETP.GT.U32.AND P0, PT, R11, 0x7f800000, PT ;  /* 0x7f8000000b00780c */ /* 0x000fc80003f04070 */
[----:B------:R-:W-:-:S09]  /*0c90*/  SEL R5, R5, 0x7c, P0 ;  /* 0x0000007c05057807 */ /* 0x000fd20000000000 */
.L_x_984:
[----:B------:R-:W-:Y:S05]  /*0ca0*/  BSYNC B0 ;  /* 0x0000000000007941 */ /* 0x000fea0003800000 */
.L_x_982:
[----:B------:R-:W-:Y:S01]  /*0cb0*/  LOP3.LUT R6, R9, 0xffff, RZ, 0xc0, !PT ;  /* 0x0000ffff09067812 */ /* 0x000fe200078ec0ff */
[----:B------:R-:W-:Y:S03]  /*0cc0*/  BSSY B0, `(.L_x_985) ;  /* 0x0000013000007945 */ /* 0x000fe60003800000 */
[----:B------:R-:W-:Y:S02]  /*0cd0*/  I2FP.F32.U32 R9, R6 ;  /* 0x0000000600097245 */ /* 0x000fe40000201000 */
[----:B------:R-:W-:Y:S02]  /*0ce0*/  LOP3.LUT R6, R12, 0x80000000, RZ, 0xc0, !PT ;  /* 0x800000000c067812 */ /* 0x000fe400078ec0ff */
[----:B------:R-:W-:Y:S02]  /*0cf0*/  LOP3.LUT R7, R9, 0x7fffffff, RZ, 0xc0, !PT ;  /* 0x7fffffff09077812 */ /* 0x000fe400078ec0ff */
[----:B------:R-:W-:-:S02]  /*0d00*/  SHF.R.U32.HI R6, RZ, 0x18, R6 ;  /* 0x00000018ff067819 */ /* 0x000fc40000011606 */
        /* <DEDUP_REMOVED lines=11> */
.L_x_986:
[----:B------:R-:W-:Y:S01]  /*0dc0*/  IMAD.MOV.U32 R6, RZ, RZ, 0x7f ;  /* 0x0000007fff067424 */ /* 0x000fe200078e00ff */
[----:B------:R-:W-:-:S04]  /*0dd0*/  ISETP.GT.U32.AND P0, PT, R7, 0x7f800000, PT ;  /* 0x7f8000000700780c */ /* 0x000fc80003f04070 */
[----:B------:R-:W-:-:S09]  /*0de0*/  SEL R6, R6, 0x7c, P0 ;  /* 0x0000007c06067807 */ /* 0x000fd20000000000 */
.L_x_987:
[----:B------:R-:W-:Y:S05]  /*0df0*/  BSYNC B0 ;  /* 0x0000000000007941 */ /* 0x000fea0003800000 */
.L_x_985:
        /* <DEDUP_REMOVED lines=17> */
.L_x_989:
[----:B------:R-:W-:Y:S01]  /*0f10*/  IMAD.MOV.U32 R6, RZ, RZ, 0x7f ;  /* 0x0000007fff067424 */ /* 0x000fe200078e00ff */
[----:B------:R-:W-:-:S04]  /*0f20*/  ISETP.GT.U32.AND P0, PT, R12, 0x7f800000, PT ;  /* 0x7f8000000c00780c */ /* 0x000fc80003f04070 */
[----:B------:R-:W-:-:S09]  /*0f30*/  SEL R6, R6, 0x7c, P0 ;  /* 0x0000007c06067807 */ /* 0x000fd20000000000 */
.L_x_990:
[----:B------:R-:W-:Y:S05]  /*0f40*/  BSYNC B0 ;  /* 0x0000000000007941 */ /* 0x000fea0003800000 */
.L_x_988:
        /* <DEDUP_REMOVED lines=17> */
.L_x_992:
[----:B------:R-:W-:Y:S01]  /*1060*/  IMAD.MOV.U32 R6, RZ, RZ, 0x7f ;  /* 0x0000007fff067424 */ /* 0x000fe200078e00ff */
[----:B------:R-:W-:-:S04]  /*1070*/  ISETP.GT.U32.AND P0, PT, R13, 0x7f800000, PT ;  /* 0x7f8000000d00780c */ /* 0x000fc80003f04070 */
[----:B------:R-:W-:-:S09]  /*1080*/  SEL R6, R6, 0x7c, P0 ;  /* 0x0000007c06067807 */ /* 0x000fd20000000000 */
.L_x_993:
[----:B------:R-:W-:Y:S05]  /*1090*/  BSYNC B0 ;  /* 0x0000000000007941 */ /* 0x000fea0003800000 */
.L_x_991:
        /* <DEDUP_REMOVED lines=19> */
.L_x_995:
        /* <DEDUP_REMOVED lines=11> */
.L_x_7819:


//--------------------- .text._ZN2at6native55_GLOBAL__N__de093ff9_22_ForeachBinaryOpList_cu_a911ec4325multi_tensor_apply_kernelINS1_18TensorListMetadataILi2EEENS1_14UnaryOpFunctorIN3c1011Float8_e5m2ELi2ELi1ELi1EEEJNS0_4CopyIS7_S7_EEEEEvT_T0_DpT1_ --------------------------
	.section	.text._ZN2at6native55_GLOBAL__N__de093ff9_22_ForeachBinaryOpList_cu_a911ec4325multi_tensor_apply_kernelINS1_18TensorListMetadataILi2EEENS1_14UnaryOpFunctorIN3c1011Float8_e5m2ELi2ELi1ELi1EEEJNS0_4CopyIS7_S7_EEEEEvT_T0_DpT1_,"ax",@progbits
	.align	128
.text._ZN2at6native55_GLOBAL__N__de093ff9_22_ForeachBinaryOpList_cu_a911ec4325multi_tensor_apply_kernelINS1_18TensorListMetadataILi2EEENS1_14UnaryOpFunctorIN3c1011Float8_e5m2ELi2ELi1ELi1EEEJNS0_4CopyIS7_S7_EEEEEvT_T0_DpT1_:
        .type           _ZN2at6native55_GLOBAL__N__de093ff9_22_ForeachBinaryOpList_cu_a911ec4325multi_tensor_apply_kernelINS1_18TensorListMetadataILi2EEENS1_14UnaryOpFunctorIN3c1011Float8_e5m2ELi2ELi1ELi1EEEJNS0_4CopyIS7_S7_EEEEEvT_T0_DpT1_,@function
        .size           _ZN2at6native55_GLOBAL__N__de093ff9_22_ForeachBinaryOpList_cu_a911ec4325multi_tensor_apply_kernelINS1_18TensorListMetadataILi2EEENS1_14UnaryOpFunctorIN3c1011Float8_e5m2ELi2ELi1ELi1EEEJNS0_4CopyIS7_S7_EEEEEvT_T0_DpT1_,(.L_x_7820 - _ZN2at6native55_GLOBAL__N__de093ff9_22_ForeachBinaryOpList_cu_a911ec4325multi_tensor_apply_kernelINS1_18TensorListMetadataILi2EEENS1_14UnaryOpFunctorIN3c1011Float8_e5m2ELi2ELi1ELi1EEEJNS0_4CopyIS7_S7_EEEEEvT_T0_DpT1_)
        .other          _ZN2at6native55_GLOBAL__N__de093ff9_22_ForeachBinaryOpList_cu_a911ec4325multi_tensor_apply_kernelINS1_18TensorListMetadataILi2EEENS1_14UnaryOpFunctorIN3c1011Float8_e5m2ELi2ELi1ELi1EEEJNS0_4CopyIS7_S7_EEEEEvT_T0_DpT1_,@"STO_CUDA_ENTRY STV_DEFAULT"
_ZN2at6native55_GLOBAL__N__de093ff9_22_ForeachBinaryOpList_cu_a911ec4325multi_tensor_apply_kernelINS1_18TensorListMetadataILi2EEENS1_14UnaryOpFunctorIN3c1011Float8_e5m2ELi2ELi1ELi1EEEJNS0_4CopyIS7_S7_EEEEEvT_T0_DpT1_:
        /* <DEDUP_REMOVED lines=27> */
.L_x_1009:
[----:B0-----:R-:W-:Y:S02]  /*01b0*/  IADD3 R22, P1, R13, R10, RZ ;  /* 0x0000000a0d167210 */ /* 0x001fe40007f3e0ff */
[----:B--2---:R-:W-:Y:S02]  /*01c0*/  PRMT R27, RZ, 0x7610, R27 ;  /* 0x00007610ff1b7816 */ /* 0x004fe4000000001b */
[C---:B------:R-:W-:Y:S01]  /*01d0*/  ISETP.GE.U32.AND P0, PT, R22.reuse, 0x10000, PT ;  /* 0x000100001600780c */ /* 0x040fe20003f06070 */
[----:B------:R-:W-:Y:S01]  /*01e0*/  IMAD.X R8, RZ, RZ, R11, P1 ;  /* 0x000000ffff087224 */ /* 0x000fe200008e060b */
[----:B------:R-:W-:-:S04]  /*01f0*/  ISETP.LT.U32.AND P1, PT, R22, R14, PT ;  /* 0x0000000e1600720c */ /* 0x000fc80003f21070 */
[----:B------:R-:W-:-:S04]  /*0200*/  ISETP.GE.U32.AND.EX P0, PT, R8, RZ, PT, P0 ;  /* 0x000000ff0800720c */ /* 0x000fc80003f06100 */
[----:B------:R-:W-:-:S13]  /*0210*/  ISETP.LT.AND.EX P0, PT, R8, R15, !P0, P1 ;  /* 0x0000000f0800720c */ /* 0x000fda0004701310 */
[----:B------:R-:W-:-:S05]  /*0220*/  @P0 IADD3 R2, P1, R22, R16, RZ ;  /* 0x0000001016020210 */ /* 0x000fca0007f3e0ff */
[----:B------:R-:W-:-:S05]  /*0230*/  @P0 IMAD.X R3, R8, 0x1, R19, P1 ;  /* 0x0000000108030824 */ /* 0x000fca00008e0613 */
[----:B------:R0:W2:Y:S01]  /*0240*/  @P0 LDG.E.U8 R27, desc[UR4][R2.64] ;  /* 0x00000004021b0981 */ /* 0x0000a2000c1e1100 */
[CC--:B-1----:R-:W-:Y:S01]  /*0250*/  IADD3 R25, P2, R12.reuse, R22.reuse, RZ ;  /* 0x000000160c197210 */ /* 0x0c2fe20007f5e0ff */
[C---:B------:R-:W-:Y:S01]  /*0260*/  IMAD R9, R12.reuse, 0x3, RZ ;  /* 0x000000030c097824 */ /* 0x040fe200078e02ff */
[-C--:B------:R-:W-:Y:S02]  /*0270*/  LEA R23, P4, R12, R22.reuse, 0x1 ;  /* 0x000000160c177211 */ /* 0x080fe400078808ff */
[----:B------:R-:W-:Y:S01]  /*0280*/  ISETP.GE.U32.AND P1, PT, R25, 0x10000, PT ;  /* 0x000100001900780c */ /* 0x000fe20003f26070 */
[--C-:B------:R-:W-:Y:S01]  /*0290*/  IMAD.X R0, RZ, RZ, R8.reuse, P2 ;  /* 0x000000ffff007224 */ /* 0x100fe200010e0608 */
[----:B------:R-:W-:Y:S01]  /*02a0*/  ISETP.GE.U32.AND P2, PT, R23, 0x10000, PT ;  /* 0x000100001700780c */ /* 0x000fe20003f46070 */
[----:B------:R-:W-:Y:S01]  /*02b0*/  IMAD.X R18, RZ, RZ, R8, P4 ;  /* 0x000000ffff127224 */ /* 0x000fe200020e0608 */
[----:B------:R-:W-:Y:S02]  /*02c0*/  IADD3 R9, P5, R9, R22, RZ ;  /* 0x0000001609097210 */ /* 0x000fe40007fbe0ff */
[----:B------:R-:W-:-:S02]  /*02d0*/  ISETP.LT.U32.AND P3, PT, R25, R14, PT ;  /* 0x0000000e1900720c */ /* 0x000fc40003f61070 */
[----:B------:R-:W-:Y:S01]  /*02e0*/  ISETP.GE.U32.AND.EX P1, PT, R0, RZ, PT, P1 ;  /* 0x000000ff0000720c */ /* 0x000fe20003f26110 */
[----:B------:R-:W-:Y:S01]  /*02f0*/  IMAD.X R20, RZ, RZ, R8, P5 ;  /* 0x000000ffff147224 */ /* 0x000fe200028e0608 */
[----:B------:R-:W-:Y:S02]  /*0300*/  ISETP.LT.U32.AND P4, PT, R23, R14, PT ;  /* 0x0000000e1700720c */ /* 0x000fe40003f81070 */
[----:B------:R-:W-:Y:S02]  /*0310*/  ISETP.GE.U32.AND.EX P2, PT, R18, RZ, PT, P2 ;  /* 0x000000ff1200720c */ /* 0x000fe40003f46120 */
[-C--:B------:R-:W-:Y:S02]  /*0320*/  ISETP.LT.AND.EX P1, PT, R0, R15.reuse, !P1, P3 ;  /* 0x0000000f0000720c */ /* 0x080fe40004f21330 */
[----:B------:R-:W-:Y:S02]  /*0330*/  ISETP.GE.U32.AND P3, PT, R9, 0x10000, PT ;  /* 0x000100000900780c */ /* 0x000fe40003f66070 */
[----:B------:R-:W-:-:S02]  /*0340*/  ISETP.LT.AND.EX P2, PT, R18, R15, !P2, P4 ;  /* 0x0000000f1200720c */ /* 0x000fc40005741340 */
[----:B------:R-:W-:Y:S02]  /*0350*/  ISETP.LT.U32.AND P4, PT, R9, R14, PT ;  /* 0x0000000e0900720c */ /* 0x000fe40003f81070 */
[C---:B------:R-:W-:Y:S02]  /*0360*/  ISETP.GE.U32.AND.EX P3, PT, R20.reuse, RZ, PT, P3 ;  /* 0x000000ff1400720c */ /* 0x040fe40003f66130 */
[----:B------:R-:W-:Y:S02]  /*0370*/  PRMT R24, RZ, 0x7610, R24 ;  /* 0x00007610ff187816 */ /* 0x000fe40000000018 */
[----:B------:R-:W-:Y:S02]  /*0380*/  ISETP.LT.AND.EX P3, PT, R20, R15, !P3, P4 ;  /* 0x0000000f1400720c */ /* 0x000fe40005f61340 */
[----:B------:R-:W-:Y:S02]  /*0390*/  PRMT R28, RZ, 0x7610, R28 ;  /* 0x00007610ff1c7816 */ /* 0x000fe4000000001c */
[----:B------:R-:W-:-:S02]  /*03a0*/  @P1 IADD3 R4, P5, R25, R16, RZ ;  /* 0x0000001019041210 */ /* 0x000fc40007fbe0ff */
[----:B0-----:R-:W-:-:S03]  /*03b0*/  @P2 IADD3 R2, P4, R23, R16, RZ ;  /* 0x0000001017022210 */ /* 0x001fc60007f9e0ff */
[--C-:B------:R-:W-:Y:S02]  /*03c0*/  @P1 IMAD.X R5, R0, 0x1, R19.reuse, P5 ;  /* 0x0000000100051824 */ /* 0x100fe400028e0613 */
[----:B------:R-:W-:Y:S02]  /*03d0*/  @P2 IMAD.X R3, R18, 0x1, R19, P4 ;  /* 0x0000000112032824 */ /* 0x000fe400020e0613 */
[----:B------:R-:W-:Y:S01]  /*03e0*/  @P3 IADD3 R6, P4, R9, R16, RZ ;  /* 0x0000001009063210 */ /* 0x000fe20007f9e0ff */
[----:B------:R-:W5:Y:S01]  /*03f0*/  @P1 LDG.E.U8 R24, desc[UR4][R4.64] ;  /* 0x0000000404181981 */ /* 0x000f62000c1e1100 */
[----:B------:R-:W-:-:S03]  /*0400*/  PRMT R26, RZ, 0x7610, R26 ;  /* 0x00007610ff1a7816 */ /* 0x000fc6000000001a */
[----:B------:R-:W-:-:S03]  /*0410*/  @P3 IMAD.X R7, R20, 0x1, R19, P4 ;  /* 0x0000000114073824 */ /* 0x000fc600020e0613 */
[----:B------:R0:W5:Y:S04]  /*0420*/  @P2 LDG.E.U8 R26, desc[UR4][R2.64] ;  /* 0x00000004021a2981 */ /* 0x000168000c1e1100 */
[----:B------:R1:W5:Y:S01]  /*0430*/  @P3 LDG.E.U8 R28, desc[UR4][R6.64] ;  /* 0x00000004061c3981 */ /* 0x000362000c1e1100 */
[----:B------:R-:W-:Y:S01]  /*0440*/  BSSY B0, `(.L_x_997) ;  /* 0x000001c000007945 */ /* 0x000fe20003800000 */
[----:B--2---:R-:W-:-:S05]  /*0450*/  LOP3.LUT R27, R27, 0xffff, RZ, 0xc0, !PT ;  /* 0x0000ffff1b1b7812 */ /* 0x004fca00078ec0ff */
[C---:B------:R-:W-:Y:S01]  /*0460*/  IMAD.SHL.U32 R29, R27.reuse, 0x2000000, RZ ;  /* 0x020000001b1d7824 */ /* 0x040fe200078e00ff */
[----:B------:R-:W-:-:S04]  /*0470*/  LOP3.LUT R27, R27, 0xff, RZ, 0xc0, !PT ;  /* 0x000000ff1b1b7812 */ /* 0x000fc800078ec0ff */
[----:B------:R-:W-:Y:S01]  /*0480*/  ISETP.GE.U32.AND P4, PT, R29, 0x8000000, PT ;  /* 0x080000001d00780c */ /* 0x000fe20003f86070 */
[----:B0-----:R-:W-:-:S12]  /*0490*/  IMAD.SHL.U32 R2, R27, 0x1000000, RZ ;  /* 0x010000001b027824 */ /* 0x001fd800078e00ff */
[C---:B------:R-:W-:Y:S02]  /*04a0*/  @!P4 IMAD.SHL.U32 R4, R27.reuse, 0x100, RZ ;  /* 0x000001001b04c824 */ /* 0x040fe400078e00ff */
[----:B------:R-:W-:-:S03]  /*04b0*/  @P4 IMAD.SHL.U32 R5, R27, 0x200000, RZ ;  /* 0x002000001b054824 */ /* 0x000fc600078e00ff */
[----:B------:R-:W-:Y:S02]  /*04c0*/  @!P4 LOP3.LUT R4, R4, 0x7f00, RZ, 0xc0, !PT ;  /* 0x00007f000404c812 */ /* 0x000fe400078ec0ff */
[----:B------:R-:W-:Y:S02]  /*04d0*/  @P4 LOP3.LUT R5, R5, 0x70000000, RZ, 0xfc, !PT ;  /* 0x7000000005054812 */ /* 0x000fe400078efcff */
[----:B------:R-:W-:-:S03]  /*04e0*/  @!P4 LOP3.LUT R4, R4, 0x3f000000, RZ, 0xfc, !PT ;  /* 0x3f0000000404c812 */ /* 0x000fc600078efcff */
[----:B------:R-:W-:Y:S02]  /*04f0*/  @P4 FMUL.FTZ R3, R5, 1.9259299443872358531e-34 ;  /* 0x0780000005034820 */ /* 0x000fe40000410000 */
[----:B------:R-:W-:-:S05]  /*0500*/  @!P4 FADD.FTZ R3, R4, -0.5 ;  /* 0xbf0000000403c421 */ /* 0x000fca0000010000 */
[C---:B------:R-:W-:Y:S02]  /*0510*/  LOP3.LUT R4, R3.reuse, 0x7fffffff, RZ, 0xc0, !PT ;  /* 0x7fffffff03047812 */ /* 0x040fe400078ec0ff */
[----:B------:R-:W-:Y:S02]  /*0520*/  LOP3.LUT R2, R3, 0x80000000, R2, 0xf8, !PT ;  /* 0x8000000003027812 */ /* 0x000fe400078ef802 */
[----:B------:R-:W-:-:S13]  /*0530*/  ISETP.GT.U32.AND P4, PT, R4, 0x477fffff, PT ;  /* 0x477fffff0400780c */ /* 0x000fda0003f84070 */
[----:B-1----:R-:W-:Y:S05]  /*0540*/  @P4 BRA `(.L_x_998) ;  /* 0x0000000000204947 */ /* 0x002fea0003800000 */
        /* <DEDUP_REMOVED lines=8> */
.L_x_998:
[----:B------:R-:W-:Y:S01]  /*05d0*/  IMAD.MOV.U32 R27, RZ, RZ, 0x7f ;  /* 0x0000007fff1b7424 */ /* 0x000fe200078e00ff */
[----:B------:R-:W-:-:S04]  /*05e0*/  ISETP.GT.U32.AND P4, PT, R4, 0x7f800000, PT ;  /* 0x7f8000000400780c */ /* 0x000fc80003f84070 */
[----:B------:R-:W-:-:S09]  /*05f0*/  SEL R27, R27, 0x7c, P4 ;  /* 0x0000007c1b1b7807 */ /* 0x000fd20002000000 */
.L_x_999:
[----:B------:R-:W-:Y:S05]  /*0600*/  BSYNC B0 ;  /* 0x0000000000007941 */ /* 0x000fea0003800000 */
.L_x_997:
[----:B-----5:R-:W-:Y:S01]  /*0610*/  LOP3.LUT R24, R24, 0xffff, RZ, 0xc0, !PT ;  /* 0x0000ffff18187812 */ /* 0x020fe200078ec0ff */
[----:B------:R-:W-:Y:S01]  /*0620*/  BSSY B0, `(.L_x_1000) ;  /* 0x000001e000007945 */ /* 0x000fe20003800000 */
[----:B------:R-:W-:Y:S02]  /*0630*/  LOP3.LUT R2, R2, 0x80000000, RZ, 0xc0, !PT ;  /* 0x8000000002027812 */ /* 0x000fe400078ec0ff */
[C---:B------:R-:W-:Y:S01]  /*0640*/  LOP3.LUT R4, R24.reuse, 0xff, RZ, 0xc0, !PT ;  /* 0x000000ff18047812 */ /* 0x040fe200078ec0ff */
[----:B------:R-:W-:Y:S01]  /*0650*/  IMAD.SHL.U32 R3, R24, 0x2000000, RZ ;  /* 0x0200000018037824 */ /* 0x000fe200078e00ff */
[----:B------:R-:W-:-:S04]  /*0660*/  SHF.R.U32.HI R2, RZ, 0x18, R2 ;  /* 0x00000018ff027819 */ /* 0x000fc80000011602 */
[----:B------:R-:W-:Y:S02]  /*0670*/  ISETP.GE.U32.AND P4, PT, R3, 0x8000000, PT ;  /* 0x080000000300780c */ /* 0x000fe40003f86070 */
[----:B------:R-:W-:-:S11]  /*0680*/  LOP3.LUT R27, R27, R2, RZ, 0xfc, !PT ;  /* 0x000000021b1b7212 */ /* 0x000fd600078efcff */
[C---:B------:R-:W-:Y:S02]  /*0690*/  @!P4 IMAD.SHL.U32 R3, R4.reuse, 0x100, RZ ;  /* 0x000001000403c824 */ /* 0x040fe400078e00ff */
[C---:B------:R-:W-:Y:S02]  /*06a0*/  @P4 IMAD.SHL.U32 R5, R4.reuse, 0x200000, RZ ;  /* 0x0020000004054824 */ /* 0x040fe400078e00ff */
[----:B------:R-:W-:Y:S01]  /*06b0*/  IMAD.SHL.U32 R4, R4, 0x1000000, RZ ;  /* 0x0100000004047824 */ /* 0x000fe200078e00ff */
        /* <DEDUP_REMOVED lines=17> */
.L_x_1001:
[----:B------:R-:W-:Y:S01]  /*07d0*/  IMAD.MOV.U32 R29, RZ, RZ, 0x7f ;  /* 0x0000007fff1d7424 */ /* 0x000fe200078e00ff */
[----:B------:R-:W-:-:S04]  /*07e0*/  ISETP.GT.U32.AND P4, PT, R5, 0x7f800000, PT ;  /* 0x7f8000000500780c */ /* 0x000fc80003f84070 */
[----:B------:R-:W-:-:S09]  /*07f0*/  SEL R29, R29, 0x7c, P4 ;  /* 0x0000007c1d1d7807 */ /* 0x000fd20002000000 */
.L_x_1002:
[----:B------:R-:W-:Y:S05]  /*0800*/  BSYNC B0 ;  /* 0x0000000000007941 */ /* 0x000fea0003800000 */
.L_x_1000:
[----:B------:R-:W-:Y:S01]  /*0810*/  LOP3.LUT R26, R26, 0xffff, RZ, 0xc0, !PT ;  /* 0x0000ffff1a1a7812 */ /* 0x000fe200078ec0ff */
        /* <DEDUP_REMOVED lines=27> */
.L_x_1004:
[----:B------:R-:W-:Y:S01]  /*09d0*/  IMAD.MOV.U32 R24, RZ, RZ, 0x7f ;  /* 0x0000007fff187424 */ /* 0x000fe200078e00ff */
[----:B------:R-:W-:-:S04]  /*09e0*/  ISETP.GT.U32.AND P4, PT, R5, 0x7f800000, PT ;  /* 0x7f8000000500780c */ /* 0x000fc80003f84070 */
[----:B------:R-:W-:-:S09]  /*09f0*/  SEL R24, R24, 0x7c, P4 ;  /* 0x0000007c18187807 */ /* 0x000fd20002000000 */
.L_x_1005:
[----:B------:R-:W-:Y:S05]  /*0a00*/  BSYNC B0 ;  /* 0x0000000000007941 */ /* 0x000fea0003800000 */
.L_x_1003:
[----:B------:R-:W-:Y:S01]  /*0a10*/  LOP3.LUT R28, R28, 0xffff, RZ, 0xc0, !PT ;  /* 0x0000ffff1c1c7812 */ /* 0x000fe200078ec0ff */
[----:B------:R-:W-:Y:S01]  /*0a20*/  BSSY B0, `(.L_x_1006) ;  /* 0x000001e000007945 */ /* 0x000fe20003800000 */
[----:B------:R-:W-:Y:S02]  /*0a30*/  LOP3.LUT R2, R2, 0x80000000, RZ, 0xc0, !PT ;  /* 0x8000000002027812 */ /* 0x000fe400078ec0ff */
[C---:B------:R-:W-:Y:S01]  /*0a40*/  LOP3.LUT R4, R28.reuse, 0xff, RZ, 0xc0, !PT ;  /* 0x000000ff1c047812 */ /* 0x040fe200078ec0ff */
[----:B------:R-:W-:Y:S01]  /*0a50*/  IMAD.SHL.U32 R3, R28, 0x2000000, RZ ;  /* 0x020000001c037824 */ /* 0x000fe200078e00ff */
[----:B------:R-:W-:-:S03]  /*0a60*/  SHF.R.U32.HI R7, RZ, 0x18, R2 ;  /* 0x00000018ff077819 */ /* 0x000fc60000011602 */
[----:B------:R-:W-:Y:S01]  /*0a70*/  IMAD.SHL.U32 R2, R4, 0x1000000, RZ ;  /* 0x0100000004027824 */ /* 0x000fe200078e00ff */
[----:B------:R-:W-:Y:S02]  /*0a80*/  ISETP.GE.U32.AND P4, PT, R3, 0x8000000, PT ;  /* 0x080000000300780c */ /* 0x000fe40003f86070 */
[----:B------:R-:W-:-:S11]  /*0a90*/  LOP3.LUT R24, R24, R7, RZ, 0xfc, !PT ;  /* 0x0000000718187212 */ /* 0x000fd600078efcff */
        /* <DEDUP_REMOVED lines=19> */
.L_x_1007:
[----:B------:R-:W-:Y:S01]  /*0bd0*/  ISETP.GT.U32.AND P4, PT, R5, 0x7f800000, PT ;  /* 0x7f8000000500780c */ /* 0x000fe20003f84070 */
[----:B------:R-:W-:-:S05]  /*0be0*/  IMAD.MOV.U32 R5, RZ, RZ, 0x7f ;  /* 0x0000007fff057424 */ /* 0x000fca00078e00ff */
[----:B------:R-:W-:-:S07]  /*0bf0*/  SEL R5, R5, 0x7c, P4 ;  /* 0x0000007c05057807 */ /* 0x000fce0002000000 */
.L_x_1008:
[----:B------:R-:W-:Y:S05]  /*0c00*/  BSYNC B0 ;  /* 0x0000000000007941 */ /* 0x000fea0003800000 */
.L_x_1006:
[----:B------:R-:W-:Y:S01]  /*0c10*/  LOP3.LUT R3, R2, 0x80000000, RZ, 0xc0, !PT ;  /* 0x8000000002037812 */ /* 0x000fe200078ec0ff */
[----:B------:R-:W-:Y:S01]  /*0c20*/  IMAD.WIDE.U32 R10, R12, 0x4, R10 ;  /* 0x000000040c0a7825 */ /* 0x000fe200078e000a */
[-C--:B------:R-:W-:Y:S02]  /*0c30*/  @P0 IADD3 R2, P6, R22, R21.reuse, RZ ;  /* 0x0000001516020210 */ /* 0x080fe40007fde0ff */
[----:B------:R-:W-:Y:S02]  /*0c40*/  SHF.R.U32.HI R22, RZ, 0x18, R3 ;  /* 0x00000018ff167819 */ /* 0x000fe40000011603 */
[-C--:B------:R-:W-:Y:S01]  /*0c50*/  @P1 IADD3 R4, P5, R25, R21.reuse, RZ ;  /* 0x0000001519041210 */ /* 0x080fe20007fbe0ff */
[----:B------:R-:W-:Y:S01]  /*0c60*/  @P0 IMAD.X R3, R8, 0x1, R17, P6 ;  /* 0x0000000108030824 */ /* 0x000fe200030e0611 */
[-C--:B------:R-:W-:Y:S02]  /*0c70*/  @P2 IADD3 R6, P4, R23, R21.reuse, RZ ;  /* 0x0000001517062210 */ /* 0x080fe40007f9e0ff */
[----:B------:R-:W-:-:S02]  /*0c80*/  @P3 IADD3 R8, P6, R9, R21, RZ ;  /* 0x0000001509083210 */ /* 0x000fc40007fde0ff */
[----:B------:R-:W-:Y:S01]  /*0c90*/  LOP3.LUT R23, R5, R22, RZ, 0xfc, !PT ;  /* 0x0000001605177212 */ /* 0x000fe200078efcff */
[--C-:B------:R-:W-:Y:S01]  /*0ca0*/  @P1 IMAD.X R5, R0, 0x1, R17.reuse, P5 ;  /* 0x0000000100051824 */ /* 0x100fe200028e0611 */
[----:B------:R2:W-:Y:S01]  /*0cb0*/  @P0 STG.E.U8 desc[UR4][R2.64], R27 ;  /* 0x0000001b02000986 */ /* 0x0005e2000c101104 */
[--C-:B------:R-:W-:Y:S01]  /*0cc0*/  @P2 IMAD.X R7, R18, 0x1, R17.reuse, P4 ;  /* 0x0000000112072824 */ /* 0x100fe200020e0611 */
[----:B------:R-:W-:Y:S01]  /*0cd0*/  ISETP.GE.U32.AND P0, PT, R10, 0x10000, PT ;  /* 0x000100000a00780c */ /* 0x000fe20003f06070 */
[----:B------:R-:W-:Y:S01]  /*0ce0*/  @P3 IMAD.X R9, R20, 0x1, R17, P6 ;  /* 0x0000000114093824 */ /* 0x000fe200030e0611 */
[----:B------:R2:W-:Y:S01]  /*0cf0*/  @P1 STG.E.U8 desc[UR4][R4.64], R29 ;  /* 0x0000001d04001986 */ /* 0x0005e2000c101104 */
[----:B------:R-:W-:Y:S02]  /*0d00*/  ISETP.LT.U32.AND P1, PT, R10, R14, PT ;  /* 0x0000000e0a00720c */ /* 0x000fe40003f21070 */
[C---:B------:R-:W-:Y:S01]  /*0d10*/  ISETP.GE.U32.AND.EX P0, PT, R11.reuse, RZ, PT, P0 ;  /* 0x000000ff0b00720c */ /* 0x040fe20003f06100 */
[----:B------:R2:W-:Y:S01]  /*0d20*/  @P2 STG.E.U8 desc[UR4][R6.64], R24 ;  /* 0x0000001806002986 */ /* 0x0005e2000c101104 */
[----:B------:R-:W-:-:S03]  /*0d30*/  ISETP.LT.AND.EX P1, PT, R11, R15, PT, P1 ;  /* 0x0000000f0b00720c */ /* 0x000fc60003f21310 */
[----:B------:R2:W-:Y:S10]  /*0d40*/  @P3 STG.E.U8 desc[UR4][R8.64], R23 ;  /* 0x0000001708003986 */ /* 0x0005f4000c101104 */
[----:B------:R-:W-:Y:S05]  /*0d50*/  @!P0 BRA P1, `(.L_x_1009) ;  /* 0xfffffff400148947 */ /* 0x000fea000083ffff */
[----:B------:R-:W-:Y:S05]  /*0d60*/  EXIT ;  /* 0x000000000000794d */ /* 0x000fea0003800000 */
.L_x_996:
        /* <DEDUP_REMOVED lines=8> */
.L_x_1022:
[C---:B------:R-:W-:Y:S01]  /*0df0*/  IMAD.SHL.U32 R4, R0.reuse, 0x4, RZ ;  /* 0x0000000400047824 */ /* 0x040fe200078e00ff */
[----:B------:R-:W-:-:S04]  /*0e00*/  SHF.L.U64.HI R2, R0, 0x2, R3 ;  /* 0x0000000200027819 */ /* 0x000fc80000010203 */
[----:B------:R-:W-:-:S05]  /*0e10*/  IADD3 R6, P0, R4, R16, RZ ;  /* 0x0000001004067210 */ /* 0x000fca0007f1e0ff */
[----:B------:R-:W-:-:S05]  /*0e20*/  IMAD.X R7, R2, 0x1, R19, P0 ;  /* 0x0000000102077824 */ /* 0x000fca00000e0613 */
[----:B------:R-:W2:Y:S01]  /*0e30*/  LDG.E R10, desc[UR4][R6.64] ;  /* 0x00000004060a7981 */ /* 0x000ea2000c1e1900 */
[----:B------:R-:W-:Y:S01]  /*0e40*/  BSSY B0, `(.L_x_1010) ;  /* 0x000001f000007945 */ /* 0x000fe20003800000 */
[C---:B--2---:R-:W-:Y:S02]  /*0e50*/  PRMT R11, R10.reuse, 0x7770, RZ ;  /* 0x000077700a0b7816 */ /* 0x044fe400000000ff */
[C---:B------:R-:W-:Y:S02]  /*0e60*/  PRMT R7, R10.reuse, 0x7771, RZ ;  /* 0x000077710a077816 */ /* 0x040fe400000000ff */
[----:B------:R-:W-:Y:S01]  /*0e70*/  PRMT R6, R10, 0x7772, RZ ;  /* 0x000077720a067816 */ /* 0x000fe200000000ff */
        /* <DEDUP_REMOVED lines=9> */
[----:B------:R-:W-:Y:S02]  /*0f10*/  IMAD.SHL.U32 R8, R11, 0x1000000, RZ ;  /* 0x010000000b087824 */ /* 0x000fe400078e00ff */
[----:B------:R-:W-:Y:S01]  /*0f20*/  @!P0 FADD.FTZ R9, R5, -0.5 ;  /* 0xbf00000005098421 */ /* 0x000fe20000010000 */
[----:B------:R-:W-:-:S04]  /*0f30*/  PRMT R5, R10, 0x7773, RZ ;  /* 0x000077730a057816 */ /* 0x000fc800000000ff */
        /* <DEDUP_REMOVED lines=12> */
.L_x_1011:
[----:B------:R-:W-:Y:S01]  /*1000*/  IMAD.MOV.U32 R9, RZ, RZ, 0x7f ;  /* 0x0000007fff097424 */ /* 0x000fe200078e00ff */
[----:B------:R-:W-:-:S04]  /*1010*/  ISETP.GT.U32.AND P0, PT, R12, 0x7f800000, PT ;  /* 0x7f8000000c00780c */ /* 0x000fc80003f04070 */
[----:B------:R-:W-:-:S09]  /*1020*/  SEL R9, R9, 0x7c, P0 ;  /* 0x0000007c09097807 */ /* 0x000fd20000000000 */
.L_x_1012:
[----:B------:R-:W-:Y:S05]  /*1030*/  BSYNC B0 ;  /* 0x0000000000007941 */ /* 0x000fea0003800000 */
.L_x_1010:
[----:B------:R-:W-:Y:S01]  /*1040*/  IMAD.SHL.U32 R10, R7, 0x2000000, RZ ;  /* 0x02000000070a7824 */ /* 0x000fe200078e00ff */
[----:B------:R-:W-:Y:S01]  /*1050*/  LOP3.LUT R8, R8, 0x80000000, RZ, 0xc0, !PT ;  /* 0x8000000008087812 */ /* 0x000fe200078ec0ff */
[----:B------:R-:W-:Y:S03]  /*1060*/  BSSY B0, `(.L_x_1013) ;  /* 0x000001b000007945 */ /* 0x000fe60003800000 */
[----:B------:R-:W-:Y:S02]  /*1070*/  ISETP.GE.U32.AND P0, PT, R10, 0x8000000, PT ;  /* 0x080000000a00780c */ /* 0x000fe40003f06070 */
[----:B------:R-:W-:-:S11]  /*1080*/  SHF.R.U32.HI R8, RZ, 0x18, R8 ;  /* 0x00000018ff087819 */ /* 0x000fd60000011608 */
[C---:B------:R-:W-:Y:S02]  /*1090*/  @!P0 IMAD.SHL.U32 R10, R7.reuse, 0x100, RZ ;  /* 0x00000100070a8824 */ /* 0x040fe400078e00ff */
[----:B------:R-:W-:-:S03]  /*10a0*/  @P0 IMAD.SHL.U32 R11, R7, 0x200000, RZ ;  /* 0x00200000070b0824 */ /* 0x000fc600078e00ff */
[----:B------:R-:W-:Y:S02]  /*10b0*/  @!P0 LOP3.LUT R10, R10, 0x7f00, RZ, 0xc0, !PT ;  /* 0x00007f000a0a8812 */ /* 0x000fe400078ec0ff */
[----:B------:R-:W-:Y:S02]  /*10c0*/  @P0 LOP3.LUT R11, R11, 0x70000000, RZ, 0xfc, !PT ;  /* 0x700000000b0b0812 */ /* 0x000fe400078efcff */
[----:B------:R-:W-:-:S03]  /*10d0*/  @!P0 LOP3.LUT R10, R10, 0x3f000000, RZ, 0xfc, !PT ;  /* 0x3f0000000a0a8812 */ /* 0x000fc600078efcff */
[----:B------:R-:W-:Y:S02]  /*10e0*/  @P0 FMUL.FTZ R11, R11, 1.9259299443872358531e-34 ;  /* 0x078000000b0b0820 */ /* 0x000fe40000410000 */
[----:B------:R-:W-:Y:S01]  /*10f0*/  @!P0 FADD.FTZ R11, R10, -0.5 ;  /* 0xbf0000000a0b8421 */ /* 0x000fe20000010000 */
[----:B------:R-:W-:Y:S01]  /*1100*/  IMAD.SHL.U32 R10, R7, 0x1000000, RZ ;  /* 0x01000000070a7824 */ /* 0x000fe200078e00ff */
[----:B------:R-:W-:-:S03]  /*1110*/  LOP3.LUT R7, R9, R8, RZ, 0xfc, !PT ;  /* 0x0000000809077212 */ /* 0x000fc600078efcff */
        /* <DEDUP_REMOVED lines=12> */
.L_x_1014:
[----:B------:R-:W-:Y:S01]  /*11e0*/  IMAD.MOV.U32 R9, RZ, RZ, 0x7f ;  /* 0x0000007fff097424 */ /* 0x000fe200078e00ff */
[----:B------:R-:W-:-:S04]  /*11f0*/  ISETP.GT.U32.AND P0, PT, R12, 0x7f800000, PT ;  /* 0x7f8000000c00780c */ /* 0x000fc80003f04070 */
[----:B------:R-:W-:-:S09]  /*1200*/  SEL R9, R9, 0x7c, P0 ;  /* 0x0000007c09097807 */ /* 0x000fd20000000000 */
.L_x_1015:
[----:B------:R-:W-:Y:S05]  /*1210*/  BSYNC B0 ;  /* 0x0000000000007941 */ /* 0x000fea0003800000 */
.L_x_1013:
        /* <DEDUP_REMOVED lines=26> */
.L_x_1017:
[----:B------:R-:W-:Y:S01]  /*13c0*/  IMAD.MOV.U32 R9, RZ, RZ, 0x7f ;  /* 0x0000007fff097424 */ /* 0x000fe200078e00ff */
[----:B------:R-:W-:-:S04]  /*13d0*/  ISETP.GT.U32.AND P0, PT, R12, 0x7f800000, PT ;  /* 0x7f8000000c00780c */ /* 0x000fc80003f04070 */
[----:B------:R-:W-:-:S09]  /*13e0*/  SEL R9, R9, 0x7c, P0 ;  /* 0x0000007c09097807 */ /* 0x000fd20000000000 */
.L_x_1018:
[----:B------:R-:W-:Y:S05]  /*13f0*/  BSYNC B0 ;  /* 0x0000000000007941 */ /* 0x000fea0003800000 */
.L_x_1016:
[----:B------:R-:W-:Y:S01]  /*1400*/  IMAD.SHL.U32 R10, R5, 0x2000000, RZ ;  /* 0x02000000050a7824 */ /* 0x000fe200078e00ff */
[----:B------:R-:W-:Y:S01]  /*1410*/  LOP3.LUT R8, R8, 0x80000000, RZ, 0xc0, !PT ;  /* 0x8000000008087812 */ /* 0x000fe200078ec0ff */
[----:B------:R-:W-:Y:S03]  /*1420*/  BSSY B0, `(.L_x_1019) ;  /* 0x000001b000007945 */ /* 0x000fe60003800000 */
[----:B------:R-:W-:Y:S02]  /*1430*/  ISETP.GE.U32.AND P0, PT, R10, 0x8000000, PT ;  /* 0x080000000a00780c */ /* 0x000fe40003f06070 */
[----:B------:R-:W-:-:S04]  /*1440*/  SHF.R.U32.HI R8, RZ, 0x18, R8 ;  /* 0x00000018ff087819 */ /* 0x000fc80000011608 */
[----:B------:R-:W-:-:S07]  /*1450*/  LOP3.LUT R9, R9, R8, RZ, 0xfc, !PT ;  /* 0x0000000809097212 */ /* 0x000fce00078efcff */
[C---:B------:R-:W-:Y:S02]  /*1460*/  @!P0 IMAD.SHL.U32 R10, R5.reuse, 0x100, RZ ;  /* 0x00000100050a8824 */ /* 0x040fe400078e00ff */
[----:B------:R-:W-:-:S03]  /*1470*/  @P0 IMAD.SHL.U32 R11, R5, 0x200000, RZ ;  /* 0x00200000050b0824 */ /* 0x000fc600078e00ff */
[----:B------:R-:W-:Y:S02]  /*1480*/  @!P0 LOP3.LUT R10, R10, 0x7f00, RZ, 0xc0, !PT ;  /* 0x00007f000a0a8812 */ /* 0x000fe400078ec0ff */
[----:B------:R-:W-:Y:S02]  /*1490*/  @P0 LOP3.LUT R11, R11, 0x70000000, RZ, 0xfc, !PT ;  /* 0x700000000b0b0812 */ /* 0x000fe400078efcff */
[----:B------:R-:W-:-:S03]  /*14a0*/  @!P0 LOP3.LUT R10, R10, 0x3f000000, RZ, 0xfc, !PT ;  /* 0x3f0000000a0a8812 */ /* 0x000fc600078efcff */
[----:B------:R-:W-:Y:S02]  /*14b0*/  @P0 FMUL.FTZ R11, R11, 1.9259299443872358531e-34 ;  /* 0x078000000b0b0820 */ /* 0x000fe40000410000 */
[----:B------:R-:W-:Y:S01]  /*14c0*/  @!P0 FADD.FTZ R11, R10, -0.5 ;  /* 0xbf0000000a0b8421 */ /* 0x000fe20000010000 */
[----:B------:R-:W-:-:S04]  /*14d0*/  IMAD.SHL.U32 R10, R5, 0x1000000, RZ ;  /* 0x01000000050a7824 */ /* 0x000fc800078e00ff */
        /* <DEDUP_REMOVED lines=12> */
.L_x_1020:
[----:B------:R-:W-:Y:S01]  /*15a0*/  IMAD.MOV.U32 R5, RZ, RZ, 0x7f ;  /* 0x0000007fff057424 */ /* 0x000fe200078e00ff */
[----:B------:R-:W-:-:S04]  /*15b0*/  ISETP.GT.U32.AND P0, PT, R12, 0x7f800000, PT ;  /* 0x7f8000000c00780c */ /* 0x000fc80003f04070 */
[----:B------:R-:W-:-:S09]  /*15c0*/  SEL R5, R5, 0x7c, P0 ;  /* 0x0000007c05057807 */ /* 0x000fd20000000000 */
.L_x_1021:
[----:B------:R-:W-:Y:S05]  /*15d0*/  BSYNC B0 ;  /* 0x0000000000007941 */ /* 0x000fea0003800000 */
.L_x_1019:
[----:B------:R-:W-:Y:S02]  /*15e0*/  LOP3.LUT R8, R10, 0x80000000, RZ, 0xc0, !PT ;  /* 0x800000000a087812 */ /* 0x000fe400078ec0ff */
[----:B------:R-:W-:Y:S02]  /*15f0*/  IADD3 R4, P0, R4, R21, RZ ;  /* 0x0000001504047210 */ /* 0x000fe40007f1e0ff */
[----:B------:R-:W-:Y:S02]  /*1600*/  SHF.R.U32.HI R8, RZ, 0x18, R8 ;  /* 0x00000018ff087819 */ /* 0x000fe40000011608 */
[----:B------:R-:W-:Y:S02]  /*1610*/  PRMT R6, R6, 0x7604, R7 ;  /* 0x0000760406067816 */ /* 0x000fe40000000007 */
[----:B------:R-:W-:Y:S01]  /*1620*/  LOP3.LUT R8, R5, R8, RZ, 0xfc, !PT ;  /* 0x0000000805087212 */ /* 0x000fe200078efcff */
[----:B------:R-:W-:Y:S01]  /*1630*/  IMAD.X R5, R2, 0x1, R17, P0 ;  /* 0x0000000102057824 */ /* 0x000fe200000e0611 */
[----:B------:R-:W-:-:S02]  /*1640*/  PRMT R7, R9, 0x7054, R6 ;  /* 0x0000705409077816 */ /* 0x000fc40000000006 */
[----:B------:R-:W-:Y:S02]  /*1650*/  IADD3 R0, P0, R0, UR6, RZ ;  /* 0x0000000600007c10 */ /* 0x000fe4000ff1e0ff */
[----:B------:R-:W-:Y:S02]  /*1660*/  PRMT R7, R8, 0x654, R7 ;  /* 0x0000065408077816 */ /* 0x000fe40000000007 */
[C---:B------:R-:W-:Y:S01]  /*1670*/  ISETP.LT.U32.AND P1, PT, R0.reuse, 0x4000, PT ;  /* 0x000040000000780c */ /* 0x040fe20003f21070 */
[----:B------:R-:W-:Y:S02]  /*1680*/  IMAD.SHL.U32 R9, R0, 0x4, RZ ;  /* 0x0000000400097824 */ /* 0x000fe400078e00ff */
[----:B------:R-:W-:Y:S01]  /*1690*/  IMAD.X R3, RZ, RZ, R3, P0 ;  /* 0x000000ffff037224 */ /* 0x000fe200000e0603 */
[----:B------:R0:W-:Y:S02]  /*16a0*/  STG.E desc[UR4][R4.64], R7 ;  /* 0x0000000704007986 */ /* 0x0001e4000c101904 */
[----:B------:R-:W-:-:S02]  /*16b0*/  ISETP.GE.U32.AND P0, PT, R9, R14, PT ;  /* 0x0000000e0900720c */ /* 0x000fc40003f06070 */
[----:B------:R-:W-:Y:S02]  /*16c0*/  SHF.L.U64.HI R2, R0, 0x2, R3 ;  /* 0x0000000200027819 */ /* 0x000fe40000010203 */
[----:B------:R-:W-:Y:S02]  /*16d0*/  ISETP.LT.U32.AND.EX P1, PT, R3, RZ, PT, P1 ;  /* 0x000000ff0300720c */ /* 0x000fe40003f21110 */
[----:B------:R-:W-:-:S13]  /*16e0*/  ISETP.GE.AND.EX P0, PT, R2, R15, PT, P0 ;  /* 0x0000000f0200720c */ /* 0x000fda0003f06300 */
[----:B0-----:R-:W-:Y:S05]  /*16f0*/  @!P0 BRA P1, `(.L_x_1022) ;  /* 0xfffffff400bc8947 */ /* 0x001fea000083ffff */
[----:B------:R-:W-:Y:S05]  /*1700*/  EXIT ;  /* 0x000000000000794d */ /* 0x000fea0003800000 */
.L_x_1023:
        /* <DEDUP_REMOVED lines=15> */
.L_x_7820:


//--------------------- .text._ZN2at6native55_GLOBAL__N__de093ff9_22_ForeachBinaryOpList_cu_a911ec4325multi_tensor_apply_kernelINS1_18TensorListMetadataILi2EEENS1_11CopyFunctorIN3c1015Float8_e4m3fnuzENS6_15Float8_e5m2fnuzELi2ELi1ELi1EEEJNS0_4CopyIS7_S8_EEEEEvT_T0_DpT1_ --------------------------
	.section	.text._ZN2at6native55_GLOBAL__N__de093ff9_22_ForeachBinaryOpList_cu_a911ec4325multi_tensor_apply_kernelINS1_18TensorListMetadataILi2EEENS1_11CopyFunctorIN3c1015Float8_e4m3fnuzENS6_15Float8_e5m2fnuzELi2ELi1ELi1EEEJNS0_4CopyIS7_S8_EEEEEvT_T0_DpT1_,"ax",@progbits
	.align	128
.text._ZN2at6native55_GLOBAL__N__de093ff9_22_ForeachBinaryOpList_cu_a911ec4325multi_tensor_apply_kernelINS1_18TensorListMetadataILi2EEENS1_11CopyFunctorIN3c1015Float8_e4m3fnuzENS6_15Float8_e5m2fnuzELi2ELi1ELi1EEEJNS0_4CopyIS7_S8_EEEEEvT_T0_DpT1_:
        .type           _ZN2at6native55_GLOBAL__N__de093ff9_22_ForeachBinaryOpList_cu_a911ec4325multi_tensor_apply_kernelINS1_18TensorListMetadataILi2EEENS1_11CopyFunctorIN3c1015Float8_e4m3fnuzENS6_15Float8_e5m2fnuzELi2ELi1ELi1EEEJNS0_4CopyIS7_S8_EEEEEvT_T0_DpT1_,@function
        .size           _ZN2at6native55_GLOBAL__N__de093ff9_22_ForeachBinaryOpList_cu_a911ec4325multi_tensor_apply_kernelINS1_18TensorListMetadataILi2EEENS1_11CopyFunctorIN3c1015Float8_e4m3fnuzENS6_15Float8_e5m2fnuzELi2ELi1ELi1EEEJNS0_4CopyIS7_S8_EEEEEvT_T0_DpT1_,(.L_x_7821 - _ZN2at6native55_GLOBAL__N__de093ff9_22_ForeachBinaryOpList_cu_a911ec4325multi_tensor_apply_kernelINS1_18TensorListMetadataILi2EEENS1_11CopyFunctorIN3c1015Float8_e4m3fnuzENS6_15Float8_e5m2fnuzELi2ELi1ELi1EEEJNS0_4CopyIS7_S8_EEEEEvT_T0_DpT1_)
        .other          _ZN2at6native55_GLOBAL__N__de093ff9_22_ForeachBinaryOpList_cu_a911ec4325multi_tensor_apply_kernelINS1_18TensorListMetadataILi2EEENS1_11CopyFunctorIN3c1015Float8_e4m3fnuzENS6_15Float8_e5m2fnuzELi2ELi1ELi1EEEJNS0_4CopyIS7_S8_EEEEEvT_T0_DpT1_,@"STO_CUDA_ENTRY STV_DEFAULT"
_ZN2at6native55_GLOBAL__N__de093ff9_22_ForeachBinaryOpList_cu_a911ec4325multi_tensor_apply_kernelINS1_18TensorListMetadataILi2EEENS1_11CopyFunctorIN3c1015Float8_e4m3fnuzENS6_15Float8_e5m2fnuzELi2ELi1ELi1EEEJNS0_4CopyIS7_S8_EEEEEvT_T0_DpT1_:
        /* <DEDUP_REMOVED lines=29> */
.L_x_1053:
        /* <DEDUP_REMOVED lines=58> */
.L_x_1028:
[----:B------:R-:W-:Y:S05]  /*0570*/  BSYNC B1 ;  /* 0x0000000000017941 */ /* 0x000fea0003800000 */
.L_x_1027:
[----:B------:R-:W-:Y:S01]  /*0580*/  IMAD.SHL.U32 R3, R3, 0x200000, RZ ;  /* 0x0020000003037824 */ /* 0x000fe200078e00ff */
[----:B------:R-:W-:-:S04]  /*0590*/  LEA R2, R2, 0x37800000, 0x17 ;  /* 0x3780000002027811 */ /* 0x000fc800078eb8ff */
[----:B------:R-:W-:-:S07]  /*05a0*/  LOP3.LUT R23, R2, R3, R23, 0xfe, !PT ;  /* 0x0000000302177212 */ /* 0x000fce00078efe17 */
.L_x_1026:
[----:B------:R-:W-:Y:S05]  /*05b0*/  BSYNC B0 ;  /* 0x0000000000007941 */ /* 0x000fea0003800000 */
.L_x_1025:
        /* <DEDUP_REMOVED lines=16> */
.L_x_1031:
[----:B------:R-:W-:-:S04]  /*06c0*/  LOP3.LUT R23, R23, 0x80000000, RZ, 0xc0, !PT ;  /* 0x8000000017177812 */ /* 0x000fc800078ec0ff */
[----:B------:R-:W-:-:S04]  /*06d0*/  SHF.R.U32.HI R23, RZ, 0x18, R23 ;  /* 0x00000018ff177819 */ /* 0x000fc80000011617 */
[----:B------:R-:W-:-:S04]  /*06e0*/  LOP3.LUT R2, R2, R23, RZ, 0xfc, !PT ;  /* 0x0000001702027212 */ /* 0x000fc800078efcff */
[----:B------:R-:W-:-:S07]  /*06f0*/  PRMT R7, R2, 0x7610, R7 ;  /* 0x0000761002077816 */ /* 0x000fce0000000007 */
.L_x_1030:
[----:B------:R-:W-:Y:S05]  /*0700*/  BSYNC B0 ;  /* 0x0000000000007941 */ /* 0x000fea0003800000 */
.L_x_1029:
        /* <DEDUP_REMOVED lines=21> */
.L_x_1035:
[----:B------:R-:W-:Y:S05]  /*0860*/  BSYNC B1 ;  /* 0x0000000000017941 */ /* 0x000fea0003800000 */
.L_x_1034:
[----:B------:R-:W-:Y:S01]  /*0870*/  LEA R5, R2, 0x37800000, 0x17 ;  /* 0x3780000002057811 */ /* 0x000fe200078eb8ff */
[----:B------:R-:W-:-:S05]  /*0880*/  IMAD.SHL.U32 R2, R3, 0x200000, RZ ;  /* 0x0020000003027824 */ /* 0x000fca00078e00ff */
[----:B------:R-:W-:-:S07]  /*0890*/  LOP3.LUT R2, R5, R2, R6, 0xfe, !PT ;  /* 0x0000000205027212 */ /* 0x000fce00078efe06 */
.L_x_1033:
[----:B------:R-:W-:Y:S05]  /*08a0*/  BSYNC B0 ;  /* 0x0000000000007941 */ /* 0x000fea0003800000 */
.L_x_1032:
        /* <DEDUP_REMOVED lines=16> */
.L_x_1038:
[----:B------:R-:W-:-:S04]  /*09b0*/  LOP3.LUT R2, R2, 0x80000000, RZ, 0xc0, !PT ;  /* 0x8000000002027812 */ /* 0x000fc800078ec0ff */
[----:B------:R-:W-:-:S04]  /*09c0*/  SHF.R.U32.HI R2, RZ, 0x18, R2 ;  /* 0x00000018ff027819 */ /* 0x000fc80000011602 */
[----:B------:R-:W-:-:S04]  /*09d0*/  LOP3.LUT R2, R3, R2, RZ, 0xfc, !PT ;  /* 0x0000000203027212 */ /* 0x000fc800078efcff */
[----:B------:R-:W-:-:S07]  /*09e0*/  PRMT R26, R2, 0x7610, R26 ;  /* 0x00007610021a7816 */ /* 0x000fce000000001a */
.L_x_1037:
[----:B------:R-:W-:Y:S05]  /*09f0*/  BSYNC B0 ;  /* 0x0000000000007941 */ /* 0x000fea0003800000 */
.L_x_1036:
        /* <DEDUP_REMOVED lines=21> */
.L_x_1042:
[----:B------:R-:W-:Y:S05]  /*0b50*/  BSYNC B1 ;  /* 0x0000000000017941 */ /* 0x000fea0003800000 */
.L_x_1041:
[----:B------:R-:W-:Y:S01]  /*0b60*/  LEA R5, R2, 0x37800000, 0x17 ;  /* 0x3780000002057811 */ /* 0x000fe200078eb8ff */
[----:B------:R-:W-:-:S05]  /*0b70*/  IMAD.SHL.U32 R2, R3, 0x200000, RZ ;  /* 0x0020000003027824 */ /* 0x000fca00078e00ff */
[----:B------:R-:W-:-:S07]  /*0b80*/  LOP3.LUT R2, R5, R2, R6, 0xfe, !PT ;  /* 0x0000000205027212 */ /* 0x000fce00078efe06 */
.L_x_1040:
[----:B------:R-:W-:Y:S05]  /*0b90*/  BSYNC B0 ;  /* 0x0000000000007941 */ /* 0x000fea0003800000 */
.L_x_1039:
        /* <DEDUP_REMOVED lines=16> */
.L_x_1045:
[----:B------:R-:W-:-:S04]  /*0ca0*/  LOP3.LUT R2, R2, 0x80000000, RZ, 0xc0, !PT ;  /* 0x8000000002027812 */ /* 0x000fc800078ec0ff */
[----:B------:R-:W-:-:S04]  /*0cb0*/  SHF.R.U32.HI R2, RZ, 0x18, R2 ;  /* 0x00000018ff027819 */ /* 0x000fc80000011602 */
[----:B------:R-:W-:-:S04]  /*0cc0*/  LOP3.LUT R2, R3, R2, RZ, 0xfc, !PT ;  /* 0x0000000203027212 */ /* 0x000fc800078efcff */
[----:B------:R-:W-:-:S07]  /*0cd0*/  PRMT R24, R2, 0x7610, R24 ;  /* 0x0000761002187816 */ /* 0x000fce0000000018 */
.L_x_1044:
[----:B------:R-:W-:Y:S05]  /*0ce0*/  BSYNC B0 ;  /* 0x0000000000007941 */ /* 0x000fea0003800000 */
.L_x_1043:
        /* <DEDUP_REMOVED lines=21> */
.L_x_1049:
[----:B------:R-:W-:Y:S05]  /*0e40*/  BSYNC B1 ;  /* 0x0000000000017941 */ /* 0x000fea0003800000 */
.L_x_1048:
[----:B------:R-:W-:Y:S01]  /*0e50*/  LEA R5, R2, 0x37800000, 0x17 ;  /* 0x3780000002057811 */ /* 0x000fe200078eb8ff */
[----:B------:R-:W-:-:S05]  /*0e60*/  IMAD.SHL.U32 R2, R3, 0x200000, RZ ;  /* 0x0020000003027824 */ /* 0x000fca00078e00ff */
[----:B------:R-:W-:-:S07]  /*0e70*/  LOP3.LUT R2, R5, R2, R6, 0xfe, !PT ;  /* 0x0000000205027212 */ /* 0x000fce00078efe06 */
.L_x_1047:
[----:B------:R-:W-:Y:S05]  /*0e80*/  BSYNC B0 ;  /* 0x0000000000007941 */ /* 0x000fea0003800000 */
.L_x_1046:
        /* <DEDUP_REMOVED lines=16> */
.L_x_1052:
[----:B------:R-:W-:-:S04]  /*0f90*/  LOP3.LUT R2, R2, 0x80000000, RZ, 0xc0, !PT ;  /* 0x8000000002027812 */ /* 0x000fc800078ec0ff */
[----:B------:R-:W-:-:S04]  /*0fa0*/  SHF.R.U32.HI R2, RZ, 0x18, R2 ;  /* 0x00000018ff027819 */ /* 0x000fc80000011602 */
[----:B------:R-:W-:-:S04]  /*0fb0*/  LOP3.LUT R2, R3, R2, RZ, 0xfc, !PT ;  /* 0x0000000203027212 */ /* 0x000fc800078efcff */
[----:B------:R-:W-:-:S07]  /*0fc0*/  PRMT R23, R2, 0x7610, R23 ;  /* 0x0000761002177816 */ /* 0x000fce0000000017 */
.L_x_1051:
[----:B------:R-:W-:Y:S05]  /*0fd0*/  BSYNC B0 ;  /* 0x0000000000007941 */ /* 0x000fea0003800000 */
.L_x_1050:
        /* <DEDUP_REMOVED lines=19> */
.L_x_1024:
        /* <DEDUP_REMOVED lines=8> */
.L_x_1082:
        /* <DEDUP_REMOVED lines=31> */
.L_x_1057:
[----:B------:R-:W-:Y:S05]  /*1380*/  BSYNC B1 ;  /* 0x0000000000017941 */ /* 0x000fea0003800000 */
.L_x_1056:
[----:B------:R-:W-:Y:S01]  /*1390*/  IMAD.SHL.U32 R8, R8, 0x200000, RZ ;  /* 0x0020000008087824 */ /* 0x000fe200078e00ff */
[----:B------:R-:W-:-:S04]  /*13a0*/  LEA R10, R7, 0x37800000, 0x17 ;  /* 0x37800000070a7811 */ /* 0x000fc800078eb8ff */
[----:B------:R-:W-:-:S07]  /*13b0*/  LOP3.LUT R10, R10, R8, R11, 0xfe, !PT ;  /* 0x000000080a0a7212 */ /* 0x000fce00078efe0b */
.L_x_1055:
[----:B------:R-:W-:Y:S05]  /*13c0*/  BSYNC B0 ;  /* 0x0000000000007941 */ /* 0x000fea0003800000 */
.L_x_1054:
        /* <DEDUP_REMOVED lines=16> */
.L_x_1060:
[----:B------:R-:W-:-:S04]  /*14d0*/  LOP3.LUT R10, R10, 0x80000000, RZ, 0xc0, !PT ;  /* 0x800000000a0a7812 */ /* 0x000fc800078ec0ff */
[----:B------:R-:W-:-:S04]  /*14e0*/  SHF.R.U32.HI R7, RZ, 0x18, R10 ;  /* 0x00000018ff077819 */ /* 0x000fc8000001160a */
[----:B------:R-:W-:-:S07]  /*14f0*/  LOP3.LUT R7, R8, R7, RZ, 0xfc, !PT ;  /* 0x0000000708077212 */ /* 0x000fce00078efcff */
.L_x_1059:
[----:B------:R-:W-:Y:S05]  /*1500*/  BSYNC B0 ;  /* 0x0000000000007941 */ /* 0x000fea0003800000 */
.L_x_1058:
        /* <DEDUP_REMOVED lines=22> */
.L_x_1064:
[----:B------:R-:W-:Y:S05]  /*1670*/  BSYNC B1 ;  /* 0x0000000000017941 */ /* 0x000fea0003800000 */
.L_x_1063:
[----:B------:R-:W-:Y:S01]  /*1680*/  IMAD.SHL.U32 R6, R6, 0x200000, RZ ;  /* 0x0020000006067824 */ /* 0x000fe200078e00ff */
[----:B------:R-:W-:-:S04]  /*1690*/  LEA R9, R8, 0x37800000, 0x17 ;  /* 0x3780000008097811 */ /* 0x000fc800078eb8ff */
[----:B------:R-:W-:-:S07]  /*16a0*/  LOP3.LUT R8, R9, R6, R10, 0xfe, !PT ;  /* 0x0000000609087212 */ /* 0x000fce00078efe0a */
.L_x_1062:
[----:B------:R-:W-:Y:S05]  /*16b0*/  BSYNC B0 ;  /* 0x0000000000007941 */ /* 0x000fea0003800000 */
.L_x_1061:
        /* <DEDUP_REMOVED lines=16> */
.L_x_1067:
[----:B------:R-:W-:-:S04]  /*17c0*/  LOP3.LUT R8, R8, 0x80000000, RZ, 0xc0, !PT ;  /* 0x8000000008087812 */ /* 0x000fc800078ec0ff */
[----:B------:R-:W-:-:S04]  /*17d0*/  SHF.R.U32.HI R8, RZ, 0x18, R8 ;  /* 0x00000018ff087819 */ /* 0x000fc80000011608 */
[----:B------:R-:W-:-:S04]  /*17e0*/  LOP3.LUT R8, R9, R8, RZ, 0xfc, !PT ;  /* 0x0000000809087212 */ /* 0x000fc800078efcff */
[----:B------:R-:W-:-:S07]  /*17f0*/  PRMT R6, R8, 0x7610, R6 ;  /* 0x0000761008067816 */ /* 0x000fce0000000006 */
.L_x_1066:
[----:B------:R-:W-:Y:S05]  /*1800*/  BSYNC B0 ;  /* 0x0000000000007941 */ /* 0x000fea0003800000 */
.L_x_1065:
        /* <DEDUP_REMOVED lines=22> */
.L_x_1071:
[----:B------:R-:W-:Y:S05]  /*1970*/  BSYNC B1 ;  /* 0x0000000000017941 */ /* 0x000fea0003800000 */
.L_x_1070:
[----:B------:R-:W-:Y:S01]  /*1980*/  IMAD.SHL.U32 R5, R5, 0x200000, RZ ;  /* 0x0020000005057824 */ /* 0x000fe200078e00ff */
[----:B------:R-:W-:-:S04]  /*1990*/  LEA R8, R8, 0x37800000, 0x17 ;  /* 0x3780000008087811 */ /* 0x000fc800078eb8ff */
[----:B------:R-:W-:-:S07]  /*19a0*/  LOP3.LUT R8, R8, R5, R11, 0xfe, !PT ;  /* 0x0000000508087212 */ /* 0x000fce00078efe0b */
.L_x_1069:
[----:B------:R-:W-:Y:S05]  /*19b0*/  BSYNC B0 ;  /* 0x0000000000007941 */ /* 0x000fea0003800000 */
.L_x_1068:
        /* <DEDUP_REMOVED lines=16> */
.L_x_1074:
[----:B------:R-:W-:-:S04]  /*1ac0*/  LOP3.LUT R8, R8, 0x80000000, RZ, 0xc0, !PT ;  /* 0x8000000008087812 */ /* 0x000fc800078ec0ff */
[----:B------:R-:W-:-:S04]  /*1ad0*/  SHF.R.U32.HI R8, RZ, 0x18, R8 ;  /* 0x00000018ff087819 */ /* 0x000fc80000011608 */
[----:B------:R-:W-:-:S04]  /*1ae0*/  LOP3.LUT R8, R9, R8, RZ, 0xfc, !PT ;  /* 0x0000000809087212 */ /* 0x000fc800078efcff */
[----:B------:R-:W-:-:S07]  /*1af0*/  PRMT R5, R8, 0x7610, R5 ;  /* 0x0000761008057816 */ /* 0x000fce0000000005 */
.L_x_1073:
[----:B------:R-:W-:Y:S05]  /*1b00*/  BSYNC B0 ;  /* 0x0000000000007941 */ /* 0x000fea0003800000 */
.L_x_1072:
        /* <DEDUP_REMOVED lines=22> */
.L_x_1078:
[----:B------:R-:W-:Y:S05]  /*1c70*/  BSYNC B1 ;  /* 0x0000000000017941 */ /* 0x000fea0003800000 */
.L_x_1077:
[----:B------:R-:W-:Y:S01]  /*1c80*/  IMAD.SHL.U32 R4, R4, 0x200000, RZ ;  /* 0x0020000004047824 */ /* 0x000fe200078e00ff */
[----:B------:R-:W-:-:S04]  /*1c90*/  LEA R9, R8, 0x37800000, 0x17 ;  /* 0x3780000008097811 */ /* 0x000fc800078eb8ff */
[----:B------:R-:W-:-:S07]  /*1ca0*/  LOP3.LUT R8, R9, R4, R10, 0xfe, !PT ;  /* 0x0000000409087212 */ /* 0x000fce00078efe0a */
.L_x_1076:
[----:B------:R-:W-:Y:S05]  /*1cb0*/  BSYNC B0 ;  /* 0x0000000000007941 */ /* 0x000fea0003800000 */
.L_x_1075:
        /* <DEDUP_REMOVED lines=16> */
.L_x_1081:
[----:B------:R-:W-:-:S04]  /*1dc0*/  LOP3.LUT R8, R8, 0x80000000, RZ, 0xc0, !PT ;  /* 0x8000000008087812 */ /* 0x000fc800078ec0ff */
[----:B------:R-:W-:-:S04]  /*1dd0*/  SHF.R.U32.HI R9, RZ, 0x18, R8 ;  /* 0x00000018ff097819 */ /* 0x000fc80000011608 */
[----:B------:R-:W-:-:S07]  /*1de0*/  LOP3.LUT R9, R4, R9, RZ, 0xfc, !PT ;  /* 0x0000000904097212 */ /* 0x000fce00078efcff */
.L_x_1080:
[----:B------:R-:W-:Y:S05]  /*1df0*/  BSYNC B0 ;  /* 0x0000000000007941 */ /* 0x000fea0003800000 */
.L_x_1079:
        /* <DEDUP_REMOVED lines=16> */
.L_x_1083:
        /* <DEDUP_REMOVED lines=16> */
.L_x_7821:


//--------------------- .text._ZN2at6native55_GLOBAL__N__de093ff9_22_ForeachBinaryOpList_cu_a911ec4325multi_tensor_apply_kernelINS1_18TensorListMetadataILi2EEENS1_11CopyFunctorIN3c1015Float8_e4m3fnuzENS6_11Float8_e5m2ELi2ELi1ELi1EEEJNS0_4CopyIS7_S8_EEEEEvT_T0_DpT1_ --------------------------
	.section	.text._ZN2at6native55_GLOBAL__N__de093ff9_22_ForeachBinaryOpList_cu_a911ec4325multi_tensor_apply_kernelINS1_18TensorListMetadataILi2EEENS1_11CopyFunctorIN3c1015Float8_e4m3fnuzENS6_11Float8_e5m2ELi2ELi1ELi1EEEJNS0_4CopyIS7_S8_EEEEEvT_T0_DpT1_,"ax",@progbits
	.align	128
.text._ZN2at6native55_GLOBAL__N__de093ff9_22_ForeachBinaryOpList_cu_a911ec4325multi_tensor_apply_kernelINS1_18TensorListMetadataILi2EEENS1_11CopyFunctorIN3c1015Float8_e4m3fnuzENS6_11Float8_e5m2ELi2ELi1ELi1EEEJNS0_4CopyIS7_S8_EEEEEvT_T0_DpT1_:
        .type           _ZN2at6native55_GLOBAL__N__de093ff9_22_ForeachBinaryOpList_cu_a911ec4325multi_tensor_apply_kernelINS1_18TensorListMetadataILi2EEENS1_11CopyFunctorIN3c1015Float8_e4m3fnuzENS6_11Float8_e5m2ELi2ELi1ELi1EEEJNS0_4CopyIS7_S8_EEEEEvT_T0_DpT1_,@function
        .size           _ZN2at6native55_GLOBAL__N__de093ff9_22_ForeachBinaryOpList_cu_a911ec4325multi_tensor_apply_kernelINS1_18TensorListMetadataILi2EEENS1_11CopyFunctorIN3c1015Float8_e4m3fnuzENS6_11Float8_e5m2ELi2ELi1ELi1EEEJNS0_4CopyIS7_S8_EEEEEvT_T0_DpT1_,(.L_x_7822 - _ZN2at6native55_GLOBAL__N__de093ff9_22_ForeachBinaryOpList_cu_a911ec4325multi_tensor_apply_kernelINS1_18TensorListMetadataILi2EEENS1_11CopyFunctorIN3c1015Float8_e4m3fnuzENS6_11Float8_e5m2ELi2ELi1ELi1EEEJNS0_4CopyIS7_S8_EEEEEvT_T0_DpT1_)
        .other          _ZN2at6native55_GLOBAL__N__de093ff9_22_ForeachBinaryOpList_cu_a911ec4325multi_tensor_apply_kernelINS1_18TensorListMetadataILi2EEENS1_11CopyFunctorIN3c1015Float8_e4m3fnuzENS6_11Float8_e5m2ELi2ELi1ELi1EEEJNS0_4CopyIS7_S8_EEEEEvT_T0_DpT1_,@"STO_CUDA_ENTRY STV_DEFAULT"
_ZN2at6native55_GLOBAL__N__de093ff9_22_ForeachBinaryOpList_cu_a911ec4325multi_tensor_apply_kernelINS1_18TensorListMetadataILi2EEENS1_11CopyFunctorIN3c1015Float8_e4m3fnuzENS6_11Float8_e5m2ELi2ELi1ELi1EEEJNS0_4CopyIS7_S8_EEEEEvT_T0_DpT1_:
        /* <DEDUP_REMOVED lines=29> */
.L_x_1097:
        /* <DEDUP_REMOVED lines=62> */
.L_x_1087:
[----:B------:R-:W-:-:S05]  /*05b0*/  IMAD.SHL.U32 R3, R18, 0x1000000, RZ ;  /* 0x0100000012037824 */ /* 0x000fca00078e00ff */
[----:B------:R-:W-:-:S04]  /*05c0*/  LOP3.LUT R3, R3, 0x80000000, R22, 0xc8, !PT ;  /* 0x8000000003037812 */ /* 0x000fc800078ec816 */
[----:B------:R-:W-:-:S04]  /*05d0*/  SHF.R.U32.HI R3, RZ, 0x18, R3 ;  /* 0x00000018ff037819 */ /* 0x000fc80000011603 */
[----:B------:R-:W-:-:S04]  /*05e0*/  LOP3.LUT R2, R2, R3, RZ, 0xfc, !PT ;  /* 0x0000000302027212 */ /* 0x000fc800078efcff */
[----:B------:R-:W-:-:S07]  /*05f0*/  PRMT R7, R2, 0x7610, R7 ;  /* 0x0000761002077816 */ /* 0x000fce0000000007 */
.L_x_1086:
[----:B------:R-:W-:Y:S05]  /*0600*/  BSYNC B0 ;  /* 0x0000000000007941 */ /* 0x000fea0003800000 */
.L_x_1085:
        /* <DEDUP_REMOVED lines=25> */
.L_x_1090:
[----:B------:R-:W-:-:S05]  /*07a0*/  IMAD.SHL.U32 R5, R20, 0x1000000, RZ ;  /* 0x0100000014057824 */ /* 0x000fca00078e00ff */
[----:B------:R-:W-:-:S04]  /*07b0*/  LOP3.LUT R5, R5, 0x80000000, R2, 0xc8, !PT ;  /* 0x8000000005057812 */ /* 0x000fc800078ec802 */
[----:B------:R-:W-:-:S04]  /*07c0*/  SHF.R.U32.HI R2, RZ, 0x18, R5 ;  /* 0x00000018ff027819 */ /* 0x000fc80000011605 */
[----:B------:R-:W-:-:S04]  /*07d0*/  LOP3.LUT R2, R3, R2, RZ, 0xfc, !PT ;  /* 0x0000000203027212 */ /* 0x000fc800078efcff */
[----:B------:R-:W-:-:S07]  /*07e0*/  PRMT R17, R2, 0x7610, R17 ;  /* 0x0000761002117816 */ /* 0x000fce0000000011 */
.L_x_1089:
[----:B------:R-:W-:Y:S05]  /*07f0*/  BSYNC B0 ;  /* 0x0000000000007941 */ /* 0x000fea0003800000 */
.L_x_1088:
        /* <DEDUP_REMOVED lines=25> */
.L_x_1093:
[----:B------:R-:W-:-:S05]  /*0990*/  IMAD.SHL.U32 R5, R14, 0x1000000, RZ ;  /* 0x010000000e057824 */ /* 0x000fca00078e00ff */
[----:B------:R-:W-:-:S04]  /*09a0*/  LOP3.LUT R5, R5, 0x80000000, R2, 0xc8, !PT ;  /* 0x8000000005057812 */ /* 0x000fc800078ec802 */
[----:B------:R-:W-:-:S04]  /*09b0*/  SHF.R.U32.HI R2, RZ, 0x18, R5 ;  /* 0x00000018ff027819 */ /* 0x000fc80000011605 */
[----:B------:R-:W-:-:S04]  /*09c0*/  LOP3.LUT R2, R3, R2, RZ, 0xfc, !PT ;  /* 0x0000000203027212 */ /* 0x000fc800078efcff */
[----:B------:R-:W-:-:S07]  /*09d0*/  PRMT R22, R2, 0x7610, R22 ;  /* 0x0000761002167816 */ /* 0x000fce0000000016 */
.L_x_1092:
[----:B------:R-:W-:Y:S05]  /*09e0*/  BSYNC B0 ;  /* 0x0000000000007941 */ /* 0x000fea0003800000 */
.L_x_1091:
        /* <DEDUP_REMOVED lines=25> */
.L_x_1096:
[----:B------:R-:W-:-:S05]  /*0b80*/  IMAD.SHL.U32 R5, R15, 0x1000000, RZ ;  /* 0x010000000f057824 */ /* 0x000fca00078e00ff */
[----:B------:R-:W-:-:S04]  /*0b90*/  LOP3.LUT R5, R5, 0x80000000, R2, 0xc8, !PT ;  /* 0x8000000005057812 */ /* 0x000fc800078ec802 */
[----:B------:R-:W-:-:S04]  /*0ba0*/  SHF.R.U32.HI R2, RZ, 0x18, R5 ;  /* 0x00000018ff027819 */ /* 0x000fc80000011605 */
[----:B------:R-:W-:-:S04]  /*0bb0*/  LOP3.LUT R2, R3, R2, RZ, 0xfc, !PT ;  /* 0x0000000203027212 */ /* 0x000fc800078efcff */
[----:B------:R-:W-:-:S07]  /*0bc0*/  PRMT R25, R2, 0x7610, R25 ;  /* 0x0000761002197816 */ /* 0x000fce0000000019 */
.L_x_1095:
[----:B------:R-:W-:Y:S05]  /*0bd0*/  BSYNC B0 ;  /* 0x0000000000007941 */ /* 0x000fea0003800000 */
.L_x_1094:
        /* <DEDUP_REMOVED lines=19> */
.L_x_1084:
        /* <DEDUP_REMOVED lines=8> */
.L_x_1110:
        /* <DEDUP_REMOVED lines=35> */
.L_x_1100:
[----:B------:R-:W-:-:S05]  /*0fc0*/  IMAD.SHL.U32 R7, R11, 0x1000000, RZ ;  /* 0x010000000b077824 */ /* 0x000fca00078e00ff */
[----:B------:R-:W-:-:S04]  /*0fd0*/  LOP3.LUT R7, R7, 0x80000000, R8, 0xc8, !PT ;  /* 0x8000000007077812 */ /* 0x000fc800078ec808 */
[----:B------:R-:W-:-:S04]  /*0fe0*/  SHF.R.U32.HI R8, RZ, 0x18, R7 ;  /* 0x00000018ff087819 */ /* 0x000fc80000011607 */
[----:B------:R-:W-:-:S04]  /*0ff0*/  LOP3.LUT R8, R9, R8, RZ, 0xfc, !PT ;  /* 0x0000000809087212 */ /* 0x000fc800078efcff */
[----:B------:R-:W-:-:S07]  /*1000*/  PRMT R7, R8, 0x7610, R7 ;  /* 0x0000761008077816 */ /* 0x000fce0000000007 */
.L_x_1099:
[----:B------:R-:W-:Y:S05]  /*1010*/  BSYNC B0 ;  /* 0x0000000000007941 */ /* 0x000fea0003800000 */
.L_x_1098:
        /* <DEDUP_REMOVED lines=25> */
.L_x_1103:
[----:B------:R-:W-:-:S05]  /*11b0*/  IMAD.SHL.U32 R6, R6, 0x1000000, RZ ;  /* 0x0100000006067824 */ /* 0x000fca00078e00ff */
[----:B------:R-:W-:-:S04]  /*11c0*/  LOP3.LUT R6, R6, 0x80000000, R9, 0xc8, !PT ;  /* 0x8000000006067812 */ /* 0x000fc800078ec809 */
[----:B------:R-:W-:-:S04]  /*11d0*/  SHF.R.U32.HI R6, RZ, 0x18, R6 ;  /* 0x00000018ff067819 */ /* 0x000fc80000011606 */
[----:B------:R-:W-:-:S04]  /*11e0*/  LOP3.LUT R6, R11, R6, RZ, 0xfc, !PT ;  /* 0x000000060b067212 */ /* 0x000fc800078efcff */
[----:B------:R-:W-:-:S07]  /*11f0*/  PRMT R8, R6, 0x7610, R8 ;  /* 0x0000761006087816 */ /* 0x000fce0000000008 */
.L_x_1102:
[----:B------:R-:W-:Y:S05]  /*1200*/  BSYNC B0 ;  /* 0x0000000000007941 */ /* 0x000fea0003800000 */
.L_x_1101:
        /* <DEDUP_REMOVED lines=25> */
.L_x_1106:
[----:B------:R-:W-:-:S05]  /*13a0*/  IMAD.SHL.U32 R6, R5, 0x1000000, RZ ;  /* 0x0100000005067824 */ /* 0x000fca00078e00ff */
[----:B------:R-:W-:-:S04]  /*13b0*/  LOP3.LUT R6, R6, 0x80000000, R9, 0xc8, !PT ;  /* 0x8000000006067812 */ /* 0x000fc800078ec809 */
[----:B------:R-:W-:-:S04]  /*13c0*/  SHF.R.U32.HI R6, RZ, 0x18, R6 ;  /* 0x00000018ff067819 */ /* 0x000fc80000011606 */
[----:B------:R-:W-:-:S07]  /*13d0*/  LOP3.LUT R6, R11, R6, RZ, 0xfc, !PT ;  /* 0x000000060b067212 */ /* 0x000fce00078efcff */
.L_x_1105:
[----:B------:R-:W-:Y:S05]  /*13e0*/  BSYNC B0 ;  /* 0x0000000000007941 */ /* 0x000fea0003800000 */
.L_x_1104:
        /* <DEDUP_REMOVED lines=25> */
.L_x_1109:
[----:B------:R-:W-:-:S05]  /*1580*/  IMAD.SHL.U32 R4, R4, 0x1000000, RZ ;  /* 0x0100000004047824 */ /* 0x000fca00078e00ff */
[----:B------:R-:W-:-:S04]  /*1590*/  LOP3.LUT R4, R4, 0x80000000, R9, 0xc8, !PT ;  /* 0x8000000004047812 */ /* 0x000fc800078ec809 */
[----:B------:R-:W-:-:S04]  /*15a0*/  SHF.R.U32.HI R4, RZ, 0x18, R4 ;  /* 0x00000018ff047819 */ /* 0x000fc80000011604 */
[----:B------:R-:W-:-:S04]  /*15b0*/  LOP3.LUT R4, R5, R4, RZ, 0xfc, !PT ;  /* 0x0000000405047212 */ /* 0x000fc800078efcff */
[----:B------:R-:W-:-:S07]  /*15c0*/  PRMT R11, R4, 0x7610, R11 ;  /* 0x00007610040b7816 */ /* 0x000fce000000000b */
.L_x_1108:
[----:B------:R-:W-:Y:S05]  /*15d0*/  BSYNC B0 ;  /* 0x0000000000007941 */ /* 0x000fea0003800000 */
.L_x_1107:
        /* <DEDUP_REMOVED lines=16> */
.L_x_1111:
        /* <DEDUP_REMOVED lines=10> */
.L_x_7822:


//--------------------- .text._ZN2at6native55_GLOBAL__N__de093ff9_22_ForeachBinaryOpList_cu_a911ec4325multi_tensor_apply_kernelINS1_18TensorListMetadataILi2EEENS1_11CopyFunctorIN3c1015Float8_e4m3fnuzENS6_13Float8_e4m3fnELi2ELi1ELi1EEEJNS0_4CopyIS7_S8_EEEEEvT_T0_DpT1_ --------------------------
	.section	.text._ZN2at6native55_GLOBAL__N__de093ff9_22_ForeachBinaryOpList_cu_a911ec4325multi_tensor_apply_kernelINS1_18TensorListMetadataILi2EEENS1_11CopyFunctorIN3c1015Float8_e4m3fnuzENS6_13Float8_e4m3fnELi2ELi1ELi1EEEJNS0_4CopyIS7_S8_EEEEEvT_T0_DpT1_,"ax",@progbits
	.align	128
.text._ZN2at6native55_GLOBAL__N__de093ff9_22_ForeachBinaryOpList_cu_a911ec4325multi_tensor_apply_kernelINS1_18TensorListMetadataILi2EEENS1_11CopyFunctorIN3c1015Float8_e4m3fnuzENS6_13Float8_e4m3fnELi2ELi1ELi1EEEJNS0_4CopyIS7_S8_EEEEEvT_T0_DpT1_:
        .type           _ZN2at6native55_GLOBAL__N__de093ff9_22_ForeachBinaryOpList_cu_a911ec4325multi_tensor_apply_kernelINS1_18TensorListMetadataILi2EEENS1_11CopyFunctorIN3c1015Float8_e4m3fnuzENS6_13Float8_e4m3fnELi2ELi1ELi1EEEJNS0_4CopyIS7_S8_EEEEEvT_T0_DpT1_,@function
        .size           _ZN2at6native55_GLOBAL__N__de093ff9_22_ForeachBinaryOpList_cu_a911ec4325multi_tensor_apply_kernelINS1_18TensorListMetadataILi2EEENS1_11CopyFunctorIN3c1015Float8_e4m3fnuzENS6_13Float8_e4m3fnELi2ELi1ELi1EEEJNS0_4CopyIS7_S8_EEEEEvT_T0_DpT1_,(.L_x_7823 - _ZN2at6native55_GLOBAL__N__de093ff9_22_ForeachBinaryOpList_cu_a911ec4325multi_tensor_apply_kernelINS1_18TensorListMetadataILi2EEENS1_11CopyFunctorIN3c1015Float8_e4m3fnuzENS6_13Float8_e4m3fnELi2ELi1ELi1EEEJNS0_4CopyIS7_S8_EEEEEvT_T0_DpT1_)
        .other          _ZN2at6native55_GLOBAL__N__de093ff9_22_ForeachBinaryOpList_cu_a911ec4325multi_tensor_apply_kernelINS1_18TensorListMetadataILi2EEENS1_11CopyFunctorIN3c1015Float8_e4m3fnuzENS6_13Float8_e4m3fnELi2ELi1ELi1EEEJNS0_4CopyIS7_S8_EEEEEvT_T0_DpT1_,@"STO_CUDA_ENTRY STV_DEFAULT"
_ZN2at6native55_GLOBAL__N__de093ff9_22_ForeachBinaryOpList_cu_a911ec4325multi_tensor_apply_kernelINS1_18TensorListMetadataILi2EEENS1_11CopyFunctorIN3c1015Float8_e4m3fnuzENS6_13Float8_e4m3fnELi2ELi1ELi1EEEJNS0_4CopyIS7_S8_EEEEEvT_T0_DpT1_:
        /* <DEDUP_REMOVED lines=29> */
.L_x_1125:
        /* <DEDUP_REMOVED lines=71> */
.L_x_1115:
[----:B------:R-:W-:-:S04]  /*0640*/  LOP3.LUT R3, R3, 0x80000000, R22, 0xc8, !PT ;  /* 0x8000000003037812 */ /* 0x000fc800078ec816 */
[----:B------:R-:W-:-:S04]  /*0650*/  SHF.R.U32.HI R3, RZ, 0x18, R3 ;  /* 0x00000018ff037819 */ /* 0x000fc80000011603 */
[----:B------:R-:W-:-:S04]  /*0660*/  LOP3.LUT R2, R2, R3, RZ, 0xfc, !PT ;  /* 0x0000000302027212 */ /* 0x000fc800078efcff */
[----:B------:R-:W-:-:S07]  /*0670*/  PRMT R7, R2, 0x7610, R7 ;  /* 0x0000761002077816 */ /* 0x000fce0000000007 */
.L_x_1114:
[----:B------:R-:W-:Y:S05]  /*0680*/  BSYNC B0 ;  /* 0x0000000000007941 */ /* 0x000fea0003800000 */
.L_x_1113:
        /* <DEDUP_REMOVED lines=31> */
.L_x_1118:
[----:B------:R-:W-:-:S04]  /*0880*/  LOP3.LUT R2, R4, 0x80000000, R2, 0xc8, !PT ;  /* 0x8000000004027812 */ /* 0x000fc800078ec802 */
[----:B------:R-:W-:-:S04]  /*0890*/  SHF.R.U32.HI R2, RZ, 0x18, R2 ;  /* 0x00000018ff027819 */ /* 0x000fc80000011602 */
[----:B------:R-:W-:-:S04]  /*08a0*/  LOP3.LUT R2, R3, R2, RZ, 0xfc, !PT ;  /* 0x0000000203027212 */ /* 0x000fc800078efcff */
[----:B------:R-:W-:-:S07]  /*08b0*/  PRMT R18, R2, 0x7610, R18 ;  /* 0x0000761002127816 */ /* 0x000fce0000000012 */
.L_x_1117:
[----:B------:R-:W-:Y:S05]  /*08c0*/  BSYNC B0 ;  /* 0x0000000000007941 */ /* 0x000fea0003800000 */
.L_x_1116:
        /* <DEDUP_REMOVED lines=34> */
.L_x_1121:
[----:B------:R-:W-:-:S04]  /*0af0*/  LOP3.LUT R2, R3, 0x80000000, R2, 0xc8, !PT ;  /* 0x8000000003027812 */ /* 0x000fc800078ec802 */
[----:B------:R-:W-:-:S04]  /*0b00*/  SHF.R.U32.HI R2, RZ, 0x18, R2 ;  /* 0x00000018ff027819 */ /* 0x000fc80000011602 */
[----:B------:R-:W-:-:S04]  /*0b10*/  LOP3.LUT R2, R5, R2, RZ, 0xfc, !PT ;  /* 0x0000000205027212 */ /* 0x000fc800078efcff */
[----:B------:R-:W-:-:S07]  /*0b20*/  PRMT R25, R2, 0x7610, R25 ;  /* 0x0000761002197816 */ /* 0x000fce0000000019 */
.L_x_1120:
[----:B------:R-:W-:Y:S05]  /*0b30*/  BSYNC B0 ;  /* 0x0000000000007941 */ /* 0x000fea0003800000 */
.L_x_1119:
        /* <DEDUP_REMOVED lines=31> */
.L_x_1124:
[----:B------:R-:W-:-:S04]  /*0d30*/  LOP3.LUT R2, R3, 0x80000000, R2, 0xc8, !PT ;  /* 0x8000000003027812 */ /* 0x000fc800078ec802 */
[----:B------:R-:W-:-:S04]  /*0d40*/  SHF.R.U32.HI R3, RZ, 0x18, R2 ;  /* 0x00000018ff037819 */ /* 0x000fc80000011602 */
[----:B------:R-:W-:-:S04]  /*0d50*/  LOP3.LUT R3, R4, R3, RZ, 0xfc, !PT ;  /* 0x0000000304037212 */ /* 0x000fc800078efcff */
[----:B------:R-:W-:-:S07]  /*0d60*/  PRMT R22, R3, 0x7610, R22 ;  /* 0x0000761003167816 */ /* 0x000fce0000000016 */
.L_x_1123:
[----:B------:R-:W-:Y:S05]  /*0d70*/  BSYNC B0 ;  /* 0x0000000000007941 */ /* 0x000fea0003800000 */
.L_x_1122:
        /* <DEDUP_REMOVED lines=19> */
.L_x_1112:
        /* <DEDUP_REMOVED lines=8> */
.L_x_1138:
        /* <DEDUP_REMOVED lines=43> */
.L_x_1128:
[----:B------:R-:W-:-:S04]  /*11e0*/  LOP3.LUT R5, R14, 0x80000000, R5, 0xc8, !PT ;  /* 0x800000000e057812 */ /* 0x000fc800078ec805 */
[----:B------:R-:W-:-:S04]  /*11f0*/  SHF.R.U32.HI R5, RZ, 0x18, R5 ;  /* 0x00000018ff057819 */ /* 0x000fc80000011605 */
[----:B------:R-:W-:-:S04]  /*1200*/  LOP3.LUT R5, R10, R5, RZ, 0xfc, !PT ;  /* 0x000000050a057212 */ /* 0x000fc800078efcff */
[----:B------:R-:W-:-:S07]  /*1210*/  PRMT R9, R5, 0x7610, R9 ;  /* 0x0000761005097816 */ /* 0x000fce0000000009 */
.L_x_1127:
[----:B------:R-:W-:Y:S05]  /*1220*/  BSYNC B0 ;  /* 0x0000000000007941 */ /* 0x000fea0003800000 */
.L_x_1126:
        /* <DEDUP_REMOVED lines=31> */
.L_x_1131:
[----:B------:R-:W-:-:S04]  /*1420*/  LOP3.LUT R5, R12, 0x80000000, R5, 0xc8, !PT ;  /* 0x800000000c057812 */ /* 0x000fc800078ec805 */
[----:B------:R-:W-:-:S04]  /*1430*/  SHF.R.U32.HI R5, RZ, 0x18, R5 ;  /* 0x00000018ff057819 */ /* 0x000fc80000011605 */
[----:B------:R-:W-:-:S04]  /*1440*/  LOP3.LUT R5, R10, R5, RZ, 0xfc, !PT ;  /* 0x000000050a057212 */ /* 0x000fc800078efcff */
[----:B------:R-:W-:-:S07]  /*1450*/  PRMT R6, R5, 0x7610, R6 ;  /* 0x0000761005067816 */ /* 0x000fce0000000006 */
.L_x_1130:
[----:B------:R-:W-:Y:S05]  /*1460*/  BSYNC B0 ;  /* 0x0000000000007941 */ /* 0x000fea0003800000 */
.L_x_1129:
        /* <DEDUP_REMOVED lines=33> */
.L_x_1134:
[----:B------:R-:W-:-:S04]  /*1680*/  LOP3.LUT R8, R13, 0x80000000, R8, 0xc8, !PT ;  /* 0x800000000d087812 */ /* 0x000fc800078ec808 */
[----:B------:R-:W-:-:S04]  /*1690*/  SHF.R.U32.HI R13, RZ, 0x18, R8 ;  /* 0x00000018ff0d7819 */ /* 0x000fc80000011608 */
[----:B------:R-:W-:-:S04]  /*16a0*/  LOP3.LUT R12, R12, R13, RZ, 0xfc, !PT ;  /* 0x0000000d0c0c7212 */ /* 0x000fc800078efcff */
[----:B------:R-:W-:-:S07]  /*16b0*/  PRMT R10, R12, 0x7610, R10 ;  /* 0x000076100c0a7816 */ /* 0x000fce000000000a */
.L_x_1133:
[----:B------:R-:W-:Y:S05]  /*16c0*/  BSYNC B0 ;  /* 0x0000000000007941 */ /* 0x000fea0003800000 */
.L_x_1132:
        /* <DEDUP_REMOVED lines=31> */
.L_x_1137:
[----:B------:R-:W-:-:S04]  /*18c0*/  LOP3.LUT R7, R13, 0x80000000, R7, 0xc8, !PT ;  /* 0x800000000d077812 */ /* 0x000fc800078ec807 */
[----:B------:R-:W-:-:S04]  /*18d0*/  SHF.R.U32.HI R7, RZ, 0x18, R7 ;  /* 0x00000018ff077819 */ /* 0x000fc80000011607 */
[----:B------:R-:W-:-:S04]  /*18e0*/  LOP3.LUT R4, R4, R7, RZ, 0xfc, !PT ;  /* 0x0000000704047212 */ /* 0x000fc800078efcff */
[----:B------:R-:W-:-:S07]  /*18f0*/  PRMT R5, R4, 0x7610, R5 ;  /* 0x0000761004057816 */ /* 0x000fce0000000005 */
.L_x_1136:
[----:B------:R-:W-:Y:S05]  /*1900*/  BSYNC B0 ;  /* 0x0000000000007941 */ /* 0x000fea0003800000 */
.L_x_1135:
        /* <DEDUP_REMOVED lines=16> */
.L_x_1139:
        /* <DEDUP_REMOVED lines=15> */
.L_x_7823:


//--------------------- .text._ZN2at6native55_GLOBAL__N__de093ff9_22_ForeachBinaryOpList_cu_a911ec4325multi_tensor_apply_kernelINS1_18TensorListMetadataILi2EEENS1_11CopyFunctorIN3c1015Float8_e4m3fnuzEbLi2ELi1ELi1EEEJNS0_4CopyIS7_bEEEEEvT_T0_DpT1_ --------------------------
	.section	.text._ZN2at6native55_GLOBAL__N__de093ff9_22_ForeachBinaryOpList_cu_a911ec4325multi_tensor_apply_kernelINS1_18TensorListMetadataILi2EEENS1_11CopyFunctorIN3c1015Float8_e4m3fnuzEbLi2ELi1ELi1EEEJNS0_4CopyIS7_bEEEEEvT_T0_DpT1_,"ax",@progbits
	.align	128
.text._ZN2at6native55_GLOBAL__N__de093ff9_22_ForeachBinaryOpList_cu_a911ec4325multi_tensor_apply_kernelINS1_18TensorListMetadataILi2EEENS1_11CopyFunctorIN3c1015Float8_e4m3fnuzEbLi2ELi1ELi1EEEJNS0_4CopyIS7_bEEEEEvT_T0_DpT1_:
        .type           _ZN2at6native55_GLOBAL__N__de093ff9_22_ForeachBinaryOpList_cu_a911ec4325multi_tensor_apply_kernelINS1_18TensorListMetadataILi2EEENS1_11CopyFunctorIN3c1015Float8_e4m3fnuzEbLi2ELi1ELi1EEEJNS0_4CopyIS7_bEEEEEvT_T0_DpT1_,@function
        .size           _ZN2at6native55_GLOBAL__N__de093ff9_22_ForeachBinaryOpList_cu_a911ec4325multi_tensor_apply_kernelINS1_18TensorListMetadataILi2EEENS1_11CopyFunctorIN3c1015Float8_e4m3fnuzEbLi2ELi1ELi1EEEJNS0_4CopyIS7_bEEEEEvT_T0_DpT1_,(.L_x_7824 - _ZN2at6native55_GLOBAL__N__de093ff9_22_ForeachBinaryOpList_cu_a911ec4325multi_tensor_apply_kernelINS1_18TensorListMetadataILi2EEENS1_11CopyFunctorIN3c1015Float8_e4m3fnuzEbLi2ELi1ELi1EEEJNS0_4CopyIS7_bEEEEEvT_T0_DpT1_)
        .other          _ZN2at6native55_GLOBAL__N__de093ff9_22_ForeachBinaryOpList_cu_a911ec4325multi_tensor_apply_kernelINS1_18TensorListMetadataILi2EEENS1_11CopyFunctorIN3c1015Float8_e4m3fnuzEbLi2ELi1ELi1EEEJNS0_4CopyIS7_bEEEEEvT_T0_DpT1_,@"STO_CUDA_ENTRY STV_DEFAULT"
_ZN2at6native55_GLOBAL__N__de093ff9_22_ForeachBinaryOpList_cu_a911ec4325multi_tensor_apply_kernelINS1_18TensorListMetadataILi2EEENS1_11CopyFunctorIN3c1015Float8_e4m3fnuzEbLi2ELi1ELi1EEEJNS0_4CopyIS7_bEEEEEvT_T0_DpT1_:
        /* <DEDUP_REMOVED lines=30> */
.L_x_1153:
        /* <DEDUP_REMOVED lines=56> */
.L_x_1143:
[----:B------:R-:W-:-:S04]  /*0560*/  LOP3.LUT R3, R21, 0x80000000, RZ, 0xc0, !PT ;  /* 0x8000000015037812 */ /* 0x000fc800078ec0ff */
[----:B------:R-:W-:-:S04]  /*0570*/  SHF.R.U32.HI R3, RZ, 0x18, R3 ;  /* 0x00000018ff037819 */ /* 0x000fc80000011603 */
[----:B------:R-:W-:-:S04]  /*0580*/  LOP3.LUT R2, R2, R3, RZ, 0xfc, !PT ;  /* 0x0000000302027212 */ /* 0x000fc800078efcff */
[----:B------:R-:W-:-:S07]  /*0590*/  PRMT R7, R2, 0x7610, R7 ;  /* 0x0000761002077816 */ /* 0x000fce0000000007 */
.L_x_1142:
[----:B------:R-:W-:Y:S05]  /*05a0*/  BSYNC B0 ;  /* 0x0000000000007941 */ /* 0x000fea0003800000 */
.L_x_1141:
        /* <DEDUP_REMOVED lines=16> */
.L_x_1146:
[----:B------:R-:W-:-:S04]  /*06b0*/  LOP3.LUT R3, R3, 0x80000000, RZ, 0xc0, !PT ;  /* 0x8000000003037812 */ /* 0x000fc800078ec0ff */
[----:B------:R-:W-:-:S04]  /*06c0*/  SHF.R.U32.HI R3, RZ, 0x18, R3 ;  /* 0x00000018ff037819 */ /* 0x000fc80000011603 */
[----:B------:R-:W-:-:S04]  /*06d0*/  LOP3.LUT R2, R2, R3, RZ, 0xfc, !PT ;  /* 0x0000000302027212 */ /* 0x000fc800078efcff */
[----:B------:R-:W-:-:S07]  /*06e0*/  PRMT R23, R2, 0x7610, R23 ;  /* 0x0000761002177816 */ /* 0x000fce0000000017 */
.L_x_1145:
[----:B------:R-:W-:Y:S05]  /*06f0*/  BSYNC B0 ;  /* 0x0000000000007941 */ /* 0x000fea0003800000 */
.L_x_1144:
        /* <DEDUP_REMOVED lines=18> */
.L_x_1149:
[----:B------:R-:W-:-:S04]  /*0820*/  LOP3.LUT R2, R2, 0x80000000, RZ, 0xc0, !PT ;  /* 0x8000000002027812 */ /* 0x000fc800078ec0ff */
[----:B------:R-:W-:-:S04]  /*0830*/  SHF.R.U32.HI R2, RZ, 0x18, R2 ;  /* 0x00000018ff027819 */ /* 0x000fc80000011602 */
[----:B------:R-:W-:-:S04]  /*0840*/  LOP3.LUT R2, R3, R2, RZ, 0xfc, !PT ;  /* 0x0000000203027212 */ /* 0x000fc800078efcff */
[----:B------:R-:W-:-:S07]  /*0850*/  PRMT R22, R2, 0x7610, R22 ;  /* 0x0000761002167816 */ /* 0x000fce0000000016 */
.L_x_1148:
[----:B------:R-:W-:Y:S05]  /*0860*/  BSYNC B0 ;  /* 0x0000000000007941 */ /* 0x000fea0003800000 */
.L_x_1147:
        /* <DEDUP_REMOVED lines=16> */
.L_x_1152:
[----:B------:R-:W-:-:S04]  /*0970*/  LOP3.LUT R3, R3, 0x80000000, RZ, 0xc0, !PT ;  /* 0x8000000003037812 */ /* 0x000fc800078ec0ff */
[----:B------:R-:W-:-:S04]  /*0980*/  SHF.R.U32.HI R3, RZ, 0x18, R3 ;  /* 0x00000018ff037819 */ /* 0x000fc80000011603 */
[----:B------:R-:W-:-:S04]  /*0990*/  LOP3.LUT R2, R2, R3, RZ, 0xfc, !PT ;  /* 0x0000000302027212 */ /* 0x000fc800078efcff */
[----:B------:R-:W-:-:S07]  /*09a0*/  PRMT R21, R2, 0x7610, R21 ;  /* 0x0000761002157816 */ /* 0x000fce0000000015 */
.L_x_1151:
[----:B------:R-:W-:Y:S05]  /*09b0*/  BSYNC B0 ;  /* 0x0000000000007941 */ /* 0x000fea0003800000 */
.L_x_1150:
        /* <DEDUP_REMOVED lines=23> */
.L_x_1140:
        /* <DEDUP_REMOVED lines=8> */
.L_x_1166:
        /* <DEDUP_REMOVED lines=26> */
.L_x_1156:
[----:B------:R-:W-:-:S04]  /*0d50*/  LOP3.LUT R6, R13, 0x80000000, RZ, 0xc0, !PT ;  /* 0x800000000d067812 */ /* 0x000fc800078ec0ff */
[----:B------:R-:W-:-:S04]  /*0d60*/  SHF.R.U32.HI R9, RZ, 0x18, R6 ;  /* 0x00000018ff097819 */ /* 0x000fc80000011606 */
[----:B------:R-:W-:-:S04]  /*0d70*/  LOP3.LUT R8, R8, R9, RZ, 0xfc, !PT ;  /* 0x0000000908087212 */ /* 0x000fc800078efcff */
[----:B------:R-:W-:-:S07]  /*0d80*/  PRMT R6, R8, 0x7610, R6 ;  /* 0x0000761008067816 */ /* 0x000fce0000000006 */
.L_x_1155:
[----:B------:R-:W-:Y:S05]  /*0d90*/  BSYNC B0 ;  /* 0x0000000000007941 */ /* 0x000fea0003800000 */
.L_x_1154:
        /* <DEDUP_REMOVED lines=16> */
.L_x_1159:
[----:B------:R-:W-:-:S04]  /*0ea0*/  LOP3.LUT R5, R12, 0x80000000, RZ, 0xc0, !PT ;  /* 0x800000000c057812 */ /* 0x000fc800078ec0ff */
[----:B------:R-:W-:-:S04]  /*0eb0*/  SHF.R.U32.HI R5, RZ, 0x18, R5 ;  /* 0x00000018ff057819 */ /* 0x000fc80000011605 */
[----:B------:R-:W-:-:S07]  /*0ec0*/  LOP3.LUT R5, R8, R5, RZ, 0xfc, !PT ;  /* 0x0000000508057212 */ /* 0x000fce00078efcff */
.L_x_1158:
[----:B------:R-:W-:Y:S05]  /*0ed0*/  BSYNC B0 ;  /* 0x0000000000007941 */ /* 0x000fea0003800000 */
.L_x_1157:
        /* <DEDUP_REMOVED lines=18> */
.L_x_1162:
[----:B------:R-:W-:-:S04]  /*1000*/  LOP3.LUT R9, R12, 0x80000000, RZ, 0xc0, !PT ;  /* 0x800000000c097812 */ /* 0x000fc800078ec0ff */
[----:B------:R-:W-:-:S04]  /*1010*/  SHF.R.U32.HI R12, RZ, 0x18, R9 ;  /* 0x00000018ff0c7819 */ /* 0x000fc80000011609 */
[----:B------:R-:W-:-:S04]  /*1020*/  LOP3.LUT R7, R7, R12, RZ, 0xfc, !PT ;  /* 0x0000000c07077212 */ /* 0x000fc800078efcff */
[----:B------:R-:W-:-:S07]  /*1030*/  PRMT R9, R7, 0x7610, R9 ;  /* 0x0000761007097816 */ /* 0x000fce0000000009 */
.L_x_1161:
[----:B------:R-:W-:Y:S05]  /*1040*/  BSYNC B0 ;  /* 0x0000000000007941 */ /* 0x000fea0003800000 */
.L_x_1160:
        /* <DEDUP_REMOVED lines=16> */
.L_x_1165:
[----:B------:R-:W-:-:S04]  /*1150*/  LOP3.LUT R7, R7, 0x80000000, RZ, 0xc0, !PT ;  /* 0x8000000007077812 */ /* 0x000fc800078ec0ff */
[----:B------:R-:W-:-:S04]  /*1160*/  SHF.R.U32.HI R7, RZ, 0x18, R7 ;  /* 0x00000018ff077819 */ /* 0x000fc80000011607 */
[----:B------:R-:W-:-:S04]  /*1170*/  LOP3.LUT R4, R4, R7, RZ, 0xfc, !PT ;  /* 0x0000000704047212 */ /* 0x000fc800078efcff */
[----:B------:R-:W-:-:S07]  /*1180*/  PRMT R8, R4, 0x7610, R8 ;  /* 0x0000761004087816 */ /* 0x000fce0000000008 */
.L_x_1164:
[----:B------:R-:W-:Y:S05]  /*1190*/  BSYNC B0 ;  /* 0x0000000000007941 */ /* 0x000fea0003800000 */
.L_x_1163:
        /* <DEDUP_REMOVED lines=16> */
.L_x_1167:
        /* <DEDUP_REMOVED lines=14> */
.L_x_7824:


//--------------------- .text._ZN2at6native55_GLOBAL__N__de093ff9_22_ForeachBinaryOpList_cu_a911ec4325multi_tensor_apply_kernelINS1_18TensorListMetadataILi2EEENS1_11CopyFunctorIN3c1015Float8_e4m3fnuzENS6_8BFloat16ELi2ELi1ELi1EEEJNS0_4CopyIS7_S8_EEEEEvT_T0_DpT1_ --------------------------
	.section	.text._ZN2at6native55_GLOBAL__N__de093ff9_22_ForeachBinaryOpList_cu_a911ec4325multi_tensor_apply_kernelINS1_18TensorListMetadataILi2EEENS1_11CopyFunctorIN3c1015Float8_e4m3fnuzENS6_8BFloat16ELi2ELi1ELi1EEEJNS0_4CopyIS7_S8_EEEEEvT_T0_DpT1_,"ax",@progbits
	.align	128
.text._ZN2at6native55_GLOBAL__N__de093ff9_22_ForeachBinaryOpList_cu_a911ec4325multi_tensor_apply_kernelINS1_18TensorListMetadataILi2EEENS1_11CopyFunctorIN3c1015Float8_e4m3fnuzENS6_8BFloat16ELi2ELi1ELi1EEEJNS0_4CopyIS7_S8_EEEEEvT_T0_DpT1_:
        .type           _ZN2at6native55_GLOBAL__N__de093ff9_22_ForeachBinaryOpList_cu_a911ec4325multi_tensor_apply_kernelINS1_18TensorListMetadataILi2EEENS1_11CopyFunctorIN3c1015Float8_e4m3fnuzENS6_8BFloat16ELi2ELi1ELi1EEEJNS0_4CopyIS7_S8_EEEEEvT_T0_DpT1_,@function
        .size           _ZN2at6native55_GLOBAL__N__de093ff9_22_ForeachBinaryOpList_cu_a911ec4325multi_tensor_apply_kernelINS1_18TensorListMetadataILi2EEENS1_11CopyFunctorIN3c1015Float8_e4m3fnuzENS6_8BFloat16ELi2ELi1ELi1EEEJNS0_4CopyIS7_S8_EEEEEvT_T0_DpT1_,(.L_x_7825 - _ZN2at6native55_GLOBAL__N__de093ff9_22_ForeachBinaryOpList_cu_a911ec4325multi_tensor_apply_kernelINS1_18TensorListMetadataILi2EEENS1_11CopyFunctorIN3c1015Float8_e4m3fnuzENS6_8BFloat16ELi2ELi1ELi1EEEJNS0_4CopyIS7_S8_EEEEEvT_T0_DpT1_)
        .other          _ZN2at6native55_GLOBAL__N__de093ff9_22_ForeachBinaryOpList_cu_a911ec4325multi_tensor_apply_kernelINS1_18TensorListMetadataILi2EEENS1_11CopyFunctorIN3c1015Float8_e4m3fnuzENS6_8BFloat16ELi2ELi1ELi1EEEJNS0_4CopyIS7_S8_EEEEEvT_T0_DpT1_,@"STO_CUDA_ENTRY STV_DEFAULT"
_ZN2at6native55_GLOBAL__N__de093ff9_22_ForeachBinaryOpList_cu_a911ec4325multi_tensor_apply_kernelINS1_18TensorListMetadataILi2EEENS1_11CopyFunctorIN3c1015Float8_e4m3fnuzENS6_8BFloat16ELi2ELi1ELi1EEEJNS0_4CopyIS7_S8_EEEEEvT_T0_DpT1_:
        /* <DEDUP_REMOVED lines=30> */
.L_x_1181:
        /* <DEDUP_REMOVED lines=56> */
.L_x_1171:
[----:B------:R-:W-:-:S04]  /*0560*/  LOP3.LUT R3, R27, 0x80000000, RZ, 0xc0, !PT ;  /* 0x800000001b037812 */ /* 0x000fc800078ec0ff */
[----:B------:R-:W-:-:S04]  /*0570*/  SHF.R.U32.HI R3, RZ, 0x18, R3 ;  /* 0x00000018ff037819 */ /* 0x000fc80000011603 */
[----:B------:R-:W-:-:S04]  /*0580*/  LOP3.LUT R2, R2, R3, RZ, 0xfc, !PT ;  /* 0x0000000302027212 */ /* 0x000fc800078efcff */
[----:B------:R-:W-:-:S07]  /*0590*/  PRMT R7, R2, 0x7610, R7 ;  /* 0x0000761002077816 */ /* 0x000fce0000000007 */
.L_x_1170:
[----:B------:R-:W-:Y:S05]  /*05a0*/  BSYNC B0 ;  /* 0x0000000000007941 */ /* 0x000fea0003800000 */
.L_x_1169:
        /* <DEDUP_REMOVED lines=16> */
.L_x_1174:
[----:B------:R-:W-:-:S04]  /*06b0*/  LOP3.LUT R3, R3, 0x80000000, RZ, 0xc0, !PT ;  /* 0x8000000003037812 */ /* 0x000fc800078ec0ff */
[----:B------:R-:W-:-:S04]  /*06c0*/  SHF.R.U32.HI R3, RZ, 0x18, R3 ;  /* 0x00000018ff037819 */ /* 0x000fc80000011603 */
[----:B------:R-:W-:-:S04]  /*06d0*/  LOP3.LUT R2, R2, R3, RZ, 0xfc, !PT ;  /* 0x0000000302027212 */ /* 0x000fc800078efcff */
[----:B------:R-:W-:-:S07]  /*06e0*/  PRMT R24, R2, 0x7610, R24 ;  /* 0x0000761002187816 */ /* 0x000fce0000000018 */
.L_x_1173:
[----:B------:R-:W-:Y:S05]  /*06f0*/  BSYNC B0 ;  /* 0x0000000000007941 */ /* 0x000fea0003800000 */
.L_x_1172:
        /* <DEDUP_REMOVED lines=18> */
.L_x_1177:
[----:B------:R-:W-:-:S04]  /*0820*/  LOP3.LUT R2, R2, 0x80000000, RZ, 0xc0, !PT ;  /* 0x8000000002027812 */ /* 0x000fc800078ec0ff */
[----:B------:R-:W-:-:S04]  /*0830*/  SHF.R.U32.HI R2, RZ, 0x18, R2 ;  /* 0x00000018ff027819 */ /* 0x000fc80000011602 */
[----:B------:R-:W-:-:S04]  /*0840*/  LOP3.LUT R2, R3, R2, RZ, 0xfc, !PT ;  /* 0x0000000203027212 */ /* 0x000fc800078efcff */
[----:B------:R-:W-:-:S07]  /*0850*/  PRMT R19, R2, 0x7610, R19 ;  /* 0x0000761002137816 */ /* 0x000fce0000000013 */
.L_x_1176:
[----:B------:R-:W-:Y:S05]  /*0860*/  BSYNC B0 ;  /* 0x0000000000007941 */ /* 0x000fea0003800000 */
.L_x_1175:
        /* <DEDUP_REMOVED lines=16> */
.L_x_1180:
[----:B------:R-:W-:-:S04]  /*0970*/  LOP3.LUT R3, R3, 0x80000000, RZ, 0xc0, !PT ;  /* 0x8000000003037812 */ /* 0x000fc800078ec0ff */
[----:B------:R-:W-:-:S04]  /*0980*/  SHF.R.U32.HI R3, RZ, 0x18, R3 ;  /* 0x00000018ff037819 */ /* 0x000fc80000011603 */
[----:B------:R-:W-:-:S04]  /*0990*/  LOP3.LUT R2, R2, R3, RZ, 0xfc, !PT ;  /* 0x0000000302027212 */ /* 0x000fc800078efcff */
[----:B------:R-:W-:-:S07]  /*09a0*/  PRMT R18, R2, 0x7610, R18 ;  /* 0x0000761002127816 */ /* 0x000fce0000000012 */
.L_x_1179:
[----:B------:R-:W-:Y:S05]  /*09b0*/  BSYNC B0 ;  /* 0x0000000000007941 */ /* 0x000fea0003800000 */
.L_x_1178:
        /* <DEDUP_REMOVED lines=19> */
.L_x_1168:
        /* <DEDUP_REMOVED lines=8> */
.L_x_1194:
        /* <DEDUP_REMOVED lines=23> */
.L_x_1184:
[----:B------:R-:W-:-:S04]  /*0ce0*/  LOP3.LUT R7, R10, 0x80000000, RZ, 0xc0, !PT ;  /* 0x800000000a077812 */ /* 0x000fc800078ec0ff */
[----:B------:R-:W-:-:S04]  /*0cf0*/  SHF.R.U32.HI R7, RZ, 0x18, R7 ;  /* 0x00000018ff077819 */ /* 0x000fc80000011607 */
[----:B------:R-:W-:-:S07]  /*0d00*/  LOP3.LUT R7, R8, R7, RZ, 0xfc, !PT ;  /* 0x0000000708077212 */ /* 0x000fce00078efcff */
.L_x_1183:
[----:B------:R-:W-:Y:S05]  /*0d10*/  BSYNC B0 ;  /* 0x0000000000007941 */ /* 0x000fea0003800000 */
.L_x_1182:
        /* <DEDUP_REMOVED lines=16> */
.L_x_1187:
[----:B------:R-:W-:-:S04]  /*0e20*/  LOP3.LUT R4, R9, 0x80000000, RZ, 0xc0, !PT ;  /* 0x8000000009047812 */ /* 0x000fc800078ec0ff */
[----:B------:R-:W-:-:S04]  /*0e30*/  SHF.R.U32.HI R9, RZ, 0x18, R4 ;  /* 0x00000018ff097819 */ /* 0x000fc80000011604 */
[----:B------:R-:W-:-:S04]  /*0e40*/  LOP3.LUT R6, R6, R9, RZ, 0xfc, !PT ;  /* 0x0000000906067212 */ /* 0x000fc800078efcff */
[----:B------:R-:W-:-:S07]  /*0e50*/  PRMT R4, R6, 0x7610, R4 ;  /* 0x0000761006047816 */ /* 0x000fce0000000004 */
.L_x_1186:
[----:B------:R-:W-:Y:S05]  /*0e60*/  BSYNC B0 ;  /* 0x0000000000007941 */ /* 0x000fea0003800000 */
.L_x_1185:
        /* <DEDUP_REMOVED lines=18> */
.L_x_1190:
[----:B------:R-:W-:-:S04]  /*0f90*/  LOP3.LUT R3, R10, 0x80000000, RZ, 0xc0, !PT ;  /* 0x800000000a037812 */ /* 0x000fc800078ec0ff */
[----:B------:R-:W-:-:S04]  /*0fa0*/  SHF.R.U32.HI R3, RZ, 0x18, R3 ;  /* 0x00000018ff037819 */ /* 0x000fc80000011603 */
[----:B------:R-:W-:-:S07]  /*0fb0*/  LOP3.LUT R3, R8, R3, RZ, 0xfc, !PT ;  /* 0x0000000308037212 */ /* 0x000fce00078efcff */
.L_x_1189:
[----:B------:R-:W-:Y:S05]  /*0fc0*/  BSYNC B0 ;  /* 0x0000000000007941 */ /* 0x000fea0003800000 */
.L_x_1188:
        /* <DEDUP_REMOVED lines=16> */
.L_x_1193:
[----:B------:R-:W-:-:S04]  /*10d0*/  LOP3.LUT R6, R9, 0x80000000, RZ, 0xc0, !PT ;  /* 0x8000000009067812 */ /* 0x000fc800078ec0ff */
[----:B------:R-:W-:-:S04]  /*10e0*/  SHF.R.U32.HI R9, RZ, 0x18, R6 ;  /* 0x00000018ff097819 */ /* 0x000fc80000011606 */
[----:B------:R-:W-:-:S04]  /*10f0*/  LOP3.LUT R2, R2, R9, RZ, 0xfc, !PT ;  /* 0x0000000902027212 */ /* 0x000fc800078efcff */
[----:B------:R-:W-:-:S07]  /*1100*/  PRMT R6, R2, 0x7610, R6 ;  /* 0x0000761002067816 */ /* 0x000fce0000000006 */
.L_x_1192:
[----:B------:R-:W-:Y:S05]  /*1110*/  BSYNC B0 ;  /* 0x0000000000007941 */ /* 0x000fea0003800000 */
.L_x_1191:
        /* <DEDUP_REMOVED lines=16> */
.L_x_1195:
        /* <DEDUP_REMOVED lines=14> */
.L_x_7825:


//--------------------- .text._ZN2at6native55_GLOBAL__N__de093ff9_22_ForeachBinaryOpList_cu_a911ec4325multi_tensor_apply_kernelINS1_18TensorListMetadataILi2EEENS1_11CopyFunctorIN3c1015Float8_e4m3fnuzENS6_4HalfELi2ELi1ELi1EEEJNS0_4CopyIS7_S8_EEEEEvT_T0_DpT1_ --------------------------
	.section	.text._ZN2at6native55_GLOBAL__N__de093ff9_22_ForeachBinaryOpList_cu_a911ec4325multi_tensor_apply_kernelINS1_18TensorListMetadataILi2EEENS1_11CopyFunctorIN3c1015Float8_e4m3fnuzENS6_4HalfELi2ELi1ELi1EEEJNS0_4CopyIS7_S8_EEEEEvT_T0_DpT1_,"ax",@progbits
	.align	128
.text._ZN2at6native55_GLOBAL__N__de093ff9_22_ForeachBinaryOpList_cu_a911ec4325multi_tensor_apply_kernelINS1_18TensorListMetadataILi2EEENS1_11CopyFunctorIN3c1015Float8_e4m3fnuzENS6_4HalfELi2ELi1ELi1EEEJNS0_4CopyIS7_S8_EEEEEvT_T0_DpT1_:
        .type           _ZN2at6native55_GLOBAL__N__de093ff9_22_ForeachBinaryOpList_cu_a911ec4325multi_tensor_apply_kernelINS1_18TensorListMetadataILi2EEENS1_11CopyFunctorIN3c1015Float8_e4m3fnuzENS6_4HalfELi2ELi1ELi1EEEJNS0_4CopyIS7_S8_EEEEEvT_T0_DpT1_,@function
        .size           _ZN2at6native55_GLOBAL__N__de093ff9_22_ForeachBinaryOpList_cu_a911ec4325multi_tensor_apply_kernelINS1_18TensorListMetadataILi2EEENS1_11CopyFunctorIN3c1015Float8_e4m3fnuzENS6_4HalfELi2ELi1ELi1EEEJNS0_4CopyIS7_S8_EEEEEvT_T0_DpT1_,(.L_x_7826 - _ZN2at6native55_GLOBAL__N__de093ff9_22_ForeachBinaryOpList_cu_a911ec4325multi_tensor_apply_kernelINS1_18TensorListMetadataILi2EEENS1_11CopyFunctorIN3c1015Float8_e4m3fnuzENS6_4HalfELi2ELi1ELi1EEEJNS0_4CopyIS7_S8_EEEEEvT_T0_DpT1_)
        .other          _ZN2at6native55_GLOBAL__N__de093ff9_22_ForeachBinaryOpList_cu_a911ec4325multi_tensor_apply_kernelINS1_18TensorListMetadataILi2EEENS1_11CopyFunctorIN3c1015Float8_e4m3fnuzENS6_4HalfELi2ELi1ELi1EEEJNS0_4CopyIS7_S8_EEEEEvT_T0_DpT1_,@"STO_CUDA_ENTRY STV_DEFAULT"
_ZN2at6native55_GLOBAL__N__de093ff9_22_ForeachBinaryOpList_cu_a911ec4325multi_tensor_apply_kernelINS1_18TensorListMetadataILi2EEENS1_11CopyFunctorIN3c1015Float8_e4m3fnuzENS6_4HalfELi2ELi1ELi1EEEJNS0_4CopyIS7_S8_EEEEEvT_T0_DpT1_:
        /* <DEDUP_REMOVED lines=30> */
.L_x_1209:
        /* <DEDUP_REMOVED lines=56> */
.L_x_1199:
[----:B------:R-:W-:-:S04]  /*0560*/  LOP3.LUT R3, R27, 0x80000000, RZ, 0xc0, !PT ;  /* 0x800000001b037812 */ /* 0x000fc800078ec0ff */
[----:B------:R-:W-:-:S04]  /*0570*/  SHF.R.U32.HI R3, RZ, 0x18, R3 ;  /* 0x00000018ff037819 */ /* 0x000fc80000011603 */
[----:B------:R-:W-:-:S04]  /*0580*/  LOP3.LUT R2, R2, R3, RZ, 0xfc, !PT ;  /* 0x0000000302027212 */ /* 0x000fc800078efcff */
[----:B------:R-:W-:-:S07]  /*0590*/  PRMT R7, R2, 0x7610, R7 ;  /* 0x0000761002077816 */ /* 0x000fce0000000007 */
.L_x_1198:
[----:B------:R-:W-:Y:S05]  /*05a0*/  BSYNC B0 ;  /* 0x0000000000007941 */ /* 0x000fea0003800000 */
.L_x_1197:
        /* <DEDUP_REMOVED lines=16> */
.L_x_1202:
[----:B------:R-:W-:-:S04]  /*06b0*/  LOP3.LUT R3, R3, 0x80000000, RZ, 0xc0, !PT ;  /* 0x8000000003037812 */ /* 0x000fc800078ec0ff */
[----:B------:R-:W-:-:S04]  /*06c0*/  SHF.R.U32.HI R3, RZ, 0x18, R3 ;  /* 0x00000018ff037819 */ /* 0x000fc80000011603 */
[----:B------:R-:W-:-:S04]  /*06d0*/  LOP3.LUT R2, R2, R3, RZ, 0xfc, !PT ;  /* 0x0000000302027212 */ /* 0x000fc800078efcff */
[----:B------:R-:W-:-:S07]  /*06e0*/  PRMT R24, R2, 0x7610, R24 ;  /* 0x0000761002187816 */ /* 0x000fce0000000018 */
.L_x_1201:
[----:B------:R-:W-:Y:S05]  /*06f0*/  BSYNC B0 ;  /* 0x0000000000007941 */ /* 0x000fea0003800000 */
.L_x_1200:
        /* <DEDUP_REMOVED lines=18> */
.L_x_1205:
[----:B------:R-:W-:-:S04]  /*0820*/  LOP3.LUT R2, R2, 0x80000000, RZ, 0xc0, !PT ;  /* 0x8000000002027812 */ /* 0x000fc800078ec0ff */
[----:B------:R-:W-:-:S04]  /*0830*/  SHF.R.U32.HI R2, RZ, 0x18, R2 ;  /* 0x00000018ff027819 */ /* 0x000fc80000011602 */
[----:B------:R-:W-:-:S04]  /*0840*/  LOP3.LUT R2, R3, R2, RZ, 0xfc, !PT ;  /* 0x0000000203027212 */ /* 0x000fc800078efcff */
[----:B------:R-:W-:-:S07]  /*0850*/  PRMT R19, R2, 0x7610, R19 ;  /* 0x0000761002137816 */ /* 0x000fce0000000013 */
.L_x_1204:
[----:B------:R-:W-:Y:S05]  /*0860*/  BSYNC B0 ;  /* 0x0000000000007941 */ /* 0x000fea0003800000 */
.L_x_1203:
        /* <DEDUP_REMOVED lines=16> */
.L_x_1208:
[----:B------:R-:W-:-:S04]  /*0970*/  LOP3.LUT R3, R3, 0x80000000, RZ, 0xc0, !PT ;  /* 0x8000000003037812 */ /* 0x000fc800078ec0ff */
[----:B------:R-:W-:-:S04]  /*0980*/  SHF.R.U32.HI R3, RZ, 0x18, R3 ;  /* 0x00000018ff037819 */ /* 0x000fc80000011603 */
[----:B------:R-:W-:-:S04]  /*0990*/  LOP3.LUT R2, R2, R3, RZ, 0xfc, !PT ;  /* 0x0000000302027212 */ /* 0x000fc800078efcff */
[----:B------:R-:W-:-:S07]  /*09a0*/  PRMT R18, R2, 0x7610, R18 ;  /* 0x0000761002127816 */ /* 0x000fce0000000012 */
.L_x_1207:
[----:B------:R-:W-:Y:S05]  /*09b0*/  BSYNC B0 ;  /* 0x0000000000007941 */ /* 0x000fea0003800000 */
.L_x_1206:
        /* <DEDUP_REMOVED lines=19> */
.L_x_1196:
        /* <DEDUP_REMOVED lines=8> */
.L_x_1222:
        /* <DEDUP_REMOVED lines=21> */
.L_x_1212:
[----:B------:R-:W-:-:S04]  /*0cc0*/  LOP3.LUT R7, R9, 0x80000000, RZ, 0xc0, !PT ;  /* 0x8000000009077812 */ /* 0x000fc800078ec0ff */
[----:B------:R-:W-:-:S04]  /*0cd0*/  SHF.R.U32.HI R7, RZ, 0x18, R7 ;  /* 0x00000018ff077819 */ /* 0x000fc80000011607 */
[----:B------:R-:W-:-:S07]  /*0ce0*/  LOP3.LUT R7, R6, R7, RZ, 0xfc, !PT ;  /* 0x0000000706077212 */ /* 0x000fce00078efcff */
.L_x_1211:
[----:B------:R-:W-:Y:S05]  /*0cf0*/  BSYNC B0 ;  /* 0x0000000000007941 */ /* 0x000fea0003800000 */
.L_x_1210:
        /* <DEDUP_REMOVED lines=16> */
.L_x_1215:
[----:B------:R-:W-:-:S04]  /*0e00*/  LOP3.LUT R4, R9, 0x80000000, RZ, 0xc0, !PT ;  /* 0x8000000009047812 */ /* 0x000fc800078ec0ff */
[----:B------:R-:W-:-:S04]  /*0e10*/  SHF.R.U32.HI R9, RZ, 0x18, R4 ;  /* 0x00000018ff097819 */ /* 0x000fc80000011604 */
[----:B------:R-:W-:-:S04]  /*0e20*/  LOP3.LUT R2, R2, R9, RZ, 0xfc, !PT ;  /* 0x0000000902027212 */ /* 0x000fc800078efcff */
[----:B------:R-:W-:-:S07]  /*0e30*/  PRMT R4, R2, 0x7610, R4 ;  /* 0x0000761002047816 */ /* 0x000fce0000000004 */
.L_x_1214:
[----:B------:R-:W-:Y:S05]  /*0e40*/  BSYNC B0 ;  /* 0x0000000000007941 */ /* 0x000fea0003800000 */
.L_x_1213:
        /* <DEDUP_REMOVED lines=18> */
.L_x_1218:
[----:B------:R-:W-:-:S04]  /*0f70*/  LOP3.LUT R8, R9, 0x80000000, RZ, 0xc0, !PT ;  /* 0x8000000009087812 */ /* 0x000fc800078ec0ff */
[----:B------:R-:W-:-:S04]  /*0f80*/  SHF.R.U32.HI R9, RZ, 0x18, R8 ;  /* 0x00000018ff097819 */ /* 0x000fc80000011608 */
[----:B------:R-:W-:-:S04]  /*0f90*/  LOP3.LUT R2, R2, R9, RZ, 0xfc, !PT ;  /* 0x0000000902027212 */ /* 0x000fc800078efcff */
[----:B------:R-:W-:-:S07]  /*0fa0*/  PRMT R8, R2, 0x7610, R8 ;  /* 0x0000761002087816 */ /* 0x000fce0000000008 */
.L_x_1217:
[----:B------:R-:W-:Y:S05]  /*0fb0*/  BSYNC B0 ;  /* 0x0000000000007941 */ /* 0x000fea0003800000 */
.L_x_1216:
        /* <DEDUP_REMOVED lines=16> */
.L_x_1221:
[----:B------:R-:W-:-:S04]  /*10c0*/  LOP3.LUT R3, R3, 0x80000000, RZ, 0xc0, !PT ;  /* 0x8000000003037812 */ /* 0x000fc800078ec0ff */
[----:B------:R-:W-:-:S04]  /*10d0*/  SHF.R.U32.HI R3, RZ, 0x18, R3 ;  /* 0x00000018ff037819 */ /* 0x000fc80000011603 */
[----:B------:R-:W-:-:S04]  /*10e0*/  LOP3.LUT R2, R2, R3, RZ, 0xfc, !PT ;  /* 0x0000000302027212 */ /* 0x000fc800078efcff */
[----:B------:R-:W-:-:S07]  /*10f0*/  PRMT R6, R2, 0x7610, R6 ;  /* 0x0000761002067816 */ /* 0x000fce0000000006 */
.L_x_1220:
[----:B------:R-:W-:Y:S05]  /*1100*/  BSYNC B0 ;  /* 0x0000000000007941 */ /* 0x000fea0003800000 */
.L_x_1219:
        /* <DEDUP_REMOVED lines=16> */
.L_x_1223:
        /* <DEDUP_REMOVED lines=15> */
.L_x_7826:


//--------------------- .text._ZN2at6native55_GLOBAL__N__de093ff9_22_ForeachBinaryOpList_cu_a911ec4325multi_tensor_apply_kernelINS1_18TensorListMetadataILi2EEENS1_11CopyFunctorIN3c1015Float8_e4m3fnuzENS6_7complexIfEELi2ELi1ELi1EEEJNS0_4CopyIS7_S9_EEEEEvT_T0_DpT1_ --------------------------
	.section	.text._ZN2at6native55_GLOBAL__N__de093ff9_22_ForeachBinaryOpList_cu_a911ec4325multi_tensor_apply_kernelINS1_18TensorListMetadataILi2EEENS1_11CopyFunctorIN3c1015Float8_e4m3fnuzENS6_7complexIfEELi2ELi1ELi1EEEJNS0_4CopyIS7_S9_EEEEEvT_T0_DpT1_,"ax",@progbits
	.align	128
.text._ZN2at6native55_GLOBAL__N__de093ff9_22_ForeachBinaryOpList_cu_a911ec4325multi_tensor_apply_kernelINS1_18TensorListMetadataILi2EEENS1_11CopyFunctorIN3c1015Float8_e4m3fnuzENS6_7complexIfEELi2ELi1ELi1EEEJNS0_4CopyIS7_S9_EEEEEvT_T0_DpT1_:
        .type           _ZN2at6native55_GLOBAL__N__de093ff9_22_ForeachBinaryOpList_cu_a911ec4325multi_tensor_apply_kernelINS1_18TensorListMetadataILi2EEENS1_11CopyFunctorIN3c1015Float8_e4m3fnuzENS6_7complexIfEELi2ELi1ELi1EEEJNS0_4CopyIS7_S9_EEEEEvT_T0_DpT1_,@function
        .size           _ZN2at6native55_GLOBAL__N__de093ff9_22_ForeachBinaryOpList_cu_a911ec4325multi_tensor_apply_kernelINS1_18TensorListMetadataILi2EEENS1_11CopyFunctorIN3c1015Float8_e4m3fnuzENS6_7complexIfEELi2ELi1ELi1EEEJNS0_4CopyIS7_S9_EEEEEvT_T0_DpT1_,(.L_x_7827 - _ZN2at6native55_GLOBAL__N__de093ff9_22_ForeachBinaryOpList_cu_a911ec4325multi_tensor_apply_kernelINS1_18TensorListMetadataILi2EEENS1_11CopyFunctorIN3c1015Float8_e4m3fnuzENS6_7complexIfEELi2ELi1ELi1EEEJNS0_4CopyIS7_S9_EEEEEvT_T0_DpT1_)
        .other          _ZN2at6native55_GLOBAL__N__de093ff9_22_ForeachBinaryOpList_cu_a911ec4325multi_tensor_apply_kernelINS1_18TensorListMetadataILi2EEENS1_11CopyFunctorIN3c1015Float8_e4m3fnuzENS6_7complexIfEELi2ELi1ELi1EEEJNS0_4CopyIS7_S9_EEEEEvT_T0_DpT1_,@"STO_CUDA_ENTRY STV_DEFAULT"
_ZN2at6native55_GLOBAL__N__de093ff9_22_ForeachBinaryOpList_cu_a911ec4325multi_tensor_apply_kernelINS1_18TensorListMetadataILi2EEENS1_11CopyFunctorIN3c1015Float8_e4m3fnuzENS6_7complexIfEELi2ELi1ELi1EEEJNS0_4CopyIS7_S9_EEEEEvT_T0_DpT1_:
        /* <DEDUP_REMOVED lines=31> */
.L_x_1237:
        /* <DEDUP_REMOVED lines=56> */
.L_x_1227:
[----:B------:R-:W-:-:S04]  /*0570*/  LOP3.LUT R3, R10, 0x80000000, RZ, 0xc0, !PT ;  /* 0x800000000a037812 */ /* 0x000fc800078ec0ff */
[----:B------:R-:W-:-:S04]  /*0580*/  SHF.R.U32.HI R3, RZ, 0x18, R3 ;  /* 0x00000018ff037819 */ /* 0x000fc80000011603 */
[----:B------:R-:W-:-:S04]  /*0590*/  LOP3.LUT R2, R2, R3, RZ, 0xfc, !PT ;  /* 0x0000000302027212 */ /* 0x000fc800078efcff */
[----:B------:R-:W-:-:S07]  /*05a0*/  PRMT R7, R2, 0x7610, R7 ;  /* 0x0000761002077816 */ /* 0x000fce0000000007 */
.L_x_1226:
[----:B------:R-:W-:Y:S05]  /*05b0*/  BSYNC B0 ;  /* 0x0000000000007941 */ /* 0x000fea0003800000 */
.L_x_1225:
        /* <DEDUP_REMOVED lines=15> */
.L_x_1230:
[----:B------:R-:W-:-:S04]  /*06b0*/  LOP3.LUT R3, R11, 0x80000000, RZ, 0xc0, !PT ;  /* 0x800000000b037812 */ /* 0x000fc800078ec0ff */
[----:B------:R-:W-:-:S04]  /*06c0*/  SHF.R.U32.HI R3, RZ, 0x18, R3 ;  /* 0x00000018ff037819 */ /* 0x000fc80000011603 */
[----:B------:R-:W-:-:S04]  /*06d0*/  LOP3.LUT R2, R2, R3, RZ, 0xfc, !PT ;  /* 0x0000000302027212 */ /* 0x000fc800078efcff */
[----:B------:R-:W-:-:S07]  /*06e0*/  PRMT R24, R2, 0x7610, R24 ;  /* 0x0000761002187816 */ /* 0x000fce0000000018 */
.L_x_1229:
[----:B------:R-:W-:Y:S05]  /*06f0*/  BSYNC B0 ;  /* 0x0000000000007941 */ /* 0x000fea0003800000 */
.L_x_1228:
        /* <DEDUP_REMOVED lines=17> */
.L_x_1233:
[----:B------:R-:W-:-:S04]  /*0810*/  LOP3.LUT R3, R12, 0x80000000, RZ, 0xc0, !PT ;  /* 0x800000000c037812 */ /* 0x000fc800078ec0ff */
[----:B------:R-:W-:-:S04]  /*0820*/  SHF.R.U32.HI R3, RZ, 0x18, R3 ;  /* 0x00000018ff037819 */ /* 0x000fc80000011603 */
[----:B------:R-:W-:-:S04]  /*0830*/  LOP3.LUT R2, R2, R3, RZ, 0xfc, !PT ;  /* 0x0000000302027212 */ /* 0x000fc800078efcff */
[----:B------:R-:W-:-:S07]  /*0840*/  PRMT R21, R2, 0x7610, R21 ;  /* 0x0000761002157816 */ /* 0x000fce0000000015 */
.L_x_1232:
[----:B------:R-:W-:Y:S05]  /*0850*/  BSYNC B0 ;  /* 0x0000000000007941 */ /* 0x000fea0003800000 */
.L_x_1231:
        /* <DEDUP_REMOVED lines=15> */
.L_x_1236:
[----:B------:R-:W-:-:S04]  /*0950*/  LOP3.LUT R3, R13, 0x80000000, RZ, 0xc0, !PT ;  /* 0x800000000d037812 */ /* 0x000fc800078ec0ff */
[----:B------:R-:W-:-:S04]  /*0960*/  SHF.R.U32.HI R3, RZ, 0x18, R3 ;  /* 0x00000018ff037819 */ /* 0x000fc80000011603 */
[----:B------:R-:W-:-:S04]  /*0970*/  LOP3.LUT R2, R2, R3, RZ, 0xfc, !PT ;  /* 0x0000000302027212 */ /* 0x000fc800078efcff */
[----:B------:R-:W-:-:S07]  /*0980*/  PRMT R20, R2, 0x7610, R20 ;  /* 0x0000761002147816 */ /* 0x000fce0000000014 */
.L_x_1235:
[----:B------:R-:W-:Y:S05]  /*0990*/  BSYNC B0 ;  /* 0x0000000000007941 */ /* 0x000fea0003800000 */
.L_x_1234:
        /* <DEDUP_REMOVED lines=19> */
.L_x_1224:
        /* <DEDUP_REMOVED lines=8> */
.L_x_1250:
        /* <DEDUP_REMOVED lines=23> */
.L_x_1240:
[----:B------:R-:W-:-:S04]  /*0cc0*/  LOP3.LUT R6, R11, 0x80000000, RZ, 0xc0, !PT ;  /* 0x800000000b067812 */ /* 0x000fc800078ec0ff */
[----:B------:R-:W-:-:S04]  /*0cd0*/  SHF.R.U32.HI R9, RZ, 0x18, R6 ;  /* 0x00000018ff097819 */ /* 0x000fc80000011606 */
[----:B------:R-:W-:-:S04]  /*0ce0*/  LOP3.LUT R8, R8, R9, RZ, 0xfc, !PT ;  /* 0x0000000908087212 */ /* 0x000fc800078efcff */
[----:B------:R-:W-:-:S07]  /*0cf0*/  PRMT R6, R8, 0x7610, R6 ;  /* 0x0000761008067816 */ /* 0x000fce0000000006 */
.L_x_1239:
[----:B------:R-:W-:Y:S05]  /*0d00*/  BSYNC B0 ;  /* 0x0000000000007941 */ /* 0x000fea0003800000 */
.L_x_1238:
        /* <DEDUP_REMOVED lines=15> */
.L_x_1243:
[----:B------:R-:W-:-:S04]  /*0e00*/  LOP3.LUT R7, R7, 0x80000000, RZ, 0xc0, !PT ;  /* 0x8000000007077812 */ /* 0x000fc800078ec0ff */
[----:B------:R-:W-:-:S04]  /*0e10*/  SHF.R.U32.HI R7, RZ, 0x18, R7 ;  /* 0x00000018ff077819 */ /* 0x000fc80000011607 */
[----:B------:R-:W-:-:S04]  /*0e20*/  LOP3.LUT R7, R8, R7, RZ, 0xfc, !PT ;  /* 0x0000000708077212 */ /* 0x000fc800078efcff */
[----:B------:R-:W-:-:S07]  /*0e30*/  PRMT R5, R7, 0x7610, R5 ;  /* 0x0000761007057816 */ /* 0x000fce0000000005 */
.L_x_1242:
[----:B------:R-:W-:Y:S05]  /*0e40*/  BSYNC B0 ;  /* 0x0000000000007941 */ /* 0x000fea0003800000 */
.L_x_1241:
        /* <DEDUP_REMOVED lines=17> */
.L_x_1246:
[----:B------:R-:W-:-:S04]  /*0f60*/  LOP3.LUT R2, R2, 0x80000000, RZ, 0xc0, !PT ;  /* 0x8000000002027812 */ /* 0x000fc800078ec0ff */
[----:B------:R-:W-:-:S04]  /*0f70*/  SHF.R.U32.HI R2, RZ, 0x18, R2 ;  /* 0x00000018ff027819 */ /* 0x000fc80000011602 */
[----:B------:R-:W-:-:S04]  /*0f80*/  LOP3.LUT R2, R9, R2, RZ, 0xfc, !PT ;  /* 0x0000000209027212 */ /* 0x000fc800078efcff */
[----:B------:R-:W-:-:S07]  /*0f90*/  PRMT R8, R2, 0x7610, R8 ;  /* 0x0000761002087816 */ /* 0x000fce0000000008 */
.L_x_1245:
[----:B------:R-:W-:Y:S05]  /*0fa0*/  BSYNC B0 ;  /* 0x0000000000007941 */ /* 0x000fea0003800000 */
.L_x_1244:
        /* <DEDUP_REMOVED lines=15> */
.L_x_1249:
[----:B------:R-:W-:-:S04]  /*10a0*/  LOP3.LUT R4, R4, 0x80000000, RZ, 0xc0, !PT ;  /* 0x8000000004047812 */ /* 0x000fc800078ec0ff */
[----:B------:R-:W-:-:S04]  /*10b0*/  SHF.R.U32.HI R7, RZ, 0x18, R4 ;  /* 0x00000018ff077819 */ /* 0x000fc80000011604 */
[----:B------:R-:W-:-:S07]  /*10c0*/  LOP3.LUT R7, R2, R7, RZ, 0xfc, !PT ;  /* 0x0000000702077212 */ /* 0x000fce00078efcff */
.L_x_1248:
[----:B------:R-:W-:Y:S05]  /*10d0*/  BSYNC B0 ;  /* 0x0000000000007941 */ /* 0x000fea0003800000 */
.L_x_1247:
        /* <DEDUP_REMOVED lines=16> */
.L_x_1251:
        /* <DEDUP_REMOVED lines=10> */
.L_x_7827:


//--------------------- .text._ZN2at6native55_GLOBAL__N__de093ff9_22_ForeachBinaryOpList_cu_a911ec4325multi_tensor_apply_kernelINS1_18TensorListMetadataILi2EEENS1_11CopyFunctorIN3c1015Float8_e4m3fnuzENS6_7complexIdEELi2ELi1ELi1EEEJNS0_4CopyIS7_S9_EEEEEvT_T0_DpT1_ --------------------------
	.section	.text._ZN2at6native55_GLOBAL__N__de093ff9_22_ForeachBinaryOpList_cu_a911ec4325multi_tensor_apply_kernelINS1_18TensorListMetadataILi2EEENS1_11CopyFunctorIN3c1015Float8_e4m3fnuzENS6_7complexIdEELi2ELi1ELi1EEEJNS0_4CopyIS7_S9_EEEEEvT_T0_DpT1_,"ax",@progbits
	.align	128
.text._ZN2at6native55_GLOBAL__N__de093ff9_22_ForeachBinaryOpList_cu_a911ec4325multi_tensor_apply_kernelINS1_18TensorListMetadataILi2EEENS1_11CopyFunctorIN3c1015Float8_e4m3fnuzENS6_7complexIdEELi2ELi1ELi1EEEJNS0_4CopyIS7_S9_EEEEEvT_T0_DpT1_:
        .type           _ZN2at6native55_GLOBAL__N__de093ff9_22_ForeachBinaryOpList_cu_a911ec4325multi_tensor_apply_kernelINS1_18TensorListMetadataILi2EEENS1_11CopyFunctorIN3c1015Float8_e4m3fnuzENS6_7complexIdEELi2ELi1ELi1EEEJNS0_4CopyIS7_S9_EEEEEvT_T0_DpT1_,@function
        .size           _ZN2at6native55_GLOBAL__N__de093ff9_22_ForeachBinaryOpList_cu_a911ec4325multi_tensor_apply_kernelINS1_18TensorListMetadataILi2EEENS1_11CopyFunctorIN3c1015Float8_e4m3fnuzENS6_7complexIdEELi2ELi1ELi1EEEJNS0_4CopyIS7_S9_EEEEEvT_T0_DpT1_,(.L_x_7828 - _ZN2at6native55_GLOBAL__N__de093ff9_22_ForeachBinaryOpList_cu_a911ec4325multi_tensor_apply_kernelINS1_18TensorListMetadataILi2EEENS1_11CopyFunctorIN3c1015Float8_e4m3fnuzENS6_7complexIdEELi2ELi1ELi1EEEJNS0_4CopyIS7_S9_EEEEEvT_T0_DpT1_)
        .other          _ZN2at6native55_GLOBAL__N__de093ff9_22_ForeachBinaryOpList_cu_a911ec4325multi_tensor_apply_kernelINS1_18TensorListMetadataILi2EEENS1_11CopyFunctorIN3c1015Float8_e4m3fnuzENS6_7complexIdEELi2ELi1ELi1EEEJNS0_4CopyIS7_S9_EEEEEvT_T0_DpT1_,@"STO_CUDA_ENTRY STV_DEFAULT"
_ZN2at6native55_GLOBAL__N__de093ff9_22_ForeachBinaryOpList_cu_a911ec4325multi_tensor_apply_kernelINS1_18TensorListMetadataILi2EEENS1_11CopyFunctorIN3c1015Float8_e4m3fnuzENS6_7complexIdEELi2ELi1ELi1EEEJNS0_4CopyIS7_S9_EEEEEvT_T0_DpT1_:
        /* <DEDUP_REMOVED lines=35> */
.L_x_1265:
        /* <DEDUP_REMOVED lines=62> */
.L_x_1255:
[----:B------:R-:W-:-:S04]  /*0610*/  LOP3.LUT R16, R16, 0x80000000, RZ, 0xc0, !PT ;  /* 0x8000000010107812 */ /* 0x000fc800078ec0ff */
[----:B------:R-:W-:-:S04]  /*0620*/  SHF.R.U32.HI R19, RZ, 0x18, R16 ;  /* 0x00000018ff137819 */ /* 0x000fc80000011610 */
[----:B------:R-:W-:-:S04]  /*0630*/  LOP3.LUT R18, R18, R19, RZ, 0xfc, !PT ;  /* 0x0000001312127212 */ /* 0x000fc800078efcff */
[----:B------:R-:W-:-:S07]  /*0640*/  PRMT R21, R18, 0x7610, R21 ;  /* 0x0000761012157816 */ /* 0x000fce0000000015 */
.L_x_1254:
[----:B------:R-:W-:Y:S05]  /*0650*/  BSYNC B0 ;  /* 0x0000000000007941 */ /* 0x000fea0003800000 */
.L_x_1253:
        /* <DEDUP_REMOVED lines=18> */
.L_x_1258:
[----:B------:R-:W-:-:S04]  /*0780*/  LOP3.LUT R16, R16, 0x80000000, RZ, 0xc0, !PT ;  /* 0x8000000010107812 */ /* 0x000fc800078ec0ff */
[----:B------:R-:W-:-:S04]  /*0790*/  SHF.R.U32.HI R19, RZ, 0x18, R16 ;  /* 0x00000018ff137819 */ /* 0x000fc80000011610 */
[----:B------:R-:W-:-:S04]  /*07a0*/  LOP3.LUT R18, R18, R19, RZ, 0xfc, !PT ;  /* 0x0000001312127212 */ /* 0x000fc800078efcff */
[----:B------:R-:W-:-:S07]  /*07b0*/  PRMT R24, R18, 0x7610, R24 ;  /* 0x0000761012187816 */ /* 0x000fce0000000018 */
.L_x_1257:
[----:B------:R-:W-:Y:S05]  /*07c0*/  BSYNC B0 ;  /* 0x0000000000007941 */ /* 0x000fea0003800000 */
.L_x_1256:
        /* <DEDUP_REMOVED lines=21> */
.L_x_1261:
[----:B------:R-:W-:-:S04]  /*0920*/  LOP3.LUT R16, R16, 0x80000000, RZ, 0xc0, !PT ;  /* 0x8000000010107812 */ /* 0x000fc800078ec0ff */
[----:B------:R-:W-:-:S04]  /*0930*/  SHF.R.U32.HI R16, RZ, 0x18, R16 ;  /* 0x00000018ff107819 */ /* 0x000fc80000011610 */
[----:B------:R-:W-:-:S04]  /*0940*/  LOP3.LUT R16, R19, R16, RZ, 0xfc, !PT ;  /* 0x0000001013107212 */ /* 0x000fc800078efcff */
[----:B------:R-:W-:-:S07]  /*0950*/  PRMT R26, R16, 0x7610, R26 ;  /* 0x00007610101a7816 */ /* 0x000fce000000001a */
.L_x_1260:
[----:B------:R-:W-:Y:S05]  /*0960*/  BSYNC B0 ;  /* 0x0000000000007941 */ /* 0x000fea0003800000 */
.L_x_1259:
        /* <DEDUP_REMOVED lines=19> */
.L_x_1264:
[----:B------:R-:W-:-:S04]  /*0aa0*/  LOP3.LUT R16, R16, 0x80000000, RZ, 0xc0, !PT ;  /* 0x8000000010107812 */ /* 0x000fc800078ec0ff */
[----:B------:R-:W-:-:S04]  /*0ab0*/  SHF.R.U32.HI R16, RZ, 0x18, R16 ;  /* 0x00000018ff107819 */ /* 0x000fc80000011610 */
[----:B------:R-:W-:-:S04]  /*0ac0*/  LOP3.LUT R16, R19, R16, RZ, 0xfc, !PT ;  /* 0x0000001013107212 */ /* 0x000fc800078efcff */
[----:B------:R-:W-:-:S07]  /*0ad0*/  PRMT R25, R16, 0x7610, R25 ;  /* 0x0000761010197816 */ /* 0x000fce0000000019 */
.L_x_1263:
[----:B------:R-:W-:Y:S05]  /*0ae0*/  BSYNC B0 ;  /* 0x0000000000007941 */ /* 0x000fea0003800000 */
.L_x_1262:
        /* <DEDUP_REMOVED lines=22> */
.L_x_1252:
        /* <DEDUP_REMOVED lines=8> */
.L_x_1278:
        /* <DEDUP_REMOVED lines=28> */
.L_x_1268:
[----:B------:R-:W-:-:S04]  /*0e90*/  LOP3.LUT R12, R12, 0x80000000, RZ, 0xc0, !PT ;  /* 0x800000000c0c7812 */ /* 0x000fc800078ec0ff */
[----:B------:R-:W-:-:S04]  /*0ea0*/  SHF.R.U32.HI R15, RZ, 0x18, R12 ;  /* 0x00000018ff0f7819 */ /* 0x000fc8000001160c */
[----:B------:R-:W-:-:S04]  /*0eb0*/  LOP3.LUT R14, R14, R15, RZ, 0xfc, !PT ;  /* 0x0000000f0e0e7212 */ /* 0x000fc800078efcff */
[----:B------:R-:W-:-:S07]  /*0ec0*/  PRMT R10, R14, 0x7610, R10 ;  /* 0x000076100e0a7816 */ /* 0x000fce000000000a */
.L_x_1267:
[----:B------:R-:W-:Y:S05]  /*0ed0*/  BSYNC B0 ;  /* 0x0000000000007941 */ /* 0x000fea0003800000 */
.L_x_1266:
        /* <DEDUP_REMOVED lines=18> */
.L_x_1271:
[----:B------:R-:W-:-:S04]  /*1000*/  LOP3.LUT R12, R12, 0x80000000, RZ, 0xc0, !PT ;  /* 0x800000000c0c7812 */ /* 0x000fc800078ec0ff */
[----:B------:R-:W-:-:S04]  /*1010*/  SHF.R.U32.HI R3, RZ, 0x18, R12 ;  /* 0x00000018ff037819 */ /* 0x000fc8000001160c */
[----:B------:R-:W-:-:S04]  /*1020*/  LOP3.LUT R2, R2, R3, RZ, 0xfc, !PT ;  /* 0x0000000302027212 */ /* 0x000fc800078efcff */
[----:B------:R-:W-:-:S07]  /*1030*/  PRMT R13, R2, 0x7610, R13 ;  /* 0x00007610020d7816 */ /* 0x000fce000000000d */
.L_x_1270:
[----:B------:R-:W-:Y:S05]  /*1040*/  BSYNC B0 ;  /* 0x0000000000007941 */ /* 0x000fea0003800000 */
.L_x_1269:
        /* <DEDUP_REMOVED lines=20> */
.L_x_1274:
[----:B------:R-:W-:-:S04]  /*1190*/  LOP3.LUT R3, R3, 0x80000000, RZ, 0xc0, !PT ;  /* 0x8000000003037812 */ /* 0x000fc800078ec0ff */
[----:B------:R-:W-:-:S04]  /*11a0*/  SHF.R.U32.HI R3, RZ, 0x18, R3 ;  /* 0x00000018ff037819 */ /* 0x000fc80000011603 */
[----:B------:R-:W-:-:S04]  /*11b0*/  LOP3.LUT R3, R4, R3, RZ, 0xfc, !PT ;  /* 0x0000000304037212 */ /* 0x000fc800078efcff */
[----:B------:R-:W-:-:S07]  /*11c0*/  PRMT R12, R3, 0x7610, R12 ;  /* 0x00007610030c7816 */ /* 0x000fce000000000c */
.L_x_1273:
[----:B------:R-:W-:Y:S05]  /*11d0*/  BSYNC B0 ;  /* 0x0000000000007941 */ /* 0x000fea0003800000 */
.L_x_1272:
        /* <DEDUP_REMOVED lines=18> */
.L_x_1277:
[----:B------:R-:W-:-:S04]  /*1300*/  LOP3.LUT R3, R3, 0x80000000, RZ, 0xc0, !PT ;  /* 0x8000000003037812 */ /* 0x000fc800078ec0ff */
[----:B------:R-:W-:-:S04]  /*1310*/  SHF.R.U32.HI R3, RZ, 0x18, R3 ;  /* 0x00000018ff037819 */ /* 0x000fc80000011603 */
[----:B------:R-:W-:-:S04]  /*1320*/  LOP3.LUT R3, R4, R3, RZ, 0xfc, !PT ;  /* 0x0000000304037212 */ /* 0x000fc800078efcff */
[----:B------:R-:W-:-:S07]  /*1330*/  PRMT R2, R3, 0x7610, R2 ;  /* 0x0000761003027816 */ /* 0x000fce0000000002 */
.L_x_1276:
[----:B------:R-:W-:Y:S05]  /*1340*/  BSYNC B0 ;  /* 0x0000000000007941 */ /* 0x000fea0003800000 */
.L_x_1275:
        /* <DEDUP_REMOVED lines=16> */
.L_x_1279:
        /* <DEDUP_REMOVED lines=11> */
.L_x_7828:


//--------------------- .text._ZN2at6native55_GLOBAL__N__de093ff9_22_ForeachBinaryOpList_cu_a911ec4325multi_tensor_apply_kernelINS1_18TensorListMetadataILi2EEENS1_11CopyFunctorIN3c1015Float8_e4m3fnuzEfLi2ELi1ELi1EEEJNS0_4CopyIS7_fEEEEEvT_T0_DpT1_ --------------------------
	.section	.text._ZN2at6native55_GLOBAL__N__de093ff9_22_ForeachBinaryOpList_cu_a911ec4325multi_tensor_apply_kernelINS1_18TensorListMetadataILi2EEENS1_11CopyFunctorIN3c1015Float8_e4m3fnuzEfLi2ELi1ELi1EEEJNS0_4CopyIS7_fEEEEEvT_T0_DpT1_,"ax",@progbits
	.align	128
.text._ZN2at6native55_GLOBAL__N__de093ff9_22_ForeachBinaryOpList_cu_a911ec4325multi_tensor_apply_kernelINS1_18TensorListMetadataILi2EEENS1_11CopyFunctorIN3c1015Float8_e4m3fnuzEfLi2ELi1ELi1EEEJNS0_4CopyIS7_fEEEEEvT_T0_DpT1_:
        .type           _ZN2at6native55_GLOBAL__N__de093ff9_22_ForeachBinaryOpList_cu_a911ec4325multi_tensor_apply_kernelINS1_18TensorListMetadataILi2EEENS1_11CopyFunctorIN3c1015Float8_e4m3fnuzEfLi2ELi1ELi1EEEJNS0_4CopyIS7_fEEEEEvT_T0_DpT1_,@function
        .size           _ZN2at6native55_GLOBAL__N__de093ff9_22_ForeachBinaryOpList_cu_a911ec4325multi_tensor_apply_kernelINS1_18TensorListMetadataILi2EEENS1_11CopyFunctorIN3c1015Float8_e4m3fnuzEfLi2ELi1ELi1EEEJNS0_4CopyIS7_fEEEEEvT_T0_DpT1_,(.L_x_7829 - _ZN2at6native55_GLOBAL__N__de093ff9_22_ForeachBinaryOpList_cu_a911ec4325multi_tensor_apply_kernelINS1_18TensorListMetadataILi2EEENS1_11CopyFunctorIN3c1015Float8_e4m3fnuzEfLi2ELi1ELi1EEEJNS0_4CopyIS7_fEEEEEvT_T0_DpT1_)
        .other          _ZN2at6native55_GLOBAL__N__de093ff9_22_ForeachBinaryOpList_cu_a911ec4325multi_tensor_apply_kernelINS1_18TensorListMetadataILi2EEENS1_11CopyFunctorIN3c1015Float8_e4m3fnuzEfLi2ELi1ELi1EEEJNS0_4CopyIS7_fEEEEEvT_T0_DpT1_,@"STO_CUDA_ENTRY STV_DEFAULT"
_ZN2at6native55_GLOBAL__N__de093ff9_22_ForeachBinaryOpList_cu_a911ec4325multi_tensor_apply_kernelINS1_18TensorListMetadataILi2EEENS1_11CopyFunctorIN3c1015Float8_e4m3fnuzEfLi2ELi1ELi1EEEJNS0_4CopyIS7_fEEEEEvT_T0_DpT1_:
        /* <DEDUP_REMOVED lines=29> */
.L_x_1293:
        /* <DEDUP_REMOVED lines=56> */
.L_x_1283:
[----:B------:R-:W-:-:S04]  /*0550*/  LOP3.LUT R3, R15, 0x80000000, RZ, 0xc0, !PT ;  /* 0x800000000f037812 */ /* 0x000fc800078ec0ff */
[----:B------:R-:W-:-:S04]  /*0560*/  SHF.R.U32.HI R3, RZ, 0x18, R3 ;  /* 0x00000018ff037819 */ /* 0x000fc80000011603 */
[----:B------:R-:W-:-:S04]  /*0570*/  LOP3.LUT R2, R2, R3, RZ, 0xfc, !PT ;  /* 0x0000000302027212 */ /* 0x000fc800078efcff */
[----:B------:R-:W-:-:S07]  /*0580*/  PRMT R7, R2, 0x7610, R7 ;  /* 0x0000761002077816 */ /* 0x000fce0000000007 */
.L_x_1282:
[----:B------:R-:W-:Y:S05]  /*0590*/  BSYNC B0 ;  /* 0x0000000000007941 */ /* 0x000fea0003800000 */
.L_x_1281:
        /* <DEDUP_REMOVED lines=15> */
.L_x_1286:
[----:B------:R-:W-:-:S04]  /*0690*/  LOP3.LUT R3, R16, 0x80000000, RZ, 0xc0, !PT ;  /* 0x8000000010037812 */ /* 0x000fc800078ec0ff */
[----:B------:R-:W-:-:S04]  /*06a0*/  SHF.R.U32.HI R3, RZ, 0x18, R3 ;  /* 0x00000018ff037819 */ /* 0x000fc80000011603 */
[----:B------:R-:W-:-:S04]  /*06b0*/  LOP3.LUT R2, R2, R3, RZ, 0xfc, !PT ;  /* 0x0000000302027212 */ /* 0x000fc800078efcff */
[----:B------:R-:W-:-:S07]  /*06c0*/  PRMT R24, R2, 0x7610, R24 ;  /* 0x0000761002187816 */ /* 0x000fce0000000018 */
.L_x_1285:
[----:B------:R-:W-:Y:S05]  /*06d0*/  BSYNC B0 ;  /* 0x0000000000007941 */ /* 0x000fea0003800000 */
.L_x_1284:
        /* <DEDUP_REMOVED lines=17> */
.L_x_1289:
[----:B------:R-:W-:-:S04]  /*07f0*/  LOP3.LUT R3, R17, 0x80000000, RZ, 0xc0, !PT ;  /* 0x8000000011037812 */ /* 0x000fc800078ec0ff */
[----:B------:R-:W-:-:S04]  /*0800*/  SHF.R.U32.HI R3, RZ, 0x18, R3 ;  /* 0x00000018ff037819 */ /* 0x000fc80000011603 */
[----:B------:R-:W-:-:S04]  /*0810*/  LOP3.LUT R2, R2, R3, RZ, 0xfc, !PT ;  /* 0x0000000302027212 */ /* 0x000fc800078efcff */
[----:B------:R-:W-:-:S07]  /*0820*/  PRMT R21, R2, 0x7610, R21 ;  /* 0x0000761002157816 */ /* 0x000fce0000000015 */
.L_x_1288:
[----:B------:R-:W-:Y:S05]  /*0830*/  BSYNC B0 ;  /* 0x0000000000007941 */ /* 0x000fea0003800000 */
.L_x_1287:
        /* <DEDUP_REMOVED lines=15> */
.L_x_1292:
[----:B------:R-:W-:-:S04]  /*0930*/  LOP3.LUT R3, R18, 0x80000000, RZ, 0xc0, !PT ;  /* 0x8000000012037812 */ /* 0x000fc800078ec0ff */
[----:B------:R-:W-:-:S04]  /*0940*/  SHF.R.U32.HI R3, RZ, 0x18, R3 ;  /* 0x00000018ff037819 */ /* 0x000fc80000011603 */
[----:B------:R-:W-:-:S04]  /*0950*/  LOP3.LUT R2, R2, R3, RZ, 0xfc, !PT ;  /* 0x0000000302027212 */ /* 0x000fc800078efcff */
[----:B------:R-:W-:-:S07]  /*0960*/  PRMT R20, R2, 0x7610, R20 ;  /* 0x0000761002147816 */ /* 0x000fce0000000014 */
.L_x_1291:
[----:B------:R-:W-:Y:S05]  /*0970*/  BSYNC B0 ;  /* 0x0000000000007941 */ /* 0x000fea0003800000 */
.L_x_1290:
        /* <DEDUP_REMOVED lines=19> */
.L_x_1280:
        /* <DEDUP_REMOVED lines=8> */
.L_x_1306:
        /* <DEDUP_REMOVED lines=20> */
.L_x_1296:
[----:B------:R-:W-:-:S04]  /*0c70*/  LOP3.LUT R4, R4, 0x80000000, RZ, 0xc0, !PT ;  /* 0x8000000004047812 */ /* 0x000fc800078ec0ff */
[----:B------:R-:W-:-:S04]  /*0c80*/  SHF.R.U32.HI R9, RZ, 0x18, R4 ;  /* 0x00000018ff097819 */ /* 0x000fc80000011604 */
[----:B------:R-:W-:-:S07]  /*0c90*/  LOP3.LUT R9, R8, R9, RZ, 0xfc, !PT ;  /* 0x0000000908097212 */ /* 0x000fce00078efcff */
.L_x_1295:
[----:B------:R-:W-:Y:S05]  /*0ca0*/  BSYNC B0 ;  /* 0x0000000000007941 */ /* 0x000fea0003800000 */
.L_x_1294:
        /* <DEDUP_REMOVED lines=15> */
.L_x_1299:
[----:B------:R-:W-:-:S04]  /*0da0*/  LOP3.LUT R5, R5, 0x80000000, RZ, 0xc0, !PT ;  /* 0x8000000005057812 */ /* 0x000fc800078ec0ff */
[----:B------:R-:W-:-:S04]  /*0db0*/  SHF.R.U32.HI R5, RZ, 0x18, R5 ;  /* 0x00000018ff057819 */ /* 0x000fc80000011605 */
[----:B------:R-:W-:-:S04]  /*0dc0*/  LOP3.LUT R4, R4, R5, RZ, 0xfc, !PT ;  /* 0x0000000504047212 */ /* 0x000fc800078efcff */
[----:B------:R-:W-:-:S07]  /*0dd0*/  PRMT R2, R4, 0x7610, R2 ;  /* 0x0000761004027816 */ /* 0x000fce0000000002 */
.L_x_1298:
[----:B------:R-:W-:Y:S05]  /*0de0*/  BSYNC B0 ;  /* 0x0000000000007941 */ /* 0x000fea0003800000 */
.L_x_1297:
        /* <DEDUP_REMOVED lines=17> */
.L_x_1302:
[----:B------:R-:W-:-:S04]  /*0f00*/  LOP3.LUT R6, R6, 0x80000000, RZ, 0xc0, !PT ;  /* 0x8000000006067812 */ /* 0x000fc800078ec0ff */
[----:B------:R-:W-:-:S04]  /*0f10*/  SHF.R.U32.HI R5, RZ, 0x18, R6 ;  /* 0x00000018ff057819 */ /* 0x000fc80000011606 */
[----:B------:R-:W-:-:S07]  /*0f20*/  LOP3.LUT R5, R4, R5, RZ, 0xfc, !PT ;  /* 0x0000000504057212 */ /* 0x000fce00078efcff */
.L_x_1301:
[----:B------:R-:W-:Y:S05]  /*0f30*/  BSYNC B0 ;  /* 0x0000000000007941 */ /* 0x000fea0003800000 */
.L_x_1300:
        /* <DEDUP_REMOVED lines=15> */
.L_x_1305:
[----:B------:R-:W-:-:S04]  /*1030*/  LOP3.LUT R7, R7, 0x80000000, RZ, 0xc0, !PT ;  /* 0x8000000007077812 */ /* 0x000fc800078ec0ff */
[----:B------:R-:W-:-:S04]  /*1040*/  SHF.R.U32.HI R7, RZ, 0x18, R7 ;  /* 0x00000018ff077819 */ /* 0x000fc80000011607 */
[----:B------:R-:W-:-:S04]  /*1050*/  LOP3.LUT R4, R4, R7, RZ, 0xfc, !PT ;  /* 0x0000000704047212 */ /* 0x000fc800078efcff */
[----:B------:R-:W-:-:S07]  /*1060*/  PRMT R8, R4, 0x7610, R8 ;  /* 0x0000761004087816 */ /* 0x000fce0000000008 */
.L_x_1304:
[----:B------:R-:W-:Y:S05]  /*1070*/  BSYNC B0 ;  /* 0x0000000000007941 */ /* 0x000fea0003800000 */
.L_x_1303:
        /* <DEDUP_REMOVED lines=16> */
.L_x_1307:
        /* <DEDUP_REMOVED lines=16> */
.L_x_7829:


//--------------------- .text._ZN2at6native55_GLOBAL__N__de093ff9_22_ForeachBinaryOpList_cu_a911ec4325multi_tensor_apply_kernelINS1_18TensorListMetadataILi2EEENS1_11CopyFunctorIN3c1015Float8_e4m3fnuzEdLi2ELi1ELi1EEEJNS0_4CopyIS7_dEEEEEvT_T0_DpT1_ --------------------------
	.section	.text._ZN2at6native55_GLOBAL__N__de093ff9_22_ForeachBinaryOpList_cu_a911ec4325multi_tensor_apply_kernelINS1_18TensorListMetadataILi2EEENS1_11CopyFunctorIN3c1015Float8_e4m3fnuzEdLi2ELi1ELi1EEEJNS0_4CopyIS7_dEEEEEvT_T0_DpT1_,"ax",@progbits
	.align	128
.text._ZN2at6native55_GLOBAL__N__de093ff9_22_ForeachBinaryOpList_cu_a911ec4325multi_tensor_apply_kernelINS1_18TensorListMetadataILi2EEENS1_11CopyFunctorIN3c1015Float8_e4m3fnuzEdLi2ELi1ELi1EEEJNS0_4CopyIS7_dEEEEEvT_T0_DpT1_:
        .type           _ZN2at6native55_GLOBAL__N__de093ff9_22_ForeachBinaryOpList_cu_a911ec4325multi_tensor_apply_kernelINS1_18TensorListMetadataILi2EEENS1_11CopyFunctorIN3c1015Float8_e4m3fnuzEdLi2ELi1ELi1EEEJNS0_4CopyIS7_dEEEEEvT_T0_DpT1_,@function
        .size           _ZN2at6native55_GLOBAL__N__de093ff9_22_ForeachBinaryOpList_cu_a911ec4325multi_tensor_apply_kernelINS1_18TensorListMetadataILi2EEENS1_11CopyFunctorIN3c1015Float8_e4m3fnuzEdLi2ELi1ELi1EEEJNS0_4CopyIS7_dEEEEEvT_T0_DpT1_,(.L_x_7830 - _ZN2at6native55_GLOBAL__N__de093ff9_22_ForeachBinaryOpList_cu_a911ec4325multi_tensor_apply_kernelINS1_18TensorListMetadataILi2EEENS1_11CopyFunctorIN3c1015Float8_e4m3fnuzEdLi2ELi1ELi1EEEJNS0_4CopyIS7_dEEEEEvT_T0_DpT1_)
        .other          _ZN2at6native55_GLOBAL__N__de093ff9_22_ForeachBinaryOpList_cu_a911ec4325multi_tensor_apply_kernelINS1_18TensorListMetadataILi2EEENS1_11CopyFunctorIN3c1015Float8_e4m3fnuzEdLi2ELi1ELi1EEEJNS0_4CopyIS7_dEEEEEvT_T0_DpT1_,@"STO_CUDA_ENTRY STV_DEFAULT"
_ZN2at6native55_GLOBAL__N__de093ff9_22_ForeachBinaryOpList_cu_a911ec4325multi_tensor_apply_kernelINS1_18TensorListMetadataILi2EEENS1_11CopyFunctorIN3c1015Float8_e4m3fnuzEdLi2ELi1ELi1EEEJNS0_4CopyIS7_dEEEEEvT_T0_DpT1_:
        /* <DEDUP_REMOVED lines=31> */
.L_x_1321:
        /* <DEDUP_REMOVED lines=62> */
.L_x_1311:
[----:B------:R-:W-:-:S04]  /*05d0*/  LOP3.LUT R16, R16, 0x80000000, RZ, 0xc0, !PT ;  /* 0x8000000010107812 */ /* 0x000fc800078ec0ff */
[----:B------:R-:W-:-:S04]  /*05e0*/  SHF.R.U32.HI R19, RZ, 0x18, R16 ;  /* 0x00000018ff137819 */ /* 0x000fc80000011610 */
[----:B------:R-:W-:-:S04]  /*05f0*/  LOP3.LUT R18, R18, R19, RZ, 0xfc, !PT ;  /* 0x0000001312127212 */ /* 0x000fc800078efcff */
[----:B------:R-:W-:-:S07]  /*0600*/  PRMT R21, R18, 0x7610, R21 ;  /* 0x0000761012157816 */ /* 0x000fce0000000015 */
.L_x_1310:
[----:B------:R-:W-:Y:S05]  /*0610*/  BSYNC B0 ;  /* 0x0000000000007941 */ /* 0x000fea0003800000 */
.L_x_1309:
        /* <DEDUP_REMOVED lines=18> */
.L_x_1314:
[----:B------:R-:W-:-:S04]  /*0740*/  LOP3.LUT R16, R16, 0x80000000, RZ, 0xc0, !PT ;  /* 0x8000000010107812 */ /* 0x000fc800078ec0ff */
[----:B------:R-:W-:-:S04]  /*0750*/  SHF.R.U32.HI R19, RZ, 0x18, R16 ;  /* 0x00000018ff137819 */ /* 0x000fc80000011610 */
[----:B------:R-:W-:-:S04]  /*0760*/  LOP3.LUT R18, R18, R19, RZ, 0xfc, !PT ;  /* 0x0000001312127212 */ /* 0x000fc800078efcff */
[----:B------:R-:W-:-:S07]  /*0770*/  PRMT R24, R18, 0x7610, R24 ;  /* 0x0000761012187816 */ /* 0x000fce0000000018 */
.L_x_1313:
[----:B------:R-:W-:Y:S05]  /*0780*/  BSYNC B0 ;  /* 0x0000000000007941 */ /* 0x000fea0003800000 */
.L_x_1312:
        /* <DEDUP_REMOVED lines=21> */
.L_x_1317:
[----:B------:R-:W-:-:S04]  /*08e0*/  LOP3.LUT R16, R16, 0x80000000, RZ, 0xc0, !PT ;  /* 0x8000000010107812 */ /* 0x000fc800078ec0ff */
[----:B------:R-:W-:-:S04]  /*08f0*/  SHF.R.U32.HI R16, RZ, 0x18, R16 ;  /* 0x00000018ff107819 */ /* 0x000fc80000011610 */
[----:B------:R-:W-:-:S04]  /*0900*/  LOP3.LUT R16, R19, R16, RZ, 0xfc, !PT ;  /* 0x0000001013107212 */ /* 0x000fc800078efcff */
[----:B------:R-:W-:-:S07]  /*0910*/  PRMT R26, R16, 0x7610, R26 ;  /* 0x00007610101a7816 */ /* 0x000fce000000001a */
.L_x_1316:
[----:B------:R-:W-:Y:S05]  /*0920*/  BSYNC B0 ;  /* 0x0000000000007941 */ /* 0x000fea0003800000 */
.L_x_1315:
        /* <DEDUP_REMOVED lines=19> */
.L_x_1320:
[----:B------:R-:W-:-:S04]  /*0a60*/  LOP3.LUT R16, R16, 0x80000000, RZ, 0xc0, !PT ;  /* 0x8000000010107812 */ /* 0x000fc800078ec0ff */
[----:B------:R-:W-:-:S04]  /*0a70*/  SHF.R.U32.HI R16, RZ, 0x18, R16 ;  /* 0x00000018ff107819 */ /* 0x000fc80000011610 */
[----:B------:R-:W-:-:S04]  /*0a80*/  LOP3.LUT R16, R19, R16, RZ, 0xfc, !PT ;  /* 0x0000001013107212 */ /* 0x000fc800078efcff */
[----:B------:R-:W-:-:S07]  /*0a90*/  PRMT R25, R16, 0x7610, R25 ;  /* 0x0000761010197816 */ /* 0x000fce0000000019 */
.L_x_1319:
[----:B------:R-:W-:Y:S05]  /*0aa0*/  BSYNC B0 ;  /* 0x0000000000007941 */ /* 0x000fea0003800000 */
.L_x_1318:
        /* <DEDUP_REMOVED lines=22> */
.L_x_1308:
        /* <DEDUP_REMOVED lines=8> */
.L_x_1334:
        /* <DEDUP_REMOVED lines=26> */
.L_x_1324:
[----:B------:R-:W-:-:S04]  /*0e30*/  LOP3.LUT R14, R14, 0x80000000, RZ, 0xc0, !PT ;  /* 0x800000000e0e7812 */ /* 0x000fc800078ec0ff */
[----:B------:R-:W-:-:S04]  /*0e40*/  SHF.R.U32.HI R9, RZ, 0x18, R14 ;  /* 0x00000018ff097819 */ /* 0x000fc8000001160e */
[----:B------:R-:W-:-:S04]  /*0e50*/  LOP3.LUT R8, R8, R9, RZ, 0xfc, !PT ;  /* 0x0000000908087212 */ /* 0x000fc800078efcff */
[----:B------:R-:W-:-:S07]  /*0e60*/  PRMT R12, R8, 0x7610, R12 ;  /* 0x00007610080c7816 */ /* 0x000fce000000000c */
.L_x_1323:
[----:B------:R-:W-:Y:S05]  /*0e70*/  BSYNC B0 ;  /* 0x0000000000007941 */ /* 0x000fea0003800000 */
.L_x_1322:
        /* <DEDUP_REMOVED lines=18> */
.L_x_1327:
[----:B------:R-:W-:-:S04]  /*0fa0*/  LOP3.LUT R8, R8, 0x80000000, RZ, 0xc0, !PT ;  /* 0x8000000008087812 */ /* 0x000fc800078ec0ff */
[----:B------:R-:W-:-:S04]  /*0fb0*/  SHF.R.U32.HI R8, RZ, 0x18, R8 ;  /* 0x00000018ff087819 */ /* 0x000fc80000011608 */
[----:B------:R-:W-:-:S04]  /*0fc0*/  LOP3.LUT R8, R9, R8, RZ, 0xfc, !PT ;  /* 0x0000000809087212 */ /* 0x000fc800078efcff */
[----:B------:R-:W-:-:S07]  /*0fd0*/  PRMT R15, R8, 0x7610, R15 ;  /* 0x00007610080f7816 */ /* 0x000fce000000000f */
.L_x_1326:
[----:B------:R-:W-:Y:S05]  /*0fe0*/  BSYNC B0 ;  /* 0x0000000000007941 */ /* 0x000fea0003800000 */
.L_x_1325:
        /* <DEDUP_REMOVED lines=20> */
.L_x_1330:
[----:B------:R-:W-:-:S04]  /*1130*/  LOP3.LUT R9, R9, 0x80000000, RZ, 0xc0, !PT ;  /* 0x8000000009097812 */ /* 0x000fc800078ec0ff */
[----:B------:R-:W-:-:S04]  /*1140*/  SHF.R.U32.HI R9, RZ, 0x18, R9 ;  /* 0x00000018ff097819 */ /* 0x000fc80000011609 */
[----:B------:R-:W-:-:S04]  /*1150*/  LOP3.LUT R4, R4, R9, RZ, 0xfc, !PT ;  /* 0x0000000904047212 */ /* 0x000fc800078efcff */
[----:B------:R-:W-:-:S07]  /*1160*/  PRMT R10, R4, 0x7610, R10 ;  /* 0x00007610040a7816 */ /* 0x000fce000000000a */
.L_x_1329:
[----:B------:R-:W-:Y:S05]  /*1170*/  BSYNC B0 ;  /* 0x0000000000007941 */ /* 0x000fea0003800000 */
.L_x_1328:
        /* <DEDUP_REMOVED lines=18> */
.L_x_1333:
[----:B------:R-:W-:-:S04]  /*12a0*/  LOP3.LUT R4, R4, 0x80000000, RZ, 0xc0, !PT ;  /* 0x8000000004047812 */ /* 0x000fc800078ec0ff */
[----:B------:R-:W-:-:S04]  /*12b0*/  SHF.R.U32.HI R3, RZ, 0x18, R4 ;  /* 0x00000018ff037819 */ /* 0x000fc80000011604 */
[----:B------:R-:W-:-:S04]  /*12c0*/  LOP3.LUT R2, R2, R3, RZ, 0xfc, !PT ;  /* 0x0000000302027212 */ /* 0x000fc800078efcff */
[----:B------:R-:W-:-:S07]  /*12d0*/  PRMT R8, R2, 0x7610, R8 ;  /* 0x0000761002087816 */ /* 0x000fce0000000008 */
.L_x_1332:
[----:B------:R-:W-:Y:S05]  /*12e0*/  BSYNC B0 ;  /* 0x0000000000007941 */ /* 0x000fea0003800000 */
.L_x_1331:
        /* <DEDUP_REMOVED lines=16> */
.L_x_1335:
        /* <DEDUP_REMOVED lines=9> */
.L_x_7830:


//--------------------- .text._ZN2at6native55_GLOBAL__N__de093ff9_22_ForeachBinaryOpList_cu_a911ec4325multi_tensor_apply_kernelINS1_18TensorListMetadataILi2EEENS1_11CopyFunctorIN3c1015Float8_e4m3fnuzEiLi2ELi1ELi1EEEJNS0_4CopyIS7_iEEEEEvT_T0_DpT1_ --------------------------
	.section	.text._ZN2at6native55_GLOBAL__N__de093ff9_22_ForeachBinaryOpList_cu_a911ec4325multi_tensor_apply_kernelINS1_18TensorListMetadataILi2EEENS1_11CopyFunctorIN3c1015Float8_e4m3fnuzEiLi2ELi1ELi1EEEJNS0_4CopyIS7_iEEEEEvT_T0_DpT1_,"ax",@progbits
	.align	128
.text._ZN2at6native55_GLOBAL__N__de093ff9_22_ForeachBinaryOpList_cu_a911ec4325multi_tensor_apply_kernelINS1_18TensorListMetadataILi2EEENS1_11CopyFunctorIN3c1015Float8_e4m3fnuzEiLi2ELi1ELi1EEEJNS0_4CopyIS7_iEEEEEvT_T0_DpT1_:
        .type           _ZN2at6native55_GLOBAL__N__de093ff9_22_ForeachBinaryOpList_cu_a911ec4325multi_tensor_apply_kernelINS1_18TensorListMetadataILi2EEENS1_11CopyFunctorIN3c1015Float8_e4m3fnuzEiLi2ELi1ELi1EEEJNS0_4CopyIS7_iEEEEEvT_T0_DpT1_,@function
        .size           _ZN2at6native55_GLOBAL__N__de093ff9_22_ForeachBinaryOpList_cu_a911ec4325multi_tensor_apply_kernelINS1_18TensorListMetadataILi2EEENS1_11CopyFunctorIN3c1015Float8_e4m3fnuzEiLi2ELi1ELi1EEEJNS0_4CopyIS7_iEEEEEvT_T0_DpT1_,(.L_x_7831 - _ZN2at6native55_GLOBAL__N__de093ff9_22_ForeachBinaryOpList_cu_a911ec4325multi_tensor_apply_kernelINS1_18TensorListMetadataILi2EEENS1_11CopyFunctorIN3c1015Float8_e4m3fnuzEiLi2ELi1ELi1EEEJNS0_4CopyIS7_iEEEEEvT_T0_DpT1_)
        .other          _ZN2at6native55_GLOBAL__N__de093ff9_22_ForeachBinaryOpList_cu_a911ec4325multi_tensor_apply_kernelINS1_18TensorListMetadataILi2EEENS1_11CopyFunctorIN3c1015Float8_e4m3fnuzEiLi2ELi1ELi1EEEJNS0_4CopyIS7_iEEEEEvT_T0_DpT1_,@"STO_CUDA_ENTRY STV_DEFAULT"
_ZN2at6native55_GLOBAL__N__de093ff9_22_ForeachBinaryOpList_cu_a911ec4325multi_tensor_apply_kernelINS1_18TensorListMetadataILi2EEENS1_11CopyFunctorIN3c1015Float8_e4m3fnuzEiLi2ELi1ELi1EEEJNS0_4CopyIS7_iEEEEEvT_T0_DpT1_:
        /* <DEDUP_REMOVED lines=29> */
.L_x_1349:
        /* <DEDUP_REMOVED lines=57> */
.L_x_1339:
[----:B------:R-:W-:-:S04]  /*0560*/  LOP3.LUT R3, R27, 0x80000000, RZ, 0xc0, !PT ;  /* 0x800000001b037812 */ /* 0x000fc800078ec0ff */
[----:B------:R-:W-:-:S04]  /*0570*/  SHF.R.U32.HI R3, RZ, 0x18, R3 ;  /* 0x00000018ff037819 */ /* 0x000fc80000011603 */
[----:B------:R-:W-:-:S04]  /*0580*/  LOP3.LUT R2, R2, R3, RZ, 0xfc, !PT ;  /* 0x0000000302027212 */ /* 0x000fc800078efcff */
[----:B------:R-:W-:-:S07]  /*0590*/  PRMT R7, R2, 0x7610, R7 ;  /* 0x0000761002077816 */ /* 0x000fce0000000007 */
.L_x_1338:
[----:B------:R-:W-:Y:S05]  /*05a0*/  BSYNC B0 ;  /* 0x0000000000007941 */ /* 0x000fea0003800000 */
.L_x_1337:
        /* <DEDUP_REMOVED lines=16> */
.L_x_1342:
[----:B------:R-:W-:-:S04]  /*06b0*/  LOP3.LUT R3, R3, 0x80000000, RZ, 0xc0, !PT ;  /* 0x8000000003037812 */ /* 0x000fc800078ec0ff */
[----:B------:R-:W-:-:S04]  /*06c0*/  SHF.R.U32.HI R3, RZ, 0x18, R3 ;  /* 0x00000018ff037819 */ /* 0x000fc80000011603 */
[----:B------:R-:W-:-:S04]  /*06d0*/  LOP3.LUT R2, R2, R3, RZ, 0xfc, !PT ;  /* 0x0000000302027212 */ /* 0x000fc800078efcff */
[----:B------:R-:W-:-:S07]  /*06e0*/  PRMT R24, R2, 0x7610, R24 ;  /* 0x0000761002187816 */ /* 0x000fce0000000018 */
.L_x_1341:
[----:B------:R-:W-:Y:S05]  /*06f0*/  BSYNC B0 ;  /* 0x0000000000007941 */ /* 0x000fea0003800000 */
.L_x_1340:
        /* <DEDUP_REMOVED lines=18> */
.L_x_1345:
[----:B------:R-:W-:-:S04]  /*0820*/  LOP3.LUT R2, R2, 0x80000000, RZ, 0xc0, !PT ;  /* 0x8000000002027812 */ /* 0x000fc800078ec0ff */
[----:B------:R-:W-:-:S04]  /*0830*/  SHF.R.U32.HI R2, RZ, 0x18, R2 ;  /* 0x00000018ff027819 */ /* 0x000fc80000011602 */
[----:B------:R-:W-:-:S04]  /*0840*/  LOP3.LUT R2, R3, R2, RZ, 0xfc, !PT ;  /* 0x0000000203027212 */ /* 0x000fc800078efcff */
[----:B------:R-:W-:-:S07]  /*0850*/  PRMT R19, R2, 0x7610, R19 ;  /* 0x0000761002137816 */ /* 0x000fce0000000013 */
.L_x_1344:
[----:B------:R-:W-:Y:S05]  /*0860*/  BSYNC B0 ;  /* 0x0000000000007941 */ /* 0x000fea0003800000 */
.L_x_1343:
        /* <DEDUP_REMOVED lines=16> */
.L_x_1348:
[----:B------:R-:W-:-:S04]  /*0970*/  LOP3.LUT R3, R3, 0x80000000, RZ, 0xc0, !PT ;  /* 0x8000000003037812 */ /* 0x000fc800078ec0ff */
[----:B------:R-:W-:-:S04]  /*0980*/  SHF.R.U32.HI R3, RZ, 0x18, R3 ;  /* 0x00000018ff037819 */ /* 0x000fc80000011603 */
[----:B------:R-:W-:-:S04]  /*0990*/  LOP3.LUT R2, R2, R3, RZ, 0xfc, !PT ;  /* 0x0000000302027212 */ /* 0x000fc800078efcff */
[----:B------:R-:W-:-:S07]  /*09a0*/  PRMT R18, R2, 0x7610, R18 ;  /* 0x0000761002127816 */ /* 0x000fce0000000012 */
.L_x_1347:
[----:B------:R-:W-:Y:S05]  /*09b0*/  BSYNC B0 ;  /* 0x0000000000007941 */ /* 0x000fea0003800000 */
.L_x_1346:
        /* <DEDUP_REMOVED lines=19> */
.L_x_1336:
        /* <DEDUP_REMOVED lines=8> */
.L_x_1362:
        /* <DEDUP_REMOVED lines=21> */
.L_x_1352:
[----:B------:R-:W-:-:S04]  /*0cc0*/  LOP3.LUT R8, R11, 0x80000000, RZ, 0xc0, !PT ;  /* 0x800000000b087812 */ /* 0x000fc800078ec0ff */
[----:B------:R-:W-:-:S04]  /*0cd0*/  SHF.R.U32.HI R9, RZ, 0x18, R8 ;  /* 0x00000018ff097819 */ /* 0x000fc80000011608 */
[----:B------:R-:W-:-:S07]  /*0ce0*/  LOP3.LUT R9, R4, R9, RZ, 0xfc, !PT ;  /* 0x0000000904097212 */ /* 0x000fce00078efcff */
.L_x_1351:
[----:B------:R-:W-:Y:S05]  /*0cf0*/  BSYNC B0 ;  /* 0x0000000000007941 */ /* 0x000fea0003800000 */
.L_x_1350:
        /* <DEDUP_REMOVED lines=16> */
.L_x_1355:
[----:B------:R-:W-:-:S04]  /*0e00*/  LOP3.LUT R2, R5, 0x80000000, RZ, 0xc0, !PT ;  /* 0x8000000005027812 */ /* 0x000fc800078ec0ff */
[----:B------:R-:W-:-:S04]  /*0e10*/  SHF.R.U32.HI R5, RZ, 0x18, R2 ;  /* 0x00000018ff057819 */ /* 0x000fc80000011602 */
[----:B------:R-:W-:-:S04]  /*0e20*/  LOP3.LUT R4, R4, R5, RZ, 0xfc, !PT ;  /* 0x0000000504047212 */ /* 0x000fc800078efcff */
[----:B------:R-:W-:-:S07]  /*0e30*/  PRMT R2, R4, 0x7610, R2 ;  /* 0x0000761004027816 */ /* 0x000fce0000000002 */
.L_x_1354:
[----:B------:R-:W-:Y:S05]  /*0e40*/  BSYNC B0 ;  /* 0x0000000000007941 */ /* 0x000fea0003800000 */
.L_x_1353:
        /* <DEDUP_REMOVED lines=18> */
.L_x_1358:
[----:B------:R-:W-:-:S04]  /*0f70*/  LOP3.LUT R5, R11, 0x80000000, RZ, 0xc0, !PT ;  /* 0x800000000b057812 */ /* 0x000fc800078ec0ff */
[----:B------:R-:W-:-:S04]  /*0f80*/  SHF.R.U32.HI R5, RZ, 0x18, R5 ;  /* 0x00000018ff057819 */ /* 0x000fc80000011605 */
[----:B------:R-:W-:-:S07]  /*0f90*/  LOP3.LUT R5, R4, R5, RZ, 0xfc, !PT ;  /* 0x0000000504057212 */ /* 0x000fce00078efcff */
.L_x_1357:
[----:B------:R-:W-:Y:S05]  /*0fa0*/  BSYNC B0 ;  /* 0x0000000000007941 */ /* 0x000fea0003800000 */
.L_x_1356:
        /* <DEDUP_REMOVED lines=16> */
.L_x_1361:
[----:B------:R-:W-:-:S04]  /*10b0*/  LOP3.LUT R6, R7, 0x80000000, RZ, 0xc0, !PT ;  /* 0x8000000007067812 */ /* 0x000fc800078ec0ff */
[----:B------:R-:W-:-:S04]  /*10c0*/  SHF.R.U32.HI R7, RZ, 0x18, R6 ;  /* 0x00000018ff077819 */ /* 0x000fc80000011606 */
[----:B------:R-:W-:-:S04]  /*10d0*/  LOP3.LUT R4, R4, R7, RZ, 0xfc, !PT ;  /* 0x0000000704047212 */ /* 0x000fc800078efcff */
[----:B------:R-:W-:-:S07]  /*10e0*/  PRMT R6, R4, 0x7610, R6 ;  /* 0x0000761004067816 */ /* 0x000fce0000000006 */
.L_x_1360:
[----:B------:R-:W-:Y:S05]  /*10f0*/  BSYNC B0 ;  /* 0x0000000000007941 */ /* 0x000fea0003800000 */
.L_x_1359:
        /* <DEDUP_REMOVED lines=16> */
.L_x_1363:
        /* <DEDUP_REMOVED lines=16> */
.L_x_7831:


//--------------------- .text._ZN2at6native55_GLOBAL__N__de093ff9_22_ForeachBinaryOpList_cu_a911ec4325multi_tensor_apply_kernelINS1_18TensorListMetadataILi2EEENS1_11CopyFunctorIN3c1015Float8_e4m3fnuzEsLi2ELi1ELi1EEEJNS0_4CopyIS7_sEEEEEvT_T0_DpT1_ --------------------------
	.section	.text._ZN2at6native55_GLOBAL__N__de093ff9_22_ForeachBinaryOpList_cu_a911ec4325multi_tensor_apply_kernelINS1_18TensorListMetadataILi2EEENS1_11CopyFunctorIN3c1015Float8_e4m3fnuzEsLi2ELi1ELi1EEEJNS0_4CopyIS7_sEEEEEvT_T0_DpT1_,"ax",@progbits
	.align	128
.text._ZN2at6native55_GLOBAL__N__de093ff9_22_ForeachBinaryOpList_cu_a911ec4325multi_tensor_apply_kernelINS1_18TensorListMetadataILi2EEENS1_11CopyFunctorIN3c1015Float8_e4m3fnuzEsLi2ELi1ELi1EEEJNS0_4CopyIS7_sEEEEEvT_T0_DpT1_:
        .type           _ZN2at6native55_GLOBAL__N__de093ff9_22_ForeachBinaryOpList_cu_a911ec4325multi_tensor_apply_kernelINS1_18TensorListMetadataILi2EEENS1_11CopyFunctorIN3c1015Float8_e4m3fnuzEsLi2ELi1ELi1EEEJNS0_4CopyIS7_sEEEEEvT_T0_DpT1_,@function
        .size           _ZN2at6native55_GLOBAL__N__de093ff9_22_ForeachBinaryOpList_cu_a911ec4325multi_tensor_apply_kernelINS1_18TensorListMetadataILi2EEENS1_11CopyFunctorIN3c1015Float8_e4m3fnuzEsLi2ELi1ELi1EEEJNS0_4CopyIS7_sEEEEEvT_T0_DpT1_,(.L_x_7832 - _ZN2at6native55_GLOBAL__N__de093ff9_22_ForeachBinaryOpList_cu_a911ec4325multi_tensor_apply_kernelINS1_18TensorListMetadataILi2EEENS1_11CopyFunctorIN3c1015Float8_e4m3fnuzEsLi2ELi1ELi1EEEJNS0_4CopyIS7_sEEEEEvT_T0_DpT1_)
        .other          _ZN2at6native55_GLOBAL__N__de093ff9_22_ForeachBinaryOpList_cu_a911ec4325multi_tensor_apply_kernelINS1_18TensorListMetadataILi2EEENS1_11CopyFunctorIN3c1015Float8_e4m3fnuzEsLi2ELi1ELi1EEEJNS0_4CopyIS7_sEEEEEvT_T0_DpT1_,@"STO_CUDA_ENTRY STV_DEFAULT"
_ZN2at6native55_GLOBAL__N__de093ff9_22_ForeachBinaryOpList_cu_a911ec4325multi_tensor_apply_kernelINS1_18TensorListMetadataILi2EEENS1_11CopyFunctorIN3c1015Float8_e4m3fnuzEsLi2ELi1ELi1EEEJNS0_4CopyIS7_sEEEEEvT_T0_DpT1_:
        /* <DEDUP_REMOVED lines=31> */
.L_x_1377:
        /* <DEDUP_REMOVED lines=56> */
.L_x_1367:
[----:B------:R-:W-:-:S04]  /*0570*/  LOP3.LUT R3, R23, 0x80000000, RZ, 0xc0, !PT ;  /* 0x8000000017037812 */ /* 0x000fc800078ec0ff */
[----:B------:R-:W-:-:S04]  /*0580*/  SHF.R.U32.HI R3, RZ, 0x18, R3 ;  /* 0x00000018ff037819 */ /* 0x000fc80000011603 */
[----:B------:R-:W-:-:S04]  /*0590*/  LOP3.LUT R2, R2, R3, RZ, 0xfc, !PT ;  /* 0x0000000302027212 */ /* 0x000fc800078efcff */
[----:B------:R-:W-:-:S07]  /*05a0*/  PRMT R7, R2, 0x7610, R7 ;  /* 0x0000761002077816 */ /* 0x000fce0000000007 */
.L_x_1366:
[----:B------:R-:W-:Y:S05]  /*05b0*/  BSYNC B0 ;  /* 0x0000000000007941 */ /* 0x000fea0003800000 */
.L_x_1365:
        /* <DEDUP_REMOVED lines=16> */
.L_x_1370:
[----:B------:R-:W-:-:S04]  /*06c0*/  LOP3.LUT R3, R3, 0x80000000, RZ, 0xc0, !PT ;  /* 0x8000000003037812 */ /* 0x000fc800078ec0ff */
[----:B------:R-:W-:-:S04]  /*06d0*/  SHF.R.U32.HI R3, RZ, 0x18, R3 ;  /* 0x00000018ff037819 */ /* 0x000fc80000011603 */
[----:B------:R-:W-:-:S04]  /*06e0*/  LOP3.LUT R2, R2, R3, RZ, 0xfc, !PT ;  /* 0x0000000302027212 */ /* 0x000fc800078efcff */
[----:B------:R-:W-:-:S07]  /*06f0*/  PRMT R25, R2, 0x7610, R25 ;  /* 0x0000761002197816 */ /* 0x000fce0000000019 */
.L_x_1369:
[----:B------:R-:W-:Y:S05]  /*0700*/  BSYNC B0 ;  /* 0x0000000000007941 */ /* 0x000fea0003800000 */
.L_x_1368:
        /* <DEDUP_REMOVED lines=18> */
.L_x_1373:
[----:B------:R-:W-:-:S04]  /*0830*/  LOP3.LUT R2, R2, 0x80000000, RZ, 0xc0, !PT ;  /* 0x8000000002027812 */ /* 0x000fc800078ec0ff */
[----:B------:R-:W-:-:S04]  /*0840*/  SHF.R.U32.HI R2, RZ, 0x18, R2 ;  /* 0x00000018ff027819 */ /* 0x000fc80000011602 */
[----:B------:R-:W-:-:S04]  /*0850*/  LOP3.LUT R2, R3, R2, RZ, 0xfc, !PT ;  /* 0x0000000203027212 */ /* 0x000fc800078efcff */
[----:B------:R-:W-:-:S07]  /*0860*/  PRMT R23, R2, 0x7610, R23 ;  /* 0x0000761002177816 */ /* 0x000fce0000000017 */
.L_x_1372:
[----:B------:R-:W-:Y:S05]  /*0870*/  BSYNC B0 ;  /* 0x0000000000007941 */ /* 0x000fea0003800000 */
.L_x_1371:
        /* <DEDUP_REMOVED lines=16> */
.L_x_1376:
[----:B------:R-:W-:-:S04]  /*0980*/  LOP3.LUT R3, R3, 0x80000000, RZ, 0xc0, !PT ;  /* 0x8000000003037812 */ /* 0x000fc800078ec0ff */
[----:B------:R-:W-:-:S04]  /*0990*/  SHF.R.U32.HI R3, RZ, 0x18, R3 ;  /* 0x00000018ff037819 */ /* 0x000fc80000011603 */
[----:B------:R-:W-:-:S04]  /*09a0*/  LOP3.LUT R2, R2, R3, RZ, 0xfc, !PT ;  /* 0x0000000302027212 */ /* 0x000fc800078efcff */
[----:B------:R-:W-:-:S07]  /*09b0*/  PRMT R22, R2, 0x7610, R22 ;  /* 0x0000761002167816 */ /* 0x000fce0000000016 */
.L_x_1375:
[----:B------:R-:W-:Y:S05]  /*09c0*/  BSYNC B0 ;  /* 0x0000000000007941 */ /* 0x000fea0003800000 */
.L_x_1374:
        /* <DEDUP_REMOVED lines=23> */
.L_x_1364:
        /* <DEDUP_REMOVED lines=8> */
.L_x_1390:
        /* <DEDUP_REMOVED lines=21> */
.L_x_1380:
[----:B------:R-:W-:-:S04]  /*0d10*/  LOP3.LUT R7, R9, 0x80000000, RZ, 0xc0, !PT ;  /* 0x8000000009077812 */ /* 0x000fc800078ec0ff */
[----:B------:R-:W-:-:S04]  /*0d20*/  SHF.R.U32.HI R7, RZ, 0x18, R7 ;  /* 0x00000018ff077819 */ /* 0x000fc80000011607 */
[----:B------:R-:W-:-:S07]  /*0d30*/  LOP3.LUT R7, R6, R7, RZ, 0xfc, !PT ;  /* 0x0000000706077212 */ /* 0x000fce00078efcff */
.L_x_1379:
[----:B------:R-:W-:Y:S05]  /*0d40*/  BSYNC B0 ;  /* 0x0000000000007941 */ /* 0x000fea0003800000 */
.L_x_1378:
        /* <DEDUP_REMOVED lines=16> */
.L_x_1383:
[----:B------:R-:W-:-:S04]  /*0e50*/  LOP3.LUT R4, R9, 0x80000000, RZ, 0xc0, !PT ;  /* 0x8000000009047812 */ /* 0x000fc800078ec0ff */
[----:B------:R-:W-:-:S04]  /*0e60*/  SHF.R.U32.HI R9, RZ, 0x18, R4 ;  /* 0x00000018ff097819 */ /* 0x000fc80000011604 */
[----:B------:R-:W-:-:S04]  /*0e70*/  LOP3.LUT R2, R2, R9, RZ, 0xfc, !PT ;  /* 0x0000000902027212 */ /* 0x000fc800078efcff */
[----:B------:R-:W-:-:S07]  /*0e80*/  PRMT R4, R2, 0x7610, R4 ;  /* 0x0000761002047816 */ /* 0x000fce0000000004 */
.L_x_1382:
[----:B------:R-:W-:Y:S05]  /*0e90*/  BSYNC B0 ;  /* 0x0000000000007941 */ /* 0x000fea0003800000 */
.L_x_1381:
        /* <DEDUP_REMOVED lines=18> */
.L_x_1386:
[----:B------:R-:W-:-:S04]  /*0fc0*/  LOP3.LUT R8, R9, 0x80000000, RZ, 0xc0, !PT ;  /* 0x8000000009087812 */ /* 0x000fc800078ec0ff */
[----:B------:R-:W-:-:S04]  /*0fd0*/  SHF.R.U32.HI R9, RZ, 0x18, R8 ;  /* 0x00000018ff097819 */ /* 0x000fc80000011608 */
[----:B------:R-:W-:-:S04]  /*0fe0*/  LOP3.LUT R2, R2, R9, RZ, 0xfc, !PT ;  /* 0x0000000902027212 */ /* 0x000fc800078efcff */
[----:B------:R-:W-:-:S07]  /*0ff0*/  PRMT R8, R2, 0x7610, R8 ;  /* 0x0000761002087816 */ /* 0x000fce0000000008 */
.L_x_1385:
[----:B------:R-:W-:Y:S05]  /*1000*/  BSYNC B0 ;  /* 0x0000000000007941 */ /* 0x000fea0003800000 */
.L_x_1384:
        /* <DEDUP_REMOVED lines=16> */
.L_x_1389:
[----:B------:R-:W-:-:S04]  /*1110*/  LOP3.LUT R3, R3, 0x80000000, RZ, 0xc0, !PT ;  /* 0x8000000003037812 */ /* 0x000fc800078ec0ff */
[----:B------:R-:W-:-:S04]  /*1120*/  SHF.R.U32.HI R3, RZ, 0x18, R3 ;  /* 0x00000018ff037819 */ /* 0x000fc80000011603 */
[----:B------:R-:W-:-:S04]  /*1130*/  LOP3.LUT R2, R2, R3, RZ, 0xfc, !PT ;  /* 0x0000000302027212 */ /* 0x000fc800078efcff */
[----:B------:R-:W-:-:S07]  /*1140*/  PRMT R6, R2, 0x7610, R6 ;  /* 0x0000761002067816 */ /* 0x000fce0000000006 */
.L_x_1388:
[----:B------:R-:W-:Y:S05]  /*1150*/  BSYNC B0 ;  /* 0x0000000000007941 */ /* 0x000fea0003800000 */
.L_x_1387:
        /* <DEDUP_REMOVED lines=16> */
.L_x_1391:
        /* <DEDUP_REMOVED lines=10> */
.L_x_7832:


//--------------------- .text._ZN2at6native55_GLOBAL__N__de093ff9_22_ForeachBinaryOpList_cu_a911ec4325multi_tensor_apply_kernelINS1_18TensorListMetadataILi2EEENS1_11CopyFunctorIN3c1015Float8_e4m3fnuzElLi2ELi1ELi1EEEJNS0_4CopyIS7_lEEEEEvT_T0_DpT1_ --------------------------
	.section	.text._ZN2at6native55_GLOBAL__N__de093ff9_22_ForeachBinaryOpList_cu_a911ec4325multi_tensor_apply_kernelINS1_18TensorListMetadataILi2EEENS1_11CopyFunctorIN3c1015Float8_e4m3fnuzElLi2ELi1ELi1EEEJNS0_4CopyIS7_lEEEEEvT_T0_DpT1_,"ax",@progbits
	.align	128
.text._ZN2at6native55_GLOBAL__N__de093ff9_22_ForeachBinaryOpList_cu_a911ec4325multi_tensor_apply_kernelINS1_18TensorListMetadataILi2EEENS1_11CopyFunctorIN3c1015Float8_e4m3fnuzElLi2ELi1ELi1EEEJNS0_4CopyIS7_lEEEEEvT_T0_DpT1_:
        .type           _ZN2at6native55_GLOBAL__N__de093ff9_22_ForeachBinaryOpList_cu_a911ec4325multi_tensor_apply_kernelINS1_18TensorListMetadataILi2EEENS1_11CopyFunctorIN3c1015Float8_e4m3fnuzElLi2ELi1ELi1EEEJNS0_4CopyIS7_lEEEEEvT_T0_DpT1_,@function
        .size           _ZN2at6native55_GLOBAL__N__de093ff9_22_ForeachBinaryOpList_cu_a911ec4325multi_tensor_apply_kernelINS1_18TensorListMetadataILi2EEENS1_11CopyFunctorIN3c1015Float8_e4m3fnuzElLi2ELi1ELi1EEEJNS0_4CopyIS7_lEEEEEvT_T0_DpT1_,(.L_x_7833 - _ZN2at6native55_GLOBAL__N__de093ff9_22_ForeachBinaryOpList_cu_a911ec4325multi_tensor_apply_kernelINS1_18TensorListMetadataILi2EEENS1_11CopyFunctorIN3c1015Float8_e4m3fnuzElLi2ELi1ELi1EEEJNS0_4CopyIS7_lEEEEEvT_T0_DpT1_)
        .other          _ZN2at6native55_GLOBAL__N__de093ff9_22_ForeachBinaryOpList_cu_a911ec4325multi_tensor_apply_kernelINS1_18TensorListMetadataILi2EEENS1_11CopyFunctorIN3c1015Float8_e4m3fnuzElLi2ELi1ELi1EEEJNS0_4CopyIS7_lEEEEEvT_T0_DpT1_,@"STO_CUDA_ENTRY STV_DEFAULT"
_ZN2at6native55_GLOBAL__N__de093ff9_22_ForeachBinaryOpList_cu_a911ec4325multi_tensor_apply_kernelINS1_18TensorListMetadataILi2EEENS1_11CopyFunctorIN3c1015Float8_e4m3fnuzElLi2ELi1ELi1EEEJNS0_4CopyIS7_lEEEEEvT_T0_DpT1_:
        /* <DEDUP_REMOVED lines=30> */
.L_x_1405:
        /* <DEDUP_REMOVED lines=58> */
.L_x_1395:
[----:B------:R-:W-:-:S04]  /*0580*/  LOP3.LUT R16, R16, 0x80000000, RZ, 0xc0, !PT ;  /* 0x8000000010107812 */ /* 0x000fc800078ec0ff */
[----:B------:R-:W-:-:S04]  /*0590*/  SHF.R.U32.HI R19, RZ, 0x18, R16 ;  /* 0x00000018ff137819 */ /* 0x000fc80000011610 */
[----:B------:R-:W-:-:S04]  /*05a0*/  LOP3.LUT R18, R18, R19, RZ, 0xfc, !PT ;  /* 0x0000001312127212 */ /* 0x000fc800078efcff */
[----:B------:R-:W-:-:S07]  /*05b0*/  PRMT R21, R18, 0x7610, R21 ;  /* 0x0000761012157816 */ /* 0x000fce0000000015 */
.L_x_1394:
[----:B------:R-:W-:Y:S05]  /*05c0*/  BSYNC B0 ;  /* 0x0000000000007941 */ /* 0x000fea0003800000 */
.L_x_1393:
        /* <DEDUP_REMOVED lines=16> */
.L_x_1398:
[----:B------:R-:W-:-:S04]  /*06d0*/  LOP3.LUT R16, R16, 0x80000000, RZ, 0xc0, !PT ;  /* 0x8000000010107812 */ /* 0x000fc800078ec0ff */
[----:B------:R-:W-:-:S04]  /*06e0*/  SHF.R.U32.HI R19, RZ, 0x18, R16 ;  /* 0x00000018ff137819 */ /* 0x000fc80000011610 */
[----:B------:R-:W-:-:S04]  /*06f0*/  LOP3.LUT R18, R18, R19, RZ, 0xfc, !PT ;  /* 0x0000001312127212 */ /* 0x000fc800078efcff */
[----:B------:R-:W-:-:S07]  /*0700*/  PRMT R24, R18, 0x7610, R24 ;  /* 0x0000761012187816 */ /* 0x000fce0000000018 */
.L_x_1397:
[----:B------:R-:W-:Y:S05]  /*0710*/  BSYNC B0 ;  /* 0x0000000000007941 */ /* 0x000fea0003800000 */
.L_x_1396:
        /* <DEDUP_REMOVED lines=19> */
.L_x_1401:
[----:B------:R-:W-:-:S04]  /*0850*/  LOP3.LUT R16, R16, 0x80000000, RZ, 0xc0, !PT ;  /* 0x8000000010107812 */ /* 0x000fc800078ec0ff */
[----:B------:R-:W-:-:S04]  /*0860*/  SHF.R.U32.HI R16, RZ, 0x18, R16 ;  /* 0x00000018ff107819 */ /* 0x000fc80000011610 */
[----:B------:R-:W-:-:S04]  /*0870*/  LOP3.LUT R16, R19, R16, RZ, 0xfc, !PT ;  /* 0x0000001013107212 */ /* 0x000fc800078efcff */
[----:B------:R-:W-:-:S07]  /*0880*/  PRMT R26, R16, 0x7610, R26 ;  /* 0x00007610101a7816 */ /* 0x000fce000000001a */
.L_x_1400:
[----:B------:R-:W-:Y:S05]  /*0890*/  BSYNC B0 ;  /* 0x0000000000007941 */ /* 0x000fea0003800000 */
.L_x_1399:
        /* <DEDUP_REMOVED lines=17> */
.L_x_1404:
[----:B------:R-:W-:-:S04]  /*09b0*/  LOP3.LUT R16, R16, 0x80000000, RZ, 0xc0, !PT ;  /* 0x8000000010107812 */ /* 0x000fc800078ec0ff */
[----:B------:R-:W-:-:S04]  /*09c0*/  SHF.R.U32.HI R16, RZ, 0x18, R16 ;  /* 0x00000018ff107819 */ /* 0x000fc80000011610 */
[----:B------:R-:W-:-:S04]  /*09d0*/  LOP3.LUT R16, R19, R16, RZ, 0xfc, !PT ;  /* 0x0000001013107212 */ /* 0x000fc800078efcff */
[----:B------:R-:W-:-:S07]  /*09e0*/  PRMT R25, R16, 0x7610, R25 ;  /* 0x0000761010197816 */ /* 0x000fce0000000019 */
.L_x_1403:
[----:B------:R-:W-:Y:S05]  /*09f0*/  BSYNC B0 ;  /* 0x0000000000007941 */ /* 0x000fea0003800000 */
.L_x_1402:
        /* <DEDUP_REMOVED lines=19> */
.L_x_1392:
        /* <DEDUP_REMOVED lines=8> */
.L_x_1418:
        /* <DEDUP_REMOVED lines=22> */
.L_x_1408:
[----:B------:R-:W-:-:S04]  /*0d10*/  LOP3.LUT R5, R5, 0x80000000, RZ, 0xc0, !PT ;  /* 0x8000000005057812 */ /* 0x000fc800078ec0ff */
[----:B------:R-:W-:-:S04]  /*0d20*/  SHF.R.U32.HI R5, RZ, 0x18, R5 ;  /* 0x00000018ff057819 */ /* 0x000fc80000011605 */
[----:B------:R-:W-:-:S04]  /*0d30*/  LOP3.LUT R4, R4, R5, RZ, 0xfc, !PT ;  /* 0x0000000504047212 */ /* 0x000fc800078efcff */
[----:B------:R-:W-:-:S07]  /*0d40*/  PRMT R13, R4, 0x7610, R13 ;  /* 0x00007610040d7816 */ /* 0x000fce000000000d */
.L_x_1407:
[----:B------:R-:W-:Y:S05]  /*0d50*/  BSYNC B0 ;  /* 0x0000000000007941 */ /* 0x000fea0003800000 */
.L_x_1406:
        /* <DEDUP_REMOVED lines=16> */
.L_x_1411:
[----:B------:R-:W-:-:S04]  /*0e60*/  LOP3.LUT R2, R7, 0x80000000, RZ, 0xc0, !PT ;  /* 0x8000000007027812 */ /* 0x000fc800078ec0ff */
[----:B------:R-:W-:-:S04]  /*0e70*/  SHF.R.U32.HI R5, RZ, 0x18, R2 ;  /* 0x00000018ff057819 */ /* 0x000fc80000011602 */
[----:B------:R-:W-:-:S04]  /*0e80*/  LOP3.LUT R4, R4, R5, RZ, 0xfc, !PT ;  /* 0x0000000504047212 */ /* 0x000fc800078efcff */
[----:B------:R-:W-:-:S07]  /*0e90*/  PRMT R2, R4, 0x7610, R2 ;  /* 0x0000761004027816 */ /* 0x000fce0000000002 */
.L_x_1410:
[----:B------:R-:W-:Y:S05]  /*0ea0*/  BSYNC B0 ;  /* 0x0000000000007941 */ /* 0x000fea0003800000 */
.L_x_1409:
        /* <DEDUP_REMOVED lines=18> */
.L_x_1414:
[----:B------:R-:W-:-:S04]  /*0fd0*/  LOP3.LUT R5, R9, 0x80000000, RZ, 0xc0, !PT ;  /* 0x8000000009057812 */ /* 0x000fc800078ec0ff */
[----:B------:R-:W-:-:S04]  /*0fe0*/  SHF.R.U32.HI R5, RZ, 0x18, R5 ;  /* 0x00000018ff057819 */ /* 0x000fc80000011605 */
[----:B------:R-:W-:-:S07]  /*0ff0*/  LOP3.LUT R5, R4, R5, RZ, 0xfc, !PT ;  /* 0x0000000504057212 */ /* 0x000fce00078efcff */
.L_x_1413:
[----:B------:R-:W-:Y:S05]  /*1000*/  BSYNC B0 ;  /* 0x0000000000007941 */ /* 0x000fea0003800000 */
.L_x_1412:
        /* <DEDUP_REMOVED lines=16> */
.L_x_1417:
[----:B------:R-:W-:-:S04]  /*1110*/  LOP3.LUT R6, R11, 0x80000000, RZ, 0xc0, !PT ;  /* 0x800000000b067812 */ /* 0x000fc800078ec0ff */
[----:B------:R-:W-:-:S04]  /*1120*/  SHF.R.U32.HI R7, RZ, 0x18, R6 ;  /* 0x00000018ff077819 */ /* 0x000fc80000011606 */
[----:B------:R-:W-:-:S04]  /*1130*/  LOP3.LUT R4, R4, R7, RZ, 0xfc, !PT ;  /* 0x0000000704047212 */ /* 0x000fc800078efcff */
[----:B------:R-:W-:-:S07]  /*1140*/  PRMT R6, R4, 0x7610, R6 ;  /* 0x0000761004067816 */ /* 0x000fce0000000006 */
.L_x_1416:
[----:B------:R-:W-:Y:S05]  /*1150*/  BSYNC B0 ;  /* 0x0000000000007941 */ /* 0x000fea0003800000 */
.L_x_1415:
        /* <DEDUP_REMOVED lines=16> */
.L_x_1419:
        /* <DEDUP_REMOVED lines=10> */
.L_x_7833:


//--------------------- .text._ZN2at6native55_GLOBAL__N__de093ff9_22_ForeachBinaryOpList_cu_a911ec4325multi_tensor_apply_kernelINS1_18TensorListMetadataILi2EEENS1_11CopyFunctorIN3c1015Float8_e4m3fnuzEaLi2ELi1ELi1EEEJNS0_4CopyIS7_aEEEEEvT_T0_DpT1_ --------------------------
	.section	.text._ZN2at6native55_GLOBAL__N__de093ff9_22_ForeachBinaryOpList_cu_a911ec4325multi_tensor_apply_kernelINS1_18TensorListMetadataILi2EEENS1_11CopyFunctorIN3c1015Float8_e4m3fnuzEaLi2ELi1ELi1EEEJNS0_4CopyIS7_aEEEEEvT_T0_DpT1_,"ax",@progbits
	.align	128
.text._ZN2at6native55_GLOBAL__N__de093ff9_22_ForeachBinaryOpList_cu_a911ec4325multi_tensor_apply_kernelINS1_18TensorListMetadataILi2EEENS1_11CopyFunctorIN3c1015Float8_e4m3fnuzEaLi2ELi1ELi1EEEJNS0_4CopyIS7_aEEEEEvT_T0_DpT1_:
        .type           _ZN2at6native55_GLOBAL__N__de093ff9_22_ForeachBinaryOpList_cu_a911ec4325multi_tensor_apply_kernelINS1_18TensorListMetadataILi2EEENS1_11CopyFunctorIN3c1015Float8_e4m3fnuzEaLi2ELi1ELi1EEEJNS0_4CopyIS7_aEEEEEvT_T0_DpT1_,@function
        .size           _ZN2at6native55_GLOBAL__N__de093ff9_22_ForeachBinaryOpList_cu_a911ec4325multi_tensor_apply_kernelINS1_18TensorListMetadataILi2EEENS1_11CopyFunctorIN3c1015Float8_e4m3fnuzEaLi2ELi1ELi1EEEJNS0_4CopyIS7_aEEEEEvT_T0_DpT1_,(.L_x_7834 - _ZN2at6native55_GLOBAL__N__de093ff9_22_ForeachBinaryOpList_cu_a911ec4325multi_tensor_apply_kernelINS1_18TensorListMetadataILi2EEENS1_11CopyFunctorIN3c1015Float8_e4m3fnuzEaLi2ELi1ELi1EEEJNS0_4CopyIS7_aEEEEEvT_T0_DpT1_)
        .other          _ZN2at6native55_GLOBAL__N__de093ff9_22_ForeachBinaryOpList_cu_a911ec4325multi_tensor_apply_kernelINS1_18TensorListMetadataILi2EEENS1_11CopyFunctorIN3c1015Float8_e4m3fnuzEaLi2ELi1ELi1EEEJNS0_4CopyIS7_aEEEEEvT_T0_DpT1_,@"STO_CUDA_ENTRY STV_DEFAULT"
_ZN2at6native55_GLOBAL__N__de093ff9_22_ForeachBinaryOpList_cu_a911ec4325multi_tensor_apply_kernelINS1_18TensorListMetadataILi2EEENS1_11CopyFunctorIN3c1015Float8_e4m3fnuzEaLi2ELi1ELi1EEEJNS0_4CopyIS7_aEEEEEvT_T0_DpT1_:
        /* <DEDUP_REMOVED lines=30> */
.L_x_1433:
        /* <DEDUP_REMOVED lines=56> */
.L_x_1423:
[----:B------:R-:W-:-:S04]  /*0560*/  LOP3.LUT R3, R21, 0x80000000, RZ, 0xc0, !PT ;  /* 0x8000000015037812 */ /* 0x000fc800078ec0ff */
[----:B------:R-:W-:-:S04]  /*0570*/  SHF.R.U32.HI R3, RZ, 0x18, R3 ;  /* 0x00000018ff037819 */ /* 0x000fc80000011603 */
[----:B------:R-:W-:-:S04]  /*0580*/  LOP3.LUT R2, R2, R3, RZ, 0xfc, !PT ;  /* 0x0000000302027212 */ /* 0x000fc800078efcff */
[----:B------:R-:W-:-:S07]  /*0590*/  PRMT R7, R2, 0x7610, R7 ;  /* 0x0000761002077816 */ /* 0x000fce0000000007 */
.L_x_1422:
[----:B------:R-:W-:Y:S05]  /*05a0*/  BSYNC B0 ;  /* 0x0000000000007941 */ /* 0x000fea0003800000 */
.L_x_1421:
        /* <DEDUP_REMOVED lines=16> */
.L_x_1426:
[----:B------:R-:W-:-:S04]  /*06b0*/  LOP3.LUT R3, R3, 0x80000000, RZ, 0xc0, !PT ;  /* 0x8000000003037812 */ /* 0x000fc800078ec0ff */
[----:B------:R-:W-:-:S04]  /*06c0*/  SHF.R.U32.HI R3, RZ, 0x18, R3 ;  /* 0x00000018ff037819 */ /* 0x000fc80000011603 */
[----:B------:R-:W-:-:S04]  /*06d0*/  LOP3.LUT R2, R2, R3, RZ, 0xfc, !PT ;  /* 0x0000000302027212 */ /* 0x000fc800078efcff */
[----:B------:R-:W-:-:S07]  /*06e0*/  PRMT R23, R2, 0x7610, R23 ;  /* 0x0000761002177816 */ /* 0x000fce0000000017 */
.L_x_1425:
[----:B------:R-:W-:Y:S05]  /*06f0*/  BSYNC B0 ;  /* 0x0000000000007941 */ /* 0x000fea0003800000 */
.L_x_1424:
        /* <DEDUP_REMOVED lines=18> */
.L_x_1429:
[----:B------:R-:W-:-:S04]  /*0820*/  LOP3.LUT R2, R2, 0x80000000, RZ, 0xc0, !PT ;  /* 0x8000000002027812 */ /* 0x000fc800078ec0ff */
[----:B------:R-:W-:-:S04]  /*0830*/  SHF.R.U32.HI R2, RZ, 0x18, R2 ;  /* 0x00000018ff027819 */ /* 0x000fc80000011602 */
[----:B------:R-:W-:-:S04]  /*0840*/  LOP3.LUT R2, R3, R2, RZ, 0xfc, !PT ;  /* 0x0000000203027212 */ /* 0x000fc800078efcff */
[----:B------:R-:W-:-:S07]  /*0850*/  PRMT R22, R2, 0x7610, R22 ;  /* 0x0000761002167816 */ /* 0x000fce0000000016 */
.L_x_1428:
[----:B------:R-:W-:Y:S05]  /*0860*/  BSYNC B0 ;  /* 0x0000000000007941 */ /* 0x000fea0003800000 */
.L_x_1427:
        /* <DEDUP_REMOVED lines=16> */
.L_x_1432:
[----:B------:R-:W-:-:S04]  /*0970*/  LOP3.LUT R3, R3, 0x80000000, RZ, 0xc0, !PT ;  /* 0x8000000003037812 */ /* 0x000fc800078ec0ff */
[----:B------:R-:W-:-:S04]  /*0980*/  SHF.R.U32.HI R3, RZ, 0x18, R3 ;  /* 0x00000018ff037819 */ /* 0x000fc80000011603 */
[----:B------:R-:W-:-:S04]  /*0990*/  LOP3.LUT R2, R2, R3, RZ, 0xfc, !PT ;  /* 0x0000000302027212 */ /* 0x000fc800078efcff */
[----:B------:R-:W-:-:S07]  /*09a0*/  PRMT R21, R2, 0x7610, R21 ;  /* 0x0000761002157816 */ /* 0x000fce0000000015 */
.L_x_1431:
[----:B------:R-:W-:Y:S05]  /*09b0*/  BSYNC B0 ;  /* 0x0000000000007941 */ /* 0x000fea0003800000 */
.L_x_1430:
        /* <DEDUP_REMOVED lines=23> */
.L_x_1420:
        /* <DEDUP_REMOVED lines=8> */
.L_x_1446:
        /* <DEDUP_REMOVED lines=26> */
.L_x_1436:
[----:B------:R-:W-:-:S04]  /*0d50*/  LOP3.LUT R6, R13, 0x80000000, RZ, 0xc0, !PT ;  /* 0x800000000d067812 */ /* 0x000fc800078ec0ff */
[----:B------:R-:W-:-:S04]  /*0d60*/  SHF.R.U32.HI R9, RZ, 0x18, R6 ;  /* 0x00000018ff097819 */ /* 0x000fc80000011606 */
[----:B------:R-:W-:-:S04]  /*0d70*/  LOP3.LUT R8, R8, R9, RZ, 0xfc, !PT ;  /* 0x0000000908087212 */ /* 0x000fc800078efcff */
[----:B------:R-:W-:-:S07]  /*0d80*/  PRMT R6, R8, 0x7610, R6 ;  /* 0x0000761008067816 */ /* 0x000fce0000000006 */
.L_x_1435:
[----:B------:R-:W-:Y:S05]  /*0d90*/  BSYNC B0 ;  /* 0x0000000000007941 */ /* 0x000fea0003800000 */
.L_x_1434:
        /* <DEDUP_REMOVED lines=16> */
.L_x_1439:
[----:B------:R-:W-:-:S04]  /*0ea0*/  LOP3.LUT R5, R12, 0x80000000, RZ, 0xc0, !PT ;  /* 0x800000000c057812 */ /* 0x000fc800078ec0ff */
[----:B------:R-:W-:-:S04]  /*0eb0*/  SHF.R.U32.HI R5, RZ, 0x18, R5 ;  /* 0x00000018ff057819 */ /* 0x000fc80000011605 */
[----:B------:R-:W-:-:S07]  /*0ec0*/  LOP3.LUT R5, R8, R5, RZ, 0xfc, !PT ;  /* 0x0000000508057212 */ /* 0x000fce00078efcff */
.L_x_1438:
[----:B------:R-:W-:Y:S05]  /*0ed0*/  BSYNC B0 ;  /* 0x0000000000007941 */ /* 0x000fea0003800000 */
.L_x_1437:
        /* <DEDUP_REMOVED lines=18> */
.L_x_1442:
[----:B------:R-:W-:-:S04]  /*1000*/  LOP3.LUT R9, R12, 0x80000000, RZ, 0xc0, !PT ;  /* 0x800000000c097812 */ /* 0x000fc800078ec0ff */
[----:B------:R-:W-:-:S04]  /*1010*/  SHF.R.U32.HI R12, RZ, 0x18, R9 ;  /* 0x00000018ff0c7819 */ /* 0x000fc80000011609 */
[----:B------:R-:W-:-:S04]  /*1020*/  LOP3.LUT R7, R7, R12, RZ, 0xfc, !PT ;  /* 0x0000000c07077212 */ /* 0x000fc800078efcff */
[----:B------:R-:W-:-:S07]  /*1030*/  PRMT R9, R7, 0x7610, R9 ;  /* 0x0000761007097816 */ /* 0x000fce0000000009 */
.L_x_1441:
[----:B------:R-:W-:Y:S05]  /*1040*/  BSYNC B0 ;  /* 0x0000000000007941 */ /* 0x000fea0003800000 */
.L_x_1440:
        /* <DEDUP_REMOVED lines=16> */
.L_x_1445:
[----:B------:R-:W-:-:S04]  /*1150*/  LOP3.LUT R7, R7, 0x80000000, RZ, 0xc0, !PT ;  /* 0x8000000007077812 */ /* 0x000fc800078ec0ff */
[----:B------:R-:W-:-:S04]  /*1160*/  SHF.R.U32.HI R7, RZ, 0x18, R7 ;  /* 0x00000018ff077819 */ /* 0x000fc80000011607 */
[----:B------:R-:W-:-:S04]  /*1170*/  LOP3.LUT R4, R4, R7, RZ, 0xfc, !PT ;  /* 0x0000000704047212 */ /* 0x000fc800078efcff */
[----:B------:R-:W-:-:S07]  /*1180*/  PRMT R8, R4, 0x7610, R8 ;  /* 0x0000761004087816 */ /* 0x000fce0000000008 */
.L_x_1444:
[----:B------:R-:W-:Y:S05]  /*1190*/  BSYNC B0 ;  /* 0x0000000000007941 */ /* 0x000fea0003800000 */
.L_x_1443:
        /* <DEDUP_REMOVED lines=16> */
.L_x_1447:
        /* <DEDUP_REMOVED lines=14> */
.L_x_7834:


//--------------------- .text._ZN2at6native55_GLOBAL__N__de093ff9_22_ForeachBinaryOpList_cu_a911ec4325multi_tensor_apply_kernelINS1_18TensorListMetadataILi2EEENS1_11CopyFunctorIN3c1015Float8_e4m3fnuzEhLi2ELi1ELi1EEEJNS0_4CopyIS7_hEEEEEvT_T0_DpT1_ --------------------------
	.section	.text._ZN2at6native55_GLOBAL__N__de093ff9_22_ForeachBinaryOpList_cu_a911ec4325multi_tensor_apply_kernelINS1_18TensorListMetadataILi2EEENS1_11CopyFunctorIN3c1015Float8_e4m3fnuzEhLi2ELi1ELi1EEEJNS0_4CopyIS7_hEEEEEvT_T0_DpT1_,"ax",@progbits
	.align	128
.text._ZN2at6native55_GLOBAL__N__de093ff9_22_ForeachBinaryOpList_cu_a911ec4325multi_tensor_apply_kernelINS1_18TensorListMetadataILi2EEENS1_11CopyFunctorIN3c1015Float8_e4m3fnuzEhLi2ELi1ELi1EEEJNS0_4CopyIS7_hEEEEEvT_T0_DpT1_:
        .type           _ZN2at6native55_GLOBAL__N__de093ff9_22_ForeachBinaryOpList_cu_a911ec4325multi_tensor_apply_kernelINS1_18TensorListMetadataILi2EEENS1_11CopyFunctorIN3c1015Float8_e4m3fnuzEhLi2ELi1ELi1EEEJNS0_4CopyIS7_hEEEEEvT_T0_DpT1_,@function
        .size           _ZN2at6native55_GLOBAL__N__de093ff9_22_ForeachBinaryOpList_cu_a911ec4325multi_tensor_apply_kernelINS1_18TensorListMetadataILi2EEENS1_11CopyFunctorIN3c1015Float8_e4m3fnuzEhLi2ELi1ELi1EEEJNS0_4CopyIS7_hEEEEEvT_T0_DpT1_,(.L_x_7835 - _ZN2at6native55_GLOBAL__N__de093ff9_22_ForeachBinaryOpList_cu_a911ec4325multi_tensor_apply_kernelINS1_18TensorListMetadataILi2EEENS1_11CopyFunctorIN3c1015Float8_e4m3fnuzEhLi2ELi1ELi1EEEJNS0_4CopyIS7_hEEEEEvT_T0_DpT1_)
        .other          _ZN2at6native55_GLOBAL__N__de093ff9_22_ForeachBinaryOpList_cu_a911ec4325multi_tensor_apply_kernelINS1_18TensorListMetadataILi2EEENS1_11CopyFunctorIN3c1015Float8_e4m3fnuzEhLi2ELi1ELi1EEEJNS0_4CopyIS7_hEEEEEvT_T0_DpT1_,@"STO_CUDA_ENTRY STV_DEFAULT"
_ZN2at6native55_GLOBAL__N__de093ff9_22_ForeachBinaryOpList_cu_a911ec4325multi_tensor_apply_kernelINS1_18TensorListMetadataILi2EEENS1_11CopyFunctorIN3c1015Float8_e4m3fnuzEhLi2ELi1ELi1EEEJNS0_4CopyIS7_hEEEEEvT_T0_DpT1_:
        /* <DEDUP_REMOVED lines=29> */
.L_x_1461:
        /* <DEDUP_REMOVED lines=57> */
.L_x_1451:
[----:B------:R-:W-:-:S04]  /*0560*/  LOP3.LUT R3, R9, 0x80000000, RZ, 0xc0, !PT ;  /* 0x8000000009037812 */ /* 0x000fc800078ec0ff */
[----:B------:R-:W-:-:S04]  /*0570*/  SHF.R.U32.HI R3, RZ, 0x18, R3 ;  /* 0x00000018ff037819 */ /* 0x000fc80000011603 */
[----:B------:R-:W-:-:S04]  /*0580*/  LOP3.LUT R2, R2, R3, RZ, 0xfc, !PT ;  /* 0x0000000302027212 */ /* 0x000fc800078efcff */
[----:B------:R-:W-:-:S07]  /*0590*/  PRMT R7, R2, 0x7610, R7 ;  /* 0x0000761002077816 */ /* 0x000fce0000000007 */
.L_x_1450:
[----:B------:R-:W-:Y:S05]  /*05a0*/  BSYNC B0 ;  /* 0x0000000000007941 */ /* 0x000fea0003800000 */
.L_x_1449:
        /* <DEDUP_REMOVED lines=17> */
.L_x_1454:
[----:B------:R-:W-:-:S04]  /*06c0*/  LOP3.LUT R3, R3, 0x80000000, RZ, 0xc0, !PT ;  /* 0x8000000003037812 */ /* 0x000fc800078ec0ff */
[----:B------:R-:W-:-:S04]  /*06d0*/  SHF.R.U32.HI R3, RZ, 0x18, R3 ;  /* 0x00000018ff037819 */ /* 0x000fc80000011603 */
[----:B------:R-:W-:-:S04]  /*06e0*/  LOP3.LUT R2, R2, R3, RZ, 0xfc, !PT ;  /* 0x0000000302027212 */ /* 0x000fc800078efcff */
[----:B------:R-:W-:-:S07]  /*06f0*/  PRMT R26, R2, 0x7610, R26 ;  /* 0x00007610021a7816 */ /* 0x000fce000000001a */
.L_x_1453:
[----:B------:R-:W-:Y:S05]  /*0700*/  BSYNC B0 ;  /* 0x0000000000007941 */ /* 0x000fea0003800000 */
.L_x_1452:
        /* <DEDUP_REMOVED lines=19> */
.L_x_1457:
[----:B------:R-:W-:-:S04]  /*0840*/  LOP3.LUT R2, R2, 0x80000000, RZ, 0xc0, !PT ;  /* 0x8000000002027812 */ /* 0x000fc800078ec0ff */
[----:B------:R-:W-:-:S04]  /*0850*/  SHF.R.U32.HI R2, RZ, 0x18, R2 ;  /* 0x00000018ff027819 */ /* 0x000fc80000011602 */
[----:B------:R-:W-:-:S04]  /*0860*/  LOP3.LUT R2, R3, R2, RZ, 0xfc, !PT ;  /* 0x0000000203027212 */ /* 0x000fc800078efcff */
[----:B------:R-:W-:-:S07]  /*0870*/  PRMT R24, R2, 0x7610, R24 ;  /* 0x0000761002187816 */ /* 0x000fce0000000018 */
.L_x_1456:
[----:B------:R-:W-:Y:S05]  /*0880*/  BSYNC B0 ;  /* 0x0000000000007941 */ /* 0x000fea0003800000 */
.L_x_1455:
        /* <DEDUP_REMOVED lines=17> */
.L_x_1460:
[----:B------:R-:W-:-:S04]  /*09a0*/  LOP3.LUT R3, R3, 0x80000000, RZ, 0xc0, !PT ;  /* 0x8000000003037812 */ /* 0x000fc800078ec0ff */
[----:B------:R-:W-:-:S04]  /*09b0*/  SHF.R.U32.HI R3, RZ, 0x18, R3 ;  /* 0x00000018ff037819 */ /* 0x000fc80000011603 */
[----:B------:R-:W-:-:S04]  /*09c0*/  LOP3.LUT R2, R2, R3, RZ, 0xfc, !PT ;  /* 0x0000000302027212 */ /* 0x000fc800078efcff */
[----:B------:R-:W-:-:S07]  /*09d0*/  PRMT R23, R2, 0x7610, R23 ;  /* 0x0000761002177816 */ /* 0x000fce0000000017 */
.L_x_1459:
[----:B------:R-:W-:Y:S05]  /*09e0*/  BSYNC B0 ;  /* 0x0000000000007941 */ /* 0x000fea0003800000 */
.L_x_1458:
        /* <DEDUP_REMOVED lines=19> */
.L_x_1448:
        /* <DEDUP_REMOVED lines=8> */
.L_x_1474:
        /* <DEDUP_REMOVED lines=27> */
.L_x_1464:
[----:B------:R-:W-:-:S04]  /*0d50*/  LOP3.LUT R6, R13, 0x80000000, RZ, 0xc0, !PT ;  /* 0x800000000d067812 */ /* 0x000fc800078ec0ff */
[----:B------:R-:W-:-:S04]  /*0d60*/  SHF.R.U32.HI R9, RZ, 0x18, R6 ;  /* 0x00000018ff097819 */ /* 0x000fc80000011606 */
[----:B------:R-:W-:-:S04]  /*0d70*/  LOP3.LUT R8, R8, R9, RZ, 0xfc, !PT ;  /* 0x0000000908087212 */ /* 0x000fc800078efcff */
[----:B------:R-:W-:-:S07]  /*0d80*/  PRMT R6, R8, 0x7610, R6 ;  /* 0x0000761008067816 */ /* 0x000fce0000000006 */
.L_x_1463:
[----:B------:R-:W-:Y:S05]  /*0d90*/  BSYNC B0 ;  /* 0x0000000000007941 */ /* 0x000fea0003800000 */
.L_x_1462:
        /* <DEDUP_REMOVED lines=17> */
.L_x_1467:
[----:B------:R-:W-:-:S04]  /*0eb0*/  LOP3.LUT R5, R12, 0x80000000, RZ, 0xc0, !PT ;  /* 0x800000000c057812 */ /* 0x000fc800078ec0ff */
[----:B------:R-:W-:-:S04]  /*0ec0*/  SHF.R.U32.HI R5, RZ, 0x18, R5 ;  /* 0x00000018ff057819 */ /* 0x000fc80000011605 */
[----:B------:R-:W-:-:S07]  /*0ed0*/  LOP3.LUT R5, R8, R5, RZ, 0xfc, !PT ;  /* 0x0000000508057212 */ /* 0x000fce00078efcff */
.L_x_1466:
[----:B------:R-:W-:Y:S05]  /*0ee0*/  BSYNC B0 ;  /* 0x0000000000007941 */ /* 0x000fea0003800000 */
.L_x_1465:
        /* <DEDUP_REMOVED lines=19> */
.L_x_1470:
[----:B------:R-:W-:-:S04]  /*1020*/  LOP3.LUT R8, R11, 0x80000000, RZ, 0xc0, !PT ;  /* 0x800000000b087812 */ /* 0x000fc800078ec0ff */
[----:B------:R-:W-:-:S04]  /*1030*/  SHF.R.U32.HI R8, RZ, 0x18, R8 ;  /* 0x00000018ff087819 */ /* 0x000fc80000011608 */
[----:B------:R-:W-:-:S07]  /*1040*/  LOP3.LUT R8, R9, R8, RZ, 0xfc, !PT ;  /* 0x0000000809087212 */ /* 0x000fce00078efcff */
.L_x_1469:
[----:B------:R-:W-:Y:S05]  /*1050*/  BSYNC B0 ;  /* 0x0000000000007941 */ /* 0x000fea0003800000 */
.L_x_1468:
        /* <DEDUP_REMOVED lines=17> */
.L_x_1473:
[----:B------:R-:W-:-:S04]  /*1170*/  LOP3.LUT R7, R9, 0x80000000, RZ, 0xc0, !PT ;  /* 0x8000000009077812 */ /* 0x000fc800078ec0ff */
[----:B------:R-:W-:-:S04]  /*1180*/  SHF.R.U32.HI R7, RZ, 0x18, R7 ;  /* 0x00000018ff077819 */ /* 0x000fc80000011607 */
[----:B------:R-:W-:-:S07]  /*1190*/  LOP3.LUT R7, R4, R7, RZ, 0xfc, !PT ;  /* 0x0000000704077212 */ /* 0x000fce00078efcff */
.L_x_1472:
[----:B------:R-:W-:Y:S05]  /*11a0*/  BSYNC B0 ;  /* 0x0000000000007941 */ /* 0x000fea0003800000 */
.L_x_1471:
        /* <DEDUP_REMOVED lines=16> */
.L_x_1475:
        /* <DEDUP_REMOVED lines=13> */
.L_x_7835:


//--------------------- .text._ZN2at6native55_GLOBAL__N__de093ff9_22_ForeachBinaryOpList_cu_a911ec4325multi_tensor_apply_kernelINS1_18TensorListMetadataILi2EEENS1_14UnaryOpFunctorIN3c1015Float8_e4m3fnuzELi2ELi1ELi1EEEJNS0_4CopyIS7_S7_EEEEEvT_T0_DpT1_ --------------------------
	.section	.text._ZN2at6native55_GLOBAL__N__de093ff9_22_ForeachBinaryOpList_cu_a911ec4325multi_tensor_apply_kernelINS1_18TensorListMetadataILi2EEENS1_14UnaryOpFunctorIN3c1015Float8_e4m3fnuzELi2ELi1ELi1EEEJNS0_4CopyIS7_S7_EEEEEvT_T0_DpT1_,"ax",@progbits
	.align	128
.text._ZN2at6native55_GLOBAL__N__de093ff9_22_ForeachBinaryOpList_cu_a911ec4325multi_tensor_apply_kernelINS1_18TensorListMetadataILi2EEENS1_14UnaryOpFunctorIN3c1015Float8_e4m3fnuzELi2ELi1ELi1EEEJNS0_4CopyIS7_S7_EEEEEvT_T0_DpT1_:
        .type           _ZN2at6native55_GLOBAL__N__de093ff9_22_ForeachBinaryOpList_cu_a911ec4325multi_tensor_apply_kernelINS1_18TensorListMetadataILi2EEENS1_14UnaryOpFunctorIN3c1015Float8_e4m3fnuzELi2ELi1ELi1EEEJNS0_4CopyIS7_S7_EEEEEvT_T0_DpT1_,@function
        .size           _ZN2at6native55_GLOBAL__N__de093ff9_22_ForeachBinaryOpList_cu_a911ec4325multi_tensor_apply_kernelINS1_18TensorListMetadataILi2EEENS1_14UnaryOpFunctorIN3c1015Float8_e4m3fnuzELi2ELi1ELi1EEEJNS0_4CopyIS7_S7_EEEEEvT_T0_DpT1_,(.L_x_7836 - _ZN2at6native55_GLOBAL__N__de093ff9_22_ForeachBinaryOpList_cu_a911ec4325multi_tensor_apply_kernelINS1_18TensorListMetadataILi2EEENS1_14UnaryOpFunctorIN3c1015Float8_e4m3fnuzELi2ELi1ELi1EEEJNS0_4CopyIS7_S7_EEEEEvT_T0_DpT1_)
        .other          _ZN2at6native55_GLOBAL__N__de093ff9_22_ForeachBinaryOpList_cu_a911ec4325multi_tensor_apply_kernelINS1_18TensorListMetadataILi2EEENS1_14UnaryOpFunctorIN3c1015Float8_e4m3fnuzELi2ELi1ELi1EEEJNS0_4CopyIS7_S7_EEEEEvT_T0_DpT1_,@"STO_CUDA_ENTRY STV_DEFAULT"
_ZN2at6native55_GLOBAL__N__de093ff9_22_ForeachBinaryOpList_cu_a911ec4325multi_tensor_apply_kernelINS1_18TensorListMetadataILi2EEENS1_14UnaryOpFunctorIN3c1015Float8_e4m3fnuzELi2ELi1ELi1EEEJNS0_4CopyIS7_S7_EEEEEvT_T0_DpT1_:
        /* <DEDUP_REMOVED lines=27> */
.L_x_1505:
        /* <DEDUP_REMOVED lines=62> */
.L_x_1480:
[----:B------:R-:W-:Y:S05]  /*0590*/  BSYNC B1 ;  /* 0x0000000000017941 */ /* 0x000fea0003800000 */
.L_x_1479:
[----:B------:R-:W-:Y:S01]  /*05a0*/  IMAD.U32 R6, R6, -0x80000000, RZ ;  /* 0x8000000006067824 */ /* 0x000fe200078e00ff */
[----:B------:R-:W-:Y:S01]  /*05b0*/  LEA R5, R2, 0x3b800000, 0x17 ;  /* 0x3b80000002057811 */ /* 0x000fe200078eb8ff */
[----:B------:R-:W-:-:S05]  /*05c0*/  IMAD.SHL.U32 R3, R3, 0x100000, RZ ;  /* 0x0010000003037824 */ /* 0x000fca00078e00ff */
[----:B------:R-:W-:-:S07]  /*05d0*/  LOP3.LUT R28, R5, R3, R6, 0xfe, !PT ;  /* 0x00000003051c7212 */ /* 0x000fce00078efe06 */
.L_x_1478:
[----:B------:R-:W-:Y:S05]  /*05e0*/  BSYNC B0 ;  /* 0x0000000000007941 */ /* 0x000fea0003800000 */
.L_x_1477:
        /* <DEDUP_REMOVED lines=17> */
.L_x_1483:
[----:B------:R-:W-:-:S04]  /*0700*/  LOP3.LUT R28, R28, 0x80000000, RZ, 0xc0, !PT ;  /* 0x800000001c1c7812 */ /* 0x000fc800078ec0ff */
[----:B------:R-:W-:-:S04]  /*0710*/  SHF.R.U32.HI R28, RZ, 0x18, R28 ;  /* 0x00000018ff1c7819 */ /* 0x000fc8000001161c */
[----:B------:R-:W-:-:S04]  /*0720*/  LOP3.LUT R3, R3, R28, RZ, 0xfc, !PT ;  /* 0x0000001c03037212 */ /* 0x000fc800078efcff */
[----:B------:R-:W-:-:S07]  /*0730*/  PRMT R7, R3, 0x7610, R7 ;  /* 0x0000761003077816 */ /* 0x000fce0000000007 */
.L_x_1482:
[----:B------:R-:W-:Y:S05]  /*0740*/  BSYNC B0 ;  /* 0x0000000000007941 */ /* 0x000fea0003800000 */
.L_x_1481:
        /* <DEDUP_REMOVED lines=21> */
.L_x_1487:
[----:B------:R-:W-:Y:S05]  /*08a0*/  BSYNC B1 ;  /* 0x0000000000017941 */ /* 0x000fea0003800000 */
.L_x_1486:
[----:B------:R-:W-:Y:S01]  /*08b0*/  LEA R5, R2, 0x3b800000, 0x17 ;  /* 0x3b80000002057811 */ /* 0x000fe200078eb8ff */
[----:B------:R-:W-:Y:S02]  /*08c0*/  IMAD.U32 R6, R6, -0x80000000, RZ ;  /* 0x8000000006067824 */ /* 0x000fe400078e00ff */
[----:B------:R-:W-:-:S05]  /*08d0*/  IMAD.SHL.U32 R2, R3, 0x100000, RZ ;  /* 0x0010000003027824 */ /* 0x000fca00078e00ff */
[----:B------:R-:W-:-:S07]  /*08e0*/  LOP3.LUT R2, R5, R2, R6, 0xfe, !PT ;  /* 0x0000000205027212 */ /* 0x000fce00078efe06 */
.L_x_1485:
[----:B------:R-:W-:Y:S05]  /*08f0*/  BSYNC B0 ;  /* 0x0000000000007941 */ /* 0x000fea0003800000 */
.L_x_1484:
        /* <DEDUP_REMOVED lines=17> */
.L_x_1490:
[----:B------:R-:W-:-:S04]  /*0a10*/  LOP3.LUT R2, R2, 0x80000000, RZ, 0xc0, !PT ;  /* 0x8000000002027812 */ /* 0x000fc800078ec0ff */
[----:B------:R-:W-:-:S04]  /*0a20*/  SHF.R.U32.HI R3, RZ, 0x18, R2 ;  /* 0x00000018ff037819 */ /* 0x000fc80000011602 */
[----:B------:R-:W-:-:S04]  /*0a30*/  LOP3.LUT R3, R4, R3, RZ, 0xfc, !PT ;  /* 0x0000000304037212 */ /* 0x000fc800078efcff */
[----:B------:R-:W-:-:S07]  /*0a40*/  PRMT R20, R3, 0x7610, R20 ;  /* 0x0000761003147816 */ /* 0x000fce0000000014 */
.L_x_1489:
[----:B------:R-:W-:Y:S05]  /*0a50*/  BSYNC B0 ;  /* 0x0000000000007941 */ /* 0x000fea0003800000 */
.L_x_1488:
        /* <DEDUP_REMOVED lines=21> */
.L_x_1494:
[----:B------:R-:W-:Y:S05]  /*0bb0*/  BSYNC B1 ;  /* 0x0000000000017941 */ /* 0x000fea0003800000 */
.L_x_1493:
[----:B------:R-:W-:Y:S01]  /*0bc0*/  LEA R5, R2, 0x3b800000, 0x17 ;  /* 0x3b80000002057811 */ /* 0x000fe200078eb8ff */
[----:B------:R-:W-:Y:S02]  /*0bd0*/  IMAD.U32 R6, R6, -0x80000000, RZ ;  /* 0x8000000006067824 */ /* 0x000fe400078e00ff */
[----:B------:R-:W-:-:S05]  /*0be0*/  IMAD.SHL.U32 R2, R3, 0x100000, RZ ;  /* 0x0010000003027824 */ /* 0x000fca00078e00ff */
[----:B------:R-:W-:-:S07]  /*0bf0*/  LOP3.LUT R2, R5, R2, R6, 0xfe, !PT ;  /* 0x0000000205027212 */ /* 0x000fce00078efe06 */
.L_x_1492:
[----:B------:R-:W-:Y:S05]  /*0c00*/  BSYNC B0 ;  /* 0x0000000000007941 */ /* 0x000fea0003800000 */
.L_x_1491:
        /* <DEDUP_REMOVED lines=17> */
.L_x_1497:
[----:B------:R-:W-:-:S04]  /*0d20*/  LOP3.LUT R2, R2, 0x80000000, RZ, 0xc0, !PT ;  /* 0x8000000002027812 */ /* 0x000fc800078ec0ff */
[----:B------:R-:W-:-:S04]  /*0d30*/  SHF.R.U32.HI R3, RZ, 0x18, R2 ;  /* 0x00000018ff037819 */ /* 0x000fc80000011602 */
[----:B------:R-:W-:-:S04]  /*0d40*/  LOP3.LUT R3, R4, R3, RZ, 0xfc, !PT ;  /* 0x0000000304037212 */ /* 0x000fc800078efcff */
[----:B------:R-:W-:-:S07]  /*0d50*/  PRMT R22, R3, 0x7610, R22 ;  /* 0x0000761003167816 */ /* 0x000fce0000000016 */
.L_x_1496:
[----:B------:R-:W-:Y:S05]  /*0d60*/  BSYNC B0 ;  /* 0x0000000000007941 */ /* 0x000fea0003800000 */
.L_x_1495:
        /* <DEDUP_REMOVED lines=21> */
.L_x_1501:
[----:B------:R-:W-:Y:S05]  /*0ec0*/  BSYNC B1 ;  /* 0x0000000000017941 */ /* 0x000fea0003800000 */
.L_x_1500:
[----:B------:R-:W-:Y:S01]  /*0ed0*/  LEA R5, R2, 0x3b800000, 0x17 ;  /* 0x3b80000002057811 */ /* 0x000fe200078eb8ff */
[----:B------:R-:W-:Y:S02]  /*0ee0*/  IMAD.U32 R6, R6, -0x80000000, RZ ;  /* 0x8000000006067824 */ /* 0x000fe400078e00ff */
[----:B------:R-:W-:-:S05]  /*0ef0*/  IMAD.SHL.U32 R2, R3, 0x100000, RZ ;  /* 0x0010000003027824 */ /* 0x000fca00078e00ff */
[----:B------:R-:W-:-:S07]  /*0f00*/  LOP3.LUT R2, R5, R2, R6, 0xfe, !PT ;  /* 0x0000000205027212 */ /* 0x000fce00078efe06 */
.L_x_1499:
[----:B------:R-:W-:Y:S05]  /*0f10*/  BSYNC B0 ;  /* 0x0000000000007941 */ /* 0x000fea0003800000 */
.L_x_1498:
        /* <DEDUP_REMOVED lines=17> */
.L_x_1504:
[----:B------:R-:W-:-:S04]  /*1030*/  LOP3.LUT R2, R2, 0x80000000, RZ, 0xc0, !PT ;  /* 0x8000000002027812 */ /* 0x000fc800078ec0ff */
[----:B------:R-:W-:-:S04]  /*1040*/  SHF.R.U32.HI R3, RZ, 0x18, R2 ;  /* 0x00000018ff037819 */ /* 0x000fc80000011602 */
[----:B------:R-:W-:-:S04]  /*1050*/  LOP3.LUT R3, R4, R3, RZ, 0xfc, !PT ;  /* 0x0000000304037212 */ /* 0x000fc800078efcff */
[----:B------:R-:W-:-:S07]  /*1060*/  PRMT R24, R3, 0x7610, R24 ;  /* 0x0000761003187816 */ /* 0x000fce0000000018 */
.L_x_1503:
[----:B------:R-:W-:Y:S05]  /*1070*/  BSYNC B0 ;  /* 0x0000000000007941 */ /* 0x000fea0003800000 */
.L_x_1502:
        /* <DEDUP_REMOVED lines=19> */
.L_x_1476:
        /* <DEDUP_REMOVED lines=8> */
.L_x_1534:
        /* <DEDUP_REMOVED lines=31> */
.L_x_1509:
[----:B------:R-:W-:Y:S05]  /*1420*/  BSYNC B1 ;  /* 0x0000000000017941 */ /* 0x000fea0003800000 */
.L_x_1508:
[----:B------:R-:W-:Y:S01]  /*1430*/  IMAD.SHL.U32 R9, R9, 0x100000, RZ ;  /* 0x0010000009097824 */ /* 0x000fe200078e00ff */
[----:B------:R-:W-:-:S04]  /*1440*/  LEA R8, R8, 0x3b800000, 0x17 ;  /* 0x3b80000008087811 */ /* 0x000fc800078eb8ff */
[----:B------:R-:W-:-:S07]  /*1450*/  LOP3.LUT R10, R8, R9, R13, 0xfe, !PT ;  /* 0x00000009080a7212 */ /* 0x000fce00078efe0d */
.L_x_1507:
[----:B------:R-:W-:Y:S05]  /*1460*/  BSYNC B0 ;  /* 0x0000000000007941 */ /* 0x000fea0003800000 */
.L_x_1506:
        /* <DEDUP_REMOVED lines=16> */
.L_x_1512:
[----:B------:R-:W-:-:S04]  /*1570*/  LOP3.LUT R10, R10, 0x80000000, RZ, 0xc0, !PT ;  /* 0x800000000a0a7812 */ /* 0x000fc800078ec0ff */
[----:B------:R-:W-:-:S04]  /*1580*/  SHF.R.U32.HI R10, RZ, 0x18, R10 ;  /* 0x00000018ff0a7819 */ /* 0x000fc8000001160a */
[----:B------:R-:W-:-:S04]  /*1590*/  LOP3.LUT R9, R9, R10, RZ, 0xfc, !PT ;  /* 0x0000000a09097212 */ /* 0x000fc800078efcff */
[----:B------:R-:W-:-:S07]  /*15a0*/  PRMT R8, R9, 0x7610, R8 ;  /* 0x0000761009087816 */ /* 0x000fce0000000008 */
.L_x_1511:
[----:B------:R-:W-:Y:S05]  /*15b0*/  BSYNC B0 ;  /* 0x0000000000007941 */ /* 0x000fea0003800000 */
.L_x_1510:
        /* <DEDUP_REMOVED lines=22> */
.L_x_1516:
[----:B------:R-:W-:Y:S05]  /*1720*/  BSYNC B1 ;  /* 0x0000000000017941 */ /* 0x000fea0003800000 */
.L_x_1515:
[----:B------:R-:W-:Y:S01]  /*1730*/  IMAD.SHL.U32 R7, R7, 0x100000, RZ ;  /* 0x0010000007077824 */ /* 0x000fe200078e00ff */
[----:B------:R-:W-:-:S04]  /*1740*/  LEA R10, R9, 0x3b800000, 0x17 ;  /* 0x3b800000090a7811 */ /* 0x000fc800078eb8ff */
[----:B------:R-:W-:-:S07]  /*1750*/  LOP3.LUT R9, R10, R7, R11, 0xfe, !PT ;  /* 0x000000070a097212 */ /* 0x000fce00078efe0b */
.L_x_1514:
[----:B------:R-:W-:Y:S05]  /*1760*/  BSYNC B0 ;  /* 0x0000000000007941 */ /* 0x000fea0003800000 */
.L_x_1513:
        /* <DEDUP_REMOVED lines=16> */
.L_x_1519:
[----:B------:R-:W-:-:S04]  /*1870*/  LOP3.LUT R9, R9, 0x80000000, RZ, 0xc0, !PT ;  /* 0x8000000009097812 */ /* 0x000fc800078ec0ff */
[----:B------:R-:W-:-:S04]  /*1880*/  SHF.R.U32.HI R9, RZ, 0x18, R9 ;  /* 0x00000018ff097819 */ /* 0x000fc80000011609 */
[----:B------:R-:W-:-:S04]  /*1890*/  LOP3.LUT R9, R10, R9, RZ, 0xfc, !PT ;  /* 0x000000090a097212 */ /* 0x000fc800078efcff */
[----:B------:R-:W-:-:S07]  /*18a0*/  PRMT R7, R9, 0x7610, R7 ;  /* 0x0000761009077816 */ /* 0x000fce0000000007 */
.L_x_1518:
[----:B------:R-:W-:Y:S05]  /*18b0*/  BSYNC B0 ;  /* 0x0000000000007941 */ /* 0x000fea0003800000 */
.L_x_1517:
        /* <DEDUP_REMOVED lines=22> */
.L_x_1523:
[----:B------:R-:W-:Y:S05]  /*1a20*/  BSYNC B1 ;  /* 0x0000000000017941 */ /* 0x000fea0003800000 */
.L_x_1522:
[----:B------:R-:W-:Y:S01]  /*1a30*/  IMAD.SHL.U32 R6, R6, 0x100000, RZ ;  /* 0x0010000006067824 */ /* 0x000fe200078e00ff */
[----:B------:R-:W-:-:S04]  /*1a40*/  LEA R10, R9, 0x3b800000, 0x17 ;  /* 0x3b800000090a7811 */ /* 0x000fc800078eb8ff */
[----:B------:R-:W-:-:S07]  /*1a50*/  LOP3.LUT R9, R10, R6, R13, 0xfe, !PT ;  /* 0x000000060a097212 */ /* 0x000fce00078efe0d */
.L_x_1521:
[----:B------:R-:W-:Y:S05]  /*1a60*/  BSYNC B0 ;  /* 0x0000000000007941 */ /* 0x000fea0003800000 */
.L_x_1520:
        /* <DEDUP_REMOVED lines=16> */
.L_x_1526:
[----:B------:R-:W-:-:S04]  /*1b70*/  LOP3.LUT R9, R9, 0x80000000, RZ, 0xc0, !PT ;  /* 0x8000000009097812 */ /* 0x000fc800078ec0ff */
[----:B------:R-:W-:-:S04]  /*1b80*/  SHF.R.U32.HI R9, RZ, 0x18, R9 ;  /* 0x00000018ff097819 */ /* 0x000fc80000011609 */
[----:B------:R-:W-:-:S04]  /*1b90*/  LOP3.LUT R9, R10, R9, RZ, 0xfc, !PT ;  /* 0x000000090a097212 */ /* 0x000fc800078efcff */
[----:B------:R-:W-:-:S07]  /*1ba0*/  PRMT R6, R9, 0x7610, R6 ;  /* 0x0000761009067816 */ /* 0x000fce0000000006 */
.L_x_1525:
[----:B------:R-:W-:Y:S05]  /*1bb0*/  BSYNC B0 ;  /* 0x0000000000007941 */ /* 0x000fea0003800000 */
.L_x_1524:
        /* <DEDUP_REMOVED lines=22> */
.L_x_1530:
[----:B------:R-:W-:Y:S05]  /*1d20*/  BSYNC B1 ;  /* 0x0000000000017941 */ /* 0x000fea0003800000 */
.L_x_1529:
[----:B------:R-:W-:Y:S01]  /*1d30*/  IMAD.SHL.U32 R5, R5, 0x100000, RZ ;  /* 0x0010000005057824 */ /* 0x000fe200078e00ff */
[----:B------:R-:W-:-:S04]  /*1d40*/  LEA R10, R9, 0x3b800000, 0x17 ;  /* 0x3b800000090a7811 */ /* 0x000fc800078eb8ff */
[----:B------:R-:W-:-:S07]  /*1d50*/  LOP3.LUT R9, R10, R5, R11, 0xfe, !PT ;  /* 0x000000050a097212 */ /* 0x000fce00078efe0b */
.L_x_1528:
[----:B------:R-:W-:Y:S05]  /*1d60*/  BSYNC B0 ;  /* 0x0000000000007941 */ /* 0x000fea0003800000 */
.L_x_1527:
        /* <DEDUP_REMOVED lines=16> */
.L_x_1533:
[----:B------:R-:W-:-:S04]  /*1e70*/  LOP3.LUT R9, R9, 0x80000000, RZ, 0xc0, !PT ;  /* 0x8000000009097812 */ /* 0x000fc800078ec0ff */
[----:B------:R-:W-:-:S04]  /*1e80*/  SHF.R.U32.HI R10, RZ, 0x18, R9 ;  /* 0x00000018ff0a7819 */ /* 0x000fc80000011609 */
[----:B------:R-:W-:-:S07]  /*1e90*/  LOP3.LUT R10, R5, R10, RZ, 0xfc, !PT ;  /* 0x0000000a050a7212 */ /* 0x000fce00078efcff */
.L_x_1532:
[----:B------:R-:W-:Y:S05]  /*1ea0*/  BSYNC B0 ;  /* 0x0000000000007941 */ /* 0x000fea0003800000 */
.L_x_1531:
        /* <DEDUP_REMOVED lines=16> */
.L_x_1535:
        /* <DEDUP_REMOVED lines=13> */
.L_x_7836:


//--------------------- .text._ZN2at6native55_GLOBAL__N__de093ff9_22_ForeachBinaryOpList_cu_a911ec4325multi_tensor_apply_kernelINS1_18TensorListMetadataILi2EEENS1_11CopyFunctorIN3c1013Float8_e4m3fnENS6_15Float8_e5m2fnuzELi2ELi1ELi1EEEJNS0_4CopyIS7_S8_EEEEEvT_T0_DpT1_ --------------------------
	.section	.text._ZN2at6native55_GLOBAL__N__de093ff9_22_ForeachBinaryOpList_cu_a911ec4325multi_tensor_apply_kernelINS1_18TensorListMetadataILi2EEENS1_11CopyFunctorIN3c1013Float8_e4m3fnENS6_15Float8_e5m2fnuzELi2ELi1ELi1EEEJNS0_4CopyIS7_S8_EEEEEvT_T0_DpT1_,"ax",@progbits
	.align	128
.text._ZN2at6native55_GLOBAL__N__de093ff9_22_ForeachBinaryOpList_cu_a911ec4325multi_tensor_apply_kernelINS1_18TensorListMetadataILi2EEENS1_11CopyFunctorIN3c1013Float8_e4m3fnENS6_15Float8_e5m2fnuzELi2ELi1ELi1EEEJNS0_4CopyIS7_S8_EEEEEvT_T0_DpT1_:
        .type           _ZN2at6native55_GLOBAL__N__de093ff9_22_ForeachBinaryOpList_cu_a911ec4325multi_tensor_apply_kernelINS1_18TensorListMetadataILi2EEENS1_11CopyFunctorIN3c1013Float8_e4m3fnENS6_15Float8_e5m2fnuzELi2ELi1ELi1EEEJNS0_4CopyIS7_S8_EEEEEvT_T0_DpT1_,@function
        .size           _ZN2at6native55_GLOBAL__N__de093ff9_22_ForeachBinaryOpList_cu_a911ec4325multi_tensor_apply_kernelINS1_18TensorListMetadataILi2EEENS1_11CopyFunctorIN3c1013Float8_e4m3fnENS6_15Float8_e5m2fnuzELi2ELi1ELi1EEEJNS0_4CopyIS7_S8_EEEEEvT_T0_DpT1_,(.L_x_7837 - _ZN2at6native55_GLOBAL__N__de093ff9_22_ForeachBinaryOpList_cu_a911ec4325multi_tensor_apply_kernelINS1_18TensorListMetadataILi2EEENS1_11CopyFunctorIN3c1013Float8_e4m3fnENS6_15Float8_e5m2fnuzELi2ELi1ELi1EEEJNS0_4CopyIS7_S8_EEEEEvT_T0_DpT1_)
        .other          _ZN2at6native55_GLOBAL__N__de093ff9_22_ForeachBinaryOpList_cu_a911ec4325multi_tensor_apply_kernelINS1_18TensorListMetadataILi2EEENS1_11CopyFunctorIN3c1013Float8_e4m3fnENS6_15Float8_e5m2fnuzELi2ELi1ELi1EEEJNS0_4CopyIS7_S8_EEEEEvT_T0_DpT1_,@"STO_CUDA_ENTRY STV_DEFAULT"
_ZN2at6native55_GLOBAL__N__de093ff9_22_ForeachBinaryOpList_cu_a911ec4325multi_tensor_apply_kernelINS1_18TensorListMetadataILi2EEENS1_11CopyFunctorIN3c1013Float8_e4m3fnENS6_15Float8_e5m2fnuzELi2ELi1ELi1EEEJNS0_4CopyIS7_S8_EEEEEvT_T0_DpT1_:
        /* <DEDUP_REMOVED lines=29> */
.L_x_1561:
        /* <DEDUP_REMOVED lines=58> */
.L_x_1540:
[----:B------:R-:W-:Y:S05]  /*0570*/  BSYNC B1 ;  /* 0x0000000000017941 */ /* 0x000fea0003800000 */
.L_x_1539:
[----:B------:R-:W-:Y:S01]  /*0580*/  IMAD.SHL.U32 R3, R3, 0x200000, RZ ;  /* 0x0020000003037824 */ /* 0x000fe200078e00ff */
[----:B------:R-:W-:-:S04]  /*0590*/  LEA R5, R2, 0x37800000, 0x17 ;  /* 0x3780000002057811 */ /* 0x000fc800078eb8ff */
[----:B------:R-:W-:-:S07]  /*05a0*/  LOP3.LUT R24, R5, R3, R24, 0xfe, !PT ;  /* 0x0000000305187212 */ /* 0x000fce00078efe18 */
.L_x_1538:
[----:B------:R-:W-:Y:S05]  /*05b0*/  BSYNC B0 ;  /* 0x0000000000007941 */ /* 0x000fea0003800000 */
.L_x_1537:
[C---:B------:R-:W-:Y:S01]  /*05c0*/  LOP3.LUT R5, R24.reuse, 0x7fffffff, RZ, 0xc0, !PT ;  /* 0x7fffffff18057812 */ /* 0x040fe200078ec0ff */
[----:B------:R-:W-:Y:S01]  /*05d0*/  BSSY B0, `(.L_x_1541) ;  /* 0x000000e000007945 */ /* 0x000fe20003800000 */
[----:B------:R-:W-:Y:S01]  /*05e0*/  LOP3.LUT R2, R24, 0x80000000, RZ, 0xc0, !PT ;  /* 0x8000000018027812 */ /* 0x000fe200078ec0ff */
[----:B------:R-:W-:Y:S01]  /*05f0*/  IMAD.MOV.U32 R27, RZ, RZ, 0x7f ;  /* 0x0000007fff1b7424 */ /* 0x000fe200078e00ff */
[----:B------:R-:W-:Y:S02]  /*0600*/  ISETP.GT.U32.AND P4, PT, R5, 0x43efffff, PT ;  /* 0x43efffff0500780c */ /* 0x000fe40003f84070 */
[----:B-----5:R-:W-:Y:S02]  /*0610*/  ISETP.NE.AND P5, PT, R12, RZ, PT ;  /* 0x000000ff0c00720c */ /* 0x020fe40003fa5270 */
[----:B------:R-:W-:-:S09]  /*0620*/  SHF.R.U32.HI R4, RZ, 0x18, R2 ;  /* 0x00000018ff047819 */ /* 0x000fd20000011602 */
[----:B------:R-:W-:Y:S05]  /*0630*/  @P4 BRA `(.L_x_1542) ;  /* 0x00000000001c4947 */ /* 0x000fea0003800000 */
[----:B------:R-:W-:-:S13]  /*0640*/  ISETP.GE.U32.AND P4, PT, R5, 0x3c800000, PT ;  /* 0x3c8000000500780c */ /* 0x000fda0003f86070 */
[----:B------:R-:W-:-:S04]  /*0650*/  @P4 SHF.R.U32.HI R2, RZ, 0x14, R24 ;  /* 0x00000014ff024819 */ /* 0x000fc80000011618 */
[----:B------:R-:W-:Y:S01]  /*0660*/  @P4 LOP3.LUT R3, R2, 0x1, RZ, 0xc0, !PT ;  /* 0x0000000102034812 */ /* 0x000fe200078ec0ff */
[----:B------:R-:W-:-:S03]  /*0670*/  @!P4 FADD.FTZ R2, R5, 16384 ;  /* 0x468000000502c421 */ /* 0x000fc60000010000 */
[----:B------:R-:W-:-:S04]  /*0680*/  @P4 IADD3 R3, R24, 0x407ffff, R3 ;  /* 0x0407ffff18034810 */ /* 0x000fc80007ffe003 */
[----:B------:R-:W-:Y:S01]  /*0690*/  @P4 SHF.R.U32.HI R27, RZ, 0x14, R3 ;  /* 0x00000014ff1b4819 */ /* 0x000fe20000011603 */
[----:B------:R-:W-:-:S07]  /*06a0*/  @!P4 VIADD R27, R2, 0xb9800000 ;  /* 0xb9800000021bc836 */ /* 0x000fce0000000000 */
.L_x_1542:
[----:B------:R-:W-:Y:S05]  /*06b0*/  BSYNC B0 ;  /* 0x0000000000007941 */ /* 0x000fea0003800000 */
.L_x_1541:
[----:B------:R-:W-:Y:S01]  /*06c0*/  BSSY B0, `(.L_x_1543) ;  /* 0x0000019000007945 */ /* 0x000fe20003800000 */
[----:B------:R-:W-:Y:S01]  /*06d0*/  IMAD.MOV.U32 R2, RZ, RZ, RZ ;  /* 0x000000ffff027224 */ /* 0x000fe200078e00ff */
[----:B------:R-:W-:Y:S02]  /*06e0*/  LOP3.LUT R27, R27, R4, RZ, 0xfc, !PT ;  /* 0x000000041b1b7212 */ /* 0x000fe400078efcff */
        /* <DEDUP_REMOVED lines=18> */
.L_x_1546:
[----:B------:R-:W-:Y:S05]  /*0810*/  BSYNC B1 ;  /* 0x0000000000017941 */ /* 0x000fea0003800000 */
.L_x_1545:
[----:B------:R-:W-:Y:S01]  /*0820*/  LEA R5, R2, 0x37800000, 0x17 ;  /* 0x3780000002057811 */ /* 0x000fe200078eb8ff */
[----:B------:R-:W-:-:S05]  /*0830*/  IMAD.SHL.U32 R2, R3, 0x200000, RZ ;  /* 0x0020000003027824 */ /* 0x000fca00078e00ff */
[----:B------:R-:W-:-:S07]  /*0840*/  LOP3.LUT R2, R5, R2, R6, 0xfe, !PT ;  /* 0x0000000205027212 */ /* 0x000fce00078efe06 */
.L_x_1544:
[----:B------:R-:W-:Y:S05]  /*0850*/  BSYNC B0 ;  /* 0x0000000000007941 */ /* 0x000fea0003800000 */
.L_x_1543:
[C---:B------:R-:W-:Y:S01]  /*0860*/  LOP3.LUT R5, R2.reuse, 0x7fffffff, RZ, 0xc0, !PT ;  /* 0x7fffffff02057812 */ /* 0x040fe200078ec0ff */
[----:B------:R-:W-:Y:S01]  /*0870*/  BSSY B0, `(.L_x_1547) ;  /* 0x000000e000007945 */ /* 0x000fe20003800000 */
[----:B------:R-:W-:Y:S01]  /*0880*/  LOP3.LUT R3, R2, 0x80000000, RZ, 0xc0, !PT ;  /* 0x8000000002037812 */ /* 0x000fe200078ec0ff */
[----:B------:R-:W-:Y:S01]  /*0890*/  IMAD.MOV.U32 R29, RZ, RZ, 0x7f ;  /* 0x0000007fff1d7424 */ /* 0x000fe200078e00ff */
[----:B------:R-:W-:Y:S02]  /*08a0*/  ISETP.GT.U32.AND P4, PT, R5, 0x43efffff, PT ;  /* 0x43efffff0500780c */ /* 0x000fe40003f84070 */
[----:B------:R-:W-:Y:S02]  /*08b0*/  ISETP.NE.AND P5, PT, R14, RZ, PT ;  /* 0x000000ff0e00720c */ /* 0x000fe40003fa5270 */
[----:B------:R-:W-:-:S09]  /*08c0*/  SHF.R.U32.HI R4, RZ, 0x18, R3 ;  /* 0x00000018ff047819 */ /* 0x000fd20000011603 */
[----:B------:R-:W-:Y:S05]  /*08d0*/  @P4 BRA `(.L_x_1548) ;  /* 0x00000000001c4947 */ /* 0x000fea0003800000 */
[----:B------:R-:W-:-:S13]  /*08e0*/  ISETP.GE.U32.AND P4, PT, R5, 0x3c800000, PT ;  /* 0x3c8000000500780c */ /* 0x000fda0003f86070 */
[----:B------:R-:W-:-:S04]  /*08f0*/  @P4 SHF.R.U32.HI R3, RZ, 0x14, R2 ;  /* 0x00000014ff034819 */ /* 0x000fc80000011602 */
[----:B------:R-:W-:-:S04]  /*0900*/  @P4 LOP3.LUT R3, R3, 0x1, RZ, 0xc0, !PT ;  /* 0x0000000103034812 */ /* 0x000fc800078ec0ff */
[----:B------:R-:W-:Y:S01]  /*0910*/  @P4 IADD3 R3, R2, 0x407ffff, R3 ;  /* 0x0407ffff02034810 */ /* 0x000fe20007ffe003 */
[----:B------:R-:W-:-:S03]  /*0920*/  @!P4 FADD.FTZ R2, R5, 16384 ;  /* 0x468000000502c421 */ /* 0x000fc60000010000 */
[----:B------:R-:W-:Y:S01]  /*0930*/  @P4 SHF.R.U32.HI R29, RZ, 0x14, R3 ;  /* 0x00000014ff1d4819 */ /* 0x000fe20000011603 */
[----:B------:R-:W-:-:S07]  /*0940*/  @!P4 VIADD R29, R2, 0xb9800000 ;  /* 0xb9800000021dc836 */ /* 0x000fce0000000000 */
.L_x_1548:
[----:B------:R-:W-:Y:S05]  /*0950*/  BSYNC B0 ;  /* 0x0000000000007941 */ /* 0x000fea0003800000 */
.L_x_1547:
        /* <DEDUP_REMOVED lines=21> */
.L_x_1552:
[----:B------:R-:W-:Y:S05]  /*0ab0*/  BSYNC B1 ;  /* 0x0000000000017941 */ /* 0x000fea0003800000 */
.L_x_1551:
[----:B------:R-:W-:Y:S01]  /*0ac0*/  LEA R5, R2, 0x37800000, 0x17 ;  /* 0x3780000002057811 */ /* 0x000fe200078eb8ff */
[----:B------:R-:W-:-:S05]  /*0ad0*/  IMAD.SHL.U32 R2, R3, 0x200000, RZ ;  /* 0x0020000003027824 */ /* 0x000fca00078e00ff */
[----:B------:R-:W-:-:S07]  /*0ae0*/  LOP3.LUT R2, R5, R2, R6, 0xfe, !PT ;  /* 0x0000000205027212 */ /* 0x000fce00078efe06 */
.L_x_1550:
[----:B------:R-:W-:Y:S05]  /*0af0*/  BSYNC B0 ;  /* 0x0000000000007941 */ /* 0x000fea0003800000 */
.L_x_1549:
        /* <DEDUP_REMOVED lines=15> */
.L_x_1554:
[----:B------:R-:W-:Y:S05]  /*0bf0*/  BSYNC B0 ;  /* 0x0000000000007941 */ /* 0x000fea0003800000 */
.L_x_1553:
        /* <DEDUP_REMOVED lines=21> */
.L_x_1558:
[----:B------:R-:W-:Y:S05]  /*0d50*/  BSYNC B1 ;  /* 0x0000000000017941 */ /* 0x000fea0003800000 */
.L_x_1557:
[----:B------:R-:W-:Y:S01]  /*0d60*/  LEA R5, R2, 0x37800000, 0x17 ;  /* 0x3780000002057811 */ /* 0x000fe200078eb8ff */
[----:B------:R-:W-:-:S05]  /*0d70*/  IMAD.SHL.U32 R2, R3, 0x200000, RZ ;  /* 0x0020000003027824 */ /* 0x000fca00078e00ff */
[----:B------:R-:W-:-:S07]  /*0d80*/  LOP3.LUT R2, R5, R2, R6, 0xfe, !PT ;  /* 0x0000000205027212 */ /* 0x000fce00078efe06 */
.L_x_1556:
[----:B------:R-:W-:Y:S05]  /*0d90*/  BSYNC B0 ;  /* 0x0000000000007941 */ /* 0x000fea0003800000 */
.L_x_1555:
        /* <DEDUP_REMOVED lines=12> */
.L_x_1560:
[----:B------:R-:W-:Y:S05]  /*0e60*/  BSYNC B0 ;  /* 0x0000000000007941 */ /* 0x000fea0003800000 */
.L_x_1559:
        /* <DEDUP_REMOVED lines=22> */
.L_x_1536:
        /* <DEDUP_REMOVED lines=8> */
.L_x_1586:
        /* <DEDUP_REMOVED lines=31> */
.L_x_1565:
[----:B------:R-:W-:Y:S05]  /*1240*/  BSYNC B1 ;  /* 0x0000000000017941 */ /* 0x000fea0003800000 */
.L_x_1564:
[----:B------:R-:W-:Y:S01]  /*1250*/  LEA R10, R7, 0x37800000, 0x17 ;  /* 0x37800000070a7811 */ /* 0x000fe200078eb8ff */
[----:B------:R-:W-:-:S05]  /*1260*/  IMAD.SHL.U32 R7, R8, 0x200000, RZ ;  /* 0x0020000008077824 */ /* 0x000fca00078e00ff */
[----:B------:R-:W-:-:S07]  /*1270*/  LOP3.LUT R7, R10, R7, R11, 0xfe, !PT ;  /* 0x000000070a077212 */ /* 0x000fce00078efe0b */
.L_x_1563:
[----:B------:R-:W-:Y:S05]  /*1280*/  BSYNC B0 ;  /* 0x0000000000007941 */ /* 0x000fea0003800000 */
.L_x_1562:
[C---:B------:R-:W-:Y:S01]  /*1290*/  LOP3.LUT R10, R7.reuse, 0x7fffffff, RZ, 0xc0, !PT ;  /* 0x7fffffff070a7812 */ /* 0x040fe200078ec0ff */
[----:B------:R-:W-:Y:S01]  /*12a0*/  BSSY B0, `(.L_x_1566) ;  /* 0x000000e000007945 */ /* 0x000fe20003800000 */
[----:B------:R-:W-:Y:S02]  /*12b0*/  LOP3.LUT R8, R7, 0x80000000, RZ, 0xc0, !PT ;  /* 0x8000000007087812 */ /* 0x000fe400078ec0ff */
[----:B------:R-:W-:Y:S02]  /*12c0*/  ISETP.GT.U32.AND P0, PT, R10, 0x43efffff, PT ;  /* 0x43efffff0a00780c */ /* 0x000fe40003f04070 */
[----:B------:R-:W-:Y:S01]  /*12d0*/  SHF.R.U32.HI R9, RZ, 0x18, R8 ;  /* 0x00000018ff097819 */ /* 0x000fe20000011608 */
[----:B------:R-:W-:Y:S01]  /*12e0*/  IMAD.MOV.U32 R8, RZ, RZ, 0x7f ;  /* 0x0000007fff087424 */ /* 0x000fe200078e00ff */
[----:B------:R-:W-:-:S09]  /*12f0*/  ISETP.NE.AND P1, PT, R6, RZ, PT ;  /* 0x000000ff0600720c */ /* 0x000fd20003f25270 */
        /* <DEDUP_REMOVED lines=8> */
.L_x_1567:
[----:B------:R-:W-:Y:S05]  /*1380*/  BSYNC B0 ;  /* 0x0000000000007941 */ /* 0x000fea0003800000 */
.L_x_1566:
        /* <DEDUP_REMOVED lines=22> */
.L_x_1571:
[----:B------:R-:W-:Y:S05]  /*14f0*/  BSYNC B1 ;  /* 0x0000000000017941 */ /* 0x000fea0003800000 */
.L_x_1570:
[----:B------:R-:W-:Y:S01]  /*1500*/  IMAD.SHL.U32 R6, R6, 0x200000, RZ ;  /* 0x0020000006067824 */ /* 0x000fe200078e00ff */
[----:B------:R-:W-:-:S04]  /*1510*/  LEA R9, R8, 0x37800000, 0x17 ;  /* 0x3780000008097811 */ /* 0x000fc800078eb8ff */
[----:B------:R-:W-:-:S07]  /*1520*/  LOP3.LUT R10, R9, R6, R10, 0xfe, !PT ;  /* 0x00000006090a7212 */ /* 0x000fce00078efe0a */
.L_x_1569:
[----:B------:R-:W-:Y:S05]  /*1530*/  BSYNC B0 ;  /* 0x0000000000007941 */ /* 0x000fea0003800000 */
.L_x_1568:
        /* <DEDUP_REMOVED lines=9> */
[----:B------:R-:W-:Y:S01]  /*15d0*/  @P0 SHF.R.U32.HI R6, RZ, 0x14, R10 ;  /* 0x00000014ff060819 */ /* 0x000fe2000001160a */
[----:B------:R-:W-:-:S03]  /*15e0*/  @!P0 FADD.FTZ R8, R8, 16384 ;  /* 0x4680000008088421 */ /* 0x000fc60000010000 */
[----:B------:R-:W-:-:S04]  /*15f0*/  @P0 LOP3.LUT R9, R6, 0x1, RZ, 0xc0, !PT ;  /* 0x0000000106090812 */ /* 0x000fc800078ec0ff */
[----:B------:R-:W-:-:S04]  /*1600*/  @P0 IADD3 R9, R10, 0x407ffff, R9 ;  /* 0x0407ffff0a090810 */ /* 0x000fc80007ffe009 */
[----:B------:R-:W-:Y:S01]  /*1610*/  @P0 SHF.R.U32.HI R6, RZ, 0x14, R9 ;  /* 0x00000014ff060819 */ /* 0x000fe20000011609 */
[----:B------:R-:W-:-:S07]  /*1620*/  @!P0 VIADD R6, R8, 0xb9800000 ;  /* 0xb980000008068836 */ /* 0x000fce0000000000 */
.L_x_1573:
[----:B------:R-:W-:Y:S05]  /*1630*/  BSYNC B0 ;  /* 0x0000000000007941 */ /* 0x000fea0003800000 */
.L_x_1572:
        /* <DEDUP_REMOVED lines=22> */
.L_x_1577:
[----:B------:R-:W-:Y:S05]  /*17a0*/  BSYNC B1 ;  /* 0x0000000000017941 */ /* 0x000fea0003800000 */
.L_x_1576:
[----:B------:R-:W-:Y:S01]  /*17b0*/  IMAD.SHL.U32 R5, R5, 0x200000, RZ ;  /* 0x0020000005057824 */ /* 0x000fe200078e00ff */
[----:B------:R-:W-:-:S04]  /*17c0*/  LEA R8, R8, 0x37800000, 0x17 ;  /* 0x3780000008087811 */ /* 0x000fc800078eb8ff */
[----:B------:R-:W-:-:S07]  /*17d0*/  LOP3.LUT R8, R8, R5, R11, 0xfe, !PT ;  /* 0x0000000508087212 */ /* 0x000fce00078efe0b */
.L_x_1575:
[----:B------:R-:W-:Y:S05]  /*17e0*/  BSYNC B0 ;  /* 0x0000000000007941 */ /* 0x000fea0003800000 */
.L_x_1574:
        /* <DEDUP_REMOVED lines=15> */
.L_x_1579:
[----:B------:R-:W-:Y:S05]  /*18e0*/  BSYNC B0 ;  /* 0x0000000000007941 */ /* 0x000fea0003800000 */
.L_x_1578:
        /* <DEDUP_REMOVED lines=22> */
.L_x_1583:
[----:B------:R-:W-:Y:S05]  /*1a50*/  BSYNC B1 ;  /* 0x0000000000017941 */ /* 0x000fea0003800000 */
.L_x_1582:
[----:B------:R-:W-:Y:S01]  /*1a60*/  IMAD.SHL.U32 R4, R4, 0x200000, RZ ;  /* 0x0020000004047824 */ /* 0x000fe200078e00ff */
[----:B------:R-:W-:-:S04]  /*1a70*/  LEA R9, R8, 0x37800000, 0x17 ;  /* 0x3780000008097811 */ /* 0x000fc800078eb8ff */
[----:B------:R-:W-:-:S07]  /*1a80*/  LOP3.LUT R8, R9, R4, R10, 0xfe, !PT ;  /* 0x0000000409087212 */ /* 0x000fce00078efe0a */
.L_x_1581:
[----:B------:R-:W-:Y:S05]  /*1a90*/  BSYNC B0 ;  /* 0x0000000000007941 */ /* 0x000fea0003800000 */
.L_x_1580:
[----:B------:R-:W-:Y:S01]  /*1aa0*/  LOP3.LUT R10, R8, 0x7fffffff, RZ, 0xc0, !PT ;  /* 0x7fffffff080a7812 */ /* 0x000fe200078ec0ff */
[----:B------:R-:W-:Y:S01]  /*1ab0*/  BSSY B0, `(.L_x_1584) ;  /* 0x000000b000007945 */ /* 0x000fe20003800000 */
[----:B------:R-:W-:Y:S02]  /*1ac0*/  IMAD.MOV.U32 R9, RZ, RZ, 0x7f ;  /* 0x0000007fff097424 */ /* 0x000fe400078e00ff */
        /* <DEDUP_REMOVED lines=9> */
.L_x_1585:
[----:B------:R-:W-:Y:S05]  /*1b60*/  BSYNC B0 ;  /* 0x0000000000007941 */ /* 0x000fea0003800000 */
.L_x_1584:
        /* <DEDUP_REMOVED lines=19> */
.L_x_1587:
        /* <DEDUP_REMOVED lines=14> */
.L_x_7837:


//--------------------- .text._ZN2at6native55_GLOBAL__N__de093ff9_22_ForeachBinaryOpList_cu_a911ec4325multi_tensor_apply_kernelINS1_18TensorListMetadataILi2EEENS1_11CopyFunctorIN3c1013Float8_e4m3fnENS6_11Float8_e5m2ELi2ELi1ELi1EEEJNS0_4CopyIS7_S8_EEEEEvT_T0_DpT1_ --------------------------
	.section	.text._ZN2at6native55_GLOBAL__N__de093ff9_22_ForeachBinaryOpList_cu_a911ec4325multi_tensor_apply_kernelINS1_18TensorListMetadataILi2EEENS1_11CopyFunctorIN3c1013Float8_e4m3fnENS6_11Float8_e5m2ELi2ELi1ELi1EEEJNS0_4CopyIS7_S8_EEEEEvT_T0_DpT1_,"ax",@progbits
	.align	128
.text._ZN2at6native55_GLOBAL__N__de093ff9_22_ForeachBinaryOpList_cu_a911ec4325multi_tensor_apply_kernelINS1_18TensorListMetadataILi2EEENS1_11CopyFunctorIN3c1013Float8_e4m3fnENS6_11Float8_e5m2ELi2ELi1ELi1EEEJNS0_4CopyIS7_S8_EEEEEvT_T0_DpT1_:
        .type           _ZN2at6native55_GLOBAL__N__de093ff9_22_ForeachBinaryOpList_cu_a911ec4325multi_tensor_apply_kernelINS1_18TensorListMetadataILi2EEENS1_11CopyFunctorIN3c1013Float8_e4m3fnENS6_11Float8_e5m2ELi2ELi1ELi1EEEJNS0_4CopyIS7_S8_EEEEEvT_T0_DpT1_,@function
        .size           _ZN2at6native55_GLOBAL__N__de093ff9_22_ForeachBinaryOpList_cu_a911ec4325multi_tensor_apply_kernelINS1_18TensorListMetadataILi2EEENS1_11CopyFunctorIN3c1013Float8_e4m3fnENS6_11Float8_e5m2ELi2ELi1ELi1EEEJNS0_4CopyIS7_S8_EEEEEvT_T0_DpT1_,(.L_x_7838 - _ZN2at6native55_GLOBAL__N__de093ff9_22_ForeachBinaryOpList_cu_a911ec4325multi_tensor_apply_kernelINS1_18TensorListMetadataILi2EEENS1_11CopyFunctorIN3c1013Float8_e4m3fnENS6_11Float8_e5m2ELi2ELi1ELi1EEEJNS0_4CopyIS7_S8_EEEEEvT_T0_DpT1_)
        .other          _ZN2at6native55_GLOBAL__N__de093ff9_22_ForeachBinaryOpList_cu_a911ec4325multi_tensor_apply_kernelINS1_18TensorListMetadataILi2EEENS1_11CopyFunctorIN3c1013Float8_e4m3fnENS6_11Float8_e5m2ELi2ELi1ELi1EEEJNS0_4CopyIS7_S8_EEEEEvT_T0_DpT1_,@"STO_CUDA_ENTRY STV_DEFAULT"
_ZN2at6native55_GLOBAL__N__de093ff9_22_ForeachBinaryOpList_cu_a911ec4325multi_tensor_apply_kernelINS1_18TensorListMetadataILi2EEENS1_11CopyFunctorIN3c1013Float8_e4m3fnENS6_11Float8_e5m2ELi2ELi1ELi1EEEJNS0_4CopyIS7_S8_EEEEEvT_T0_DpT1_:
        /* <DEDUP_REMOVED lines=29> */
.L_x_1597:
[----:B0-----:R-:W-:Y:S01]  /*01d0*/  IADD3 R23, P1, R13, R10, RZ ;  /* 0x0000000a0d177210 */ /* 0x001fe20007f3e0ff */
[----:B-1----:R-:W-:-:S03]  /*01e0*/  IMAD R8, R0, 0x3, RZ ;  /* 0x0000000300087824 */ /* 0x002fc600078e02ff */
[C---:B------:R-:W-:Y:S01]  /*01f0*/  ISETP.GE.U32.AND P0, PT, R23.reuse, 0x10000, PT ;  /* 0x000100001700780c */ /* 0x040fe20003f06070 */
[----:B------:R-:W-:Y:S01]  /*0200*/  IMAD.X R21, RZ, RZ, R11, P1 ;  /* 0x000000ffff157224 */ /* 0x000fe200008e060b */
[----:B------:R-:W-:Y:S02]  /*0210*/  IADD3 R20, P3, R0, R23, RZ ;  /* 0x0000001700147210 */ /* 0x000fe40007f7e0ff */
[----:B------:R-:W-:Y:S02]  /*0220*/  ISETP.LT.U32.AND P1, PT, R23, UR12, PT ;  /* 0x0000000c17007c0c */ /* 0x000fe4000bf21070 */
[C---:B------:R-:W-:Y:S01]  /*0230*/  ISETP.GE.U32.AND.EX P0, PT, R21.reuse, RZ, PT, P0 ;  /* 0x000000ff1500720c */ /* 0x040fe20003f06100 */
[----:B------:R-:W-:Y:S01]  /*0240*/  IMAD.X R17, RZ, RZ, R21, P3 ;  /* 0x000000ffff117224 */ /* 0x000fe200018e0615 */
[----:B------:R-:W-:Y:S02]  /*0250*/  ISETP.GE.U32.AND P2, PT, R20, 0x10000, PT ;  /* 0x000100001400780c */ /* 0x000fe40003f46070 */
[----:B------:R-:W-:-:S02]  /*0260*/  ISETP.LT.AND.EX P0, PT, R21, UR6, !P0, P1 ;  /* 0x0000000615007c0c */ /* 0x000fc4000c701310 */
[----:B------:R-:W-:Y:S02]  /*0270*/  ISETP.LT.U32.AND P3, PT, R20, UR12, PT ;  /* 0x0000000c14007c0c */ /* 0x000fe4000bf61070 */
[C---:B------:R-:W-:Y:S02]  /*0280*/  ISETP.GE.U32.AND.EX P1, PT, R17.reuse, RZ, PT, P2 ;  /* 0x000000ff1100720c */ /* 0x040fe40003f26120 */
[----:B------:R-:W-:Y:S02]  /*0290*/  LEA R16, P4, R0, R23, 0x1 ;  /* 0x0000001700107211 */ /* 0x000fe400078808ff */
[----:B------:R-:W-:Y:S02]  /*02a0*/  ISETP.LT.AND.EX P1, PT, R17, UR6, !P1, P3 ;  /* 0x0000000611007c0c */ /* 0x000fe4000cf21330 */
[C---:B------:R-:W-:Y:S01]  /*02b0*/  ISETP.GE.U32.AND P2, PT, R16.reuse, 0x10000, PT ;  /* 0x000100001000780c */ /* 0x040fe20003f46070 */
[----:B------:R-:W-:Y:S01]  /*02c0*/  IMAD.X R18, RZ, RZ, R21, P4 ;  /* 0x000000ffff127224 */ /* 0x000fe200020e0615 */
[----:B------:R-:W-:-:S02]  /*02d0*/  ISETP.LT.U32.AND P3, PT, R16, UR12, PT ;  /* 0x0000000c10007c0c */ /* 0x000fc4000bf61070 */
[----:B------:R-:W-:Y:S02]  /*02e0*/  @P0 IADD3 R6, P4, R23, UR14, RZ ;  /* 0x0000000e17060c10 */ /* 0x000fe4000ff9e0ff */
[C---:B------:R-:W-:Y:S02]  /*02f0*/  ISETP.GE.U32.AND.EX P2, PT, R18.reuse, RZ, PT, P2 ;  /* 0x000000ff1200720c */ /* 0x040fe40003f46120 */
[----:B------:R-:W-:Y:S02]  /*0300*/  @P0 IADD3.X R7, R21, UR4, RZ, P4, !PT ;  /* 0x0000000415070c10 */ /* 0x000fe4000a7fe4ff */
[----:B------:R-:W-:Y:S02]  /*0310*/  ISETP.LT.AND.EX P2, PT, R18, UR6, !P2, P3 ;  /* 0x0000000612007c0c */ /* 0x000fe4000d741330 */
[----:B------:R-:W-:Y:S01]  /*0320*/  @P1 IADD3 R2, P3, R20, UR14, RZ ;  /* 0x0000000e14021c10 */ /* 0x000fe2000ff7e0ff */
[----:B------:R0:W2:Y:S01]  /*0330*/  @P0 LDG.E.U8 R19, desc[UR10][R6.64] ;  /* 0x0000000a06130981 */ /* 0x0000a2000c1e1100 */
[----:B------:R-:W-:-:S02]  /*0340*/  IADD3 R8, P4, R8, R23, RZ ;  /* 0x0000001708087210 */ /* 0x000fc40007f9e0ff */
[----:B------:R-:W-:Y:S02]  /*0350*/  @P1 IADD3.X R3, R17, UR4, RZ, P3, !PT ;  /* 0x0000000411031c10 */ /* 0x000fe40009ffe4ff */
[C---:B------:R-:W-:Y:S01]  /*0360*/  ISETP.GE.U32.AND P3, PT, R8.reuse, 0x10000, PT ;  /* 0x000100000800780c */ /* 0x040fe20003f66070 */
[----:B------:R-:W-:Y:S02]  /*0370*/  IMAD.X R9, RZ, RZ, R21, P4 ;  /* 0x000000ffff097224 */ /* 0x000fe400020e0615 */
[----:B------:R-:W3:Y:S01]  /*0380*/  @P1 LDG.E.U8 R12, desc[UR10][R2.64] ;  /* 0x0000000a020c1981 */ /* 0x000ee2000c1e1100 */
[----:B------:R-:W-:Y:S02]  /*0390*/  ISETP.LT.U32.AND P4, PT, R8, UR12, PT ;  /* 0x0000000c08007c0c */ /* 0x000fe4000bf81070 */
[----:B------:R-:W-:Y:S02]  /*03a0*/  ISETP.GE.U32.AND.EX P3, PT, R9, RZ, PT, P3 ;  /* 0x000000ff0900720c */ /* 0x000fe40003f66130 */
[----:B------:R-:W-:-:S02]  /*03b0*/  @P2 IADD3 R4, P5, R16, UR14, RZ ;  /* 0x0000000e10042c10 */ /* 0x000fc4000ffbe0ff */
[----:B------:R-:W-:Y:S02]  /*03c0*/  ISETP.LT.AND.EX P3, PT, R9, UR6, !P3, P4 ;  /* 0x0000000609007c0c */ /* 0x000fe4000df61340 */
[----:B------:R-:W-:-:S05]  /*03d0*/  @P2 IADD3.X R5, R18, UR4, RZ, P5, !PT ;  /* 0x0000000412052c10 */ /* 0x000fca000affe4ff */
[----:B------:R-:W4:Y:S06]  /*03e0*/  @P2 LDG.E.U8 R14, desc[UR10][R4.64] ;  /* 0x0000000a040e2981 */ /* 0x000f2c000c1e1100 */
[----:B0-----:R-:W-:-:S04]  /*03f0*/  @P3 IADD3 R6, P4, R8, UR14, RZ ;  /* 0x0000000e08063c10 */ /* 0x001fc8000ff9e0ff */
[----:B------:R-:W-:-:S05]  /*0400*/  @P3 IADD3.X R7, R9, UR4, RZ, P4, !PT ;  /* 0x0000000409073c10 */ /* 0x000fca000a7fe4ff */
[----:B------:R0:W5:Y:S01]  /*0410*/  @P3 LDG.E.U8 R15, desc[UR10][R6.64] ;  /* 0x0000000a060f3981 */ /* 0x000162000c1e1100 */
[----:B------:R-:W-:Y:S01]  /*0420*/  BSSY B0, `(.L_x_1589) ;  /* 0x0000029000007945 */ /* 0x000fe20003800000 */
[----:B------:R-:W-:Y:S02]  /*0430*/  IMAD.MOV.U32 R25, RZ, RZ, 0x7f ;  /* 0x0000007fff197424 */ /* 0x000fe400078e00ff */
[----:B--2---:R-:W-:-:S05]  /*0440*/  IMAD.SHL.U32 R22, R19, 0x2000000, RZ ;  /* 0x0200000013167824 */ /* 0x004fca00078e00ff */
[----:B------:R-:W-:Y:S01]  /*0450*/  ISETP.GE.U32.AND P5, PT, R22, 0x8000000, PT ;  /* 0x080000001600780c */ /* 0x000fe20003fa6070 */
[----:B---3--:R-:W-:-:S05]  /*0460*/  IMAD.SHL.U32 R2, R12, 0x2000000, RZ ;  /* 0x020000000c027824 */ /* 0x008fca00078e00ff */
[----:B------:R-:W-:-:S07]  /*0470*/  ISETP.GE.U32.AND P6, PT, R2, 0x8000000, PT ;  /* 0x080000000200780c */ /* 0x000fce0003fc6070 */
[C---:B------:R-:W-:Y:S02]  /*0480*/  @!P5 IMAD.SHL.U32 R2, R19.reuse, 0x100, RZ ;  /* 0x000001001302d824 */ /* 0x040fe400078e00ff */
[----:B------:R-:W-:Y:S02]  /*0490*/  @P5 IMAD.SHL.U32 R3, R19, 0x200000, RZ ;  /* 0x0020000013035824 */ /* 0x000fe400078e00ff */
[----:B----4-:R-:W-:Y:S01]  /*04a0*/  IMAD.SHL.U32 R22, R14, 0x2000000, RZ ;  /* 0x020000000e167824 */ /* 0x010fe200078e00ff */
[----:B------:R-:W-:Y:S02]  /*04b0*/  @!P5 LOP3.LUT R2, R2, 0x7f00, RZ, 0xc0, !PT ;  /* 0x00007f000202d812 */ /* 0x000fe400078ec0ff */
[----:B------:R-:W-:Y:S01]  /*04c0*/  @P5 LOP3.LUT R3, R3, 0x70000000, RZ, 0xfc, !PT ;  /* 0x7000000003035812 */ /* 0x000fe200078efcff */
[----:B------:R-:W-:Y:S01]  /*04d0*/  @!P6 IMAD.SHL.U32 R4, R12, 0x100, RZ ;  /* 0x000001000c04e824 */ /* 0x000fe200078e00ff */
[----:B------:R-:W-:Y:S01]  /*04e0*/  @!P5 LOP3.LUT R2, R2, 0x3f000000, RZ, 0xfc, !PT ;  /* 0x3f0000000202d812 */ /* 0x000fe200078efcff */
[----:B0-----:R-:W-:Y:S01]  /*04f0*/  @P6 IMAD.SHL.U32 R6, R12, 0x200000, RZ ;  /* 0x002000000c066824 */ /* 0x001fe200078e00ff */
[----:B------:R-:W-:Y:S01]  /*0500*/  ISETP.GE.U32.AND P4, PT, R22, 0x8000000, PT ;  /* 0x080000001600780c */ /* 0x000fe20003f86070 */
[----:B------:R-:W-:Y:S01]  /*0510*/  @P5 FMUL.FTZ R5, R3, 1.9259299443872358531e-34 ;  /* 0x0780000003055820 */ /* 0x000fe20000410000 */
[----:B------:R-:W-:Y:S01]  /*0520*/  @!P6 LOP3.LUT R4, R4, 0x7f00, RZ, 0xc0, !PT ;  /* 0x00007f000404e812 */ /* 0x000fe200078ec0ff */
[----:B------:R-:W-:Y:S01]  /*0530*/  @!P5 FADD.FTZ R5, R2, -0.5 ;  /* 0xbf0000000205d421 */ /* 0x000fe20000010000 */
[----:B------:R-:W-:-:S02]  /*0540*/  @P6 LOP3.LUT R6, R6, 0x70000000, RZ, 0xfc, !PT ;  /* 0x7000000006066812 */ /* 0x000fc400078efcff */
[----:B------:R-:W-:Y:S02]  /*0550*/  @!P6 LOP3.LUT R4, R4, 0x3f000000, RZ, 0xfc, !PT ;  /* 0x3f0000000404e812 */ /* 0x000fe400078efcff */
[----:B------:R-:W-:Y:S01]  /*0560*/  LOP3.LUT R7, R5, 0x7fffffff, RZ, 0xc0, !PT ;  /* 0x7fffffff05077812 */ /* 0x000fe200078ec0ff */
[----:B------:R-:W-:Y:S01]  /*0570*/  @P6 FMUL.FTZ R3, R6, 1.9259299443872358531e-34 ;  /* 0x0780000006036820 */ /* 0x000fe20000410000 */
[----:B-----5:R-:W-:Y:S02]  /*0580*/  IMAD.SHL.U32 R2, R15, 0x2000000, RZ ;  /* 0x020000000f027824 */ /* 0x020fe400078e00ff */
[----:B------:R-:W-:Y:S01]  /*0590*/  @!P6 FADD.FTZ R3, R4, -0.5 ;  /* 0xbf0000000403e421 */ /* 0x000fe20000010000 */
[----:B------:R-:W-:Y:S01]  /*05a0*/  ISETP.GT.U32.AND P6, PT, R7, 0x43efffff, PT ;  /* 0x43efffff0700780c */ /* 0x000fe20003fc4070 */
[----:B------:R-:W-:Y:S01]  /*05b0*/  @!P4 IMAD.SHL.U32 R4, R14, 0x100, RZ ;  /* 0x000001000e04c824 */ /* 0x000fe200078e00ff */
[----:B------:R-:W-:Y:S01]  /*05c0*/  ISETP.GE.U32.AND P5, PT, R2, 0x8000000, PT ;  /* 0x080000000200780c */ /* 0x000fe20003fa6070 */
[----:B------:R-:W-:-:S02]  /*05d0*/  @P4 IMAD.SHL.U32 R6, R14, 0x200000, RZ ;  /* 0x002000000e064824 */ /* 0x000fc400078e00ff */
[----:B------:R-:W-:Y:S01]  /*05e0*/  IMAD.SHL.U32 R2, R19, 0x1000000, RZ ;  /* 0x0100000013027824 */ /* 0x000fe200078e00ff */
[----:B------:R-:W-:Y:S02]  /*05f0*/  @!P4 LOP3.LUT R22, R4, 0x7f00, RZ, 0xc0, !PT ;  /* 0x00007f000416c812 */ /* 0x000fe400078ec0ff */
[----:B------:R-:W-:Y:S02]  /*0600*/  @P4 LOP3.LUT R6, R6, 0x70000000, RZ, 0xfc, !PT ;  /* 0x7000000006064812 */ /* 0x000fe400078efcff */
[----:B------:R-:W-:Y:S02]  /*0610*/  LOP3.LUT R4, R3, 0x7fffffff, RZ, 0xc0, !PT ;  /* 0x7fffffff03047812 */ /* 0x000fe400078ec0ff */
[----:B------:R-:W-:Y:S01]  /*0620*/  LOP3.LUT R2, R5, 0x80000000, R2, 0xf8, !PT ;  /* 0x8000000005027812 */ /* 0x000fe200078ef802 */
[----:B------:R-:W-:Y:S06]  /*0630*/  @P6 BRA `(.L_x_1590) ;  /* 0x00000000001c6947 */ /* 0x000fec0003800000 */
[----:B------:R-:W-:-:S13]  /*0640*/  ISETP.GE.U32.AND P6, PT, R7, 0x3c800000, PT ;  /* 0x3c8000000700780c */ /* 0x000fda0003fc6070 */
[----:B------:R-:W-:Y:S01]  /*0650*/  @P6 SHF.R.U32.HI R5, RZ, 0x14, R5 ;  /* 0x00000014ff056819 */ /* 0x000fe20000011605 */
[----:B------:R-:W-:-:S03]  /*0660*/  @!P6 FADD.FTZ R7, R7, 16384 ;  /* 0x468000000707e421 */ /* 0x000fc60000010000 */
[----:B------:R-:W-:-:S04]  /*0670*/  @P6 LOP3.LUT R5, R5, 0x1, RZ, 0xc0, !PT ;  /* 0x0000000105056812 */ /* 0x000fc800078ec0ff */
[----:B------:R-:W-:-:S04]  /*0680*/  @P6 IADD3 R5, R2, 0x407ffff, R5 ;  /* 0x0407ffff02056810 */ /* 0x000fc80007ffe005 */
[----:B------:R-:W-:Y:S01]  /*0690*/  @P6 SHF.R.U32.HI R25, RZ, 0x14, R5 ;  /* 0x00000014ff196819 */ /* 0x000fe20000011605 */
[----:B------:R-:W-:-:S07]  /*06a0*/  @!P6 VIADD R25, R7, 0xb9800000 ;  /* 0xb98000000719e836 */ /* 0x000fce0000000000 */
.L_x_1590:
[----:B------:R-:W-:Y:S05]  /*06b0*/  BSYNC B0 ;  /* 0x0000000000007941 */ /* 0x000fea0003800000 */
.L_x_1589:
[----:B------:R-:W-:Y:S01]  /*06c0*/  ISETP.GT.U32.AND P6, PT, R4, 0x43efffff, PT ;  /* 0x43efffff0400780c */ /* 0x000fe20003fc4070 */
[----:B------:R-:W-:Y:S01]  /*06d0*/  BSSY B0, `(.L_x_1591) ;  /* 0x0000010000007945 */ /* 0x000fe20003800000 */
[----:B------:R-:W-:Y:S01]  /*06e0*/  @!P4 LOP3.LUT R5, R22, 0x3f000000, RZ, 0xfc, !PT ;  /* 0x3f0000001605c812 */ /* 0x000fe200078efcff */
[----:B------:R-:W-:Y:S02]  /*06f0*/  IMAD.SHL.U32 R22, R12, 0x1000000, RZ ;  /* 0x010000000c167824 */ /* 0x000fe400078e00ff */
[----:B------:R-:W-:Y:S01]  /*0700*/  @P4 FMUL.FTZ R6, R6, 1.9259299443872358531e-34 ;  /* 0x0780000006064820 */ /* 0x000fe20000410000 */
[----:B------:R-:W-:Y:S02]  /*0710*/  IMAD.MOV.U32 R27, RZ, RZ, 0x7f ;  /* 0x0000007fff1b7424 */ /* 0x000fe400078e00ff */
[----:B------:R-:W-:Y:S01]  /*0720*/  @!P4 FADD.FTZ R6, R5, -0.5 ;  /* 0xbf0000000506c421 */ /* 0x000fe20000010000 */
[----:B------:R-:W-:Y:S01]  /*0730*/  @P5 IMAD.SHL.U32 R7, R15, 0x200000, RZ ;  /* 0x002000000f075824 */ /* 0x000fe200078e00ff */
[----:B------:R-:W-:-:S03]  /*0740*/  LOP3.LUT R5, R3, 0x80000000, R22, 0xf8, !PT ;  /* 0x8000000003057812 */ /* 0x000fc600078ef816 */
        /* <DEDUP_REMOVED lines=8> */
.L_x_1592:
[----:B------:R-:W-:Y:S05]  /*07d0*/  BSYNC B0 ;  /* 0x0000000000007941 */ /* 0x000fea0003800000 */
.L_x_1591:
[----:B------:R-:W-:Y:S01]  /*07e0*/  @P5 LOP3.LUT R22, R7, 0x70000000, RZ, 0xfc, !PT ;  /* 0x7000000007165812 */ /* 0x000fe200078efcff */
[----:B------:R-:W-:Y:S01]  /*07f0*/  @!P5 IMAD.SHL.U32 R3, R15, 0x100, RZ ;  /* 0x000001000f03d824 */ /* 0x000fe200078e00ff */
[----:B------:R-:W-:Y:S01]  /*0800*/  LOP3.LUT R7, R6, 0x7fffffff, RZ, 0xc0, !PT ;  /* 0x7fffffff06077812 */ /* 0x000fe200078ec0ff */
[----:B------:R-:W-:Y:S01]  /*0810*/  IMAD.SHL.U32 R29, R14, 0x1000000, RZ ;  /* 0x010000000e1d7824 */ /* 0x000fe200078e00ff */
[----:B------:R-:W-:Y:S02]  /*0820*/  BSSY B0, `(.L_x_1593) ;  /* 0x0000010000007945 */ /* 0x000fe40003800000 */
[----:B------:R-:W-:Y:S02]  /*0830*/  ISETP.GT.U32.AND P4, PT, R7, 0x43efffff, PT ;  /* 0x43efffff0700780c */ /* 0x000fe40003f84070 */
[----:B------:R-:W-:-:S04]  /*0840*/  @!P5 LOP3.LUT R3, R3, 0x7f00, RZ, 0xc0, !PT ;  /* 0x00007f000303d812 */ /* 0x000fc800078ec0ff */
[----:B------:R-:W-:Y:S01]  /*0850*/  @!P5 LOP3.LUT R4, R3, 0x3f000000, RZ, 0xfc, !PT ;  /* 0x3f0000000304d812 */ /* 0x000fe200078efcff */
[----:B------:R-:W-:-:S04]  /*0860*/  @P5 FMUL.FTZ R3, R22, 1.9259299443872358531e-34 ;  /* 0x0780000016035820 */ /* 0x000fc80000410000 */
[----:B------:R-:W-:Y:S01]  /*0870*/  @!P5 FADD.FTZ R3, R4, -0.5 ;  /* 0xbf0000000403d421 */ /* 0x000fe20000010000 */
[----:B------:R-:W-:Y:S01]  /*0880*/  LOP3.LUT R4, R6, 0x80000000, R29, 0xf8, !PT ;  /* 0x8000000006047812 */ /* 0x000fe200078ef81d */
[----:B------:R-:W-:Y:S01]  /*0890*/  IMAD.MOV.U32 R29, RZ, RZ, 0x7f ;  /* 0x0000007fff1d7424 */ /* 0x000fe200078e00ff */
        /* <DEDUP_REMOVED lines=8> */
.L_x_1594:
[----:B------:R-:W-:Y:S05]  /*0920*/  BSYNC B0 ;  /* 0x0000000000007941 */ /* 0x000fea0003800000 */
.L_x_1593:
[----:B------:R-:W-:Y:S01]  /*0930*/  LOP3.LUT R6, R2, 0x80000000, RZ, 0xc0, !PT ;  /* 0x8000000002067812 */ /* 0x000fe200078ec0ff */
[----:B------:R-:W-:Y:S01]  /*0940*/  BSSY B0, `(.L_x_1595) ;  /* 0x0000016000007945 */ /* 0x000fe20003800000 */
[----:B------:R-:W-:Y:S02]  /*0950*/  LOP3.LUT R2, R3, 0x7fffffff, RZ, 0xc0, !PT ;  /* 0x7fffffff03027812 */ /* 0x000fe400078ec0ff */
[----:B------:R-:W-:Y:S02]  /*0960*/  SHF.R.U32.HI R6, RZ, 0x18, R6 ;  /* 0x00000018ff067819 */ /* 0x000fe40000011606 */
[----:B------:R-:W-:Y:S02]  /*0970*/  ISETP.GT.U32.AND P4, PT, R2, 0x43efffff, PT ;  /* 0x43efffff0200780c */ /* 0x000fe40003f84070 */
[----:B------:R-:W-:Y:S02]  /*0980*/  LOP3.LUT R5, R5, 0x80000000, RZ, 0xc0, !PT ;  /* 0x8000000005057812 */ /* 0x000fe400078ec0ff */
[----:B------:R-:W-:-:S02]  /*0990*/  LOP3.LUT R7, R4, 0x80000000, RZ, 0xc0, !PT ;  /* 0x8000000004077812 */ /* 0x000fc400078ec0ff */
[----:B------:R-:W-:Y:S01]  /*09a0*/  LOP3.LUT R25, R25, R6, RZ, 0xfc, !PT ;  /* 0x0000000619197212 */ /* 0x000fe200078efcff */
[----:B------:R-:W-:Y:S01]  /*09b0*/  IMAD.SHL.U32 R6, R15, 0x1000000, RZ ;  /* 0x010000000f067824 */ /* 0x000fe200078e00ff */
[----:B------:R-:W-:Y:S01]  /*09c0*/  SHF.R.U32.HI R4, RZ, 0x18, R5 ;  /* 0x00000018ff047819 */ /* 0x000fe20000011605 */
[----:B------:R-:W-:Y:S01]  /*09d0*/  IMAD.MOV.U32 R5, RZ, RZ, 0x7f ;  /* 0x0000007fff057424 */ /* 0x000fe200078e00ff */
[----:B------:R-:W-:Y:S02]  /*09e0*/  SHF.R.U32.HI R22, RZ, 0x18, R7 ;  /* 0x00000018ff167819 */ /* 0x000fe40000011607 */
[----:B------:R-:W-:Y:S02]  /*09f0*/  LOP3.LUT R27, R27, R4, RZ, 0xfc, !PT ;  /* 0x000000041b1b7212 */ /* 0x000fe400078efcff */
[----:B------:R-:W-:Y:S02]  /*0a00*/  LOP3.LUT R29, R29, R22, RZ, 0xfc, !PT ;  /* 0x000000161d1d7212 */ /* 0x000fe400078efcff */
        /* <DEDUP_REMOVED lines=9> */
.L_x_1596:
[----:B------:R-:W-:Y:S05]  /*0aa0*/  BSYNC B0 ;  /* 0x0000000000007941 */ /* 0x000fea0003800000 */
.L_x_1595:
        /* <DEDUP_REMOVED lines=22> */
.L_x_1588:
        /* <DEDUP_REMOVED lines=8> */
.L_x_1606:
        /* <DEDUP_REMOVED lines=8> */
[----:B------:R-:W-:Y:S01]  /*0d10*/  PRMT R9, R6, 0x7771, RZ ;  /* 0x0000777106097816 */ /* 0x000fe200000000ff */
[----:B------:R-:W-:Y:S01]  /*0d20*/  IMAD.SHL.U32 R5, R10, 0x2000000, RZ ;  /* 0x020000000a057824 */ /* 0x000fe200078e00ff */
[----:B------:R-:W-:-:S03]  /*0d30*/  PRMT R4, R6, 0x7773, RZ ;  /* 0x0000777306047816 */ /* 0x000fc600000000ff */
[----:B------:R-:W-:Y:S01]  /*0d40*/  IMAD.SHL.U32 R11, R9, 0x2000000, RZ ;  /* 0x02000000090b7824 */ /* 0x000fe200078e00ff */
[----:B------:R-:W-:Y:S01]  /*0d50*/  ISETP.GE.U32.AND P0, PT, R5, 0x8000000, PT ;  /* 0x080000000500780c */ /* 0x000fe20003f06070 */
[----:B------:R-:W-:-:S03]  /*0d60*/  IMAD.SHL.U32 R5, R8, 0x2000000, RZ ;  /* 0x0200000008057824 */ /* 0x000fc600078e00ff */
[----:B------:R-:W-:Y:S01]  /*0d70*/  ISETP.GE.U32.AND P1, PT, R11, 0x8000000, PT ;  /* 0x080000000b00780c */ /* 0x000fe20003f26070 */
[----:B------:R-:W-:Y:S01]  /*0d80*/  IMAD.SHL.U32 R11, R4, 0x2000000, RZ ;  /* 0x02000000040b7824 */ /* 0x000fe200078e00ff */
[----:B------:R-:W-:-:S04]  /*0d90*/  ISETP.GE.U32.AND P2, PT, R5, 0x8000000, PT ;  /* 0x080000000500780c */ /* 0x000fc80003f46070 */
[----:B------:R-:W-:-:S03]  /*0da0*/  ISETP.GE.U32.AND P3, PT, R11, 0x8000000, PT ;  /* 0x080000000b00780c */ /* 0x000fc60003f66070 */
[C---:B------:R-:W-:Y:S02]  /*0db0*/  @P0 IMAD.SHL.U32 R6, R10.reuse, 0x200000, RZ ;  /* 0x002000000a060824 */ /* 0x040fe400078e00ff */
[----:B------:R-:W-:Y:S02]  /*0dc0*/  @!P0 IMAD.SHL.U32 R5, R10, 0x100, RZ ;  /* 0x000001000a058824 */ /* 0x000fe400078e00ff */
[----:B------:R-:W-:Y:S01]  /*0dd0*/  @P1 IMAD.SHL.U32 R11, R9, 0x200000, RZ ;  /* 0x00200000090b1824 */ /* 0x000fe200078e00ff */
[----:B------:R-:W-:Y:S01]  /*0de0*/  @P0 LOP3.LUT R6, R6, 0xfe00000, RZ, 0xc0, !PT ;  /* 0x0fe0000006060812 */ /* 0x000fe200078ec0ff */
[C---:B------:R-:W-:Y:S01]  /*0df0*/  @P2 IMAD.SHL.U32 R15, R8.reuse, 0x200000, RZ ;  /* 0x00200000080f2824 */ /* 0x040fe200078e00ff */
[----:B------:R-:W-:Y:S01]  /*0e00*/  @!P0 LOP3.LUT R5, R5, 0x7f00, RZ, 0xc0, !PT ;  /* 0x00007f0005058812 */ /* 0x000fe200078ec0ff */
[----:B------:R-:W-:Y:S01]  /*0e10*/  @!P2 IMAD.SHL.U32 R12, R8, 0x100, RZ ;  /* 0x00000100080ca824 */ /* 0x000fe200078e00ff */
[----:B------:R-:W-:Y:S01]  /*0e20*/  @P1 LOP3.LUT R13, R11, 0x70000000, RZ, 0xfc, !PT ;  /* 0x700000000b0d1812 */ /* 0x000fe200078efcff */
[----:B------:R-:W-:Y:S01]  /*0e30*/  @!P1 IMAD.SHL.U32 R7, R9, 0x100, RZ ;  /* 0x0000010009079824 */ /* 0x000fe200078e00ff */
[----:B------:R-:W-:Y:S01]  /*0e40*/  @P2 LOP3.LUT R16, R15, 0x70000000, RZ, 0xfc, !PT ;  /* 0x700000000f102812 */ /* 0x000fe200078efcff */
[----:B------:R-:W-:Y:S01]  /*0e50*/  @P3 IMAD.SHL.U32 R18, R4, 0x200000, RZ ;  /* 0x0020000004123824 */ /* 0x000fe200078e00ff */
[----:B------:R-:W-:Y:S01]  /*0e60*/  @!P2 LOP3.LUT R15, R12, 0x7f00, RZ, 0xc0, !PT ;  /* 0x00007f000c0fa812 */ /* 0x000fe200078ec0ff */
[----:B------:R-:W-:Y:S01]  /*0e70*/  @!P3 IMAD.SHL.U32 R17, R4, 0x100, RZ ;  /* 0x000001000411b824 */ /* 0x000fe200078e00ff */
[----:B------:R-:W-:Y:S01]  /*0e80*/  @P0 LOP3.LUT R12, R6, 0x70000000, RZ, 0xfc, !PT ;  /* 0x70000000060c0812 */ /* 0x000fe200078efcff */
[----:B------:R-:W-:Y:S01]  /*0e90*/  @P2 FMUL.FTZ R6, R16, 1.9259299443872358531e-34 ;  /* 0x0780000010062820 */ /* 0x000fe20000410000 */
[----:B------:R-:W-:Y:S01]  /*0ea0*/  @!P0 LOP3.LUT R11, R5, 0x3f000000, RZ, 0xfc, !PT ;  /* 0x3f000000050b8812 */ /* 0x000fe200078efcff */
[----:B------:R-:W-:Y:S01]  /*0eb0*/  @P1 FMUL.FTZ R5, R13, 1.9259299443872358531e-34 ;  /* 0x078000000d051820 */ /* 0x000fe20000410000 */
[----:B------:R-:W-:Y:S01]  /*0ec0*/  @!P1 LOP3.LUT R7, R7, 0x7f00, RZ, 0xc0, !PT ;  /* 0x00007f0007079812 */ /* 0x000fe200078ec0ff */
[----:B------:R-:W-:Y:S01]  /*0ed0*/  @P0 FMUL.FTZ R12, R12, 1.9259299443872358531e-34 ;  /* 0x078000000c0c0820 */ /* 0x000fe20000410000 */
[----:B------:R-:W-:Y:S01]  /*0ee0*/  @P3 LOP3.LUT R18, R18, 0x70000000, RZ, 0xfc, !PT ;  /* 0x7000000012123812 */ /* 0x000fe200078efcff */
[----:B------:R-:W-:Y:S01]  /*0ef0*/  @!P0 FADD.FTZ R12, R11, -0.5 ;  /* 0xbf0000000b0c8421 */ /* 0x000fe20000010000 */
[----:B------:R-:W-:Y:S01]  /*0f00*/  @!P1 LOP3.LUT R13, R7, 0x3f000000, RZ, 0xfc, !PT ;  /* 0x3f000000070d9812 */ /* 0x000fe200078efcff */
[----:B------:R-:W-:Y:S01]  /*0f10*/  IMAD.SHL.U32 R11, R10, 0x1000000, RZ ;  /* 0x010000000a0b7824 */ /* 0x000fe200078e00ff */
[----:B------:R-:W-:Y:S01]  /*0f20*/  @!P3 LOP3.LUT R17, R17, 0x7f00, RZ, 0xc0, !PT ;  /* 0x00007f001111b812 */ /* 0x000fe200078ec0ff */
[----:B------:R-:W-:Y:S01]  /*0f30*/  @P3 FMUL.FTZ R7, R18, 1.9259299443872358531e-34 ;  /* 0x0780000012073820 */ /* 0x000fe20000410000 */
[----:B------:R-:W-:Y:S01]  /*0f40*/  LOP3.LUT R18, R12, 0x7fffffff, RZ, 0xc0, !PT ;  /* 0x7fffffff0c127812 */ /* 0x000fe200078ec0ff */
[----:B------:R-:W-:Y:S01]  /*0f50*/  @!P1 FADD.FTZ R5, R13, -0.5 ;  /* 0xbf0000000d059421 */ /* 0x000fe20000010000 */
[----:B------:R-:W-:Y:S01]  /*0f60*/  @!P2 LOP3.LUT R15, R15, 0x3f000000, RZ, 0xfc, !PT ;  /* 0x3f0000000f0fa812 */ /* 0x000fe200078efcff */
[----:B------:R-:W-:Y:S01]  /*0f70*/  IMAD.SHL.U32 R16, R9, 0x1000000, RZ ;  /* 0x0100000009107824 */ /* 0x000fe200078e00ff */
[----:B------:R-:W-:-:S02]  /*0f80*/  ISETP.GT.U32.AND P0, PT, R18, 0x43efffff, PT ;  /* 0x43efffff1200780c */ /* 0x000fc40003f04070 */
[----:B------:R-:W-:Y:S01]  /*0f90*/  @!P3 LOP3.LUT R17, R17, 0x3f000000, RZ, 0xfc, !PT ;  /* 0x3f0000001111b812 */ /* 0x000fe200078efcff */
[----:B------:R-:W-:Y:S01]  /*0fa0*/  @!P2 FADD.FTZ R6, R15, -0.5 ;  /* 0xbf0000000f06a421 */ /* 0x000fe20000010000 */
[----:B------:R-:W-:Y:S02]  /*0fb0*/  LOP3.LUT R19, R12, 0x80000000, R11, 0xf8, !PT ;  /* 0x800000000c137812 */ /* 0x000fe400078ef80b */
[----:B------:R-:W-:Y:S01]  /*0fc0*/  LOP3.LUT R10, R5, 0x7fffffff, RZ, 0xc0, !PT ;  /* 0x7fffffff050a7812 */ /* 0x000fe200078ec0ff */
[----:B------:R-:W-:Y:S01]  /*0fd0*/  @!P3 FADD.FTZ R7, R17, -0.5 ;  /* 0xbf0000001107b421 */ /* 0x000fe20000010000 */
[----:B------:R-:W-:Y:S01]  /*0fe0*/  IMAD.SHL.U32 R17, R8, 0x1000000, RZ ;  /* 0x0100000008117824 */ /* 0x000fe200078e00ff */
[----:B------:R-:W-:Y:S02]  /*0ff0*/  LOP3.LUT R15, R19, 0x80000000, RZ, 0xc0, !PT ;  /* 0x80000000130f7812 */ /* 0x000fe400078ec0ff */
[----:B------:R-:W-:Y:S02]  /*1000*/  LOP3.LUT R9, R6, 0x7fffffff, RZ, 0xc0, !PT ;  /* 0x7fffffff06097812 */ /* 0x000fe400078ec0ff */
[----:B------:R-:W-:-:S02]  /*1010*/  LOP3.LUT R8, R7, 0x7fffffff, RZ, 0xc0, !PT ;  /* 0x7fffffff07087812 */ /* 0x000fc400078ec0ff */
[----:B------:R-:W-:Y:S02]  /*1020*/  LOP3.LUT R13, R5, 0x80000000, R16, 0xf8, !PT ;  /* 0x80000000050d7812 */ /* 0x000fe400078ef810 */
[----:B------:R-:W-:Y:S02]  /*1030*/  LOP3.LUT R11, R6, 0x80000000, R17, 0xf8, !PT ;  /* 0x80000000060b7812 */ /* 0x000fe400078ef811 */
[----:B------:R-:W-:Y:S01]  /*1040*/  SHF.R.U32.HI R16, RZ, 0x18, R15 ;  /* 0x00000018ff107819 */ /* 0x000fe2000001160f */
[----:B------:R-:W-:Y:S01]  /*1050*/  IMAD.MOV.U32 R15, RZ, RZ, 0x7f ;  /* 0x0000007fff0f7424 */ /* 0x000fe200078e00ff */
[----:B------:R-:W-:Y:S02]  /*1060*/  ISETP.GT.U32.AND P1, PT, R10, 0x43efffff, PT ;  /* 0x43efffff0a00780c */ /* 0x000fe40003f24070 */
[----:B------:R-:W-:Y:S02]  /*1070*/  ISETP.GT.U32.AND P2, PT, R9, 0x43efffff, PT ;  /* 0x43efffff0900780c */ /* 0x000fe40003f44070 */
[----:B------:R-:W-:-:S02]  /*1080*/  ISETP.GT.U32.AND P3, PT, R8, 0x43efffff, PT ;  /* 0x43efffff0800780c */ /* 0x000fc40003f64070 */
[----:B------:R-:W-:Y:S01]  /*1090*/  LOP3.LUT R17, R13, 0x80000000, RZ, 0xc0, !PT ;  /* 0x800000000d117812 */ /* 0x000fe200078ec0ff */
[----:B------:R-:W-:Y:S10]  /*10a0*/  @P0 BRA `(.L_x_1599) ;  /* 0x00000000001c0947 */ /* 0x000ff40003800000 */
[----:B------:R-:W-:-:S13]  /*10b0*/  ISETP.GE.U32.AND P0, PT, R18, 0x3c800000, PT ;  /* 0x3c8000001200780c */ /* 0x000fda0003f06070 */
[----:B------:R-:W-:-:S04]  /*10c0*/  @P0 SHF.R.U32.HI R12, RZ, 0x14, R12 ;  /* 0x00000014ff0c0819 */ /* 0x000fc8000001160c */
[----:B------:R-:W-:-:S04]  /*10d0*/  @P0 LOP3.LUT R12, R12, 0x1, RZ, 0xc0, !PT ;  /* 0x000000010c0c0812 */ /* 0x000fc800078ec0ff */
[----:B------:R-:W-:Y:S01]  /*10e0*/  @P0 IADD3 R15, R19, 0x407ffff, R12 ;  /* 0x0407ffff130f0810 */ /* 0x000fe20007ffe00c */
[----:B------:R-:W-:-:S03]  /*10f0*/  @!P0 FADD.FTZ R12, R18, 16384 ;  /* 0x46800000120c8421 */ /* 0x000fc60000010000 */
[----:B------:R-:W-:Y:S01]  /*1100*/  @P0 SHF.R.U32.HI R15, RZ, 0x14, R15 ;  /* 0x00000014ff0f0819 */ /* 0x000fe2000001160f */
[----:B------:R-:W-:-:S07]  /*1110*/  @!P0 VIADD R15, R12, 0xb9800000 ;  /* 0xb98000000c0f8836 */ /* 0x000fce0000000000 */
.L_x_1599:
[----:B------:R-:W-:Y:S05]  /*1120*/  BSYNC B0 ;  /* 0x0000000000007941 */ /* 0x000fea0003800000 */
.L_x_1598:
[----:B------:R-:W-:Y:S01]  /*1130*/  BSSY B0, `(.L_x_1600) ;  /* 0x000000d000007945 */ /* 0x000fe20003800000 */
[----:B------:R-:W-:Y:S01]  /*1140*/  LOP3.LUT R12, R15, R16, RZ, 0xfc, !PT ;  /* 0x000000100f0c7212 */ /* 0x000fe200078efcff */
[----:B------:R-:W-:Y:S01]  /*1150*/  IMAD.MOV.U32 R15, RZ, RZ, 0x7f ;  /* 0x0000007fff0f7424 */ /* 0x000fe200078e00ff */
[----:B------:R-:W-:Y:S02]  /*1160*/  LOP3.LUT R19, R11, 0x80000000, RZ, 0xc0, !PT ;  /* 0x800000000b137812 */ /* 0x000fe400078ec0ff */
[----:B------:R-:W-:Y:S01]  /*1170*/  SHF.R.U32.HI R18, RZ, 0x18, R17 ;  /* 0x00000018ff127819 */ /* 0x000fe20000011611 */
        /* <DEDUP_REMOVED lines=8> */
.L_x_1601:
[----:B------:R-:W-:Y:S05]  /*1200*/  BSYNC B0 ;  /* 0x0000000000007941 */ /* 0x000fea0003800000 */
.L_x_1600:
[----:B------:R-:W-:Y:S01]  /*1210*/  BSSY B0, `(.L_x_1602) ;  /* 0x000000d000007945 */ /* 0x000fe20003800000 */
[----:B------:R-:W-:Y:S01]  /*1220*/  IMAD.SHL.U32 R10, R4, 0x1000000, RZ ;  /* 0x01000000040a7824 */ /* 0x000fe200078e00ff */
[----:B------:R-:W-:Y:S01]  /*1230*/  LOP3.LUT R15, R15, R18, RZ, 0xfc, !PT ;  /* 0x000000120f0f7212 */ /* 0x000fe200078efcff */
[----:B------:R-:W-:Y:S01]  /*1240*/  IMAD.MOV.U32 R4, RZ, RZ, 0x7f ;  /* 0x0000007fff047424 */ /* 0x000fe200078e00ff */
        /* <DEDUP_REMOVED lines=9> */
.L_x_1603:
[----:B------:R-:W-:Y:S05]  /*12e0*/  BSYNC B0 ;  /* 0x0000000000007941 */ /* 0x000fea0003800000 */
.L_x_1602:
[----:B------:R-:W-:Y:S01]  /*12f0*/  BSSY B0, `(.L_x_1604) ;  /* 0x000000c000007945 */ /* 0x000fe20003800000 */
[----:B------:R-:W-:Y:S01]  /*1300*/  LOP3.LUT R19, R4, R19, RZ, 0xfc, !PT ;  /* 0x0000001304137212 */ /* 0x000fe200078efcff */
[----:B------:R-:W-:Y:S01]  /*1310*/  IMAD.MOV.U32 R5, RZ, RZ, 0x7f ;  /* 0x0000007fff057424 */ /* 0x000fe200078e00ff */
        /* <DEDUP_REMOVED lines=9> */
.L_x_1605:
[----:B------:R-:W-:Y:S05]  /*13b0*/  BSYNC B0 ;  /* 0x0000000000007941 */ /* 0x000fea0003800000 */
.L_x_1604:
        /* <DEDUP_REMOVED lines=19> */
.L_x_1607:
        /* <DEDUP_REMOVED lines=9> */
.L_x_7838:


//--------------------- .text._ZN2at6native55_GLOBAL__N__de093ff9_22_ForeachBinaryOpList_cu_a911ec4325multi_tensor_apply_kernelINS1_18TensorListMetadataILi2EEENS1_11CopyFunctorIN3c1013Float8_e4m3fnENS6_15Float8_e4m3fnuzELi2ELi1ELi1EEEJNS0_4CopyIS7_S8_EEEEEvT_T0_DpT1_ --------------------------
	.section	.text._ZN2at6native55_GLOBAL__N__de093ff9_22_ForeachBinaryOpList_cu_a911ec4325multi_tensor_apply_kernelINS1_18TensorListMetadataILi2EEENS1_11CopyFunctorIN3c1013Float8_e4m3fnENS6_15Float8_e4m3fnuzELi2ELi1ELi1EEEJNS0_4CopyIS7_S8_EEEEEvT_T0_DpT1_,"ax",@progbits
	.align	128
.text._ZN2at6native55_GLOBAL__N__de093ff9_22_ForeachBinaryOpList_cu_a911ec4325multi_tensor_apply_kernelINS1_18TensorListMetadataILi2EEENS1_11CopyFunctorIN3c1013Float8_e4m3fnENS6_15Float8_e4m3fnuzELi2ELi1ELi1EEEJNS0_4CopyIS7_S8_EEEEEvT_T0_DpT1_:
        .type           _ZN2at6native55_GLOBAL__N__de093ff9_22_ForeachBinaryOpList_cu_a911ec4325multi_tensor_apply_kernelINS1_18TensorListMetadataILi2EEENS1_11CopyFunctorIN3c1013Float8_e4m3fnENS6_15Float8_e4m3fnuzELi2ELi1ELi1EEEJNS0_4CopyIS7_S8_EEEEEvT_T0_DpT1_,@function
        .size           _ZN2at6native55_GLOBAL__N__de093ff9_22_ForeachBinaryOpList_cu_a911ec4325multi_tensor_apply_kernelINS1_18TensorListMetadataILi2EEENS1_11CopyFunctorIN3c1013Float8_e4m3fnENS6_15Float8_e4m3fnuzELi2ELi1ELi1EEEJNS0_4CopyIS7_S8_EEEEEvT_T0_DpT1_,(.L_x_7839 - _ZN2at6native55_GLOBAL__N__de093ff9_22_ForeachBinaryOpList_cu_a911ec4325multi_tensor_apply_kernelINS1_18TensorListMetadataILi2EEENS1_11CopyFunctorIN3c1013Float8_e4m3fnENS6_15Float8_e4m3fnuzELi2ELi1ELi1EEEJNS0_4CopyIS7_S8_EEEEEvT_T0_DpT1_)
        .other          _ZN2at6native55_GLOBAL__N__de093ff9_22_ForeachBinaryOpList_cu_a911ec4325multi_tensor_apply_kernelINS1_18TensorListMetadataILi2EEENS1_11CopyFunctorIN3c1013Float8_e4m3fnENS6_15Float8_e4m3fnuzELi2ELi1ELi1EEEJNS0_4CopyIS7_S8_EEEEEvT_T0_DpT1_,@"STO_CUDA_ENTRY STV_DEFAULT"
_ZN2at6native55_GLOBAL__N__de093ff9_22_ForeachBinaryOpList_cu_a911ec4325multi_tensor_apply_kernelINS1_18TensorListMetadataILi2EEENS1_11CopyFunctorIN3c1013Float8_e4m3fnENS6_15Float8_e4m3fnuzELi2ELi1ELi1EEEJNS0_4CopyIS7_S8_EEEEEvT_T0_DpT1_:
        /* <DEDUP_REMOVED lines=29> */
.L_x_1633:
        /* <DEDUP_REMOVED lines=58> */
.L_x_1612:
[----:B------:R-:W-:Y:S05]  /*0570*/  BSYNC B1 ;  /* 0x0000000000017941 */ /* 0x000fea0003800000 */
.L_x_1611:
[----:B------:R-:W-:Y:S01]  /*0580*/  IMAD.SHL.U32 R3, R3, 0x100000, RZ ;  /* 0x0010000003037824 */ /* 0x000fe200078e00ff */
[----:B------:R-:W-:-:S04]  /*0590*/  LEA R5, R2, 0x3b800000, 0x17 ;  /* 0x3b80000002057811 */ /* 0x000fc800078eb8ff */
[----:B------:R-:W-:-:S07]  /*05a0*/  LOP3.LUT R24, R5, R3, R24, 0xfe, !PT ;  /* 0x0000000305187212 */ /* 0x000fce00078efe18 */
.L_x_1610:
[----:B------:R-:W-:Y:S05]  /*05b0*/  BSYNC B0 ;  /* 0x0000000000007941 */ /* 0x000fea0003800000 */
.L_x_1609:
        /* <DEDUP_REMOVED lines=15> */
.L_x_1614:
[----:B------:R-:W-:Y:S05]  /*06b0*/  BSYNC B0 ;  /* 0x0000000000007941 */ /* 0x000fea0003800000 */
.L_x_1613:
        /* <DEDUP_REMOVED lines=21> */
.L_x_1618:
[----:B------:R-:W-:Y:S05]  /*0810*/  BSYNC B1 ;  /* 0x0000000000017941 */ /* 0x000fea0003800000 */
.L_x_1617:
[----:B------:R-:W-:Y:S01]  /*0820*/  LEA R5, R2, 0x3b800000, 0x17 ;  /* 0x3b80000002057811 */ /* 0x000fe200078eb8ff */
[----:B------:R-:W-:-:S05]  /*0830*/  IMAD.SHL.U32 R2, R3, 0x100000, RZ ;  /* 0x0010000003027824 */ /* 0x000fca00078e00ff */
[----:B------:R-:W-:-:S07]  /*0840*/  LOP3.LUT R2, R5, R2, R6, 0xfe, !PT ;  /* 0x0000000205027212 */ /* 0x000fce00078efe06 */
.L_x_1616:
[----:B------:R-:W-:Y:S05]  /*0850*/  BSYNC B0 ;  /* 0x0000000000007941 */ /* 0x000fea0003800000 */
.L_x_1615:
        /* <DEDUP_REMOVED lines=15> */
.L_x_1620:
[----:B------:R-:W-:Y:S05]  /*0950*/  BSYNC B0 ;  /* 0x0000000000007941 */ /* 0x000fea0003800000 */
.L_x_1619:
        /* <DEDUP_REMOVED lines=21> */
.L_x_1624:
[----:B------:R-:W-:Y:S05]  /*0ab0*/  BSYNC B1 ;  /* 0x0000000000017941 */ /* 0x000fea0003800000 */
.L_x_1623:
[----:B------:R-:W-:Y:S01]  /*0ac0*/  LEA R5, R2, 0x3b800000, 0x17 ;  /* 0x3b80000002057811 */ /* 0x000fe200078eb8ff */
[----:B------:R-:W-:-:S05]  /*0ad0*/  IMAD.SHL.U32 R2, R3, 0x100000, RZ ;  /* 0x0010000003027824 */ /* 0x000fca00078e00ff */
[----:B------:R-:W-:-:S07]  /*0ae0*/  LOP3.LUT R2, R5, R2, R6, 0xfe, !PT ;  /* 0x0000000205027212 */ /* 0x000fce00078efe06 */
.L_x_1622:
[----:B------:R-:W-:Y:S05]  /*0af0*/  BSYNC B0 ;  /* 0x0000000000007941 */ /* 0x000fea0003800000 */
.L_x_1621:
        /* <DEDUP_REMOVED lines=15> */
.L_x_1626:
[----:B------:R-:W-:Y:S05]  /*0bf0*/  BSYNC B0 ;  /* 0x0000000000007941 */ /* 0x000fea0003800000 */
.L_x_1625:
        /* <DEDUP_REMOVED lines=21> */
.L_x_1630:
[----:B------:R-:W-:Y:S05]  /*0d50*/  BSYNC B1 ;  /* 0x0000000000017941 */ /* 0x000fea0003800000 */
.L_x_1629:
[----:B------:R-:W-:Y:S01]  /*0d60*/  LEA R5, R2, 0x3b800000, 0x17 ;  /* 0x3b80000002057811 */ /* 0x000fe200078eb8ff */
[----:B------:R-:W-:-:S05]  /*0d70*/  IMAD.SHL.U32 R2, R3, 0x100000, RZ ;  /* 0x0010000003027824 */ /* 0x000fca00078e00ff */
[----:B------:R-:W-:-:S07]  /*0d80*/  LOP3.LUT R2, R5, R2, R6, 0xfe, !PT ;  /* 0x0000000205027212 */ /* 0x000fce00078efe06 */
.L_x_1628:
[----:B------:R-:W-:Y:S05]  /*0d90*/  BSYNC B0 ;  /* 0x0000000000007941 */ /* 0x000fea0003800000 */
.L_x_1627:
        /* <DEDUP_REMOVED lines=12> */
.L_x_1632:
[----:B------:R-:W-:Y:S05]  /*0e60*/  BSYNC B0 ;  /* 0x0000000000007941 */ /* 0x000fea0003800000 */
.L_x_1631:
        /* <DEDUP_REMOVED lines=22> */
.L_x_1608:
        /* <DEDUP_REMOVED lines=8> */
.L_x_1658:
        /* <DEDUP_REMOVED lines=31> */
.L_x_1637:
[----:B------:R-:W-:Y:S05]  /*1240*/  BSYNC B1 ;  /* 0x0000000000017941 */ /* 0x000fea0003800000 */
.L_x_1636:
[----:B------:R-:W-:Y:S01]  /*1250*/  LEA R10, R7, 0x3b800000, 0x17 ;  /* 0x3b800000070a7811 */ /* 0x000fe200078eb8ff */
[----:B------:R-:W-:-:S05]  /*1260*/  IMAD.SHL.U32 R7, R8, 0x100000, RZ ;  /* 0x0010000008077824 */ /* 0x000fca00078e00ff */
[----:B------:R-:W-:-:S07]  /*1270*/  LOP3.LUT R7, R10, R7, R11, 0xfe, !PT ;  /* 0x000000070a077212 */ /* 0x000fce00078efe0b */
.L_x_1635:
[----:B------:R-:W-:Y:S05]  /*1280*/  BSYNC B0 ;  /* 0x0000000000007941 */ /* 0x000fea0003800000 */
.L_x_1634:
        /* <DEDUP_REMOVED lines=15> */
.L_x_1639:
[----:B------:R-:W-:Y:S05]  /*1380*/  BSYNC B0 ;  /* 0x0000000000007941 */ /* 0x000fea0003800000 */
.L_x_1638:
        /* <DEDUP_REMOVED lines=22> */
.L_x_1643:
[----:B------:R-:W-:Y:S05]  /*14f0*/  BSYNC B1 ;  /* 0x0000000000017941 */ /* 0x000fea0003800000 */
.L_x_1642:
[----:B------:R-:W-:Y:S01]  /*1500*/  IMAD.SHL.U32 R6, R6, 0x100000, RZ ;  /* 0x0010000006067824 */ /* 0x000fe200078e00ff */
[----:B------:R-:W-:-:S04]  /*1510*/  LEA R9, R8, 0x3b800000, 0x17 ;  /* 0x3b80000008097811 */ /* 0x000fc800078eb8ff */
[----:B------:R-:W-:-:S07]  /*1520*/  LOP3.LUT R10, R9, R6, R10, 0xfe, !PT ;  /* 0x00000006090a7212 */ /* 0x000fce00078efe0a */
.L_x_1641:
[----:B------:R-:W-:Y:S05]  /*1530*/  BSYNC B0 ;  /* 0x0000000000007941 */ /* 0x000fea0003800000 */
.L_x_1640:
        /* <DEDUP_REMOVED lines=15> */
.L_x_1645:
[----:B------:R-:W-:Y:S05]  /*1630*/  BSYNC B0 ;  /* 0x0000000000007941 */ /* 0x000fea0003800000 */
.L_x_1644:
        /* <DEDUP_REMOVED lines=22> */
.L_x_1649:
[----:B------:R-:W-:Y:S05]  /*17a0*/  BSYNC B1 ;  /* 0x0000000000017941 */ /* 0x000fea0003800000 */
.L_x_1648:
[----:B------:R-:W-:Y:S01]  /*17b0*/  IMAD.SHL.U32 R5, R5, 0x100000, RZ ;  /* 0x0010000005057824 */ /* 0x000fe200078e00ff */
[----:B------:R-:W-:-:S04]  /*17c0*/  LEA R8, R8, 0x3b800000, 0x17 ;  /* 0x3b80000008087811 */ /* 0x000fc800078eb8ff */
[----:B------:R-:W-:-:S07]  /*17d0*/  LOP3.LUT R8, R8, R5, R11, 0xfe, !PT ;  /* 0x0000000508087212 */ /* 0x000fce00078efe0b */
.L_x_1647:
[----:B------:R-:W-:Y:S05]  /*17e0*/  BSYNC B0 ;  /* 0x0000000000007941 */ /* 0x000fea0003800000 */
.L_x_1646:
        /* <DEDUP_REMOVED lines=15> */
.L_x_1651:
[----:B------:R-:W-:Y:S05]  /*18e0*/  BSYNC B0 ;  /* 0x0000000000007941 */ /* 0x000fea0003800000 */
.L_x_1650:
        /* <DEDUP_REMOVED lines=22> */
.L_x_1655:
[----:B------:R-:W-:Y:S05]  /*1a50*/  BSYNC B1 ;  /* 0x0000000000017941 */ /* 0x000fea0003800000 */
.L_x_1654:
[----:B------:R-:W-:Y:S01]  /*1a60*/  IMAD.SHL.U32 R4, R4, 0x100000, RZ ;  /* 0x0010000004047824 */ /* 0x000fe200078e00ff */
[----:B------:R-:W-:-:S04]  /*1a70*/  LEA R9, R8, 0x3b800000, 0x17 ;  /* 0x3b80000008097811 */ /* 0x000fc800078eb8ff */
[----:B------:R-:W-:-:S07]  /*1a80*/  LOP3.LUT R8, R9, R4, R10, 0xfe, !PT ;  /* 0x0000000409087212 */ /* 0x000fce00078efe0a */
.L_x_1653:
[----:B------:R-:W-:Y:S05]  /*1a90*/  BSYNC B0 ;  /* 0x0000000000007941 */ /* 0x000fea0003800000 */
.L_x_1652:
        /* <DEDUP_REMOVED lines=12> */
.L_x_1657:
[----:B------:R-:W-:Y:S05]  /*1b60*/  BSYNC B0 ;  /* 0x0000000000007941 */ /* 0x000fea0003800000 */
.L_x_1656:
        /* <DEDUP_REMOVED lines=19> */
.L_x_1659:
        /* <DEDUP_REMOVED lines=14> */
.L_x_7839:


//--------------------- .text._ZN2at6native55_GLOBAL__N__de093ff9_22_ForeachBinaryOpList_cu_a911ec4325multi_tensor_apply_kernelINS1_18TensorListMetadataILi2EEENS1_11CopyFunctorIN3c1013Float8_e4m3fnEbLi2ELi1ELi1EEEJNS0_4CopyIS7_bEEEEEvT_T0_DpT1_ --------------------------
	.section	.text._ZN2at6native55_GLOBAL__N__de093ff9_22_ForeachBinaryOpList_cu_a911ec4325multi_tensor_apply_kernelINS1_18TensorListMetadataILi2EEENS1_11CopyFunctorIN3c1013Float8_e4m3fnEbLi2ELi1ELi1EEEJNS0_4CopyIS7_bEEEEEvT_T0_DpT1_,"ax",@progbits
	.align	128
.text._ZN2at6native55_GLOBAL__N__de093ff9_22_ForeachBinaryOpList_cu_a911ec4325multi_tensor_apply_kernelINS1_18TensorListMetadataILi2EEENS1_11CopyFunctorIN3c1013Float8_e4m3fnEbLi2ELi1ELi1EEEJNS0_4CopyIS7_bEEEEEvT_T0_DpT1_:
        .type           _ZN2at6native55_GLOBAL__N__de093ff9_22_ForeachBinaryOpList_cu_a911ec4325multi_tensor_apply_kernelINS1_18TensorListMetadataILi2EEENS1_11CopyFunctorIN3c1013Float8_e4m3fnEbLi2ELi1ELi1EEEJNS0_4CopyIS7_bEEEEEvT_T0_DpT1_,@function
        .size           _ZN2at6native55_GLOBAL__N__de093ff9_22_ForeachBinaryOpList_cu_a911ec4325multi_tensor_apply_kernelINS1_18TensorListMetadataILi2EEENS1_11CopyFunctorIN3c1013Float8_e4m3fnEbLi2ELi1ELi1EEEJNS0_4CopyIS7_bEEEEEvT_T0_DpT1_,(.L_x_7840 - _ZN2at6native55_GLOBAL__N__de093ff9_22_ForeachBinaryOpList_cu_a911ec4325multi_tensor_apply_kernelINS1_18TensorListMetadataILi2EEENS1_11CopyFunctorIN3c1013Float8_e4m3fnEbLi2ELi1ELi1EEEJNS0_4CopyIS7_bEEEEEvT_T0_DpT1_)
        .other          _ZN2at6native55_GLOBAL__N__de093ff9_22_ForeachBinaryOpList_cu_a911ec4325multi_tensor_apply_kernelINS1_18TensorListMetadataILi2EEENS1_11CopyFunctorIN3c1013Float8_e4m3fnEbLi2ELi1ELi1EEEJNS0_4CopyIS7_bEEEEEvT_T0_DpT1_,@"STO_CUDA_ENTRY STV_DEFAULT"
_ZN2at6native55_GLOBAL__N__de093ff9_22_ForeachBinaryOpList_cu_a911ec4325multi_tensor_apply_kernelINS1_18TensorListMetadataILi2EEENS1_11CopyFunctorIN3c1013Float8_e4m3fnEbLi2ELi1ELi1EEEJNS0_4CopyIS7_bEEEEEvT_T0_DpT1_:
        /* <DEDUP_REMOVED lines=29> */
.L_x_1669:
        /* <DEDUP_REMOVED lines=11> */
[----:B------:R-:W-:Y:S02]  /*0280*/  ISETP.GE.U32.AND.EX P1, PT, R19, RZ, PT, P2 ;  /* 0x000000ff1300720c */ /* 0x000fe40003f26120 */
[----:B------:R-:W-:Y:S01]  /*0290*/  LEA R18, P2, R0, R25, 0x1 ;  /* 0x0000001900127211 */ /* 0x000fe200078408ff */
[--C-:B------:R-:W-:Y:S01]  /*02a0*/  IMAD.X R21, RZ, RZ, R23.reuse, P4 ;  /* 0x000000ffff157224 */ /* 0x100fe200020e0617 */
[----:B------:R-:W-:Y:S02]  /*02b0*/  ISETP.LT.U32.AND P3, PT, R22, UR12, PT ;  /* 0x0000000c16007c0c */ /* 0x000fe4000bf61070 */
[----:B------:R-:W-:Y:S01]  /*02c0*/  ISETP.GE.U32.AND P5, PT, R17, 0x10000, PT ;  /* 0x000100001100780c */ /* 0x000fe20003fa6070 */
[----:B------:R-:W-:Y:S01]  /*02d0*/  IMAD.X R20, RZ, RZ, R23, P2 ;  /* 0x000000ffff147224 */ /* 0x000fe200010e0617 */
[----:B------:R-:W-:-:S02]  /*02e0*/  ISETP.LT.AND.EX P1, PT, R19, UR6, !P1, P3 ;  /* 0x0000000613007c0c */ /* 0x000fc4000cf21330 */
[----:B------:R-:W-:Y:S02]  /*02f0*/  @P0 IADD3 R2, P6, R25, UR14, RZ ;  /* 0x0000000e19020c10 */ /* 0x000fe4000ffde0ff */
[C---:B------:R-:W-:Y:S02]  /*0300*/  ISETP.GE.U32.AND P3, PT, R18.reuse, 0x10000, PT ;  /* 0x000100001200780c */ /* 0x040fe40003f66070 */
[----:B------:R-:W-:Y:S02]  /*0310*/  @P0 IADD3.X R3, R23, UR4, RZ, P6, !PT ;  /* 0x0000000417030c10 */ /* 0x000fe4000b7fe4ff */
[----:B------:R-:W-:Y:S02]  /*0320*/  ISETP.LT.U32.AND P2, PT, R18, UR12, PT ;  /* 0x0000000c12007c0c */ /* 0x000fe4000bf41070 */
[----:B------:R-:W-:Y:S01]  /*0330*/  ISETP.GE.U32.AND.EX P3, PT, R20, RZ, PT, P3 ;  /* 0x000000ff1400720c */ /* 0x000fe20003f66130 */
[----:B------:R-:W2:Y:S01]  /*0340*/  @P0 LDG.E.U8 R12, desc[UR10][R2.64] ;  /* 0x0000000a020c0981 */ /* 0x000ea2000c1e1100 */
[----:B------:R-:W-:-:S02]  /*0350*/  ISETP.LT.U32.AND P4, PT, R17, UR12, PT ;  /* 0x0000000c11007c0c */ /* 0x000fc4000bf81070 */
[C---:B------:R-:W-:Y:S02]  /*0360*/  ISETP.GE.U32.AND.EX P5, PT, R21.reuse, RZ, PT, P5 ;  /* 0x000000ff1500720c */ /* 0x040fe40003fa6150 */
[----:B------:R-:W-:Y:S02]  /*0370*/  ISETP.LT.AND.EX P2, PT, R20, UR6, !P3, P2 ;  /* 0x0000000614007c0c */ /* 0x000fe4000df41320 */
[----:B------:R-:W-:Y:S02]  /*0380*/  ISETP.LT.AND.EX P4, PT, R21, UR6, !P5, P4 ;  /* 0x0000000615007c0c */ /* 0x000fe4000ef81340 */
[----:B------:R-:W-:-:S04]  /*0390*/  @P1 IADD3 R4, P3, R22, UR14, RZ ;  /* 0x0000000e16041c10 */ /* 0x000fc8000ff7e0ff */
[----:B------:R-:W-:-:S05]  /*03a0*/  @P1 IADD3.X R5, R19, UR4, RZ, P3, !PT ;  /* 0x0000000413051c10 */ /* 0x000fca0009ffe4ff */
[----:B------:R-:W-:Y:S01]  /*03b0*/  @P2 IADD3 R6, P3, R18, UR14, RZ ;  /* 0x0000000e12062c10 */ /* 0x000fe2000ff7e0ff */
[----:B------:R-:W3:Y:S01]  /*03c0*/  @P1 LDG.E.U8 R14, desc[UR10][R4.64] ;  /* 0x0000000a040e1981 */ /* 0x000ee2000c1e1100 */
[----:B------:R-:W-:Y:S02]  /*03d0*/  @P4 IADD3 R8, P5, R17, UR14, RZ ;  /* 0x0000000e11084c10 */ /* 0x000fe4000ffbe0ff */
[----:B------:R-:W-:Y:S02]  /*03e0*/  @P2 IADD3.X R7, R20, UR4, RZ, P3, !PT ;  /* 0x0000000414072c10 */ /* 0x000fe40009ffe4ff */
[----:B------:R-:W-:-:S03]  /*03f0*/  @P4 IADD3.X R9, R21, UR4, RZ, P5, !PT ;  /* 0x0000000415094c10 */ /* 0x000fc6000affe4ff */
[----:B------:R0:W4:Y:S04]  /*0400*/  @P2 LDG.E.U8 R15, desc[UR10][R6.64] ;  /* 0x0000000a060f2981 */ /* 0x000128000c1e1100 */
[----:B------:R-:W5:Y:S01]  /*0410*/  @P4 LDG.E.U8 R16, desc[UR10][R8.64] ;  /* 0x0000000a08104981 */ /* 0x000f62000c1e1100 */
[----:B------:R-:W-:Y:S01]  /*0420*/  BSSY B0, `(.L_x_1661) ;  /* 0x0000013000007945 */ /* 0x000fe20003800000 */
[----:B------:R-:W-:Y:S02]  /*0430*/  IMAD.MOV.U32 R29, RZ, RZ, 0x7f ;  /* 0x0000007fff1d7424 */ /* 0x000fe400078e00ff */
[----:B------:R-:W-:Y:S01]  /*0440*/  IMAD.MOV.U32 R27, RZ, RZ, 0x7f ;  /* 0x0000007fff1b7424 */ /* 0x000fe200078e00ff */
[----:B--2---:R-:W0:Y:S02]  /*0450*/  I2F.S8 R28, R12 ;  /* 0x0000000c001c7306 */ /* 0x004e240000001400 */
[----:B0-----:R-:W-:-:S06]  /*0460*/  LOP3.LUT R6, R28, 0x7fffffff, RZ, 0xc0, !PT ;  /* 0x7fffffff1c067812 */ /* 0x001fcc00078ec0ff */
[----:B---3--:R-:W0:Y:S01]  /*0470*/  I2F.S8 R26, R14 ;  /* 0x0000000e001a7306 */ /* 0x008e220000001400 */
[----:B------:R-:W-:-:S07]  /*0480*/  ISETP.GT.U32.AND P3, PT, R6, 0x43efffff, PT ;  /* 0x43efffff0600780c */ /* 0x000fce0003f64070 */
[----:B----4-:R1:W2:Y:S08]  /*0490*/  I2F.S8 R24, R15 ;  /* 0x0000000f00187306 */ /* 0x0102b00000001400 */
[----:B-----5:R1:W3:Y:S01]  /*04a0*/  I2F.S8 R2, R16 ;  /* 0x0000001000027306 */ /* 0x0202e20000001400 */
[----:B0-----:R-:W-:-:S04]  /*04b0*/  LOP3.LUT R3, R26, 0x7fffffff, RZ, 0xc0, !PT ;  /* 0x7fffffff1a037812 */ /* 0x001fc800078ec0ff */
[----:B------:R-:W-:Y:S01]  /*04c0*/  ISETP.GT.U32.AND P5, PT, R3, 0x43efffff, PT ;  /* 0x43efffff0300780c */ /* 0x000fe20003fa4070 */
[----:B------:R-:W-:-:S12]  /*04d0*/  @P3 BRA `(.L_x_1662) ;  /* 0x00000000001c3947 */ /* 0x000fd80003800000 */
[----:B------:R-:W-:-:S13]  /*04e0*/  ISETP.GE.U32.AND P3, PT, R6, 0x3c800000, PT ;  /* 0x3c8000000600780c */ /* 0x000fda0003f66070 */
[----:B------:R-:W-:-:S04]  /*04f0*/  @P3 SHF.R.U32.HI R4, RZ, 0x14, R28 ;  /* 0x00000014ff043819 */ /* 0x000fc8000001161c */
[----:B------:R-:W-:Y:S01]  /*0500*/  @P3 LOP3.LUT R5, R4, 0x1, RZ, 0xc0, !PT ;  /* 0x0000000104053812 */ /* 0x000fe200078ec0ff */
[----:B------:R-:W-:-:S03]  /*0510*/  @!P3 FADD.FTZ R4, R6, 16384 ;  /* 0x468000000604b421 */ /* 0x000fc60000010000 */
[----:B------:R-:W-:-:S04]  /*0520*/  @P3 IADD3 R5, R28, 0x407ffff, R5 ;  /* 0x0407ffff1c053810 */ /* 0x000fc80007ffe005 */
[----:B------:R-:W-:Y:S01]  /*0530*/  @P3 SHF.R.U32.HI R27, RZ, 0x14, R5 ;  /* 0x00000014ff1b3819 */ /* 0x000fe20000011605 */
[----:B------:R-:W-:-:S07]  /*0540*/  @!P3 VIADD R27, R4, 0xb9800000 ;  /* 0xb9800000041bb836 */ /* 0x000fce0000000000 */
.L_x_1662:
[----:B------:R-:W-:Y:S05]  /*0550*/  BSYNC B0 ;  /* 0x0000000000007941 */ /* 0x000fea0003800000 */
.L_x_1661:
[----:B------:R-:W-:Y:S04]  /*0560*/  BSSY B0, `(.L_x_1663) ;  /* 0x0000009000007945 */ /* 0x000fe80003800000 */
        /* <DEDUP_REMOVED lines=8> */
.L_x_1664:
[----:B------:R-:W-:Y:S05]  /*05f0*/  BSYNC B0 ;  /* 0x0000000000007941 */ /* 0x000fea0003800000 */
.L_x_1663:
[----:B--2---:R-:W-:Y:S01]  /*0600*/  LOP3.LUT R4, R24, 0x7fffffff, RZ, 0xc0, !PT ;  /* 0x7fffffff18047812 */ /* 0x004fe200078ec0ff */
[----:B------:R-:W-:Y:S01]  /*0610*/  BSSY B0, `(.L_x_1665) ;  /* 0x0000015000007945 */ /* 0x000fe20003800000 */
[----:B------:R-:W-:Y:S02]  /*0620*/  LOP3.LUT R28, R28, 0x80000000, RZ, 0xc0, !PT ;  /* 0x800000001c1c7812 */ /* 0x000fe400078ec0ff */
[----:B------:R-:W-:Y:S02]  /*0630*/  ISETP.GT.U32.AND P3, PT, R4, 0x43efffff, PT ;  /* 0x43efffff0400780c */ /* 0x000fe40003f64070 */
[----:B------:R-:W-:Y:S02]  /*0640*/  LOP3.LUT R26, R26, 0x80000000, RZ, 0xc0, !PT ;  /* 0x800000001a1a7812 */ /* 0x000fe400078ec0ff */
[----:B------:R-:W-:Y:S02]  /*0650*/  LOP3.LUT R5, R24, 0x80000000, RZ, 0xc0, !PT ;  /* 0x8000000018057812 */ /* 0x000fe400078ec0ff */
[----:B---3--:R-:W-:-:S02]  /*0660*/  LOP3.LUT R3, R2, 0x7fffffff, RZ, 0xc0, !PT ;  /* 0x7fffffff02037812 */ /* 0x008fc400078ec0ff */
[----:B------:R-:W-:Y:S02]  /*0670*/  SHF.R.U32.HI R28, RZ, 0x18, R28 ;  /* 0x00000018ff1c7819 */ /* 0x000fe4000001161c */
[----:B------:R-:W-:Y:S02]  /*0680*/  SHF.R.U32.HI R26, RZ, 0x18, R26 ;  /* 0x00000018ff1a7819 */ /* 0x000fe4000001161a */
[----:B------:R-:W-:Y:S01]  /*0690*/  SHF.R.U32.HI R6, RZ, 0x18, R5 ;  /* 0x00000018ff067819 */ /* 0x000fe20000011605 */
[----:B------:R-:W-:Y:S01]  /*06a0*/  IMAD.MOV.U32 R5, RZ, RZ, 0x7f ;  /* 0x0000007fff057424 */ /* 0x000fe200078e00ff */
[----:B------:R-:W-:Y:S02]  /*06b0*/  ISETP.GT.U32.AND P5, PT, R3, 0x43efffff, PT ;  /* 0x43efffff0300780c */ /* 0x000fe40003fa4070 */
[----:B------:R-:W-:Y:S02]  /*06c0*/  LOP3.LUT R27, R27, R28, RZ, 0xfc, !PT ;  /* 0x0000001c1b1b7212 */ /* 0x000fe400078efcff */
[----:B------:R-:W-:Y:S01]  /*06d0*/  LOP3.LUT R29, R29, R26, RZ, 0xfc, !PT ;  /* 0x0000001a1d1d7212 */ /* 0x000fe200078efcff */
[----:B------:R-:W-:Y:S08]  /*06e0*/  @P3 BRA `(.L_x_1666) ;  /* 0x00000000001c3947 */ /* 0x000ff00003800000 */
[----:B------:R-:W-:-:S13]  /*06f0*/  ISETP.GE.U32.AND P3, PT, R4, 0x3c800000, PT ;  /* 0x3c8000000400780c */ /* 0x000fda0003f66070 */
[----:B------:R-:W-:Y:S01]  /*0700*/  @P3 SHF.R.U32.HI R5, RZ, 0x14, R24 ;  /* 0x00000014ff053819 */ /* 0x000fe20000011618 */
[----:B------:R-:W-:-:S03]  /*0710*/  @!P3 FADD.FTZ R4, R4, 16384 ;  /* 0x468000000404b421 */ /* 0x000fc60000010000 */
[----:B------:R-:W-:-:S04]  /*0720*/  @P3 LOP3.LUT R5, R5, 0x1, RZ, 0xc0, !PT ;  /* 0x0000000105053812 */ /* 0x000fc800078ec0ff */
[----:B------:R-:W-:-:S04]  /*0730*/  @P3 IADD3 R5, R24, 0x407ffff, R5 ;  /* 0x0407ffff18053810 */ /* 0x000fc80007ffe005 */
[----:B------:R-:W-:Y:S01]  /*0740*/  @P3 SHF.R.U32.HI R5, RZ, 0x14, R5 ;  /* 0x00000014ff053819 */ /* 0x000fe20000011605 */
[----:B------:R-:W-:-:S07]  /*0750*/  @!P3 VIADD R5, R4, 0xb9800000 ;  /* 0xb98000000405b836 */ /* 0x000fce0000000000 */
.L_x_1666:
[----:B------:R-:W-:Y:S05]  /*0760*/  BSYNC B0 ;  /* 0x0000000000007941 */ /* 0x000fea0003800000 */
.L_x_1665:
[----:B------:R-:W-:Y:S01]  /*0770*/  BSSY B0, `(.L_x_1667) ;  /* 0x000000b000007945 */ /* 0x000fe20003800000 */
[----:B------:R-:W-:Y:S01]  /*0780*/  LOP3.LUT R24, R5, R6, RZ, 0xfc, !PT ;  /* 0x0000000605187212 */ /* 0x000fe200078efcff */
[----:B------:R-:W-:Y:S02]  /*0790*/  IMAD.MOV.U32 R5, RZ, RZ, 0x7f ;  /* 0x0000007fff057424 */ /* 0x000fe400078e00ff */
        /* <DEDUP_REMOVED lines=8> */
.L_x_1668:
[----:B------:R-:W-:Y:S05]  /*0820*/  BSYNC B0 ;  /* 0x0000000000007941 */ /* 0x000fea0003800000 */
.L_x_1667:
[----:B------:R-:W-:Y:S01]  /*0830*/  LOP3.LUT R3, R2, 0x80000000, RZ, 0xc0, !PT ;  /* 0x8000000002037812 */ /* 0x000fe200078ec0ff */
[----:B------:R-:W-:Y:S01]  /*0840*/  IMAD.WIDE.U32 R10, R0, 0x4, R10 ;  /* 0x00000004000a7825 */ /* 0x000fe200078e000a */
[----:B------:R-:W-:Y:S02]  /*0850*/  @P0 IADD3 R2, P6, R25, UR13, RZ ;  /* 0x0000000d19020c10 */ /* 0x000fe4000ffde0ff */
[----:B------:R-:W-:Y:S02]  /*0860*/  SHF.R.U32.HI R8, RZ, 0x18, R3 ;  /* 0x00000018ff087819 */ /* 0x000fe40000011603 */
[----:B------:R-:W-:Y:S02]  /*0870*/  @P1 IADD3 R4, P5, R22, UR13, RZ ;  /* 0x0000000d16041c10 */ /* 0x000fe4000ffbe0ff */
[----:B------:R-:W-:Y:S02]  /*0880*/  @P0 IADD3.X R3, R23, UR8, RZ, P6, !PT ;  /* 0x0000000817030c10 */ /* 0x000fe4000b7fe4ff */
[----:B------:R-:W-:-:S02]  /*0890*/  @P2 IADD3 R6, P3, R18, UR13, RZ ;  /* 0x0000000d12062c10 */ /* 0x000fc4000ff7e0ff */
[----:B------:R-:W-:Y:S01]  /*08a0*/  LOP3.LUT R23, R5, R8, RZ, 0xfc, !PT ;  /* 0x0000000805177212 */ /* 0x000fe200078efcff */
[----:B------:R2:W-:Y:S01]  /*08b0*/  @P0 STG.E.U8 desc[UR10][R2.64], R27 ;  /* 0x0000001b02000986 */ /* 0x0005e2000c10110a */
[----:B------:R-:W-:Y:S02]  /*08c0*/  @P4 IADD3 R8, P6, R17, UR13, RZ ;  /* 0x0000000d11084c10 */ /* 0x000fe4000ffde0ff */
        /* <DEDUP_REMOVED lines=12> */
.L_x_1660:
        /* <DEDUP_REMOVED lines=8> */
.L_x_1678:
[C---:B------:R-:W-:Y:S01]  /*0a10*/  IMAD.SHL.U32 R2, R0.reuse, 0x4, RZ ;  /* 0x0000000400027824 */ /* 0x040fe200078e00ff */
[----:B------:R-:W-:-:S04]  /*0a20*/  SHF.L.U64.HI R13, R0, 0x2, R3 ;  /* 0x00000002000d7819 */ /* 0x000fc80000010203 */
[----:B------:R-:W-:-:S04]  /*0a30*/  IADD3 R8, P0, R2, UR14, RZ ;  /* 0x0000000e02087c10 */ /* 0x000fc8000ff1e0ff */
[----:B------:R-:W-:-:S05]  /*0a40*/  IADD3.X R9, R13, UR4, RZ, P0, !PT ;  /* 0x000000040d097c10 */ /* 0x000fca00087fe4ff */
[----:B------:R0:W2:Y:S01]  /*0a50*/  LDG.E R8, desc[UR10][R8.64] ;  /* 0x0000000a08087981 */ /* 0x0000a2000c1e1900 */
[----:B------:R-:W-:Y:S01]  /*0a60*/  BSSY B0, `(.L_x_1670) ;  /* 0x000001d000007945 */ /* 0x000fe20003800000 */
[----:B0-----:R-:W-:Y:S01]  /*0a70*/  IMAD.MOV.U32 R9, RZ, RZ, 0x7f ;  /* 0x0000007fff097424 */ /* 0x001fe200078e00ff */
[----:B--2---:R-:W0:Y:S01]  /*0a80*/  I2F.S8 R15, R8 ;  /* 0x00000008000f7306 */ /* 0x004e220000001400 */
[C---:B------:R-:W-:Y:S02]  /*0a90*/  PRMT R6, R8.reuse, 0x7772, RZ ;  /* 0x0000777208067816 */ /* 0x040fe400000000ff */
[C---:B------:R-:W-:Y:S02]  /*0aa0*/  PRMT R5, R8.reuse, 0x7773, RZ ;  /* 0x0000777308057816 */ /* 0x040fe400000000ff */
[----:B------:R-:W-:-:S03]  /*0ab0*/  PRMT R10, R8, 0x7771, RZ ;  /* 0x00007771080a7816 */ /* 0x000fc600000000ff */
[----:B------:R-:W1:Y:S01]  /*0ac0*/  I2F.S8 R6, R6 ;  /* 0x0000000600067306 */ /* 0x000e620000001400 */
[----:B0-----:R-:W-:-:S07]  /*0ad0*/  LOP3.LUT R14, R15, 0x7fffffff, RZ, 0xc0, !PT ;  /* 0x7fffffff0f0e7812 */ /* 0x001fce00078ec0ff */
[----:B------:R-:W0:Y:S01]  /*0ae0*/  I2F.S8 R16, R10 ;  /* 0x0000000a00107306 */ /* 0x000e220000001400 */
[----:B------:R-:W-:Y:S02]  /*0af0*/  LOP3.LUT R8, R15, 0x80000000, RZ, 0xc0, !PT ;  /* 0x800000000f087812 */ /* 0x000fe400078ec0ff */
[----:B------:R-:W-:Y:S02]  /*0b00*/  ISETP.GT.U32.AND P0, PT, R14, 0x43efffff, PT ;  /* 0x43efffff0e00780c */ /* 0x000fe40003f04070 */
[----:B------:R-:W-:Y:S01]  /*0b10*/  SHF.R.U32.HI R11, RZ, 0x18, R8 ;  /* 0x00000018ff0b7819 */ /* 0x000fe20000011608 */
[----:B------:R-:W-:Y:S01]  /*0b20*/  IMAD.MOV.U32 R8, RZ, RZ, 0x7f ;  /* 0x0000007fff087424 */ /* 0x000fe200078e00ff */
[----:B-1----:R-:W-:Y:S01]  /*0b30*/  LOP3.LUT R7, R6, 0x7fffffff, RZ, 0xc0, !PT ;  /* 0x7fffffff06077812 */ /* 0x002fe200078ec0ff */
[----:B------:R-:W1:Y:S03]  /*0b40*/  I2F.S8 R5, R5 ;  /* 0x0000000500057306 */ /* 0x000e660000001400 */
[----:B------:R-:W-:-:S02]  /*0b50*/  ISETP.GT.U32.AND P2, PT, R7, 0x43efffff, PT ;  /* 0x43efffff0700780c */ /* 0x000fc40003f44070 */
[C---:B0-----:R-:W-:Y:S02]  /*0b60*/  LOP3.LUT R17, R16.reuse, 0x7fffffff, RZ, 0xc0, !PT ;  /* 0x7fffffff10117812 */ /* 0x041fe400078ec0ff */
[----:B------:R-:W-:Y:S02]  /*0b70*/  LOP3.LUT R12, R16, 0x80000000, RZ, 0xc0, !PT ;  /* 0x80000000100c7812 */ /* 0x000fe400078ec0ff */
[----:B------:R-:W-:Y:S02]  /*0b80*/  ISETP.GT.U32.AND P1, PT, R17, 0x43efffff, PT ;  /* 0x43efffff1100780c */ /* 0x000fe40003f24070 */
[----:B-1----:R-:W-:-:S04]  /*0b90*/  LOP3.LUT R4, R5, 0x7fffffff, RZ, 0xc0, !PT ;  /* 0x7fffffff05047812 */ /* 0x002fc800078ec0ff */
[----:B------:R-:W-:Y:S01]  /*0ba0*/  ISETP.GT.U32.AND P3, PT, R4, 0x43efffff, PT ;  /* 0x43efffff0400780c */ /* 0x000fe20003f64070 */
[----:B------:R-:W-:-:S12]  /*0bb0*/  @P0 BRA `(.L_x_1671) ;  /* 0x00000000001c0947 */ /* 0x000fd80003800000 */
[----:B------:R-:W-:-:S13]  /*0bc0*/  ISETP.GE.U32.AND P0, PT, R14, 0x3c800000, PT ;  /* 0x3c8000000e00780c */ /* 0x000fda0003f06070 */
[----:B------:R-:W-:Y:S01]  /*0bd0*/  @P0 SHF.R.U32.HI R8, RZ, 0x14, R15 ;  /* 0x00000014ff080819 */ /* 0x000fe2000001160f */
[----:B------:R-:W-:-:S03]  /*0be0*/  @!P0 FADD.FTZ R10, R14, 16384 ;  /* 0x468000000e0a8421 */ /* 0x000fc60000010000 */
[----:B------:R-:W-:-:S04]  /*0bf0*/  @P0 LOP3.LUT R8, R8, 0x1, RZ, 0xc0, !PT ;  /* 0x0000000108080812 */ /* 0x000fc800078ec0ff */
[----:B------:R-:W-:-:S04]  /*0c00*/  @P0 IADD3 R8, R15, 0x407ffff, R8 ;  /* 0x0407ffff0f080810 */ /* 0x000fc80007ffe008 */
[----:B------:R-:W-:Y:S01]  /*0c10*/  @P0 SHF.R.U32.HI R8, RZ, 0x14, R8 ;  /* 0x00000014ff080819 */ /* 0x000fe20000011608 */
[----:B------:R-:W-:-:S07]  /*0c20*/  @!P0 VIADD R8, R10, 0xb9800000 ;  /* 0xb98000000a088836 */ /* 0x000fce0000000000 */
.L_x_1671:
[----:B------:R-:W-:Y:S05]  /*0c30*/  BSYNC B0 ;  /* 0x0000000000007941 */ /* 0x000fea0003800000 */
.L_x_1670:
[----:B------:R-:W-:Y:S01]  /*0c40*/  BSSY B0, `(.L_x_1672) ;  /* 0x000000c000007945 */ /* 0x000fe20003800000 */
[----:B------:R-:W-:Y:S02]  /*0c50*/  LOP3.LUT R8, R8, R11, RZ, 0xfc, !PT ;  /* 0x0000000b08087212 */ /* 0x000fe400078efcff */
        /* <DEDUP_REMOVED lines=10> */
.L_x_1673:
[----:B------:R-:W-:Y:S05]  /*0d00*/  BSYNC B0 ;  /* 0x0000000000007941 */ /* 0x000fea0003800000 */
.L_x_1672:
[----:B------:R-:W-:Y:S01]  /*0d10*/  BSSY B0, `(.L_x_1674) ;  /* 0x000000c000007945 */ /* 0x000fe20003800000 */
        /* <DEDUP_REMOVED lines=11> */
.L_x_1675:
[----:B------:R-:W-:Y:S05]  /*0dd0*/  BSYNC B0 ;  /* 0x0000000000007941 */ /* 0x000fea0003800000 */
.L_x_1674:
        /* <DEDUP_REMOVED lines=11> */
.L_x_1677:
[----:B------:R-:W-:Y:S05]  /*0e90*/  BSYNC B0 ;  /* 0x0000000000007941 */ /* 0x000fea0003800000 */
.L_x_1676:
[----:B------:R-:W-:Y:S02]  /*0ea0*/  LOP3.LUT R5, R5, 0x80000000, RZ, 0xc0, !PT ;  /* 0x8000000005057812 */ /* 0x000fe400078ec0ff */
[----:B------:R-:W-:Y:S02]  /*0eb0*/  IADD3 R4, P0, R2, UR13, RZ ;  /* 0x0000000d02047c10 */ /* 0x000fe4000ff1e0ff */
[----:B------:R-:W-:Y:S02]  /*0ec0*/  SHF.R.U32.HI R5, RZ, 0x18, R5 ;  /* 0x00000018ff057819 */ /* 0x000fe40000011605 */
[----:B------:R-:W-:Y:S02]  /*0ed0*/  PRMT R8, R15, 0x7604, R8 ;  /* 0x000076040f087816 */ /* 0x000fe40000000008 */
        /* <DEDUP_REMOVED lines=15> */
.L_x_1679:
        /* <DEDUP_REMOVED lines=11> */
.L_x_7840:


//--------------------- .text._ZN2at6native55_GLOBAL__N__de093ff9_22_ForeachBinaryOpList_cu_a911ec4325multi_tensor_apply_kernelINS1_18TensorListMetadataILi2EEENS1_11CopyFunctorIN3c1013Float8_e4m3fnENS6_8BFloat16ELi2ELi1ELi1EEEJNS0_4CopyIS7_S8_EEEEEvT_T0_DpT1_ --------------------------
	.section	.text._ZN2at6native55_GLOBAL__N__de093ff9_22_ForeachBinaryOpList_cu_a911ec4325multi_tensor_apply_kernelINS1_18TensorListMetadataILi2EEENS1_11CopyFunctorIN3c1013Float8_e4m3fnENS6_8BFloat16ELi2ELi1ELi1EEEJNS0_4CopyIS7_S8_EEEEEvT_T0_DpT1_,"ax",@progbits
	.align	128
.text._ZN2at6native55_GLOBAL__N__de093ff9_22_ForeachBinaryOpList_cu_a911ec4325multi_tensor_apply_kernelINS1_18TensorListMetadataILi2EEENS1_11CopyFunctorIN3c1013Float8_e4m3fnENS6_8BFloat16ELi2ELi1ELi1EEEJNS0_4CopyIS7_S8_EEEEEvT_T0_DpT1_:
        .type           _ZN2at6native55_GLOBAL__N__de093ff9_22_ForeachBinaryOpList_cu_a911ec4325multi_tensor_apply_kernelINS1_18TensorListMetadataILi2EEENS1_11CopyFunctorIN3c1013Float8_e4m3fnENS6_8BFloat16ELi2ELi1ELi1EEEJNS0_4CopyIS7_S8_EEEEEvT_T0_DpT1_,@function
        .size           _ZN2at6native55_GLOBAL__N__de093ff9_22_ForeachBinaryOpList_cu_a911ec4325multi_tensor_apply_kernelINS1_18TensorListMetadataILi2EEENS1_11CopyFunctorIN3c1013Float8_e4m3fnENS6_8BFloat16ELi2ELi1ELi1EEEJNS0_4CopyIS7_S8_EEEEEvT_T0_DpT1_,(.L_x_7841 - _ZN2at6native55_GLOBAL__N__de093ff9_22_ForeachBinaryOpList_cu_a911ec4325multi_tensor_apply_kernelINS1_18TensorListMetadataILi2EEENS1_11CopyFunctorIN3c1013Float8_e4m3fnENS6_8BFloat16ELi2ELi1ELi1EEEJNS0_4CopyIS7_S8_EEEEEvT_T0_DpT1_)
        .other          _ZN2at6native55_GLOBAL__N__de093ff9_22_ForeachBinaryOpList_cu_a911ec4325multi_tensor_apply_kernelINS1_18TensorListMetadataILi2EEENS1_11CopyFunctorIN3c1013Float8_e4m3fnENS6_8BFloat16ELi2ELi1ELi1EEEJNS0_4CopyIS7_S8_EEEEEvT_T0_DpT1_,@"STO_CUDA_ENTRY STV_DEFAULT"
_ZN2at6native55_GLOBAL__N__de093ff9_22_ForeachBinaryOpList_cu_a911ec4325multi_tensor_apply_kernelINS1_18TensorListMetadataILi2EEENS1_11CopyFunctorIN3c1013Float8_e4m3fnENS6_8BFloat16ELi2ELi1ELi1EEEJNS0_4CopyIS7_S8_EEEEEvT_T0_DpT1_:
        /* <DEDUP_REMOVED lines=30> */
.L_x_1689:
[----:B0-----:R-:W-:Y:S01]  /*01e0*/  IADD3 R27, P0, R13, R10, RZ ;  /* 0x0000000a0d1b7210 */ /* 0x001fe20007f1e0ff */
[----:B-1----:R-:W-:-:S03]  /*01f0*/  IMAD R20, R12, 0x3, RZ ;  /* 0x000000030c147824 */ /* 0x002fc600078e02ff */
[-C--:B------:R-:W-:Y:S01]  /*0200*/  IADD3 R25, P2, R12, R27.reuse, RZ ;  /* 0x0000001b0c197210 */ /* 0x080fe20007f5e0ff */
[----:B------:R-:W-:Y:S01]  /*0210*/  IMAD.X R19, RZ, RZ, R11, P0 ;  /* 0x000000ffff137224 */ /* 0x000fe200000e060b */
[----:B------:R-:W-:Y:S02]  /*0220*/  ISETP.GE.U32.AND P0, PT, R27, 0x10000, PT ;  /* 0x000100001b00780c */ /* 0x000fe40003f06070 */
[----:B------:R-:W-:Y:S01]  /*0230*/  ISETP.GE.U32.AND P1, PT, R25, 0x10000, PT ;  /* 0x000100001900780c */ /* 0x000fe20003f26070 */
[----:B------:R-:W-:Y:S01]  /*0240*/  IMAD.X R0, RZ, RZ, R19, P2 ;  /* 0x000000ffff007224 */ /* 0x000fe200010e0613 */
[----:B------:R-:W-:Y:S02]  /*0250*/  ISETP.LT.U32.AND P2, PT, R27, UR12, PT ;  /* 0x0000000c1b007c0c */ /* 0x000fe4000bf41070 */
[----:B------:R-:W-:Y:S02]  /*0260*/  ISETP.GE.U32.AND.EX P0, PT, R19, RZ, PT, P0 ;  /* 0x000000ff1300720c */ /* 0x000fe40003f06100 */
[----:B------:R-:W-:-:S02]  /*0270*/  IADD3 R20, P4, R20, R27, RZ ;  /* 0x0000001b14147210 */ /* 0x000fc40007f9e0ff */
[----:B------:R-:W-:Y:S02]  /*0280*/  ISETP.LT.AND.EX P0, PT, R19, UR6, !P0, P2 ;  /* 0x0000000613007c0c */ /* 0x000fe4000c701320 */
[----:B------:R-:W-:Y:S01]  /*0290*/  LEA R23, P2, R12, R27, 0x1 ;  /* 0x0000001b0c177211 */ /* 0x000fe200078408ff */
[--C-:B------:R-:W-:Y:S01]  /*02a0*/  IMAD.X R15, RZ, RZ, R19.reuse, P4 ;  /* 0x000000ffff0f7224 */ /* 0x100fe200020e0613 */
[----:B------:R-:W-:Y:S02]  /*02b0*/  ISETP.LT.U32.AND P3, PT, R25, UR12, PT ;  /* 0x0000000c19007c0c */ /* 0x000fe4000bf61070 */
[C---:B------:R-:W-:Y:S01]  /*02c0*/  ISETP.GE.U32.AND.EX P1, PT, R0.reuse, RZ, PT, P1 ;  /* 0x000000ff0000720c */ /* 0x040fe20003f26110 */
[----:B------:R-:W-:Y:S01]  /*02d0*/  IMAD.X R14, RZ, RZ, R19, P2 ;  /* 0x000000ffff0e7224 */ /* 0x000fe200010e0613 */
[----:B------:R-:W-:Y:S02]  /*02e0*/  ISETP.GE.U32.AND P6, PT, R23, 0x10000, PT ;  /* 0x000100001700780c */ /* 0x000fe40003fc6070 */
[----:B------:R-:W-:-:S02]  /*02f0*/  ISETP.LT.AND.EX P1, PT, R0, UR6, !P1, P3 ;  /* 0x0000000600007c0c */ /* 0x000fc4000cf21330 */
[----:B------:R-:W-:Y:S02]  /*0300*/  ISETP.GE.U32.AND P3, PT, R20, 0x10000, PT ;  /* 0x000100001400780c */ /* 0x000fe40003f66070 */
[----:B------:R-:W-:Y:S02]  /*0310*/  @P0 LEA R2, P5, R27, UR4, 0x1 ;  /* 0x000000041b020c11 */ /* 0x000fe4000f8a08ff */
[----:B------:R-:W-:Y:S02]  /*0320*/  ISETP.LT.U32.AND P4, PT, R23, UR12, PT ;  /* 0x0000000c17007c0c */ /* 0x000fe4000bf81070 */
[----:B------:R-:W-:Y:S02]  /*0330*/  @P0 LEA.HI.X R3, R27, UR5, R19, 0x1, P5 ;  /* 0x000000051b030c11 */ /* 0x000fe4000a8f0c13 */
[----:B------:R-:W-:Y:S02]  /*0340*/  ISETP.GE.U32.AND.EX P6, PT, R14, RZ, PT, P6 ;  /* 0x000000ff0e00720c */ /* 0x000fe40003fc6160 */
[----:B------:R-:W-:Y:S01]  /*0350*/  ISETP.LT.U32.AND P2, PT, R20, UR12, PT ;  /* 0x0000000c14007c0c */ /* 0x000fe2000bf41070 */
[----:B------:R-:W2:Y:S01]  /*0360*/  @P0 LDG.E.U16 R21, desc[UR10][R2.64] ;  /* 0x0000000a02150981 */ /* 0x000ea2000c1e1500 */
[----:B------:R-:W-:-:S02]  /*0370*/  ISETP.GE.U32.AND.EX P3, PT, R15, RZ, PT, P3 ;  /* 0x000000ff0f00720c */ /* 0x000fc40003f66130 */
[----:B------:R-:W-:Y:S02]  /*0380*/  ISETP.LT.AND.EX P4, PT, R14, UR6, !P6, P4 ;  /* 0x000000060e007c0c */ /* 0x000fe4000f781340 */
[----:B------:R-:W-:Y:S02]  /*0390*/  ISETP.LT.AND.EX P2, PT, R15, UR6, !P3, P2 ;  /* 0x000000060f007c0c */ /* 0x000fe4000df41320 */
[----:B------:R-:W-:-:S04]  /*03a0*/  @P1 LEA R4, P6, R25, UR4, 0x1 ;  /* 0x0000000419041c11 */ /* 0x000fc8000f8c08ff */
[----:B------:R-:W-:-:S05]  /*03b0*/  @P1 LEA.HI.X R5, R25, UR5, R0, 0x1, P6 ;  /* 0x0000000519051c11 */ /* 0x000fca000b0f0c00 */
[----:B------:R-:W3:Y:S01]  /*03c0*/  @P1 LDG.E.U16 R16, desc[UR10][R4.64] ;  /* 0x0000000a04101981 */ /* 0x000ee2000c1e1500 */
[C---:B------:R-:W-:Y:S02]  /*03d0*/  @P4 LEA R6, P3, R23.reuse, UR4, 0x1 ;  /* 0x0000000417064c11 */ /* 0x040fe4000f8608ff */
[C---:B------:R-:W-:Y:S02]  /*03e0*/  @P2 LEA R8, P5, R20.reuse, UR4, 0x1 ;  /* 0x0000000414082c11 */ /* 0x040fe4000f8a08ff */
[----:B------:R-:W-:Y:S02]  /*03f0*/  @P4 LEA.HI.X R7, R23, UR5, R14, 0x1, P3 ;  /* 0x0000000517074c11 */ /* 0x000fe400098f0c0e */
[----:B------:R-:W-:-:S03]  /*0400*/  @P2 LEA.HI.X R9, R20, UR5, R15, 0x1, P5 ;  /* 0x0000000514092c11 */ /* 0x000fc6000a8f0c0f */
[----:B------:R0:W4:Y:S04]  /*0410*/  @P4 LDG.E.U16 R17, desc[UR10][R6.64] ;  /* 0x0000000a06114981 */ /* 0x000128000c1e1500 */
[----:B------:R-:W5:Y:S01]  /*0420*/  @P2 LDG.E.U16 R18, desc[UR10][R8.64] ;  /* 0x0000000a08122981 */ /* 0x000f62000c1e1500 */
[----:B------:R-:W-:Y:S01]  /*0430*/  BSSY B0, `(.L_x_1681) ;  /* 0x0000013000007945 */ /* 0x000fe20003800000 */
[----:B------:R-:W-:Y:S02]  /*0440*/  IMAD.MOV.U32 R22, RZ, RZ, 0x7f ;  /* 0x0000007fff167424 */ /* 0x000fe400078e00ff */
[----:B------:R-:W-:Y:S02]  /*0450*/  IMAD.MOV.U32 R29, RZ, RZ, 0x7f ;  /* 0x0000007fff1d7424 */ /* 0x000fe400078e00ff */
[----:B--2---:R-:W-:-:S05]  /*0460*/  IMAD.U32 R26, R21, 0x10000, RZ ;  /* 0x00010000151a7824 */ /* 0x004fca00078e00ff */
[----:B0-----:R-:W-:-:S04]  /*0470*/  LOP3.LUT R6, R26, 0x7fffffff, RZ, 0xc0, !PT ;  /* 0x7fffffff1a067812 */ /* 0x001fc800078ec0ff */
[----:B------:R-:W-:Y:S01]  /*0480*/  ISETP.GT.U32.AND P3, PT, R6, 0x43efffff, PT ;  /* 0x43efffff0600780c */ /* 0x000fe20003f64070 */
[----:B---3--:R-:W-:-:S05]  /*0490*/  IMAD.U32 R24, R16, 0x10000, RZ ;  /* 0x0001000010187824 */ /* 0x008fca00078e00ff */
[----:B------:R-:W-:-:S04]  /*04a0*/  LOP3.LUT R28, R24, 0x7fffffff, RZ, 0xc0, !PT ;  /* 0x7fffffff181c7812 */ /* 0x000fc800078ec0ff */
[----:B------:R-:W-:Y:S01]  /*04b0*/  ISETP.GT.U32.AND P5, PT, R28, 0x43efffff, PT ;  /* 0x43efffff1c00780c */ /* 0x000fe20003fa4070 */
[----:B----4-:R-:W-:Y:S02]  /*04c0*/  IMAD.U32 R3, R17, 0x10000, RZ ;  /* 0x0001000011037824 */ /* 0x010fe400078e00ff */
[----:B-----5:R-:W-:Y:S01]  /*04d0*/  IMAD.U32 R2, R18, 0x10000, RZ ;  /* 0x0001000012027824 */ /* 0x020fe200078e00ff */
[----:B------:R-:W-:Y:S09]  /*04e0*/  @P3 BRA `(.L_x_1682) ;  /* 0x00000000001c3947 */ /* 0x000ff20003800000 */
[----:B------:R-:W-:-:S13]  /*04f0*/  ISETP.GE.U32.AND P3, PT, R6, 0x3c800000, PT ;  /* 0x3c8000000600780c */ /* 0x000fda0003f66070 */
[----:B------:R-:W-:-:S04]  /*0500*/  @P3 SHF.R.U32.HI R4, RZ, 0x14, R26 ;  /* 0x00000014ff043819 */ /* 0x000fc8000001161a */
[----:B------:R-:W-:Y:S01]  /*0510*/  @P3 LOP3.LUT R5, R4, 0x1, RZ, 0xc0, !PT ;  /* 0x0000000104053812 */ /* 0x000fe200078ec0ff */
[----:B------:R-:W-:-:S03]  /*0520*/  @!P3 FADD.FTZ R4, R6, 16384 ;  /* 0x468000000604b421 */ /* 0x000fc60000010000 */
[----:B------:R-:W-:-:S04]  /*0530*/  @P3 IADD3 R5, R26, 0x407ffff, R5 ;  /* 0x0407ffff1a053810 */ /* 0x000fc80007ffe005 */
[----:B------:R-:W-:Y:S01]  /*0540*/  @P3 SHF.R.U32.HI R29, RZ, 0x14, R5 ;  /* 0x00000014ff1d3819 */ /* 0x000fe20000011605 */
[----:B------:R-:W-:-:S07]  /*0550*/  @!P3 VIADD R29, R4, 0xb9800000 ;  /* 0xb9800000041db836 */ /* 0x000fce0000000000 */
.L_x_1682:
[----:B------:R-:W-:Y:S05]  /*0560*/  BSYNC B0 ;  /* 0x0000000000007941 */ /* 0x000fea0003800000 */
.L_x_1681:
        /* <DEDUP_REMOVED lines=9> */
.L_x_1684:
[----:B------:R-:W-:Y:S05]  /*0600*/  BSYNC B0 ;  /* 0x0000000000007941 */ /* 0x000fea0003800000 */
.L_x_1683:
[----:B------:R-:W-:Y:S01]  /*0610*/  LOP3.LUT R5, R3, 0x7fffffff, RZ, 0xc0, !PT ;  /* 0x7fffffff03057812 */ /* 0x000fe200078ec0ff */
[----:B------:R-:W-:Y:S01]  /*0620*/  BSSY B0, `(.L_x_1685) ;  /* 0x0000015000007945 */ /* 0x000fe20003800000 */
[----:B------:R-:W-:Y:S02]  /*0630*/  LOP3.LUT R24, R24, 0x80000000, RZ, 0xc0, !PT ;  /* 0x8000000018187812 */ /* 0x000fe400078ec0ff */
[----:B------:R-:W-:Y:S02]  /*0640*/  ISETP.GT.U32.AND P3, PT, R5, 0x43efffff, PT ;  /* 0x43efffff0500780c */ /* 0x000fe40003f64070 */
[----:B------:R-:W-:Y:S02]  /*0650*/  LOP3.LUT R26, R26, 0x80000000, RZ, 0xc0, !PT ;  /* 0x800000001a1a7812 */ /* 0x000fe400078ec0ff */
[----:B------:R-:W-:Y:S01]  /*0660*/  SHF.R.U32.HI R7, RZ, 0x18, R24 ;  /* 0x00000018ff077819 */ /* 0x000fe20000011618 */
[----:B------:R-:W-:Y:S01]  /*0670*/  IMAD.MOV.U32 R24, RZ, RZ, 0x7f ;  /* 0x0000007fff187424 */ /* 0x000fe200078e00ff */
[----:B------:R-:W-:-:S02]  /*0680*/  LOP3.LUT R4, R2, 0x7fffffff, RZ, 0xc0, !PT ;  /* 0x7fffffff02047812 */ /* 0x000fc400078ec0ff */
[----:B------:R-:W-:Y:S02]  /*0690*/  SHF.R.U32.HI R26, RZ, 0x18, R26 ;  /* 0x00000018ff1a7819 */ /* 0x000fe4000001161a */
[----:B------:R-:W-:Y:S02]  /*06a0*/  LOP3.LUT R6, R3, 0x80000000, RZ, 0xc0, !PT ;  /* 0x8000000003067812 */ /* 0x000fe400078ec0ff */
[----:B------:R-:W-:Y:S02]  /*06b0*/  LOP3.LUT R22, R22, R7, RZ, 0xfc, !PT ;  /* 0x0000000716167212 */ /* 0x000fe400078efcff */
[----:B------:R-:W-:Y:S02]  /*06c0*/  ISETP.GT.U32.AND P5, PT, R4, 0x43efffff, PT ;  /* 0x43efffff0400780c */ /* 0x000fe40003fa4070 */
[----:B------:R-:W-:Y:S02]  /*06d0*/  LOP3.LUT R29, R29, R26, RZ, 0xfc, !PT ;  /* 0x0000001a1d1d7212 */ /* 0x000fe400078efcff */
[----:B------:R-:W-:Y:S01]  /*06e0*/  SHF.R.U32.HI R7, RZ, 0x18, R6 ;  /* 0x00000018ff077819 */ /* 0x000fe20000011606 */
        /* <DEDUP_REMOVED lines=8> */
.L_x_1686:
[----:B------:R-:W-:Y:S05]  /*0770*/  BSYNC B0 ;  /* 0x0000000000007941 */ /* 0x000fea0003800000 */
.L_x_1685:
        /* <DEDUP_REMOVED lines=11> */
.L_x_1688:
[----:B------:R-:W-:Y:S05]  /*0830*/  BSYNC B0 ;  /* 0x0000000000007941 */ /* 0x000fea0003800000 */
.L_x_1687:
        /* <DEDUP_REMOVED lines=22> */
.L_x_1680:
        /* <DEDUP_REMOVED lines=8> */
.L_x_1698:
[----:B------:R-:W-:-:S04]  /*0a20*/  LEA R8, P0, R0, UR4, 0x3 ;  /* 0x0000000400087c11 */ /* 0x000fc8000f8018ff */
[----:B------:R-:W-:-:S06]  /*0a30*/  LEA.HI.X R9, R0, UR5, R3, 0x3, P0 ;  /* 0x0000000500097c11 */ /* 0x000fcc00080f1c03 */
[----:B------:R-:W2:Y:S01]  /*0a40*/  LDG.E.64 R8, desc[UR10][R8.64] ;  /* 0x0000000a08087981 */ /* 0x000ea2000c1e1b00 */
[----:B------:R-:W-:Y:S01]  /*0a50*/  BSSY B0, `(.L_x_1690) ;  /* 0x000001c000007945 */ /* 0x000fe20003800000 */
[C---:B--2---:R-:W-:Y:S01]  /*0a60*/  IMAD.U32 R12, R8.reuse, 0x10000, RZ ;  /* 0x00010000080c7824 */ /* 0x044fe200078e00ff */
[----:B------:R-:W-:Y:S01]  /*0a70*/  PRMT R2, R8, 0x7632, R2 ;  /* 0x0000763208027816 */ /* 0x000fe20000000002 */
[C---:B------:R-:W-:Y:S01]  /*0a80*/  IMAD.U32 R5, R9.reuse, 0x10000, RZ ;  /* 0x0001000009057824 */ /* 0x040fe200078e00ff */
[----:B------:R-:W-:Y:S01]  /*0a90*/  PRMT R4, R9, 0x7632, R4 ;  /* 0x0000763209047816 */ /* 0x000fe20000000004 */
[----:B------:R-:W-:Y:S01]  /*0aa0*/  IMAD.MOV.U32 R8, RZ, RZ, 0x7f ;  /* 0x0000007fff087424 */ /* 0x000fe200078e00ff */
[----:B------:R-:W-:Y:S01]  /*0ab0*/  LOP3.LUT R13, R12, 0x7fffffff, RZ, 0xc0, !PT ;  /* 0x7fffffff0c0d7812 */ /* 0x000fe200078ec0ff */
[----:B------:R-:W-:Y:S01]  /*0ac0*/  IMAD.U32 R15, R2, 0x10000, RZ ;  /* 0x00010000020f7824 */ /* 0x000fe200078e00ff */
[----:B------:R-:W-:Y:S01]  /*0ad0*/  LOP3.LUT R7, R12, 0x80000000, RZ, 0xc0, !PT ;  /* 0x800000000c077812 */ /* 0x000fe200078ec0ff */
[----:B------:R-:W-:Y:S01]  /*0ae0*/  IMAD.U32 R2, R4, 0x10000, RZ ;  /* 0x0001000004027824 */ /* 0x000fe200078e00ff */
[----:B------:R-:W-:-:S02]  /*0af0*/  ISETP.GT.U32.AND P0, PT, R13, 0x43efffff, PT ;  /* 0x43efffff0d00780c */ /* 0x000fc40003f04070 */
[----:B------:R-:W-:Y:S02]  /*0b00*/  LOP3.LUT R6, R5, 0x7fffffff, RZ, 0xc0, !PT ;  /* 0x7fffffff05067812 */ /* 0x000fe400078ec0ff */
[----:B------:R-:W-:Y:S02]  /*0b10*/  LOP3.LUT R14, R15, 0x7fffffff, RZ, 0xc0, !PT ;  /* 0x7fffffff0f0e7812 */ /* 0x000fe400078ec0ff */
[----:B------:R-:W-:Y:S02]  /*0b20*/  LOP3.LUT R4, R2, 0x7fffffff, RZ, 0xc0, !PT ;  /* 0x7fffffff02047812 */ /* 0x000fe400078ec0ff */
[----:B------:R-:W-:Y:S01]  /*0b30*/  SHF.R.U32.HI R10, RZ, 0x18, R7 ;  /* 0x00000018ff0a7819 */ /* 0x000fe20000011607 */
[----:B------:R-:W-:Y:S01]  /*0b40*/  IMAD.MOV.U32 R7, RZ, RZ, 0x7f ;  /* 0x0000007fff077424 */ /* 0x000fe200078e00ff */
[----:B------:R-:W-:Y:S02]  /*0b50*/  ISETP.GT.U32.AND P2, PT, R6, 0x43efffff, PT ;  /* 0x43efffff0600780c */ /* 0x000fe40003f44070 */
[----:B------:R-:W-:-:S02]  /*0b60*/  ISETP.GT.U32.AND P1, PT, R14, 0x43efffff, PT ;  /* 0x43efffff0e00780c */ /* 0x000fc40003f24070 */
[----:B------:R-:W-:Y:S02]  /*0b70*/  ISETP.GT.U32.AND P3, PT, R4, 0x43efffff, PT ;  /* 0x43efffff0400780c */ /* 0x000fe40003f64070 */
[----:B------:R-:W-:Y:S01]  /*0b80*/  LOP3.LUT R11, R15, 0x80000000, RZ, 0xc0, !PT ;  /* 0x800000000f0b7812 */ /* 0x000fe200078ec0ff */
[----:B------:R-:W-:Y:S10]  /*0b90*/  @P0 BRA `(.L_x_1691) ;  /* 0x00000000001c0947 */ /* 0x000ff40003800000 */
[----:B------:R-:W-:-:S13]  /*0ba0*/  ISETP.GE.U32.AND P0, PT, R13, 0x3c800000, PT ;  /* 0x3c8000000d00780c */ /* 0x000fda0003f06070 */
[----:B------:R-:W-:Y:S01]  /*0bb0*/  @P0 SHF.R.U32.HI R7, RZ, 0x14, R12 ;  /* 0x00000014ff070819 */ /* 0x000fe2000001160c */
[----:B------:R-:W-:-:S03]  /*0bc0*/  @!P0 FADD.FTZ R9, R13, 16384 ;  /* 0x468000000d098421 */ /* 0x000fc60000010000 */
[----:B------:R-:W-:-:S04]  /*0bd0*/  @P0 LOP3.LUT R7, R7, 0x1, RZ, 0xc0, !PT ;  /* 0x0000000107070812 */ /* 0x000fc800078ec0ff */
[----:B------:R-:W-:-:S04]  /*0be0*/  @P0 IADD3 R7, R12, 0x407ffff, R7 ;  /* 0x0407ffff0c070810 */ /* 0x000fc80007ffe007 */
[----:B------:R-:W-:Y:S01]  /*0bf0*/  @P0 SHF.R.U32.HI R7, RZ, 0x14, R7 ;  /* 0x00000014ff070819 */ /* 0x000fe20000011607 */
[----:B------:R-:W-:-:S07]  /*0c00*/  @!P0 VIADD R7, R9, 0xb9800000 ;  /* 0xb980000009078836 */ /* 0x000fce0000000000 */
.L_x_1691:
[----:B------:R-:W-:Y:S05]  /*0c10*/  BSYNC B0 ;  /* 0x0000000000007941 */ /* 0x000fea0003800000 */
.L_x_1690:
        /* <DEDUP_REMOVED lines=12> */
.L_x_1693:
[----:B------:R-:W-:Y:S05]  /*0ce0*/  BSYNC B0 ;  /* 0x0000000000007941 */ /* 0x000fea0003800000 */
.L_x_1692:
        /* <DEDUP_REMOVED lines=12> */
.L_x_1695:
[----:B------:R-:W-:Y:S05]  /*0db0*/  BSYNC B0 ;  /* 0x0000000000007941 */ /* 0x000fea0003800000 */
.L_x_1694:
        /* <DEDUP_REMOVED lines=11> */
.L_x_1697:
[----:B------:R-:W-:Y:S05]  /*0e70*/  BSYNC B0 ;  /* 0x0000000000007941 */ /* 0x000fea0003800000 */
.L_x_1696:
[----:B------:R-:W-:Y:S02]  /*0e80*/  LOP3.LUT R2, R2, 0x80000000, RZ, 0xc0, !PT ;  /* 0x8000000002027812 */ /* 0x000fe400078ec0ff */
[----:B------:R-:W-:Y:S02]  /*0e90*/  LEA R4, P0, R0, UR13, 0x2 ;  /* 0x0000000d00047c11 */ /* 0x000fe4000f8010ff */
        /* <DEDUP_REMOVED lines=17> */
.L_x_1699:
        /* <DEDUP_REMOVED lines=13> */
.L_x_7841:


//--------------------- .text._ZN2at6native55_GLOBAL__N__de093ff9_22_ForeachBinaryOpList_cu_a911ec4325multi_tensor_apply_kernelINS1_18TensorListMetadataILi2EEENS1_11CopyFunctorIN3c1013Float8_e4m3fnENS6_4HalfELi2ELi1ELi1EEEJNS0_4CopyIS7_S8_EEEEEvT_T0_DpT1_ --------------------------
	.section	.text._ZN2at6native55_GLOBAL__N__de093ff9_22_ForeachBinaryOpList_cu_a911ec4325multi_tensor_apply_kernelINS1_18TensorListMetadataILi2EEENS1_11CopyFunctorIN3c1013Float8_e4m3fnENS6_4HalfELi2ELi1ELi1EEEJNS0_4CopyIS7_S8_EEEEEvT_T0_DpT1_,"ax",@progbits
	.align	128
.text._ZN2at6native55_GLOBAL__N__de093ff9_22_ForeachBinaryOpList_cu_a911ec4325multi_tensor_apply_kernelINS1_18TensorListMetadataILi2EEENS1_11CopyFunctorIN3c1013Float8_e4m3fnENS6_4HalfELi2ELi1ELi1EEEJNS0_4CopyIS7_S8_EEEEEvT_T0_DpT1_:
        .type           _ZN2at6native55_GLOBAL__N__de093ff9_22_ForeachBinaryOpList_cu_a911ec4325multi_tensor_apply_kernelINS1_18TensorListMetadataILi2EEENS1_11CopyFunctorIN3c1013Float8_e4m3fnENS6_4HalfELi2ELi1ELi1EEEJNS0_4CopyIS7_S8_EEEEEvT_T0_DpT1_,@function
        .size           _ZN2at6native55_GLOBAL__N__de093ff9_22_ForeachBinaryOpList_cu_a911ec4325multi_tensor_apply_kernelINS1_18TensorListMetadataILi2EEENS1_11CopyFunctorIN3c1013Float8_e4m3fnENS6_4HalfELi2ELi1ELi1EEEJNS0_4CopyIS7_S8_EEEEEvT_T0_DpT1_,(.L_x_7842 - _ZN2at6native55_GLOBAL__N__de093ff9_22_ForeachBinaryOpList_cu_a911ec4325multi_tensor_apply_kernelINS1_18TensorListMetadataILi2EEENS1_11CopyFunctorIN3c1013Float8_e4m3fnENS6_4HalfELi2ELi1ELi1EEEJNS0_4CopyIS7_S8_EEEEEvT_T0_DpT1_)
        .other          _ZN2at6native55_GLOBAL__N__de093ff9_22_ForeachBinaryOpList_cu_a911ec4325multi_tensor_apply_kernelINS1_18TensorListMetadataILi2EEENS1_11CopyFunctorIN3c1013Float8_e4m3fnENS6_4HalfELi2ELi1ELi1EEEJNS0_4CopyIS7_S8_EEEEEvT_T0_DpT1_,@"STO_CUDA_ENTRY STV_DEFAULT"
_ZN2at6native55_GLOBAL__N__de093ff9_22_ForeachBinaryOpList_cu_a911ec4325multi_tensor_apply_kernelINS1_18TensorListMetadataILi2EEENS1_11CopyFunctorIN3c1013Float8_e4m3fnENS6_4HalfELi2ELi1ELi1EEEJNS0_4CopyIS7_S8_EEEEEvT_T0_DpT1_:
        /* <DEDUP_REMOVED lines=30> */
.L_x_1709:
        /* <DEDUP_REMOVED lines=40> */
[----:B--2---:R-:W-:-:S05]  /*0460*/  HADD2.F32 R26, -RZ, R21.H0_H0 ;  /* 0x20000015ff1a7230 */ /* 0x004fca0000004100 */
[----:B0-----:R-:W-:-:S04]  /*0470*/  LOP3.LUT R6, R26, 0x7fffffff, RZ, 0xc0, !PT ;  /* 0x7fffffff1a067812 */ /* 0x001fc800078ec0ff */
[----:B------:R-:W-:Y:S01]  /*0480*/  ISETP.GT.U32.AND P3, PT, R6, 0x43efffff, PT ;  /* 0x43efffff0600780c */ /* 0x000fe20003f64070 */
[----:B---3--:R-:W-:-:S05]  /*0490*/  HADD2.F32 R24, -RZ, R16.H0_H0 ;  /* 0x20000010ff187230 */ /* 0x008fca0000004100 */
[----:B------:R-:W-:-:S04]  /*04a0*/  LOP3.LUT R28, R24, 0x7fffffff, RZ, 0xc0, !PT ;  /* 0x7fffffff181c7812 */ /* 0x000fc800078ec0ff */
[----:B------:R-:W-:Y:S01]  /*04b0*/  ISETP.GT.U32.AND P5, PT, R28, 0x43efffff, PT ;  /* 0x43efffff1c00780c */ /* 0x000fe20003fa4070 */
[----:B----4-:R-:W-:Y:S02]  /*04c0*/  HADD2.F32 R3, -RZ, R17.H0_H0 ;  /* 0x20000011ff037230 */ /* 0x010fe40000004100 */
[----:B-----5:R-:W-:Y:S01]  /*04d0*/  HADD2.F32 R2, -RZ, R18.H0_H0 ;  /* 0x20000012ff027230 */ /* 0x020fe20000004100 */
        /* <DEDUP_REMOVED lines=8> */
.L_x_1702:
[----:B------:R-:W-:Y:S05]  /*0560*/  BSYNC B0 ;  /* 0x0000000000007941 */ /* 0x000fea0003800000 */
.L_x_1701:
        /* <DEDUP_REMOVED lines=9> */
.L_x_1704:
[----:B------:R-:W-:Y:S05]  /*0600*/  BSYNC B0 ;  /* 0x0000000000007941 */ /* 0x000fea0003800000 */
.L_x_1703:
        /* <DEDUP_REMOVED lines=22> */
.L_x_1706:
[----:B------:R-:W-:Y:S05]  /*0770*/  BSYNC B0 ;  /* 0x0000000000007941 */ /* 0x000fea0003800000 */
.L_x_1705:
        /* <DEDUP_REMOVED lines=11> */
.L_x_1708:
[----:B------:R-:W-:Y:S05]  /*0830*/  BSYNC B0 ;  /* 0x0000000000007941 */ /* 0x000fea0003800000 */
.L_x_1707:
        /* <DEDUP_REMOVED lines=22> */
.L_x_1700:
        /* <DEDUP_REMOVED lines=8> */
.L_x_1718:
[----:B------:R-:W-:-:S04]  /*0a20*/  LEA R8, P0, R0, UR4, 0x3 ;  /* 0x0000000400087c11 */ /* 0x000fc8000f8018ff */
[----:B------:R-:W-:-:S06]  /*0a30*/  LEA.HI.X R9, R0, UR5, R3, 0x3, P0 ;  /* 0x0000000500097c11 */ /* 0x000fcc00080f1c03 */
[----:B------:R-:W2:Y:S01]  /*0a40*/  LDG.E.64 R8, desc[UR10][R8.64] ;  /* 0x0000000a08087981 */ /* 0x000ea2000c1e1b00 */
[----:B------:R-:W-:Y:S01]  /*0a50*/  BSSY B0, `(.L_x_1710) ;  /* 0x000001a000007945 */ /* 0x000fe20003800000 */
[--C-:B--2---:R-:W-:Y:S02]  /*0a60*/  HADD2.F32 R12, -RZ, R8.reuse.H0_H0 ;  /* 0x20000008ff0c7230 */ /* 0x104fe40000004100 */
[----:B------:R-:W-:Y:S02]  /*0a70*/  HADD2.F32 R15, -RZ, R8.H1_H1 ;  /* 0x30000008ff0f7230 */ /* 0x000fe40000004100 */
[--C-:B------:R-:W-:Y:S01]  /*0a80*/  HADD2.F32 R5, -RZ, R9.reuse.H0_H0 ;  /* 0x20000009ff057230 */ /* 0x100fe20000004100 */
[C---:B------:R-:W-:Y:S01]  /*0a90*/  LOP3.LUT R13, R12.reuse, 0x7fffffff, RZ, 0xc0, !PT ;  /* 0x7fffffff0c0d7812 */ /* 0x040fe200078ec0ff */
[----:B------:R-:W-:Y:S01]  /*0aa0*/  HADD2.F32 R2, -RZ, R9.H1_H1 ;  /* 0x30000009ff027230 */ /* 0x000fe20000004100 */
[----:B------:R-:W-:Y:S01]  /*0ab0*/  LOP3.LUT R7, R12, 0x80000000, RZ, 0xc0, !PT ;  /* 0x800000000c077812 */ /* 0x000fe200078ec0ff */
[----:B------:R-:W-:Y:S01]  /*0ac0*/  IMAD.MOV.U32 R8, RZ, RZ, 0x7f ;  /* 0x0000007fff087424 */ /* 0x000fe200078e00ff */
        /* <DEDUP_REMOVED lines=18> */
.L_x_1711:
[----:B------:R-:W-:Y:S05]  /*0bf0*/  BSYNC B0 ;  /* 0x0000000000007941 */ /* 0x000fea0003800000 */
.L_x_1710:
        /* <DEDUP_REMOVED lines=12> */
.L_x_1713:
[----:B------:R-:W-:Y:S05]  /*0cc0*/  BSYNC B0 ;  /* 0x0000000000007941 */ /* 0x000fea0003800000 */
.L_x_1712:
        /* <DEDUP_REMOVED lines=12> */
.L_x_1715:
[----:B------:R-:W-:Y:S05]  /*0d90*/  BSYNC B0 ;  /* 0x0000000000007941 */ /* 0x000fea0003800000 */
.L_x_1714:
        /* <DEDUP_REMOVED lines=11> */
.L_x_1717:
[----:B------:R-:W-:Y:S05]  /*0e50*/  BSYNC B0 ;  /* 0x0000000000007941 */ /* 0x000fea0003800000 */
.L_x_1716:
        /* <DEDUP_REMOVED lines=19> */
.L_x_1719:
        /* <DEDUP_REMOVED lines=15> */
.L_x_7842:


//--------------------- .text._ZN2at6native55_GLOBAL__N__de093ff9_22_ForeachBinaryOpList_cu_a911ec4325multi_tensor_apply_kernelINS1_18TensorListMetadataILi2EEENS1_11CopyFunctorIN3c1013Float8_e4m3fnENS6_7complexIfEELi2ELi1ELi1EEEJNS0_4CopyIS7_S9_EEEEEvT_T0_DpT1_ --------------------------
	.section	.text._ZN2at6native55_GLOBAL__N__de093ff9_22_ForeachBinaryOpList_cu_a911ec4325multi_tensor_apply_kernelINS1_18TensorListMetadataILi2EEENS1_11CopyFunctorIN3c1013Float8_e4m3fnENS6_7complexIfEELi2ELi1ELi1EEEJNS0_4CopyIS7_S9_EEEEEvT_T0_DpT1_,"ax",@progbits
	.align	128
.text._ZN2at6native55_GLOBAL__N__de093ff9_22_ForeachBinaryOpList_cu_a911ec4325multi_tensor_apply_kernelINS1_18TensorListMetadataILi2EEENS1_11CopyFunctorIN3c1013Float8_e4m3fnENS6_7complexIfEELi2ELi1ELi1EEEJNS0_4CopyIS7_S9_EEEEEvT_T0_DpT1_:
        .type           _ZN2at6native55_GLOBAL__N__de093ff9_22_ForeachBinaryOpList_cu_a911ec4325multi_tensor_apply_kernelINS1_18TensorListMetadataILi2EEENS1_11CopyFunctorIN3c1013Float8_e4m3fnENS6_7complexIfEELi2ELi1ELi1EEEJNS0_4CopyIS7_S9_EEEEEvT_T0_DpT1_,@function
        .size           _ZN2at6native55_GLOBAL__N__de093ff9_22_ForeachBinaryOpList_cu_a911ec4325multi_tensor_apply_kernelINS1_18TensorListMetadataILi2EEENS1_11CopyFunctorIN3c1013Float8_e4m3fnENS6_7complexIfEELi2ELi1ELi1EEEJNS0_4CopyIS7_S9_EEEEEvT_T0_DpT1_,(.L_x_7843 - _ZN2at6native55_GLOBAL__N__de093ff9_22_ForeachBinaryOpList_cu_a911ec4325multi_tensor_apply_kernelINS1_18TensorListMetadataILi2EEENS1_11CopyFunctorIN3c1013Float8_e4m3fnENS6_7complexIfEELi2ELi1ELi1EEEJNS0_4CopyIS7_S9_EEEEEvT_T0_DpT1_)
        .other          _ZN2at6native55_GLOBAL__N__de093ff9_22_ForeachBinaryOpList_cu_a911ec4325multi_tensor_apply_kernelINS1_18TensorListMetadataILi2EEENS1_11CopyFunctorIN3c1013Float8_e4m3fnENS6_7complexIfEELi2ELi1ELi1EEEJNS0_4CopyIS7_S9_EEEEEvT_T0_DpT1_,@"STO_CUDA_ENTRY STV_DEFAULT"
_ZN2at6native55_GLOBAL__N__de093ff9_22_ForeachBinaryOpList_cu_a911ec4325multi_tensor_apply_kernelINS1_18TensorListMetadataILi2EEENS1_11CopyFunctorIN3c1013Float8_e4m3fnENS6_7complexIfEELi2ELi1ELi1EEEJNS0_4CopyIS7_S9_EEEEEvT_T0_DpT1_:
        /* <DEDUP_REMOVED lines=33> */
.L_x_1729:
        /* <DEDUP_REMOVED lines=19> */
[----:B------:R-:W-:Y:S02]  /*0340*/  @P0 LEA R8, P4, R24, UR4, 0x3 ;  /* 0x0000000418080c11 */ /* 0x000fe4000f8818ff */
[----:B------:R-:W-:Y:S02]  /*0350*/  ISETP.LT.U32.AND P2, PT, R21, UR12, PT ;  /* 0x0000000c15007c0c */ /* 0x000fe4000bf41070 */
[----:B------:R-:W-:Y:S02]  /*0360*/  ISETP.LT.U32.AND P5, PT, R22, UR12, PT ;  /* 0x0000000c16007c0c */ /* 0x000fe4000bfa1070 */
[----:B------:R-:W-:Y:S02]  /*0370*/  ISETP.GE.U32.AND.EX P6, PT, R18, RZ, PT, P6 ;  /* 0x000000ff1200720c */ /* 0x000fe40003fc6160 */
[----:B------:R-:W-:-:S02]  /*0380*/  ISETP.GE.U32.AND.EX P3, PT, R19, RZ, PT, P3 ;  /* 0x000000ff1300720c */ /* 0x000fc40003f66130 */
[----:B------:R-:W-:Y:S02]  /*0390*/  @P0 LEA.HI.X R9, R24, UR5, R20, 0x3, P4 ;  /* 0x0000000518090c11 */ /* 0x000fe4000a0f1c14 */
[----:B------:R-:W-:Y:S02]  /*03a0*/  ISETP.LT.AND.EX P2, PT, R18, UR6, !P6, P2 ;  /* 0x0000000612007c0c */ /* 0x000fe4000f741320 */
[----:B------:R-:W-:Y:S01]  /*03b0*/  ISETP.LT.AND.EX P3, PT, R19, UR6, !P3, P5 ;  /* 0x0000000613007c0c */ /* 0x000fe2000df61350 */
[----:B------:R0:W2:Y:S01]  /*03c0*/  @P0 LDG.E R0, desc[UR10][R8.64] ;  /* 0x0000000a08000981 */ /* 0x0000a2000c1e1900 */
[----:B------:R-:W-:-:S04]  /*03d0*/  @P1 LEA R2, P4, R23, UR4, 0x3 ;  /* 0x0000000417021c11 */ /* 0x000fc8000f8818ff */
[----:B------:R-:W-:-:S05]  /*03e0*/  @P1 LEA.HI.X R3, R23, UR5, R16, 0x3, P4 ;  /* 0x0000000517031c11 */ /* 0x000fca000a0f1c10 */
[C---:B------:R-:W-:Y:S01]  /*03f0*/  @P2 LEA R4, P5, R21.reuse, UR4, 0x3 ;  /* 0x0000000415042c11 */ /* 0x040fe2000f8a18ff */
[----:B------:R-:W3:Y:S01]  /*0400*/  @P1 LDG.E R10, desc[UR10][R2.64] ;  /* 0x0000000a020a1981 */ /* 0x000ee2000c1e1900 */
[C---:B------:R-:W-:Y:S02]  /*0410*/  @P3 LEA R6, P6, R22.reuse, UR4, 0x3 ;  /* 0x0000000416063c11 */ /* 0x040fe4000f8c18ff */
[----:B------:R-:W-:Y:S02]  /*0420*/  @P2 LEA.HI.X R5, R21, UR5, R18, 0x3, P5 ;  /* 0x0000000515052c11 */ /* 0x000fe4000a8f1c12 */
[----:B------:R-:W-:-:S03]  /*0430*/  @P3 LEA.HI.X R7, R22, UR5, R19, 0x3, P6 ;  /* 0x0000000516073c11 */ /* 0x000fc6000b0f1c13 */
[----:B------:R-:W4:Y:S04]  /*0440*/  @P2 LDG.E R11, desc[UR10][R4.64] ;  /* 0x0000000a040b2981 */ /* 0x000f28000c1e1900 */
[----:B------:R-:W5:Y:S01]  /*0450*/  @P3 LDG.E R12, desc[UR10][R6.64] ;  /* 0x0000000a060c3981 */ /* 0x000f62000c1e1900 */
[----:B------:R-:W-:Y:S01]  /*0460*/  BSSY B0, `(.L_x_1721) ;  /* 0x0000010000007945 */ /* 0x000fe20003800000 */
[----:B0-----:R-:W-:Y:S02]  /*0470*/  IMAD.MOV.U32 R9, RZ, RZ, 0x7f ;  /* 0x0000007fff097424 */ /* 0x001fe400078e00ff */
[----:B------:R-:W-:Y:S01]  /*0480*/  IMAD.MOV.U32 R26, RZ, RZ, 0x7f ;  /* 0x0000007fff1a7424 */ /* 0x000fe200078e00ff */
[----:B--2---:R-:W-:-:S04]  /*0490*/  LOP3.LUT R27, R0, 0x7fffffff, RZ, 0xc0, !PT ;  /* 0x7fffffff001b7812 */ /* 0x004fc800078ec0ff */
[----:B------:R-:W-:Y:S02]  /*04a0*/  ISETP.GT.U32.AND P4, PT, R27, 0x43efffff, PT ;  /* 0x43efffff1b00780c */ /* 0x000fe40003f84070 */
[----:B---3--:R-:W-:Y:S02]  /*04b0*/  LOP3.LUT R28, R10, 0x7fffffff, RZ, 0xc0, !PT ;  /* 0x7fffffff0a1c7812 */ /* 0x008fe400078ec0ff */
[----:B----4-:R-:W-:Y:S02]  /*04c0*/  LOP3.LUT R25, R11, 0x7fffffff, RZ, 0xc0, !PT ;  /* 0x7fffffff0b197812 */ /* 0x010fe400078ec0ff */
[----:B-----5:R-:W-:-:S07]  /*04d0*/  LOP3.LUT R8, R12, 0x7fffffff, RZ, 0xc0, !PT ;  /* 0x7fffffff0c087812 */ /* 0x020fce00078ec0ff */
        /* <DEDUP_REMOVED lines=8> */
.L_x_1722:
[----:B------:R-:W-:Y:S05]  /*0560*/  BSYNC B0 ;  /* 0x0000000000007941 */ /* 0x000fea0003800000 */
.L_x_1721:
[----:B------:R-:W-:Y:S01]  /*0570*/  ISETP.GT.U32.AND P6, PT, R28, 0x43efffff, PT ;  /* 0x43efffff1c00780c */ /* 0x000fe20003fc4070 */
[----:B------:R-:W-:Y:S01]  /*0580*/  BSSY B0, `(.L_x_1723) ;  /* 0x000000b000007945 */ /* 0x000fe20003800000 */
[----:B------:R-:W-:Y:S02]  /*0590*/  ISETP.GT.U32.AND P4, PT, R25, 0x43efffff, PT ;  /* 0x43efffff1900780c */ /* 0x000fe40003f84070 */
[----:B------:R-:W-:-:S09]  /*05a0*/  ISETP.GT.U32.AND P5, PT, R8, 0x43efffff, PT ;  /* 0x43efffff0800780c */ /* 0x000fd20003fa4070 */
        /* <DEDUP_REMOVED lines=8> */
.L_x_1724:
[----:B------:R-:W-:Y:S05]  /*0630*/  BSYNC B0 ;  /* 0x0000000000007941 */ /* 0x000fea0003800000 */
.L_x_1723:
[----:B------:R-:W-:Y:S01]  /*0640*/  BSSY B0, `(.L_x_1725) ;  /* 0x000000a000007945 */ /* 0x000fe20003800000 */
[----:B------:R-:W-:-:S03]  /*0650*/  IMAD.MOV.U32 R2, RZ, RZ, 0x7f ;  /* 0x0000007fff027424 */ /* 0x000fc600078e00ff */
        /* <DEDUP_REMOVED lines=8> */
.L_x_1726:
[----:B------:R-:W-:Y:S05]  /*06e0*/  BSYNC B0 ;  /* 0x0000000000007941 */ /* 0x000fea0003800000 */
.L_x_1725:
        /* <DEDUP_REMOVED lines=10> */
.L_x_1728:
[----:B------:R-:W-:Y:S05]  /*0790*/  BSYNC B0 ;  /* 0x0000000000007941 */ /* 0x000fea0003800000 */
.L_x_1727:
[----:B------:R-:W-:Y:S02]  /*07a0*/  @P0 LOP3.LUT R3, R0, 0x80000000, RZ, 0xc0, !PT ;  /* 0x8000000000030812 */ /* 0x000fe400078ec0ff */
[----:B------:R-:W-:Y:S02]  /*07b0*/  @P2 LOP3.LUT R6, R11, 0x80000000, RZ, 0xc0, !PT ;  /* 0x800000000b062812 */ /* 0x000fe400078ec0ff */
[----:B------:R-:W-:Y:S02]  /*07c0*/  @P0 SHF.R.U32.HI R3, RZ, 0x18, R3 ;  /* 0x00000018ff030819 */ /* 0x000fe40000011603 */
[----:B------:R-:W-:Y:S02]  /*07d0*/  @P2 SHF.R.U32.HI R29, RZ, 0x18, R6 ;  /* 0x00000018ff1d2819 */ /* 0x000fe40000011606 */
[----:B------:R-:W-:Y:S02]  /*07e0*/  @P0 LOP3.LUT R25, R26, R3, RZ, 0xfc, !PT ;  /* 0x000000031a190212 */ /* 0x000fe400078efcff */
[----:B------:R-:W-:-:S02]  /*07f0*/  @P3 LOP3.LUT R3, R12, 0x80000000, RZ, 0xc0, !PT ;  /* 0x800000000c033812 */ /* 0x000fc400078ec0ff */
[----:B------:R-:W-:Y:S02]  /*0800*/  @P1 LOP3.LUT R4, R10, 0x80000000, RZ, 0xc0, !PT ;  /* 0x800000000a041812 */ /* 0x000fe400078ec0ff */
[----:B------:R-:W-:Y:S02]  /*0810*/  @P2 LOP3.LUT R29, R2, R29, RZ, 0xfc, !PT ;  /* 0x0000001d021d2212 */ /* 0x000fe400078efcff */
[----:B------:R-:W-:Y:S02]  /*0820*/  @P0 IADD3 R2, P6, R24, UR13, RZ ;  /* 0x0000000d18020c10 */ /* 0x000fe4000ffde0ff */
[----:B------:R-:W-:Y:S02]  /*0830*/  @P3 SHF.R.U32.HI R8, RZ, 0x18, R3 ;  /* 0x00000018ff083819 */ /* 0x000fe40000011603 */
[----:B------:R-:W-:Y:S02]  /*0840*/  @P1 SHF.R.U32.HI R4, RZ, 0x18, R4 ;  /* 0x00000018ff041819 */ /* 0x000fe40000011604 */
[----:B------:R-:W-:-:S02]  /*0850*/  @P2 IADD3 R6, P4, R21, UR13, RZ ;  /* 0x0000000d15062c10 */ /* 0x000fc4000ff9e0ff */
[----:B------:R-:W-:Y:S02]  /*0860*/  @P0 IADD3.X R3, R20, UR8, RZ, P6, !PT ;  /* 0x0000000814030c10 */ /* 0x000fe4000b7fe4ff */
[----:B------:R-:W-:Y:S02]  /*0870*/  @P3 LOP3.LUT R21, R5, R8, RZ, 0xfc, !PT ;  /* 0x0000000805153212 */ /* 0x000fe400078efcff */
[----:B------:R-:W-:Y:S01]  /*0880*/  @P3 IADD3 R8, P6, R22, UR13, RZ ;  /* 0x0000000d16083c10 */ /* 0x000fe2000ffde0ff */
[----:B------:R2:W-:Y:S01]  /*0890*/  @P0 STG.E.U8 desc[UR10][R2.64], R25 ;  /* 0x0000001902000986 */ /* 0x0005e2000c10110a */
[----:B------:R-:W-:Y:S02]  /*08a0*/  @P1 LOP3.LUT R27, R9, R4, RZ, 0xfc, !PT ;  /* 0x00000004091b1212 */ /* 0x000fe400078efcff */
[----:B------:R-:W-:Y:S02]  /*08b0*/  @P1 IADD3 R4, P5, R23, UR13, RZ ;  /* 0x0000000d17041c10 */ /* 0x000fe4000ffbe0ff */
[----:B------:R-:W-:Y:S01]  /*08c0*/  @P2 IADD3.X R7, R18, UR8, RZ, P4, !PT ;  /* 0x0000000812072c10 */ /* 0x000fe2000a7fe4ff */
[----:B------:R-:W-:Y:S01]  /*08d0*/  IMAD.MOV.U32 R18, RZ, RZ, R14 ;  /* 0x000000ffff127224 */ /* 0x000fe200078e000e */
[----:B------:R-:W-:Y:S01]  /*08e0*/  @P3 IADD3.X R9, R19, UR8, RZ, P6, !PT ;  /* 0x0000000813093c10 */ /* 0x000fe2000b7fe4ff */
[----:B------:R-:W-:Y:S01]  /*08f0*/  IMAD.MOV.U32 R19, RZ, RZ, R13 ;  /* 0x000000ffff137224 */ /* 0x000fe200078e000d */
[----:B------:R-:W-:Y:S01]  /*0900*/  @P1 IADD3.X R5, R16, UR8, RZ, P5, !PT ;  /* 0x0000000810051c10 */ /* 0x000fe2000affe4ff */
[----:B------:R-:W-:-:S04]  /*0910*/  IMAD.WIDE.U32 R18, R15, 0x4, R18 ;  /* 0x000000040f127825 */ /* 0x000fc800078e0012 */
[----:B------:R2:W-:Y:S01]  /*0920*/  @P1 STG.E.U8 desc[UR10][R4.64], R27 ;  /* 0x0000001b04001986 */ /* 0x0005e2000c10110a */
[----:B------:R-:W-:Y:S01]  /*0930*/  IMAD.MOV.U32 R14, RZ, RZ, R18 ;  /* 0x000000ffff0e7224 */ /* 0x000fe200078e0012 */
[C---:B------:R-:W-:Y:S02]  /*0940*/  ISETP.GE.U32.AND P0, PT, R18.reuse, 0x10000, PT ;  /* 0x000100001200780c */ /* 0x040fe40003f06070 */
[----:B------:R2:W-:Y:S01]  /*0950*/  @P2 STG.E.U8 desc[UR10][R6.64], R29 ;  /* 0x0000001d06002986 */ /* 0x0005e2000c10110a */
[----:B------:R-:W-:Y:S01]  /*0960*/  ISETP.LT.U32.AND P1, PT, R18, UR12, PT ;  /* 0x0000000c12007c0c */ /* 0x000fe2000bf21070 */
[----:B------:R-:W-:Y:S01]  /*0970*/  IMAD.MOV.U32 R13, RZ, RZ, R19 ;  /* 0x000000ffff0d7224 */ /* 0x000fe200078e0013 */
[C---:B------:R-:W-:Y:S01]  /*0980*/  ISETP.GE.U32.AND.EX P0, PT, R19.reuse, RZ, PT, P0 ;  /* 0x000000ff1300720c */ /* 0x040fe20003f06100 */
[----:B------:R2:W-:Y:S01]  /*0990*/  @P3 STG.E.U8 desc[UR10][R8.64], R21 ;  /* 0x0000001508003986 */ /* 0x0005e2000c10110a */
[----:B------:R-:W-:-:S13]  /*09a0*/  ISETP.LT.AND.EX P1, PT, R19, UR6, PT, P1 ;  /* 0x0000000613007c0c */ /* 0x000fda000bf21310 */
[----:B--2---:R-:W-:Y:S05]  /*09b0*/  @!P0 BRA P1, `(.L_x_1729) ;  /* 0xfffffff800148947 */ /* 0x004fea000083ffff */
[----:B------:R-:W-:Y:S05]  /*09c0*/  EXIT ;  /* 0x000000000000794d */ /* 0x000fea0003800000 */
.L_x_1720:
        /* <DEDUP_REMOVED lines=8> */
.L_x_1738:
[----:B------:R-:W-:-:S04]  /*0a50*/  LEA R8, P0, R0, UR4, 0x5 ;  /* 0x0000000400087c11 */ /* 0x000fc8000f8028ff */
[----:B------:R-:W-:-:S05]  /*0a60*/  LEA.HI.X R9, R0, UR5, R3, 0x5, P0 ;  /* 0x0000000500097c11 */ /* 0x000fca00080f2c03 */
[----:B------:R-:W2:Y:S04]  /*0a70*/  LDG.E R14, desc[UR10][R8.64] ;  /* 0x0000000a080e7981 */ /* 0x000ea8000c1e1900 */
[----:B------:R-:W3:Y:S04]  /*0a80*/  LDG.E R13, desc[UR10][R8.64+0x8] ;  /* 0x0000080a080d7981 */ /* 0x000ee8000c1e1900 */
[----:B------:R-:W4:Y:S04]  /*0a90*/  LDG.E R5, desc[UR10][R8.64+0x10] ;  /* 0x0000100a08057981 */ /* 0x000f28000c1e1900 */
[----:B------:R-:W5:Y:S01]  /*0aa0*/  LDG.E R2, desc[UR10][R8.64+0x18] ;  /* 0x0000180a08027981 */ /* 0x000f62000c1e1900 */
[----:B------:R-:W-:Y:S01]  /*0ab0*/  BSSY B0, `(.L_x_1730) ;  /* 0x0000016000007945 */ /* 0x000fe20003800000 */
[----:B------:R-:W-:Y:S01]  /*0ac0*/  IMAD.MOV.U32 R10, RZ, RZ, 0x7f ;  /* 0x0000007fff0a7424 */ /* 0x000fe200078e00ff */
[----:B--2---:R-:W-:-:S02]  /*0ad0*/  LOP3.LUT R11, R14, 0x7fffffff, RZ, 0xc0, !PT ;  /* 0x7fffffff0e0b7812 */ /* 0x004fc400078ec0ff */
[----:B------:R-:W-:Y:S02]  /*0ae0*/  LOP3.LUT R7, R14, 0x80000000, RZ, 0xc0, !PT ;  /* 0x800000000e077812 */ /* 0x000fe400078ec0ff */
[----:B------:R-:W-:Y:S02]  /*0af0*/  ISETP.GT.U32.AND P0, PT, R11, 0x43efffff, PT ;  /* 0x43efffff0b00780c */ /* 0x000fe40003f04070 */
[----:B---3--:R-:W-:Y:S02]  /*0b00*/  LOP3.LUT R15, R13, 0x7fffffff, RZ, 0xc0, !PT ;  /* 0x7fffffff0d0f7812 */ /* 0x008fe400078ec0ff */
[----:B----4-:R-:W-:Y:S02]  /*0b10*/  LOP3.LUT R6, R5, 0x7fffffff, RZ, 0xc0, !PT ;  /* 0x7fffffff05067812 */ /* 0x010fe400078ec0ff */
[----:B------:R-:W-:Y:S01]  /*0b20*/  SHF.R.U32.HI R12, RZ, 0x18, R7 ;  /* 0x00000018ff0c7819 */ /* 0x000fe20000011607 */
[----:B------:R-:W-:Y:S01]  /*0b30*/  IMAD.MOV.U32 R7, RZ, RZ, 0x7f ;  /* 0x0000007fff077424 */ /* 0x000fe200078e00ff */
[----:B-----5:R-:W-:-:S02]  /*0b40*/  LOP3.LUT R4, R2, 0x7fffffff, RZ, 0xc0, !PT ;  /* 0x7fffffff02047812 */ /* 0x020fc400078ec0ff */
[----:B------:R-:W-:Y:S02]  /*0b50*/  ISETP.GT.U32.AND P1, PT, R15, 0x43efffff, PT ;  /* 0x43efffff0f00780c */ /* 0x000fe40003f24070 */
[----:B------:R-:W-:Y:S02]  /*0b60*/  ISETP.GT.U32.AND P2, PT, R6, 0x43efffff, PT ;  /* 0x43efffff0600780c */ /* 0x000fe40003f44070 */
        /* <DEDUP_REMOVED lines=10> */
.L_x_1731:
[----:B------:R-:W-:Y:S05]  /*0c10*/  BSYNC B0 ;  /* 0x0000000000007941 */ /* 0x000fea0003800000 */
.L_x_1730:
[----:B------:R-:W-:Y:S01]  /*0c20*/  BSSY B0, `(.L_x_1732) ;  /* 0x000000c000007945 */ /* 0x000fe20003800000 */
[----:B------:R-:W-:Y:S02]  /*0c30*/  LOP3.LUT R7, R7, R12, RZ, 0xfc, !PT ;  /* 0x0000000c07077212 */ /* 0x000fe400078efcff */
[----:B------:R-:W-:Y:S02]  /*0c40*/  LOP3.LUT R11, R5, 0x80000000, RZ, 0xc0, !PT ;  /* 0x80000000050b7812 */ /* 0x000fe400078ec0ff */
[----:B------:R-:W-:Y:S01]  /*0c50*/  SHF.R.U32.HI R9, RZ, 0x18, R9 ;  /* 0x00000018ff097819 */ /* 0x000fe20000011609 */
[----:B------:R-:W-:Y:S06]  /*0c60*/  @P1 BRA `(.L_x_1733) ;  /* 0x00000000001c1947 */ /* 0x000fec0003800000 */
[----:B------:R-:W-:-:S13]  /*0c70*/  ISETP.GE.U32.AND P0, PT, R15, 0x3c800000, PT ;  /* 0x3c8000000f00780c */ /* 0x000fda0003f06070 */
[----:B------:R-:W-:-:S04]  /*0c80*/  @P0 SHF.R.U32.HI R8, RZ, 0x14, R13 ;  /* 0x00000014ff080819 */ /* 0x000fc8000001160d */
[----:B------:R-:W-:-:S04]  /*0c90*/  @P0 LOP3.LUT R8, R8, 0x1, RZ, 0xc0, !PT ;  /* 0x0000000108080812 */ /* 0x000fc800078ec0ff */
[----:B------:R-:W-:Y:S01]  /*0ca0*/  @P0 IADD3 R10, R13, 0x407ffff, R8 ;  /* 0x0407ffff0d0a0810 */ /* 0x000fe20007ffe008 */
[----:B------:R-:W-:-:S03]  /*0cb0*/  @!P0 FADD.FTZ R8, R15, 16384 ;  /* 0x468000000f088421 */ /* 0x000fc60000010000 */
[----:B------:R-:W-:Y:S01]  /*0cc0*/  @P0 SHF.R.U32.HI R10, RZ, 0x14, R10 ;  /* 0x00000014ff0a0819 */ /* 0x000fe2000001160a */
[----:B------:R-:W-:-:S07]  /*0cd0*/  @!P0 VIADD R10, R8, 0xb9800000 ;  /* 0xb9800000080a8836 */ /* 0x000fce0000000000 */
.L_x_1733:
[----:B------:R-:W-:Y:S05]  /*0ce0*/  BSYNC B0 ;  /* 0x0000000000007941 */ /* 0x000fea0003800000 */
.L_x_1732:
        /* <DEDUP_REMOVED lines=12> */
.L_x_1735:
[----:B------:R-:W-:Y:S05]  /*0db0*/  BSYNC B0 ;  /* 0x0000000000007941 */ /* 0x000fea0003800000 */
.L_x_1734:
        /* <DEDUP_REMOVED lines=11> */
.L_x_1737:
[----:B------:R-:W-:Y:S05]  /*0e70*/  BSYNC B0 ;  /* 0x0000000000007941 */ /* 0x000fea0003800000 */
.L_x_1736:
        /* <DEDUP_REMOVED lines=19> */
.L_x_1739:
        /* <DEDUP_REMOVED lines=13> */
.L_x_7843:


//--------------------- .text._ZN2at6native55_GLOBAL__N__de093ff9_22_ForeachBinaryOpList_cu_a911ec4325multi_tensor_apply_kernelINS1_18TensorListMetadataILi2EEENS1_11CopyFunctorIN3c1013Float8_e4m3fnENS6_7complexIdEELi2ELi1ELi1EEEJNS0_4CopyIS7_S9_EEEEEvT_T0_DpT1_ --------------------------
	.section	.text._ZN2at6native55_GLOBAL__N__de093ff9_22_ForeachBinaryOpList_cu_a911ec4325multi_tensor_apply_kernelINS1_18TensorListMetadataILi2EEENS1_11CopyFunctorIN3c1013Float8_e4m3fnENS6_7complexIdEELi2ELi1ELi1EEEJNS0_4CopyIS7_S9_EEEEEvT_T0_DpT1_,"ax",@progbits
	.align	128
.text._ZN2at6native55_GLOBAL__N__de093ff9_22_ForeachBinaryOpList_cu_a911ec4325multi_tensor_apply_kernelINS1_18TensorListMetadataILi2EEENS1_11CopyFunctorIN3c1013Float8_e4m3fnENS6_7complexIdEELi2ELi1ELi1EEEJNS0_4CopyIS7_S9_EEEEEvT_T0_DpT1_:
        .type           _ZN2at6native55_GLOBAL__N__de093ff9_22_ForeachBinaryOpList_cu_a911ec4325multi_tensor_apply_kernelINS1_18TensorListMetadataILi2EEENS1_11CopyFunctorIN3c1013Float8_e4m3fnENS6_7complexIdEELi2ELi1ELi1EEEJNS0_4CopyIS7_S9_EEEEEvT_T0_DpT1_,@function
        .size           _ZN2at6native55_GLOBAL__N__de093ff9_22_ForeachBinaryOpList_cu_a911ec4325multi_tensor_apply_kernelINS1_18TensorListMetadataILi2EEENS1_11CopyFunctorIN3c1013Float8_e4m3fnENS6_7complexIdEELi2ELi1ELi1EEEJNS0_4CopyIS7_S9_EEEEEvT_T0_DpT1_,(.L_x_7844 - _ZN2at6native55_GLOBAL__N__de093ff9_22_ForeachBinaryOpList_cu_a911ec4325multi_tensor_apply_kernelINS1_18TensorListMetadataILi2EEENS1_11CopyFunctorIN3c1013Float8_e4m3fnENS6_7complexIdEELi2ELi1ELi1EEEJNS0_4CopyIS7_S9_EEEEEvT_T0_DpT1_)
        .other          _ZN2at6native55_GLOBAL__N__de093ff9_22_ForeachBinaryOpList_cu_a911ec4325multi_tensor_apply_kernelINS1_18TensorListMetadataILi2EEENS1_11CopyFunctorIN3c1013Float8_e4m3fnENS6_7complexIdEELi2ELi1ELi1EEEJNS0_4CopyIS7_S9_EEEEEvT_T0_DpT1_,@"STO_CUDA_ENTRY STV_DEFAULT"
_ZN2at6native55_GLOBAL__N__de093ff9_22_ForeachBinaryOpList_cu_a911ec4325multi_tensor_apply_kernelINS1_18TensorListMetadataILi2EEENS1_11CopyFunctorIN3c1013Float8_e4m3fnENS6_7complexIdEELi2ELi1ELi1EEEJNS0_4CopyIS7_S9_EEEEEvT_T0_DpT1_:
        /* <DEDUP_REMOVED lines=35> */
.L_x_1749:
[----:B0-----:R-:W-:Y:S01]  /*0230*/  IADD3 R7, P1, R0, R3, RZ ;  /* 0x0000000300077210 */ /* 0x001fe20007f3e0ff */
[----:B-1----:R-:W-:-:S03]  /*0240*/  IMAD R22, R2, 0x3, RZ ;  /* 0x0000000302167824 */ /* 0x002fc600078e02ff */
[C---:B------:R-:W-:Y:S01]  /*0250*/  ISETP.GE.U32.AND P0, PT, R7.reuse, 0x10000, PT ;  /* 0x000100000700780c */ /* 0x040fe20003f06070 */
[----:B------:R-:W-:Y:S01]  /*0260*/  IMAD.X R17, RZ, RZ, R5, P1 ;  /* 0x000000ffff117224 */ /* 0x000fe200008e0605 */
[----:B------:R-:W-:Y:S02]  /*0270*/  ISETP.LT.U32.AND P1, PT, R7, UR12, PT ;  /* 0x0000000c07007c0c */ /* 0x000fe4000bf21070 */
[CC--:B------:R-:W-:Y:S02]  /*0280*/  LEA R21, P5, R2.reuse, R7.reuse, 0x1 ;  /* 0x0000000702157211 */ /* 0x0c0fe400078a08ff */
[C---:B------:R-:W-:Y:S02]  /*0290*/  ISETP.GE.U32.AND.EX P0, PT, R17.reuse, RZ, PT, P0 ;  /* 0x000000ff1100720c */ /* 0x040fe40003f06100 */
[----:B------:R-:W-:Y:S01]  /*02a0*/  IADD3 R23, P2, R2, R7, RZ ;  /* 0x0000000702177210 */ /* 0x000fe20007f5e0ff */
[----:B------:R-:W-:Y:S01]  /*02b0*/  IMAD.X R6, RZ, RZ, R17, P5 ;  /* 0x000000ffff067224 */ /* 0x000fe200028e0611 */
[----:B------:R-:W-:-:S02]  /*02c0*/  ISETP.LT.AND.EX P0, PT, R17, UR6, !P0, P1 ;  /* 0x0000000611007c0c */ /* 0x000fc4000c701310 */
[----:B------:R-:W-:Y:S01]  /*02d0*/  ISETP.GE.U32.AND P4, PT, R23, 0x10000, PT ;  /* 0x000100001700780c */ /* 0x000fe20003f86070 */
[----:B------:R-:W-:Y:S01]  /*02e0*/  IMAD.X R4, RZ, RZ, R17, P2 ;  /* 0x000000ffff047224 */ /* 0x000fe200010e0611 */
[----:B------:R-:W-:Y:S02]  /*02f0*/  ISETP.GE.U32.AND P3, PT, R21, 0x10000, PT ;  /* 0x000100001500780c */ /* 0x000fe40003f66070 */
[----:B------:R-:W-:Y:S02]  /*0300*/  ISETP.LT.U32.AND P1, PT, R23, UR12, PT ;  /* 0x0000000c17007c0c */ /* 0x000fe4000bf21070 */
[----:B------:R-:W-:Y:S02]  /*0310*/  ISETP.GE.U32.AND.EX P4, PT, R4, RZ, PT, P4 ;  /* 0x000000ff0400720c */ /* 0x000fe40003f86140 */
[----:B------:R-:W-:Y:S02]  /*0320*/  ISETP.LT.U32.AND P2, PT, R21, UR12, PT ;  /* 0x0000000c15007c0c */ /* 0x000fe4000bf41070 */
[----:B------:R-:W-:-:S02]  /*0330*/  ISETP.GE.U32.AND.EX P3, PT, R6, RZ, PT, P3 ;  /* 0x000000ff0600720c */ /* 0x000fc40003f66130 */
[C---:B------:R-:W-:Y:S02]  /*0340*/  @P0 LEA R26, P5, R7.reuse, UR4, 0x4 ;  /* 0x00000004071a0c11 */ /* 0x040fe4000f8a20ff */
[----:B------:R-:W-:Y:S02]  /*0350*/  ISETP.LT.AND.EX P1, PT, R4, UR6, !P4, P1 ;  /* 0x0000000604007c0c */ /* 0x000fe4000e721310 */
[----:B------:R-:W-:Y:S02]  /*0360*/  @P0 LEA.HI.X R27, R7, UR5, R17, 0x4, P5 ;  /* 0x00000005071b0c11 */ /* 0x000fe4000a8f2411 */
[----:B------:R-:W-:-:S03]  /*0370*/  ISETP.LT.AND.EX P2, PT, R6, UR6, !P3, P2 ;  /* 0x0000000606007c0c */ /* 0x000fc6000df41320 */
[----:B------:R0:W2:Y:S01]  /*0380*/  @P0 LDG.E.64 R8, desc[UR10][R26.64] ;  /* 0x0000000a1a080981 */ /* 0x0000a2000c1e1b00 */
[----:B------:R-:W-:-:S04]  /*0390*/  IADD3 R22, P3, R22, R7, RZ ;  /* 0x0000000716167210 */ /* 0x000fc80007f7e0ff */
[C---:B------:R-:W-:Y:S01]  /*03a0*/  ISETP.GE.U32.AND P4, PT, R22.reuse, 0x10000, PT ;  /* 0x000100001600780c */ /* 0x040fe20003f86070 */
[----:B------:R-:W-:Y:S01]  /*03b0*/  IMAD.X R7, RZ, RZ, R17, P3 ;  /* 0x000000ffff077224 */ /* 0x000fe200018e0611 */
[----:B------:R-:W-:Y:S02]  /*03c0*/  @P1 LEA R24, P6, R23, UR4, 0x4 ;  /* 0x0000000417181c11 */ /* 0x000fe4000f8c20ff */
[----:B------:R-:W-:Y:S02]  /*03d0*/  ISETP.LT.U32.AND P3, PT, R22, UR12, PT ;  /* 0x0000000c16007c0c */ /* 0x000fe4000bf61070 */
[----:B------:R-:W-:Y:S02]  /*03e0*/  @P2 LEA R18, P5, R21, UR4, 0x4 ;  /* 0x0000000415122c11 */ /* 0x000fe4000f8a20ff */
[----:B------:R-:W-:Y:S02]  /*03f0*/  @P1 LEA.HI.X R25, R23, UR5, R4, 0x4, P6 ;  /* 0x0000000517191c11 */ /* 0x000fe4000b0f2404 */
[----:B------:R-:W-:-:S02]  /*0400*/  @P2 LEA.HI.X R19, R21, UR5, R6, 0x4, P5 ;  /* 0x0000000515132c11 */ /* 0x000fc4000a8f2406 */
[C---:B------:R-:W-:Y:S01]  /*0410*/  ISETP.GE.U32.AND.EX P4, PT, R7.reuse, RZ, PT, P4 ;  /* 0x000000ff0700720c */ /* 0x040fe20003f86140 */
[----:B------:R1:W3:Y:S03]  /*0420*/  @P1 LDG.E.64 R10, desc[UR10][R24.64] ;  /* 0x0000000a180a1981 */ /* 0x0002e6000c1e1b00 */
[----:B------:R-:W-:Y:S01]  /*0430*/  ISETP.LT.AND.EX P3, PT, R7, UR6, !P4, P3 ;  /* 0x0000000607007c0c */ /* 0x000fe2000e761330 */
[----:B------:R-:W4:Y:S01]  /*0440*/  @P2 LDG.E.64 R12, desc[UR10][R18.64] ;  /* 0x0000000a120c2981 */ /* 0x000f22000c1e1b00 */
[----:B------:R-:W-:Y:S01]  /*0450*/  UMOV UR14, 0xf0000000 ;  /* 0xf0000000000e7882 */ /* 0x000fe20000000000 */
[----:B------:R-:W-:-:S10]  /*0460*/  UMOV UR15, 0x380fffff ;  /* 0x380fffff000f7882 */ /* 0x000fd40000000000 */
[----:B0-----:R-:W-:-:S04]  /*0470*/  @P3 LEA R26, P4, R22, UR4, 0x4 ;  /* 0x00000004161a3c11 */ /* 0x001fc8000f8820ff */
[----:B------:R-:W-:Y:S01]  /*0480*/  @P3 LEA.HI.X R27, R22, UR5, R7, 0x4, P4 ;  /* 0x00000005161b3c11 */ /* 0x000fe2000a0f2407 */
[----:B------:R-:W-:Y:S01]  /*0490*/  BSSY B0, `(.L_x_1741) ;  /* 0x0000015000007945 */ /* 0x000fe20003800000 */
[----:B-1----:R-:W-:-:S03]  /*04a0*/  IMAD.MOV.U32 R25, RZ, RZ, 0x7f ;  /* 0x0000007fff197424 */ /* 0x002fc600078e00ff */
[----:B------:R0:W5:Y:S02]  /*04b0*/  @P3 LDG.E.64 R14, desc[UR10][R26.64] ;  /* 0x0000000a1a0e3981 */ /* 0x000164000c1e1b00 */
[----:B0-----:R-:W-:Y:S01]  /*04c0*/  IMAD.MOV.U32 R27, RZ, RZ, 0x7f ;  /* 0x0000007fff1b7424 */ /* 0x001fe200078e00ff */
[----:B--2---:R-:W0:Y:S01]  /*04d0*/  F2F.F32.F64 R20, R8 ;  /* 0x0000000800147310 */ /* 0x004e220000301000 */
[----:B------:R-:W-:-:S14]  /*04e0*/  DSETP.GEU.AND P4, PT, |R8|, UR14, PT ;  /* 0x0000000e08007e2a */ /* 0x000fdc000bf8e200 */
[----:B0-----:R-:W-:-:S05]  /*04f0*/  @!P4 FMUL R20, R20, 1.175494350822287508e-38 ;  /* 0x008000001414c820 */ /* 0x001fca0000400000 */
[----:B------:R-:W-:Y:S01]  /*0500*/  LOP3.LUT R24, R20, 0x7fffffff, RZ, 0xc0, !PT ;  /* 0x7fffffff14187812 */ /* 0x000fe200078ec0ff */
[----:B---3--:R0:W1:Y:S03]  /*0510*/  F2F.F32.F64 R16, R10 ;  /* 0x0000000a00107310 */ /* 0x0080660000301000 */
[----:B------:R-:W-:-:S05]  /*0520*/  ISETP.GT.U32.AND P6, PT, R24, 0x43efffff, PT ;  /* 0x43efffff1800780c */ /* 0x000fca0003fc4070 */
[----:B----4-:R0:W2:Y:S01]  /*0530*/  F2F.F32.F64 R18, R12 ;  /* 0x0000000c00127310 */ /* 0x0100a20000301000 */
[----:B------:R-:W-:Y:S02]  /*0540*/  DSETP.GEU.AND P4, PT, |R10|, UR14, PT ;  /* 0x0000000e0a007e2a */ /* 0x000fe4000bf8e200 */
[----:B------:R-:W-:-:S05]  /*0550*/  DSETP.GEU.AND P5, PT, |R12|, UR14, PT ;  /* 0x0000000e0c007e2a */ /* 0x000fca000bfae200 */
[----:B-1----:R-:W-:Y:S09]  /*0560*/  @P6 BRA `(.L_x_1742) ;  /* 0x00000000001c6947 */ /* 0x002ff20003800000 */
[----:B------:R-:W-:-:S13]  /*0570*/  ISETP.GE.U32.AND P6, PT, R24, 0x3c800000, PT ;  /* 0x3c8000001800780c */ /* 0x000fda0003fc6070 */
[----:B------:R-:W-:-:S04]  /*0580*/  @P6 SHF.R.U32.HI R19, RZ, 0x14, R20 ;  /* 0x00000014ff136819 */ /* 0x000fc80000011614 */
[----:B------:R-:W-:-:S04]  /*0590*/  @P6 LOP3.LUT R19, R19, 0x1, RZ, 0xc0, !PT ;  /* 0x0000000113136812 */ /* 0x000fc800078ec0ff */
[----:B------:R-:W-:Y:S01]  /*05a0*/  @P6 IADD3 R25, R20, 0x407ffff, R19 ;  /* 0x0407ffff14196810 */ /* 0x000fe20007ffe013 */
[----:B------:R-:W-:-:S03]  /*05b0*/  @!P6 FADD.FTZ R19, R24, 16384 ;  /* 0x468000001813e421 */ /* 0x000fc60000010000 */
[----:B------:R-:W-:Y:S01]  /*05c0*/  @P6 SHF.R.U32.HI R25, RZ, 0x14, R25 ;  /* 0x00000014ff196819 */ /* 0x000fe20000011619 */
[----:B------:R-:W-:-:S07]  /*05d0*/  @!P6 VIADD R25, R19, 0xb9800000 ;  /* 0xb98000001319e836 */ /* 0x000fce0000000000 */
.L_x_1742:
[----:B------:R-:W-:Y:S05]  /*05e0*/  BSYNC B0 ;  /* 0x0000000000007941 */ /* 0x000fea0003800000 */
.L_x_1741:
[----:B------:R-:W-:Y:S01]  /*05f0*/  @!P4 FMUL R16, R16, 1.175494350822287508e-38 ;  /* 0x008000001010c820 */ /* 0x000fe20000400000 */
[----:B------:R-:W-:Y:S01]  /*0600*/  LOP3.LUT R20, R20, 0x80000000, RZ, 0xc0, !PT ;  /* 0x8000000014147812 */ /* 0x000fe200078ec0ff */
[----:B-----5:R1:W3:Y:S01]  /*0610*/  F2F.F32.F64 R19, R14 ;  /* 0x0000000e00137310 */ /* 0x0202e20000301000 */
[----:B--2---:R-:W-:Y:S01]  /*0620*/  @!P5 FMUL R18, R18, 1.175494350822287508e-38 ;  /* 0x008000001212d820 */ /* 0x004fe20000400000 */
[----:B------:R-:W-:Y:S01]  /*0630*/  BSSY B0, `(.L_x_1743) ;  /* 0x0000010000007945 */ /* 0x000fe20003800000 */
[----:B------:R-:W-:Y:S01]  /*0640*/  LOP3.LUT R26, R16, 0x7fffffff, RZ, 0xc0, !PT ;  /* 0x7fffffff101a7812 */ /* 0x000fe200078ec0ff */
[----:B------:R-:W-:Y:S01]  /*0650*/  DSETP.GEU.AND P4, PT, |R14|, UR14, PT ;  /* 0x0000000e0e007e2a */ /* 0x000fe2000bf8e200 */
[----:B------:R-:W-:Y:S02]  /*0660*/  SHF.R.U32.HI R20, RZ, 0x18, R20 ;  /* 0x00000018ff147819 */ /* 0x000fe40000011614 */
[----:B------:R-:W-:Y:S02]  /*0670*/  ISETP.GT.U32.AND P6, PT, R26, 0x43efffff, PT ;  /* 0x43efffff1a00780c */ /* 0x000fe40003fc4070 */
[----:B------:R-:W-:-:S02]  /*0680*/  LOP3.LUT R25, R25, R20, RZ, 0xfc, !PT ;  /* 0x0000001419197212 */ /* 0x000fc400078efcff */
[----:B------:R-:W-:-:S04]  /*0690*/  LOP3.LUT R20, R18, 0x7fffffff, RZ, 0xc0, !PT ;  /* 0x7fffffff12147812 */ /* 0x000fc800078ec0ff */
[----:B------:R-:W-:-:S05]  /*06a0*/  ISETP.GT.U32.AND P5, PT, R20, 0x43efffff, PT ;  /* 0x43efffff1400780c */ /* 0x000fca0003fa4070 */
[----:B-1-3--:R-:W-:Y:S08]  /*06b0*/  @P6 BRA `(.L_x_1744) ;  /* 0x00000000001c6947 */ /* 0x00aff00003800000 */
[----:B------:R-:W-:-:S13]  /*06c0*/  ISETP.GE.U32.AND P6, PT, R26, 0x3c800000, PT ;  /* 0x3c8000001a00780c */ /* 0x000fda0003fc6070 */
[----:B------:R-:W-:-:S04]  /*06d0*/  @P6 SHF.R.U32.HI R24, RZ, 0x14, R16 ;  /* 0x00000014ff186819 */ /* 0x000fc80000011610 */
[----:B------:R-:W-:Y:S01]  /*06e0*/  @P6 LOP3.LUT R27, R24, 0x1, RZ, 0xc0, !PT ;  /* 0x00000001181b6812 */ /* 0x000fe200078ec0ff */
[----:B------:R-:W-:-:S03]  /*06f0*/  @!P6 FADD.FTZ R24, R26, 16384 ;  /* 0x468000001a18e421 */ /* 0x000fc60000010000 */
[----:B------:R-:W-:-:S04]  /*0700*/  @P6 IADD3 R27, R16, 0x407ffff, R27 ;  /* 0x0407ffff101b6810 */ /* 0x000fc80007ffe01b */
[----:B------:R-:W-:Y:S01]  /*0710*/  @P6 SHF.R.U32.HI R27, RZ, 0x14, R27 ;  /* 0x00000014ff1b6819 */ /* 0x000fe2000001161b */
[----:B------:R-:W-:-:S07]  /*0720*/  @!P6 VIADD R27, R24, 0xb9800000 ;  /* 0xb9800000181be836 */ /* 0x000fce0000000000 */
.L_x_1744:
[----:B------:R-:W-:Y:S05]  /*0730*/  BSYNC B0 ;  /* 0x0000000000007941 */ /* 0x000fea0003800000 */
.L_x_1743:
        /* <DEDUP_REMOVED lines=10> */
.L_x_1746:
[----:B------:R-:W-:Y:S05]  /*07e0*/  BSYNC B0 ;  /* 0x0000000000007941 */ /* 0x000fea0003800000 */
.L_x_1745:
[----:B------:R-:W-:Y:S01]  /*07f0*/  @!P4 FMUL R19, R19, 1.175494350822287508e-38 ;  /* 0x008000001313c820 */ /* 0x000fe20000400000 */
[----:B------:R-:W-:Y:S01]  /*0800*/  LOP3.LUT R20, R16, 0x80000000, RZ, 0xc0, !PT ;  /* 0x8000000010147812 */ /* 0x000fe200078ec0ff */
[----:B------:R-:W-:Y:S01]  /*0810*/  BSSY B0, `(.L_x_1747) ;  /* 0x0000011000007945 */ /* 0x000fe20003800000 */
[----:B------:R-:W-:Y:S01]  /*0820*/  LOP3.LUT R18, R18, 0x80000000, RZ, 0xc0, !PT ;  /* 0x8000000012127812 */ /* 0x000fe200078ec0ff */
[----:B------:R-:W-:Y:S01]  /*0830*/  IMAD.MOV.U32 R24, RZ, RZ, 0x7f ;  /* 0x0000007fff187424 */ /* 0x000fe200078e00ff */
[----:B------:R-:W-:Y:S02]  /*0840*/  LOP3.LUT R16, R19, 0x7fffffff, RZ, 0xc0, !PT ;  /* 0x7fffffff13107812 */ /* 0x000fe400078ec0ff */
[----:B------:R-:W-:Y:S02]  /*0850*/  SHF.R.U32.HI R20, RZ, 0x18, R20 ;  /* 0x00000018ff147819 */ /* 0x000fe40000011614 */
[----:B------:R-:W-:Y:S02]  /*0860*/  ISETP.GT.U32.AND P4, PT, R16, 0x43efffff, PT ;  /* 0x43efffff1000780c */ /* 0x000fe40003f84070 */
[----:B------:R-:W-:-:S02]  /*0870*/  SHF.R.U32.HI R18, RZ, 0x18, R18 ;  /* 0x00000018ff127819 */ /* 0x000fc40000011612 */
[----:B------:R-:W-:Y:S02]  /*0880*/  LOP3.LUT R27, R27, R20, RZ, 0xfc, !PT ;  /* 0x000000141b1b7212 */ /* 0x000fe400078efcff */
        /* <DEDUP_REMOVED lines=9> */
.L_x_1748:
[----:B------:R-:W-:Y:S05]  /*0920*/  BSYNC B0 ;  /* 0x0000000000007941 */ /* 0x000fea0003800000 */
.L_x_1747:
[----:B------:R-:W-:Y:S01]  /*0930*/  IMAD.IADD R16, R0, 0x1, R3 ;  /* 0x0000000100107824 */ /* 0x000fe200078e0203 */
[----:B------:R-:W-:Y:S02]  /*0940*/  @P3 LOP3.LUT R19, R19, 0x80000000, RZ, 0xc0, !PT ;  /* 0x8000000013133812 */ /* 0x000fe400078ec0ff */
[----:B------:R-:W-:Y:S02]  /*0950*/  @P1 IADD3 R18, P5, R23, UR13, RZ ;  /* 0x0000000d17121c10 */ /* 0x000fe4000ffbe0ff */
[----:B------:R-:W-:Y:S02]  /*0960*/  @P3 SHF.R.U32.HI R19, RZ, 0x18, R19 ;  /* 0x00000018ff133819 */ /* 0x000fe40000011613 */
[----:B------:R-:W-:Y:S02]  /*0970*/  @P0 IADD3 R16, P6, R16, UR13, RZ ;  /* 0x0000000d10100c10 */ /* 0x000fe4000ffde0ff */
[----:B------:R-:W-:Y:S02]  /*0980*/  @P3 LOP3.LUT R24, R24, R19, RZ, 0xfc, !PT ;  /* 0x0000001318183212 */ /* 0x000fe400078efcff */
[----:B------:R-:W-:-:S02]  /*0990*/  @P2 IADD3 R20, P4, R21, UR13, RZ ;  /* 0x0000000d15142c10 */ /* 0x000fc4000ff9e0ff */
[----:B------:R-:W-:Y:S02]  /*09a0*/  @P0 IADD3.X R17, R17, UR8, RZ, P6, !PT ;  /* 0x0000000811110c10 */ /* 0x000fe4000b7fe4ff */
[----:B------:R-:W-:Y:S02]  /*09b0*/  @P3 IADD3 R22, P6, R22, UR13, RZ ;  /* 0x0000000d16163c10 */ /* 0x000fe4000ffde0ff */
[----:B------:R-:W-:Y:S01]  /*09c0*/  @P1 IADD3.X R19, R4, UR8, RZ, P5, !PT ;  /* 0x0000000804131c10 */ /* 0x000fe2000affe4ff */
[----:B------:R-:W-:Y:S01]  /*09d0*/  IMAD.MOV.U32 R4, RZ, RZ, R3 ;  /* 0x000000ffff047224 */ /* 0x000fe200078e0003 */
[----:B------:R-:W-:Y:S01]  /*09e0*/  @P2 IADD3.X R21, R6, UR8, RZ, P4, !PT ;  /* 0x0000000806152c10 */ /* 0x000fe2000a7fe4ff */
[----:B------:R2:W-:Y:S01]  /*09f0*/  @P0 STG.E.U8 desc[UR10][R16.64], R25 ;  /* 0x0000001910000986 */ /* 0x0005e2000c10110a */
[----:B------:R-:W-:Y:S01]  /*0a00*/  @P3 IADD3.X R23, R7, UR8, RZ, P6, !PT ;  /* 0x0000000807173c10 */ /* 0x000fe2000b7fe4ff */
[----:B------:R-:W-:Y:S02]  /*0a10*/  IMAD.WIDE.U32 R4, R2, 0x4, R4 ;  /* 0x0000000402047825 */ /* 0x000fe400078e0004 */
[----:B------:R2:W-:Y:S02]  /*0a20*/  @P1 STG.E.U8 desc[UR10][R18.64], R27 ;  /* 0x0000001b12001986 */ /* 0x0005e4000c10110a */
[----:B------:R-:W-:Y:S01]  /*0a30*/  IMAD.MOV.U32 R3, RZ, RZ, R4 ;  /* 0x000000ffff037224 */ /* 0x000fe200078e0004 */
[C---:B------:R-:W-:Y:S01]  /*0a40*/  ISETP.GE.U32.AND P0, PT, R4.reuse, 0x10000, PT ;  /* 0x000100000400780c */ /* 0x040fe20003f06070 */
[----:B------:R2:W-:Y:S01]  /*0a50*/  @P2 STG.E.U8 desc[UR10][R20.64], R29 ;  /* 0x0000001d14002986 */ /* 0x0005e2000c10110a */
[----:B------:R-:W-:-:S02]  /*0a60*/  ISETP.LT.U32.AND P1, PT, R4, UR12, PT ;  /* 0x0000000c04007c0c */ /* 0x000fc4000bf21070 */
[C---:B------:R-:W-:Y:S01]  /*0a70*/  ISETP.GE.U32.AND.EX P0, PT, R5.reuse, RZ, PT, P0 ;  /* 0x000000ff0500720c */ /* 0x040fe20003f06100 */
[----:B------:R2:W-:Y:S01]  /*0a80*/  @P3 STG.E.U8 desc[UR10][R22.64], R24 ;  /* 0x0000001816003986 */ /* 0x0005e2000c10110a */
[----:B------:R-:W-:-:S13]  /*0a90*/  ISETP.LT.AND.EX P1, PT, R5, UR6, PT, P1 ;  /* 0x0000000605007c0c */ /* 0x000fda000bf21310 */
[----:B--2---:R-:W-:Y:S05]  /*0aa0*/  @!P0 BRA P1, `(.L_x_1749) ;  /* 0xfffffff400e08947 */ /* 0x004fea000083ffff */
[----:B------:R-:W-:Y:S05]  /*0ab0*/  EXIT ;  /* 0x000000000000794d */ /* 0x000fea0003800000 */
.L_x_1740:
        /* <DEDUP_REMOVED lines=8> */
.L_x_1758:
[----:B------:R-:W-:-:S04]  /*0b40*/  LEA R6, P0, R0, UR4, 0x6 ;  /* 0x0000000400067c11 */ /* 0x000fc8000f8030ff */
[----:B------:R-:W-:-:S05]  /*0b50*/  LEA.HI.X R7, R0, UR5, R3, 0x6, P0 ;  /* 0x0000000500077c11 */ /* 0x000fca00080f3403 */
[----:B------:R-:W2:Y:S04]  /*0b60*/  LDG.E.64 R8, desc[UR10][R6.64] ;  /* 0x0000000a06087981 */ /* 0x000ea8000c1e1b00 */
[----:B------:R-:W3:Y:S04]  /*0b70*/  LDG.E.64 R10, desc[UR10][R6.64+0x10] ;  /* 0x0000100a060a7981 */ /* 0x000ee8000c1e1b00 */
[----:B------:R-:W4:Y:S04]  /*0b80*/  LDG.E.64 R12, desc[UR10][R6.64+0x20] ;  /* 0x0000200a060c7981 */ /* 0x000f28000c1e1b00 */
[----:B------:R-:W5:Y:S01]  /*0b90*/  LDG.E.64 R14, desc[UR10][R6.64+0x30] ;  /* 0x0000300a060e7981 */ /* 0x000f62000c1e1b00 */
[----:B------:R-:W-:Y:S01]  /*0ba0*/  IMAD.MOV.U32 R16, RZ, RZ, -0x10000000 ;  /* 0xf0000000ff107424 */ /* 0x000fe200078e00ff */
[----:B------:R-:W-:Y:S01]  /*0bb0*/  BSSY B0, `(.L_x_1750) ;  /* 0x0000023000007945 */ /* 0x000fe20003800000 */
[----:B------:R-:W-:Y:S01]  /*0bc0*/  IMAD.MOV.U32 R17, RZ, RZ, 0x380fffff ;  /* 0x380fffffff117424 */ /* 0x000fe200078e00ff */
[----:B--2---:R0:W1:Y:S05]  /*0bd0*/  F2F.F32.F64 R18, R8 ;  /* 0x0000000800127310 */ /* 0x00406a0000301000 */
[----:B------:R-:W-:-:S02]  /*0be0*/  DSETP.GEU.AND P0, PT, |R8|, R16, PT ;  /* 0x000000100800722a */ /* 0x000fc40003f0e200 */
[--C-:B---3--:R-:W-:Y:S01]  /*0bf0*/  DSETP.GEU.AND P1, PT, |R10|, R16.reuse, PT ;  /* 0x000000100a00722a */ /* 0x108fe20003f2e200 */
[----:B------:R2:W3:Y:S01]  /*0c00*/  F2F.F32.F64 R4, R10 ;  /* 0x0000000a00047310 */ /* 0x0004e20000301000 */
[--C-:B----4-:R-:W-:Y:S01]  /*0c10*/  DSETP.GEU.AND P2, PT, |R12|, R16.reuse, PT ;  /* 0x000000100c00722a */ /* 0x110fe20003f4e200 */
[----:B0-----:R-:W-:Y:S01]  /*0c20*/  IMAD.MOV.U32 R9, RZ, RZ, 0x7f ;  /* 0x0000007fff097424 */ /* 0x001fe200078e00ff */
[----:B-----5:R-:W-:-:S08]  /*0c30*/  DSETP.GEU.AND P3, PT, |R14|, R16, PT ;  /* 0x000000100e00722a */ /* 0x020fd00003f6e200 */
[----:B-1----:R-:W-:Y:S01]  /*0c40*/  @!P0 FMUL R18, R18, 1.175494350822287508e-38 ;  /* 0x0080000012128820 */ /* 0x002fe20000400000 */
[----:B------:R0:W1:Y:S04]  /*0c50*/  F2F.F32.F64 R2, R12 ;  /* 0x0000000c00027310 */ /* 0x0000680000301000 */
[C---:B--2---:R-:W-:Y:S02]  /*0c60*/  LOP3.LUT R10, R18.reuse, 0x7fffffff, RZ, 0xc0, !PT ;  /* 0x7fffffff120a7812 */ /* 0x044fe400078ec0ff */
[----:B------:R-:W-:Y:S01]  /*0c70*/  LOP3.LUT R8, R18, 0x80000000, RZ, 0xc0, !PT ;  /* 0x8000000012087812 */ /* 0x000fe200078ec0ff */
[----:B---3--:R-:W-:Y:S01]  /*0c80*/  @!P1 FMUL R4, R4, 1.175494350822287508e-38 ;  /* 0x0080000004049820 */ /* 0x008fe20000400000 */
[----:B------:R-:W2:Y:S01]  /*0c90*/  F2F.F32.F64 R5, R14 ;  /* 0x0000000e00057310 */ /* 0x000ea20000301000 */
[----:B------:R-:W-:-:S02]  /*0ca0*/  ISETP.GT.U32.AND P0, PT, R10, 0x43efffff, PT ;  /* 0x43efffff0a00780c */ /* 0x000fc40003f04070 */
[----:B0-----:R-:W-:Y:S01]  /*0cb0*/  SHF.R.U32.HI R13, RZ, 0x18, R8 ;  /* 0x00000018ff0d7819 */ /* 0x001fe20000011608 */
[----:B------:R-:W-:Y:S01]  /*0cc0*/  IMAD.MOV.U32 R8, RZ, RZ, 0x7f ;  /* 0x0000007fff087424 */ /* 0x000fe200078e00ff */
[----:B------:R-:W-:Y:S01]  /*0cd0*/  LOP3.LUT R16, R4, 0x7fffffff, RZ, 0xc0, !PT ;  /* 0x7fffffff04107812 */ /* 0x000fe200078ec0ff */
[----:B-1----:R-:W-:Y:S01]  /*0ce0*/  @!P2 FMUL R2, R2, 1.175494350822287508e-38 ;  /* 0x008000000202a820 */ /* 0x002fe20000400000 */
[----:B------:R-:W-:Y:S02]  /*0cf0*/  LOP3.LUT R12, R4, 0x80000000, RZ, 0xc0, !PT ;  /* 0x80000000040c7812 */ /* 0x000fe400078ec0ff */
[----:B------:R-:W-:Y:S02]  /*0d00*/  ISETP.GT.U32.AND P1, PT, R16, 0x43efffff, PT ;  /* 0x43efffff1000780c */ /* 0x000fe40003f24070 */
[----:B------:R-:W-:Y:S01]  /*0d10*/  LOP3.LUT R7, R2, 0x7fffffff, RZ, 0xc0, !PT ;  /* 0x7fffffff02077812 */ /* 0x000fe200078ec0ff */
[----:B--2---:R-:W-:-:S03]  /*0d20*/  @!P3 FMUL R5, R5, 1.175494350822287508e-38 ;  /* 0x008000000505b820 */ /* 0x004fc60000400000 */
[----:B------:R-:W-:Y:S02]  /*0d30*/  ISETP.GT.U32.AND P2, PT, R7, 0x43efffff, PT ;  /* 0x43efffff0700780c */ /* 0x000fe40003f44070 */
[----:B------:R-:W-:-:S04]  /*0d40*/  LOP3.LUT R6, R5, 0x7fffffff, RZ, 0xc0, !PT ;  /* 0x7fffffff05067812 */ /* 0x000fc800078ec0ff */
        /* <DEDUP_REMOVED lines=9> */
.L_x_1751:
[----:B------:R-:W-:Y:S05]  /*0de0*/  BSYNC B0 ;  /* 0x0000000000007941 */ /* 0x000fea0003800000 */
.L_x_1750:
        /* <DEDUP_REMOVED lines=12> */
.L_x_1753:
[----:B------:R-:W-:Y:S05]  /*0eb0*/  BSYNC B0 ;  /* 0x0000000000007941 */ /* 0x000fea0003800000 */
.L_x_1752:
        /* <DEDUP_REMOVED lines=12> */
.L_x_1755:
[----:B------:R-:W-:Y:S05]  /*0f80*/  BSYNC B0 ;  /* 0x0000000000007941 */ /* 0x000fea0003800000 */
.L_x_1754:
        /* <DEDUP_REMOVED lines=11> */
.L_x_1757:
[----:B------:R-:W-:Y:S05]  /*1040*/  BSYNC B0 ;  /* 0x0000000000007941 */ /* 0x000fea0003800000 */
.L_x_1756:
        /* <DEDUP_REMOVED lines=19> */
.L_x_1759:
        /* <DEDUP_REMOVED lines=16> */
.L_x_7844:


//--------------------- .text._ZN2at6native55_GLOBAL__N__de093ff9_22_ForeachBinaryOpList_cu_a911ec4325multi_tensor_apply_kernelINS1_18TensorListMetadataILi2EEENS1_11CopyFunctorIN3c1013Float8_e4m3fnEfLi2ELi1ELi1EEEJNS0_4CopyIS7_fEEEEEvT_T0_DpT1_ --------------------------
	.section	.text._ZN2at6native55_GLOBAL__N__de093ff9_22_ForeachBinaryOpList_cu_a911ec4325multi_tensor_apply_kernelINS1_18TensorListMetadataILi2EEENS1_11CopyFunctorIN3c1013Float8_e4m3fnEfLi2ELi1ELi1EEEJNS0_4CopyIS7_fEEEEEvT_T0_DpT1_,"ax",@progbits
	.align	128
.text._ZN2at6native55_GLOBAL__N__de093ff9_22_ForeachBinaryOpList_cu_a911ec4325multi_tensor_apply_kernelINS1_18TensorListMetadataILi2EEENS1_11CopyFunctorIN3c1013Float8_e4m3fnEfLi2ELi1ELi1EEEJNS0_4CopyIS7_fEEEEEvT_T0_DpT1_:
        .type           _ZN2at6native55_GLOBAL__N__de093ff9_22_ForeachBinaryOpList_cu_a911ec4325multi_tensor_apply_kernelINS1_18TensorListMetadataILi2EEENS1_11CopyFunctorIN3c1013Float8_e4m3fnEfLi2ELi1ELi1EEEJNS0_4CopyIS7_fEEEEEvT_T0_DpT1_,@function
        .size           _ZN2at6native55_GLOBAL__N__de093ff9_22_ForeachBinaryOpList_cu_a911ec4325multi_tensor_apply_kernelINS1_18TensorListMetadataILi2EEENS1_11CopyFunctorIN3c1013Float8_e4m3fnEfLi2ELi1ELi1EEEJNS0_4CopyIS7_fEEEEEvT_T0_DpT1_,(.L_x_7845 - _ZN2at6native55_GLOBAL__N__de093ff9_22_ForeachBinaryOpList_cu_a911ec4325multi_tensor_apply_kernelINS1_18TensorListMetadataILi2EEENS1_11CopyFunctorIN3c1013Float8_e4m3fnEfLi2ELi1ELi1EEEJNS0_4CopyIS7_fEEEEEvT_T0_DpT1_)
        .other          _ZN2at6native55_GLOBAL__N__de093ff9_22_ForeachBinaryOpList_cu_a911ec4325multi_tensor_apply_kernelINS1_18TensorListMetadataILi2EEENS1_11CopyFunctorIN3c1013Float8_e4m3fnEfLi2ELi1ELi1EEEJNS0_4CopyIS7_fEEEEEvT_T0_DpT1_,@"STO_CUDA_ENTRY STV_DEFAULT"
_ZN2at6native55_GLOBAL__N__de093ff9_22_ForeachBinaryOpList_cu_a911ec4325multi_tensor_apply_kernelINS1_18TensorListMetadataILi2EEENS1_11CopyFunctorIN3c1013Float8_e4m3fnEfLi2ELi1ELi1EEEJNS0_4CopyIS7_fEEEEEvT_T0_DpT1_:
        /* <DEDUP_REMOVED lines=30> */
.L_x_1769:
        /* <DEDUP_REMOVED lines=53> */
.L_x_1762:
[----:B------:R-:W-:Y:S05]  /*0530*/  BSYNC B0 ;  /* 0x0000000000007941 */ /* 0x000fea0003800000 */
.L_x_1761:
[----:B------:R-:W-:Y:S01]  /*0540*/  ISETP.GT.U32.AND P6, PT, R28, 0x43efffff, PT ;  /* 0x43efffff1c00780c */ /* 0x000fe20003fc4070 */
[----:B------:R-:W-:Y:S01]  /*0550*/  BSSY B0, `(.L_x_1763) ;  /* 0x000000b000007945 */ /* 0x000fe20003800000 */
[----:B------:R-:W-:Y:S02]  /*0560*/  ISETP.GT.U32.AND P4, PT, R24, 0x43efffff, PT ;  /* 0x43efffff1800780c */ /* 0x000fe40003f84070 */
[----:B------:R-:W-:-:S09]  /*0570*/  ISETP.GT.U32.AND P5, PT, R8, 0x43efffff, PT ;  /* 0x43efffff0800780c */ /* 0x000fd20003fa4070 */
        /* <DEDUP_REMOVED lines=8> */
.L_x_1764:
[----:B------:R-:W-:Y:S05]  /*0600*/  BSYNC B0 ;  /* 0x0000000000007941 */ /* 0x000fea0003800000 */
.L_x_1763:
        /* <DEDUP_REMOVED lines=10> */
.L_x_1766:
[----:B------:R-:W-:Y:S05]  /*06b0*/  BSYNC B0 ;  /* 0x0000000000007941 */ /* 0x000fea0003800000 */
.L_x_1765:
        /* <DEDUP_REMOVED lines=10> */
.L_x_1768:
[----:B------:R-:W-:Y:S05]  /*0760*/  BSYNC B0 ;  /* 0x0000000000007941 */ /* 0x000fea0003800000 */
.L_x_1767:
[----:B------:R-:W-:Y:S01]  /*0770*/  @P0 LOP3.LUT R3, R16, 0x80000000, RZ, 0xc0, !PT ;  /* 0x8000000010030812 */ /* 0x000fe200078ec0ff */
[----:B------:R-:W-:Y:S01]  /*0780*/  IMAD.WIDE.U32 R10, R0, 0x4, R10 ;  /* 0x00000004000a7825 */ /* 0x000fe200078e000a */
[----:B------:R-:W-:Y:S02]  /*0790*/  @P2 LOP3.LUT R7, R18, 0x80000000, RZ, 0xc0, !PT ;  /* 0x8000000012072812 */ /* 0x000fe400078ec0ff */
[----:B------:R-:W-:Y:S02]  /*07a0*/  @P1 LOP3.LUT R6, R17, 0x80000000, RZ, 0xc0, !PT ;  /* 0x8000000011061812 */ /* 0x000fe400078ec0ff */
[----:B------:R-:W-:Y:S02]  /*07b0*/  @P0 SHF.R.U32.HI R4, RZ, 0x18, R3 ;  /* 0x00000018ff040819 */ /* 0x000fe40000011603 */
[----:B------:R-:W-:Y:S02]  /*07c0*/  @P2 SHF.R.U32.HI R7, RZ, 0x18, R7 ;  /* 0x00000018ff072819 */ /* 0x000fe40000011607 */
[----:B------:R-:W-:-:S02]  /*07d0*/  @P3 LOP3.LUT R3, R19, 0x80000000, RZ, 0xc0, !PT ;  /* 0x8000000013033812 */ /* 0x000fc400078ec0ff */
[----:B------:R-:W-:Y:S02]  /*07e0*/  @P1 SHF.R.U32.HI R6, RZ, 0x18, R6 ;  /* 0x00000018ff061819 */ /* 0x000fe40000011606 */
[----:B------:R-:W-:Y:S02]  /*07f0*/  @P2 LOP3.LUT R24, R2, R7, RZ, 0xfc, !PT ;  /* 0x0000000702182212 */ /* 0x000fe400078efcff */
[----:B------:R-:W-:Y:S02]  /*0800*/  @P0 IADD3 R2, P6, R25, UR13, RZ ;  /* 0x0000000d19020c10 */ /* 0x000fe4000ffde0ff */
[----:B------:R-:W-:Y:S02]  /*0810*/  @P3 SHF.R.U32.HI R8, RZ, 0x18, R3 ;  /* 0x00000018ff083819 */ /* 0x000fe40000011603 */
[----:B------:R-:W-:Y:S02]  /*0820*/  @P0 LOP3.LUT R27, R27, R4, RZ, 0xfc, !PT ;  /* 0x000000041b1b0212 */ /* 0x000fe400078efcff */
[----:B------:R-:W-:-:S02]  /*0830*/  @P1 LOP3.LUT R29, R9, R6, RZ, 0xfc, !PT ;  /* 0x00000006091d1212 */ /* 0x000fc400078efcff */
[----:B------:R-:W-:Y:S02]  /*0840*/  @P1 IADD3 R4, P5, R23, UR13, RZ ;  /* 0x0000000d17041c10 */ /* 0x000fe4000ffbe0ff */
[----:B------:R-:W-:Y:S02]  /*0850*/  @P2 IADD3 R6, P4, R21, UR13, RZ ;  /* 0x0000000d15062c10 */ /* 0x000fe4000ff9e0ff */
[----:B------:R-:W-:Y:S02]  /*0860*/  @P0 IADD3.X R3, R20, UR8, RZ, P6, !PT ;  /* 0x0000000814030c10 */ /* 0x000fe4000b7fe4ff */
[----:B------:R-:W-:Y:S02]  /*0870*/  @P3 LOP3.LUT R21, R5, R8, RZ, 0xfc, !PT ;  /* 0x0000000805153212 */ /* 0x000fe400078efcff */
[----:B------:R-:W-:Y:S01]  /*0880*/  @P3 IADD3 R8, P6, R22, UR13, RZ ;  /* 0x0000000d16083c10 */ /* 0x000fe2000ffde0ff */
[----:B------:R2:W-:Y:S01]  /*0890*/  @P0 STG.E.U8 desc[UR10][R2.64], R27 ;  /* 0x0000001b02000986 */ /* 0x0005e2000c10110a */
[----:B------:R-:W-:-:S02]  /*08a0*/  @P1 IADD3.X R5, R12, UR8, RZ, P5, !PT ;  /* 0x000000080c051c10 */ /* 0x000fc4000affe4ff */
[----:B------:R-:W-:Y:S02]  /*08b0*/  @P2 IADD3.X R7, R14, UR8, RZ, P4, !PT ;  /* 0x000000080e072c10 */ /* 0x000fe4000a7fe4ff */
[----:B------:R-:W-:Y:S01]  /*08c0*/  @P3 IADD3.X R9, R15, UR8, RZ, P6, !PT ;  /* 0x000000080f093c10 */ /* 0x000fe2000b7fe4ff */
[----:B------:R2:W-:Y:S01]  /*08d0*/  @P1 STG.E.U8 desc[UR10][R4.64], R29 ;  /* 0x0000001d04001986 */ /* 0x0005e2000c10110a */
[C---:B------:R-:W-:Y:S02]  /*08e0*/  ISETP.GE.U32.AND P0, PT, R10.reuse, 0x10000, PT ;  /* 0x000100000a00780c */ /* 0x040fe40003f06070 */
[----:B------:R-:W-:Y:S01]  /*08f0*/  ISETP.LT.U32.AND P1, PT, R10, UR12, PT ;  /* 0x0000000c0a007c0c */ /* 0x000fe2000bf21070 */
[----:B------:R2:W-:Y:S01]  /*0900*/  @P2 STG.E.U8 desc[UR10][R6.64], R24 ;  /* 0x0000001806002986 */ /* 0x0005e2000c10110a */
[C---:B------:R-:W-:Y:S02]  /*0910*/  ISETP.GE.U32.AND.EX P0, PT, R11.reuse, RZ, PT, P0 ;  /* 0x000000ff0b00720c */ /* 0x040fe40003f06100 */
[----:B------:R-:W-:Y:S01]  /*0920*/  ISETP.LT.AND.EX P1, PT, R11, UR6, PT, P1 ;  /* 0x000000060b007c0c */ /* 0x000fe2000bf21310 */
[----:B------:R2:W-:-:S12]  /*0930*/  @P3 STG.E.U8 desc[UR10][R8.64], R21 ;  /* 0x0000001508003986 */ /* 0x0005d8000c10110a */
[----:B--2---:R-:W-:Y:S05]  /*0940*/  @!P0 BRA P1, `(.L_x_1769) ;  /* 0xfffffff800248947 */ /* 0x004fea000083ffff */
[----:B------:R-:W-:Y:S05]  /*0950*/  EXIT ;  /* 0x000000000000794d */ /* 0x000fea0003800000 */
.L_x_1760:
        /* <DEDUP_REMOVED lines=8> */
.L_x_1778:
[----:B------:R-:W-:-:S04]  /*09e0*/  LEA R4, P0, R0, UR4, 0x4 ;  /* 0x0000000400047c11 */ /* 0x000fc8000f8020ff */
[----:B------:R-:W-:-:S06]  /*09f0*/  LEA.HI.X R5, R0, UR5, R3, 0x4, P0 ;  /* 0x0000000500057c11 */ /* 0x000fcc00080f2403 */
[----:B------:R-:W2:Y:S01]  /*0a00*/  LDG.E.128 R4, desc[UR10][R4.64] ;  /* 0x0000000a04047981 */ /* 0x000ea2000c1e1d00 */
[----:B------:R-:W-:Y:S01]  /*0a10*/  BSSY B0, `(.L_x_1770) ;  /* 0x0000016000007945 */ /* 0x000fe20003800000 */
[----:B------:R-:W-:Y:S01]  /*0a20*/  IMAD.MOV.U32 R9, RZ, RZ, 0x7f ;  /* 0x0000007fff097424 */ /* 0x000fe200078e00ff */
[C---:B--2---:R-:W-:Y:S02]  /*0a30*/  LOP3.LUT R14, R4.reuse, 0x7fffffff, RZ, 0xc0, !PT ;  /* 0x7fffffff040e7812 */ /* 0x044fe400078ec0ff */
[----:B------:R-:W-:Y:S02]  /*0a40*/  LOP3.LUT R10, R4, 0x80000000, RZ, 0xc0, !PT ;  /* 0x80000000040a7812 */ /* 0x000fe400078ec0ff */
[----:B------:R-:W-:Y:S02]  /*0a50*/  ISETP.GT.U32.AND P0, PT, R14, 0x43efffff, PT ;  /* 0x43efffff0e00780c */ /* 0x000fe40003f04070 */
[----:B------:R-:W-:Y:S02]  /*0a60*/  LOP3.LUT R15, R5, 0x7fffffff, RZ, 0xc0, !PT ;  /* 0x7fffffff050f7812 */ /* 0x000fe400078ec0ff */
[----:B------:R-:W-:-:S02]  /*0a70*/  LOP3.LUT R8, R6, 0x7fffffff, RZ, 0xc0, !PT ;  /* 0x7fffffff06087812 */ /* 0x000fc400078ec0ff */
[----:B------:R-:W-:Y:S02]  /*0a80*/  LOP3.LUT R2, R7, 0x7fffffff, RZ, 0xc0, !PT ;  /* 0x7fffffff07027812 */ /* 0x000fe400078ec0ff */
[----:B------:R-:W-:Y:S01]  /*0a90*/  SHF.R.U32.HI R13, RZ, 0x18, R10 ;  /* 0x00000018ff0d7819 */ /* 0x000fe2000001160a */
[----:B------:R-:W-:Y:S01]  /*0aa0*/  IMAD.MOV.U32 R10, RZ, RZ, 0x7f ;  /* 0x0000007fff0a7424 */ /* 0x000fe200078e00ff */
[----:B------:R-:W-:Y:S02]  /*0ab0*/  ISETP.GT.U32.AND P1, PT, R15, 0x43efffff, PT ;  /* 0x43efffff0f00780c */ /* 0x000fe40003f24070 */
[----:B------:R-:W-:Y:S02]  /*0ac0*/  ISETP.GT.U32.AND P2, PT, R8, 0x43efffff, PT ;  /* 0x43efffff0800780c */ /* 0x000fe40003f44070 */
[----:B------:R-:W-:Y:S02]  /*0ad0*/  ISETP.GT.U32.AND P3, PT, R2, 0x43efffff, PT ;  /* 0x43efffff0200780c */ /* 0x000fe40003f64070 */
        /* <DEDUP_REMOVED lines=9> */
.L_x_1771:
[----:B------:R-:W-:Y:S05]  /*0b70*/  BSYNC B0 ;  /* 0x0000000000007941 */ /* 0x000fea0003800000 */
.L_x_1770:
        /* <DEDUP_REMOVED lines=12> */
.L_x_1773:
[----:B------:R-:W-:Y:S05]  /*0c40*/  BSYNC B0 ;  /* 0x0000000000007941 */ /* 0x000fea0003800000 */
.L_x_1772:
        /* <DEDUP_REMOVED lines=12> */
.L_x_1775:
[----:B------:R-:W-:Y:S05]  /*0d10*/  BSYNC B0 ;  /* 0x0000000000007941 */ /* 0x000fea0003800000 */
.L_x_1774:
        /* <DEDUP_REMOVED lines=11> */
.L_x_1777:
[----:B------:R-:W-:Y:S05]  /*0dd0*/  BSYNC B0 ;  /* 0x0000000000007941 */ /* 0x000fea0003800000 */
.L_x_1776:
        /* <DEDUP_REMOVED lines=19> */
.L_x_1779:
        /* <DEDUP_REMOVED lines=15> */
.L_x_7845:


//--------------------- .text._ZN2at6native55_GLOBAL__N__de093ff9_22_ForeachBinaryOpList_cu_a911ec4325multi_tensor_apply_kernelINS1_18TensorListMetadataILi2EEENS1_11CopyFunctorIN3c1013Float8_e4m3fnEdLi2ELi1ELi1EEEJNS0_4CopyIS7_dEEEEEvT_T0_DpT1_ --------------------------
	.section	.text._ZN2at6native55_GLOBAL__N__de093ff9_22_ForeachBinaryOpList_cu_a911ec4325multi_tensor_apply_kernelINS1_18TensorListMetadataILi2EEENS1_11CopyFunctorIN3c1013Float8_e4m3fnEdLi2ELi1ELi1EEEJNS0_4CopyIS7_dEEEEEvT_T0_DpT1_,"ax",@progbits
	.align	128
.text._ZN2at6native55_GLOBAL__N__de093ff9_22_ForeachBinaryOpList_cu_a911ec4325multi_tensor_apply_kernelINS1_18TensorListMetadataILi2EEENS1_11CopyFunctorIN3c1013Float8_e4m3fnEdLi2ELi1ELi1EEEJNS0_4CopyIS7_dEEEEEvT_T0_DpT1_:
        .type           _ZN2at6native55_GLOBAL__N__de093ff9_22_ForeachBinaryOpList_cu_a911ec4325multi_tensor_apply_kernelINS1_18TensorListMetadataILi2EEENS1_11CopyFunctorIN3c1013Float8_e4m3fnEdLi2ELi1ELi1EEEJNS0_4CopyIS7_dEEEEEvT_T0_DpT1_,@function
        .size           _ZN2at6native55_GLOBAL__N__de093ff9_22_ForeachBinaryOpList_cu_a911ec4325multi_tensor_apply_kernelINS1_18TensorListMetadataILi2EEENS1_11CopyFunctorIN3c1013Float8_e4m3fnEdLi2ELi1ELi1EEEJNS0_4CopyIS7_dEEEEEvT_T0_DpT1_,(.L_x_7846 - _ZN2at6native55_GLOBAL__N__de093ff9_22_ForeachBinaryOpList_cu_a911ec4325multi_tensor_apply_kernelINS1_18TensorListMetadataILi2EEENS1_11CopyFunctorIN3c1013Float8_e4m3fnEdLi2ELi1ELi1EEEJNS0_4CopyIS7_dEEEEEvT_T0_DpT1_)
        .other          _ZN2at6native55_GLOBAL__N__de093ff9_22_ForeachBinaryOpList_cu_a911ec4325multi_tensor_apply_kernelINS1_18TensorListMetadataILi2EEENS1_11CopyFunctorIN3c1013Float8_e4m3fnEdLi2ELi1ELi1EEEJNS0_4CopyIS7_dEEEEEvT_T0_DpT1_,@"STO_CUDA_ENTRY STV_DEFAULT"
_ZN2at6native55_GLOBAL__N__de093ff9_22_ForeachBinaryOpList_cu_a911ec4325multi_tensor_apply_kernelINS1_18TensorListMetadataILi2EEENS1_11CopyFunctorIN3c1013Float8_e4m3fnEdLi2ELi1ELi1EEEJNS0_4CopyIS7_dEEEEEvT_T0_DpT1_:
        /* <DEDUP_REMOVED lines=31> */
.L_x_1789:
        /* <DEDUP_REMOVED lines=59> */
.L_x_1782:
[----:B------:R-:W-:Y:S05]  /*05a0*/  BSYNC B0 ;  /* 0x0000000000007941 */ /* 0x000fea0003800000 */
.L_x_1781:
        /* <DEDUP_REMOVED lines=20> */
.L_x_1784:
[----:B------:R-:W-:Y:S05]  /*06f0*/  BSYNC B0 ;  /* 0x0000000000007941 */ /* 0x000fea0003800000 */
.L_x_1783:
        /* <DEDUP_REMOVED lines=10> */
.L_x_1786:
[----:B------:R-:W-:Y:S05]  /*07a0*/  BSYNC B0 ;  /* 0x0000000000007941 */ /* 0x000fea0003800000 */
.L_x_1785:
        /* <DEDUP_REMOVED lines=19> */
.L_x_1788:
[----:B------:R-:W-:Y:S05]  /*08e0*/  BSYNC B0 ;  /* 0x0000000000007941 */ /* 0x000fea0003800000 */
.L_x_1787:
        /* <DEDUP_REMOVED lines=25> */
.L_x_1780:
        /* <DEDUP_REMOVED lines=8> */
.L_x_1798:
[----:B------:R-:W-:-:S04]  /*0b00*/  LEA R14, P0, R0, UR4, 0x5 ;  /* 0x00000004000e7c11 */ /* 0x000fc8000f8028ff */
[----:B------:R-:W-:-:S05]  /*0b10*/  LEA.HI.X R15, R0, UR5, R3, 0x5, P0 ;  /* 0x00000005000f7c11 */ /* 0x000fca00080f2c03 */
[----:B------:R-:W2:Y:S04]  /*0b20*/  LDG.E.128 R8, desc[UR10][R14.64] ;  /* 0x0000000a0e087981 */ /* 0x000ea8000c1e1d00 */
[----:B------:R-:W3:Y:S01]  /*0b30*/  LDG.E.128 R4, desc[UR10][R14.64+0x10] ;  /* 0x0000100a0e047981 */ /* 0x000ee2000c1e1d00 */
[----:B------:R-:W-:Y:S01]  /*0b40*/  IMAD.MOV.U32 R16, RZ, RZ, -0x10000000 ;  /* 0xf0000000ff107424 */ /* 0x000fe200078e00ff */
[----:B------:R-:W-:Y:S01]  /*0b50*/  BSSY B0, `(.L_x_1790) ;  /* 0x0000023000007945 */ /* 0x000fe20003800000 */
[----:B------:R-:W-:Y:S01]  /*0b60*/  IMAD.MOV.U32 R17, RZ, RZ, 0x380fffff ;  /* 0x380fffffff117424 */ /* 0x000fe200078e00ff */
[----:B--2---:R-:W0:Y:S05]  /*0b70*/  F2F.F32.F64 R18, R8 ;  /* 0x0000000800127310 */ /* 0x004e2a0000301000 */
[----:B------:R-:W-:-:S02]  /*0b80*/  DSETP.GEU.AND P0, PT, |R8|, R16, PT ;  /* 0x000000100800722a */ /* 0x000fc40003f0e200 */
[--C-:B------:R-:W-:Y:S02]  /*0b90*/  DSETP.GEU.AND P1, PT, |R10|, R16.reuse, PT ;  /* 0x000000100a00722a */ /* 0x100fe40003f2e200 */
[--C-:B---3--:R-:W-:Y:S02]  /*0ba0*/  DSETP.GEU.AND P2, PT, |R4|, R16.reuse, PT ;  /* 0x000000100400722a */ /* 0x108fe40003f4e200 */
[----:B------:R-:W-:Y:S01]  /*0bb0*/  DSETP.GEU.AND P3, PT, |R6|, R16, PT ;  /* 0x000000100600722a */ /* 0x000fe20003f6e200 */
[----:B------:R-:W1:Y:S07]  /*0bc0*/  F2F.F32.F64 R12, R10 ;  /* 0x0000000a000c7310 */ /* 0x000e6e0000301000 */
[----:B0-----:R-:W-:Y:S01]  /*0bd0*/  @!P0 FMUL R18, R18, 1.175494350822287508e-38 ;  /* 0x0080000012128820 */ /* 0x001fe20000400000 */
[----:B------:R-:W0:Y:S04]  /*0be0*/  F2F.F32.F64 R2, R4 ;  /* 0x0000000400027310 */ /* 0x000e280000301000 */
[----:B------:R-:W-:Y:S01]  /*0bf0*/  LOP3.LUT R8, R18, 0x7fffffff, RZ, 0xc0, !PT ;  /* 0x7fffffff12087812 */ /* 0x000fe200078ec0ff */
[----:B-1----:R-:W-:-:S03]  /*0c00*/  @!P1 FMUL R12, R12, 1.175494350822287508e-38 ;  /* 0x008000000c0c9820 */ /* 0x002fc60000400000 */
[----:B------:R1:W2:Y:S01]  /*0c10*/  F2F.F32.F64 R13, R6 ;  /* 0x00000006000d7310 */ /* 0x0002a20000301000 */
[----:B------:R-:W-:Y:S02]  /*0c20*/  ISETP.GT.U32.AND P0, PT, R8, 0x43efffff, PT ;  /* 0x43efffff0800780c */ /* 0x000fe40003f04070 */
[C---:B------:R-:W-:Y:S02]  /*0c30*/  LOP3.LUT R14, R12.reuse, 0x7fffffff, RZ, 0xc0, !PT ;  /* 0x7fffffff0c0e7812 */ /* 0x040fe400078ec0ff */
[----:B------:R-:W-:Y:S01]  /*0c40*/  LOP3.LUT R10, R12, 0x80000000, RZ, 0xc0, !PT ;  /* 0x800000000c0a7812 */ /* 0x000fe200078ec0ff */
[----:B0-----:R-:W-:Y:S01]  /*0c50*/  @!P2 FMUL R2, R2, 1.175494350822287508e-38 ;  /* 0x008000000202a820 */ /* 0x001fe20000400000 */
[----:B------:R-:W-:Y:S02]  /*0c60*/  ISETP.GT.U32.AND P1, PT, R14, 0x43efffff, PT ;  /* 0x43efffff0e00780c */ /* 0x000fe40003f24070 */
[----:B-1----:R-:W-:Y:S01]  /*0c70*/  LOP3.LUT R6, R18, 0x80000000, RZ, 0xc0, !PT ;  /* 0x8000000012067812 */ /* 0x002fe200078ec0ff */
[----:B------:R-:W-:Y:S01]  /*0c80*/  IMAD.MOV.U32 R7, RZ, RZ, 0x7f ;  /* 0x0000007fff077424 */ /* 0x000fe200078e00ff */
[----:B------:R-:W-:-:S02]  /*0c90*/  LOP3.LUT R5, R2, 0x7fffffff, RZ, 0xc0, !PT ;  /* 0x7fffffff02057812 */ /* 0x000fc400078ec0ff */
[----:B------:R-:W-:Y:S01]  /*0ca0*/  SHF.R.U32.HI R11, RZ, 0x18, R6 ;  /* 0x00000018ff0b7819 */ /* 0x000fe20000011606 */
[----:B--2---:R-:W-:Y:S01]  /*0cb0*/  @!P3 FMUL R13, R13, 1.175494350822287508e-38 ;  /* 0x008000000d0db820 */ /* 0x004fe20000400000 */
[----:B------:R-:W-:Y:S01]  /*0cc0*/  ISETP.GT.U32.AND P2, PT, R5, 0x43efffff, PT ;  /* 0x43efffff0500780c */ /* 0x000fe20003f44070 */
[----:B------:R-:W-:-:S03]  /*0cd0*/  IMAD.MOV.U32 R6, RZ, RZ, 0x7f ;  /* 0x0000007fff067424 */ /* 0x000fc600078e00ff */
        /* <DEDUP_REMOVED lines=10> */
.L_x_1791:
[----:B------:R-:W-:Y:S05]  /*0d80*/  BSYNC B0 ;  /* 0x0000000000007941 */ /* 0x000fea0003800000 */
.L_x_1790:
        /* <DEDUP_REMOVED lines=12> */
.L_x_1793:
[----:B------:R-:W-:Y:S05]  /*0e50*/  BSYNC B0 ;  /* 0x0000000000007941 */ /* 0x000fea0003800000 */
.L_x_1792:
        /* <DEDUP_REMOVED lines=12> */
.L_x_1795:
[----:B------:R-:W-:Y:S05]  /*0f20*/  BSYNC B0 ;  /* 0x0000000000007941 */ /* 0x000fea0003800000 */
.L_x_1794:
        /* <DEDUP_REMOVED lines=11> */
.L_x_1797:
[----:B------:R-:W-:Y:S05]  /*0fe0*/  BSYNC B0 ;  /* 0x0000000000007941 */ /* 0x000fea0003800000 */
.L_x_1796:
[----:B------:R-:W-:Y:S02]  /*0ff0*/  LOP3.LUT R13, R13, 0x80000000, RZ, 0xc0, !PT ;  /* 0x800000000d0d7812 */ /* 0x000fe400078ec0ff */
[C---:B------:R-:W-:Y:S02]  /*1000*/  LEA R4, P0, R0.reuse, UR13, 0x2 ;  /* 0x0000000d00047c11 */ /* 0x040fe4000f8010ff */
[----:B------:R-:W-:Y:S02]  /*1010*/  PRMT R6, R11, 0x7604, R6 ;  /* 0x000076040b067816 */ /* 0x000fe40000000006 */
[----:B------:R-:W-:Y:S02]  /*1020*/  SHF.R.U32.HI R13, RZ, 0x18, R13 ;  /* 0x00000018ff0d7819 */ /* 0x000fe4000001160d */
[----:B------:R-:W-:Y:S02]  /*1030*/  LEA.HI.X R5, R0, UR8, R3, 0x2, P0 ;  /* 0x0000000800057c11 */ /* 0x000fe400080f1403 */
[----:B------:R-:W-:-:S02]  /*1040*/  PRMT R7, R7, 0x7054, R6 ;  /* 0x0000705407077816 */ /* 0x000fc40000000006 */
[----:B------:R-:W-:Y:S02]  /*1050*/  LOP3.LUT R2, R2, R13, RZ, 0xfc, !PT ;  /* 0x0000000d02027212 */ /* 0x000fe400078efcff */
        /* <DEDUP_REMOVED lines=12> */
.L_x_1799:
        /* <DEDUP_REMOVED lines=14> */
.L_x_7846:


//--------------------- .text._ZN2at6native55_GLOBAL__N__de093ff9_22_ForeachBinaryOpList_cu_a911ec4325multi_tensor_apply_kernelINS1_18TensorListMetadataILi2EEENS1_11CopyFunctorIN3c1013Float8_e4m3fnEiLi2ELi1ELi1EEEJNS0_4CopyIS7_iEEEEEvT_T0_DpT1_ --------------------------
	.section	.text._ZN2at6native55_GLOBAL__N__de093ff9_22_ForeachBinaryOpList_cu_a911ec4325multi_tensor_apply_kernelINS1_18TensorListMetadataILi2EEENS1_11CopyFunctorIN3c1013Float8_e4m3fnEiLi2ELi1ELi1EEEJNS0_4CopyIS7_iEEEEEvT_T0_DpT1_,"ax",@progbits
	.align	128
.text._ZN2at6native55_GLOBAL__N__de093ff9_22_ForeachBinaryOpList_cu_a911ec4325multi_tensor_apply_kernelINS1_18TensorListMetadataILi2EEENS1_11CopyFunctorIN3c1013Float8_e4m3fnEiLi2ELi1ELi1EEEJNS0_4CopyIS7_iEEEEEvT_T0_DpT1_:
        .type           _ZN2at6native55_GLOBAL__N__de093ff9_22_ForeachBinaryOpList_cu_a911ec4325multi_tensor_apply_kernelINS1_18TensorListMetadataILi2EEENS1_11CopyFunctorIN3c1013Float8_e4m3fnEiLi2ELi1ELi1EEEJNS0_4CopyIS7_iEEEEEvT_T0_DpT1_,@function
        .size           _ZN2at6native55_GLOBAL__N__de093ff9_22_ForeachBinaryOpList_cu_a911ec4325multi_tensor_apply_kernelINS1_18TensorListMetadataILi2EEENS1_11CopyFunctorIN3c1013Float8_e4m3fnEiLi2ELi1ELi1EEEJNS0_4CopyIS7_iEEEEEvT_T0_DpT1_,(.L_x_7847 - _ZN2at6native55_GLOBAL__N__de093ff9_22_ForeachBinaryOpList_cu_a911ec4325multi_tensor_apply_kernelINS1_18TensorListMetadataILi2EEENS1_11CopyFunctorIN3c1013Float8_e4m3fnEiLi2ELi1ELi1EEEJNS0_4CopyIS7_iEEEEEvT_T0_DpT1_)
        .other          _ZN2at6native55_GLOBAL__N__de093ff9_22_ForeachBinaryOpList_cu_a911ec4325multi_tensor_apply_kernelINS1_18TensorListMetadataILi2EEENS1_11CopyFunctorIN3c1013Float8_e4m3fnEiLi2ELi1ELi1EEEJNS0_4CopyIS7_iEEEEEvT_T0_DpT1_,@"STO_CUDA_ENTRY STV_DEFAULT"
_ZN2at6native55_GLOBAL__N__de093ff9_22_ForeachBinaryOpList_cu_a911ec4325multi_tensor_apply_kernelINS1_18TensorListMetadataILi2EEENS1_11CopyFunctorIN3c1013Float8_e4m3fnEiLi2ELi1ELi1EEEJNS0_4CopyIS7_iEEEEEvT_T0_DpT1_:
        /* <DEDUP_REMOVED lines=28> */
[----:B------:R-:W-:Y:S02]  /*01c0*/  IMAD.MOV.U32 R12, RZ, RZ, RZ ;  /* 0x000000ffff0c7224 */ /* 0x000fe400078e00ff */
[----:B------:R-:W-:-:S07]  /*01d0*/  IMAD.MOV.U32 R11, RZ, RZ, RZ ;  /* 0x000000ffff0b7224 */ /* 0x000fce00078e00ff */
.L_x_1809:
[----:B------:R-:W1:Y:S01]  /*01e0*/  LDC R10, c[0x0][RZ] ;  /* 0x00000000ff0a7b82 */ /* 0x000e620000000800 */
[----:B0-----:R-:W-:-:S04]  /*01f0*/  IADD3 R27, P0, R13, R12, RZ ;  /* 0x0000000c0d1b7210 */ /* 0x001fc80007f1e0ff */
[C---:B------:R-:W-:Y:S01]  /*0200*/  ISETP.LT.U32.AND P2, PT, R27.reuse, UR12, PT ;  /* 0x0000000c1b007c0c */ /* 0x040fe2000bf41070 */
[----:B------:R-:W-:Y:S01]  /*0210*/  IMAD.X R19, RZ, RZ, R11, P0 ;  /* 0x000000ffff137224 */ /* 0x000fe200000e060b */
[----:B------:R-:W-:-:S04]  /*0220*/  ISETP.GE.U32.AND P0, PT, R27, 0x10000, PT ;  /* 0x000100001b00780c */ /* 0x000fc80003f06070 */
[----:B------:R-:W-:-:S04]  /*0230*/  ISETP.GE.U32.AND.EX P0, PT, R19, RZ, PT, P0 ;  /* 0x000000ff1300720c */ /* 0x000fc80003f06100 */
[----:B------:R-:W-:Y:S02]  /*0240*/  ISETP.LT.AND.EX P0, PT, R19, UR6, !P0, P2 ;  /* 0x0000000613007c0c */ /* 0x000fe4000c701320 */
[CC--:B-1----:R-:W-:Y:S01]  /*0250*/  IADD3 R25, P3, R10.reuse, R27.reuse, RZ ;  /* 0x0000001b0a197210 */ /* 0x0c2fe20007f7e0ff */
[C---:B------:R-:W-:Y:S01]  /*0260*/  IMAD R20, R10.reuse, 0x3, RZ ;  /* 0x000000030a147824 */ /* 0x040fe200078e02ff */
[-C--:B------:R-:W-:Y:S02]  /*0270*/  LEA R23, P2, R10, R27.reuse, 0x1 ;  /* 0x0000001b0a177211 */ /* 0x080fe400078408ff */
[C---:B------:R-:W-:Y:S01]  /*0280*/  ISETP.GE.U32.AND P1, PT, R25.reuse, 0x10000, PT ;  /* 0x000100001900780c */ /* 0x040fe20003f26070 */
[--C-:B------:R-:W-:Y:S01]  /*0290*/  IMAD.X R0, RZ, RZ, R19.reuse, P3 ;  /* 0x000000ffff007224 */ /* 0x100fe200018e0613 */
[----:B------:R-:W-:Y:S01]  /*02a0*/  IADD3 R20, P4, R20, R27, RZ ;  /* 0x0000001b14147210 */ /* 0x000fe20007f9e0ff */
[----:B------:R-:W-:Y:S01]  /*02b0*/  IMAD.X R14, RZ, RZ, R19, P2 ;  /* 0x000000ffff0e7224 */ /* 0x000fe200010e0613 */
[----:B------:R-:W-:-:S02]  /*02c0*/  ISETP.LT.U32.AND P3, PT, R25, UR12, PT ;  /* 0x0000000c19007c0c */ /* 0x000fc4000bf61070 */
[C---:B------:R-:W-:Y:S01]  /*02d0*/  ISETP.GE.U32.AND.EX P1, PT, R0.reuse, RZ, PT, P1 ;  /* 0x000000ff0000720c */ /* 0x040fe20003f26110 */
[--C-:B------:R-:W-:Y:S01]  /*02e0*/  IMAD.X R15, RZ, RZ, R19.reuse, P4 ;  /* 0x000000ffff0f7224 */ /* 0x100fe200020e0613 */
[----:B------:R-:W-:Y:S02]  /*02f0*/  @P0 LEA R2, P5, R27, UR4, 0x2 ;  /* 0x000000041b020c11 */ /* 0x000fe4000f8a10ff */
[----:B------:R-:W-:Y:S02]  /*0300*/  ISETP.LT.AND.EX P1, PT, R0, UR6, !P1, P3 ;  /* 0x0000000600007c0c */ /* 0x000fe4000cf21330 */
[----:B------:R-:W-:Y:S02]  /*0310*/  ISETP.GE.U32.AND P6, PT, R23, 0x10000, PT ;  /* 0x000100001700780c */ /* 0x000fe40003fc6070 */
[----:B------:R-:W-:Y:S02]  /*0320*/  ISETP.GE.U32.AND P3, PT, R20, 0x10000, PT ;  /* 0x000100001400780c */ /* 0x000fe40003f66070 */
[----:B------:R-:W-:-:S02]  /*0330*/  @P0 LEA.HI.X R3, R27, UR5, R19, 0x2, P5 ;  /* 0x000000051b030c11 */ /* 0x000fc4000a8f1413 */
[----:B------:R-:W-:Y:S02]  /*0340*/  ISETP.LT.U32.AND P4, PT, R23, UR12, PT ;  /* 0x0000000c17007c0c */ /* 0x000fe4000bf81070 */
[----:B------:R-:W-:Y:S01]  /*0350*/  ISETP.GE.U32.AND.EX P6, PT, R14, RZ, PT, P6 ;  /* 0x000000ff0e00720c */ /* 0x000fe20003fc6160 */
[----:B------:R-:W2:Y:S01]  /*0360*/  @P0 LDG.E R21, desc[UR10][R2.64] ;  /* 0x0000000a02150981 */ /* 0x000ea2000c1e1900 */
[----:B------:R-:W-:Y:S02]  /*0370*/  ISETP.LT.U32.AND P2, PT, R20, UR12, PT ;  /* 0x0000000c14007c0c */ /* 0x000fe4000bf41070 */
[C---:B------:R-:W-:Y:S02]  /*0380*/  ISETP.GE.U32.AND.EX P3, PT, R15.reuse, RZ, PT, P3 ;  /* 0x000000ff0f00720c */ /* 0x040fe40003f66130 */
[----:B------:R-:W-:Y:S02]  /*0390*/  ISETP.LT.AND.EX P4, PT, R14, UR6, !P6, P4 ;  /* 0x000000060e007c0c */ /* 0x000fe4000f781340 */
[----:B------:R-:W-:-:S02]  /*03a0*/  ISETP.LT.AND.EX P2, PT, R15, UR6, !P3, P2 ;  /* 0x000000060f007c0c */ /* 0x000fc4000df41320 */
[----:B------:R-:W-:-:S04]  /*03b0*/  @P1 LEA R4, P6, R25, UR4, 0x2 ;  /* 0x0000000419041c11 */ /* 0x000fc8000f8c10ff */
[----:B------:R-:W-:-:S05]  /*03c0*/  @P1 LEA.HI.X R5, R25, UR5, R0, 0x2, P6 ;  /* 0x0000000519051c11 */ /* 0x000fca000b0f1400 */
[C---:B------:R-:W-:Y:S01]  /*03d0*/  @P4 LEA R6, P3, R23.reuse, UR4, 0x2 ;  /* 0x0000000417064c11 */ /* 0x040fe2000f8610ff */
[----:B------:R-:W3:Y:S01]  /*03e0*/  @P1 LDG.E R16, desc[UR10][R4.64] ;  /* 0x0000000a04101981 */ /* 0x000ee2000c1e1900 */
[C---:B------:R-:W-:Y:S02]  /*03f0*/  @P2 LEA R8, P5, R20.reuse, UR4, 0x2 ;  /* 0x0000000414082c11 */ /* 0x040fe4000f8a10ff */
[----:B------:R-:W-:Y:S02]  /*0400*/  @P4 LEA.HI.X R7, R23, UR5, R14, 0x2, P3 ;  /* 0x0000000517074c11 */ /* 0x000fe400098f140e */
[----:B------:R-:W-:-:S03]  /*0410*/  @P2 LEA.HI.X R9, R20, UR5, R15, 0x2, P5 ;  /* 0x0000000514092c11 */ /* 0x000fc6000a8f140f */
[----:B------:R0:W4:Y:S04]  /*0420*/  @P4 LDG.E R17, desc[UR10][R6.64] ;  /* 0x0000000a06114981 */ /* 0x000128000c1e1900 */
[----:B------:R-:W5:Y:S01]  /*0430*/  @P2 LDG.E R18, desc[UR10][R8.64] ;  /* 0x0000000a08122981 */ /* 0x000f62000c1e1900 */
[----:B------:R-:W-:Y:S01]  /*0440*/  BSSY B0, `(.L_x_1801) ;  /* 0x0000013000007945 */ /* 0x000fe20003800000 */
[----:B------:R-:W-:Y:S02]  /*0450*/  IMAD.MOV.U32 R22, RZ, RZ, 0x7f ;  /* 0x0000007fff167424 */ /* 0x000fe400078e00ff */
[----:B------:R-:W-:Y:S01]  /*0460*/  IMAD.MOV.U32 R29, RZ, RZ, 0x7f ;  /* 0x0000007fff1d7424 */ /* 0x000fe200078e00ff */
[----:B--2---:R-:W-:-:S04]  /*0470*/  I2FP.F32.S32 R26, R21 ;  /* 0x00000015001a7245 */ /* 0x004fc80000201400 */
[----:B0-----:R-:W-:-:S04]  /*0480*/  LOP3.LUT R6, R26, 0x7fffffff, RZ, 0xc0, !PT ;  /* 0x7fffffff1a067812 */ /* 0x001fc800078ec0ff */
[----:B------:R-:W-:Y:S02]  /*0490*/  ISETP.GT.U32.AND P3, PT, R6, 0x43efffff, PT ;  /* 0x43efffff0600780c */ /* 0x000fe40003f64070 */
[----:B---3--:R-:W-:-:S04]  /*04a0*/  I2FP.F32.S32 R24, R16 ;  /* 0x0000001000187245 */ /* 0x008fc80000201400 */
[----:B------:R-:W-:-:S04]  /*04b0*/  LOP3.LUT R28, R24, 0x7fffffff, RZ, 0xc0, !PT ;  /* 0x7fffffff181c7812 */ /* 0x000fc800078ec0ff */
[----:B------:R-:W-:Y:S02]  /*04c0*/  ISETP.GT.U32.AND P5, PT, R28, 0x43efffff, PT ;  /* 0x43efffff1c00780c */ /* 0x000fe40003fa4070 */
[----:B----4-:R-:W-:Y:S02]  /*04d0*/  I2FP.F32.S32 R3, R17 ;  /* 0x0000001100037245 */ /* 0x010fe40000201400 */
[----:B-----5:R-:W-:Y:S01]  /*04e0*/  I2FP.F32.S32 R2, R18 ;  /* 0x0000001200027245 */ /* 0x020fe20000201400 */
[----:B------:R-:W-:Y:S08]  /*04f0*/  @P3 BRA `(.L_x_1802) ;  /* 0x00000000001c3947 */ /* 0x000ff00003800000 */
[----:B------:R-:W-:-:S13]  /*0500*/  ISETP.GE.U32.AND P3, PT, R6, 0x3c800000, PT ;  /* 0x3c8000000600780c */ /* 0x000fda0003f66070 */
[----:B------:R-:W-:-:S04]  /*0510*/  @P3 SHF.R.U32.HI R4, RZ, 0x14, R26 ;  /* 0x00000014ff043819 */ /* 0x000fc8000001161a */
[----:B------:R-:W-:Y:S01]  /*0520*/  @P3 LOP3.LUT R5, R4, 0x1, RZ, 0xc0, !PT ;  /* 0x0000000104053812 */ /* 0x000fe200078ec0ff */
[----:B------:R-:W-:-:S03]  /*0530*/  @!P3 FADD.FTZ R4, R6, 16384 ;  /* 0x468000000604b421 */ /* 0x000fc60000010000 */
[----:B------:R-:W-:-:S04]  /*0540*/  @P3 IADD3 R5, R26, 0x407ffff, R5 ;  /* 0x0407ffff1a053810 */ /* 0x000fc80007ffe005 */
[----:B------:R-:W-:Y:S01]  /*0550*/  @P3 SHF.R.U32.HI R29, RZ, 0x14, R5 ;  /* 0x00000014ff1d3819 */ /* 0x000fe20000011605 */
[----:B------:R-:W-:-:S07]  /*0560*/  @!P3 VIADD R29, R4, 0xb9800000 ;  /* 0xb9800000041db836 */ /* 0x000fce0000000000 */
.L_x_1802:
[----:B------:R-:W-:Y:S05]  /*0570*/  BSYNC B0 ;  /* 0x0000000000007941 */ /* 0x000fea0003800000 */
.L_x_1801:
        /* <DEDUP_REMOVED lines=9> */
.L_x_1804:
[----:B------:R-:W-:Y:S05]  /*0610*/  BSYNC B0 ;  /* 0x0000000000007941 */ /* 0x000fea0003800000 */
.L_x_1803:
        /* <DEDUP_REMOVED lines=22> */
.L_x_1806:
[----:B------:R-:W-:Y:S05]  /*0780*/  BSYNC B0 ;  /* 0x0000000000007941 */ /* 0x000fea0003800000 */
.L_x_1805:
        /* <DEDUP_REMOVED lines=11> */
.L_x_1808:
[----:B------:R-:W-:Y:S05]  /*0840*/  BSYNC B0 ;  /* 0x0000000000007941 */ /* 0x000fea0003800000 */
.L_x_1807:
[----:B------:R-:W-:Y:S02]  /*0850*/  LOP3.LUT R3, R2, 0x80000000, RZ, 0xc0, !PT ;  /* 0x8000000002037812 */ /* 0x000fe400078ec0ff */
[----:B------:R-:W-:Y:S02]  /*0860*/  @P0 IADD3 R2, P6, R27, UR13, RZ ;  /* 0x0000000d1b020c10 */ /* 0x000fe4000ffde0ff */
[----:B------:R-:W-:Y:S02]  /*0870*/  SHF.R.U32.HI R8, RZ, 0x18, R3 ;  /* 0x00000018ff087819 */ /* 0x000fe40000011603 */
[----:B------:R-:W-:Y:S02]  /*0880*/  @P0 IADD3.X R3, R19, UR8, RZ, P6, !PT ;  /* 0x0000000813030c10 */ /* 0x000fe4000b7fe4ff */
[----:B------:R-:W-:Y:S02]  /*0890*/  @P1 IADD3 R4, P5, R25, UR13, RZ ;  /* 0x0000000d19041c10 */ /* 0x000fe4000ffbe0ff */
[----:B------:R-:W-:Y:S01]  /*08a0*/  @P4 IADD3 R6, P3, R23, UR13, RZ ;  /* 0x0000000d17064c10 */ /* 0x000fe2000ff7e0ff */
[----:B------:R0:W-:Y:S01]  /*08b0*/  @P0 STG.E.U8 desc[UR10][R2.64], R29 ;  /* 0x0000001d02000986 */ /* 0x0001e2000c10110a */
[----:B------:R-:W-:-:S02]  /*08c0*/  LOP3.LUT R19, R5, R8, RZ, 0xfc, !PT ;  /* 0x0000000805137212 */ /* 0x000fc400078efcff */
[----:B------:R-:W-:Y:S02]  /*08d0*/  @P2 IADD3 R8, P6, R20, UR13, RZ ;  /* 0x0000000d14082c10 */ /* 0x000fe4000ffde0ff */
[----:B------:R-:W-:Y:S02]  /*08e0*/  @P1 IADD3.X R5, R0, UR8, RZ, P5, !PT ;  /* 0x0000000800051c10 */ /* 0x000fe4000affe4ff */
[----:B------:R-:W-:Y:S02]  /*08f0*/  @P4 IADD3.X R7, R14, UR8, RZ, P3, !PT ;  /* 0x000000080e074c10 */ /* 0x000fe40009ffe4ff */
[----:B------:R-:W-:Y:S01]  /*0900*/  @P2 IADD3.X R9, R15, UR8, RZ, P6, !PT ;  /* 0x000000080f092c10 */ /* 0x000fe2000b7fe4ff */
[----:B------:R1:W-:Y:S01]  /*0910*/  @P1 STG.E.U8 desc[UR10][R4.64], R22 ;  /* 0x0000001604001986 */ /* 0x0003e2000c10110a */
[----:B0-----:R-:W-:Y:S02]  /*0920*/  IMAD.MOV.U32 R2, RZ, RZ, R12 ;  /* 0x000000ffff027224 */ /* 0x001fe400078e000c */
[----:B------:R-:W-:Y:S01]  /*0930*/  IMAD.MOV.U32 R3, RZ, RZ, R11 ;  /* 0x000000ffff037224 */ /* 0x000fe200078e000b */
[----:B------:R1:W-:Y:S01]  /*0940*/  @P4 STG.E.U8 desc[UR10][R6.64], R24 ;  /* 0x0000001806004986 */ /* 0x0003e2000c10110a */
[----:B------:R-:W-:-:S03]  /*0950*/  IMAD.WIDE.U32 R10, R10, 0x4, R2 ;  /* 0x000000040a0a7825 */ /* 0x000fc600078e0002 */
[----:B------:R1:W-:Y:S01]  /*0960*/  @P2 STG.E.U8 desc[UR10][R8.64], R19 ;  /* 0x0000001308002986 */ /* 0x0003e2000c10110a */
[----:B------:R-:W-:Y:S01]  /*0970*/  IMAD.MOV.U32 R12, RZ, RZ, R10 ;  /* 0x000000ffff0c7224 */ /* 0x000fe200078e000a */
[C---:B------:R-:W-:Y:S02]  /*0980*/  ISETP.GE.U32.AND P0, PT, R10.reuse, 0x10000, PT ;  /* 0x000100000a00780c */ /* 0x040fe40003f06070 */
[----:B------:R-:W-:Y:S02]  /*0990*/  ISETP.LT.U32.AND P1, PT, R10, UR12, PT ;  /* 0x0000000c0a007c0c */ /* 0x000fe4000bf21070 */
[C---:B------:R-:W-:Y:S02]  /*09a0*/  ISETP.GE.U32.AND.EX P0, PT, R11.reuse, RZ, PT, P0 ;  /* 0x000000ff0b00720c */ /* 0x040fe40003f06100 */
[----:B------:R-:W-:-:S13]  /*09b0*/  ISETP.LT.AND.EX P1, PT, R11, UR6, PT, P1 ;  /* 0x000000060b007c0c */ /* 0x000fda000bf21310 */
[----:B-1----:R-:W-:Y:S05]  /*09c0*/  @!P0 BRA P1, `(.L_x_1809) ;  /* 0xfffffff800048947 */ /* 0x002fea000083ffff */
[----:B------:R-:W-:Y:S05]  /*09d0*/  EXIT ;  /* 0x000000000000794d */ /* 0x000fea0003800000 */
.L_x_1800:
        /* <DEDUP_REMOVED lines=8> */
.L_x_1818:
[----:B------:R-:W-:-:S04]  /*0a60*/  LEA R8, P0, R3, UR4, 0x4 ;  /* 0x0000000403087c11 */ /* 0x000fc8000f8020ff */
[----:B------:R-:W-:-:S06]  /*0a70*/  LEA.HI.X R9, R3, UR5, R0, 0x4, P0 ;  /* 0x0000000503097c11 */ /* 0x000fcc00080f2400 */
[----:B------:R-:W2:Y:S01]  /*0a80*/  LDG.E.128 R8, desc[UR10][R8.64] ;  /* 0x0000000a08087981 */ /* 0x000ea2000c1e1d00 */
[----:B------:R-:W-:Y:S01]  /*0a90*/  BSSY B0, `(.L_x_1810) ;  /* 0x000001a000007945 */ /* 0x000fe20003800000 */
[----:B--2---:R-:W-:Y:S01]  /*0aa0*/  I2FP.F32.S32 R12, R8 ;  /* 0x00000008000c7245 */ /* 0x004fe20000201400 */
[----:B------:R-:W-:Y:S01]  /*0ab0*/  IMAD.MOV.U32 R8, RZ, RZ, 0x7f ;  /* 0x0000007fff087424 */ /* 0x000fe200078e00ff */
[----:B------:R-:W-:Y:S02]  /*0ac0*/  I2FP.F32.S32 R15, R9 ;  /* 0x00000009000f7245 */ /* 0x000fe40000201400 */
[----:B------:R-:W-:Y:S02]  /*0ad0*/  LOP3.LUT R13, R12, 0x7fffffff, RZ, 0xc0, !PT ;  /* 0x7fffffff0c0d7812 */ /* 0x000fe400078ec0ff */
[----:B------:R-:W-:Y:S02]  /*0ae0*/  I2FP.F32.S32 R5, R10 ;  /* 0x0000000a00057245 */ /* 0x000fe40000201400 */
[----:B------:R-:W-:-:S02]  /*0af0*/  ISETP.GT.U32.AND P0, PT, R13, 0x43efffff, PT ;  /* 0x43efffff0d00780c */ /* 0x000fc40003f04070 */
[----:B------:R-:W-:Y:S02]  /*0b00*/  I2FP.F32.S32 R2, R11 ;  /* 0x0000000b00027245 */ /* 0x000fe40000201400 */
[----:B------:R-:W-:Y:S02]  /*0b10*/  LOP3.LUT R7, R12, 0x80000000, RZ, 0xc0, !PT ;  /* 0x800000000c077812 */ /* 0x000fe400078ec0ff */
[----:B------:R-:W-:Y:S02]  /*0b20*/  LOP3.LUT R14, R15, 0x7fffffff, RZ, 0xc0, !PT ;  /* 0x7fffffff0f0e7812 */ /* 0x000fe400078ec0ff */
[----:B------:R-:W-:Y:S02]  /*0b30*/  LOP3.LUT R6, R5, 0x7fffffff, RZ, 0xc0, !PT ;  /* 0x7fffffff05067812 */ /* 0x000fe400078ec0ff */
[----:B------:R-:W-:Y:S02]  /*0b40*/  LOP3.LUT R4, R2, 0x7fffffff, RZ, 0xc0, !PT ;  /* 0x7fffffff02047812 */ /* 0x000fe400078ec0ff */
[----:B------:R-:W-:Y:S01]  /*0b50*/  SHF.R.U32.HI R10, RZ, 0x18, R7 ;  /* 0x00000018ff0a7819 */ /* 0x000fe20000011607 */
[----:B------:R-:W-:Y:S01]  /*0b60*/  IMAD.MOV.U32 R7, RZ, RZ, 0x7f ;  /* 0x0000007fff077424 */ /* 0x000fe200078e00ff */
[----:B------:R-:W-:-:S02]  /*0b70*/  ISETP.GT.U32.AND P1, PT, R14, 0x43efffff, PT ;  /* 0x43efffff0e00780c */ /* 0x000fc40003f24070 */
        /* <DEDUP_REMOVED lines=11> */
.L_x_1811:
[----:B------:R-:W-:Y:S05]  /*0c30*/  BSYNC B0 ;  /* 0x0000000000007941 */ /* 0x000fea0003800000 */
.L_x_1810:
        /* <DEDUP_REMOVED lines=12> */
.L_x_1813:
[----:B------:R-:W-:Y:S05]  /*0d00*/  BSYNC B0 ;  /* 0x0000000000007941 */ /* 0x000fea0003800000 */
.L_x_1812:
        /* <DEDUP_REMOVED lines=12> */
.L_x_1815:
[----:B------:R-:W-:Y:S05]  /*0dd0*/  BSYNC B0 ;  /* 0x0000000000007941 */ /* 0x000fea0003800000 */
.L_x_1814:
        /* <DEDUP_REMOVED lines=11> */
.L_x_1817:
[----:B------:R-:W-:Y:S05]  /*0e90*/  BSYNC B0 ;  /* 0x0000000000007941 */ /* 0x000fea0003800000 */
.L_x_1816:
        /* <DEDUP_REMOVED lines=19> */
.L_x_1819:
        /* <DEDUP_REMOVED lines=11> */
.L_x_7847:


//--------------------- .text._ZN2at6native55_GLOBAL__N__de093ff9_22_ForeachBinaryOpList_cu_a911ec4325multi_tensor_apply_kernelINS1_18TensorListMetadataILi2EEENS1_11CopyFunctorIN3c1013Float8_e4m3fnEsLi2ELi1ELi1EEEJNS0_4CopyIS7_sEEEEEvT_T0_DpT1_ --------------------------
	.section	.text._ZN2at6native55_GLOBAL__N__de093ff9_22_ForeachBinaryOpList_cu_a911ec4325multi_tensor_apply_kernelINS1_18TensorListMetadataILi2EEENS1_11CopyFunctorIN3c1013Float8_e4m3fnEsLi2ELi1ELi1EEEJNS0_4CopyIS7_sEEEEEvT_T0_DpT1_,"ax",@progbits
	.align	128
.text._ZN2at6native55_GLOBAL__N__de093ff9_22_ForeachBinaryOpList_cu_a911ec4325multi_tensor_apply_kernelINS1_18TensorListMetadataILi2EEENS1_11CopyFunctorIN3c1013Float8_e4m3fnEsLi2ELi1ELi1EEEJNS0_4CopyIS7_sEEEEEvT_T0_DpT1_:
        .type           _ZN2at6native55_GLOBAL__N__de093ff9_22_ForeachBinaryOpList_cu_a911ec4325multi_tensor_apply_kernelINS1_18TensorListMetadataILi2EEENS1_11CopyFunctorIN3c1013Float8_e4m3fnEsLi2ELi1ELi1EEEJNS0_4CopyIS7_sEEEEEvT_T0_DpT1_,@function
        .size           _ZN2at6native55_GLOBAL__N__de093ff9_22_ForeachBinaryOpList_cu_a911ec4325multi_tensor_apply_kernelINS1_18TensorListMetadataILi2EEENS1_11CopyFunctorIN3c1013Float8_e4m3fnEsLi2ELi1ELi1EEEJNS0_4CopyIS7_sEEEEEvT_T0_DpT1_,(.L_x_7848 - _ZN2at6native55_GLOBAL__N__de093ff9_22_ForeachBinaryOpList_cu_a911ec4325multi_tensor_apply_kernelINS1_18TensorListMetadataILi2EEENS1_11CopyFunctorIN3c1013Float8_e4m3fnEsLi2ELi1ELi1EEEJNS0_4CopyIS7_sEEEEEvT_T0_DpT1_)
        .other          _ZN2at6native55_GLOBAL__N__de093ff9_22_ForeachBinaryOpList_cu_a911ec4325multi_tensor_apply_kernelINS1_18TensorListMetadataILi2EEENS1_11CopyFunctorIN3c1013Float8_e4m3fnEsLi2ELi1ELi1EEEJNS0_4CopyIS7_sEEEEEvT_T0_DpT1_,@"STO_CUDA_ENTRY STV_DEFAULT"
_ZN2at6native55_GLOBAL__N__de093ff9_22_ForeachBinaryOpList_cu_a911ec4325multi_tensor_apply_kernelINS1_18TensorListMetadataILi2EEENS1_11CopyFunctorIN3c1013Float8_e4m3fnEsLi2ELi1ELi1EEEJNS0_4CopyIS7_sEEEEEvT_T0_DpT1_:
        /* <DEDUP_REMOVED lines=30> */
.L_x_1829:
        /* <DEDUP_REMOVED lines=18> */
[----:B------:R-:W-:Y:S02]  /*0300*/  @P0 LEA R2, P6, R25, UR4, 0x1 ;  /* 0x0000000419020c11 */ /* 0x000fe4000f8c08ff */
[----:B------:R-:W-:Y:S02]  /*0310*/  ISETP.GE.U32.AND P3, PT, R21, 0x10000, PT ;  /* 0x000100001500780c */ /* 0x000fe40003f66070 */
[----:B------:R-:W-:Y:S02]  /*0320*/  @P0 LEA.HI.X R3, R25, UR5, R20, 0x1, P6 ;  /* 0x0000000519030c11 */ /* 0x000fe4000b0f0c14 */
[----:B------:R-:W-:Y:S02]  /*0330*/  ISETP.LT.U32.AND P2, PT, R21, UR12, PT ;  /* 0x0000000c15007c0c */ /* 0x000fe4000bf41070 */
[----:B------:R-:W-:Y:S01]  /*0340*/  ISETP.GE.U32.AND.EX P3, PT, R14, RZ, PT, P3 ;  /* 0x000000ff0e00720c */ /* 0x000fe20003f66130 */
[----:B------:R-:W2:Y:S01]  /*0350*/  @P0 LDG.E.U16 R16, desc[UR10][R2.64] ;  /* 0x0000000a02100981 */ /* 0x000ea2000c1e1500 */
[----:B------:R-:W-:-:S02]  /*0360*/  ISETP.LT.U32.AND P4, PT, R22, UR12, PT ;  /* 0x0000000c16007c0c */ /* 0x000fc4000bf81070 */
[C---:B------:R-:W-:Y:S02]  /*0370*/  ISETP.GE.U32.AND.EX P5, PT, R15.reuse, RZ, PT, P5 ;  /* 0x000000ff0f00720c */ /* 0x040fe40003fa6150 */
[----:B------:R-:W-:Y:S02]  /*0380*/  ISETP.LT.AND.EX P2, PT, R14, UR6, !P3, P2 ;  /* 0x000000060e007c0c */ /* 0x000fe4000df41320 */
[----:B------:R-:W-:Y:S02]  /*0390*/  ISETP.LT.AND.EX P4, PT, R15, UR6, !P5, P4 ;  /* 0x000000060f007c0c */ /* 0x000fe4000ef81340 */
[----:B------:R-:W-:-:S04]  /*03a0*/  @P1 LEA R4, P3, R23, UR4, 0x1 ;  /* 0x0000000417041c11 */ /* 0x000fc8000f8608ff */
[----:B------:R-:W-:-:S05]  /*03b0*/  @P1 LEA.HI.X R5, R23, UR5, R0, 0x1, P3 ;  /* 0x0000000517051c11 */ /* 0x000fca00098f0c00 */
[C---:B------:R-:W-:Y:S01]  /*03c0*/  @P2 LEA R6, P3, R21.reuse, UR4, 0x1 ;  /* 0x0000000415062c11 */ /* 0x040fe2000f8608ff */
[----:B------:R-:W3:Y:S01]  /*03d0*/  @P1 LDG.E.U16 R17, desc[UR10][R4.64] ;  /* 0x0000000a04111981 */ /* 0x000ee2000c1e1500 */
[C---:B------:R-:W-:Y:S02]  /*03e0*/  @P4 LEA R8, P5, R22.reuse, UR4, 0x1 ;  /* 0x0000000416084c11 */ /* 0x040fe4000f8a08ff */
[----:B------:R-:W-:Y:S02]  /*03f0*/  @P2 LEA.HI.X R7, R21, UR5, R14, 0x1, P3 ;  /* 0x0000000515072c11 */ /* 0x000fe400098f0c0e */
[----:B------:R-:W-:-:S03]  /*0400*/  @P4 LEA.HI.X R9, R22, UR5, R15, 0x1, P5 ;  /* 0x0000000516094c11 */ /* 0x000fc6000a8f0c0f */
[----:B------:R0:W4:Y:S04]  /*0410*/  @P2 LDG.E.U16 R18, desc[UR10][R6.64] ;  /* 0x0000000a06122981 */ /* 0x000128000c1e1500 */
[----:B------:R-:W5:Y:S01]  /*0420*/  @P4 LDG.E.U16 R19, desc[UR10][R8.64] ;  /* 0x0000000a08134981 */ /* 0x000f62000c1e1500 */
[----:B------:R-:W-:Y:S01]  /*0430*/  BSSY B0, `(.L_x_1821) ;  /* 0x0000013000007945 */ /* 0x000fe20003800000 */
[----:B------:R-:W-:Y:S02]  /*0440*/  IMAD.MOV.U32 R29, RZ, RZ, 0x7f ;  /* 0x0000007fff1d7424 */ /* 0x000fe400078e00ff */
[----:B------:R-:W-:Y:S01]  /*0450*/  IMAD.MOV.U32 R27, RZ, RZ, 0x7f ;  /* 0x0000007fff1b7424 */ /* 0x000fe200078e00ff */
[----:B--2---:R-:W0:Y:S02]  /*0460*/  I2F.S16 R28, R16 ;  /* 0x00000010001c7306 */ /* 0x004e240000101400 */
[----:B0-----:R-:W-:-:S06]  /*0470*/  LOP3.LUT R6, R28, 0x7fffffff, RZ, 0xc0, !PT ;  /* 0x7fffffff1c067812 */ /* 0x001fcc00078ec0ff */
[----:B---3--:R-:W0:Y:S01]  /*0480*/  I2F.S16 R26, R17 ;  /* 0x00000011001a7306 */ /* 0x008e220000101400 */
[----:B------:R-:W-:-:S07]  /*0490*/  ISETP.GT.U32.AND P3, PT, R6, 0x43efffff, PT ;  /* 0x43efffff0600780c */ /* 0x000fce0003f64070 */
[----:B----4-:R1:W2:Y:S08]  /*04a0*/  I2F.S16 R24, R18 ;  /* 0x0000001200187306 */ /* 0x0102b00000101400 */
[----:B-----5:R1:W3:Y:S01]  /*04b0*/  I2F.S16 R2, R19 ;  /* 0x0000001300027306 */ /* 0x0202e20000101400 */
        /* <DEDUP_REMOVED lines=10> */
.L_x_1822:
[----:B------:R-:W-:Y:S05]  /*0560*/  BSYNC B0 ;  /* 0x0000000000007941 */ /* 0x000fea0003800000 */
.L_x_1821:
        /* <DEDUP_REMOVED lines=9> */
.L_x_1824:
[----:B------:R-:W-:Y:S05]  /*0600*/  BSYNC B0 ;  /* 0x0000000000007941 */ /* 0x000fea0003800000 */
.L_x_1823:
        /* <DEDUP_REMOVED lines=22> */
.L_x_1826:
[----:B------:R-:W-:Y:S05]  /*0770*/  BSYNC B0 ;  /* 0x0000000000007941 */ /* 0x000fea0003800000 */
.L_x_1825:
        /* <DEDUP_REMOVED lines=11> */
.L_x_1828:
[----:B------:R-:W-:Y:S05]  /*0830*/  BSYNC B0 ;  /* 0x0000000000007941 */ /* 0x000fea0003800000 */
.L_x_1827:
        /* <DEDUP_REMOVED lines=22> */
.L_x_1820:
        /* <DEDUP_REMOVED lines=8> */
.L_x_1838:
[----:B------:R-:W-:-:S04]  /*0a20*/  LEA R8, P0, R0, UR4, 0x3 ;  /* 0x0000000400087c11 */ /* 0x000fc8000f8018ff */
[----:B------:R-:W-:-:S06]  /*0a30*/  LEA.HI.X R9, R0, UR5, R3, 0x3, P0 ;  /* 0x0000000500097c11 */ /* 0x000fcc00080f1c03 */
[----:B------:R-:W2:Y:S01]  /*0a40*/  LDG.E.64 R8, desc[UR10][R8.64] ;  /* 0x0000000a08087981 */ /* 0x000ea2000c1e1b00 */
[----:B------:R-:W-:Y:S01]  /*0a50*/  BSSY B0, `(.L_x_1830) ;  /* 0x000001a000007945 */ /* 0x000fe20003800000 */
[----:B--2---:R-:W0:Y:S08]  /*0a60*/  I2F.S16 R12, R8 ;  /* 0x00000008000c7306 */ /* 0x004e300000101400 */
[----:B------:R1:W2:Y:S01]  /*0a70*/  I2F.S16 R15, R8.H1 ;  /* 0x10000008000f7306 */ /* 0x0002a20000101400 */
[----:B0-----:R-:W-:-:S07]  /*0a80*/  LOP3.LUT R13, R12, 0x7fffffff, RZ, 0xc0, !PT ;  /* 0x7fffffff0c0d7812 */ /* 0x001fce00078ec0ff */
[----:B------:R-:W0:Y:S01]  /*0a90*/  I2F.S16 R5, R9 ;  /* 0x0000000900057306 */ /* 0x000e220000101400 */
[----:B------:R-:W-:Y:S01]  /*0aa0*/  LOP3.LUT R7, R12, 0x80000000, RZ, 0xc0, !PT ;  /* 0x800000000c077812 */ /* 0x000fe200078ec0ff */
[----:B-1----:R-:W-:Y:S01]  /*0ab0*/  IMAD.MOV.U32 R8, RZ, RZ, 0x7f ;  /* 0x0000007fff087424 */ /* 0x002fe200078e00ff */
[----:B------:R-:W-:Y:S02]  /*0ac0*/  ISETP.GT.U32.AND P0, PT, R13, 0x43efffff, PT ;  /* 0x43efffff0d00780c */ /* 0x000fe40003f04070 */
[----:B------:R-:W-:Y:S01]  /*0ad0*/  SHF.R.U32.HI R10, RZ, 0x18, R7 ;  /* 0x00000018ff0a7819 */ /* 0x000fe20000011607 */
[----:B------:R-:W-:Y:S01]  /*0ae0*/  IMAD.MOV.U32 R7, RZ, RZ, 0x7f ;  /* 0x0000007fff077424 */ /* 0x000fe200078e00ff */
[C---:B--2---:R-:W-:Y:S01]  /*0af0*/  LOP3.LUT R14, R15.reuse, 0x7fffffff, RZ, 0xc0, !PT ;  /* 0x7fffffff0f0e7812 */ /* 0x044fe200078ec0ff */
[----:B------:R-:W1:Y:S01]  /*0b00*/  I2F.S16 R2, R9.H1 ;  /* 0x1000000900027306 */ /* 0x000e620000101400 */
[----:B------:R-:W-:Y:S02]  /*0b10*/  LOP3.LUT R11, R15, 0x80000000, RZ, 0xc0, !PT ;  /* 0x800000000f0b7812 */ /* 0x000fe400078ec0ff */
[----:B------:R-:W-:-:S02]  /*0b20*/  ISETP.GT.U32.AND P1, PT, R14, 0x43efffff, PT ;  /* 0x43efffff0e00780c */ /* 0x000fc40003f24070 */
[----:B0-----:R-:W-:-:S04]  /*0b30*/  LOP3.LUT R6, R5, 0x7fffffff, RZ, 0xc0, !PT ;  /* 0x7fffffff05067812 */ /* 0x001fc800078ec0ff */
        /* <DEDUP_REMOVED lines=11> */
.L_x_1831:
[----:B------:R-:W-:Y:S05]  /*0bf0*/  BSYNC B0 ;  /* 0x0000000000007941 */ /* 0x000fea0003800000 */
.L_x_1830:
        /* <DEDUP_REMOVED lines=12> */
.L_x_1833:
[----:B------:R-:W-:Y:S05]  /*0cc0*/  BSYNC B0 ;  /* 0x0000000000007941 */ /* 0x000fea0003800000 */
.L_x_1832:
        /* <DEDUP_REMOVED lines=12> */
.L_x_1835:
[----:B------:R-:W-:Y:S05]  /*0d90*/  BSYNC B0 ;  /* 0x0000000000007941 */ /* 0x000fea0003800000 */
.L_x_1834:
        /* <DEDUP_REMOVED lines=11> */
.L_x_1837:
[----:B------:R-:W-:Y:S05]  /*0e50*/  BSYNC B0 ;  /* 0x0000000000007941 */ /* 0x000fea0003800000 */
.L_x_1836:
        /* <DEDUP_REMOVED lines=19> */
.L_x_1839:
        /* <DEDUP_REMOVED lines=15> */
.L_x_7848:


//--------------------- .text._ZN2at6native55_GLOBAL__N__de093ff9_22_ForeachBinaryOpList_cu_a911ec4325multi_tensor_apply_kernelINS1_18TensorListMetadataILi2EEENS1_11CopyFunctorIN3c1013Float8_e4m3fnElLi2ELi1ELi1EEEJNS0_4CopyIS7_lEEEEEvT_T0_DpT1_ --------------------------
	.section	.text._ZN2at6native55_GLOBAL__N__de093ff9_22_ForeachBinaryOpList_cu_a911ec4325multi_tensor_apply_kernelINS1_18TensorListMetadataILi2EEENS1_11CopyFunctorIN3c1013Float8_e4m3fnElLi2ELi1ELi1EEEJNS0_4CopyIS7_lEEEEEvT_T0_DpT1_,"ax",@progbits
	.align	128
.text._ZN2at6native55_GLOBAL__N__de093ff9_22_ForeachBinaryOpList_cu_a911ec4325multi_tensor_apply_kernelINS1_18TensorListMetadataILi2EEENS1_11CopyFunctorIN3c1013Float8_e4m3fnElLi2ELi1ELi1EEEJNS0_4CopyIS7_lEEEEEvT_T0_DpT1_:
        .type           _ZN2at6native55_GLOBAL__N__de093ff9_22_ForeachBinaryOpList_cu_a911ec4325multi_tensor_apply_kernelINS1_18TensorListMetadataILi2EEENS1_11CopyFunctorIN3c1013Float8_e4m3fnElLi2ELi1ELi1EEEJNS0_4CopyIS7_lEEEEEvT_T0_DpT1_,@function
        .size           _ZN2at6native55_GLOBAL__N__de093ff9_22_ForeachBinaryOpList_cu_a911ec4325multi_tensor_apply_kernelINS1_18TensorListMetadataILi2EEENS1_11CopyFunctorIN3c1013Float8_e4m3fnElLi2ELi1ELi1EEEJNS0_4CopyIS7_lEEEEEvT_T0_DpT1_,(.L_x_7849 - _ZN2at6native55_GLOBAL__N__de093ff9_22_ForeachBinaryOpList_cu_a911ec4325multi_tensor_apply_kernelINS1_18TensorListMetadataILi2EEENS1_11CopyFunctorIN3c1013Float8_e4m3fnElLi2ELi1ELi1EEEJNS0_4CopyIS7_lEEEEEvT_T0_DpT1_)
        .other          _ZN2at6native55_GLOBAL__N__de093ff9_22_ForeachBinaryOpList_cu_a911ec4325multi_tensor_apply_kernelINS1_18TensorListMetadataILi2EEENS1_11CopyFunctorIN3c1013Float8_e4m3fnElLi2ELi1ELi1EEEJNS0_4CopyIS7_lEEEEEvT_T0_DpT1_,@"STO_CUDA_ENTRY STV_DEFAULT"
_ZN2at6native55_GLOBAL__N__de093ff9_22_ForeachBinaryOpList_cu_a911ec4325multi_tensor_apply_kernelINS1_18TensorListMetadataILi2EEENS1_11CopyFunctorIN3c1013Float8_e4m3fnElLi2ELi1ELi1EEEJNS0_4CopyIS7_lEEEEEvT_T0_DpT1_:
        /* <DEDUP_REMOVED lines=30> */
.L_x_1849:
[----:B0-----:R-:W-:Y:S01]  /*01e0*/  IADD3 R23, P1, R0, R4, RZ ;  /* 0x0000000400177210 */ /* 0x001fe20007f3e0ff */
[----:B-1----:R-:W-:-:S03]  /*01f0*/  IMAD R22, R2, 0x3, RZ ;  /* 0x0000000302167824 */ /* 0x002fc600078e02ff */
[C---:B------:R-:W-:Y:S01]  /*0200*/  ISETP.GE.U32.AND P0, PT, R23.reuse, 0x10000, PT ;  /* 0x000100001700780c */ /* 0x040fe20003f06070 */
[----:B------:R-:W-:Y:S01]  /*0210*/  IMAD.X R17, RZ, RZ, R5, P1 ;  /* 0x000000ffff117224 */ /* 0x000fe200008e0605 */
[----:B------:R-:W-:Y:S02]  /*0220*/  ISETP.LT.U32.AND P1, PT, R23, UR12, PT ;  /* 0x0000000c17007c0c */ /* 0x000fe4000bf21070 */
[----:B------:R-:W-:Y:S02]  /*0230*/  IADD3 R20, P2, R2, R23, RZ ;  /* 0x0000001702147210 */ /* 0x000fe40007f5e0ff */
[----:B------:R-:W-:-:S03]  /*0240*/  ISETP.GE.U32.AND.EX P0, PT, R17, RZ, PT, P0 ;  /* 0x000000ff1100720c */ /* 0x000fc60003f06100 */
[----:B------:R-:W-:Y:S01]  /*0250*/  IMAD.X R3, RZ, RZ, R17, P2 ;  /* 0x000000ffff037224 */ /* 0x000fe200010e0611 */
[----:B------:R-:W-:Y:S02]  /*0260*/  ISETP.LT.AND.EX P0, PT, R17, UR6, !P0, P1 ;  /* 0x0000000611007c0c */ /* 0x000fe4000c701310 */
[C---:B------:R-:W-:Y:S02]  /*0270*/  ISETP.GE.U32.AND P1, PT, R20.reuse, 0x10000, PT ;  /* 0x000100001400780c */ /* 0x040fe40003f26070 */
[----:B------:R-:W-:Y:S02]  /*0280*/  ISETP.LT.U32.AND P2, PT, R20, UR12, PT ;  /* 0x0000000c14007c0c */ /* 0x000fe4000bf41070 */
[----:B------:R-:W-:-:S04]  /*0290*/  ISETP.GE.U32.AND.EX P1, PT, R3, RZ, PT, P1 ;  /* 0x000000ff0300720c */ /* 0x000fc80003f26110 */
[----:B------:R-:W-:-:S03]  /*02a0*/  ISETP.LT.AND.EX P1, PT, R3, UR6, !P1, P2 ;  /* 0x0000000603007c0c */ /* 0x000fc6000cf21320 */
[----:B------:R-:W-:-:S04]  /*02b0*/  @P0 LEA R18, P3, R23, UR4, 0x3 ;  /* 0x0000000417120c11 */ /* 0x000fc8000f8618ff */
[----:B------:R-:W-:Y:S02]  /*02c0*/  @P0 LEA.HI.X R19, R23, UR5, R17, 0x3, P3 ;  /* 0x0000000517130c11 */ /* 0x000fe400098f1c11 */
[----:B------:R-:W-:-:S03]  /*02d0*/  LEA R21, P3, R2, R23, 0x1 ;  /* 0x0000001702157211 */ /* 0x000fc600078608ff */
[----:B------:R0:W2:Y:S01]  /*02e0*/  @P0 LDG.E.64 R8, desc[UR10][R18.64] ;  /* 0x0000000a12080981 */ /* 0x0000a2000c1e1b00 */
[C---:B------:R-:W-:Y:S01]  /*02f0*/  ISETP.GE.U32.AND P5, PT, R21.reuse, 0x10000, PT ;  /* 0x000100001500780c */ /* 0x040fe20003fa6070 */
[--C-:B------:R-:W-:Y:S01]  /*0300*/  IMAD.X R6, RZ, RZ, R17.reuse, P3 ;  /* 0x000000ffff067224 */ /* 0x100fe200018e0611 */
[----:B------:R-:W-:Y:S02]  /*0310*/  ISETP.LT.U32.AND P3, PT, R21, UR12, PT ;  /* 0x0000000c15007c0c */ /* 0x000fe4000bf61070 */
[----:B------:R-:W-:Y:S02]  /*0320*/  IADD3 R22, P2, R22, R23, RZ ;  /* 0x0000001716167210 */ /* 0x000fe40007f5e0ff */
[----:B------:R-:W-:Y:S02]  /*0330*/  ISETP.GE.U32.AND.EX P5, PT, R6, RZ, PT, P5 ;  /* 0x000000ff0600720c */ /* 0x000fe40003fa6150 */
[----:B------:R-:W-:Y:S01]  /*0340*/  ISETP.GE.U32.AND P4, PT, R22, 0x10000, PT ;  /* 0x000100001600780c */ /* 0x000fe20003f86070 */
[----:B------:R-:W-:Y:S01]  /*0350*/  IMAD.X R7, RZ, RZ, R17, P2 ;  /* 0x000000ffff077224 */ /* 0x000fe200010e0611 */
[----:B------:R-:W-:-:S02]  /*0360*/  ISETP.LT.AND.EX P3, PT, R6, UR6, !P5, P3 ;  /* 0x0000000606007c0c */ /* 0x000fc4000ef61330 */
[----:B------:R-:W-:Y:S02]  /*0370*/  @P1 LEA R26, P5, R20, UR4, 0x3 ;  /* 0x00000004141a1c11 */ /* 0x000fe4000f8a18ff */
[----:B------:R-:W-:Y:S02]  /*0380*/  ISETP.LT.U32.AND P2, PT, R22, UR12, PT ;  /* 0x0000000c16007c0c */ /* 0x000fe4000bf41070 */
[----:B------:R-:W-:Y:S02]  /*0390*/  @P1 LEA.HI.X R27, R20, UR5, R3, 0x3, P5 ;  /* 0x00000005141b1c11 */ /* 0x000fe4000a8f1c03 */
[----:B------:R-:W-:-:S03]  /*03a0*/  ISETP.GE.U32.AND.EX P4, PT, R7, RZ, PT, P4 ;  /* 0x000000ff0700720c */ /* 0x000fc60003f86140 */
[----:B------:R1:W3:Y:S01]  /*03b0*/  @P1 LDG.E.64 R10, desc[UR10][R26.64] ;  /* 0x0000000a1a0a1981 */ /* 0x0002e2000c1e1b00 */
[----:B------:R-:W-:Y:S02]  /*03c0*/  ISETP.LT.AND.EX P2, PT, R7, UR6, !P4, P2 ;  /* 0x0000000607007c0c */ /* 0x000fe4000e741320 */
[----:B------:R-:W-:-:S04]  /*03d0*/  @P3 LEA R24, P4, R21, UR4, 0x3 ;  /* 0x0000000415183c11 */ /* 0x000fc8000f8818ff */
[----:B------:R-:W-:-:S05]  /*03e0*/  @P3 LEA.HI.X R25, R21, UR5, R6, 0x3, P4 ;  /* 0x0000000515193c11 */ /* 0x000fca000a0f1c06 */
[----:B------:R-:W5:Y:S02]  /*03f0*/  @P3 LDG.E.64 R12, desc[UR10][R24.64] ;  /* 0x0000000a180c3981 */ /* 0x000f64000c1e1b00 */
[----:B0-----:R-:W-:-:S04]  /*0400*/  @P2 LEA R18, P5, R22, UR4, 0x3 ;  /* 0x0000000416122c11 */ /* 0x001fc8000f8a18ff */
[----:B------:R-:W-:-:S05]  /*0410*/  @P2 LEA.HI.X R19, R22, UR5, R7, 0x3, P5 ;  /* 0x0000000516132c11 */ /* 0x000fca000a8f1c07 */
[----:B------:R0:W5:Y:S01]  /*0420*/  @P2 LDG.E.64 R14, desc[UR10][R18.64] ;  /* 0x0000000a120e2981 */ /* 0x000162000c1e1b00 */
[----:B------:R-:W-:Y:S01]  /*0430*/  BSSY B0, `(.L_x_1841) ;  /* 0x000000f000007945 */ /* 0x000fe20003800000 */
[----:B-1----:R-:W-:Y:S02]  /*0440*/  IMAD.MOV.U32 R27, RZ, RZ, 0x7f ;  /* 0x0000007fff1b7424 */ /* 0x002fe400078e00ff */
[----:B------:R-:W-:Y:S01]  /*0450*/  IMAD.MOV.U32 R26, RZ, RZ, 0x7f ;  /* 0x0000007fff1a7424 */ /* 0x000fe200078e00ff */
[----:B--2---:R-:W0:Y:S02]  /*0460*/  I2F.S64 R28, R8 ;  /* 0x00000008001c7312 */ /* 0x004e240000301400 */
[----:B0-----:R-:W-:-:S04]  /*0470*/  LOP3.LUT R18, R28, 0x7fffffff, RZ, 0xc0, !PT ;  /* 0x7fffffff1c127812 */ /* 0x001fc800078ec0ff */
[----:B------:R-:W-:Y:S02]  /*0480*/  ISETP.GT.U32.AND P4, PT, R18, 0x43efffff, PT ;  /* 0x43efffff1200780c */ /* 0x000fe40003f84070 */
[----:B---3--:R0:W1:Y:S11]  /*0490*/  I2F.S64 R29, R10 ;  /* 0x0000000a001d7312 */ /* 0x0080760000301400 */
[----:B0-----:R-:W-:Y:S05]  /*04a0*/  @P4 BRA `(.L_x_1842) ;  /* 0x00000000001c4947 */ /* 0x001fea0003800000 */
[----:B------:R-:W-:-:S13]  /*04b0*/  ISETP.GE.U32.AND P4, PT, R18, 0x3c800000, PT ;  /* 0x3c8000001200780c */ /* 0x000fda0003f86070 */
[----:B------:R-:W-:-:S04]  /*04c0*/  @P4 SHF.R.U32.HI R16, RZ, 0x14, R28 ;  /* 0x00000014ff104819 */ /* 0x000fc8000001161c */
[----:B------:R-:W-:Y:S01]  /*04d0*/  @P4 LOP3.LUT R19, R16, 0x1, RZ, 0xc0, !PT ;  /* 0x0000000110134812 */ /* 0x000fe200078ec0ff */
[----:B------:R-:W-:-:S03]  /*04e0*/  @!P4 FADD.FTZ R16, R18, 16384 ;  /* 0x468000001210c421 */ /* 0x000fc60000010000 */
[----:B------:R-:W-:-:S04]  /*04f0*/  @P4 IADD3 R19, R28, 0x407ffff, R19 ;  /* 0x0407ffff1c134810 */ /* 0x000fc80007ffe013 */
[----:B------:R-:W-:Y:S01]  /*0500*/  @P4 SHF.R.U32.HI R26, RZ, 0x14, R19 ;  /* 0x00000014ff1a4819 */ /* 0x000fe20000011613 */
[----:B------:R-:W-:-:S07]  /*0510*/  @!P4 VIADD R26, R16, 0xb9800000 ;  /* 0xb9800000101ac836 */ /* 0x000fce0000000000 */
.L_x_1842:
[----:B------:R-:W-:Y:S05]  /*0520*/  BSYNC B0 ;  /* 0x0000000000007941 */ /* 0x000fea0003800000 */
.L_x_1841:
[----:B-1----:R-:W-:Y:S01]  /*0530*/  LOP3.LUT R19, R29, 0x7fffffff, RZ, 0xc0, !PT ;  /* 0x7fffffff1d137812 */ /* 0x002fe200078ec0ff */
[----:B-----5:R0:W1:Y:S01]  /*0540*/  I2F.S64 R16, R12 ;  /* 0x0000000c00107312 */ /* 0x0200620000301400 */
[----:B------:R-:W-:Y:S02]  /*0550*/  BSSY B0, `(.L_x_1843) ;  /* 0x000000a000007945 */ /* 0x000fe40003800000 */
[----:B------:R-:W-:-:S13]  /*0560*/  ISETP.GT.U32.AND P4, PT, R19, 0x43efffff, PT ;  /* 0x43efffff1300780c */ /* 0x000fda0003f84070 */
[----:B01----:R-:W-:Y:S05]  /*0570*/  @P4 BRA `(.L_x_1844) ;  /* 0x00000000001c4947 */ /* 0x003fea0003800000 */
[----:B------:R-:W-:-:S13]  /*0580*/  ISETP.GE.U32.AND P4, PT, R19, 0x3c800000, PT ;  /* 0x3c8000001300780c */ /* 0x000fda0003f86070 */
[----:B------:R-:W-:-:S04]  /*0590*/  @P4 SHF.R.U32.HI R18, RZ, 0x14, R29 ;  /* 0x00000014ff124819 */ /* 0x000fc8000001161d */
[----:B------:R-:W-:-:S04]  /*05a0*/  @P4 LOP3.LUT R18, R18, 0x1, RZ, 0xc0, !PT ;  /* 0x0000000112124812 */ /* 0x000fc800078ec0ff */
[----:B------:R-:W-:Y:S01]  /*05b0*/  @P4 IADD3 R27, R29, 0x407ffff, R18 ;  /* 0x0407ffff1d1b4810 */ /* 0x000fe20007ffe012 */
[----:B------:R-:W-:-:S03]  /*05c0*/  @!P4 FADD.FTZ R18, R19, 16384 ;  /* 0x468000001312c421 */ /* 0x000fc60000010000 */
[----:B------:R-:W-:Y:S01]  /*05d0*/  @P4 SHF.R.U32.HI R27, RZ, 0x14, R27 ;  /* 0x00000014ff1b4819 */ /* 0x000fe2000001161b */
[----:B------:R-:W-:-:S07]  /*05e0*/  @!P4 VIADD R27, R18, 0xb9800000 ;  /* 0xb9800000121bc836 */ /* 0x000fce0000000000 */
.L_x_1844:
[----:B------:R-:W-:Y:S05]  /*05f0*/  BSYNC B0 ;  /* 0x0000000000007941 */ /* 0x000fea0003800000 */
.L_x_1843:
[----:B------:R-:W-:Y:S01]  /*0600*/  LOP3.LUT R18, R16, 0x7fffffff, RZ, 0xc0, !PT ;  /* 0x7fffffff10127812 */ /* 0x000fe200078ec0ff */
[----:B------:R-:W-:Y:S01]  /*0610*/  BSSY B0, `(.L_x_1845) ;  /* 0x0000011000007945 */ /* 0x000fe20003800000 */
[----:B------:R-:W-:Y:S02]  /*0620*/  LOP3.LUT R28, R28, 0x80000000, RZ, 0xc0, !PT ;  /* 0x800000001c1c7812 */ /* 0x000fe400078ec0ff */
[----:B------:R-:W-:Y:S02]  /*0630*/  ISETP.GT.U32.AND P4, PT, R18, 0x43efffff, PT ;  /* 0x43efffff1200780c */ /* 0x000fe40003f84070 */
[----:B------:R-:W-:Y:S02]  /*0640*/  LOP3.LUT R29, R29, 0x80000000, RZ, 0xc0, !PT ;  /* 0x800000001d1d7812 */ /* 0x000fe400078ec0ff */
[----:B------:R-:W-:Y:S02]  /*0650*/  SHF.R.U32.HI R25, RZ, 0x18, R28 ;  /* 0x00000018ff197819 */ /* 0x000fe4000001161c */
[----:B------:R-:W-:Y:S01]  /*0660*/  SHF.R.U32.HI R24, RZ, 0x18, R29 ;  /* 0x00000018ff187819 */ /* 0x000fe2000001161d */
[----:B------:R-:W-:Y:S01]  /*0670*/  IMAD.MOV.U32 R29, RZ, RZ, 0x7f ;  /* 0x0000007fff1d7424 */ /* 0x000fe200078e00ff */
[----:B------:R-:W-:-:S02]  /*0680*/  LOP3.LUT R25, R26, R25, RZ, 0xfc, !PT ;  /* 0x000000191a197212 */ /* 0x000fc400078efcff */
[----:B------:R-:W-:-:S03]  /*0690*/  LOP3.LUT R27, R27, R24, RZ, 0xfc, !PT ;  /* 0x000000181b1b7212 */ /* 0x000fc600078efcff */
        /* <DEDUP_REMOVED lines=8> */
.L_x_1846:
[----:B------:R-:W-:Y:S05]  /*0720*/  BSYNC B0 ;  /* 0x0000000000007941 */ /* 0x000fea0003800000 */
.L_x_1845:
[----:B------:R-:W0:Y:S01]  /*0730*/  I2F.S64 R18, R14 ;  /* 0x0000000e00127312 */ /* 0x000e220000301400 */
[----:B------:R-:W-:Y:S01]  /*0740*/  LOP3.LUT R19, R16, 0x80000000, RZ, 0xc0, !PT ;  /* 0x8000000010137812 */ /* 0x000fe200078ec0ff */
[----:B------:R-:W-:Y:S03]  /*0750*/  BSSY B0, `(.L_x_1847) ;  /* 0x000000e000007945 */ /* 0x000fe60003800000 */
[----:B------:R-:W-:-:S04]  /*0760*/  SHF.R.U32.HI R24, RZ, 0x18, R19 ;  /* 0x00000018ff187819 */ /* 0x000fc80000011613 */
[----:B------:R-:W-:Y:S01]  /*0770*/  LOP3.LUT R29, R29, R24, RZ, 0xfc, !PT ;  /* 0x000000181d1d7212 */ /* 0x000fe200078efcff */
[----:B------:R-:W-:Y:S01]  /*0780*/  IMAD.MOV.U32 R24, RZ, RZ, 0x7f ;  /* 0x0000007fff187424 */ /* 0x000fe200078e00ff */
        /* <DEDUP_REMOVED lines=10> */
.L_x_1848:
[----:B------:R-:W-:Y:S05]  /*0830*/  BSYNC B0 ;  /* 0x0000000000007941 */ /* 0x000fea0003800000 */
.L_x_1847:
        /* <DEDUP_REMOVED lines=22> */
.L_x_1840:
        /* <DEDUP_REMOVED lines=8> */
.L_x_1858:
[----:B------:R-:W-:-:S04]  /*0a20*/  LEA R12, P0, R0, UR4, 0x5 ;  /* 0x00000004000c7c11 */ /* 0x000fc8000f8028ff */
[----:B------:R-:W-:-:S05]  /*0a30*/  LEA.HI.X R13, R0, UR5, R3, 0x5, P0 ;  /* 0x00000005000d7c11 */ /* 0x000fca00080f2c03 */
[----:B------:R-:W2:Y:S04]  /*0a40*/  LDG.E.128 R16, desc[UR10][R12.64] ;  /* 0x0000000a0c107981 */ /* 0x000ea8000c1e1d00 */
[----:B------:R-:W3:Y:S01]  /*0a50*/  LDG.E.128 R8, desc[UR10][R12.64+0x10] ;  /* 0x0000100a0c087981 */ /* 0x000ee2000c1e1d00 */
[----:B------:R-:W-:Y:S01]  /*0a60*/  BSSY B0, `(.L_x_1850) ;  /* 0x000001a000007945 */ /* 0x000fe20003800000 */
[----:B--2---:R-:W0:Y:S08]  /*0a70*/  I2F.S64 R16, R16 ;  /* 0x0000001000107312 */ /* 0x004e300000301400 */
[----:B------:R-:W1:Y:S01]  /*0a80*/  I2F.S64 R19, R18 ;  /* 0x0000001200137312 */ /* 0x000e620000301400 */
[----:B0-----:R-:W-:-:S07]  /*0a90*/  LOP3.LUT R14, R16, 0x7fffffff, RZ, 0xc0, !PT ;  /* 0x7fffffff100e7812 */ /* 0x001fce00078ec0ff */
[----:B---3--:R0:W2:Y:S01]  /*0aa0*/  I2F.S64 R5, R8 ;  /* 0x0000000800057312 */ /* 0x0080a20000301400 */
[----:B------:R-:W-:Y:S02]  /*0ab0*/  LOP3.LUT R7, R16, 0x80000000, RZ, 0xc0, !PT ;  /* 0x8000000010077812 */ /* 0x000fe400078ec0ff */
[----:B------:R-:W-:Y:S02]  /*0ac0*/  ISETP.GT.U32.AND P0, PT, R14, 0x43efffff, PT ;  /* 0x43efffff0e00780c */ /* 0x000fe40003f04070 */
[----:B-1----:R-:W-:-:S03]  /*0ad0*/  LOP3.LUT R15, R19, 0x7fffffff, RZ, 0xc0, !PT ;  /* 0x7fffffff130f7812 */ /* 0x002fc600078ec0ff */
[----:B------:R1:W3:Y:S01]  /*0ae0*/  I2F.S64 R2, R10 ;  /* 0x0000000a00027312 */ /* 0x0002e20000301400 */
[----:B0-----:R-:W-:Y:S01]  /*0af0*/  IMAD.MOV.U32 R8, RZ, RZ, 0x7f ;  /* 0x0000007fff087424 */ /* 0x001fe200078e00ff */
[----:B------:R-:W-:Y:S02]  /*0b00*/  ISETP.GT.U32.AND P1, PT, R15, 0x43efffff, PT ;  /* 0x43efffff0f00780c */ /* 0x000fe40003f24070 */
[----:B--2---:R-:W-:Y:S02]  /*0b10*/  LOP3.LUT R6, R5, 0x7fffffff, RZ, 0xc0, !PT ;  /* 0x7fffffff05067812 */ /* 0x004fe400078ec0ff */
[----:B-1----:R-:W-:Y:S01]  /*0b20*/  SHF.R.U32.HI R10, RZ, 0x18, R7 ;  /* 0x00000018ff0a7819 */ /* 0x002fe20000011607 */
[----:B------:R-:W-:Y:S01]  /*0b30*/  IMAD.MOV.U32 R7, RZ, RZ, 0x7f ;  /* 0x0000007fff077424 */ /* 0x000fe200078e00ff */
[----:B------:R-:W-:Y:S02]  /*0b40*/  ISETP.GT.U32.AND P2, PT, R6, 0x43efffff, PT ;  /* 0x43efffff0600780c */ /* 0x000fe40003f44070 */
[----:B------:R-:W-:-:S02]  /*0b50*/  LOP3.LUT R11, R19, 0x80000000, RZ, 0xc0, !PT ;  /* 0x80000000130b7812 */ /* 0x000fc400078ec0ff */
[----:B---3--:R-:W-:-:S04]  /*0b60*/  LOP3.LUT R4, R2, 0x7fffffff, RZ, 0xc0, !PT ;  /* 0x7fffffff02047812 */ /* 0x008fc800078ec0ff */
        /* <DEDUP_REMOVED lines=9> */
.L_x_1851:
[----:B------:R-:W-:Y:S05]  /*0c00*/  BSYNC B0 ;  /* 0x0000000000007941 */ /* 0x000fea0003800000 */
.L_x_1850:
        /* <DEDUP_REMOVED lines=12> */
.L_x_1853:
[----:B------:R-:W-:Y:S05]  /*0cd0*/  BSYNC B0 ;  /* 0x0000000000007941 */ /* 0x000fea0003800000 */
.L_x_1852:
        /* <DEDUP_REMOVED lines=12> */
.L_x_1855:
[----:B------:R-:W-:Y:S05]  /*0da0*/  BSYNC B0 ;  /* 0x0000000000007941 */ /* 0x000fea0003800000 */
.L_x_1854:
        /* <DEDUP_REMOVED lines=11> */
.L_x_1857:
[----:B------:R-:W-:Y:S05]  /*0e60*/  BSYNC B0 ;  /* 0x0000000000007941 */ /* 0x000fea0003800000 */
.L_x_1856:
        /* <DEDUP_REMOVED lines=19> */
.L_x_1859:
        /* <DEDUP_REMOVED lines=14> */
.L_x_7849:


//--------------------- .text._ZN2at6native55_GLOBAL__N__de093ff9_22_ForeachBinaryOpList_cu_a911ec4325multi_tensor_apply_kernelINS1_18TensorListMetadataILi2EEENS1_11CopyFunctorIN3c1013Float8_e4m3fnEaLi2ELi1ELi1EEEJNS0_4CopyIS7_aEEEEEvT_T0_DpT1_ --------------------------
	.section	.text._ZN2at6native55_GLOBAL__N__de093ff9_22_ForeachBinaryOpList_cu_a911ec4325multi_tensor_apply_kernelINS1_18TensorListMetadataILi2EEENS1_11CopyFunctorIN3c1013Float8_e4m3fnEaLi2ELi1ELi1EEEJNS0_4CopyIS7_aEEEEEvT_T0_DpT1_,"ax",@progbits
	.align	128
.text._ZN2at6native55_GLOBAL__N__de093ff9_22_ForeachBinaryOpList_cu_a911ec4325multi_tensor_apply_kernelINS1_18TensorListMetadataILi2EEENS1_11CopyFunctorIN3c1013Float8_e4m3fnEaLi2ELi1ELi1EEEJNS0_4CopyIS7_aEEEEEvT_T0_DpT1_:
        .type           _ZN2at6native55_GLOBAL__N__de093ff9_22_ForeachBinaryOpList_cu_a911ec4325multi_tensor_apply_kernelINS1_18TensorListMetadataILi2EEENS1_11CopyFunctorIN3c1013Float8_e4m3fnEaLi2ELi1ELi1EEEJNS0_4CopyIS7_aEEEEEvT_T0_DpT1_,@function
        .size           _ZN2at6native55_GLOBAL__N__de093ff9_22_ForeachBinaryOpList_cu_a911ec4325multi_tensor_apply_kernelINS1_18TensorListMetadataILi2EEENS1_11CopyFunctorIN3c1013Float8_e4m3fnEaLi2ELi1ELi1EEEJNS0_4CopyIS7_aEEEEEvT_T0_DpT1_,(.L_x_7850 - _ZN2at6native55_GLOBAL__N__de093ff9_22_ForeachBinaryOpList_cu_a911ec4325multi_tensor_apply_kernelINS1_18TensorListMetadataILi2EEENS1_11CopyFunctorIN3c1013Float8_e4m3fnEaLi2ELi1ELi1EEEJNS0_4CopyIS7_aEEEEEvT_T0_DpT1_)
        .other          _ZN2at6native55_GLOBAL__N__de093ff9_22_ForeachBinaryOpList_cu_a911ec4325multi_tensor_apply_kernelINS1_18TensorListMetadataILi2EEENS1_11CopyFunctorIN3c1013Float8_e4m3fnEaLi2ELi1ELi1EEEJNS0_4CopyIS7_aEEEEEvT_T0_DpT1_,@"STO_CUDA_ENTRY STV_DEFAULT"
_ZN2at6native55_GLOBAL__N__de093ff9_22_ForeachBinaryOpList_cu_a911ec4325multi_tensor_apply_kernelINS1_18TensorListMetadataILi2EEENS1_11CopyFunctorIN3c1013Float8_e4m3fnEaLi2ELi1ELi1EEEJNS0_4CopyIS7_aEEEEEvT_T0_DpT1_:
        /* <DEDUP_REMOVED lines=29> */
.L_x_1869:
        /* <DEDUP_REMOVED lines=56> */
.L_x_1862:
[----:B------:R-:W-:Y:S05]  /*0550*/  BSYNC B0 ;  /* 0x0000000000007941 */ /* 0x000fea0003800000 */
.L_x_1861:
        /* <DEDUP_REMOVED lines=9> */
.L_x_1864:
[----:B------:R-:W-:Y:S05]  /*05f0*/  BSYNC B0 ;  /* 0x0000000000007941 */ /* 0x000fea0003800000 */
.L_x_1863:
        /* <DEDUP_REMOVED lines=22> */
.L_x_1866:
[----:B------:R-:W-:Y:S05]  /*0760*/  BSYNC B0 ;  /* 0x0000000000007941 */ /* 0x000fea0003800000 */
.L_x_1865:
        /* <DEDUP_REMOVED lines=11> */
.L_x_1868:
[----:B------:R-:W-:Y:S05]  /*0820*/  BSYNC B0 ;  /* 0x0000000000007941 */ /* 0x000fea0003800000 */
.L_x_1867:
        /* <DEDUP_REMOVED lines=22> */
.L_x_1860:
        /* <DEDUP_REMOVED lines=8> */
.L_x_1878:
        /* <DEDUP_REMOVED lines=34> */
.L_x_1871:
[----:B------:R-:W-:Y:S05]  /*0c30*/  BSYNC B0 ;  /* 0x0000000000007941 */ /* 0x000fea0003800000 */
.L_x_1870:
        /* <DEDUP_REMOVED lines=12> */
.L_x_1873:
[----:B------:R-:W-:Y:S05]  /*0d00*/  BSYNC B0 ;  /* 0x0000000000007941 */ /* 0x000fea0003800000 */
.L_x_1872:
        /* <DEDUP_REMOVED lines=12> */
.L_x_1875:
[----:B------:R-:W-:Y:S05]  /*0dd0*/  BSYNC B0 ;  /* 0x0000000000007941 */ /* 0x000fea0003800000 */
.L_x_1874:
        /* <DEDUP_REMOVED lines=11> */
.L_x_1877:
[----:B------:R-:W-:Y:S05]  /*0e90*/  BSYNC B0 ;  /* 0x0000000000007941 */ /* 0x000fea0003800000 */
.L_x_1876:
        /* <DEDUP_REMOVED lines=19> */
.L_x_1879:
        /* <DEDUP_REMOVED lines=11> */
.L_x_7850:


//--------------------- .text._ZN2at6native55_GLOBAL__N__de093ff9_22_ForeachBinaryOpList_cu_a911ec4325multi_tensor_apply_kernelINS1_18TensorListMetadataILi2EEENS1_11CopyFunctorIN3c1013Float8_e4m3fnEhLi2ELi1ELi1EEEJNS0_4CopyIS7_hEEEEEvT_T0_DpT1_ --------------------------
	.section	.text._ZN2at6native55_GLOBAL__N__de093ff9_22_ForeachBinaryOpList_cu_a911ec4325multi_tensor_apply_kernelINS1_18TensorListMetadataILi2EEENS1_11CopyFunctorIN3c1013Float8_e4m3fnEhLi2ELi1ELi1EEEJNS0_4CopyIS7_hEEEEEvT_T0_DpT1_,"ax",@progbits
	.align	128
.text._ZN2at6native55_GLOBAL__N__de093ff9_22_ForeachBinaryOpList_cu_a911ec4325multi_tensor_apply_kernelINS1_18TensorListMetadataILi2EEENS1_11CopyFunctorIN3c1013Float8_e4m3fnEhLi2ELi1ELi1EEEJNS0_4CopyIS7_hEEEEEvT_T0_DpT1_:
        .type           _ZN2at6native55_GLOBAL__N__de093ff9_22_ForeachBinaryOpList_cu_a911ec4325multi_tensor_apply_kernelINS1_18TensorListMetadataILi2EEENS1_11CopyFunctorIN3c1013Float8_e4m3fnEhLi2ELi1ELi1EEEJNS0_4CopyIS7_hEEEEEvT_T0_DpT1_,@function
        .size           _ZN2at6native55_GLOBAL__N__de093ff9_22_ForeachBinaryOpList_cu_a911ec4325multi_tensor_apply_kernelINS1_18TensorListMetadataILi2EEENS1_11CopyFunctorIN3c1013Float8_e4m3fnEhLi2ELi1ELi1EEEJNS0_4CopyIS7_hEEEEEvT_T0_DpT1_,(.L_x_7851 - _ZN2at6native55_GLOBAL__N__de093ff9_22_ForeachBinaryOpList_cu_a911ec4325multi_tensor_apply_kernelINS1_18TensorListMetadataILi2EEENS1_11CopyFunctorIN3c1013Float8_e4m3fnEhLi2ELi1ELi1EEEJNS0_4CopyIS7_hEEEEEvT_T0_DpT1_)
        .other          _ZN2at6native55_GLOBAL__N__de093ff9_22_ForeachBinaryOpList_cu_a911ec4325multi_tensor_apply_kernelINS1_18TensorListMetadataILi2EEENS1_11CopyFunctorIN3c1013Float8_e4m3fnEhLi2ELi1ELi1EEEJNS0_4CopyIS7_hEEEEEvT_T0_DpT1_,@"STO_CUDA_ENTRY STV_DEFAULT"
_ZN2at6native55_GLOBAL__N__de093ff9_22_ForeachBinaryOpList_cu_a911ec4325multi_tensor_apply_kernelINS1_18TensorListMetadataILi2EEENS1_11CopyFunctorIN3c1013Float8_e4m3fnEhLi2ELi1ELi1EEEJNS0_4CopyIS7_hEEEEEvT_T0_DpT1_:
        /* <DEDUP_REMOVED lines=29> */
.L_x_1889:
[----:B0-----:R-:W-:Y:S01]  /*01d0*/  IADD3 R25, P0, R13, R10, RZ ;  /* 0x0000000a0d197210 */ /* 0x001fe20007f1e0ff */
[----:B-1----:R-:W-:-:S03]  /*01e0*/  IMAD R16, R0, 0x3, RZ ;  /* 0x0000000300107824 */ /* 0x002fc600078e02ff */
[-C--:B------:R-:W-:Y:S01]  /*01f0*/  IADD3 R22, P2, R0, R25.reuse, RZ ;  /* 0x0000001900167210 */ /* 0x080fe20007f5e0ff */
[----:B------:R-:W-:Y:S01]  /*0200*/  IMAD.X R23, RZ, RZ, R11, P0 ;  /* 0x000000ffff177224 */ /* 0x000fe200000e060b */
[C---:B------:R-:W-:Y:S02]  /*0210*/  ISETP.GE.U32.AND P0, PT, R25.reuse, 0x10000, PT ;  /* 0x000100001900780c */ /* 0x040fe40003f06070 */
        /* <DEDUP_REMOVED lines=13> */
[C---:B------:R-:W-:Y:S02]  /*02f0*/  ISETP.GE.U32.AND P3, PT, R16.reuse, 0x10000, PT ;  /* 0x000100001000780c */ /* 0x040fe40003f66070 */
[----:B------:R-:W-:Y:S02]  /*0300*/  @P0 IADD3 R2, P5, R25, UR14, RZ ;  /* 0x0000000e19020c10 */ /* 0x000fe4000ffbe0ff */
[----:B------:R-:W-:Y:S02]  /*0310*/  ISETP.LT.U32.AND P4, PT, R17, UR12, PT ;  /* 0x0000000c11007c0c */ /* 0x000fe4000bf81070 */
[----:B------:R-:W-:Y:S02]  /*0320*/  @P0 IADD3.X R3, R23, UR4, RZ, P5, !PT ;  /* 0x0000000417030c10 */ /* 0x000fe4000affe4ff */
[----:B------:R-:W-:Y:S02]  /*0330*/  ISETP.GE.U32.AND.EX P6, PT, R19, RZ, PT, P6 ;  /* 0x000000ff1300720c */ /* 0x000fe40003fc6160 */
[----:B------:R-:W-:Y:S01]  /*0340*/  ISETP.LT.U32.AND P2, PT, R16, UR12, PT ;  /* 0x0000000c10007c0c */ /* 0x000fe2000bf41070 */
[----:B------:R-:W2:Y:S01]  /*0350*/  @P0 LDG.E.U8 R21, desc[UR10][R2.64] ;  /* 0x0000000a02150981 */ /* 0x000ea2000c1e1100 */
[----:B------:R-:W-:-:S02]  /*0360*/  ISETP.GE.U32.AND.EX P3, PT, R20, RZ, PT, P3 ;  /* 0x000000ff1400720c */ /* 0x000fc40003f66130 */
        /* <DEDUP_REMOVED lines=9> */
[----:B------:R-:W4:Y:S04]  /*0400*/  @P4 LDG.E.U8 R14, desc[UR10][R6.64] ;  /* 0x0000000a060e4981 */ /* 0x000f28000c1e1100 */
[----:B------:R-:W5:Y:S01]  /*0410*/  @P2 LDG.E.U8 R15, desc[UR10][R8.64] ;  /* 0x0000000a080f2981 */ /* 0x000f62000c1e1100 */
[----:B------:R-:W-:Y:S01]  /*0420*/  BSSY B0, `(.L_x_1881) ;  /* 0x0000017000007945 */ /* 0x000fe20003800000 */
[----:B------:R-:W-:Y:S02]  /*0430*/  IMAD.MOV.U32 R29, RZ, RZ, 0x7f ;  /* 0x0000007fff1d7424 */ /* 0x000fe400078e00ff */
[----:B------:R-:W-:Y:S01]  /*0440*/  IMAD.MOV.U32 R27, RZ, RZ, 0x7f ;  /* 0x0000007fff1b7424 */ /* 0x000fe200078e00ff */
[----:B--2---:R-:W-:-:S04]  /*0450*/  LOP3.LUT R26, R21, 0xffff, RZ, 0xc0, !PT ;  /* 0x0000ffff151a7812 */ /* 0x004fc800078ec0ff */
[----:B------:R-:W-:-:S04]  /*0460*/  I2FP.F32.U32 R26, R26 ;  /* 0x0000001a001a7245 */ /* 0x000fc80000201000 */
[----:B------:R-:W-:-:S04]  /*0470*/  LOP3.LUT R28, R26, 0x7fffffff, RZ, 0xc0, !PT ;  /* 0x7fffffff1a1c7812 */ /* 0x000fc800078ec0ff */
[----:B------:R-:W-:Y:S02]  /*0480*/  ISETP.GT.U32.AND P3, PT, R28, 0x43efffff, PT ;  /* 0x43efffff1c00780c */ /* 0x000fe40003f64070 */
[----:B---3--:R-:W-:-:S04]  /*0490*/  LOP3.LUT R24, R12, 0xffff, RZ, 0xc0, !PT ;  /* 0x0000ffff0c187812 */ /* 0x008fc800078ec0ff */
[----:B------:R-:W-:-:S04]  /*04a0*/  I2FP.F32.U32 R24, R24 ;  /* 0x0000001800187245 */ /* 0x000fc80000201000 */
[----:B------:R-:W-:Y:S02]  /*04b0*/  LOP3.LUT R4, R24, 0x7fffffff, RZ, 0xc0, !PT ;  /* 0x7fffffff18047812 */ /* 0x000fe400078ec0ff */
[----:B----4-:R-:W-:Y:S02]  /*04c0*/  LOP3.LUT R3, R14, 0xffff, RZ, 0xc0, !PT ;  /* 0x0000ffff0e037812 */ /* 0x010fe400078ec0ff */
[----:B-----5:R-:W-:Y:S02]  /*04d0*/  LOP3.LUT R2, R15, 0xffff, RZ, 0xc0, !PT ;  /* 0x0000ffff0f027812 */ /* 0x020fe400078ec0ff */
[----:B------:R-:W-:Y:S02]  /*04e0*/  ISETP.GT.U32.AND P5, PT, R4, 0x43efffff, PT ;  /* 0x43efffff0400780c */ /* 0x000fe40003fa4070 */
[----:B------:R-:W-:Y:S02]  /*04f0*/  I2FP.F32.U32 R3, R3 ;  /* 0x0000000300037245 */ /* 0x000fe40000201000 */
[----:B------:R-:W-:Y:S01]  /*0500*/  I2FP.F32.U32 R2, R2 ;  /* 0x0000000200027245 */ /* 0x000fe20000201000 */
[----:B------:R-:W-:Y:S08]  /*0510*/  @P3 BRA `(.L_x_1882) ;  /* 0x00000000001c3947 */ /* 0x000ff00003800000 */
[----:B------:R-:W-:-:S13]  /*0520*/  ISETP.GE.U32.AND P3, PT, R28, 0x3c800000, PT ;  /* 0x3c8000001c00780c */ /* 0x000fda0003f66070 */
[----:B------:R-:W-:-:S04]  /*0530*/  @P3 SHF.R.U32.HI R5, RZ, 0x14, R26 ;  /* 0x00000014ff053819 */ /* 0x000fc8000001161a */
[----:B------:R-:W-:-:S04]  /*0540*/  @P3 LOP3.LUT R5, R5, 0x1, RZ, 0xc0, !PT ;  /* 0x0000000105053812 */ /* 0x000fc800078ec0ff */
[----:B------:R-:W-:Y:S01]  /*0550*/  @P3 IADD3 R27, R26, 0x407ffff, R5 ;  /* 0x0407ffff1a1b3810 */ /* 0x000fe20007ffe005 */
[----:B------:R-:W-:-:S03]  /*0560*/  @!P3 FADD.FTZ R5, R28, 16384 ;  /* 0x468000001c05b421 */ /* 0x000fc60000010000 */
[----:B------:R-:W-:Y:S01]  /*0570*/  @P3 SHF.R.U32.HI R27, RZ, 0x14, R27 ;  /* 0x00000014ff1b3819 */ /* 0x000fe2000001161b */
[----:B------:R-:W-:-:S07]  /*0580*/  @!P3 VIADD R27, R5, 0xb9800000 ;  /* 0xb9800000051bb836 */ /* 0x000fce0000000000 */
.L_x_1882:
[----:B------:R-:W-:Y:S05]  /*0590*/  BSYNC B0 ;  /* 0x0000000000007941 */ /* 0x000fea0003800000 */
.L_x_1881:
        /* <DEDUP_REMOVED lines=9> */
.L_x_1884:
[----:B------:R-:W-:Y:S05]  /*0630*/  BSYNC B0 ;  /* 0x0000000000007941 */ /* 0x000fea0003800000 */
.L_x_1883:
[----:B------:R-:W-:Y:S01]  /*0640*/  LOP3.LUT R5, R3, 0x7fffffff, RZ, 0xc0, !PT ;  /* 0x7fffffff03057812 */ /* 0x000fe200078ec0ff */
[----:B------:R-:W-:Y:S01]  /*0650*/  BSSY B0, `(.L_x_1885) ;  /* 0x0000015000007945 */ /* 0x000fe20003800000 */
[----:B------:R-:W-:Y:S02]  /*0660*/  LOP3.LUT R24, R24, 0x80000000, RZ, 0xc0, !PT ;  /* 0x8000000018187812 */ /* 0x000fe400078ec0ff */
[----:B------:R-:W-:Y:S02]  /*0670*/  ISETP.GT.U32.AND P3, PT, R5, 0x43efffff, PT ;  /* 0x43efffff0500780c */ /* 0x000fe40003f64070 */
[----:B------:R-:W-:Y:S02]  /*0680*/  LOP3.LUT R26, R26, 0x80000000, RZ, 0xc0, !PT ;  /* 0x800000001a1a7812 */ /* 0x000fe400078ec0ff */
[----:B------:R-:W-:Y:S02]  /*0690*/  SHF.R.U32.HI R24, RZ, 0x18, R24 ;  /* 0x00000018ff187819 */ /* 0x000fe40000011618 */
[----:B------:R-:W-:-:S02]  /*06a0*/  LOP3.LUT R4, R2, 0x7fffffff, RZ, 0xc0, !PT ;  /* 0x7fffffff02047812 */ /* 0x000fc400078ec0ff */
[----:B------:R-:W-:Y:S02]  /*06b0*/  SHF.R.U32.HI R26, RZ, 0x18, R26 ;  /* 0x00000018ff1a7819 */ /* 0x000fe4000001161a */
[----:B------:R-:W-:Y:S02]  /*06c0*/  LOP3.LUT R6, R3, 0x80000000, RZ, 0xc0, !PT ;  /* 0x8000000003067812 */ /* 0x000fe400078ec0ff */
[----:B------:R-:W-:Y:S01]  /*06d0*/  LOP3.LUT R29, R29, R24, RZ, 0xfc, !PT ;  /* 0x000000181d1d7212 */ /* 0x000fe200078efcff */
[----:B------:R-:W-:Y:S01]  /*06e0*/  IMAD.MOV.U32 R24, RZ, RZ, 0x7f ;  /* 0x0000007fff187424 */ /* 0x000fe200078e00ff */
        /* <DEDUP_REMOVED lines=11> */
.L_x_1886:
[----:B------:R-:W-:Y:S05]  /*07a0*/  BSYNC B0 ;  /* 0x0000000000007941 */ /* 0x000fea0003800000 */
.L_x_1885:
        /* <DEDUP_REMOVED lines=11> */
.L_x_1888:
[----:B------:R-:W-:Y:S05]  /*0860*/  BSYNC B0 ;  /* 0x0000000000007941 */ /* 0x000fea0003800000 */
.L_x_1887:
        /* <DEDUP_REMOVED lines=22> */
.L_x_1880:
        /* <DEDUP_REMOVED lines=8> */
.L_x_1898:
        /* <DEDUP_REMOVED lines=12> */
[----:B------:R-:W-:Y:S02]  /*0b10*/  ISETP.GT.U32.AND P0, PT, R10, 0x43efffff, PT ;  /* 0x43efffff0a00780c */ /* 0x000fe40003f04070 */
[----:B------:R-:W-:Y:S02]  /*0b20*/  LOP3.LUT R7, R7, 0xffff, RZ, 0xc0, !PT ;  /* 0x0000ffff07077812 */ /* 0x000fe400078ec0ff */
[----:B------:R-:W-:Y:S02]  /*0b30*/  LOP3.LUT R8, R8, 0xffff, RZ, 0xc0, !PT ;  /* 0x0000ffff08087812 */ /* 0x000fe400078ec0ff */
[----:B------:R-:W-:Y:S02]  /*0b40*/  LOP3.LUT R9, R9, 0xffff, RZ, 0xc0, !PT ;  /* 0x0000ffff09097812 */ /* 0x000fe400078ec0ff */
[----:B------:R-:W-:-:S02]  /*0b50*/  I2FP.F32.U32 R14, R7 ;  /* 0x00000007000e7245 */ /* 0x000fc40000201000 */
[----:B------:R-:W-:Y:S02]  /*0b60*/  I2FP.F32.U32 R6, R8 ;  /* 0x0000000800067245 */ /* 0x000fe40000201000 */
[----:B------:R-:W-:Y:S01]  /*0b70*/  I2FP.F32.U32 R5, R9 ;  /* 0x0000000900057245 */ /* 0x000fe20000201000 */
[----:B------:R-:W-:Y:S01]  /*0b80*/  IMAD.MOV.U32 R9, RZ, RZ, 0x7f ;  /* 0x0000007fff097424 */ /* 0x000fe200078e00ff */
[----:B------:R-:W-:Y:S02]  /*0b90*/  LOP3.LUT R8, R15, 0x80000000, RZ, 0xc0, !PT ;  /* 0x800000000f087812 */ /* 0x000fe400078ec0ff */
[----:B------:R-:W-:Y:S02]  /*0ba0*/  LOP3.LUT R16, R14, 0x7fffffff, RZ, 0xc0, !PT ;  /* 0x7fffffff0e107812 */ /* 0x000fe400078ec0ff */
[----:B------:R-:W-:Y:S02]  /*0bb0*/  LOP3.LUT R7, R6, 0x7fffffff, RZ, 0xc0, !PT ;  /* 0x7fffffff06077812 */ /* 0x000fe400078ec0ff */
[----:B------:R-:W-:-:S02]  /*0bc0*/  LOP3.LUT R4, R5, 0x7fffffff, RZ, 0xc0, !PT ;  /* 0x7fffffff05047812 */ /* 0x000fc400078ec0ff */
        /* <DEDUP_REMOVED lines=14> */
.L_x_1891:
[----:B------:R-:W-:Y:S05]  /*0cb0*/  BSYNC B0 ;  /* 0x0000000000007941 */ /* 0x000fea0003800000 */
.L_x_1890:
        /* <DEDUP_REMOVED lines=12> */
.L_x_1893:
[----:B------:R-:W-:Y:S05]  /*0d80*/  BSYNC B0 ;  /* 0x0000000000007941 */ /* 0x000fea0003800000 */
.L_x_1892:
        /* <DEDUP_REMOVED lines=12> */
.L_x_1895:
[----:B------:R-:W-:Y:S05]  /*0e50*/  BSYNC B0 ;  /* 0x0000000000007941 */ /* 0x000fea0003800000 */
.L_x_1894:
        /* <DEDUP_REMOVED lines=11> */
.L_x_1897:
[----:B------:R-:W-:Y:S05]  /*0f10*/  BSYNC B0 ;  /* 0x0000000000007941 */ /* 0x000fea0003800000 */
.L_x_1896:
        /* <DEDUP_REMOVED lines=19> */
.L_x_1899:
        /* <DEDUP_REMOVED lines=11> */
.L_x_7851:


//--------------------- .text._ZN2at6native55_GLOBAL__N__de093ff9_22_ForeachBinaryOpList_cu_a911ec4325multi_tensor_apply_kernelINS1_18TensorListMetadataILi2EEENS1_14UnaryOpFunctorIN3c1013Float8_e4m3fnELi2ELi1ELi1EEEJNS0_4CopyIS7_S7_EEEEEvT_T0_DpT1_ --------------------------
	.section	.text._ZN2at6native55_GLOBAL__N__de093ff9_22_ForeachBinaryOpList_cu_a911ec4325multi_tensor_apply_kernelINS1_18TensorListMetadataILi2EEENS1_14UnaryOpFunctorIN3c1013Float8_e4m3fnELi2ELi1ELi1EEEJNS0_4CopyIS7_S7_EEEEEvT_T0_DpT1_,"ax",@progbits
	.align	128
.text._ZN2at6native55_GLOBAL__N__de093ff9_22_ForeachBinaryOpList_cu_a911ec4325multi_tensor_apply_kernelINS1_18TensorListMetadataILi2EEENS1_14UnaryOpFunctorIN3c1013Float8_e4m3fnELi2ELi1ELi1EEEJNS0_4CopyIS7_S7_EEEEEvT_T0_DpT1_:
        .type           _ZN2at6native55_GLOBAL__N__de093ff9_22_ForeachBinaryOpList_cu_a911ec4325multi_tensor_apply_kernelINS1_18TensorListMetadataILi2EEENS1_14UnaryOpFunctorIN3c1013Float8_e4m3fnELi2ELi1ELi1EEEJNS0_4CopyIS7_S7_EEEEEvT_T0_DpT1_,@function
        .size           _ZN2at6native55_GLOBAL__N__de093ff9_22_ForeachBinaryOpList_cu_a911ec4325multi_tensor_apply_kernelINS1_18TensorListMetadataILi2EEENS1_14UnaryOpFunctorIN3c1013Float8_e4m3fnELi2ELi1ELi1EEEJNS0_4CopyIS7_S7_EEEEEvT_T0_DpT1_,(.L_x_7852 - _ZN2at6native55_GLOBAL__N__de093ff9_22_ForeachBinaryOpList_cu_a911ec4325multi_tensor_apply_kernelINS1_18TensorListMetadataILi2EEENS1_14UnaryOpFunctorIN3c1013Float8_e4m3fnELi2ELi1ELi1EEEJNS0_4CopyIS7_S7_EEEEEvT_T0_DpT1_)
        .other          _ZN2at6native55_GLOBAL__N__de093ff9_22_ForeachBinaryOpList_cu_a911ec4325multi_tensor_apply_kernelINS1_18TensorListMetadataILi2EEENS1_14UnaryOpFunctorIN3c1013Float8_e4m3fnELi2ELi1ELi1EEEJNS0_4CopyIS7_S7_EEEEEvT_T0_DpT1_,@"STO_CUDA_ENTRY STV_DEFAULT"
_ZN2at6native55_GLOBAL__N__de093ff9_22_ForeachBinaryOpList_cu_a911ec4325multi_tensor_apply_kernelINS1_18TensorListMetadataILi2EEENS1_14UnaryOpFunctorIN3c1013Float8_e4m3fnELi2ELi1ELi1EEEJNS0_4CopyIS7_S7_EEEEEvT_T0_DpT1_:
        /* <DEDUP_REMOVED lines=16> */
[----:B------:R-:W-:Y:S02]  /*0100*/  UIADD3.X UR8, UR5, UR9, URZ, UP2, !UPT ;  /* 0x0000000905087290 */ /* 0x000fe400097fe43f */
[----:B------:R-:W-:Y:S02]  /*0110*/  ULOP3.LUT UP0, URZ, UR4, 0x3, URZ, 0xc0, !UPT ;  /* 0x00000003043f7892 */ /* 0x000fe4000f80c03f */
[----:B------:R-:W-:-:S03]  /*0120*/  UIADD3.X UR4, ~UR5, UR11, URZ, UP3, !UPT ;  /* 0x0000000b05047290 */ /* 0x000fc60009ffe53f */
[----:B------:R-:W-:Y:S01]  /*0130*/  ULDC.64 UR10, c[0x0][0x208] ;  /* 0x00008200000a7ab9 */ /* 0x000fe20000000a00 */
        /* <DEDUP_REMOVED lines=9> */
.L_x_1909:
[----:B0-----:R-:W-:Y:S02]  /*01d0*/  IADD3 R9, P1, R0, R4, RZ ;  /* 0x0000000400097210 */ /* 0x001fe40007f3e0ff */
[----:B------:R-:W-:Y:S02]  /*01e0*/  PRMT R18, RZ, 0x7610, R18 ;  /* 0x00007610ff127816 */ /* 0x000fe40000000012 */
[C---:B------:R-:W-:Y:S01]  /*01f0*/  ISETP.GE.U32.AND P0, PT, R9.reuse, 0x10000, PT ;  /* 0x000100000900780c */ /* 0x040fe20003f06070 */
[----:B------:R-:W-:Y:S01]  /*0200*/  IMAD.X R21, RZ, RZ, R5, P1 ;  /* 0x000000ffff157224 */ /* 0x000fe200008e0605 */
[----:B------:R-:W-:Y:S02]  /*0210*/  ISETP.LT.U32.AND P1, PT, R9, UR12, PT ;  /* 0x0000000c09007c0c */ /* 0x000fe4000bf21070 */
[----:B-1----:R-:W-:Y:S02]  /*0220*/  IADD3 R12, P2, R2, R9, RZ ;  /* 0x00000009020c7210 */ /* 0x002fe40007f5e0ff */
[----:B------:R-:W-:-:S04]  /*0230*/  ISETP.GE.U32.AND.EX P0, PT, R21, RZ, PT, P0 ;  /* 0x000000ff1500720c */ /* 0x000fc80003f06100 */
[----:B------:R-:W-:-:S13]  /*0240*/  ISETP.LT.AND.EX P0, PT, R21, UR4, !P0, P1 ;  /* 0x0000000415007c0c */ /* 0x000fda000c701310 */
[----:B------:R-:W-:-:S04]  /*0250*/  @P0 IADD3 R10, P1, R9, UR14, RZ ;  /* 0x0000000e090a0c10 */ /* 0x000fc8000ff3e0ff */
[----:B------:R-:W-:Y:S01]  /*0260*/  @P0 IADD3.X R11, R21, UR6, RZ, P1, !PT ;  /* 0x00000006150b0c10 */ /* 0x000fe20008ffe4ff */
[----:B------:R-:W-:Y:S01]  /*0270*/  IMAD.X R6, RZ, RZ, R21, P2 ;  /* 0x000000ffff067224 */ /* 0x000fe200010e0615 */
[----:B------:R-:W-:-:S03]  /*0280*/  ISETP.GE.U32.AND P1, PT, R12, 0x10000, PT ;  /* 0x000100000c00780c */ /* 0x000fc60003f26070 */
[----:B------:R0:W2:Y:S01]  /*0290*/  @P0 LDG.E.U8 R18, desc[UR10][R10.64] ;  /* 0x0000000a0a120981 */ /* 0x0000a2000c1e1100 */
[----:B------:R-:W-:Y:S01]  /*02a0*/  ISETP.LT.U32.AND P2, PT, R12, UR12, PT ;  /* 0x0000000c0c007c0c */ /* 0x000fe2000bf41070 */
[----:B------:R-:W-:Y:S01]  /*02b0*/  IMAD R14, R2, 0x3, RZ ;  /* 0x00000003020e7824 */ /* 0x000fe200078e02ff */
[----:B------:R-:W-:Y:S02]  /*02c0*/  ISETP.GE.U32.AND.EX P1, PT, R6, RZ, PT, P1 ;  /* 0x000000ff0600720c */ /* 0x000fe40003f26110 */
[----:B------:R-:W-:Y:S02]  /*02d0*/  LEA R8, P3, R2, R9, 0x1 ;  /* 0x0000000902087211 */ /* 0x000fe400078608ff */
[----:B------:R-:W-:Y:S02]  /*02e0*/  ISETP.LT.AND.EX P1, PT, R6, UR4, !P1, P2 ;  /* 0x0000000406007c0c */ /* 0x000fe4000cf21320 */
[----:B------:R-:W-:Y:S01]  /*02f0*/  PRMT R22, RZ, 0x7610, R22 ;  /* 0x00007610ff167816 */ /* 0x000fe20000000016 */
[----:B------:R-:W-:-:S10]  /*0300*/  IMAD.X R20, RZ, RZ, R21, P3 ;  /* 0x000000ffff147224 */ /* 0x000fd400018e0615 */
[----:B------:R-:W-:-:S04]  /*0310*/  @P1 IADD3 R16, P2, R12, UR14, RZ ;  /* 0x0000000e0c101c10 */ /* 0x000fc8000ff5e0ff */
[----:B------:R-:W-:Y:S02]  /*0320*/  @P1 IADD3.X R17, R6, UR6, RZ, P2, !PT ;  /* 0x0000000606111c10 */ /* 0x000fe400097fe4ff */
[----:B------:R-:W-:-:S03]  /*0330*/  ISETP.GE.U32.AND P2, PT, R8, 0x10000, PT ;  /* 0x000100000800780c */ /* 0x000fc60003f46070 */
[----:B------:R1:W3:Y:S01]  /*0340*/  @P1 LDG.E.U8 R22, desc[UR10][R16.64] ;  /* 0x0000000a10161981 */ /* 0x0002e2000c1e1100 */
[----:B------:R-:W-:Y:S02]  /*0350*/  IADD3 R7, P5, R14, R9, RZ ;  /* 0x000000090e077210 */ /* 0x000fe40007fbe0ff */
[----:B------:R-:W-:Y:S02]  /*0360*/  ISETP.LT.U32.AND P4, PT, R8, UR12, PT ;  /* 0x0000000c08007c0c */ /* 0x000fe4000bf81070 */
[C---:B------:R-:W-:Y:S01]  /*0370*/  ISETP.GE.U32.AND.EX P2, PT, R20.reuse, RZ, PT, P2 ;  /* 0x000000ff1400720c */ /* 0x040fe20003f46120 */
[----:B------:R-:W-:Y:S01]  /*0380*/  IMAD.X R3, RZ, RZ, R21, P5 ;  /* 0x000000ffff037224 */ /* 0x000fe200028e0615 */
[C---:B------:R-:W-:Y:S02]  /*0390*/  ISETP.GE.U32.AND P3, PT, R7.reuse, 0x10000, PT ;  /* 0x000100000700780c */ /* 0x040fe40003f66070 */
[----:B------:R-:W-:Y:S02]  /*03a0*/  ISETP.LT.AND.EX P2, PT, R20, UR4, !P2, P4 ;  /* 0x0000000414007c0c */ /* 0x000fe4000d741340 */
[----:B------:R-:W-:-:S02]  /*03b0*/  ISETP.LT.U32.AND P4, PT, R7, UR12, PT ;  /* 0x0000000c07007c0c */ /* 0x000fc4000bf81070 */
[C---:B------:R-:W-:Y:S02]  /*03c0*/  ISETP.GE.U32.AND.EX P3, PT, R3.reuse, RZ, PT, P3 ;  /* 0x000000ff0300720c */ /* 0x040fe40003f66130 */
[----:B------:R-:W-:Y:S02]  /*03d0*/  PRMT R13, RZ, 0x7610, R13 ;  /* 0x00007610ff0d7816 */ /* 0x000fe4000000000d */
[----:B------:R-:W-:-:S05]  /*03e0*/  ISETP.LT.AND.EX P3, PT, R3, UR4, !P3, P4 ;  /* 0x0000000403007c0c */ /* 0x000fca000df61340 */
[----:B------:R-:W-:-:S04]  /*03f0*/  @P2 IADD3 R14, P4, R8, UR14, RZ ;  /* 0x0000000e080e2c10 */ /* 0x000fc8000ff9e0ff */
[----:B------:R-:W-:-:S04]  /*0400*/  @P2 IADD3.X R15, R20, UR6, RZ, P4, !PT ;  /* 0x00000006140f2c10 */ /* 0x000fc8000a7fe4ff */
[----:B0-----:R-:W-:Y:S01]  /*0410*/  @P3 IADD3 R10, P4, R7, UR14, RZ ;  /* 0x0000000e070a3c10 */ /* 0x001fe2000ff9e0ff */
[----:B------:R-:W4:Y:S01]  /*0420*/  @P2 LDG.E.U8 R13, desc[UR10][R14.64] ;  /* 0x0000000a0e0d2981 */ /* 0x000f22000c1e1100 */
[----:B-1----:R-:W-:Y:S02]  /*0430*/  PRMT R17, RZ, 0x7610, R17 ;  /* 0x00007610ff117816 */ /* 0x002fe40000000011 */
[----:B------:R-:W-:-:S05]  /*0440*/  @P3 IADD3.X R11, R3, UR6, RZ, P4, !PT ;  /* 0x00000006030b3c10 */ /* 0x000fca000a7fe4ff */
[----:B------:R0:W5:Y:S01]  /*0450*/  @P3 LDG.E.U8 R17, desc[UR10][R10.64] ;  /* 0x0000000a0a113981 */ /* 0x000162000c1e1100 */
[----:B------:R-:W-:Y:S01]  /*0460*/  BSSY B0, `(.L_x_1901) ;  /* 0x000002c000007945 */ /* 0x000fe20003800000 */
[----:B--2---:R-:W-:-:S05]  /*0470*/  LOP3.LUT R18, R18, 0xffff, RZ, 0xc0, !PT ;  /* 0x0000ffff12127812 */ /* 0x004fca00078ec0ff */
[----:B------:R-:W-:-:S05]  /*0480*/  IMAD.SHL.U32 R18, R18, 0x1000000, RZ ;  /* 0x0100000012127824 */ /* 0x000fca00078e00ff */
[----:B------:R-:W-:-:S04]  /*0490*/  LOP3.LUT R19, R18, 0x7f000000, RZ, 0xc0, !PT ;  /* 0x7f00000012137812 */ /* 0x000fc800078ec0ff */
[----:B------:R-:W1:Y:S01]  /*04a0*/  FLO.U32 R16, R19 ;  /* 0x0000001300107300 */ /* 0x000e6200000e0000 */
[----:B0-----:R-:W-:-:S05]  /*04b0*/  VIADD R11, R19, 0x1000000 ;  /* 0x01000000130b7836 */ /* 0x001fca0000000000 */
[----:B------:R-:W-:Y:S02]  /*04c0*/  SHF.R.S32.HI R11, RZ, 0x8, R11 ;  /* 0x00000008ff0b7819 */ /* 0x000fe4000001140b */
[----:B-1----:R-:W-:Y:S02]  /*04d0*/  IADD3 R16, -R16, 0x1f, RZ ;  /* 0x0000001f10107810 */ /* 0x002fe40007ffe1ff */
[----:B---3--:R-:W-:Y:S02]  /*04e0*/  LOP3.LUT R22, R22, 0xffff, RZ, 0xc0, !PT ;  /* 0x0000ffff16167812 */ /* 0x008fe400078ec0ff */
[C---:B------:R-:W-:Y:S01]  /*04f0*/  ISETP.GT.U32.AND P4, PT, R16.reuse, 0x4, PT ;  /* 0x000000041000780c */ /* 0x040fe20003f84070 */
[----:B------:R-:W-:Y:S02]  /*0500*/  VIADD R23, R16, 0xfffffffc ;  /* 0xfffffffc10177836 */ /* 0x000fe40000000000 */
[----:B------:R-:W-:Y:S02]  /*0510*/  IMAD.MOV.U32 R16, RZ, RZ, -0x800000 ;  /* 0xff800000ff107424 */ /* 0x000fe400078e00ff */
[----:B------:R-:W-:Y:S01]  /*0520*/  IMAD.SHL.U32 R10, R22, 0x1000000, RZ ;  /* 0x01000000160a7824 */ /* 0x000fe200078e00ff */
[----:B------:R-:W-:-:S04]  /*0530*/  SEL R23, R23, RZ, P4 ;  /* 0x000000ff17177207 */ /* 0x000fc80002000000 */
[----:B------:R-:W-:Y:S01]  /*0540*/  LOP3.LUT R15, R10, 0x7f000000, RZ, 0xc0, !PT ;  /* 0x7f0000000a0f7812 */ /* 0x000fe200078ec0ff */
[----:B------:R-:W-:Y:S01]  /*0550*/  IMAD R14, R23, R16, 0x3c000000 ;  /* 0x3c000000170e7424 */ /* 0x000fe200078e0210 */
[C---:B------:R-:W-:Y:S01]  /*0560*/  SHF.L.U32 R23, R19.reuse, R23, RZ ;  /* 0x0000001713177219 */ /* 0x040fe200000006ff */
[----:B------:R-:W-:Y:S01]  /*0570*/  VIADD R19, R19, 0xffffffff ;  /* 0xffffffff13137836 */ /* 0x000fe20000000000 */
[----:B------:R-:W0:Y:S02]  /*0580*/  FLO.U32 R22, R15 ;  /* 0x0000000f00167300 */ /* 0x000e2400000e0000 */
[----:B------:R-:W-:Y:S02]  /*0590*/  LEA.HI R14, R23, R14, RZ, 0x1c ;  /* 0x0000000e170e7211 */ /* 0x000fe400078fe0ff */
[----:B------:R-:W-:Y:S02]  /*05a0*/  SHF.R.S32.HI R19, RZ, 0x1f, R19 ;  /* 0x0000001fff137819 */ /* 0x000fe40000011413 */
[----:B------:R-:W-:Y:S01]  /*05b0*/  LOP3.LUT R14, R14, 0x7f800000, R11, 0xf8, !PT ;  /* 0x7f8000000e0e7812 */ /* 0x000fe200078ef80b */
[----:B------:R-:W-:-:S03]  /*05c0*/  IMAD.MOV.U32 R11, RZ, RZ, 0x7f ;  /* 0x0000007fff0b7424 */ /* 0x000fc600078e00ff */
[----:B------:R-:W-:Y:S01]  /*05d0*/  LOP3.LUT R25, R14, R19, RZ, 0x30, !PT ;  /* 0x000000130e197212 */ /* 0x000fe200078e30ff */
[----:B------:R-:W-:Y:S01]  /*05e0*/  IMAD.MOV.U32 R14, RZ, RZ, 0x7f ;  /* 0x0000007fff0e7424 */ /* 0x000fe200078e00ff */
[----:B----4-:R-:W-:Y:S02]  /*05f0*/  LOP3.LUT R13, R13, 0xffff, RZ, 0xc0, !PT ;  /* 0x0000ffff0d0d7812 */ /* 0x010fe400078ec0ff */
[----:B------:R-:W-:Y:S02]  /*0600*/  LOP3.LUT R23, R25, 0x7fffffff, RZ, 0xc0, !PT ;  /* 0x7fffffff19177812 */ /* 0x000fe400078ec0ff */
[----:B0-----:R-:W-:Y:S01]  /*0610*/  IADD3 R22, -R22, 0x1f, RZ ;  /* 0x0000001f16167810 */ /* 0x001fe20007ffe1ff */
[----:B------:R-:W-:Y:S01]  /*0620*/  IMAD.SHL.U32 R13, R13, 0x1000000, RZ ;  /* 0x010000000d0d7824 */ /* 0x000fe200078e00ff */
[----:B------:R-:W-:Y:S02]  /*0630*/  ISETP.GT.U32.AND P5, PT, R23, 0x43efffff, PT ;  /* 0x43efffff1700780c */ /* 0x000fe40003fa4070 */
[C---:B------:R-:W-:Y:S01]  /*0640*/  ISETP.GT.U32.AND P4, PT, R22.reuse, 0x4, PT ;  /* 0x000000041600780c */ /* 0x040fe20003f84070 */
[----:B------:R-:W-:Y:S01]  /*0650*/  VIADD R22, R22, 0xfffffffc ;  /* 0xfffffffc16167836 */ /* 0x000fe20000000000 */
[----:B-----5:R-:W-:-:S02]  /*0660*/  LOP3.LUT R24, R17, 0xffff, RZ, 0xc0, !PT ;  /* 0x0000ffff11187812 */ /* 0x020fc400078ec0ff */
[----:B------:R-:W-:Y:S02]  /*0670*/  LOP3.LUT R19, R13, 0x7f000000, RZ, 0xc0, !PT ;  /* 0x7f0000000d137812 */ /* 0x000fe400078ec0ff */
[----:B------:R-:W-:Y:S02]  /*0680*/  SEL R22, R22, RZ, P4 ;  /* 0x000000ff16167207 */ /* 0x000fe40002000000 */
        /* <DEDUP_REMOVED lines=9> */
.L_x_1902:
[----:B------:R-:W-:Y:S05]  /*0720*/  BSYNC B0 ;  /* 0x0000000000007941 */ /* 0x000fea0003800000 */
.L_x_1901:
[----:B------:R-:W-:Y:S01]  /*0730*/  IMAD.SHL.U32 R18, R24, 0x1000000, RZ ;  /* 0x0100000018127824 */ /* 0x000fe200078e00ff */
[C---:B------:R-:W-:Y:S01]  /*0740*/  SHF.L.U32 R24, R15.reuse, R22, RZ ;  /* 0x000000160f187219 */ /* 0x040fe200000006ff */
[----:B------:R-:W-:Y:S01]  /*0750*/  IMAD R25, R22, R16, 0x3c000000 ;  /* 0x3c00000016197424 */ /* 0x000fe200078e0210 */
[----:B------:R-:W0:Y:S01]  /*0760*/  FLO.U32 R23, R19 ;  /* 0x0000001300177300 */ /* 0x000e2200000e0000 */
[----:B------:R-:W-:Y:S01]  /*0770*/  BSSY B0, `(.L_x_1903) ;  /* 0x000002f000007945 */ /* 0x000fe20003800000 */
[----:B------:R-:W-:Y:S02]  /*0780*/  LOP3.LUT R22, R18, 0x7f000000, RZ, 0xc0, !PT ;  /* 0x7f00000012167812 */ /* 0x000fe400078ec0ff */
[----:B------:R-:W-:Y:S01]  /*0790*/  LEA.HI R25, R24, R25, RZ, 0x1c ;  /* 0x0000001918197211 */ /* 0x000fe200078fe0ff */
[C---:B------:R-:W-:Y:S02]  /*07a0*/  VIADD R24, R15.reuse, 0x1000000 ;  /* 0x010000000f187836 */ /* 0x040fe40000000000 */
[----:B------:R-:W-:Y:S01]  /*07b0*/  VIADD R15, R15, 0xffffffff ;  /* 0xffffffff0f0f7836 */ /* 0x000fe20000000000 */
[----:B------:R-:W1:Y:S02]  /*07c0*/  FLO.U32 R26, R22 ;  /* 0x00000016001a7300 */ /* 0x000e6400000e0000 */
[----:B------:R-:W-:-:S02]  /*07d0*/  SHF.R.S32.HI R24, RZ, 0x8, R24 ;  /* 0x00000008ff187819 */ /* 0x000fc40000011418 */
[----:B------:R-:W-:Y:S02]  /*07e0*/  SHF.R.S32.HI R15, RZ, 0x1f, R15 ;  /* 0x0000001fff0f7819 */ /* 0x000fe4000001140f */
[----:B------:R-:W-:Y:S02]  /*07f0*/  LOP3.LUT R24, R25, 0x7f800000, R24, 0xf8, !PT ;  /* 0x7f80000019187812 */ /* 0x000fe400078ef818 */
[----:B0-----:R-:W-:Y:S02]  /*0800*/  IADD3 R23, -R23, 0x1f, RZ ;  /* 0x0000001f17177810 */ /* 0x001fe40007ffe1ff */
[----:B------:R-:W-:Y:S02]  /*0810*/  LOP3.LUT R15, R24, R15, RZ, 0x30, !PT ;  /* 0x0000000f180f7212 */ /* 0x000fe400078e30ff */
[C---:B------:R-:W-:Y:S01]  /*0820*/  ISETP.GT.U32.AND P4, PT, R23.reuse, 0x4, PT ;  /* 0x000000041700780c */ /* 0x040fe20003f84070 */
[----:B------:R-:W-:Y:S01]  /*0830*/  VIADD R23, R23, 0xfffffffc ;  /* 0xfffffffc17177836 */ /* 0x000fe20000000000 */
[----:B------:R-:W-:-:S02]  /*0840*/  LOP3.LUT R10, R15, 0x80000000, R10, 0xf8, !PT ;  /* 0x800000000f0a7812 */ /* 0x000fc400078ef80a */
[----:B-1----:R-:W-:Y:S02]  /*0850*/  IADD3 R26, -R26, 0x1f, RZ ;  /* 0x0000001f1a1a7810 */ /* 0x002fe40007ffe1ff */
[----:B------:R-:W-:Y:S02]  /*0860*/  SEL R23, R23, RZ, P4 ;  /* 0x000000ff17177207 */ /* 0x000fe40002000000 */
[C---:B------:R-:W-:Y:S01]  /*0870*/  ISETP.GT.U32.AND P5, PT, R26.reuse, 0x4, PT ;  /* 0x000000041a00780c */ /* 0x040fe20003fa4070 */
[----:B------:R-:W-:Y:S01]  /*0880*/  VIADD R26, R26, 0xfffffffc ;  /* 0xfffffffc1a1a7836 */ /* 0x000fe20000000000 */
[----:B------:R-:W-:Y:S01]  /*0890*/  SHF.L.U32 R24, R19, R23, RZ ;  /* 0x0000001713187219 */ /* 0x000fe200000006ff */
[----:B------:R-:W-:-:S03]  /*08a0*/  IMAD R23, R23, R16, 0x3c000000 ;  /* 0x3c00000017177424 */ /* 0x000fc600078e0210 */
[----:B------:R-:W-:Y:S02]  /*08b0*/  SEL R25, R26, RZ, P5 ;  /* 0x000000ff1a197207 */ /* 0x000fe40002800000 */
[----:B------:R-:W-:Y:S01]  /*08c0*/  LEA.HI R23, R24, R23, RZ, 0x1c ;  /* 0x0000001718177211 */ /* 0x000fe200078fe0ff */
[C---:B------:R-:W-:Y:S02]  /*08d0*/  VIADD R24, R22.reuse, 0x1000000 ;  /* 0x0100000016187836 */ /* 0x040fe40000000000 */
[----:B------:R-:W-:Y:S01]  /*08e0*/  IMAD R16, R25, R16, 0x3c000000 ;  /* 0x3c00000019107424 */ /* 0x000fe200078e0210 */
[C---:B------:R-:W-:Y:S01]  /*08f0*/  SHF.L.U32 R25, R22.reuse, R25, RZ ;  /* 0x0000001916197219 */ /* 0x040fe200000006ff */
[----:B------:R-:W-:Y:S01]  /*0900*/  VIADD R22, R22, 0xffffffff ;  /* 0xffffffff16167836 */ /* 0x000fe20000000000 */
[----:B------:R-:W-:Y:S02]  /*0910*/  SHF.R.S32.HI R24, RZ, 0x8, R24 ;  /* 0x00000008ff187819 */ /* 0x000fe40000011418 */
[----:B------:R-:W-:Y:S01]  /*0920*/  LEA.HI R25, R25, R16, RZ, 0x1c ;  /* 0x0000001019197211 */ /* 0x000fe200078fe0ff */
[C---:B------:R-:W-:Y:S01]  /*0930*/  VIADD R16, R19.reuse, 0x1000000 ;  /* 0x0100000013107836 */ /* 0x040fe20000000000 */
[----:B------:R-:W-:Y:S01]  /*0940*/  SHF.R.S32.HI R22, RZ, 0x1f, R22 ;  /* 0x0000001fff167819 */ /* 0x000fe20000011416 */
[----:B------:R-:W-:Y:S01]  /*0950*/  VIADD R19, R19, 0xffffffff ;  /* 0xffffffff13137836 */ /* 0x000fe20000000000 */
[----:B------:R-:W-:-:S02]  /*0960*/  LOP3.LUT R25, R25, 0x7f800000, R24, 0xf8, !PT ;  /* 0x7f80000019197812 */ /* 0x000fc400078ef818 */
[----:B------:R-:W-:Y:S02]  /*0970*/  SHF.R.S32.HI R16, RZ, 0x8, R16 ;  /* 0x00000008ff107819 */ /* 0x000fe40000011410 */
[----:B------:R-:W-:Y:S02]  /*0980*/  SHF.R.S32.HI R19, RZ, 0x1f, R19 ;  /* 0x0000001fff137819 */ /* 0x000fe40000011413 */
[----:B------:R-:W-:Y:S02]  /*0990*/  LOP3.LUT R16, R23, 0x7f800000, R16, 0xf8, !PT ;  /* 0x7f80000017107812 */ /* 0x000fe400078ef810 */
[----:B------:R-:W-:Y:S02]  /*09a0*/  LOP3.LUT R23, R15, 0x7fffffff, RZ, 0xc0, !PT ;  /* 0x7fffffff0f177812 */ /* 0x000fe400078ec0ff */
[----:B------:R-:W-:Y:S02]  /*09b0*/  LOP3.LUT R16, R16, R19, RZ, 0x30, !PT ;  /* 0x0000001310107212 */ /* 0x000fe400078e30ff */
[----:B------:R-:W-:-:S02]  /*09c0*/  ISETP.GT.U32.AND P4, PT, R23, 0x43efffff, PT ;  /* 0x43efffff1700780c */ /* 0x000fc40003f84070 */
        /* <DEDUP_REMOVED lines=9> */
.L_x_1904:
[----:B------:R-:W-:Y:S05]  /*0a60*/  BSYNC B0 ;  /* 0x0000000000007941 */ /* 0x000fea0003800000 */
.L_x_1903:
[----:B------:R-:W-:Y:S01]  /*0a70*/  LOP3.LUT R15, R17, 0x80000000, RZ, 0xc0, !PT ;  /* 0x80000000110f7812 */ /* 0x000fe200078ec0ff */
[----:B------:R-:W-:Y:S01]  /*0a80*/  BSSY B0, `(.L_x_1905) ;  /* 0x0000016000007945 */ /* 0x000fe20003800000 */
[C---:B------:R-:W-:Y:S01]  /*0a90*/  LOP3.LUT R17, R16.reuse, 0x7fffffff, RZ, 0xc0, !PT ;  /* 0x7fffffff10117812 */ /* 0x040fe200078ec0ff */
[----:B------:R-:W-:Y:S01]  /*0aa0*/  IMAD.MOV.U32 R25, RZ, RZ, 0x7f ;  /* 0x0000007fff197424 */ /* 0x000fe200078e00ff */
[----:B------:R-:W-:Y:S02]  /*0ab0*/  LOP3.LUT R22, R16, 0x80000000, R13, 0xf8, !PT ;  /* 0x8000000010167812 */ /* 0x000fe400078ef80d */
[----:B------:R-:W-:Y:S02]  /*0ac0*/  ISETP.GT.U32.AND P4, PT, R17, 0x43efffff, PT ;  /* 0x43efffff1100780c */ /* 0x000fe40003f84070 */
[----:B------:R-:W-:Y:S02]  /*0ad0*/  LOP3.LUT R10, R10, 0x80000000, RZ, 0xc0, !PT ;  /* 0x800000000a0a7812 */ /* 0x000fe400078ec0ff */
[----:B------:R-:W-:-:S02]  /*0ae0*/  LOP3.LUT R13, R19, 0x7fffffff, RZ, 0xc0, !PT ;  /* 0x7fffffff130d7812 */ /* 0x000fc400078ec0ff */
[----:B------:R-:W-:Y:S02]  /*0af0*/  SHF.R.U32.HI R15, RZ, 0x18, R15 ;  /* 0x00000018ff0f7819 */ /* 0x000fe4000001160f */
[----:B------:R-:W-:Y:S02]  /*0b00*/  SHF.R.U32.HI R10, RZ, 0x18, R10 ;  /* 0x00000018ff0a7819 */ /* 0x000fe4000001160a */
[----:B------:R-:W-:Y:S02]  /*0b10*/  LOP3.LUT R24, R22, 0x80000000, RZ, 0xc0, !PT ;  /* 0x8000000016187812 */ /* 0x000fe400078ec0ff */
[----:B------:R-:W-:Y:S02]  /*0b20*/  ISETP.GT.U32.AND P5, PT, R13, 0x43efffff, PT ;  /* 0x43efffff0d00780c */ /* 0x000fe40003fa4070 */
[----:B------:R-:W-:Y:S02]  /*0b30*/  LOP3.LUT R15, R14, R15, RZ, 0xfc, !PT ;  /* 0x0000000f0e0f7212 */ /* 0x000fe400078efcff */
[----:B------:R-:W-:-:S02]  /*0b40*/  LOP3.LUT R23, R11, R10, RZ, 0xfc, !PT ;  /* 0x0000000a0b177212 */ /* 0x000fc400078efcff */
        /* <DEDUP_REMOVED lines=9> */
.L_x_1906:
[----:B------:R-:W-:Y:S05]  /*0be0*/  BSYNC B0 ;  /* 0x0000000000007941 */ /* 0x000fea0003800000 */
.L_x_1905:
        /* <DEDUP_REMOVED lines=12> */
.L_x_1908:
[----:B------:R-:W-:Y:S05]  /*0cb0*/  BSYNC B0 ;  /* 0x0000000000007941 */ /* 0x000fea0003800000 */
.L_x_1907:
        /* <DEDUP_REMOVED lines=22> */
.L_x_1900:
        /* <DEDUP_REMOVED lines=8> */
.L_x_1918:
        /* <DEDUP_REMOVED lines=8> */
[C---:B------:R-:W-:Y:S01]  /*0f20*/  PRMT R6, R12.reuse, 0x7771, RZ ;  /* 0x000077710c067816 */ /* 0x040fe200000000ff */
[----:B------:R-:W-:Y:S01]  /*0f30*/  IMAD.SHL.U32 R7, R7, 0x1000000, RZ ;  /* 0x0100000007077824 */ /* 0x000fe200078e00ff */
[----:B------:R-:W-:Y:S01]  /*0f40*/  PRMT R4, R12, 0x7773, RZ ;  /* 0x000077730c047816 */ /* 0x000fe200000000ff */
[----:B------:R-:W-:Y:S02]  /*0f50*/  IMAD.SHL.U32 R5, R5, 0x1000000, RZ ;  /* 0x0100000005057824 */ /* 0x000fe400078e00ff */
[----:B------:R-:W-:Y:S01]  /*0f60*/  IMAD.SHL.U32 R6, R6, 0x1000000, RZ ;  /* 0x0100000006067824 */ /* 0x000fe200078e00ff */
[----:B------:R-:W-:Y:S01]  /*0f70*/  LOP3.LUT R11, R7, 0x7f000000, RZ, 0xc0, !PT ;  /* 0x7f000000070b7812 */ /* 0x000fe200078ec0ff */
[----:B------:R-:W-:Y:S01]  /*0f80*/  IMAD.SHL.U32 R4, R4, 0x1000000, RZ ;  /* 0x0100000004047824 */ /* 0x000fe200078e00ff */
[----:B------:R-:W-:Y:S01]  /*0f90*/  LOP3.LUT R10, R5, 0x7f000000, RZ, 0xc0, !PT ;  /* 0x7f000000050a7812 */ /* 0x000fe200078ec0ff */
[----:B------:R-:W-:Y:S01]  /*0fa0*/  IMAD.MOV.U32 R12, RZ, RZ, -0x800000 ;  /* 0xff800000ff0c7424 */ /* 0x000fe200078e00ff */
[----:B------:R-:W0:Y:S01]  /*0fb0*/  FLO.U32 R14, R11 ;  /* 0x0000000b000e7300 */ /* 0x000e2200000e0000 */
[----:B------:R-:W-:-:S02]  /*0fc0*/  LOP3.LUT R9, R6, 0x7f000000, RZ, 0xc0, !PT ;  /* 0x7f00000006097812 */ /* 0x000fc400078ec0ff */
[----:B------:R-:W-:-:S05]  /*0fd0*/  LOP3.LUT R8, R4, 0x7f000000, RZ, 0xc0, !PT ;  /* 0x7f00000004087812 */ /* 0x000fca00078ec0ff */
[----:B------:R-:W1:Y:S01]  /*0fe0*/  FLO.U32 R13, R10 ;  /* 0x0000000a000d7300 */ /* 0x000e6200000e0000 */
[----:B0-----:R-:W-:-:S07]  /*0ff0*/  IADD3 R14, -R14, 0x1f, RZ ;  /* 0x0000001f0e0e7810 */ /* 0x001fce0007ffe1ff */
[----:B------:R-:W0:Y:S01]  /*1000*/  FLO.U32 R15, R9 ;  /* 0x00000009000f7300 */ /* 0x000e2200000e0000 */
[C---:B------:R-:W-:Y:S01]  /*1010*/  ISETP.GT.U32.AND P0, PT, R14.reuse, 0x4, PT ;  /* 0x000000040e00780c */ /* 0x040fe20003f04070 */
[----:B------:R-:W-:Y:S01]  /*1020*/  VIADD R14, R14, 0xfffffffc ;  /* 0xfffffffc0e0e7836 */ /* 0x000fe20000000000 */
[----:B-1----:R-:W-:-:S05]  /*1030*/  IADD3 R13, -R13, 0x1f, RZ ;  /* 0x0000001f0d0d7810 */ /* 0x002fca0007ffe1ff */
[----:B------:R-:W1:Y:S01]  /*1040*/  FLO.U32 R17, R8 ;  /* 0x0000000800117300 */ /* 0x000e6200000e0000 */
[----:B------:R-:W-:Y:S02]  /*1050*/  SEL R14, R14, RZ, P0 ;  /* 0x000000ff0e0e7207 */ /* 0x000fe40000000000 */
[C---:B------:R-:W-:Y:S01]  /*1060*/  ISETP.GT.U32.AND P2, PT, R13.reuse, 0x4, PT ;  /* 0x000000040d00780c */ /* 0x040fe20003f44070 */
[----:B------:R-:W-:Y:S01]  /*1070*/  VIADD R13, R13, 0xfffffffc ;  /* 0xfffffffc0d0d7836 */ /* 0x000fe20000000000 */
[----:B0-----:R-:W-:-:S04]  /*1080*/  IADD3 R15, -R15, 0x1f, RZ ;  /* 0x0000001f0f0f7810 */ /* 0x001fc80007ffe1ff */
[----:B------:R-:W-:Y:S02]  /*1090*/  SEL R19, R13, RZ, P2 ;  /* 0x000000ff0d137207 */ /* 0x000fe40001000000 */
[C---:B------:R-:W-:Y:S01]  /*10a0*/  ISETP.GT.U32.AND P1, PT, R15.reuse, 0x4, PT ;  /* 0x000000040f00780c */ /* 0x040fe20003f24070 */
[----:B------:R-:W-:Y:S01]  /*10b0*/  VIADD R15, R15, 0xfffffffc ;  /* 0xfffffffc0f0f7836 */ /* 0x000fe20000000000 */
[----:B------:R-:W-:Y:S01]  /*10c0*/  SHF.L.U32 R13, R11, R14, RZ ;  /* 0x0000000e0b0d7219 */ /* 0x000fe200000006ff */
[-C--:B------:R-:W-:Y:S01]  /*10d0*/  IMAD R14, R14, R12.reuse, 0x3c000000 ;  /* 0x3c0000000e0e7424 */ /* 0x080fe200078e020c */
[----:B-1----:R-:W-:Y:S01]  /*10e0*/  IADD3 R17, -R17, 0x1f, RZ ;  /* 0x0000001f11117810 */ /* 0x002fe20007ffe1ff */
[----:B------:R-:W-:Y:S01]  /*10f0*/  IMAD R20, R19, R12, 0x3c000000 ;  /* 0x3c00000013147424 */ /* 0x000fe200078e020c */
[----:B------:R-:W-:Y:S02]  /*1100*/  SEL R15, R15, RZ, P1 ;  /* 0x000000ff0f0f7207 */ /* 0x000fe40000800000 */
[C---:B------:R-:W-:Y:S01]  /*1110*/  ISETP.GT.U32.AND P3, PT, R17.reuse, 0x4, PT ;  /* 0x000000041100780c */ /* 0x040fe20003f64070 */
[----:B------:R-:W-:-:S02]  /*1120*/  VIADD R17, R17, 0xfffffffc ;  /* 0xfffffffc11117836 */ /* 0x000fc40000000000 */
[----:B------:R-:W-:-:S03]  /*1130*/  IMAD R18, R15, R12, 0x3c000000 ;  /* 0x3c0000000f127424 */ /* 0x000fc600078e020c */
[----:B------:R-:W-:Y:S02]  /*1140*/  SEL R21, R17, RZ, P3 ;  /* 0x000000ff11157207 */ /* 0x000fe40001800000 */
[----:B------:R-:W-:Y:S02]  /*1150*/  SHF.L.U32 R17, R9, R15, RZ ;  /* 0x0000000f09117219 */ /* 0x000fe400000006ff */
[----:B------:R-:W-:Y:S01]  /*1160*/  SHF.L.U32 R15, R10, R19, RZ ;  /* 0x000000130a0f7219 */ /* 0x000fe200000006ff */
[----:B------:R-:W-:Y:S01]  /*1170*/  IMAD R22, R21, R12, 0x3c000000 ;  /* 0x3c00000015167424 */ /* 0x000fe200078e020c */
[----:B------:R-:W-:Y:S01]  /*1180*/  LEA.HI R12, R13, R14, RZ, 0x1c ;  /* 0x0000000e0d0c7211 */ /* 0x000fe200078fe0ff */
[----:B------:R-:W-:Y:S01]  /*1190*/  VIADD R13, R11, 0x1000000 ;  /* 0x010000000b0d7836 */ /* 0x000fe20000000000 */
[----:B------:R-:W-:Y:S01]  /*11a0*/  LEA.HI R17, R17, R18, RZ, 0x1c ;  /* 0x0000001211117211 */ /* 0x000fe200078fe0ff */
[----:B------:R-:W-:Y:S01]  /*11b0*/  VIADD R14, R9, 0x1000000 ;  /* 0x01000000090e7836 */ /* 0x000fe20000000000 */
[----:B------:R-:W-:Y:S01]  /*11c0*/  LEA.HI R20, R15, R20, RZ, 0x1c ;  /* 0x000000140f147211 */ /* 0x000fe200078fe0ff */
[----:B------:R-:W-:Y:S01]  /*11d0*/  VIADD R11, R11, 0xffffffff ;  /* 0xffffffff0b0b7836 */ /* 0x000fe20000000000 */
[----:B------:R-:W-:Y:S01]  /*11e0*/  SHF.R.S32.HI R13, RZ, 0x8, R13 ;  /* 0x00000008ff0d7819 */ /* 0x000fe2000001140d */
[----:B------:R-:W-:Y:S01]  /*11f0*/  VIADD R18, R8, 0x1000000 ;  /* 0x0100000008127836 */ /* 0x000fe20000000000 */
[----:B------:R-:W-:Y:S01]  /*1200*/  SHF.R.S32.HI R14, RZ, 0x8, R14 ;  /* 0x00000008ff0e7819 */ /* 0x000fe2000001140e */
[----:B------:R-:W-:Y:S01]  /*1210*/  VIADD R15, R10, 0x1000000 ;  /* 0x010000000a0f7836 */ /* 0x000fe20000000000 */
[----:B------:R-:W-:Y:S01]  /*1220*/  LOP3.LUT R12, R12, 0x7f800000, R13, 0xf8, !PT ;  /* 0x7f8000000c0c7812 */ /* 0x000fe200078ef80d */
[----:B------:R-:W-:Y:S01]  /*1230*/  VIADD R9, R9, 0xffffffff ;  /* 0xffffffff09097836 */ /* 0x000fe20000000000 */
[----:B------:R-:W-:Y:S01]  /*1240*/  SHF.R.S32.HI R11, RZ, 0x1f, R11 ;  /* 0x0000001fff0b7819 */ /* 0x000fe2000001140b */
[----:B------:R-:W-:Y:S01]  /*1250*/  VIADD R10, R10, 0xffffffff ;  /* 0xffffffff0a0a7836 */ /* 0x000fe20000000000 */
[----:B------:R-:W-:Y:S01]  /*1260*/  SHF.R.S32.HI R19, RZ, 0x8, R18 ;  /* 0x00000008ff137819 */ /* 0x000fe20000011412 */
[----:B------:R-:W-:Y:S01]  /*1270*/  VIADD R13, R8, 0xffffffff ;  /* 0xffffffff080d7836 */ /* 0x000fe20000000000 */
[----:B------:R-:W-:-:S02]  /*1280*/  SHF.R.S32.HI R15, RZ, 0x8, R15 ;  /* 0x00000008ff0f7819 */ /* 0x000fc4000001140f */
[----:B------:R-:W-:Y:S02]  /*1290*/  LOP3.LUT R18, R17, 0x7f800000, R14, 0xf8, !PT ;  /* 0x7f80000011127812 */ /* 0x000fe400078ef80e */
[----:B------:R-:W-:Y:S02]  /*12a0*/  LOP3.LUT R14, R12, R11, RZ, 0x30, !PT ;  /* 0x0000000b0c0e7212 */ /* 0x000fe400078e30ff */
[----:B------:R-:W-:Y:S02]  /*12b0*/  SHF.L.U32 R21, R8, R21, RZ ;  /* 0x0000001508157219 */ /* 0x000fe400000006ff */
[----:B------:R-:W-:Y:S02]  /*12c0*/  LOP3.LUT R15, R20, 0x7f800000, R15, 0xf8, !PT ;  /* 0x7f800000140f7812 */ /* 0x000fe400078ef80f */
[----:B------:R-:W-:Y:S02]  /*12d0*/  LOP3.LUT R20, R14, 0x7fffffff, RZ, 0xc0, !PT ;  /* 0x7fffffff0e147812 */ /* 0x000fe400078ec0ff */
[----:B------:R-:W-:-:S02]  /*12e0*/  LEA.HI R22, R21, R22, RZ, 0x1c ;  /* 0x0000001615167211 */ /* 0x000fc400078fe0ff */
[----:B------:R-:W-:Y:S02]  /*12f0*/  SHF.R.S32.HI R9, RZ, 0x1f, R9 ;  /* 0x0000001fff097819 */ /* 0x000fe40000011409 */
[----:B------:R-:W-:Y:S02]  /*1300*/  SHF.R.S32.HI R8, RZ, 0x1f, R10 ;  /* 0x0000001fff087819 */ /* 0x000fe4000001140a */
[----:B------:R-:W-:Y:S02]  /*1310*/  ISETP.GT.U32.AND P0, PT, R20, 0x43efffff, PT ;  /* 0x43efffff1400780c */ /* 0x000fe40003f04070 */
[----:B------:R-:W-:Y:S02]  /*1320*/  LOP3.LUT R19, R22, 0x7f800000, R19, 0xf8, !PT ;  /* 0x7f80000016137812 */ /* 0x000fe400078ef813 */
[----:B------:R-:W-:Y:S02]  /*1330*/  SHF.R.S32.HI R10, RZ, 0x1f, R13 ;  /* 0x0000001fff0a7819 */ /* 0x000fe4000001140d */
[----:B------:R-:W-:-:S02]  /*1340*/  LOP3.LUT R13, R18, R9, RZ, 0x30, !PT ;  /* 0x00000009120d7212 */ /* 0x000fc400078e30ff */
[----:B------:R-:W-:Y:S02]  /*1350*/  LOP3.LUT R9, R19, R10, RZ, 0x30, !PT ;  /* 0x0000000a13097212 */ /* 0x000fe400078e30ff */
[----:B------:R-:W-:Y:S02]  /*1360*/  LOP3.LUT R19, R14, 0x80000000, R7, 0xf8, !PT ;  /* 0x800000000e137812 */ /* 0x000fe400078ef807 */
[----:B------:R-:W-:Y:S01]  /*1370*/  LOP3.LUT R8, R15, R8, RZ, 0x30, !PT ;  /* 0x000000080f087212 */ /* 0x000fe200078e30ff */
[----:B------:R-:W-:Y:S01]  /*1380*/  IMAD.MOV.U32 R15, RZ, RZ, 0x7f ;  /* 0x0000007fff0f7424 */ /* 0x000fe200078e00ff */
[----:B------:R-:W-:Y:S02]  /*1390*/  LOP3.LUT R12, R13, 0x80000000, R6, 0xf8, !PT ;  /* 0x800000000d0c7812 */ /* 0x000fe400078ef806 */
[----:B------:R-:W-:Y:S02]  /*13a0*/  LOP3.LUT R6, R19, 0x80000000, RZ, 0xc0, !PT ;  /* 0x8000000013067812 */ /* 0x000fe400078ec0ff */
[----:B------:R-:W-:-:S02]  /*13b0*/  LOP3.LUT R11, R13, 0x7fffffff, RZ, 0xc0, !PT ;  /* 0x7fffffff0d0b7812 */ /* 0x000fc400078ec0ff */
[----:B------:R-:W-:Y:S02]  /*13c0*/  LOP3.LUT R10, R8, 0x7fffffff, RZ, 0xc0, !PT ;  /* 0x7fffffff080a7812 */ /* 0x000fe400078ec0ff */
[----:B------:R-:W-:Y:S02]  /*13d0*/  LOP3.LUT R7, R9, 0x7fffffff, RZ, 0xc0, !PT ;  /* 0x7fffffff09077812 */ /* 0x000fe400078ec0ff */
[----:B------:R-:W-:Y:S01]  /*13e0*/  SHF.R.U32.HI R17, RZ, 0x18, R6 ;  /* 0x00000018ff117819 */ /* 0x000fe20000011606 */
[----:B------:R-:W-:Y:S01]  /*13f0*/  IMAD.MOV.U32 R6, RZ, RZ, 0x7f ;  /* 0x0000007fff067424 */ /* 0x000fe200078e00ff */
[----:B------:R-:W-:Y:S02]  /*1400*/  ISETP.GT.U32.AND P1, PT, R11, 0x43efffff, PT ;  /* 0x43efffff0b00780c */ /* 0x000fe40003f24070 */
[----:B------:R-:W-:Y:S02]  /*1410*/  ISETP.GT.U32.AND P2, PT, R10, 0x43efffff, PT ;  /* 0x43efffff0a00780c */ /* 0x000fe40003f44070 */
[----:B------:R-:W-:-:S02]  /*1420*/  ISETP.GT.U32.AND P3, PT, R7, 0x43efffff, PT ;  /* 0x43efffff0700780c */ /* 0x000fc40003f64070 */
[----:B------:R-:W-:Y:S02]  /*1430*/  LOP3.LUT R5, R8, 0x80000000, R5, 0xf8, !PT ;  /* 0x8000000008057812 */ /* 0x000fe400078ef805 */
[----:B------:R-:W-:Y:S01]  /*1440*/  LOP3.LUT R18, R12, 0x80000000, RZ, 0xc0, !PT ;  /* 0x800000000c127812 */ /* 0x000fe200078ec0ff */
        /* <DEDUP_REMOVED lines=8> */
.L_x_1911:
[----:B------:R-:W-:Y:S05]  /*14d0*/  BSYNC B0 ;  /* 0x0000000000007941 */ /* 0x000fea0003800000 */
.L_x_1910:
        /* <DEDUP_REMOVED lines=12> */
.L_x_1913:
[----:B------:R-:W-:Y:S05]  /*15a0*/  BSYNC B0 ;  /* 0x0000000000007941 */ /* 0x000fea0003800000 */
.L_x_1912:
        /* <DEDUP_REMOVED lines=12> */
.L_x_1915:
[----:B------:R-:W-:Y:S05]  /*1670*/  BSYNC B0 ;  /* 0x0000000000007941 */ /* 0x000fea0003800000 */
.L_x_1914:
        /* <DEDUP_REMOVED lines=12> */
.L_x_1917:
[----:B------:R-:W-:Y:S05]  /*1740*/  BSYNC B0 ;  /* 0x0000000000007941 */ /* 0x000fea0003800000 */
.L_x_1916:
        /* <DEDUP_REMOVED lines=19> */
.L_x_1919:
        /* <DEDUP_REMOVED lines=16> */
.L_x_7852:


//--------------------- .text._ZN2at6native55_GLOBAL__N__de093ff9_22_ForeachBinaryOpList_cu_a911ec4325multi_tensor_apply_kernelINS1_18TensorListMetadataILi2EEENS1_11CopyFunctorIbN3c1015Float8_e5m2fnuzELi2ELi1ELi1EEEJNS0_4CopyIbS7_EEEEEvT_T0_DpT1_ --------------------------
	.section	.text._ZN2at6native55_GLOBAL__N__de093ff9_22_ForeachBinaryOpList_cu_a911ec4325multi_tensor_apply_kernelINS1_18TensorListMetadataILi2EEENS1_11CopyFunctorIbN3c1015Float8_e5m2fnuzELi2ELi1ELi1EEEJNS0_4CopyIbS7_EEEEEvT_T0_DpT1_,"ax",@progbits
	.align	128
.text._ZN2at6native55_GLOBAL__N__de093ff9_22_ForeachBinaryOpList_cu_a911ec4325multi_tensor_apply_kernelINS1_18TensorListMetadataILi2EEENS1_11CopyFunctorIbN3c1015Float8_e5m2fnuzELi2ELi1ELi1EEEJNS0_4CopyIbS7_EEEEEvT_T0_DpT1_:
        .type           _ZN2at6native55_GLOBAL__N__de093ff9_22_ForeachBinaryOpList_cu_a911ec4325multi_tensor_apply_kernelINS1_18TensorListMetadataILi2EEENS1_11CopyFunctorIbN3c1015Float8_e5m2fnuzELi2ELi1ELi1EEEJNS0_4CopyIbS7_EEEEEvT_T0_DpT1_,@function
        .size           _ZN2at6native55_GLOBAL__N__de093ff9_22_ForeachBinaryOpList_cu_a911ec4325multi_tensor_apply_kernelINS1_18TensorListMetadataILi2EEENS1_11CopyFunctorIbN3c1015Float8_e5m2fnuzELi2ELi1ELi1EEEJNS0_4CopyIbS7_EEEEEvT_T0_DpT1_,(.L_x_7853 - _ZN2at6native55_GLOBAL__N__de093ff9_22_ForeachBinaryOpList_cu_a911ec4325multi_tensor_apply_kernelINS1_18TensorListMetadataILi2EEENS1_11CopyFunctorIbN3c1015Float8_e5m2fnuzELi2ELi1ELi1EEEJNS0_4CopyIbS7_EEEEEvT_T0_DpT1_)
        .other          _ZN2at6native55_GLOBAL__N__de093ff9_22_ForeachBinaryOpList_cu_a911ec4325multi_tensor_apply_kernelINS1_18TensorListMetadataILi2EEENS1_11CopyFunctorIbN3c1015Float8_e5m2fnuzELi2ELi1ELi1EEEJNS0_4CopyIbS7_EEEEEvT_T0_DpT1_,@"STO_CUDA_ENTRY STV_DEFAULT"
_ZN2at6native55_GLOBAL__N__de093ff9_22_ForeachBinaryOpList_cu_a911ec4325multi_tensor_apply_kernelINS1_18TensorListMetadataILi2EEENS1_11CopyFunctorIbN3c1015Float8_e5m2fnuzELi2ELi1ELi1EEEJNS0_4CopyIbS7_EEEEEvT_T0_DpT1_:
        /* <DEDUP_REMOVED lines=30> */
.L_x_1937:
        /* <DEDUP_REMOVED lines=27> */
[----:B------:R0:W2:Y:S01]  /*0390*/  @P0 LDG.E.U8 R19, desc[UR10][R8.64] ;  /* 0x0000000a08130981 */ /* 0x0000a2000c1e1100 */
        /* <DEDUP_REMOVED lines=10> */
[----:B------:R-:W-:Y:S02]  /*0440*/  IMAD.MOV.U32 R24, RZ, RZ, RZ ;  /* 0x000000ffff187224 */ /* 0x000fe400078e00ff */
[----:B0-----:R-:W-:Y:S01]  /*0450*/  IMAD.MOV.U32 R8, RZ, RZ, RZ ;  /* 0x000000ffff087224 */ /* 0x001fe200078e00ff */
[----:B--2---:R-:W-:-:S13]  /*0460*/  ISETP.NE.AND P4, PT, R19, RZ, PT ;  /* 0x000000ff1300720c */ /* 0x004fda0003f85270 */
[----:B-1----:R-:W-:Y:S05]  /*0470*/  @!P4 BRA `(.L_x_1922) ;  /* 0x000000000054c947 */ /* 0x002fea0003800000 */
        /* <DEDUP_REMOVED lines=17> */
.L_x_1924:
[----:B------:R-:W-:Y:S05]  /*0590*/  BSYNC B1 ;  /* 0x0000000000017941 */ /* 0x000fea0003800000 */
.L_x_1923:
[----:B------:R-:W-:Y:S01]  /*05a0*/  IMAD.SHL.U32 R3, R3, 0x200000, RZ ;  /* 0x0020000003037824 */ /* 0x000fe200078e00ff */
[----:B------:R-:W-:-:S04]  /*05b0*/  LEA R5, R2, 0x37800000, 0x17 ;  /* 0x3780000002057811 */ /* 0x000fc800078eb8ff */
[----:B------:R-:W-:-:S07]  /*05c0*/  LOP3.LUT R8, R5, R3, R8, 0xfe, !PT ;  /* 0x0000000305087212 */ /* 0x000fce00078efe08 */
.L_x_1922:
[----:B------:R-:W-:Y:S05]  /*05d0*/  BSYNC B0 ;  /* 0x0000000000007941 */ /* 0x000fea0003800000 */
.L_x_1921:
[----:B-----5:R-:W-:Y:S01]  /*05e0*/  ISETP.NE.AND P4, PT, R11, RZ, PT ;  /* 0x000000ff0b00720c */ /* 0x020fe20003f85270 */
[----:B------:R-:W-:-:S12]  /*05f0*/  BSSY B0, `(.L_x_1925) ;  /* 0x0000017000007945 */ /* 0x000fd80003800000 */
        /* <DEDUP_REMOVED lines=18> */
.L_x_1928:
[----:B------:R-:W-:Y:S05]  /*0720*/  BSYNC B1 ;  /* 0x0000000000017941 */ /* 0x000fea0003800000 */
.L_x_1927:
[----:B------:R-:W-:Y:S01]  /*0730*/  IMAD.SHL.U32 R3, R3, 0x200000, RZ ;  /* 0x0020000003037824 */ /* 0x000fe200078e00ff */
[----:B------:R-:W-:-:S04]  /*0740*/  LEA R5, R2, 0x37800000, 0x17 ;  /* 0x3780000002057811 */ /* 0x000fc800078eb8ff */
[----:B------:R-:W-:-:S07]  /*0750*/  LOP3.LUT R24, R5, R3, R24, 0xfe, !PT ;  /* 0x0000000305187212 */ /* 0x000fce00078efe18 */
.L_x_1926:
[----:B------:R-:W-:Y:S05]  /*0760*/  BSYNC B0 ;  /* 0x0000000000007941 */ /* 0x000fea0003800000 */
.L_x_1925:
[----:B------:R-:W-:Y:S01]  /*0770*/  ISETP.NE.AND P4, PT, R10, RZ, PT ;  /* 0x000000ff0a00720c */ /* 0x000fe20003f85270 */
[----:B------:R-:W-:Y:S01]  /*0780*/  BSSY B0, `(.L_x_1929) ;  /* 0x0000019000007945 */ /* 0x000fe20003800000 */
[----:B------:R-:W-:Y:S02]  /*0790*/  IMAD.MOV.U32 R7, RZ, RZ, RZ ;  /* 0x000000ffff077224 */ /* 0x000fe400078e00ff */
[----:B------:R-:W-:-:S09]  /*07a0*/  IMAD.MOV.U32 R4, RZ, RZ, RZ ;  /* 0x000000ffff047224 */ /* 0x000fd200078e00ff */
        /* <DEDUP_REMOVED lines=18> */
.L_x_1932:
[----:B------:R-:W-:Y:S05]  /*08d0*/  BSYNC B1 ;  /* 0x0000000000017941 */ /* 0x000fea0003800000 */
.L_x_1931:
[----:B------:R-:W-:Y:S01]  /*08e0*/  IMAD.SHL.U32 R3, R3, 0x200000, RZ ;  /* 0x0020000003037824 */ /* 0x000fe200078e00ff */
[----:B------:R-:W-:-:S04]  /*08f0*/  LEA R5, R2, 0x37800000, 0x17 ;  /* 0x3780000002057811 */ /* 0x000fc800078eb8ff */
[----:B------:R-:W-:-:S07]  /*0900*/  LOP3.LUT R4, R5, R3, R6, 0xfe, !PT ;  /* 0x0000000305047212 */ /* 0x000fce00078efe06 */
.L_x_1930:
[----:B------:R-:W-:Y:S05]  /*0910*/  BSYNC B0 ;  /* 0x0000000000007941 */ /* 0x000fea0003800000 */
.L_x_1929:
[----:B------:R-:W-:Y:S01]  /*0920*/  ISETP.NE.AND P4, PT, R0, RZ, PT ;  /* 0x000000ff0000720c */ /* 0x000fe20003f85270 */
        /* <DEDUP_REMOVED lines=13> */
[----:B------:R-:W-:-:S04]  /*0a00*/  LOP3.LUT R5, R0, 0x3, RZ, 0xc0, !PT ;  /* 0x0000000300057812 */ /* 0x000fc800078ec0ff */
[----:B------:R-:W0:Y:S02]  /*0a10*/  FLO.U32 R3, R5 ;  /* 0x0000000500037300 */ /* 0x000e2400000e0000 */
[----:B0-----:R-:W-:-:S04]  /*0a20*/  IADD3 R3, -R3, 0x1f, RZ ;  /* 0x0000001f03037810 */ /* 0x001fc80007ffe1ff */
[----:B------:R-:W-:Y:S01]  /*0a30*/  IADD3 R2, R2, 0x1e, -R3 ;  /* 0x0000001e02027810 */ /* 0x000fe20007ffe803 */
[----:B------:R-:W-:-:S05]  /*0a40*/  VIADD R6, R3, 0xffffffe3 ;  /* 0xffffffe303067836 */ /* 0x000fca0000000000 */
[----:B------:R-:W-:-:S04]  /*0a50*/  SHF.L.U32 R6, R5, R6, RZ ;  /* 0x0000000605067219 */ /* 0x000fc800000006ff */
[----:B------:R-:W-:-:S07]  /*0a60*/  LOP3.LUT R3, R6, 0x3, RZ, 0xc0, !PT ;  /* 0x0000000306037812 */ /* 0x000fce00078ec0ff */
.L_x_1936:
[----:B------:R-:W-:Y:S05]  /*0a70*/  BSYNC B1 ;  /* 0x0000000000017941 */ /* 0x000fea0003800000 */
.L_x_1935:
[----:B------:R-:W-:Y:S01]  /*0a80*/  IMAD.SHL.U32 R3, R3, 0x200000, RZ ;  /* 0x0020000003037824 */ /* 0x000fe200078e00ff */
[----:B------:R-:W-:-:S04]  /*0a90*/  LEA R2, R2, 0x37800000, 0x17 ;  /* 0x3780000002027811 */ /* 0x000fc800078eb8ff */
[----:B------:R-:W-:-:S07]  /*0aa0*/  LOP3.LUT R7, R2, R3, R7, 0xfe, !PT ;  /* 0x0000000302077212 */ /* 0x000fce00078efe07 */
.L_x_1934:
[----:B------:R-:W-:Y:S05]  /*0ab0*/  BSYNC B0 ;  /* 0x0000000000007941 */ /* 0x000fea0003800000 */
.L_x_1933:
[----:B------:R-:W-:Y:S02]  /*0ac0*/  @P0 IADD3 R2, P5, R20, UR13, RZ ;  /* 0x0000000d14020c10 */ /* 0x000fe4000ffbe0ff */
[----:B------:R-:W-:Y:S02]  /*0ad0*/  @P0 FSETP.NEU.FTZ.AND P4, PT, R8, RZ, PT ;  /* 0x000000ff0800020b */ /* 0x000fe40003f9d000 */
[----:B------:R-:W-:Y:S02]  /*0ae0*/  @P0 IADD3.X R3, R25, UR8, RZ, P5, !PT ;  /* 0x0000000819030c10 */ /* 0x000fe4000affe4ff */
[----:B------:R-:W-:Y:S02]  /*0af0*/  @P0 SEL R25, RZ, 0x1, !P4 ;  /* 0x00000001ff190807 */ /* 0x000fe40006000000 */
[----:B------:R-:W-:Y:S02]  /*0b00*/  @P2 FSETP.NEU.FTZ.AND P4, PT, R4, RZ, PT ;  /* 0x000000ff0400220b */ /* 0x000fe40003f9d000 */
[----:B------:R-:W-:Y:S01]  /*0b10*/  @P1 IADD3 R4, P6, R18, UR13, RZ ;  /* 0x0000000d12041c10 */ /* 0x000fe2000ffde0ff */
[----:B------:R2:W-:Y:S01]  /*0b20*/  @P0 STG.E.U8 desc[UR10][R2.64], R25 ;  /* 0x0000001902000986 */ /* 0x0005e2000c10110a */
[----:B------:R-:W-:-:S02]  /*0b30*/  @P1 FSETP.NEU.FTZ.AND P5, PT, R24, RZ, PT ;  /* 0x000000ff1800120b */ /* 0x000fc40003fbd000 */
[----:B------:R-:W-:Y:S02]  /*0b40*/  @P1 IADD3.X R5, R23, UR8, RZ, P6, !PT ;  /* 0x0000000817051c10 */ /* 0x000fe4000b7fe4ff */
[----:B------:R-:W-:Y:S02]  /*0b50*/  @P2 IADD3 R6, P0, R16, UR13, RZ ;  /* 0x0000000d10062c10 */ /* 0x000fe4000ff1e0ff */
[----:B------:R-:W-:Y:S02]  /*0b60*/  @P1 SEL R23, RZ, 0x1, !P5 ;  /* 0x00000001ff171807 */ /* 0x000fe40006800000 */
[----:B------:R-:W-:Y:S01]  /*0b70*/  @P3 IADD3 R8, P6, R12, UR13, RZ ;  /* 0x0000000d0c083c10 */ /* 0x000fe2000ffde0ff */
[----:B------:R-:W-:Y:S01]  /*0b80*/  IMAD.MOV.U32 R12, RZ, RZ, R14 ;  /* 0x000000ffff0c7224 */ /* 0x000fe200078e000e */
[----:B------:R-:W-:Y:S01]  /*0b90*/  @P3 FSETP.NEU.FTZ.AND P5, PT, R7, RZ, PT ;  /* 0x000000ff0700320b */ /* 0x000fe20003fbd000 */
[----:B------:R2:W-:Y:S01]  /*0ba0*/  @P1 STG.E.U8 desc[UR10][R4.64], R23 ;  /* 0x0000001704001986 */ /* 0x0005e2000c10110a */
[----:B------:R-:W-:Y:S01]  /*0bb0*/  @P2 IADD3.X R7, R22, UR8, RZ, P0, !PT ;  /* 0x0000000816072c10 */ /* 0x000fe200087fe4ff */
[----:B------:R-:W-:Y:S01]  /*0bc0*/  IMAD.WIDE.U32 R12, R15, 0x4, R12 ;  /* 0x000000040f0c7825 */ /* 0x000fe200078e000c */
[----:B------:R-:W-:-:S02]  /*0bd0*/  @P2 SEL R27, RZ, 0x1, !P4 ;  /* 0x00000001ff1b2807 */ /* 0x000fc40006000000 */
[----:B------:R-:W-:Y:S01]  /*0be0*/  @P3 IADD3.X R9, R21, UR8, RZ, P6, !PT ;  /* 0x0000000815093c10 */ /* 0x000fe2000b7fe4ff */
[----:B------:R-:W-:Y:S01]  /*0bf0*/  IMAD.MOV.U32 R14, RZ, RZ, R12 ;  /* 0x000000ffff0e7224 */ /* 0x000fe200078e000c */
[----:B------:R-:W-:Y:S01]  /*0c00*/  @P3 SEL R21, RZ, 0x1, !P5 ;  /* 0x00000001ff153807 */ /* 0x000fe20006800000 */
[----:B------:R2:W-:Y:S01]  /*0c10*/  @P2 STG.E.U8 desc[UR10][R6.64], R27 ;  /* 0x0000001b06002986 */ /* 0x0005e2000c10110a */
[C---:B------:R-:W-:Y:S02]  /*0c20*/  ISETP.GE.U32.AND P0, PT, R12.reuse, 0x10000, PT ;  /* 0x000100000c00780c */ /* 0x040fe40003f06070 */
[----:B------:R-:W-:Y:S01]  /*0c30*/  ISETP.LT.U32.AND P1, PT, R12, UR12, PT ;  /* 0x0000000c0c007c0c */ /* 0x000fe2000bf21070 */
[----:B------:R2:W-:Y:S01]  /*0c40*/  @P3 STG.E.U8 desc[UR10][R8.64], R21 ;  /* 0x0000001508003986 */ /* 0x0005e2000c10110a */
[C---:B------:R-:W-:Y:S02]  /*0c50*/  ISETP.GE.U32.AND.EX P0, PT, R13.reuse, RZ, PT, P0 ;  /* 0x000000ff0d00720c */ /* 0x040fe40003f06100 */
[----:B------:R-:W-:-:S13]  /*0c60*/  ISETP.LT.AND.EX P1, PT, R13, UR6, PT, P1 ;  /* 0x000000060d007c0c */ /* 0x000fda000bf21310 */
[----:B--2---:R-:W-:Y:S05]  /*0c70*/  @!P0 BRA P1, `(.L_x_1937) ;  /* 0xfffffff400588947 */ /* 0x004fea000083ffff */
[----:B------:R-:W-:Y:S05]  /*0c80*/  EXIT ;  /* 0x000000000000794d */ /* 0x000fea0003800000 */
.L_x_1920:
        /* <DEDUP_REMOVED lines=8> */
.L_x_1954:
[C---:B------:R-:W-:Y:S01]  /*0d10*/  IMAD.SHL.U32 R2, R0.reuse, 0x4, RZ ;  /* 0x0000000400027824 */ /* 0x040fe200078e00ff */
[----:B------:R-:W-:-:S04]  /*0d20*/  SHF.L.U64.HI R13, R0, 0x2, R3 ;  /* 0x00000002000d7819 */ /* 0x000fc80000010203 */
[----:B------:R-:W-:-:S04]  /*0d30*/  IADD3 R10, P0, R2, UR14, RZ ;  /* 0x0000000e020a7c10 */ /* 0x000fc8000ff1e0ff */
[----:B------:R-:W-:-:S05]  /*0d40*/  IADD3.X R11, R13, UR4, RZ, P0, !PT ;  /* 0x000000040d0b7c10 */ /* 0x000fca00087fe4ff */
[----:B------:R-:W2:Y:S01]  /*0d50*/  LDG.E R10, desc[UR10][R10.64] ;  /* 0x0000000a0a0a7981 */ /* 0x000ea2000c1e1900 */
[----:B------:R-:W-:Y:S01]  /*0d60*/  BSSY B0, `(.L_x_1938) ;  /* 0x000001e000007945 */ /* 0x000fe20003800000 */
[----:B------:R-:W-:Y:S02]  /*0d70*/  CS2R R6, SRZ ;  /* 0x0000000000067805 */ /* 0x000fe4000001ff00 */
[C---:B--2---:R-:W-:Y:S02]  /*0d80*/  PRMT R12, R10.reuse, 0x7770, RZ ;  /* 0x000077700a0c7816 */ /* 0x044fe400000000ff */
[----:B------:R-:W-:Y:S02]  /*0d90*/  PRMT R8, R10, 0x7771, RZ ;  /* 0x000077710a087816 */ /* 0x000fe400000000ff */
[----:B------:R-:W-:Y:S02]  /*0da0*/  ISETP.NE.AND P0, PT, R12, RZ, PT ;  /* 0x000000ff0c00720c */ /* 0x000fe40003f05270 */
[----:B------:R-:W-:-:S02]  /*0db0*/  PRMT R4, R10, 0x7772, RZ ;  /* 0x000077720a047816 */ /* 0x000fc400000000ff */
        /* <DEDUP_REMOVED lines=20> */
.L_x_1941:
[----:B------:R-:W-:Y:S05]  /*0f00*/  BSYNC B1 ;  /* 0x0000000000017941 */ /* 0x000fea0003800000 */
.L_x_1940:
[----:B------:R-:W-:Y:S01]  /*0f10*/  LEA R10, R7, 0x37800000, 0x17 ;  /* 0x37800000070a7811 */ /* 0x000fe200078eb8ff */
[----:B------:R-:W-:-:S05]  /*0f20*/  IMAD.SHL.U32 R7, R9, 0x200000, RZ ;  /* 0x0020000009077824 */ /* 0x000fca00078e00ff */
[----:B------:R-:W-:-:S07]  /*0f30*/  LOP3.LUT R7, R10, R7, R11, 0xfe, !PT ;  /* 0x000000070a077212 */ /* 0x000fce00078efe0b */
.L_x_1939:
[----:B------:R-:W-:Y:S05]  /*0f40*/  BSYNC B0 ;  /* 0x0000000000007941 */ /* 0x000fea0003800000 */
.L_x_1938:
        /* <DEDUP_REMOVED lines=21> */
.L_x_1945:
[----:B------:R-:W-:Y:S05]  /*10a0*/  BSYNC B1 ;  /* 0x0000000000017941 */ /* 0x000fea0003800000 */
.L_x_1944:
[----:B------:R-:W-:Y:S01]  /*10b0*/  LEA R9, R6, 0x37800000, 0x17 ;  /* 0x3780000006097811 */ /* 0x000fe200078eb8ff */
[----:B------:R-:W-:-:S05]  /*10c0*/  IMAD.SHL.U32 R6, R8, 0x200000, RZ ;  /* 0x0020000008067824 */ /* 0x000fca00078e00ff */
[----:B------:R-:W-:-:S07]  /*10d0*/  LOP3.LUT R6, R9, R6, R10, 0xfe, !PT ;  /* 0x0000000609067212 */ /* 0x000fce00078efe0a */
.L_x_1943:
[----:B------:R-:W-:Y:S05]  /*10e0*/  BSYNC B0 ;  /* 0x0000000000007941 */ /* 0x000fea0003800000 */
.L_x_1942:
[----:B------:R-:W-:Y:S01]  /*10f0*/  ISETP.NE.AND P0, PT, R4, RZ, PT ;  /* 0x000000ff0400720c */ /* 0x000fe20003f05270 */
[----:B------:R-:W-:Y:S01]  /*1100*/  BSSY B0, `(.L_x_1946) ;  /* 0x0000019000007945 */ /* 0x000fe20003800000 */
[----:B------:R-:W-:-:S11]  /*1110*/  CS2R R8, SRZ ;  /* 0x0000000000087805 */ /* 0x000fd6000001ff00 */
        /* <DEDUP_REMOVED lines=19> */
.L_x_1949:
[----:B------:R-:W-:Y:S05]  /*1250*/  BSYNC B1 ;  /* 0x0000000000017941 */ /* 0x000fea0003800000 */
.L_x_1948:
[----:B------:R-:W-:Y:S01]  /*1260*/  IMAD.SHL.U32 R4, R4, 0x200000, RZ ;  /* 0x0020000004047824 */ /* 0x000fe200078e00ff */
[----:B------:R-:W-:-:S04]  /*1270*/  LEA R9, R9, 0x37800000, 0x17 ;  /* 0x3780000009097811 */ /* 0x000fc800078eb8ff */
[----:B------:R-:W-:-:S07]  /*1280*/  LOP3.LUT R9, R9, R4, R12, 0xfe, !PT ;  /* 0x0000000409097212 */ /* 0x000fce00078efe0c */
.L_x_1947:
[----:B------:R-:W-:Y:S05]  /*1290*/  BSYNC B0 ;  /* 0x0000000000007941 */ /* 0x000fea0003800000 */
.L_x_1946:
        /* <DEDUP_REMOVED lines=21> */
.L_x_1953:
[----:B------:R-:W-:Y:S05]  /*13f0*/  BSYNC B1 ;  /* 0x0000000000017941 */ /* 0x000fea0003800000 */
.L_x_1952:
[----:B------:R-:W-:Y:S01]  /*1400*/  IMAD.SHL.U32 R5, R5, 0x200000, RZ ;  /* 0x0020000005057824 */ /* 0x000fe200078e00ff */
[----:B------:R-:W-:-:S04]  /*1410*/  LEA R11, R4, 0x37800000, 0x17 ;  /* 0x37800000040b7811 */ /* 0x000fc800078eb8ff */
[----:B------:R-:W-:-:S07]  /*1420*/  LOP3.LUT R8, R11, R5, R10, 0xfe, !PT ;  /* 0x000000050b087212 */ /* 0x000fce00078efe0a */
.L_x_1951:
[----:B------:R-:W-:Y:S05]  /*1430*/  BSYNC B0 ;  /* 0x0000000000007941 */ /* 0x000fea0003800000 */
.L_x_1950:
[----:B------:R-:W-:Y:S02]  /*1440*/  FSETP.NEU.FTZ.AND P0, PT, R7, RZ, PT ;  /* 0x000000ff0700720b */ /* 0x000fe40003f1d000 */
[----:B------:R-:W-:Y:S02]  /*1450*/  FSETP.NEU.FTZ.AND P1, PT, R6, RZ, PT ;  /* 0x000000ff0600720b */ /* 0x000fe40003f3d000 */
[----:B------:R-:W-:Y:S02]  /*1460*/  FSETP.NEU.FTZ.AND P2, PT, R9, RZ, PT ;  /* 0x000000ff0900720b */ /* 0x000fe40003f5d000 */
[----:B------:R-:W-:Y:S02]  /*1470*/  SEL R4, RZ, 0x1, !P0 ;  /* 0x00000001ff047807 */ /* 0x000fe40004000000 */
[----:B------:R-:W-:Y:S02]  /*1480*/  SEL R5, RZ, 0x1, !P1 ;  /* 0x00000001ff057807 */ /* 0x000fe40004800000 */
[----:B------:R-:W-:-:S02]  /*1490*/  FSETP.NEU.FTZ.AND P0, PT, R8, RZ, PT ;  /* 0x000000ff0800720b */ /* 0x000fc40003f1d000 */
[----:B------:R-:W-:Y:S02]  /*14a0*/  SEL R6, RZ, 0x1, !P2 ;  /* 0x00000001ff067807 */ /* 0x000fe40005000000 */
[----:B------:R-:W-:Y:S02]  /*14b0*/  PRMT R5, R5, 0x7604, R4 ;  /* 0x0000760405057816 */ /* 0x000fe40000000004 */
[----:B------:R-:W-:Y:S02]  /*14c0*/  IADD3 R4, P1, R2, UR13, RZ ;  /* 0x0000000d02047c10 */ /* 0x000fe4000ff3e0ff */
[----:B------:R-:W-:Y:S02]  /*14d0*/  SEL R2, RZ, 0x1, !P0 ;  /* 0x00000001ff027807 */ /* 0x000fe40004000000 */
[----:B------:R-:W-:Y:S02]  /*14e0*/  PRMT R7, R6, 0x7054, R5 ;  /* 0x0000705406077816 */ /* 0x000fe40000000005 */
[----:B------:R-:W-:-:S02]  /*14f0*/  IADD3 R0, P0, R0, UR5, RZ ;  /* 0x0000000500007c10 */ /* 0x000fc4000ff1e0ff */
[----:B------:R-:W-:Y:S02]  /*1500*/  PRMT R7, R2, 0x654, R7 ;  /* 0x0000065402077816 */ /* 0x000fe40000000007 */
[----:B------:R-:W-:Y:S01]  /*1510*/  IADD3.X R5, R13, UR8, RZ, P1, !PT ;  /* 0x000000080d057c10 */ /* 0x000fe20008ffe4ff */
[C---:B------:R-:W-:Y:S01]  /*1520*/  IMAD.SHL.U32 R2, R0.reuse, 0x4, RZ ;  /* 0x0000000400027824 */ /* 0x040fe200078e00ff */
[----:B------:R-:W-:Y:S01]  /*1530*/  ISETP.LT.U32.AND P1, PT, R0, 0x4000, PT ;  /* 0x000040000000780c */ /* 0x000fe20003f21070 */
[----:B------:R-:W-:Y:S02]  /*1540*/  IMAD.X R3, RZ, RZ, R3, P0 ;  /* 0x000000ffff037224 */ /* 0x000fe400000e0603 */
[----:B------:R0:W-:Y:S01]  /*1550*/  STG.E desc[UR10][R4.64], R7 ;  /* 0x0000000704007986 */ /* 0x0001e2000c10190a */
[----:B------:R-:W-:Y:S02]  /*1560*/  ISETP.GE.U32.AND P0, PT, R2, UR12, PT ;  /* 0x0000000c02007c0c */ /* 0x000fe4000bf06070 */
[----:B------:R-:W-:-:S02]  /*1570*/  SHF.L.U64.HI R2, R0, 0x2, R3 ;  /* 0x0000000200027819 */ /* 0x000fc40000010203 */
[----:B------:R-:W-:Y:S02]  /*1580*/  ISETP.LT.U32.AND.EX P1, PT, R3, RZ, PT, P1 ;  /* 0x000000ff0300720c */ /* 0x000fe40003f21110 */
[----:B------:R-:W-:-:S13]  /*1590*/  ISETP.GE.AND.EX P0, PT, R2, UR6, PT, P0 ;  /* 0x0000000602007c0c */ /* 0x000fda000bf06300 */
[----:B0-----:R-:W-:Y:S05]  /*15a0*/  @!P0 BRA P1, `(.L_x_1954) ;  /* 0xfffffff400d88947 */ /* 0x001fea000083ffff */
[----:B------:R-:W-:Y:S05]  /*15b0*/  EXIT ;  /* 0x000000000000794d */ /* 0x000fea0003800000 */
.L_x_1955:
        /* <DEDUP_REMOVED lines=12> */
.L_x_7853:


//--------------------- .text._ZN2at6native55_GLOBAL__N__de093ff9_22_ForeachBinaryOpList_cu_a911ec4325multi_tensor_apply_kernelINS1_18TensorListMetadataILi2EEENS1_11CopyFunctorIbN3c1011Float8_e5m2ELi2ELi1ELi1EEEJNS0_4CopyIbS7_EEEEEvT_T0_DpT1_ --------------------------
	.section	.text._ZN2at6native55_GLOBAL__N__de093ff9_22_ForeachBinaryOpList_cu_a911ec4325multi_tensor_apply_kernelINS1_18TensorListMetadataILi2EEENS1_11CopyFunctorIbN3c1011Float8_e5m2ELi2ELi1ELi1EEEJNS0_4CopyIbS7_EEEEEvT_T0_DpT1_,"ax",@progbits
	.align	128
.text._ZN2at6native55_GLOBAL__N__de093ff9_22_ForeachBinaryOpList_cu_a911ec4325multi_tensor_apply_kernelINS1_18TensorListMetadataILi2EEENS1_11CopyFunctorIbN3c1011Float8_e5m2ELi2ELi1ELi1EEEJNS0_4CopyIbS7_EEEEEvT_T0_DpT1_:
        .type           _ZN2at6native55_GLOBAL__N__de093ff9_22_ForeachBinaryOpList_cu_a911ec4325multi_tensor_apply_kernelINS1_18TensorListMetadataILi2EEENS1_11CopyFunctorIbN3c1011Float8_e5m2ELi2ELi1ELi1EEEJNS0_4CopyIbS7_EEEEEvT_T0_DpT1_,@function
        .size           _ZN2at6native55_GLOBAL__N__de093ff9_22_ForeachBinaryOpList_cu_a911ec4325multi_tensor_apply_kernelINS1_18TensorListMetadataILi2EEENS1_11CopyFunctorIbN3c1011Float8_e5m2ELi2ELi1ELi1EEEJNS0_4CopyIbS7_EEEEEvT_T0_DpT1_,(.L_x_7854 - _ZN2at6native55_GLOBAL__N__de093ff9_22_ForeachBinaryOpList_cu_a911ec4325multi_tensor_apply_kernelINS1_18TensorListMetadataILi2EEENS1_11CopyFunctorIbN3c1011Float8_e5m2ELi2ELi1ELi1EEEJNS0_4CopyIbS7_EEEEEvT_T0_DpT1_)
        .other          _ZN2at6native55_GLOBAL__N__de093ff9_22_ForeachBinaryOpList_cu_a911ec4325multi_tensor_apply_kernelINS1_18TensorListMetadataILi2EEENS1_11CopyFunctorIbN3c1011Float8_e5m2ELi2ELi1ELi1EEEJNS0_4CopyIbS7_EEEEEvT_T0_DpT1_,@"STO_CUDA_ENTRY STV_DEFAULT"
_ZN2at6native55_GLOBAL__N__de093ff9_22_ForeachBinaryOpList_cu_a911ec4325multi_tensor_apply_kernelINS1_18TensorListMetadataILi2EEENS1_11CopyFunctorIbN3c1011Float8_e5m2ELi2ELi1ELi1EEEJNS0_4CopyIbS7_EEEEEvT_T0_DpT1_:
        /* <DEDUP_REMOVED lines=29> */
.L_x_1957:
        /* <DEDUP_REMOVED lines=12> */
[C---:B------:R-:W-:Y:S02]  /*0290*/  ISETP.GE.U32.AND P2, PT, R17.reuse, 0x10000, PT ;  /* 0x000100001100780c */ /* 0x040fe40003f46070 */
[C---:B------:R-:W-:Y:S01]  /*02a0*/  ISETP.GE.U32.AND P4, PT, R18.reuse, 0x10000, PT ;  /* 0x000100001200780c */ /* 0x040fe20003f86070 */
[----:B------:R-:W-:Y:S01]  /*02b0*/  IMAD.X R22, RZ, RZ, R24, P1 ;  /* 0x000000ffff167224 */ /* 0x000fe200008e0618 */
[----:B------:R-:W-:Y:S02]  /*02c0*/  ISETP.LT.U32.AND P3, PT, R18, UR12, PT ;  /* 0x0000000c12007c0c */ /* 0x000fe4000bf61070 */
[----:B------:R-:W-:Y:S02]  /*02d0*/  ISETP.LT.U32.AND P1, PT, R17, UR12, PT ;  /* 0x0000000c11007c0c */ /* 0x000fe4000bf21070 */
[----:B------:R-:W-:-:S02]  /*02e0*/  ISETP.GE.U32.AND.EX P4, PT, R22, RZ, PT, P4 ;  /* 0x000000ff1600720c */ /* 0x000fc40003f86140 */
[----:B------:R-:W-:Y:S02]  /*02f0*/  @P0 IADD3 R8, P6, R19, UR14, RZ ;  /* 0x0000000e13080c10 */ /* 0x000fe4000ffde0ff */
[C---:B------:R-:W-:Y:S02]  /*0300*/  ISETP.GE.U32.AND.EX P2, PT, R21.reuse, RZ, PT, P2 ;  /* 0x000000ff1500720c */ /* 0x040fe40003f46120 */
[----:B------:R-:W-:Y:S02]  /*0310*/  @P0 IADD3.X R9, R24, UR4, RZ, P6, !PT ;  /* 0x0000000418090c10 */ /* 0x000fe4000b7fe4ff */
[----:B------:R-:W-:Y:S02]  /*0320*/  ISETP.LT.AND.EX P3, PT, R22, UR6, !P4, P3 ;  /* 0x0000000616007c0c */ /* 0x000fe4000e761330 */
[----:B------:R-:W-:Y:S01]  /*0330*/  ISETP.GE.U32.AND P4, PT, R16, 0x10000, PT ;  /* 0x000100001000780c */ /* 0x000fe20003f86070 */
[----:B------:R-:W2:Y:S01]  /*0340*/  @P0 LDG.E.U8 R20, desc[UR10][R8.64] ;  /* 0x0000000a08140981 */ /* 0x000ea2000c1e1100 */
[----:B------:R-:W-:-:S02]  /*0350*/  ISETP.LT.AND.EX P1, PT, R21, UR6, !P2, P1 ;  /* 0x0000000615007c0c */ /* 0x000fc4000d721310 */
[----:B------:R-:W-:Y:S02]  /*0360*/  ISETP.LT.U32.AND P5, PT, R16, UR12, PT ;  /* 0x0000000c10007c0c */ /* 0x000fe4000bfa1070 */
[----:B------:R-:W-:-:S04]  /*0370*/  ISETP.GE.U32.AND.EX P2, PT, R23, RZ, PT, P4 ;  /* 0x000000ff1700720c */ /* 0x000fc80003f46140 */
[----:B------:R-:W-:Y:S02]  /*0380*/  ISETP.LT.AND.EX P2, PT, R23, UR6, !P2, P5 ;  /* 0x0000000617007c0c */ /* 0x000fe4000d741350 */
[----:B------:R-:W-:-:S03]  /*0390*/  @P3 IADD3 R4, P4, R18, UR14, RZ ;  /* 0x0000000e12043c10 */ /* 0x000fc6000ff9e0ff */
[----:B------:R-:W-:Y:S02]  /*03a0*/  @P1 IADD3 R2, P5, R17, UR14, RZ ;  /* 0x0000000e11021c10 */ /* 0x000fe4000ffbe0ff */
[----:B------:R-:W-:Y:S02]  /*03b0*/  @P3 IADD3.X R5, R22, UR4, RZ, P4, !PT ;  /* 0x0000000416053c10 */ /* 0x000fe4000a7fe4ff */
[----:B------:R-:W-:-:S03]  /*03c0*/  @P1 IADD3.X R3, R21, UR4, RZ, P5, !PT ;  /* 0x0000000415031c10 */ /* 0x000fc6000affe4ff */
[----:B------:R-:W3:Y:S01]  /*03d0*/  @P3 LDG.E.U8 R13, desc[UR10][R4.64] ;  /* 0x0000000a040d3981 */ /* 0x000ee2000c1e1100 */
[----:B------:R-:W-:-:S03]  /*03e0*/  @P2 IADD3 R6, P4, R16, UR14, RZ ;  /* 0x0000000e10062c10 */ /* 0x000fc6000ff9e0ff */
[----:B------:R-:W4:Y:S01]  /*03f0*/  @P1 LDG.E.U8 R11, desc[UR10][R2.64] ;  /* 0x0000000a020b1981 */ /* 0x000f22000c1e1100 */
[----:B------:R-:W-:-:S05]  /*0400*/  @P2 IADD3.X R7, R23, UR4, RZ, P4, !PT ;  /* 0x0000000417072c10 */ /* 0x000fca000a7fe4ff */
[----:B------:R-:W5:Y:S01]  /*0410*/  @P2 LDG.E.U8 R12, desc[UR10][R6.64] ;  /* 0x0000000a060c2981 */ /* 0x000f62000c1e1100 */
[----:B------:R-:W-:-:S04]  /*0420*/  IMAD.WIDE.U32 R14, R10, 0x4, R14 ;  /* 0x000000040a0e7825 */ /* 0x000fc800078e000e */
[----:B--2---:R-:W-:-:S05]  /*0430*/  IMAD.SHL.U32 R8, R20, 0x2000000, RZ ;  /* 0x0200000014087824 */ /* 0x004fca00078e00ff */
[----:B------:R-:W-:-:S13]  /*0440*/  ISETP.GE.U32.AND P6, PT, R8, 0x8000000, PT ;  /* 0x080000000800780c */ /* 0x000fda0003fc6070 */
[C---:B------:R-:W-:Y:S02]  /*0450*/  @!P6 IMAD.SHL.U32 R8, R20.reuse, 0x100, RZ ;  /* 0x000001001408e824 */ /* 0x040fe400078e00ff */
[----:B---3--:R-:W-:Y:S02]  /*0460*/  IMAD.SHL.U32 R25, R13, 0x2000000, RZ ;  /* 0x020000000d197824 */ /* 0x008fe400078e00ff */
[----:B------:R-:W-:Y:S01]  /*0470*/  @P6 IMAD.SHL.U32 R9, R20, 0x200000, RZ ;  /* 0x0020000014096824 */ /* 0x000fe200078e00ff */
[----:B------:R-:W-:Y:S01]  /*0480*/  @!P6 LOP3.LUT R8, R8, 0x7f00, RZ, 0xc0, !PT ;  /* 0x00007f000808e812 */ /* 0x000fe200078ec0ff */
[----:B----4-:R-:W-:Y:S01]  /*0490*/  IMAD.SHL.U32 R4, R11, 0x2000000, RZ ;  /* 0x020000000b047824 */ /* 0x010fe200078e00ff */
[----:B------:R-:W-:Y:S02]  /*04a0*/  ISETP.GE.U32.AND P5, PT, R25, 0x8000000, PT ;  /* 0x080000001900780c */ /* 0x000fe40003fa6070 */
[----:B------:R-:W-:Y:S02]  /*04b0*/  @P6 LOP3.LUT R9, R9, 0x70000000, RZ, 0xfc, !PT ;  /* 0x7000000009096812 */ /* 0x000fe400078efcff */
[----:B------:R-:W-:Y:S01]  /*04c0*/  ISETP.GE.U32.AND P4, PT, R4, 0x8000000, PT ;  /* 0x080000000400780c */ /* 0x000fe20003f86070 */
[----:B-----5:R-:W-:Y:S01]  /*04d0*/  IMAD.SHL.U32 R3, R12, 0x2000000, RZ ;  /* 0x020000000c037824 */ /* 0x020fe200078e00ff */
[----:B------:R-:W-:Y:S01]  /*04e0*/  @!P6 LOP3.LUT R8, R8, 0x3f000000, RZ, 0xfc, !PT ;  /* 0x3f0000000808e812 */ /* 0x000fe200078efcff */
[----:B------:R-:W-:-:S04]  /*04f0*/  @P6 FMUL.FTZ R2, R9, 1.9259299443872358531e-34 ;  /* 0x0780000009026820 */ /* 0x000fc80000410000 */
[----:B------:R-:W-:Y:S01]  /*0500*/  @!P6 FADD.FTZ R2, R8, -0.5 ;  /* 0xbf0000000802e421 */ /* 0x000fe20000010000 */
[----:B------:R-:W-:Y:S01]  /*0510*/  ISETP.GE.U32.AND P6, PT, R3, 0x8000000, PT ;  /* 0x080000000300780c */ /* 0x000fe20003fc6070 */
[C---:B------:R-:W-:Y:S02]  /*0520*/  @P5 IMAD.SHL.U32 R5, R13.reuse, 0x200000, RZ ;  /* 0x002000000d055824 */ /* 0x040fe400078e00ff */
[----:B------:R-:W-:Y:S02]  /*0530*/  @!P5 IMAD.SHL.U32 R4, R13, 0x100, RZ ;  /* 0x000001000d04d824 */ /* 0x000fe400078e00ff */
[----:B------:R-:W-:Y:S01]  /*0540*/  IMAD.SHL.U32 R3, R20, 0x1000000, RZ ;  /* 0x0100000014037824 */ /* 0x000fe200078e00ff */
[----:B------:R-:W-:Y:S01]  /*0550*/  @P5 LOP3.LUT R5, R5, 0x70000000, RZ, 0xfc, !PT ;  /* 0x7000000005055812 */ /* 0x000fe200078efcff */
[C---:B------:R-:W-:Y:S01]  /*0560*/  @!P4 IMAD.SHL.U32 R6, R11.reuse, 0x100, RZ ;  /* 0x000001000b06c824 */ /* 0x040fe200078e00ff */
[----:B------:R-:W-:Y:S01]  /*0570*/  @!P5 LOP3.LUT R4, R4, 0x7f00, RZ, 0xc0, !PT ;  /* 0x00007f000404d812 */ /* 0x000fe200078ec0ff */
[----:B------:R-:W-:Y:S01]  /*0580*/  @P4 IMAD.SHL.U32 R7, R11, 0x200000, RZ ;  /* 0x002000000b074824 */ /* 0x000fe200078e00ff */
[----:B------:R-:W-:Y:S01]  /*0590*/  LOP3.LUT R2, R2, 0x80000000, R3, 0xf8, !PT ;  /* 0x8000000002027812 */ /* 0x000fe200078ef803 */
[----:B------:R-:W-:Y:S01]  /*05a0*/  @P5 FMUL.FTZ R3, R5, 1.9259299443872358531e-34 ;  /* 0x0780000005035820 */ /* 0x000fe20000410000 */
[----:B------:R-:W-:Y:S01]  /*05b0*/  @!P5 LOP3.LUT R4, R4, 0x3f000000, RZ, 0xfc, !PT ;  /* 0x3f0000000404d812 */ /* 0x000fe200078efcff */
[----:B------:R-:W-:Y:S01]  /*05c0*/  @P6 IMAD.SHL.U32 R8, R12, 0x200000, RZ ;  /* 0x002000000c086824 */ /* 0x000fe200078e00ff */
[----:B------:R-:W-:Y:S01]  /*05d0*/  @!P4 LOP3.LUT R6, R6, 0x7f00, RZ, 0xc0, !PT ;  /* 0x00007f000606c812 */ /* 0x000fe200078ec0ff */
[----:B------:R-:W-:Y:S01]  /*05e0*/  @!P6 IMAD.SHL.U32 R5, R12, 0x100, RZ ;  /* 0x000001000c05e824 */ /* 0x000fe200078e00ff */
[----:B------:R-:W-:Y:S01]  /*05f0*/  @P4 LOP3.LUT R7, R7, 0x70000000, RZ, 0xfc, !PT ;  /* 0x7000000007074812 */ /* 0x000fe200078efcff */
[----:B------:R-:W-:Y:S01]  /*0600*/  @!P5 FADD.FTZ R3, R4, -0.5 ;  /* 0xbf0000000403d421 */ /* 0x000fe20000010000 */
[----:B------:R-:W-:-:S02]  /*0610*/  @!P4 LOP3.LUT R6, R6, 0x3f000000, RZ, 0xfc, !PT ;  /* 0x3f0000000606c812 */ /* 0x000fc400078efcff */
[----:B------:R-:W-:Y:S02]  /*0620*/  @P6 LOP3.LUT R8, R8, 0xfe00000, RZ, 0xc0, !PT ;  /* 0x0fe0000008086812 */ /* 0x000fe400078ec0ff */
[----:B------:R-:W-:Y:S01]  /*0630*/  @P0 FSETP.NEU.FTZ.AND P5, PT, R2, RZ, PT ;  /* 0x000000ff0200020b */ /* 0x000fe20003fbd000 */
[----:B------:R-:W-:Y:S01]  /*0640*/  @P4 FMUL.FTZ R4, R7, 1.9259299443872358531e-34 ;  /* 0x0780000007044820 */ /* 0x000fe20000410000 */
[----:B------:R-:W-:Y:S01]  /*0650*/  @!P6 LOP3.LUT R2, R5, 0x7f00, RZ, 0xc0, !PT ;  /* 0x00007f000502e812 */ /* 0x000fe200078ec0ff */
[----:B------:R-:W-:Y:S01]  /*0660*/  @!P4 FADD.FTZ R4, R6, -0.5 ;  /* 0xbf0000000604c421 */ /* 0x000fe20000010000 */
[----:B------:R-:W-:Y:S01]  /*0670*/  @P6 LOP3.LUT R8, R8, 0x70000000, RZ, 0xfc, !PT ;  /* 0x7000000008086812 */ /* 0x000fe200078efcff */
[----:B------:R-:W-:Y:S01]  /*0680*/  IMAD.SHL.U32 R6, R13, 0x1000000, RZ ;  /* 0x010000000d067824 */ /* 0x000fe200078e00ff */
[----:B------:R-:W-:Y:S01]  /*0690*/  @!P6 LOP3.LUT R7, R2, 0x3f000000, RZ, 0xfc, !PT ;  /* 0x3f0000000207e812 */ /* 0x000fe200078efcff */
[----:B------:R-:W-:Y:S01]  /*06a0*/  IMAD.SHL.U32 R5, R11, 0x1000000, RZ ;  /* 0x010000000b057824 */ /* 0x000fe200078e00ff */
[----:B------:R-:W-:Y:S01]  /*06b0*/  @P0 IADD3 R2, P4, R19, UR13, RZ ;  /* 0x0000000d13020c10 */ /* 0x000fe2000ff9e0ff */
[----:B------:R-:W-:Y:S01]  /*06c0*/  @P6 FMUL.FTZ R8, R8, 1.9259299443872358531e-34 ;  /* 0x0780000008086820 */ /* 0x000fe20000410000 */
[----:B------:R-:W-:Y:S01]  /*06d0*/  LOP3.LUT R6, R3, 0x80000000, R6, 0xf8, !PT ;  /* 0x8000000003067812 */ /* 0x000fe200078ef806 */
[----:B------:R-:W-:Y:S01]  /*06e0*/  @!P6 FADD.FTZ R8, R7, -0.5 ;  /* 0xbf0000000708e421 */ /* 0x000fe20000010000 */
[----:B------:R-:W-:Y:S01]  /*06f0*/  LOP3.LUT R4, R4, 0x80000000, R5, 0xf8, !PT ;  /* 0x8000000004047812 */ /* 0x000fe200078ef805 */
[----:B------:R-:W-:Y:S01]  /*0700*/  IMAD.SHL.U32 R5, R12, 0x1000000, RZ ;  /* 0x010000000c057824 */ /* 0x000fe200078e00ff */
[----:B------:R-:W-:-:S02]  /*0710*/  @P0 IADD3.X R3, R24, UR8, RZ, P4, !PT ;  /* 0x0000000818030c10 */ /* 0x000fc4000a7fe4ff */
[----:B------:R-:W-:Y:S02]  /*0720*/  @P0 SEL R9, RZ, 0x1, !P5 ;  /* 0x00000001ff090807 */ /* 0x000fe40006800000 */
[----:B------:R-:W-:Y:S02]  /*0730*/  @P3 FSETP.NEU.FTZ.AND P4, PT, R6, RZ, PT ;  /* 0x000000ff0600320b */ /* 0x000fe40003f9d000 */
[----:B------:R-:W-:Y:S02]  /*0740*/  @P1 FSETP.NEU.FTZ.AND P5, PT, R4, RZ, PT ;  /* 0x000000ff0400120b */ /* 0x000fe40003fbd000 */
[----:B------:R-:W-:Y:S01]  /*0750*/  @P3 IADD3 R4, P6, R18, UR13, RZ ;  /* 0x0000000d12043c10 */ /* 0x000fe2000ffde0ff */
[----:B------:R2:W-:Y:S01]  /*0760*/  @P0 STG.E.U8 desc[UR10][R2.64], R9 ;  /* 0x0000000902000986 */ /* 0x0005e2000c10110a */
[----:B------:R-:W-:Y:S02]  /*0770*/  LOP3.LUT R8, R8, 0x80000000, R5, 0xf8, !PT ;  /* 0x8000000008087812 */ /* 0x000fe400078ef805 */
[----:B------:R-:W-:-:S02]  /*0780*/  @P1 IADD3 R6, P0, R17, UR13, RZ ;  /* 0x0000000d11061c10 */ /* 0x000fc4000ff1e0ff */
[----:B------:R-:W-:Y:S02]  /*0790*/  @P3 SEL R19, RZ, 0x1, !P4 ;  /* 0x00000001ff133807 */ /* 0x000fe40006000000 */
[----:B------:R-:W-:Y:S02]  /*07a0*/  @P3 IADD3.X R5, R22, UR8, RZ, P6, !PT ;  /* 0x0000000816053c10 */ /* 0x000fe4000b7fe4ff */
[----:B------:R-:W-:Y:S02]  /*07b0*/  @P2 IADD3 R16, P4, R16, UR13, RZ ;  /* 0x0000000d10102c10 */ /* 0x000fe4000ff9e0ff */
[----:B------:R-:W-:Y:S02]  /*07c0*/  @P2 FSETP.NEU.FTZ.AND P6, PT, R8, RZ, PT ;  /* 0x000000ff0800220b */ /* 0x000fe40003fdd000 */
[----:B------:R-:W-:Y:S02]  /*07d0*/  @P1 IADD3.X R7, R21, UR8, RZ, P0, !PT ;  /* 0x0000000815071c10 */ /* 0x000fe400087fe4ff */
[----:B------:R-:W-:-:S02]  /*07e0*/  @P1 SEL R21, RZ, 0x1, !P5 ;  /* 0x00000001ff151807 */ /* 0x000fc40006800000 */
[----:B------:R-:W-:Y:S02]  /*07f0*/  @P2 IADD3.X R17, R23, UR8, RZ, P4, !PT ;  /* 0x0000000817112c10 */ /* 0x000fe4000a7fe4ff */
[----:B------:R-:W-:Y:S01]  /*0800*/  @P2 SEL R23, RZ, 0x1, !P6 ;  /* 0x00000001ff172807 */ /* 0x000fe20007000000 */
[----:B------:R2:W-:Y:S01]  /*0810*/  @P3 STG.E.U8 desc[UR10][R4.64], R19 ;  /* 0x0000001304003986 */ /* 0x0005e2000c10110a */
[----:B------:R-:W-:-:S03]  /*0820*/  ISETP.GE.U32.AND P0, PT, R14, 0x10000, PT ;  /* 0x000100000e00780c */ /* 0x000fc60003f06070 */
[----:B------:R2:W-:Y:S01]  /*0830*/  @P1 STG.E.U8 desc[UR10][R6.64], R21 ;  /* 0x0000001506001986 */ /* 0x0005e2000c10110a */
[----:B------:R-:W-:-:S03]  /*0840*/  ISETP.LT.U32.AND P1, PT, R14, UR12, PT ;  /* 0x0000000c0e007c0c */ /* 0x000fc6000bf21070 */
[----:B------:R2:W-:Y:S01]  /*0850*/  @P2 STG.E.U8 desc[UR10][R16.64], R23 ;  /* 0x0000001710002986 */ /* 0x0005e2000c10110a */
[C---:B------:R-:W-:Y:S02]  /*0860*/  ISETP.GE.U32.AND.EX P0, PT, R15.reuse, RZ, PT, P0 ;  /* 0x000000ff0f00720c */ /* 0x040fe40003f06100 */
[----:B------:R-:W-:-:S13]  /*0870*/  ISETP.LT.AND.EX P1, PT, R15, UR6, PT, P1 ;  /* 0x000000060f007c0c */ /* 0x000fda000bf21310 */
[----:B--2---:R-:W-:Y:S05]  /*0880*/  @!P0 BRA P1, `(.L_x_1957) ;  /* 0xfffffff800508947 */ /* 0x004fea000083ffff */
[----:B------:R-:W-:Y:S05]  /*0890*/  EXIT ;  /* 0x000000000000794d */ /* 0x000fea0003800000 */
.L_x_1956:
        /* <DEDUP_REMOVED lines=8> */
.L_x_1958:
[C---:B------:R-:W-:Y:S01]  /*0920*/  IMAD.SHL.U32 R2, R3.reuse, 0x4, RZ ;  /* 0x0000000403027824 */ /* 0x040fe200078e00ff */
[----:B------:R-:W-:-:S04]  /*0930*/  SHF.L.U64.HI R11, R3, 0x2, R0 ;  /* 0x00000002030b7819 */ /* 0x000fc80000010200 */
[----:B------:R-:W-:-:S04]  /*0940*/  IADD3 R8, P0, R2, UR14, RZ ;  /* 0x0000000e02087c10 */ /* 0x000fc8000ff1e0ff */
[----:B------:R-:W-:-:S05]  /*0950*/  IADD3.X R9, R11, UR4, RZ, P0, !PT ;  /* 0x000000040b097c10 */ /* 0x000fca00087fe4ff */
[----:B------:R-:W2:Y:S02]  /*0960*/  LDG.E R8, desc[UR10][R8.64] ;  /* 0x0000000a08087981 */ /* 0x000ea4000c1e1900 */
[C---:B--2---:R-:W-:Y:S02]  /*0970*/  PRMT R7, R8.reuse, 0x7771, RZ ;  /* 0x0000777108077816 */ /* 0x044fe400000000ff */
[----:B------:R-:W-:-:S03]  /*0980*/  PRMT R5, R8, 0x7770, RZ ;  /* 0x0000777008057816 */ /* 0x000fc600000000ff */
[----:B------:R-:W-:Y:S02]  /*0990*/  IMAD.SHL.U32 R4, R7, 0x2000000, RZ ;  /* 0x0200000007047824 */ /* 0x000fe400078e00ff */
[----:B------:R-:W-:-:S03]  /*09a0*/  IMAD.SHL.U32 R6, R5, 0x2000000, RZ ;  /* 0x0200000005067824 */ /* 0x000fc600078e00ff */
[----:B------:R-:W-:Y:S02]  /*09b0*/  ISETP.GE.U32.AND P1, PT, R4, 0x8000000, PT ;  /* 0x080000000400780c */ /* 0x000fe40003f26070 */
[----:B------:R-:W-:Y:S02]  /*09c0*/  PRMT R4, R8, 0x7772, RZ ;  /* 0x0000777208047816 */ /* 0x000fe400000000ff */
[----:B------:R-:W-:Y:S02]  /*09d0*/  ISETP.GE.U32.AND P0, PT, R6, 0x8000000, PT ;  /* 0x080000000600780c */ /* 0x000fe40003f06070 */
[----:B------:R-:W-:Y:S01]  /*09e0*/  PRMT R6, R8, 0x7773, RZ ;  /* 0x0000777308067816 */ /* 0x000fe200000000ff */
[----:B------:R-:W-:-:S04]  /*09f0*/  IMAD.SHL.U32 R12, R4, 0x2000000, RZ ;  /* 0x02000000040c7824 */ /* 0x000fc800078e00ff */
[----:B------:R-:W-:Y:S01]  /*0a00*/  IMAD.SHL.U32 R9, R6, 0x2000000, RZ ;  /* 0x0200000006097824 */ /* 0x000fe200078e00ff */
[----:B------:R-:W-:Y:S01]  /*0a10*/  ISETP.GE.U32.AND P2, PT, R12, 0x8000000, PT ;  /* 0x080000000c00780c */ /* 0x000fe20003f46070 */
[C---:B------:R-:W-:Y:S02]  /*0a20*/  @!P1 IMAD.SHL.U32 R8, R7.reuse, 0x100, RZ ;  /* 0x0000010007089824 */ /* 0x040fe400078e00ff */
[----:B------:R-:W-:Y:S01]  /*0a30*/  @P1 IMAD.SHL.U32 R10, R7, 0x200000, RZ ;  /* 0x00200000070a1824 */ /* 0x000fe200078e00ff */
[----:B------:R-:W-:Y:S01]  /*0a40*/  ISETP.GE.U32.AND P3, PT, R9, 0x8000000, PT ;  /* 0x080000000900780c */ /* 0x000fe20003f66070 */
[----:B------:R-:W-:Y:S01]  /*0a50*/  IMAD.SHL.U32 R7, R7, 0x1000000, RZ ;  /* 0x0100000007077824 */ /* 0x000fe200078e00ff */
[----:B------:R-:W-:Y:S02]  /*0a60*/  @!P1 LOP3.LUT R8, R8, 0x7f00, RZ, 0xc0, !PT ;  /* 0x00007f0008089812 */ /* 0x000fe400078ec0ff */
[----:B------:R-:W-:Y:S02]  /*0a70*/  @P1 LOP3.LUT R10, R10, 0x70000000, RZ, 0xfc, !PT ;  /* 0x700000000a0a1812 */ /* 0x000fe400078efcff */
[----:B------:R-:W-:-:S03]  /*0a80*/  @!P1 LOP3.LUT R9, R8, 0x3f000000, RZ, 0xfc, !PT ;  /* 0x3f00000008099812 */ /* 0x000fc600078efcff */
[----:B------:R-:W-:Y:S01]  /*0a90*/  @P1 FMUL.FTZ R8, R10, 1.9259299443872358531e-34 ;  /* 0x078000000a081820 */ /* 0x000fe20000410000 */
[----:B------:R-:W-:Y:S02]  /*0aa0*/  @P0 IMAD.SHL.U32 R10, R5, 0x200000, RZ ;  /* 0x00200000050a0824 */ /* 0x000fe400078e00ff */
[----:B------:R-:W-:Y:S01]  /*0ab0*/  @!P1 FADD.FTZ R8, R9, -0.5 ;  /* 0xbf00000009089421 */ /* 0x000fe20000010000 */
[----:B------:R-:W-:Y:S02]  /*0ac0*/  @!P0 IMAD.SHL.U32 R9, R5, 0x100, RZ ;  /* 0x0000010005098824 */ /* 0x000fe400078e00ff */
[----:B------:R-:W-:Y:S01]  /*0ad0*/  @!P2 IMAD.SHL.U32 R12, R4, 0x100, RZ ;  /* 0x00000100040ca824 */ /* 0x000fe200078e00ff */
[----:B------:R-:W-:Y:S01]  /*0ae0*/  @P0 LOP3.LUT R10, R10, 0xfe00000, RZ, 0xc0, !PT ;  /* 0x0fe000000a0a0812 */ /* 0x000fe200078ec0ff */
[----:B------:R-:W-:Y:S01]  /*0af0*/  @P2 IMAD.SHL.U32 R13, R4, 0x200000, RZ ;  /* 0x00200000040d2824 */ /* 0x000fe200078e00ff */
[----:B------:R-:W-:Y:S01]  /*0b00*/  @!P0 LOP3.LUT R9, R9, 0x7f00, RZ, 0xc0, !PT ;  /* 0x00007f0009098812 */ /* 0x000fe200078ec0ff */
[----:B------:R-:W-:Y:S01]  /*0b10*/  @!P3 IMAD.SHL.U32 R14, R6, 0x100, RZ ;  /* 0x00000100060eb824 */ /* 0x000fe200078e00ff */
[----:B------:R-:W-:Y:S01]  /*0b20*/  @!P2 LOP3.LUT R12, R12, 0x7f00, RZ, 0xc0, !PT ;  /* 0x00007f000c0ca812 */ /* 0x000fe200078ec0ff */
[----:B------:R-:W-:Y:S01]  /*0b30*/  @P3 IMAD.SHL.U32 R15, R6, 0x200000, RZ ;  /* 0x00200000060f3824 */ /* 0x000fe200078e00ff */
[----:B------:R-:W-:Y:S01]  /*0b40*/  @P0 LOP3.LUT R10, R10, 0x70000000, RZ, 0xfc, !PT ;  /* 0x700000000a0a0812 */ /* 0x000fe200078efcff */
[----:B------:R-:W-:Y:S01]  /*0b50*/  IMAD.SHL.U32 R5, R5, 0x1000000, RZ ;  /* 0x0100000005057824 */ /* 0x000fe200078e00ff */
[----:B------:R-:W-:Y:S01]  /*0b60*/  @!P0 LOP3.LUT R9, R9, 0x3f000000, RZ, 0xfc, !PT ;  /* 0x3f00000009098812 */ /* 0x000fe200078efcff */
[----:B------:R-:W-:Y:S01]  /*0b70*/  IMAD.SHL.U32 R4, R4, 0x1000000, RZ ;  /* 0x0100000004047824 */ /* 0x000fe200078e00ff */
[----:B------:R-:W-:Y:S01]  /*0b80*/  @P2 LOP3.LUT R13, R13, 0x70000000, RZ, 0xfc, !PT ;  /* 0x700000000d0d2812 */ /* 0x000fe200078efcff */
[----:B------:R-:W-:Y:S01]  /*0b90*/  @P0 FMUL.FTZ R10, R10, 1.9259299443872358531e-34 ;  /* 0x078000000a0a0820 */ /* 0x000fe20000410000 */
[----:B------:R-:W-:Y:S01]  /*0ba0*/  @!P2 LOP3.LUT R12, R12, 0x3f000000, RZ, 0xfc, !PT ;  /* 0x3f0000000c0ca812 */ /* 0x000fe200078efcff */
[----:B------:R-:W-:Y:S01]  /*0bb0*/  @!P0 FADD.FTZ R10, R9, -0.5 ;  /* 0xbf000000090a8421 */ /* 0x000fe20000010000 */
[----:B------:R-:W-:Y:S01]  /*0bc0*/  @!P3 LOP3.LUT R14, R14, 0x7f00, RZ, 0xc0, !PT ;  /* 0x00007f000e0eb812 */ /* 0x000fe200078ec0ff */
[----:B------:R-:W-:Y:S01]  /*0bd0*/  @P2 FMUL.FTZ R13, R13, 1.9259299443872358531e-34 ;  /* 0x078000000d0d2820 */ /* 0x000fe20000410000 */
[----:B------:R-:W-:Y:S01]  /*0be0*/  @P3 LOP3.LUT R15, R15, 0x70000000, RZ, 0xfc, !PT ;  /* 0x700000000f0f3812 */ /* 0x000fe200078efcff */
[----:B------:R-:W-:Y:S01]  /*0bf0*/  @!P2 FADD.FTZ R13, R12, -0.5 ;  /* 0xbf0000000c0da421 */ /* 0x000fe20000010000 */
[----:B------:R-:W-:-:S02]  /*0c00*/  @!P3 LOP3.LUT R14, R14, 0x3f000000, RZ, 0xfc, !PT ;  /* 0x3f0000000e0eb812 */ /* 0x000fc400078efcff */
[----:B------:R-:W-:Y:S01]  /*0c10*/  LOP3.LUT R7, R8, 0x80000000, R7, 0xf8, !PT ;  /* 0x8000000008077812 */ /* 0x000fe200078ef807 */
[----:B------:R-:W-:Y:S01]  /*0c20*/  @P3 FMUL.FTZ R12, R15, 1.9259299443872358531e-34 ;  /* 0x078000000f0c3820 */ /* 0x000fe20000410000 */
[----:B------:R-:W-:Y:S01]  /*0c30*/  LOP3.LUT R10, R10, 0x80000000, R5, 0xf8, !PT ;  /* 0x800000000a0a7812 */ /* 0x000fe200078ef805 */
[----:B------:R-:W-:Y:S01]  /*0c40*/  @!P3 FADD.FTZ R12, R14, -0.5 ;  /* 0xbf0000000e0cb421 */ /* 0x000fe20000010000 */
[----:B------:R-:W-:Y:S01]  /*0c50*/  IMAD.SHL.U32 R5, R6, 0x1000000, RZ ;  /* 0x0100000006057824 */ /* 0x000fe200078e00ff */
[----:B------:R-:W-:Y:S02]  /*0c60*/  LOP3.LUT R4, R13, 0x80000000, R4, 0xf8, !PT ;  /* 0x800000000d047812 */ /* 0x000fe400078ef804 */
[----:B------:R-:W-:Y:S02]  /*0c70*/  FSETP.NEU.FTZ.AND P1, PT, R7, RZ, PT ;  /* 0x000000ff0700720b */ /* 0x000fe40003f3d000 */
[----:B------:R-:W-:Y:S02]  /*0c80*/  FSETP.NEU.FTZ.AND P0, PT, R10, RZ, PT ;  /* 0x000000ff0a00720b */ /* 0x000fe40003f1d000 */
[----:B------:R-:W-:-:S02]  /*0c90*/  LOP3.LUT R5, R12, 0x80000000, R5, 0xf8, !PT ;  /* 0x800000000c057812 */ /* 0x000fc400078ef805 */
[----:B------:R-:W-:Y:S02]  /*0ca0*/  FSETP.NEU.FTZ.AND P2, PT, R4, RZ, PT ;  /* 0x000000ff0400720b */ /* 0x000fe40003f5d000 */
[----:B------:R-:W-:Y:S02]  /*0cb0*/  SEL R7, RZ, 0x1, !P1 ;  /* 0x00000001ff077807 */ /* 0x000fe40004800000 */
[----:B------:R-:W-:Y:S02]  /*0cc0*/  SEL R4, RZ, 0x1, !P0 ;  /* 0x00000001ff047807 */ /* 0x000fe40004000000 */
[----:B------:R-:W-:Y:S02]  /*0cd0*/  FSETP.NEU.FTZ.AND P0, PT, R5, RZ, PT ;  /* 0x000000ff0500720b */ /* 0x000fe40003f1d000 */
[----:B------:R-:W-:Y:S02]  /*0ce0*/  SEL R5, RZ, 0x1, !P2 ;  /* 0x00000001ff057807 */ /* 0x000fe40005000000 */
[----:B------:R-:W-:-:S02]  /*0cf0*/  PRMT R6, R7, 0x7604, R4 ;  /* 0x0000760407067816 */ /* 0x000fc40000000004 */
[----:B------:R-:W-:Y:S02]  /*0d00*/  IADD3 R4, P1, R2, UR13, RZ ;  /* 0x0000000d02047c10 */ /* 0x000fe4000ff3e0ff */
[----:B------:R-:W-:Y:S02]  /*0d10*/  SEL R2, RZ, 0x1, !P0 ;  /* 0x00000001ff027807 */ /* 0x000fe40004000000 */
[----:B------:R-:W-:Y:S02]  /*0d20*/  PRMT R7, R5, 0x7054, R6 ;  /* 0x0000705405077816 */ /* 0x000fe40000000006 */
[----:B------:R-:W-:Y:S02]  /*0d30*/  IADD3 R3, P0, R3, UR5, RZ ;  /* 0x0000000503037c10 */ /* 0x000fe4000ff1e0ff */
[----:B------:R-:W-:Y:S02]  /*0d40*/  PRMT R7, R2, 0x654, R7 ;  /* 0x0000065402077816 */ /* 0x000fe40000000007 */
[----:B------:R-:W-:Y:S01]  /*0d50*/  IADD3.X R5, R11, UR8, RZ, P1, !PT ;  /* 0x000000080b057c10 */ /* 0x000fe20008ffe4ff */
[C---:B------:R-:W-:Y:S01]  /*0d60*/  IMAD.SHL.U32 R2, R3.reuse, 0x4, RZ ;  /* 0x0000000403027824 */ /* 0x040fe200078e00ff */
[----:B------:R-:W-:Y:S01]  /*0d70*/  ISETP.LT.U32.AND P1, PT, R3, 0x4000, PT ;  /* 0x000040000300780c */ /* 0x000fe20003f21070 */
[----:B------:R-:W-:-:S02]  /*0d80*/  IMAD.X R0, RZ, RZ, R0, P0 ;  /* 0x000000ffff007224 */ /* 0x000fc400000e0600 */
[----:B------:R0:W-:Y:S01]  /*0d90*/  STG.E desc[UR10][R4.64], R7 ;  /* 0x0000000704007986 */ /* 0x0001e2000c10190a */
[----:B------:R-:W-:Y:S02]  /*0da0*/  ISETP.GE.U32.AND P0, PT, R2, UR12, PT ;  /* 0x0000000c02007c0c */ /* 0x000fe4000bf06070 */
[----:B------:R-:W-:Y:S02]  /*0db0*/  SHF.L.U64.HI R2, R3, 0x2, R0 ;  /* 0x0000000203027819 */ /* 0x000fe40000010200 */
[----:B------:R-:W-:Y:S02]  /*0dc0*/  ISETP.LT.U32.AND.EX P1, PT, R0, RZ, PT, P1 ;  /* 0x000000ff0000720c */ /* 0x000fe40003f21110 */
[----:B------:R-:W-:-:S13]  /*0dd0*/  ISETP.GE.AND.EX P0, PT, R2, UR6, PT, P0 ;  /* 0x0000000602007c0c */ /* 0x000fda000bf06300 */
[----:B0-----:R-:W-:Y:S05]  /*0de0*/  @!P0 BRA P1, `(.L_x_1958) ;  /* 0xfffffff800cc8947 */ /* 0x001fea000083ffff */
[----:B------:R-:W-:Y:S05]  /*0df0*/  EXIT ;  /* 0x000000000000794d */ /* 0x000fea0003800000 */
.L_x_1959:
        /* <DEDUP_REMOVED lines=16> */
.L_x_7854:


//--------------------- .text._ZN2at6native55_GLOBAL__N__de093ff9_22_ForeachBinaryOpList_cu_a911ec4325multi_tensor_apply_kernelINS1_18TensorListMetadataILi2EEENS1_11CopyFunctorIbN3c1015Float8_e4m3fnuzELi2ELi1ELi1EEEJNS0_4CopyIbS7_EEEEEvT_T0_DpT1_ --------------------------
	.section	.text._ZN2at6native55_GLOBAL__N__de093ff9_22_ForeachBinaryOpList_cu_a911ec4325multi_tensor_apply_kernelINS1_18TensorListMetadataILi2EEENS1_11CopyFunctorIbN3c1015Float8_e4m3fnuzELi2ELi1ELi1EEEJNS0_4CopyIbS7_EEEEEvT_T0_DpT1_,"ax",@progbits
	.align	128
.text._ZN2at6native55_GLOBAL__N__de093ff9_22_ForeachBinaryOpList_cu_a911ec4325multi_tensor_apply_kernelINS1_18TensorListMetadataILi2EEENS1_11CopyFunctorIbN3c1015Float8_e4m3fnuzELi2ELi1ELi1EEEJNS0_4CopyIbS7_EEEEEvT_T0_DpT1_:
        .type           _ZN2at6native55_GLOBAL__N__de093ff9_22_ForeachBinaryOpList_cu_a911ec4325multi_tensor_apply_kernelINS1_18TensorListMetadataILi2EEENS1_11CopyFunctorIbN3c1015Float8_e4m3fnuzELi2ELi1ELi1EEEJNS0_4CopyIbS7_EEEEEvT_T0_DpT1_,@function
        .size           _ZN2at6native55_GLOBAL__N__de093ff9_22_ForeachBinaryOpList_cu_a911ec4325multi_tensor_apply_kernelINS1_18TensorListMetadataILi2EEENS1_11CopyFunctorIbN3c1015Float8_e4m3fnuzELi2ELi1ELi1EEEJNS0_4CopyIbS7_EEEEEvT_T0_DpT1_,(.L_x_7855 - _ZN2at6native55_GLOBAL__N__de093ff9_22_ForeachBinaryOpList_cu_a911ec4325multi_tensor_apply_kernelINS1_18TensorListMetadataILi2EEENS1_11CopyFunctorIbN3c1015Float8_e4m3fnuzELi2ELi1ELi1EEEJNS0_4CopyIbS7_EEEEEvT_T0_DpT1_)
        .other          _ZN2at6native55_GLOBAL__N__de093ff9_22_ForeachBinaryOpList_cu_a911ec4325multi_tensor_apply_kernelINS1_18TensorListMetadataILi2EEENS1_11CopyFunctorIbN3c1015Float8_e4m3fnuzELi2ELi1ELi1EEEJNS0_4CopyIbS7_EEEEEvT_T0_DpT1_,@"STO_CUDA_ENTRY STV_DEFAULT"
_ZN2at6native55_GLOBAL__N__de093ff9_22_ForeachBinaryOpList_cu_a911ec4325multi_tensor_apply_kernelINS1_18TensorListMetadataILi2EEENS1_11CopyFunctorIbN3c1015Float8_e4m3fnuzELi2ELi1ELi1EEEJNS0_4CopyIbS7_EEEEEvT_T0_DpT1_:
        /* <DEDUP_REMOVED lines=30> */
.L_x_1977:
        /* <DEDUP_REMOVED lines=59> */
.L_x_1964:
[----:B------:R-:W-:Y:S05]  /*0590*/  BSYNC B1 ;  /* 0x0000000000017941 */ /* 0x000fea0003800000 */
.L_x_1963:
[----:B------:R-:W-:Y:S01]  /*05a0*/  IMAD.SHL.U32 R3, R3, 0x100000, RZ ;  /* 0x0010000003037824 */ /* 0x000fe200078e00ff */
[----:B------:R-:W-:-:S04]  /*05b0*/  LEA R5, R2, 0x3b800000, 0x17 ;  /* 0x3b80000002057811 */ /* 0x000fc800078eb8ff */
[----:B------:R-:W-:-:S07]  /*05c0*/  LOP3.LUT R8, R5, R3, R8, 0xfe, !PT ;  /* 0x0000000305087212 */ /* 0x000fce00078efe08 */
.L_x_1962:
[----:B------:R-:W-:Y:S05]  /*05d0*/  BSYNC B0 ;  /* 0x0000000000007941 */ /* 0x000fea0003800000 */
.L_x_1961:
        /* <DEDUP_REMOVED lines=20> */
.L_x_1968:
[----:B------:R-:W-:Y:S05]  /*0720*/  BSYNC B1 ;  /* 0x0000000000017941 */ /* 0x000fea0003800000 */
.L_x_1967:
[----:B------:R-:W-:Y:S01]  /*0730*/  IMAD.SHL.U32 R3, R3, 0x100000, RZ ;  /* 0x0010000003037824 */ /* 0x000fe200078e00ff */
[----:B------:R-:W-:-:S04]  /*0740*/  LEA R5, R2, 0x3b800000, 0x17 ;  /* 0x3b80000002057811 */ /* 0x000fc800078eb8ff */
[----:B------:R-:W-:-:S07]  /*0750*/  LOP3.LUT R24, R5, R3, R24, 0xfe, !PT ;  /* 0x0000000305187212 */ /* 0x000fce00078efe18 */
.L_x_1966:
[----:B------:R-:W-:Y:S05]  /*0760*/  BSYNC B0 ;  /* 0x0000000000007941 */ /* 0x000fea0003800000 */
.L_x_1965:
        /* <DEDUP_REMOVED lines=22> */
.L_x_1972:
[----:B------:R-:W-:Y:S05]  /*08d0*/  BSYNC B1 ;  /* 0x0000000000017941 */ /* 0x000fea0003800000 */
.L_x_1971:
[----:B------:R-:W-:Y:S01]  /*08e0*/  IMAD.SHL.U32 R3, R3, 0x100000, RZ ;  /* 0x0010000003037824 */ /* 0x000fe200078e00ff */
[----:B------:R-:W-:-:S04]  /*08f0*/  LEA R5, R2, 0x3b800000, 0x17 ;  /* 0x3b80000002057811 */ /* 0x000fc800078eb8ff */
[----:B------:R-:W-:-:S07]  /*0900*/  LOP3.LUT R4, R5, R3, R6, 0xfe, !PT ;  /* 0x0000000305047212 */ /* 0x000fce00078efe06 */
.L_x_1970:
[----:B------:R-:W-:Y:S05]  /*0910*/  BSYNC B0 ;  /* 0x0000000000007941 */ /* 0x000fea0003800000 */
.L_x_1969:
        /* <DEDUP_REMOVED lines=21> */
.L_x_1976:
[----:B------:R-:W-:Y:S05]  /*0a70*/  BSYNC B1 ;  /* 0x0000000000017941 */ /* 0x000fea0003800000 */
.L_x_1975:
[----:B------:R-:W-:Y:S01]  /*0a80*/  IMAD.SHL.U32 R3, R3, 0x100000, RZ ;  /* 0x0010000003037824 */ /* 0x000fe200078e00ff */
[----:B------:R-:W-:-:S04]  /*0a90*/  LEA R2, R2, 0x3b800000, 0x17 ;  /* 0x3b80000002027811 */ /* 0x000fc800078eb8ff */
[----:B------:R-:W-:-:S07]  /*0aa0*/  LOP3.LUT R7, R2, R3, R7, 0xfe, !PT ;  /* 0x0000000302077212 */ /* 0x000fce00078efe07 */
.L_x_1974:
[----:B------:R-:W-:Y:S05]  /*0ab0*/  BSYNC B0 ;  /* 0x0000000000007941 */ /* 0x000fea0003800000 */
.L_x_1973:
        /* <DEDUP_REMOVED lines=29> */
.L_x_1960:
        /* <DEDUP_REMOVED lines=8> */
.L_x_1994:
        /* <DEDUP_REMOVED lines=31> */
.L_x_1981:
[----:B------:R-:W-:Y:S05]  /*0f00*/  BSYNC B1 ;  /* 0x0000000000017941 */ /* 0x000fea0003800000 */
.L_x_1980:
[----:B------:R-:W-:Y:S01]  /*0f10*/  LEA R10, R7, 0x3b800000, 0x17 ;  /* 0x3b800000070a7811 */ /* 0x000fe200078eb8ff */
[----:B------:R-:W-:-:S05]  /*0f20*/  IMAD.SHL.U32 R7, R9, 0x100000, RZ ;  /* 0x0010000009077824 */ /* 0x000fca00078e00ff */
[----:B------:R-:W-:-:S07]  /*0f30*/  LOP3.LUT R7, R10, R7, R11, 0xfe, !PT ;  /* 0x000000070a077212 */ /* 0x000fce00078efe0b */
.L_x_1979:
[----:B------:R-:W-:Y:S05]  /*0f40*/  BSYNC B0 ;  /* 0x0000000000007941 */ /* 0x000fea0003800000 */
.L_x_1978:
        /* <DEDUP_REMOVED lines=21> */
.L_x_1985:
[----:B------:R-:W-:Y:S05]  /*10a0*/  BSYNC B1 ;  /* 0x0000000000017941 */ /* 0x000fea0003800000 */
.L_x_1984:
[----:B------:R-:W-:Y:S01]  /*10b0*/  LEA R9, R6, 0x3b800000, 0x17 ;  /* 0x3b80000006097811 */ /* 0x000fe200078eb8ff */
[----:B------:R-:W-:-:S05]  /*10c0*/  IMAD.SHL.U32 R6, R8, 0x100000, RZ ;  /* 0x0010000008067824 */ /* 0x000fca00078e00ff */
[----:B------:R-:W-:-:S07]  /*10d0*/  LOP3.LUT R6, R9, R6, R10, 0xfe, !PT ;  /* 0x0000000609067212 */ /* 0x000fce00078efe0a */
.L_x_1983:
[----:B------:R-:W-:Y:S05]  /*10e0*/  BSYNC B0 ;  /* 0x0000000000007941 */ /* 0x000fea0003800000 */
.L_x_1982:
        /* <DEDUP_REMOVED lines=22> */
.L_x_1989:
[----:B------:R-:W-:Y:S05]  /*1250*/  BSYNC B1 ;  /* 0x0000000000017941 */ /* 0x000fea0003800000 */
.L_x_1988:
[----:B------:R-:W-:Y:S01]  /*1260*/  IMAD.SHL.U32 R4, R4, 0x100000, RZ ;  /* 0x0010000004047824 */ /* 0x000fe200078e00ff */
[----:B------:R-:W-:-:S04]  /*1270*/  LEA R9, R9, 0x3b800000, 0x17 ;  /* 0x3b80000009097811 */ /* 0x000fc800078eb8ff */
[----:B------:R-:W-:-:S07]  /*1280*/  LOP3.LUT R9, R9, R4, R12, 0xfe, !PT ;  /* 0x0000000409097212 */ /* 0x000fce00078efe0c */
.L_x_1987:
[----:B------:R-:W-:Y:S05]  /*1290*/  BSYNC B0 ;  /* 0x0000000000007941 */ /* 0x000fea0003800000 */
.L_x_1986:
        /* <DEDUP_REMOVED lines=21> */
.L_x_1993:
[----:B------:R-:W-:Y:S05]  /*13f0*/  BSYNC B1 ;  /* 0x0000000000017941 */ /* 0x000fea0003800000 */
.L_x_1992:
[----:B------:R-:W-:Y:S01]  /*1400*/  IMAD.SHL.U32 R5, R5, 0x100000, RZ ;  /* 0x0010000005057824 */ /* 0x000fe200078e00ff */
[----:B------:R-:W-:-:S04]  /*1410*/  LEA R11, R4, 0x3b800000, 0x17 ;  /* 0x3b800000040b7811 */ /* 0x000fc800078eb8ff */
[----:B------:R-:W-:-:S07]  /*1420*/  LOP3.LUT R8, R11, R5, R10, 0xfe, !PT ;  /* 0x000000050b087212 */ /* 0x000fce00078efe0a */
.L_x_1991:
[----:B------:R-:W-:Y:S05]  /*1430*/  BSYNC B0 ;  /* 0x0000000000007941 */ /* 0x000fea0003800000 */
.L_x_1990:
        /* <DEDUP_REMOVED lines=24> */
.L_x_1995:
        /* <DEDUP_REMOVED lines=12> */
.L_x_7855:


//--------------------- .text._ZN2at6native55_GLOBAL__N__de093ff9_22_ForeachBinaryOpList_cu_a911ec4325multi_tensor_apply_kernelINS1_18TensorListMetadataILi2EEENS1_11CopyFunctorIbN3c1013Float8_e4m3fnELi2ELi1ELi1EEEJNS0_4CopyIbS7_EEEEEvT_T0_DpT1_ --------------------------
	.section	.text._ZN2at6native55_GLOBAL__N__de093ff9_22_ForeachBinaryOpList_cu_a911ec4325multi_tensor_apply_kernelINS1_18TensorListMetadataILi2EEENS1_11CopyFunctorIbN3c1013Float8_e4m3fnELi2ELi1ELi1EEEJNS0_4CopyIbS7_EEEEEvT_T0_DpT1_,"ax",@progbits
	.align	128
.text._ZN2at6native55_GLOBAL__N__de093ff9_22_ForeachBinaryOpList_cu_a911ec4325multi_tensor_apply_kernelINS1_18TensorListMetadataILi2EEENS1_11CopyFunctorIbN3c1013Float8_e4m3fnELi2ELi1ELi1EEEJNS0_4CopyIbS7_EEEEEvT_T0_DpT1_:
        .type           _ZN2at6native55_GLOBAL__N__de093ff9_22_ForeachBinaryOpList_cu_a911ec4325multi_tensor_apply_kernelINS1_18TensorListMetadataILi2EEENS1_11CopyFunctorIbN3c1013Float8_e4m3fnELi2ELi1ELi1EEEJNS0_4CopyIbS7_EEEEEvT_T0_DpT1_,@function
        .size           _ZN2at6native55_GLOBAL__N__de093ff9_22_ForeachBinaryOpList_cu_a911ec4325multi_tensor_apply_kernelINS1_18TensorListMetadataILi2EEENS1_11CopyFunctorIbN3c1013Float8_e4m3fnELi2ELi1ELi1EEEJNS0_4CopyIbS7_EEEEEvT_T0_DpT1_,(.L_x_7856 - _ZN2at6native55_GLOBAL__N__de093ff9_22_ForeachBinaryOpList_cu_a911ec4325multi_tensor_apply_kernelINS1_18TensorListMetadataILi2EEENS1_11CopyFunctorIbN3c1013Float8_e4m3fnELi2ELi1ELi1EEEJNS0_4CopyIbS7_EEEEEvT_T0_DpT1_)
        .other          _ZN2at6native55_GLOBAL__N__de093ff9_22_ForeachBinaryOpList_cu_a911ec4325multi_tensor_apply_kernelINS1_18TensorListMetadataILi2EEENS1_11CopyFunctorIbN3c1013Float8_e4m3fnELi2ELi1ELi1EEEJNS0_4CopyIbS7_EEEEEvT_T0_DpT1_,@"STO_CUDA_ENTRY STV_DEFAULT"
_ZN2at6native55_GLOBAL__N__de093ff9_22_ForeachBinaryOpList_cu_a911ec4325multi_tensor_apply_kernelINS1_18TensorListMetadataILi2EEENS1_11CopyFunctorIbN3c1013Float8_e4m3fnELi2ELi1ELi1EEEJNS0_4CopyIbS7_EEEEEvT_T0_DpT1_:
        /* <DEDUP_REMOVED lines=30> */
.L_x_2005:
[----:B0-----:R-:W-:Y:S01]  /*01e0*/  IADD3 R19, P0, R11, R0, RZ ;  /* 0x000000000b137210 */ /* 0x001fe20007f1e0ff */
[----:B-1----:R-:W-:-:S03]  /*01f0*/  IMAD R16, R10, 0x3, RZ ;  /* 0x000000030a107824 */ /* 0x002fc600078e02ff */
[C---:B------:R-:W-:Y:S01]  /*0200*/  ISETP.GE.U32.AND P6, PT, R19.reuse, 0x10000, PT ;  /* 0x000100001300780c */ /* 0x040fe20003fc6070 */
[----:B------:R-:W-:Y:S01]  /*0210*/  IMAD.X R24, RZ, RZ, R15, P0 ;  /* 0x000000ffff187224 */ /* 0x000fe200000e060f */
[-C--:B------:R-:W-:Y:S02]  /*0220*/  IADD3 R18, P2, R10, R19.reuse, RZ ;  /* 0x000000130a127210 */ /* 0x080fe40007f5e0ff */
[-C--:B------:R-:W-:Y:S02]  /*0230*/  IADD3 R16, P5, R16, R19.reuse, RZ ;  /* 0x0000001310107210 */ /* 0x080fe40007fbe0ff */
[----:B------:R-:W-:Y:S01]  /*0240*/  LEA R17, P3, R10, R19, 0x1 ;  /* 0x000000130a117211 */ /* 0x000fe200078608ff */
[--C-:B------:R-:W-:Y:S01]  /*0250*/  IMAD.X R23, RZ, RZ, R24.reuse, P2 ;  /* 0x000000ffff177224 */ /* 0x100fe200010e0618 */
[----:B------:R-:W-:Y:S01]  /*0260*/  ISETP.LT.U32.AND P0, PT, R19, UR12, PT ;  /* 0x0000000c13007c0c */ /* 0x000fe2000bf01070 */
[--C-:B------:R-:W-:Y:S01]  /*0270*/  IMAD.X R21, RZ, RZ, R24.reuse, P5 ;  /* 0x000000ffff157224 */ /* 0x100fe200028e0618 */
[----:B------:R-:W-:Y:S01]  /*0280*/  ISETP.GE.U32.AND.EX P6, PT, R24, RZ, PT, P6 ;  /* 0x000000ff1800720c */ /* 0x000fe20003fc6160 */
[----:B------:R-:W-:Y:S01]  /*0290*/  IMAD.X R22, RZ, RZ, R24, P3 ;  /* 0x000000ffff167224 */ /* 0x000fe200018e0618 */
[----:B------:R-:W-:-:S02]  /*02a0*/  ISETP.GE.U32.AND P4, PT, R18, 0x10000, PT ;  /* 0x000100001200780c */ /* 0x000fc40003f86070 */
[----:B------:R-:W-:Y:S02]  /*02b0*/  ISETP.LT.AND.EX P0, PT, R24, UR6, !P6, P0 ;  /* 0x0000000618007c0c */ /* 0x000fe4000f701300 */
[C---:B------:R-:W-:Y:S02]  /*02c0*/  ISETP.GE.U32.AND P6, PT, R17.reuse, 0x10000, PT ;  /* 0x000100001100780c */ /* 0x040fe40003fc6070 */
[----:B------:R-:W-:Y:S02]  /*02d0*/  ISETP.GE.U32.AND P3, PT, R16, 0x10000, PT ;  /* 0x000100001000780c */ /* 0x000fe40003f66070 */
[----:B------:R-:W-:Y:S02]  /*02e0*/  ISETP.LT.U32.AND P1, PT, R18, UR12, PT ;  /* 0x0000000c12007c0c */ /* 0x000fe4000bf21070 */
[----:B------:R-:W-:Y:S02]  /*02f0*/  ISETP.LT.U32.AND P2, PT, R17, UR12, PT ;  /* 0x0000000c11007c0c */ /* 0x000fe4000bf41070 */
[----:B------:R-:W-:-:S02]  /*0300*/  ISETP.GE.U32.AND.EX P4, PT, R23, RZ, PT, P4 ;  /* 0x000000ff1700720c */ /* 0x000fc40003f86140 */
[----:B------:R-:W-:Y:S02]  /*0310*/  ISETP.LT.U32.AND P5, PT, R16, UR12, PT ;  /* 0x0000000c10007c0c */ /* 0x000fe4000bfa1070 */
[C---:B------:R-:W-:Y:S02]  /*0320*/  ISETP.GE.U32.AND.EX P6, PT, R22.reuse, RZ, PT, P6 ;  /* 0x000000ff1600720c */ /* 0x040fe40003fc6160 */
[----:B------:R-:W-:Y:S02]  /*0330*/  ISETP.GE.U32.AND.EX P3, PT, R21, RZ, PT, P3 ;  /* 0x000000ff1500720c */ /* 0x000fe40003f66130 */
[----:B------:R-:W-:Y:S02]  /*0340*/  ISETP.LT.AND.EX P1, PT, R23, UR6, !P4, P1 ;  /* 0x0000000617007c0c */ /* 0x000fe4000e721310 */
[----:B------:R-:W-:Y:S02]  /*0350*/  ISETP.LT.AND.EX P2, PT, R22, UR6, !P6, P2 ;  /* 0x0000000616007c0c */ /* 0x000fe4000f741320 */
[----:B------:R-:W-:-:S02]  /*0360*/  ISETP.LT.AND.EX P3, PT, R21, UR6, !P3, P5 ;  /* 0x0000000615007c0c */ /* 0x000fc4000df61350 */
[----:B------:R-:W-:-:S04]  /*0370*/  @P0 IADD3 R2, P4, R19, UR14, RZ ;  /* 0x0000000e13020c10 */ /* 0x000fc8000ff9e0ff */
[----:B------:R-:W-:-:S03]  /*0380*/  @P0 IADD3.X R3, R24, UR4, RZ, P4, !PT ;  /* 0x0000000418030c10 */ /* 0x000fc6000a7fe4ff */
[----:B------:R-:W-:Y:S02]  /*0390*/  @P1 IADD3 R4, P4, R18, UR14, RZ ;  /* 0x0000000e12041c10 */ /* 0x000fe4000ff9e0ff */
[----:B------:R-:W-:Y:S01]  /*03a0*/  @P2 IADD3 R6, P5, R17, UR14, RZ ;  /* 0x0000000e11062c10 */ /* 0x000fe2000ffbe0ff */
[----:B-----5:R0:W5:Y:S01]  /*03b0*/  @P0 LDG.E.U8 R20, desc[UR10][R2.64] ;  /* 0x0000000a02140981 */ /* 0x020162000c1e1100 */
[----:B------:R-:W-:Y:S02]  /*03c0*/  @P3 IADD3 R8, P6, R16, UR14, RZ ;  /* 0x0000000e10083c10 */ /* 0x000fe4000ffde0ff */
[----:B------:R-:W-:Y:S02]  /*03d0*/  @P1 IADD3.X R5, R23, UR4, RZ, P4, !PT ;  /* 0x0000000417051c10 */ /* 0x000fe4000a7fe4ff */
[----:B------:R-:W-:Y:S02]  /*03e0*/  @P2 IADD3.X R7, R22, UR4, RZ, P5, !PT ;  /* 0x0000000416072c10 */ /* 0x000fe4000affe4ff */
[----:B------:R-:W-:Y:S01]  /*03f0*/  @P3 IADD3.X R9, R21, UR4, RZ, P6, !PT ;  /* 0x0000000415093c10 */ /* 0x000fe2000b7fe4ff */
[----:B------:R0:W5:Y:S04]  /*0400*/  @P1 LDG.E.U8 R12, desc[UR10][R4.64] ;  /* 0x0000000a040c1981 */ /* 0x000168000c1e1100 */
[----:B------:R0:W5:Y:S04]  /*0410*/  @P2 LDG.E.U8 R13, desc[UR10][R6.64] ;  /* 0x0000000a060d2981 */ /* 0x000168000c1e1100 */
[----:B------:R0:W5:Y:S01]  /*0420*/  @P3 LDG.E.U8 R14, desc[UR10][R8.64] ;  /* 0x0000000a080e3981 */ /* 0x000162000c1e1100 */
[----:B------:R-:W-:Y:S04]  /*0430*/  BSSY B0, `(.L_x_1997) ;  /* 0x0000019000007945 */ /* 0x000fe80003800000 */
[----:B------:R-:W-:Y:S05]  /*0440*/  @!P0 BRA `(.L_x_1998) ;  /* 0x00000000005c8947 */ /* 0x000fea0003800000 */
[----:B0----5:R-:W-:Y:S02]  /*0450*/  IMAD.SHL.U32 R2, R20, 0x1000000, RZ ;  /* 0x0100000014027824 */ /* 0x021fe400078e00ff */
[----:B------:R-:W-:-:S03]  /*0460*/  IMAD.MOV.U32 R5, RZ, RZ, -0x800000 ;  /* 0xff800000ff057424 */ /* 0x000fc600078e00ff */
        /* <DEDUP_REMOVED lines=15> */
[----:B------:R-:W-:Y:S02]  /*0560*/  LOP3.LUT R5, R5, 0x80000000, R2, 0xf8, !PT ;  /* 0x8000000005057812 */ /* 0x000fe400078ef802 */
[----:B------:R-:W-:Y:S02]  /*0570*/  IADD3 R2, P4, R19, UR13, RZ ;  /* 0x0000000d13027c10 */ /* 0x000fe4000ff9e0ff */
[----:B------:R-:W-:Y:S02]  /*0580*/  FSETP.NEU.FTZ.AND P0, PT, R5, RZ, PT ;  /* 0x000000ff0500720b */ /* 0x000fe40003f1d000 */
[----:B------:R-:W-:Y:S02]  /*0590*/  IADD3.X R3, R24, UR8, RZ, P4, !PT ;  /* 0x0000000818037c10 */ /* 0x000fe4000a7fe4ff */
[----:B------:R-:W-:-:S05]  /*05a0*/  SEL R5, RZ, 0x1, !P0 ;  /* 0x00000001ff057807 */ /* 0x000fca0004000000 */
[----:B------:R1:W-:Y:S04]  /*05b0*/  STG.E.U8 desc[UR10][R2.64], R5 ;  /* 0x0000000502007986 */ /* 0x0003e8000c10110a */
.L_x_1998:
[----:B------:R-:W-:Y:S05]  /*05c0*/  BSYNC B0 ;  /* 0x0000000000007941 */ /* 0x000fea0003800000 */
.L_x_1997:
[----:B------:R-:W-:Y:S04]  /*05d0*/  BSSY B0, `(.L_x_1999) ;  /* 0x0000019000007945 */ /* 0x000fe80003800000 */
[----:B------:R-:W-:Y:S05]  /*05e0*/  @!P1 BRA `(.L_x_2000) ;  /* 0x00000000005c9947 */ /* 0x000fea0003800000 */
[----:B01---5:R-:W-:Y:S01]  /*05f0*/  IMAD.SHL.U32 R2, R12, 0x1000000, RZ ;  /* 0x010000000c027824 */ /* 0x023fe200078e00ff */
[----:B------:R-:W-:Y:S01]  /*0600*/  IADD3 R18, P1, R18, UR13, RZ ;  /* 0x0000000d12127c10 */ /* 0x000fe2000ff3e0ff */
[----:B------:R-:W-:-:S03]  /*0610*/  IMAD.MOV.U32 R7, RZ, RZ, -0x800000 ;  /* 0xff800000ff077424 */ /* 0x000fc600078e00ff */
[----:B------:R-:W-:Y:S02]  /*0620*/  LOP3.LUT R3, R2, 0x7f000000, RZ, 0xc0, !PT ;  /* 0x7f00000002037812 */ /* 0x000fe400078ec0ff */
[----:B------:R-:W-:Y:S02]  /*0630*/  IADD3.X R19, R23, UR8, RZ, P1, !PT ;  /* 0x0000000817137c10 */ /* 0x000fe40008ffe4ff */
[----:B------:R-:W0:Y:S01]  /*0640*/  FLO.U32 R4, R3 ;  /* 0x0000000300047300 */ /* 0x000e2200000e0000 */
[C---:B------:R-:W-:Y:S02]  /*0650*/  VIADD R5, R3.reuse, 0x1000000 ;  /* 0x0100000003057836 */ /* 0x040fe40000000000 */
[----:B------:R-:W-:-:S03]  /*0660*/  VIADD R6, R3, 0xffffffff ;  /* 0xffffffff03067836 */ /* 0x000fc60000000000 */
[----:B------:R-:W-:Y:S02]  /*0670*/  SHF.R.S32.HI R5, RZ, 0x8, R5 ;  /* 0x00000008ff057819 */ /* 0x000fe40000011405 */
[----:B0-----:R-:W-:-:S04]  /*0680*/  IADD3 R4, -R4, 0x1f, RZ ;  /* 0x0000001f04047810 */ /* 0x001fc80007ffe1ff */
[C---:B------:R-:W-:Y:S01]  /*0690*/  ISETP.GT.U32.AND P0, PT, R4.reuse, 0x4, PT ;  /* 0x000000040400780c */ /* 0x040fe20003f04070 */
[----:B------:R-:W-:-:S05]  /*06a0*/  VIADD R4, R4, 0xfffffffc ;  /* 0xfffffffc04047836 */ /* 0x000fca0000000000 */
[----:B------:R-:W-:-:S05]  /*06b0*/  SEL R4, R4, RZ, P0 ;  /* 0x000000ff04047207 */ /* 0x000fca0000000000 */
[----:B------:R-:W-:Y:S01]  /*06c0*/  IMAD R7, R4, R7, 0x3c000000 ;  /* 0x3c00000004077424 */ /* 0x000fe200078e0207 */
[----:B------:R-:W-:Y:S02]  /*06d0*/  SHF.L.U32 R4, R3, R4, RZ ;  /* 0x0000000403047219 */ /* 0x000fe400000006ff */
[----:B------:R-:W-:Y:S02]  /*06e0*/  SHF.R.S32.HI R3, RZ, 0x1f, R6 ;  /* 0x0000001fff037819 */ /* 0x000fe40000011406 */
[----:B------:R-:W-:-:S04]  /*06f0*/  LEA.HI R4, R4, R7, RZ, 0x1c ;  /* 0x0000000704047211 */ /* 0x000fc800078fe0ff */
[----:B------:R-:W-:-:S04]  /*0700*/  LOP3.LUT R4, R4, 0x7f800000, R5, 0xf8, !PT ;  /* 0x7f80000004047812 */ /* 0x000fc800078ef805 */
[----:B------:R-:W-:-:S04]  /*0710*/  LOP3.LUT R3, R4, R3, RZ, 0x30, !PT ;  /* 0x0000000304037212 */ /* 0x000fc800078e30ff */
[----:B------:R-:W-:-:S04]  /*0720*/  LOP3.LUT R3, R3, 0x80000000, R2, 0xf8, !PT ;  /* 0x8000000003037812 */ /* 0x000fc800078ef802 */
[----:B------:R-:W-:-:S04]  /*0730*/  FSETP.NEU.FTZ.AND P0, PT, R3, RZ, PT ;  /* 0x000000ff0300720b */ /* 0x000fc80003f1d000 */
[----:B------:R-:W-:-:S05]  /*0740*/  SEL R3, RZ, 0x1, !P0 ;  /* 0x00000001ff037807 */ /* 0x000fca0004000000 */
[----:B------:R2:W-:Y:S04]  /*0750*/  STG.E.U8 desc[UR10][R18.64], R3 ;  /* 0x0000000312007986 */ /* 0x0005e8000c10110a */
.L_x_2000:
[----:B------:R-:W-:Y:S05]  /*0760*/  BSYNC B0 ;  /* 0x0000000000007941 */ /* 0x000fea0003800000 */
.L_x_1999:
[----:B------:R-:W-:Y:S04]  /*0770*/  BSSY B0, `(.L_x_2001) ;  /* 0x0000019000007945 */ /* 0x000fe80003800000 */
[----:B------:R-:W-:Y:S05]  /*0780*/  @!P2 BRA `(.L_x_2002) ;  /* 0x00000000005ca947 */ /* 0x000fea0003800000 */
[----:B01---5:R-:W-:Y:S02]  /*0790*/  IMAD.SHL.U32 R2, R13, 0x1000000, RZ ;  /* 0x010000000d027824 */ /* 0x023fe400078e00ff */
[----:B------:R-:W-:-:S03]  /*07a0*/  IMAD.MOV.U32 R5, RZ, RZ, -0x800000 ;  /* 0xff800000ff057424 */ /* 0x000fc600078e00ff */
[----:B--2---:R-:W-:-:S04]  /*07b0*/  LOP3.LUT R3, R2, 0x7f000000, RZ, 0xc0, !PT ;  /* 0x7f00000002037812 */ /* 0x004fc800078ec0ff */
        /* <DEDUP_REMOVED lines=20> */
.L_x_2002:
[----:B------:R-:W-:Y:S05]  /*0900*/  BSYNC B0 ;  /* 0x0000000000007941 */ /* 0x000fea0003800000 */
.L_x_2001:
[----:B------:R-:W-:Y:S04]  /*0910*/  BSSY B0, `(.L_x_2003) ;  /* 0x0000019000007945 */ /* 0x000fe80003800000 */
[----:B------:R-:W-:Y:S05]  /*0920*/  @!P3 BRA `(.L_x_2004) ;  /* 0x00000000005cb947 */ /* 0x000fea0003800000 */
[----:B01-3-5:R-:W-:Y:S01]  /*0930*/  IMAD.SHL.U32 R2, R14, 0x1000000, RZ ;  /* 0x010000000e027824 */ /* 0x02bfe200078e00ff */
[----:B------:R-:W-:Y:S01]  /*0940*/  IADD3 R16, P1, R16, UR13, RZ ;  /* 0x0000000d10107c10 */ /* 0x000fe2000ff3e0ff */
[----:B------:R-:W-:-:S03]  /*0950*/  IMAD.MOV.U32 R7, RZ, RZ, -0x800000 ;  /* 0xff800000ff077424 */ /* 0x000fc600078e00ff */
[----:B--2---:R-:W-:Y:S02]  /*0960*/  LOP3.LUT R3, R2, 0x7f000000, RZ, 0xc0, !PT ;  /* 0x7f00000002037812 */ /* 0x004fe400078ec0ff */
        /* <DEDUP_REMOVED lines=19> */
.L_x_2004:
[----:B------:R-:W-:Y:S05]  /*0aa0*/  BSYNC B0 ;  /* 0x0000000000007941 */ /* 0x000fea0003800000 */
.L_x_2003:
[----:B01-3--:R-:W-:Y:S02]  /*0ab0*/  IMAD.MOV.U32 R2, RZ, RZ, R0 ;  /* 0x000000ffff027224 */ /* 0x00bfe400078e0000 */
[----:B--2-4-:R-:W-:Y:S02]  /*0ac0*/  IMAD.MOV.U32 R3, RZ, RZ, R15 ;  /* 0x000000ffff037224 */ /* 0x014fe400078e000f */
[----:B------:R-:W-:-:S04]  /*0ad0*/  IMAD.WIDE.U32 R2, R10, 0x4, R2 ;  /* 0x000000040a027825 */ /* 0x000fc800078e0002 */
[----:B------:R-:W-:Y:S01]  /*0ae0*/  IMAD.MOV.U32 R0, RZ, RZ, R2 ;  /* 0x000000ffff007224 */ /* 0x000fe200078e0002 */
[C---:B------:R-:W-:Y:S01]  /*0af0*/  ISETP.GE.U32.AND P0, PT, R2.reuse, 0x10000, PT ;  /* 0x000100000200780c */ /* 0x040fe20003f06070 */
[----:B------:R-:W-:Y:S01]  /*0b00*/  IMAD.MOV.U32 R15, RZ, RZ, R3 ;  /* 0x000000ffff0f7224 */ /* 0x000fe200078e0003 */
[----:B------:R-:W-:Y:S02]  /*0b10*/  ISETP.LT.U32.AND P1, PT, R2, UR12, PT ;  /* 0x0000000c02007c0c */ /* 0x000fe4000bf21070 */
[C---:B------:R-:W-:Y:S02]  /*0b20*/  ISETP.GE.U32.AND.EX P0, PT, R3.reuse, RZ, PT, P0 ;  /* 0x000000ff0300720c */ /* 0x040fe40003f06100 */
[----:B------:R-:W-:-:S13]  /*0b30*/  ISETP.LT.AND.EX P1, PT, R3, UR6, PT, P1 ;  /* 0x0000000603007c0c */ /* 0x000fda000bf21310 */
[----:B------:R-:W-:Y:S05]  /*0b40*/  @!P0 BRA P1, `(.L_x_2005) ;  /* 0xfffffff400a48947 */ /* 0x000fea000083ffff */
[----:B------:R-:W-:Y:S05]  /*0b50*/  EXIT ;  /* 0x000000000000794d */ /* 0x000fea0003800000 */
.L_x_1996:
        /* <DEDUP_REMOVED lines=8> */
.L_x_2006:
[C---:B------:R-:W-:Y:S01]  /*0be0*/  IMAD.SHL.U32 R2, R3.reuse, 0x4, RZ ;  /* 0x0000000403027824 */ /* 0x040fe200078e00ff */
[----:B------:R-:W-:-:S04]  /*0bf0*/  SHF.L.U64.HI R15, R3, 0x2, R0 ;  /* 0x00000002030f7819 */ /* 0x000fc80000010200 */
[----:B------:R-:W-:-:S04]  /*0c00*/  IADD3 R10, P0, R2, UR14, RZ ;  /* 0x0000000e020a7c10 */ /* 0x000fc8000ff1e0ff */
[----:B------:R-:W-:-:S05]  /*0c10*/  IADD3.X R11, R15, UR4, RZ, P0, !PT ;  /* 0x000000040f0b7c10 */ /* 0x000fca00087fe4ff */
[----:B------:R-:W2:Y:S01]  /*0c20*/  LDG.E R10, desc[UR10][R10.64] ;  /* 0x0000000a0a0a7981 */ /* 0x000ea2000c1e1900 */
[----:B------:R-:W-:Y:S01]  /*0c30*/  IMAD.MOV.U32 R12, RZ, RZ, -0x800000 ;  /* 0xff800000ff0c7424 */ /* 0x000fe200078e00ff */
[C---:B--2---:R-:W-:Y:S02]  /*0c40*/  PRMT R4, R10.reuse, 0x7770, RZ ;  /* 0x000077700a047816 */ /* 0x044fe400000000ff */
[C---:B------:R-:W-:Y:S02]  /*0c50*/  PRMT R5, R10.reuse, 0x7771, RZ ;  /* 0x000077710a057816 */ /* 0x040fe400000000ff */
[----:B------:R-:W-:Y:S01]  /*0c60*/  PRMT R6, R10, 0x7772, RZ ;  /* 0x000077720a067816 */ /* 0x000fe200000000ff */
[----:B------:R-:W-:Y:S01]  /*0c70*/  IMAD.SHL.U32 R4, R4, 0x1000000, RZ ;  /* 0x0100000004047824 */ /* 0x000fe200078e00ff */
[----:B------:R-:W-:Y:S01]  /*0c80*/  PRMT R7, R10, 0x7773, RZ ;  /* 0x000077730a077816 */ /* 0x000fe200000000ff */
[----:B------:R-:W-:Y:S02]  /*0c90*/  IMAD.SHL.U32 R5, R5, 0x1000000, RZ ;  /* 0x0100000005057824 */ /* 0x000fe400078e00ff */
[----:B------:R-:W-:Y:S01]  /*0ca0*/  IMAD.SHL.U32 R6, R6, 0x1000000, RZ ;  /* 0x0100000006067824 */ /* 0x000fe200078e00ff */
[----:B------:R-:W-:Y:S01]  /*0cb0*/  LOP3.LUT R9, R4, 0x7f000000, RZ, 0xc0, !PT ;  /* 0x7f00000004097812 */ /* 0x000fe200078ec0ff */
[----:B------:R-:W-:Y:S01]  /*0cc0*/  IMAD.SHL.U32 R7, R7, 0x1000000, RZ ;  /* 0x0100000007077824 */ /* 0x000fe200078e00ff */
[----:B------:R-:W-:-:S02]  /*0cd0*/  LOP3.LUT R8, R5, 0x7f000000, RZ, 0xc0, !PT ;  /* 0x7f00000005087812 */ /* 0x000fc400078ec0ff */
[----:B------:R-:W0:Y:S01]  /*0ce0*/  FLO.U32 R13, R9 ;  /* 0x00000009000d7300 */ /* 0x000e2200000e0000 */
[----:B------:R-:W-:Y:S02]  /*0cf0*/  LOP3.LUT R10, R6, 0x7f000000, RZ, 0xc0, !PT ;  /* 0x7f000000060a7812 */ /* 0x000fe400078ec0ff */
        /* <DEDUP_REMOVED lines=12> */
[C---:B------:R-:W-:Y:S01]  /*0dc0*/  ISETP.GT.U32.AND P2, PT, R16.reuse, 0x4, PT ;  /* 0x000000041000780c */ /* 0x040fe20003f44070 */
[----:B------:R-:W-:Y:S01]  /*0dd0*/  VIADD R16, R16, 0xfffffffc ;  /* 0xfffffffc10107836 */ /* 0x000fe20000000000 */
[----:B-1----:R-:W-:-:S04]  /*0de0*/  IADD3 R17, -R17, 0x1f, RZ ;  /* 0x0000001f11117810 */ /* 0x002fc80007ffe1ff */
[----:B------:R-:W-:Y:S02]  /*0df0*/  SEL R19, R16, RZ, P2 ;  /* 0x000000ff10137207 */ /* 0x000fe40001000000 */
[C---:B------:R-:W-:Y:S01]  /*0e00*/  ISETP.GT.U32.AND P0, PT, R17.reuse, 0x4, PT ;  /* 0x000000041100780c */ /* 0x040fe20003f04070 */
[----:B------:R-:W-:Y:S01]  /*0e10*/  VIADD R18, R17, 0xfffffffc ;  /* 0xfffffffc11127836 */ /* 0x000fe20000000000 */
[----:B------:R-:W-:Y:S01]  /*0e20*/  SEL R17, R14, RZ, P1 ;  /* 0x000000ff0e117207 */ /* 0x000fe20000800000 */
[-C--:B------:R-:W-:Y:S01]  /*0e30*/  IMAD R14, R13, R12.reuse, 0x3c000000 ;  /* 0x3c0000000d0e7424 */ /* 0x080fe200078e020c */
[----:B------:R-:W-:Y:S02]  /*0e40*/  SHF.L.U32 R13, R9, R13, RZ ;  /* 0x0000000d090d7219 */ /* 0x000fe400000006ff */
[----:B------:R-:W-:Y:S01]  /*0e50*/  SEL R20, R18, RZ, P0 ;  /* 0x000000ff12147207 */ /* 0x000fe20000000000 */
[-C--:B------:R-:W-:Y:S01]  /*0e60*/  IMAD R16, R17, R12.reuse, 0x3c000000 ;  /* 0x3c00000011107424 */ /* 0x080fe200078e020c */
[----:B------:R-:W-:Y:S01]  /*0e70*/  SHF.L.U32 R17, R8, R17, RZ ;  /* 0x0000001108117219 */ /* 0x000fe200000006ff */
[----:B------:R-:W-:Y:S01]  /*0e80*/  IMAD R18, R19, R12, 0x3c000000 ;  /* 0x3c00000013127424 */ /* 0x000fe200078e020c */
[----:B------:R-:W-:-:S02]  /*0e90*/  LEA.HI R13, R13, R14, RZ, 0x1c ;  /* 0x0000000e0d0d7211 */ /* 0x000fc400078fe0ff */
[----:B------:R-:W-:Y:S01]  /*0ea0*/  LEA.HI R14, R17, R16, RZ, 0x1c ;  /* 0x00000010110e7211 */ /* 0x000fe200078fe0ff */
[----:B------:R-:W-:Y:S01]  /*0eb0*/  IMAD R17, R20, R12, 0x3c000000 ;  /* 0x3c00000014117424 */ /* 0x000fe200078e020c */
[----:B------:R-:W-:Y:S01]  /*0ec0*/  SHF.L.U32 R19, R10, R19, RZ ;  /* 0x000000130a137219 */ /* 0x000fe200000006ff */
[----:B------:R-:W-:Y:S01]  /*0ed0*/  VIADD R12, R9, 0x1000000 ;  /* 0x01000000090c7836 */ /* 0x000fe20000000000 */
[----:B------:R-:W-:Y:S01]  /*0ee0*/  SHF.L.U32 R20, R11, R20, RZ ;  /* 0x000000140b147219 */ /* 0x000fe200000006ff */
[----:B------:R-:W-:Y:S01]  /*0ef0*/  VIADD R16, R8, 0x1000000 ;  /* 0x0100000008107836 */ /* 0x000fe20000000000 */
[----:B------:R-:W-:Y:S01]  /*0f00*/  LEA.HI R19, R19, R18, RZ, 0x1c ;  /* 0x0000001213137211 */ /* 0x000fe200078fe0ff */
[----:B------:R-:W-:Y:S01]  /*0f10*/  VIADD R18, R10, 0x1000000 ;  /* 0x010000000a127836 */ /* 0x000fe20000000000 */
[----:B------:R-:W-:Y:S01]  /*0f20*/  SHF.R.S32.HI R12, RZ, 0x8, R12 ;  /* 0x00000008ff0c7819 */ /* 0x000fe2000001140c */
[----:B------:R-:W-:Y:S01]  /*0f30*/  VIADD R9, R9, 0xffffffff ;  /* 0xffffffff09097836 */ /* 0x000fe20000000000 */
[----:B------:R-:W-:Y:S01]  /*0f40*/  LEA.HI R21, R20, R17, RZ, 0x1c ;  /* 0x0000001114157211 */ /* 0x000fe200078fe0ff */
[----:B------:R-:W-:Y:S01]  /*0f50*/  VIADD R10, R10, 0xffffffff ;  /* 0xffffffff0a0a7836 */ /* 0x000fe20000000000 */
[----:B------:R-:W-:Y:S01]  /*0f60*/  LOP3.LUT R13, R13, 0x7f800000, R12, 0xf8, !PT ;  /* 0x7f8000000d0d7812 */ /* 0x000fe200078ef80c */
[----:B------:R-:W-:Y:S01]  /*0f70*/  VIADD R12, R8, 0xffffffff ;  /* 0xffffffff080c7836 */ /* 0x000fe20000000000 */
[----:B------:R-:W-:Y:S01]  /*0f80*/  SHF.R.S32.HI R17, RZ, 0x8, R16 ;  /* 0x00000008ff117819 */ /* 0x000fe20000011410 */
[C---:B------:R-:W-:Y:S01]  /*0f90*/  VIADD R16, R11.reuse, 0x1000000 ;  /* 0x010000000b107836 */ /* 0x040fe20000000000 */
[----:B------:R-:W-:Y:S01]  /*0fa0*/  SHF.R.S32.HI R18, RZ, 0x8, R18 ;  /* 0x00000008ff127819 */ /* 0x000fe20000011412 */
[----:B------:R-:W-:Y:S01]  /*0fb0*/  VIADD R11, R11, 0xffffffff ;  /* 0xffffffff0b0b7836 */ /* 0x000fe20000000000 */
[----:B------:R-:W-:-:S02]  /*0fc0*/  LOP3.LUT R17, R14, 0x7f800000, R17, 0xf8, !PT ;  /* 0x7f8000000e117812 */ /* 0x000fc400078ef811 */
[----:B------:R-:W-:Y:S02]  /*0fd0*/  SHF.R.S32.HI R8, RZ, 0x1f, R9 ;  /* 0x0000001fff087819 */ /* 0x000fe40000011409 */
[----:B------:R-:W-:Y:S02]  /*0fe0*/  SHF.R.S32.HI R12, RZ, 0x1f, R12 ;  /* 0x0000001fff0c7819 */ /* 0x000fe4000001140c */
[----:B------:R-:W-:Y:S02]  /*0ff0*/  SHF.R.S32.HI R16, RZ, 0x8, R16 ;  /* 0x00000008ff107819 */ /* 0x000fe40000011410 */
[----:B------:R-:W-:Y:S02]  /*1000*/  LOP3.LUT R19, R19, 0x7f800000, R18, 0xf8, !PT ;  /* 0x7f80000013137812 */ /* 0x000fe400078ef812 */
[----:B------:R-:W-:Y:S02]  /*1010*/  SHF.R.S32.HI R10, RZ, 0x1f, R10 ;  /* 0x0000001fff0a7819 */ /* 0x000fe4000001140a */
[----:B------:R-:W-:-:S02]  /*1020*/  LOP3.LUT R13, R13, R8, RZ, 0x30, !PT ;  /* 0x000000080d0d7212 */ /* 0x000fc400078e30ff */
[----:B------:R-:W-:Y:S02]  /*1030*/  LOP3.LUT R12, R17, R12, RZ, 0x30, !PT ;  /* 0x0000000c110c7212 */ /* 0x000fe400078e30ff */
[----:B------:R-:W-:Y:S02]  /*1040*/  LOP3.LUT R16, R21, 0x7f800000, R16, 0xf8, !PT ;  /* 0x7f80000015107812 */ /* 0x000fe400078ef810 */
[----:B------:R-:W-:Y:S02]  /*1050*/  SHF.R.S32.HI R11, RZ, 0x1f, R11 ;  /* 0x0000001fff0b7819 */ /* 0x000fe4000001140b */
[----:B------:R-:W-:Y:S02]  /*1060*/  LOP3.LUT R19, R19, R10, RZ, 0x30, !PT ;  /* 0x0000000a13137212 */ /* 0x000fe400078e30ff */
[----:B------:R-:W-:Y:S02]  /*1070*/  LOP3.LUT R13, R13, 0x80000000, R4, 0xf8, !PT ;  /* 0x800000000d0d7812 */ /* 0x000fe400078ef804 */
[----:B------:R-:W-:-:S02]  /*1080*/  LOP3.LUT R12, R12, 0x80000000, R5, 0xf8, !PT ;  /* 0x800000000c0c7812 */ /* 0x000fc400078ef805 */
[----:B------:R-:W-:Y:S02]  /*1090*/  LOP3.LUT R16, R16, R11, RZ, 0x30, !PT ;  /* 0x0000000b10107212 */ /* 0x000fe400078e30ff */
[----:B------:R-:W-:Y:S02]  /*10a0*/  LOP3.LUT R19, R19, 0x80000000, R6, 0xf8, !PT ;  /* 0x8000000013137812 */ /* 0x000fe400078ef806 */
[----:B------:R-:W-:Y:S02]  /*10b0*/  FSETP.NEU.FTZ.AND P0, PT, R13, RZ, PT ;  /* 0x000000ff0d00720b */ /* 0x000fe40003f1d000 */
[----:B------:R-:W-:Y:S02]  /*10c0*/  FSETP.NEU.FTZ.AND P1, PT, R12, RZ, PT ;  /* 0x000000ff0c00720b */ /* 0x000fe40003f3d000 */
[----:B------:R-:W-:Y:S02]  /*10d0*/  LOP3.LUT R16, R16, 0x80000000, R7, 0xf8, !PT ;  /* 0x8000000010107812 */ /* 0x000fe400078ef807 */
[----:B------:R-:W-:-:S02]  /*10e0*/  FSETP.NEU.FTZ.AND P2, PT, R19, RZ, PT ;  /* 0x000000ff1300720b */ /* 0x000fc40003f5d000 */
[----:B------:R-:W-:Y:S02]  /*10f0*/  SEL R4, RZ, 0x1, !P0 ;  /* 0x00000001ff047807 */ /* 0x000fe40004000000 */
[----:B------:R-:W-:Y:S02]  /*1100*/  SEL R5, RZ, 0x1, !P1 ;  /* 0x00000001ff057807 */ /* 0x000fe40004800000 */
[----:B------:R-:W-:Y:S02]  /*1110*/  FSETP.NEU.FTZ.AND P0, PT, R16, RZ, PT ;  /* 0x000000ff1000720b */ /* 0x000fe40003f1d000 */
[----:B------:R-:W-:Y:S02]  /*1120*/  SEL R6, RZ, 0x1, !P2 ;  /* 0x00000001ff067807 */ /* 0x000fe40005000000 */
[----:B------:R-:W-:Y:S02]  /*1130*/  PRMT R5, R5, 0x7604, R4 ;  /* 0x0000760405057816 */ /* 0x000fe40000000004 */
[----:B------:R-:W-:-:S02]  /*1140*/  IADD3 R4, P1, R2, UR13, RZ ;  /* 0x0000000d02047c10 */ /* 0x000fc4000ff3e0ff */
        /* <DEDUP_REMOVED lines=15> */
.L_x_2007:
        /* <DEDUP_REMOVED lines=12> */
.L_x_7856:


//--------------------- .text._ZN2at6native55_GLOBAL__N__de093ff9_22_ForeachBinaryOpList_cu_a911ec4325multi_tensor_apply_kernelINS1_18TensorListMetadataILi2EEENS1_11CopyFunctorIbN3c108BFloat16ELi2ELi1ELi1EEEJNS0_4CopyIbS7_EEEEEvT_T0_DpT1_ --------------------------
	.section	.text._ZN2at6native55_GLOBAL__N__de093ff9_22_ForeachBinaryOpList_cu_a911ec4325multi_tensor_apply_kernelINS1_18TensorListMetadataILi2EEENS1_11CopyFunctorIbN3c108BFloat16ELi2ELi1ELi1EEEJNS0_4CopyIbS7_EEEEEvT_T0_DpT1_,"ax",@progbits
	.align	128
.text._ZN2at6native55_GLOBAL__N__de093ff9_22_ForeachBinaryOpList_cu_a911ec4325multi_tensor_apply_kernelINS1_18TensorListMetadataILi2EEENS1_11CopyFunctorIbN3c108BFloat16ELi2ELi1ELi1EEEJNS0_4CopyIbS7_EEEEEvT_T0_DpT1_:
        .type           _ZN2at6native55_GLOBAL__N__de093ff9_22_ForeachBinaryOpList_cu_a911ec4325multi_tensor_apply_kernelINS1_18TensorListMetadataILi2EEENS1_11CopyFunctorIbN3c108BFloat16ELi2ELi1ELi1EEEJNS0_4CopyIbS7_EEEEEvT_T0_DpT1_,@function
        .size           _ZN2at6native55_GLOBAL__N__de093ff9_22_ForeachBinaryOpList_cu_a911ec4325multi_tensor_apply_kernelINS1_18TensorListMetadataILi2EEENS1_11CopyFunctorIbN3c108BFloat16ELi2ELi1ELi1EEEJNS0_4CopyIbS7_EEEEEvT_T0_DpT1_,(.L_x_7857 - _ZN2at6native55_GLOBAL__N__de093ff9_22_ForeachBinaryOpList_cu_a911ec4325multi_tensor_apply_kernelINS1_18TensorListMetadataILi2EEENS1_11CopyFunctorIbN3c108BFloat16ELi2ELi1ELi1EEEJNS0_4CopyIbS7_EEEEEvT_T0_DpT1_)
        .other          _ZN2at6native55_GLOBAL__N__de093ff9_22_ForeachBinaryOpList_cu_a911ec4325multi_tensor_apply_kernelINS1_18TensorListMetadataILi2EEENS1_11CopyFunctorIbN3c108BFloat16ELi2ELi1ELi1EEEJNS0_4CopyIbS7_EEEEEvT_T0_DpT1_,@"STO_CUDA_ENTRY STV_DEFAULT"
_ZN2at6native55_GLOBAL__N__de093ff9_22_ForeachBinaryOpList_cu_a911ec4325multi_tensor_apply_kernelINS1_18TensorListMetadataILi2EEENS1_11CopyFunctorIbN3c108BFloat16ELi2ELi1ELi1EEEJNS0_4CopyIbS7_EEEEEvT_T0_DpT1_:
        /* <DEDUP_REMOVED lines=12> */
[----:B0-----:R-:W-:-:S03]  /*00c0*/  IMAD.WIDE R12, R9, 0x20000, R12 ;  /* 0x00020000090c7825 */ /* 0x001fc600078e020c */
[----:B------:R-:W-:Y:S02]  /*00d0*/  LOP3.LUT R11, R12, 0x7, RZ, 0xc0, !PT ;  /* 0x000000070c0b7812 */ /* 0x000fe400078ec0ff */
[----:B-1----:R-:W-:-:S04]  /*00e0*/  IADD3 R0, P2, -R4, R6, RZ ;  /* 0x0000000604007210 */ /* 0x002fc80007f5e1ff */
[----:B------:R-:W-:Y:S02]  /*00f0*/  LOP3.LUT R11, R11, 0x3, R0, 0xf8, !PT ;  /* 0x000000030b0b7812 */ /* 0x000fe400078ef800 */
[----:B--2---:R-:W-:Y:S01]  /*0100*/  IADD3 R2, P1, R4, R2, RZ ;  /* 0x0000000204027210 */ /* 0x004fe20007f3e0ff */
[----:B------:R-:W-:-:S03]  /*0110*/  IMAD.X R4, R7, 0x1, ~R5, P2 ;  /* 0x0000000107047824 */ /* 0x000fc600010e0e05 */
[----:B------:R-:W-:Y:S01]  /*0120*/  LOP3.LUT P0, RZ, R11, 0x3, R2, 0xf8, !PT ;  /* 0x000000030bff7812 */ /* 0x000fe2000780f802 */
[----:B------:R-:W-:-:S03]  /*0130*/  IMAD.X R3, R5, 0x1, R3, P1 ;  /* 0x0000000105037824 */ /* 0x000fc600008e0603 */
[----:B------:R-:W-:-:S13]  /*0140*/  LOP3.LUT P0, RZ, RZ, RZ, RZ, 0xfc, P0 ;  /* 0x000000ffffff7212 */ /* 0x000fda000000fcff */
[----:B------:R-:W-:Y:S05]  /*0150*/  @!P0 BRA `(.L_x_2008) ;  /* 0x0000000400348947 */ /* 0x000fea0003800000 */
[----:B------:R-:W-:-:S04]  /*0160*/  ISETP.GE.U32.AND P0, PT, R0, 0x1, PT ;  /* 0x000000010000780c */ /* 0x000fc80003f06070 */
[----:B------:R-:W-:-:S13]  /*0170*/  ISETP.GE.AND.EX P0, PT, R4, RZ, PT, P0 ;  /* 0x000000ff0400720c */ /* 0x000fda0003f06300 */
[----:B------:R-:W-:Y:S05]  /*0180*/  @!P0 EXIT ;  /* 0x000000000000894d */ /* 0x000fea0003800000 */
[----:B------:R-:W0:Y:S01]  /*0190*/  S2R R5, SR_TID.X ;  /* 0x0000000000057919 */ /* 0x000e220000002100 */
[----:B------:R-:W1:Y:S01]  /*01a0*/  LDC R6, c[0x0][RZ] ;  /* 0x00000000ff067b82 */ /* 0x000e620000000800 */
[----:B------:R-:W-:Y:S02]  /*01b0*/  IMAD.MOV.U32 R20, RZ, RZ, RZ ;  /* 0x000000ffff147224 */ /* 0x000fe400078e00ff */
[----:B------:R-:W-:-:S07]  /*01c0*/  IMAD.MOV.U32 R23, RZ, RZ, RZ ;  /* 0x000000ffff177224 */ /* 0x000fce00078e00ff */
.L_x_2009:
[----:B0-----:R-:W-:Y:S01]  /*01d0*/  IADD3 R22, P1, R5, R20, RZ ;  /* 0x0000001405167210 */ /* 0x001fe20007f3e0ff */
[----:B-1----:R-:W-:-:S03]  /*01e0*/  IMAD R29, R6, 0x3, RZ ;  /* 0x00000003061d7824 */ /* 0x002fc600078e02ff */
[----:B------:R-:W-:Y:S01]  /*01f0*/  IADD3 R26, P3, R6, R22, RZ ;  /* 0x00000016061a7210 */ /* 0x000fe20007f7e0ff */
[----:B------:R-:W-:Y:S01]  /*0200*/  IMAD.X R25, RZ, RZ, R23, P1 ;  /* 0x000000ffff197224 */ /* 0x000fe200008e0617 */
[C---:B------:R-:W-:Y:S02]  /*0210*/  ISETP.GE.U32.AND P0, PT, R22.reuse, 0x10000, PT ;  /* 0x000100001600780c */ /* 0x040fe40003f06070 */
[----:B------:R-:W-:Y:S01]  /*0220*/  ISETP.LT.U32.AND P1, PT, R22, R0, PT ;  /* 0x000000001600720c */ /* 0x000fe20003f21070 */
[----:B------:R-:W-:Y:S01]  /*0230*/  IMAD.X R21, RZ, RZ, R25, P3 ;  /* 0x000000ffff157224 */ /* 0x000fe200018e0619 */
[----:B------:R-:W-:Y:S02]  /*0240*/  ISETP.GE.U32.AND.EX P0, PT, R25, RZ, PT, P0 ;  /* 0x000000ff1900720c */ /* 0x000fe40003f06100 */
[----:B------:R-:W-:Y:S02]  /*0250*/  LEA R24, P5, R6, R22, 0x1 ;  /* 0x0000001606187211 */ /* 0x000fe400078a08ff */
[----:B------:R-:W-:-:S02]  /*0260*/  ISETP.GE.U32.AND P2, PT, R26, 0x10000, PT ;  /* 0x000100001a00780c */ /* 0x000fc40003f46070 */
[----:B------:R-:W-:Y:S01]  /*0270*/  ISETP.LT.AND.EX P0, PT, R25, R4, !P0, P1 ;  /* 0x000000041900720c */ /* 0x000fe20004701310 */
[--C-:B------:R-:W-:Y:S01]  /*0280*/  IMAD.X R11, RZ, RZ, R25.reuse, P5 ;  /* 0x000000ffff0b7224 */ /* 0x100fe200028e0619 */
[----:B------:R-:W-:Y:S02]  /*0290*/  ISETP.LT.U32.AND P3, PT, R26, R0, PT ;  /* 0x000000001a00720c */ /* 0x000fe40003f61070 */
[----:B------:R-:W-:Y:S02]  /*02a0*/  ISETP.GE.U32.AND.EX P1, PT, R21, RZ, PT, P2 ;  /* 0x000000ff1500720c */ /* 0x000fe40003f26120 */
[----:B------:R-:W-:Y:S02]  /*02b0*/  IADD3 R29, P4, R29, R22, RZ ;  /* 0x000000161d1d7210 */ /* 0x000fe40007f9e0ff */
[C---:B------:R-:W-:Y:S02]  /*02c0*/  ISETP.GE.U32.AND P2, PT, R24.reuse, 0x10000, PT ;  /* 0x000100001800780c */ /* 0x040fe40003f46070 */
[----:B------:R-:W-:Y:S01]  /*02d0*/  ISETP.LT.AND.EX P1, PT, R21, R4, !P1, P3 ;  /* 0x000000041500720c */ /* 0x000fe20004f21330 */
[----:B------:R-:W-:Y:S01]  /*02e0*/  IMAD.X R27, RZ, RZ, R25, P4 ;  /* 0x000000ffff1b7224 */ /* 0x000fe200020e0619 */
[----:B------:R-:W-:-:S02]  /*02f0*/  ISETP.LT.U32.AND P3, PT, R24, R0, PT ;  /* 0x000000001800720c */ /* 0x000fc40003f61070 */
[----:B------:R-:W-:Y:S02]  /*0300*/  ISETP.GE.U32.AND.EX P6, PT, R11, RZ, PT, P2 ;  /* 0x000000ff0b00720c */ /* 0x000fe40003fc6120 */
[----:B------:R-:W-:Y:S02]  /*0310*/  ISETP.GE.U32.AND P2, PT, R29, 0x10000, PT ;  /* 0x000100001d00780c */ /* 0x000fe40003f46070 */
[----:B------:R-:W-:Y:S02]  /*0320*/  ISETP.LT.AND.EX P3, PT, R11, R4, !P6, P3 ;  /* 0x000000040b00720c */ /* 0x000fe40007761330 */
[----:B------:R-:W-:Y:S02]  /*0330*/  ISETP.LT.U32.AND P4, PT, R29, R0, PT ;  /* 0x000000001d00720c */ /* 0x000fe40003f81070 */
[----:B------:R-:W-:Y:S02]  /*0340*/  ISETP.GE.U32.AND.EX P2, PT, R27, RZ, PT, P2 ;  /* 0x000000ff1b00720c */ /* 0x000fe40003f46120 */
[----:B------:R-:W-:-:S02]  /*0350*/  @P0 LEA R14, P5, R22, R12, 0x1 ;  /* 0x0000000c160e0211 */ /* 0x000fc400078a08ff */
[----:B------:R-:W-:Y:S02]  /*0360*/  ISETP.LT.AND.EX P2, PT, R27, R4, !P2, P4 ;  /* 0x000000041b00720c */ /* 0x000fe40005741340 */
[----:B------:R-:W-:Y:S02]  /*0370*/  @P0 LEA.HI.X R15, R22, R13, R25, 0x1, P5 ;  /* 0x0000000d160f0211 */ /* 0x000fe400028f0c19 */
[----:B------:R-:W-:-:S03]  /*0380*/  @P1 LEA R16, P5, R26, R12, 0x1 ;  /* 0x0000000c1a101211 */ /* 0x000fc600078a08ff */
[----:B------:R0:W2:Y:S01]  /*0390*/  @P0 LDG.E.U16 R9, desc[UR4][R14.64] ;  /* 0x000000040e090981 */ /* 0x0000a2000c1e1500 */
[----:B------:R-:W-:-:S05]  /*03a0*/  @P1 LEA.HI.X R17, R26, R13, R21, 0x1, P5 ;  /* 0x0000000d1a111211 */ /* 0x000fca00028f0c15 */
[----:B------:R1:W3:Y:S01]  /*03b0*/  @P1 LDG.E.U16 R10, desc[UR4][R16.64] ;  /* 0x00000004100a1981 */ /* 0x0002e2000c1e1500 */
[----:B0-----:R-:W-:-:S04]  /*03c0*/  @P3 LEA R14, P4, R24, R12, 0x1 ;  /* 0x0000000c180e3211 */ /* 0x001fc800078808ff */
[----:B------:R-:W-:Y:S02]  /*03d0*/  @P3 LEA.HI.X R15, R24, R13, R11, 0x1, P4 ;  /* 0x0000000d180f3211 */ /* 0x000fe400020f0c0b */
[----:B------:R-:W-:-:S03]  /*03e0*/  @P2 LEA R18, P4, R29, R12, 0x1 ;  /* 0x0000000c1d122211 */ /* 0x000fc600078808ff */
[----:B------:R0:W4:Y:S01]  /*03f0*/  @P3 LDG.E.U16 R7, desc[UR4][R14.64] ;  /* 0x000000040e073981 */ /* 0x000122000c1e1500 */
[----:B------:R-:W-:-:S05]  /*0400*/  @P2 LEA.HI.X R19, R29, R13, R27, 0x1, P4 ;  /* 0x0000000d1d132211 */ /* 0x000fca00020f0c1b */
[----:B------:R-:W5:Y:S01]  /*0410*/  @P2 LDG.E.U16 R8, desc[UR4][R18.64] ;  /* 0x0000000412082981 */ /* 0x000f62000c1e1500 */
[-C--:B-1----:R-:W-:Y:S02]  /*0420*/  @P0 IADD3 R16, P4, R22, R2.reuse, RZ ;  /* 0x0000000216100210 */ /* 0x082fe40007f9e0ff */
[----:B0-----:R-:W-:-:S03]  /*0430*/  @P1 IADD3 R14, P6, R26, R2, RZ ;  /* 0x000000021a0e1210 */ /* 0x001fc60007fde0ff */
[--C-:B------:R-:W-:Y:S02]  /*0440*/  @P0 IMAD.X R17, R25, 0x1, R3.reuse, P4 ;  /* 0x0000000119110824 */ /* 0x100fe400020e0603 */
[----:B------:R-:W-:Y:S02]  /*0450*/  @P1 IMAD.X R15, R21, 0x1, R3, P6 ;  /* 0x00000001150f1824 */ /* 0x000fe400030e0603 */
[----:B------:R-:W-:Y:S02]  /*0460*/  IMAD.MOV.U32 R21, RZ, RZ, R23 ;  /* 0x000000ffff157224 */ /* 0x000fe400078e0017 */
[----:B------:R-:W-:-:S04]  /*0470*/  IMAD.WIDE.U32 R20, R6, 0x4, R20 ;  /* 0x0000000406147825 */ /* 0x000fc800078e0014 */
[----:B------:R-:W-:Y:S02]  /*0480*/  IMAD.MOV.U32 R23, RZ, RZ, R21 ;  /* 0x000000ffff177224 */ /* 0x000fe400078e0015 */
[----:B--2---:R-:W-:Y:S02]  /*0490*/  IMAD.U32 R28, R9, 0x10000, RZ ;  /* 0x00010000091c7824 */ /* 0x004fe400078e00ff */
[----:B---3--:R-:W-:-:S03]  /*04a0*/  IMAD.U32 R22, R10, 0x10000, RZ ;  /* 0x000100000a167824 */ /* 0x008fc600078e00ff */
[----:B------:R-:W-:Y:S02]  /*04b0*/  @P0 FSETP.NEU.FTZ.AND P5, PT, R28, RZ, PT ;  /* 0x000000ff1c00020b */ /* 0x000fe40003fbd000 */
[----:B------:R-:W-:Y:S02]  /*04c0*/  @P1 FSETP.NEU.FTZ.AND P4, PT, R22, RZ, PT ;  /* 0x000000ff1600120b */ /* 0x000fe40003f9d000 */
[----:B------:R-:W-:Y:S02]  /*04d0*/  @P0 SEL R22, RZ, 0x1, !P5 ;  /* 0x00000001ff160807 */ /* 0x000fe40006800000 */
[----:B------:R-:W-:Y:S01]  /*04e0*/  @P1 SEL R26, RZ, 0x1, !P4 ;  /* 0x00000001ff1a1807 */ /* 0x000fe20006000000 */
[----:B----4-:R-:W-:Y:S02]  /*04f0*/  IMAD.U32 R28, R7, 0x10000, RZ ;  /* 0x00010000071c7824 */ /* 0x010fe400078e00ff */
[----:B------:R2:W-:Y:S01]  /*0500*/  @P0 STG.E.U8 desc[UR4][R16.64], R22 ;  /* 0x0000001610000986 */ /* 0x0005e2000c101104 */
[----:B-----5:R-:W-:Y:S01]  /*0510*/  IMAD.U32 R18, R8, 0x10000, RZ ;  /* 0x0001000008127824 */ /* 0x020fe200078e00ff */
[----:B------:R-:W-:-:S02]  /*0520*/  @P3 IADD3 R24, P0, R24, R2, RZ ;  /* 0x0000000218183210 */ /* 0x000fc40007f1e0ff */
[----:B------:R-:W-:Y:S02]  /*0530*/  @P3 FSETP.NEU.FTZ.AND P5, PT, R28, RZ, PT ;  /* 0x000000ff1c00320b */ /* 0x000fe40003fbd000 */
[----:B------:R-:W-:Y:S02]  /*0540*/  @P2 FSETP.NEU.FTZ.AND P6, PT, R18, RZ, PT ;  /* 0x000000ff1200220b */ /* 0x000fe40003fdd000 */
[----:B------:R-:W-:Y:S01]  /*0550*/  @P2 IADD3 R18, P4, R29, R2, RZ ;  /* 0x000000021d122210 */ /* 0x000fe20007f9e0ff */
[----:B------:R-:W-:Y:S01]  /*0560*/  @P3 IMAD.X R25, R11, 0x1, R3, P0 ;  /* 0x000000010b193824 */ /* 0x000fe200000e0603 */
[----:B------:R-:W-:-:S03]  /*0570*/  @P3 SEL R11, RZ, 0x1, !P5 ;  /* 0x00000001ff0b3807 */ /* 0x000fc60006800000 */
[----:B------:R-:W-:Y:S01]  /*0580*/  @P2 IMAD.X R19, R27, 0x1, R3, P4 ;  /* 0x000000011b132824 */ /* 0x000fe200020e0603 */
[----:B------:R-:W-:Y:S01]  /*0590*/  @P2 SEL R27, RZ, 0x1, !P6 ;  /* 0x00000001ff1b2807 */ /* 0x000fe20007000000 */
[----:B------:R2:W-:Y:S01]  /*05a0*/  @P1 STG.E.U8 desc[UR4][R14.64], R26 ;  /* 0x0000001a0e001986 */ /* 0x0005e2000c101104 */
[----:B------:R-:W-:-:S03]  /*05b0*/  ISETP.GE.U32.AND P0, PT, R20, 0x10000, PT ;  /* 0x000100001400780c */ /* 0x000fc60003f06070 */
[----:B------:R2:W-:Y:S01]  /*05c0*/  @P3 STG.E.U8 desc[UR4][R24.64], R11 ;  /* 0x0000000b18003986 */ /* 0x0005e2000c101104 */
[----:B------:R-:W-:-:S03]  /*05d0*/  ISETP.LT.U32.AND P1, PT, R20, R0, PT ;  /* 0x000000001400720c */ /* 0x000fc60003f21070 */
[----:B------:R2:W-:Y:S01]  /*05e0*/  @P2 STG.E.U8 desc[UR4][R18.64], R27 ;  /* 0x0000001b12002986 */ /* 0x0005e2000c101104 */
[C---:B------:R-:W-:Y:S02]  /*05f0*/  ISETP.GE.U32.AND.EX P0, PT, R21.reuse, RZ, PT, P0 ;  /* 0x000000ff1500720c */ /* 0x040fe40003f06100 */
[----:B------:R-:W-:-:S13]  /*0600*/  ISETP.LT.AND.EX P1, PT, R21, R4, PT, P1 ;  /* 0x000000041500720c */ /* 0x000fda0003f21310 */
[----:B--2---:R-:W-:Y:S05]  /*0610*/  @!P0 BRA P1, `(.L_x_2009) ;  /* 0xfffffff800ec8947 */ /* 0x004fea000083ffff */
[----:B------:R-:W-:Y:S05]  /*0620*/  EXIT ;  /* 0x000000000000794d */ /* 0x000fea0003800000 */
.L_x_2008:
        /* <DEDUP_REMOVED lines=8> */
.L_x_2010:
[----:B------:R-:W-:-:S04]  /*06b0*/  LEA R6, P0, R11, R12, 0x3 ;  /* 0x0000000c0b067211 */ /* 0x000fc800078018ff */
[----:B------:R-:W-:-:S06]  /*06c0*/  LEA.HI.X R7, R11, R13, R14, 0x3, P0 ;  /* 0x0000000d0b077211 */ /* 0x000fcc00000f1c0e */
[----:B------:R-:W2:Y:S02]  /*06d0*/  LDG.E.64 R6, desc[UR4][R6.64] ;  /* 0x0000000406067981 */ /* 0x000ea4000c1e1b00 */
[C---:B--2---:R-:W-:Y:S01]  /*06e0*/  PRMT R5, R6.reuse, 0x7632, R5 ;  /* 0x0000763206057816 */ /* 0x044fe20000000005 */
[----:B------:R-:W-:Y:S02]  /*06f0*/  IMAD.U32 R8, R6, 0x10000, RZ ;  /* 0x0001000006087824 */ /* 0x000fe400078e00ff */
[----:B------:R-:W-:Y:S02]  /*0700*/  IMAD.U32 R10, R7, 0x10000, RZ ;  /* 0x00010000070a7824 */ /* 0x000fe400078e00ff */
[----:B------:R-:W-:Y:S01]  /*0710*/  IMAD.U32 R9, R5, 0x10000, RZ ;  /* 0x0001000005097824 */ /* 0x000fe200078e00ff */
[----:B------:R-:W-:Y:S02]  /*0720*/  PRMT R5, R7, 0x7632, R5 ;  /* 0x0000763207057816 */ /* 0x000fe40000000005 */
[----:B------:R-:W-:-:S02]  /*0730*/  FSETP.NEU.FTZ.AND P0, PT, R8, RZ, PT ;  /* 0x000000ff0800720b */ /* 0x000fc40003f1d000 */
[----:B------:R-:W-:Y:S01]  /*0740*/  FSETP.NEU.FTZ.AND P1, PT, R9, RZ, PT ;  /* 0x000000ff0900720b */ /* 0x000fe20003f3d000 */
[----:B------:R-:W-:Y:S01]  /*0750*/  IMAD.U32 R8, R5, 0x10000, RZ ;  /* 0x0001000005087824 */ /* 0x000fe200078e00ff */
[----:B------:R-:W-:Y:S02]  /*0760*/  FSETP.NEU.FTZ.AND P2, PT, R10, RZ, PT ;  /* 0x000000ff0a00720b */ /* 0x000fe40003f5d000 */
[----:B------:R-:W-:Y:S02]  /*0770*/  SEL R5, RZ, 0x1, !P0 ;  /* 0x00000001ff057807 */ /* 0x000fe40004000000 */
[----:B------:R-:W-:Y:S02]  /*0780*/  SEL R6, RZ, 0x1, !P1 ;  /* 0x00000001ff067807 */ /* 0x000fe40004800000 */
[----:B------:R-:W-:Y:S02]  /*0790*/  FSETP.NEU.FTZ.AND P0, PT, R8, RZ, PT ;  /* 0x000000ff0800720b */ /* 0x000fe40003f1d000 */
[----:B------:R-:W-:-:S02]  /*07a0*/  SEL R7, RZ, 0x1, !P2 ;  /* 0x00000001ff077807 */ /* 0x000fc40005000000 */
[----:B------:R-:W-:Y:S02]  /*07b0*/  PRMT R8, R6, 0x7604, R5 ;  /* 0x0000760406087816 */ /* 0x000fe40000000005 */
[----:B------:R-:W-:Y:S02]  /*07c0*/  LEA R6, P1, R11, R2, 0x2 ;  /* 0x000000020b067211 */ /* 0x000fe400078210ff */
[----:B------:R-:W-:Y:S02]  /*07d0*/  PRMT R8, R7, 0x7054, R8 ;  /* 0x0000705407087816 */ /* 0x000fe40000000008 */
[----:B------:R-:W-:Y:S02]  /*07e0*/  SEL R5, RZ, 0x1, !P0 ;  /* 0x00000001ff057807 */ /* 0x000fe40004000000 */
[C---:B------:R-:W-:Y:S02]  /*07f0*/  LEA.HI.X R7, R11.reuse, R3, R14, 0x2, P1 ;  /* 0x000000030b077211 */ /* 0x040fe400008f140e */
[----:B------:R-:W-:-:S02]  /*0800*/  IADD3 R11, P0, R11, UR6, RZ ;  /* 0x000000060b0b7c10 */ /* 0x000fc4000ff1e0ff */
[----:B------:R-:W-:Y:S02]  /*0810*/  PRMT R5, R5, 0x654, R8 ;  /* 0x0000065405057816 */ /* 0x000fe40000000008 */
[C---:B------:R-:W-:Y:S01]  /*0820*/  ISETP.LT.U32.AND P1, PT, R11.reuse, 0x4000, PT ;  /* 0x000040000b00780c */ /* 0x040fe20003f21070 */
[----:B------:R-:W-:Y:S02]  /*0830*/  IMAD.SHL.U32 R9, R11, 0x4, RZ ;  /* 0x000000040b097824 */ /* 0x000fe400078e00ff */
[----:B------:R-:W-:Y:S01]  /*0840*/  IMAD.X R14, RZ, RZ, R14, P0 ;  /* 0x000000ffff0e7224 */ /* 0x000fe200000e060e */
[----:B------:R0:W-:Y:S02]  /*0850*/  STG.E desc[UR4][R6.64], R5 ;  /* 0x0000000506007986 */ /* 0x0001e4000c101904 */
[----:B------:R-:W-:Y:S02]  /*0860*/  ISETP.GE.U32.AND P0, PT, R9, R0, PT ;  /* 0x000000000900720c */ /* 0x000fe40003f06070 */
[----:B------:R-:W-:-:S02]  /*0870*/  SHF.L.U64.HI R9, R11, 0x2, R14 ;  /* 0x000000020b097819 */ /* 0x000fc4000001020e */
[----:B------:R-:W-:Y:S02]  /*0880*/  ISETP.LT.U32.AND.EX P1, PT, R14, RZ, PT, P1 ;  /* 0x000000ff0e00720c */ /* 0x000fe40003f21110 */
[----:B------:R-:W-:-:S13]  /*0890*/  ISETP.GE.AND.EX P0, PT, R9, R4, PT, P0 ;  /* 0x000000040900720c */ /* 0x000fda0003f06300 */
[----:B0-----:R-:W-:Y:S05]  /*08a0*/  @!P0 BRA P1, `(.L_x_2010) ;  /* 0xfffffffc00808947 */ /* 0x001fea000083ffff */
[----:B------:R-:W-:Y:S05]  /*08b0*/  EXIT ;  /* 0x000000000000794d */ /* 0x000fea0003800000 */
.L_x_2011:
        /* <DEDUP_REMOVED lines=12> */
.L_x_7857:


//--------------------- .text._ZN2at6native55_GLOBAL__N__de093ff9_22_ForeachBinaryOpList_cu_a911ec4325multi_tensor_apply_kernelINS1_18TensorListMetadataILi2EEENS1_11CopyFunctorIbN3c104HalfELi2ELi1ELi1EEEJNS0_4CopyIbS7_EEEEEvT_T0_DpT1_ --------------------------
	.section	.text._ZN2at6native55_GLOBAL__N__de093ff9_22_ForeachBinaryOpList_cu_a911ec4325multi_tensor_apply_kernelINS1_18TensorListMetadataILi2EEENS1_11CopyFunctorIbN3c104HalfELi2ELi1ELi1EEEJNS0_4CopyIbS7_EEEEEvT_T0_DpT1_,"ax",@progbits
	.align	128
.text._ZN2at6native55_GLOBAL__N__de093ff9_22_ForeachBinaryOpList_cu_a911ec4325multi_tensor_apply_kernelINS1_18TensorListMetadataILi2EEENS1_11CopyFunctorIbN3c104HalfELi2ELi1ELi1EEEJNS0_4CopyIbS7_EEEEEvT_T0_DpT1_:
        .type           _ZN2at6native55_GLOBAL__N__de093ff9_22_ForeachBinaryOpList_cu_a911ec4325multi_tensor_apply_kernelINS1_18TensorListMetadataILi2EEENS1_11CopyFunctorIbN3c104HalfELi2ELi1ELi1EEEJNS0_4CopyIbS7_EEEEEvT_T0_DpT1_,@function
        .size           _ZN2at6native55_GLOBAL__N__de093ff9_22_ForeachBinaryOpList_cu_a911ec4325multi_tensor_apply_kernelINS1_18TensorListMetadataILi2EEENS1_11CopyFunctorIbN3c104HalfELi2ELi1ELi1EEEJNS0_4CopyIbS7_EEEEEvT_T0_DpT1_,(.L_x_7858 - _ZN2at6native55_GLOBAL__N__de093ff9_22_ForeachBinaryOpList_cu_a911ec4325multi_tensor_apply_kernelINS1_18TensorListMetadataILi2EEENS1_11CopyFunctorIbN3c104HalfELi2ELi1ELi1EEEJNS0_4CopyIbS7_EEEEEvT_T0_DpT1_)
        .other          _ZN2at6native55_GLOBAL__N__de093ff9_22_ForeachBinaryOpList_cu_a911ec4325multi_tensor_apply_kernelINS1_18TensorListMetadataILi2EEENS1_11CopyFunctorIbN3c104HalfELi2ELi1ELi1EEEJNS0_4CopyIbS7_EEEEEvT_T0_DpT1_,@"STO_CUDA_ENTRY STV_DEFAULT"
_ZN2at6native55_GLOBAL__N__de093ff9_22_ForeachBinaryOpList_cu_a911ec4325multi_tensor_apply_kernelINS1_18TensorListMetadataILi2EEENS1_11CopyFunctorIbN3c104HalfELi2ELi1ELi1EEEJNS0_4CopyIbS7_EEEEEvT_T0_DpT1_:
        /* <DEDUP_REMOVED lines=29> */
.L_x_2013:
[----:B0-----:R-:W-:Y:S01]  /*01d0*/  IADD3 R25, P1, R5, R20, RZ ;  /* 0x0000001405197210 */ /* 0x001fe20007f3e0ff */
[----:B-1----:R-:W-:-:S03]  /*01e0*/  IMAD R14, R6, 0x3, RZ ;  /* 0x00000003060e7824 */ /* 0x002fc600078e02ff */
[-C--:B------:R-:W-:Y:S01]  /*01f0*/  IADD3 R26, P3, R6, R25.reuse, RZ ;  /* 0x00000019061a7210 */ /* 0x080fe20007f7e0ff */
        /* <DEDUP_REMOVED lines=10> */
[C---:B------:R-:W-:Y:S02]  /*02a0*/  ISETP.GE.U32.AND.EX P1, PT, R21.reuse, RZ, PT, P2 ;  /* 0x000000ff1500720c */ /* 0x040fe40003f26120 */
        /* <DEDUP_REMOVED lines=23> */
[----:B-1----:R-:W-:Y:S01]  /*0420*/  @P0 IADD3 R16, P6, R25, R2, RZ ;  /* 0x0000000219100210 */ /* 0x002fe20007fde0ff */
[----:B--2---:R-:W-:Y:S02]  /*0430*/  HADD2.F32 R28, -RZ, R9.H0_H0 ;  /* 0x20000009ff1c7230 */ /* 0x004fe40000004100 */
[----:B---3--:R-:W-:-:S03]  /*0440*/  HADD2.F32 R17, -RZ, R10.H0_H0 ;  /* 0x2000000aff117230 */ /* 0x008fc60000004100 */
[----:B------:R-:W-:Y:S02]  /*0450*/  @P0 FSETP.NEU.FTZ.AND P5, PT, R28, RZ, PT ;  /* 0x000000ff1c00020b */ /* 0x000fe40003fbd000 */
[----:B------:R-:W-:Y:S01]  /*0460*/  @P1 FSETP.NEU.FTZ.AND P4, PT, R17, RZ, PT ;  /* 0x000000ff1100120b */ /* 0x000fe20003f9d000 */
[--C-:B------:R-:W-:Y:S01]  /*0470*/  @P0 IMAD.X R17, R22, 0x1, R3.reuse, P6 ;  /* 0x0000000116110824 */ /* 0x100fe200030e0603 */
[----:B------:R-:W-:Y:S02]  /*0480*/  @P0 SEL R22, RZ, 0x1, !P5 ;  /* 0x00000001ff160807 */ /* 0x000fe40006800000 */
[----:B0-----:R-:W-:Y:S01]  /*0490*/  @P1 IADD3 R14, P6, R26, R2, RZ ;  /* 0x000000021a0e1210 */ /* 0x001fe20007fde0ff */
[----:B----4-:R-:W-:Y:S02]  /*04a0*/  HADD2.F32 R25, -RZ, R7.H0_H0 ;  /* 0x20000007ff197230 */ /* 0x010fe40000004100 */
[----:B------:R2:W-:Y:S02]  /*04b0*/  @P0 STG.E.U8 desc[UR4][R16.64], R22 ;  /* 0x0000001610000986 */ /* 0x0005e4000c101104 */
[----:B------:R-:W-:-:S02]  /*04c0*/  @P1 IMAD.X R15, R21, 0x1, R3, P6 ;  /* 0x00000001150f1824 */ /* 0x000fc400030e0603 */
[----:B-----5:R-:W-:Y:S01]  /*04d0*/  HADD2.F32 R18, -RZ, R8.H0_H0 ;  /* 0x20000008ff127230 */ /* 0x020fe20000004100 */
[-C--:B------:R-:W-:Y:S02]  /*04e0*/  @P3 IADD3 R24, P0, R24, R2.reuse, RZ ;  /* 0x0000000218183210 */ /* 0x080fe40007f1e0ff */
[----:B------:R-:W-:Y:S02]  /*04f0*/  @P1 SEL R26, RZ, 0x1, !P4 ;  /* 0x00000001ff1a1807 */ /* 0x000fe40006000000 */
[----:B------:R-:W-:Y:S02]  /*0500*/  @P2 FSETP.NEU.FTZ.AND P6, PT, R18, RZ, PT ;  /* 0x000000ff1200220b */ /* 0x000fe40003fdd000 */
[----:B------:R-:W-:Y:S02]  /*0510*/  @P2 IADD3 R18, P4, R29, R2, RZ ;  /* 0x000000021d122210 */ /* 0x000fe40007f9e0ff */
[----:B------:R-:W-:Y:S01]  /*0520*/  @P3 FSETP.NEU.FTZ.AND P5, PT, R25, RZ, PT ;  /* 0x000000ff1900320b */ /* 0x000fe20003fbd000 */
[----:B------:R-:W-:-:S02]  /*0530*/  IMAD.MOV.U32 R21, RZ, RZ, R23 ;  /* 0x000000ffff157224 */ /* 0x000fc400078e0017 */
[--C-:B------:R-:W-:Y:S01]  /*0540*/  @P3 IMAD.X R25, R11, 0x1, R3.reuse, P0 ;  /* 0x000000010b193824 */ /* 0x100fe200000e0603 */
[----:B------:R-:W-:Y:S01]  /*0550*/  @P3 SEL R11, RZ, 0x1, !P5 ;  /* 0x00000001ff0b3807 */ /* 0x000fe20006800000 */
[----:B------:R-:W-:Y:S01]  /*0560*/  @P2 IMAD.X R19, R27, 0x1, R3, P4 ;  /* 0x000000011b132824 */ /* 0x000fe200020e0603 */
[----:B------:R-:W-:Y:S01]  /*0570*/  @P2 SEL R27, RZ, 0x1, !P6 ;  /* 0x00000001ff1b2807 */ /* 0x000fe20007000000 */
[----:B------:R-:W-:Y:S01]  /*0580*/  IMAD.WIDE.U32 R20, R6, 0x4, R20 ;  /* 0x0000000406147825 */ /* 0x000fe200078e0014 */
[----:B------:R2:W-:Y:S04]  /*0590*/  @P1 STG.E.U8 desc[UR4][R14.64], R26 ;  /* 0x0000001a0e001986 */ /* 0x0005e8000c101104 */
[----:B------:R2:W-:Y:S01]  /*05a0*/  @P3 STG.E.U8 desc[UR4][R24.64], R11 ;  /* 0x0000000b18003986 */ /* 0x0005e2000c101104 */
[----:B------:R-:W-:-:S02]  /*05b0*/  ISETP.GE.U32.AND P0, PT, R20, 0x10000, PT ;  /* 0x000100001400780c */ /* 0x000fc40003f06070 */
[----:B------:R-:W-:Y:S01]  /*05c0*/  ISETP.LT.U32.AND P1, PT, R20, R0, PT ;  /* 0x000000001400720c */ /* 0x000fe20003f21070 */
[----:B------:R2:W-:Y:S01]  /*05d0*/  @P2 STG.E.U8 desc[UR4][R18.64], R27 ;  /* 0x0000001b12002986 */ /* 0x0005e2000c101104 */
[C---:B------:R-:W-:Y:S02]  /*05e0*/  ISETP.GE.U32.AND.EX P0, PT, R21.reuse, RZ, PT, P0 ;  /* 0x000000ff1500720c */ /* 0x040fe40003f06100 */
[----:B------:R-:W-:Y:S01]  /*05f0*/  ISETP.LT.AND.EX P1, PT, R21, R4, PT, P1 ;  /* 0x000000041500720c */ /* 0x000fe20003f21310 */
[----:B------:R-:W-:-:S12]  /*0600*/  IMAD.MOV.U32 R23, RZ, RZ, R21 ;  /* 0x000000ffff177224 */ /* 0x000fd800078e0015 */
[----:B--2---:R-:W-:Y:S05]  /*0610*/  @!P0 BRA P1, `(.L_x_2013) ;  /* 0xfffffff800ec8947 */ /* 0x004fea000083ffff */
[----:B------:R-:W-:Y:S05]  /*0620*/  EXIT ;  /* 0x000000000000794d */ /* 0x000fea0003800000 */
.L_x_2012:
        /* <DEDUP_REMOVED lines=8> */
.L_x_2014:
[----:B------:R-:W-:-:S04]  /*06b0*/  LEA R6, P0, R11, R12, 0x3 ;  /* 0x0000000c0b067211 */ /* 0x000fc800078018ff */
[----:B------:R-:W-:-:S06]  /*06c0*/  LEA.HI.X R7, R11, R13, R14, 0x3, P0 ;  /* 0x0000000d0b077211 */ /* 0x000fcc00000f1c0e */
[----:B------:R-:W2:Y:S02]  /*06d0*/  LDG.E.64 R6, desc[UR4][R6.64] ;  /* 0x0000000406067981 */ /* 0x000ea4000c1e1b00 */
[--C-:B--2---:R-:W-:Y:S02]  /*06e0*/  HADD2.F32 R5, -RZ, R6.reuse.H0_H0 ;  /* 0x20000006ff057230 */ /* 0x104fe40000004100 */
[----:B------:R-:W-:Y:S02]  /*06f0*/  HADD2.F32 R8, -RZ, R6.H1_H1 ;  /* 0x30000006ff087230 */ /* 0x000fe40000004100 */
[--C-:B------:R-:W-:Y:S01]  /*0700*/  HADD2.F32 R9, -RZ, R7.reuse.H0_H0 ;  /* 0x20000007ff097230 */ /* 0x100fe20000004100 */
[----:B------:R-:W-:Y:S01]  /*0710*/  FSETP.NEU.FTZ.AND P0, PT, R5, RZ, PT ;  /* 0x000000ff0500720b */ /* 0x000fe20003f1d000 */
[----:B------:R-:W-:Y:S01]  /*0720*/  HADD2.F32 R10, -RZ, R7.H1_H1 ;  /* 0x30000007ff0a7230 */ /* 0x000fe20000004100 */
[----:B------:R-:W-:Y:S02]  /*0730*/  FSETP.NEU.FTZ.AND P1, PT, R8, RZ, PT ;  /* 0x000000ff0800720b */ /* 0x000fe40003f3d000 */
[----:B------:R-:W-:-:S02]  /*0740*/  FSETP.NEU.FTZ.AND P2, PT, R9, RZ, PT ;  /* 0x000000ff0900720b */ /* 0x000fc40003f5d000 */
[----:B------:R-:W-:Y:S02]  /*0750*/  SEL R5, RZ, 0x1, !P0 ;  /* 0x00000001ff057807 */ /* 0x000fe40004000000 */
[----:B------:R-:W-:Y:S02]  /*0760*/  SEL R8, RZ, 0x1, !P1 ;  /* 0x00000001ff087807 */ /* 0x000fe40004800000 */
[----:B------:R-:W-:Y:S02]  /*0770*/  SEL R7, RZ, 0x1, !P2 ;  /* 0x00000001ff077807 */ /* 0x000fe40005000000 */
[----:B------:R-:W-:Y:S02]  /*0780*/  PRMT R8, R8, 0x7604, R5 ;  /* 0x0000760408087816 */ /* 0x000fe40000000005 */
[----:B------:R-:W-:Y:S02]  /*0790*/  FSETP.NEU.FTZ.AND P0, PT, R10, RZ, PT ;  /* 0x000000ff0a00720b */ /* 0x000fe40003f1d000 */
[----:B------:R-:W-:-:S02]  /*07a0*/  LEA R6, P1, R11, R2, 0x2 ;  /* 0x000000020b067211 */ /* 0x000fc400078210ff */
[----:B------:R-:W-:Y:S02]  /*07b0*/  PRMT R8, R7, 0x7054, R8 ;  /* 0x0000705407087816 */ /* 0x000fe40000000008 */
[----:B------:R-:W-:Y:S02]  /*07c0*/  SEL R5, RZ, 0x1, !P0 ;  /* 0x00000001ff057807 */ /* 0x000fe40004000000 */
[C---:B------:R-:W-:Y:S02]  /*07d0*/  LEA.HI.X R7, R11.reuse, R3, R14, 0x2, P1 ;  /* 0x000000030b077211 */ /* 0x040fe400008f140e */
[----:B------:R-:W-:Y:S02]  /*07e0*/  IADD3 R11, P0, R11, UR6, RZ ;  /* 0x000000060b0b7c10 */ /* 0x000fe4000ff1e0ff */
[----:B------:R-:W-:Y:S02]  /*07f0*/  PRMT R5, R5, 0x654, R8 ;  /* 0x0000065405057816 */ /* 0x000fe40000000008 */
[C---:B------:R-:W-:Y:S01]  /*0800*/  ISETP.LT.U32.AND P1, PT, R11.reuse, 0x4000, PT ;  /* 0x000040000b00780c */ /* 0x040fe20003f21070 */
[----:B------:R-:W-:-:S02]  /*0810*/  IMAD.SHL.U32 R9, R11, 0x4, RZ ;  /* 0x000000040b097824 */ /* 0x000fc400078e00ff */
[----:B------:R-:W-:Y:S01]  /*0820*/  IMAD.X R14, RZ, RZ, R14, P0 ;  /* 0x000000ffff0e7224 */ /* 0x000fe200000e060e */
[----:B------:R0:W-:Y:S02]  /*0830*/  STG.E desc[UR4][R6.64], R5 ;  /* 0x0000000506007986 */ /* 0x0001e4000c101904 */
[----:B------:R-:W-:Y:S02]  /*0840*/  ISETP.GE.U32.AND P0, PT, R9, R0, PT ;  /* 0x000000000900720c */ /* 0x000fe40003f06070 */
[----:B------:R-:W-:Y:S02]  /*0850*/  SHF.L.U64.HI R9, R11, 0x2, R14 ;  /* 0x000000020b097819 */ /* 0x000fe4000001020e */
[----:B------:R-:W-:Y:S02]  /*0860*/  ISETP.LT.U32.AND.EX P1, PT, R14, RZ, PT, P1 ;  /* 0x000000ff0e00720c */ /* 0x000fe40003f21110 */
[----:B------:R-:W-:-:S13]  /*0870*/  ISETP.GE.AND.EX P0, PT, R9, R4, PT, P0 ;  /* 0x000000040900720c */ /* 0x000fda0003f06300 */
[----:B0-----:R-:W-:Y:S05]  /*0880*/  @!P0 BRA P1, `(.L_x_2014) ;  /* 0xfffffffc00888947 */ /* 0x001fea000083ffff */
[----:B------:R-:W-:Y:S05]  /*0890*/  EXIT ;  /* 0x000000000000794d */ /* 0x000fea0003800000 */
.L_x_2015:
        /* <DEDUP_REMOVED lines=14> */
.L_x_7858:


//--------------------- .text._ZN2at6native55_GLOBAL__N__de093ff9_22_ForeachBinaryOpList_cu_a911ec4325multi_tensor_apply_kernelINS1_18TensorListMetadataILi2EEENS1_11CopyFunctorIbN3c107complexIfEELi2ELi1ELi1EEEJNS0_4CopyIbS8_EEEEEvT_T0_DpT1_ --------------------------
	.section	.text._ZN2at6native55_GLOBAL__N__de093ff9_22_ForeachBinaryOpList_cu_a911ec4325multi_tensor_apply_kernelINS1_18TensorListMetadataILi2EEENS1_11CopyFunctorIbN3c107complexIfEELi2ELi1ELi1EEEJNS0_4CopyIbS8_EEEEEvT_T0_DpT1_,"ax",@progbits
	.align	128
.text._ZN2at6native55_GLOBAL__N__de093ff9_22_ForeachBinaryOpList_cu_a911ec4325multi_tensor_apply_kernelINS1_18TensorListMetadataILi2EEENS1_11CopyFunctorIbN3c107complexIfEELi2ELi1ELi1EEEJNS0_4CopyIbS8_EEEEEvT_T0_DpT1_:
        .type           _ZN2at6native55_GLOBAL__N__de093ff9_22_ForeachBinaryOpList_cu_a911ec4325multi_tensor_apply_kernelINS1_18TensorListMetadataILi2EEENS1_11CopyFunctorIbN3c107complexIfEELi2ELi1ELi1EEEJNS0_4CopyIbS8_EEEEEvT_T0_DpT1_,@function
        .size           _ZN2at6native55_GLOBAL__N__de093ff9_22_ForeachBinaryOpList_cu_a911ec4325multi_tensor_apply_kernelINS1_18TensorListMetadataILi2EEENS1_11CopyFunctorIbN3c107complexIfEELi2ELi1ELi1EEEJNS0_4CopyIbS8_EEEEEvT_T0_DpT1_,(.L_x_7859 - _ZN2at6native55_GLOBAL__N__de093ff9_22_ForeachBinaryOpList_cu_a911ec4325multi_tensor_apply_kernelINS1_18TensorListMetadataILi2EEENS1_11CopyFunctorIbN3c107complexIfEELi2ELi1ELi1EEEJNS0_4CopyIbS8_EEEEEvT_T0_DpT1_)
        .other          _ZN2at6native55_GLOBAL__N__de093ff9_22_ForeachBinaryOpList_cu_a911ec4325multi_tensor_apply_kernelINS1_18TensorListMetadataILi2EEENS1_11CopyFunctorIbN3c107complexIfEELi2ELi1ELi1EEEJNS0_4CopyIbS8_EEEEEvT_T0_DpT1_,@"STO_CUDA_ENTRY STV_DEFAULT"
_ZN2at6native55_GLOBAL__N__de093ff9_22_ForeachBinaryOpList_cu_a911ec4325multi_tensor_apply_kernelINS1_18TensorListMetadataILi2EEENS1_11CopyFunctorIbN3c107complexIfEELi2ELi1ELi1EEEJNS0_4CopyIbS8_EEEEEvT_T0_DpT1_:
        /* <DEDUP_REMOVED lines=27> */
[----:B------:R-:W-:Y:S01]  /*01b0*/  IMAD.MOV.U32 R20, RZ, RZ, RZ ;  /* 0x000000ffff147224 */ /* 0x000fe200078e00ff */
[----:B------:R-:W-:Y:S01]  /*01c0*/  CS2R R8, SRZ ;  /* 0x0000000000087805 */ /* 0x000fe2000001ff00 */
[----:B------:R-:W-:Y:S02]  /*01d0*/  IMAD.MOV.U32 R23, RZ, RZ, RZ ;  /* 0x000000ffff177224 */ /* 0x000fe400078e00ff */
[----:B------:R-:W-:Y:S02]  /*01e0*/  IMAD.MOV.U32 R10, RZ, RZ, RZ ;  /* 0x000000ffff0a7224 */ /* 0x000fe400078e00ff */
[----:B------:R-:W-:-:S07]  /*01f0*/  IMAD.MOV.U32 R7, RZ, RZ, RZ ;  /* 0x000000ffff077224 */ /* 0x000fce00078e00ff */
.L_x_2017:
        /* <DEDUP_REMOVED lines=28> */
[----:B------:R0:W2:Y:S01]  /*03c0*/  @P0 LDG.E R8, desc[UR4][R14.64] ;  /* 0x000000040e080981 */ /* 0x0000a2000c1e1900 */
[----:B------:R-:W-:-:S05]  /*03d0*/  @P1 LEA.HI.X R17, R24, R13, R22, 0x3, P5 ;  /* 0x0000000d18111211 */ /* 0x000fca00028f1c16 */
[----:B------:R1:W3:Y:S01]  /*03e0*/  @P1 LDG.E R7, desc[UR4][R16.64] ;  /* 0x0000000410071981 */ /* 0x0002e2000c1e1900 */
[----:B0-----:R-:W-:-:S04]  /*03f0*/  @P3 LEA R14, P4, R25, R12, 0x3 ;  /* 0x0000000c190e3211 */ /* 0x001fc800078818ff */
[----:B------:R-:W-:Y:S02]  /*0400*/  @P3 LEA.HI.X R15, R25, R13, R11, 0x3, P4 ;  /* 0x0000000d190f3211 */ /* 0x000fe400020f1c0b */
[----:B------:R-:W-:-:S03]  /*0410*/  @P2 LEA R18, P4, R29, R12, 0x3 ;  /* 0x0000000c1d122211 */ /* 0x000fc600078818ff */
[----:B------:R0:W4:Y:S01]  /*0420*/  @P3 LDG.E R10, desc[UR4][R14.64] ;  /* 0x000000040e0a3981 */ /* 0x000122000c1e1900 */
[----:B------:R-:W-:-:S05]  /*0430*/  @P2 LEA.HI.X R19, R29, R13, R27, 0x3, P4 ;  /* 0x0000000d1d132211 */ /* 0x000fca00020f1c1b */
[----:B------:R5:W4:Y:S01]  /*0440*/  @P2 LDG.E R9, desc[UR4][R18.64] ;  /* 0x0000000412092981 */ /* 0x000b22000c1e1900 */
[----:B-1----:R-:W-:-:S05]  /*0450*/  @P0 IADD3 R16, P5, R26, R2, RZ ;  /* 0x000000021a100210 */ /* 0x002fca0007fbe0ff */
[----:B------:R-:W-:Y:S01]  /*0460*/  @P0 IMAD.X R17, R21, 0x1, R3, P5 ;  /* 0x0000000115110824 */ /* 0x000fe200028e0603 */
[----:B------:R-:W-:Y:S02]  /*0470*/  @P1 IADD3 R24, P5, R24, R2, RZ ;  /* 0x0000000218181210 */ /* 0x000fe40007fbe0ff */
[----:B--2---:R-:W-:-:S04]  /*0480*/  @P0 FSETP.NEU.FTZ.AND P4, PT, R8, RZ, PT ;  /* 0x000000ff0800020b */ /* 0x004fc80003f9d000 */
[----:B------:R-:W-:Y:S02]  /*0490*/  @P0 SEL R21, RZ, 0x1, !P4 ;  /* 0x00000001ff150807 */ /* 0x000fe40006000000 */
[-C--:B------:R-:W-:Y:S01]  /*04a0*/  @P3 IADD3 R28, P4, R25, R2.reuse, RZ ;  /* 0x00000002191c3210 */ /* 0x080fe20007f9e0ff */
[--C-:B------:R-:W-:Y:S01]  /*04b0*/  @P1 IMAD.X R25, R22, 0x1, R3.reuse, P5 ;  /* 0x0000000116191824 */ /* 0x100fe200028e0603 */
[----:B---3--:R-:W-:Y:S01]  /*04c0*/  @P1 FSETP.NEU.FTZ.AND P6, PT, R7, RZ, PT ;  /* 0x000000ff0700120b */ /* 0x008fe20003fdd000 */
[----:B------:R1:W-:Y:S01]  /*04d0*/  @P0 STG.E.U8 desc[UR4][R16.64], R21 ;  /* 0x0000001510000986 */ /* 0x0003e2000c101104 */
[----:B0-----:R-:W-:Y:S01]  /*04e0*/  @P2 IADD3 R14, P0, R29, R2, RZ ;  /* 0x000000021d0e2210 */ /* 0x001fe20007f1e0ff */
[----:B------:R-:W-:Y:S01]  /*04f0*/  @P3 IMAD.X R29, R11, 0x1, R3, P4 ;  /* 0x000000010b1d3824 */ /* 0x000fe200020e0603 */
[----:B-----5:R-:W-:Y:S02]  /*0500*/  @P1 SEL R19, RZ, 0x1, !P6 ;  /* 0x00000001ff131807 */ /* 0x020fe40007000000 */
[----:B----4-:R-:W-:Y:S01]  /*0510*/  @P3 FSETP.NEU.FTZ.AND P5, PT, R10, RZ, PT ;  /* 0x000000ff0a00320b */ /* 0x010fe20003fbd000 */
[----:B-1----:R-:W-:Y:S01]  /*0520*/  IMAD.MOV.U32 R21, RZ, RZ, R23 ;  /* 0x000000ffff157224 */ /* 0x002fe200078e0017 */
[----:B------:R-:W-:Y:S01]  /*0530*/  @P2 FSETP.NEU.FTZ.AND P4, PT, R9, RZ, PT ;  /* 0x000000ff0900220b */ /* 0x000fe20003f9d000 */
[----:B------:R-:W-:Y:S01]  /*0540*/  @P2 IMAD.X R15, R27, 0x1, R3, P0 ;  /* 0x000000011b0f2824 */ /* 0x000fe200000e0603 */
[----:B------:R-:W-:Y:S01]  /*0550*/  @P3 SEL R11, RZ, 0x1, !P5 ;  /* 0x00000001ff0b3807 */ /* 0x000fe20006800000 */
[----:B------:R-:W-:Y:S01]  /*0560*/  IMAD.WIDE.U32 R20, R6, 0x4, R20 ;  /* 0x0000000406147825 */ /* 0x000fe200078e0014 */
[----:B------:R-:W-:Y:S01]  /*0570*/  @P2 SEL R17, RZ, 0x1, !P4 ;  /* 0x00000001ff112807 */ /* 0x000fe20006000000 */
        /* <DEDUP_REMOVED lines=10> */
.L_x_2016:
        /* <DEDUP_REMOVED lines=8> */
.L_x_2018:
[----:B------:R-:W-:-:S04]  /*06a0*/  LEA R6, P0, R11, R12, 0x5 ;  /* 0x0000000c0b067211 */ /* 0x000fc800078028ff */
[----:B------:R-:W-:-:S05]  /*06b0*/  LEA.HI.X R7, R11, R13, R14, 0x5, P0 ;  /* 0x0000000d0b077211 */ /* 0x000fca00000f2c0e */
[----:B------:R-:W2:Y:S04]  /*06c0*/  LDG.E R10, desc[UR4][R6.64] ;  /* 0x00000004060a7981 */ /* 0x000ea8000c1e1900 */
[----:B------:R-:W3:Y:S04]  /*06d0*/  LDG.E R5, desc[UR4][R6.64+0x8] ;  /* 0x0000080406057981 */ /* 0x000ee8000c1e1900 */
[----:B------:R-:W4:Y:S04]  /*06e0*/  LDG.E R8, desc[UR4][R6.64+0x10] ;  /* 0x0000100406087981 */ /* 0x000f28000c1e1900 */
[----:B------:R-:W5:Y:S01]  /*06f0*/  LDG.E R9, desc[UR4][R6.64+0x18] ;  /* 0x0000180406097981 */ /* 0x000f62000c1e1900 */
[----:B--2---:R-:W-:-:S02]  /*0700*/  FSETP.NEU.FTZ.AND P0, PT, R10, RZ, PT ;  /* 0x000000ff0a00720b */ /* 0x004fc40003f1d000 */
[----:B---3--:R-:W-:Y:S02]  /*0710*/  FSETP.NEU.FTZ.AND P1, PT, R5, RZ, PT ;  /* 0x000000ff0500720b */ /* 0x008fe40003f3d000 */
[----:B------:R-:W-:Y:S02]  /*0720*/  SEL R5, RZ, 0x1, !P0 ;  /* 0x00000001ff057807 */ /* 0x000fe40004000000 */
[----:B----4-:R-:W-:Y:S02]  /*0730*/  FSETP.NEU.FTZ.AND P2, PT, R8, RZ, PT ;  /* 0x000000ff0800720b */ /* 0x010fe40003f5d000 */
[----:B------:R-:W-:Y:S02]  /*0740*/  SEL R8, RZ, 0x1, !P1 ;  /* 0x00000001ff087807 */ /* 0x000fe40004800000 */
[----:B-----5:R-:W-:Y:S02]  /*0750*/  FSETP.NEU.FTZ.AND P0, PT, R9, RZ, PT ;  /* 0x000000ff0900720b */ /* 0x020fe40003f1d000 */
        /* <DEDUP_REMOVED lines=18> */
.L_x_2019:
        /* <DEDUP_REMOVED lines=16> */
.L_x_7859:


//--------------------- .text._ZN2at6native55_GLOBAL__N__de093ff9_22_ForeachBinaryOpList_cu_a911ec4325multi_tensor_apply_kernelINS1_18TensorListMetadataILi2EEENS1_11CopyFunctorIbN3c107complexIdEELi2ELi1ELi1EEEJNS0_4CopyIbS8_EEEEEvT_T0_DpT1_ --------------------------
	.section	.text._ZN2at6native55_GLOBAL__N__de093ff9_22_ForeachBinaryOpList_cu_a911ec4325multi_tensor_apply_kernelINS1_18TensorListMetadataILi2EEENS1_11CopyFunctorIbN3c107complexIdEELi2ELi1ELi1EEEJNS0_4CopyIbS8_EEEEEvT_T0_DpT1_,"ax",@progbits
	.align	128
.text._ZN2at6native55_GLOBAL__N__de093ff9_22_ForeachBinaryOpList_cu_a911ec4325multi_tensor_apply_kernelINS1_18TensorListMetadataILi2EEENS1_11CopyFunctorIbN3c107complexIdEELi2ELi1ELi1EEEJNS0_4CopyIbS8_EEEEEvT_T0_DpT1_:
        .type           _ZN2at6native55_GLOBAL__N__de093ff9_22_ForeachBinaryOpList_cu_a911ec4325multi_tensor_apply_kernelINS1_18TensorListMetadataILi2EEENS1_11CopyFunctorIbN3c107complexIdEELi2ELi1ELi1EEEJNS0_4CopyIbS8_EEEEEvT_T0_DpT1_,@function
        .size           _ZN2at6native55_GLOBAL__N__de093ff9_22_ForeachBinaryOpList_cu_a911ec4325multi_tensor_apply_kernelINS1_18TensorListMetadataILi2EEENS1_11CopyFunctorIbN3c107complexIdEELi2ELi1ELi1EEEJNS0_4CopyIbS8_EEEEEvT_T0_DpT1_,(.L_x_7860 - _ZN2at6native55_GLOBAL__N__de093ff9_22_ForeachBinaryOpList_cu_a911ec4325multi_tensor_apply_kernelINS1_18TensorListMetadataILi2EEENS1_11CopyFunctorIbN3c107complexIdEELi2ELi1ELi1EEEJNS0_4CopyIbS8_EEEEEvT_T0_DpT1_)
        .other          _ZN2at6native55_GLOBAL__N__de093ff9_22_ForeachBinaryOpList_cu_a911ec4325multi_tensor_apply_kernelINS1_18TensorListMetadataILi2EEENS1_11CopyFunctorIbN3c107complexIdEELi2ELi1ELi1EEEJNS0_4CopyIbS8_EEEEEvT_T0_DpT1_,@"STO_CUDA_ENTRY STV_DEFAULT"
_ZN2at6native55_GLOBAL__N__de093ff9_22_ForeachBinaryOpList_cu_a911ec4325multi_tensor_apply_kernelINS1_18TensorListMetadataILi2EEENS1_11CopyFunctorIbN3c107complexIdEELi2ELi1ELi1EEEJNS0_4CopyIbS8_EEEEEvT_T0_DpT1_:
        /* <DEDUP_REMOVED lines=34> */
.L_x_2021:
[----:B0-----:R-:W-:Y:S01]  /*0220*/  IADD3 R27, P1, R0, R20, RZ ;  /* 0x00000014001b7210 */ /* 0x001fe20007f3e0ff */
[----:B-1----:R-:W-:-:S03]  /*0230*/  IMAD R26, R18, 0x3, RZ ;  /* 0x00000003121a7824 */ /* 0x002fc600078e02ff */
[C---:B------:R-:W-:Y:S01]  /*0240*/  ISETP.GE.U32.AND P0, PT, R27.reuse, 0x10000, PT ;  /* 0x000100001b00780c */ /* 0x040fe20003f06070 */
[----:B------:R-:W-:Y:S01]  /*0250*/  IMAD.X R15, RZ, RZ, R21, P1 ;  /* 0x000000ffff0f7224 */ /* 0x000fe200008e0615 */
[CC--:B------:R-:W-:Y:S02]  /*0260*/  IADD3 R16, P1, R18.reuse, R27.reuse, RZ ;  /* 0x0000001b12107210 */ /* 0x0c0fe40007f3e0ff */
[----:B------:R-:W-:Y:S02]  /*0270*/  ISETP.LT.U32.AND P3, PT, R27, UR12, PT ;  /* 0x0000000c1b007c0c */ /* 0x000fe4000bf61070 */
[----:B------:R-:W-:Y:S01]  /*0280*/  ISETP.GE.U32.AND.EX P0, PT, R15, RZ, PT, P0 ;  /* 0x000000ff0f00720c */ /* 0x000fe20003f06100 */
[----:B------:R-:W-:Y:S01]  /*0290*/  IMAD.X R17, RZ, RZ, R15, P1 ;  /* 0x000000ffff117224 */ /* 0x000fe200008e060f */
[----:B------:R-:W-:Y:S02]  /*02a0*/  LEA R25, P2, R18, R27, 0x1 ;  /* 0x0000001b12197211 */ /* 0x000fe400078408ff */
[----:B------:R-:W-:-:S02]  /*02b0*/  ISETP.GE.U32.AND P5, PT, R16, 0x10000, PT ;  /* 0x000100001000780c */ /* 0x000fc40003fa6070 */
[----:B------:R-:W-:Y:S01]  /*02c0*/  IADD3 R26, P6, R26, R27, RZ ;  /* 0x0000001b1a1a7210 */ /* 0x000fe20007fde0ff */
[--C-:B------:R-:W-:Y:S01]  /*02d0*/  IMAD.X R24, RZ, RZ, R15.reuse, P2 ;  /* 0x000000ffff187224 */ /* 0x100fe200010e060f */
[----:B------:R-:W-:Y:S02]  /*02e0*/  ISETP.LT.AND.EX P0, PT, R15, UR6, !P0, P3 ;  /* 0x000000060f007c0c */ /* 0x000fe4000c701330 */
[----:B------:R-:W-:Y:S01]  /*02f0*/  ISETP.LT.U32.AND P4, PT, R16, UR12, PT ;  /* 0x0000000c10007c0c */ /* 0x000fe2000bf81070 */
[----:B------:R-:W-:Y:S01]  /*0300*/  IMAD.X R19, RZ, RZ, R15, P6 ;  /* 0x000000ffff137224 */ /* 0x000fe200030e060f */
[----:B------:R-:W-:Y:S02]  /*0310*/  ISETP.GE.U32.AND.EX P5, PT, R17, RZ, PT, P5 ;  /* 0x000000ff1100720c */ /* 0x000fe40003fa6150 */
[----:B------:R-:W-:Y:S02]  /*0320*/  ISETP.GE.U32.AND P3, PT, R25, 0x10000, PT ;  /* 0x000100001900780c */ /* 0x000fe40003f66070 */
[----:B------:R-:W-:-:S02]  /*0330*/  ISETP.GE.U32.AND P2, PT, R26, 0x10000, PT ;  /* 0x000100001a00780c */ /* 0x000fc40003f46070 */
[----:B------:R-:W-:Y:S02]  /*0340*/  ISETP.LT.AND.EX P4, PT, R17, UR6, !P5, P4 ;  /* 0x0000000611007c0c */ /* 0x000fe4000ef81340 */
[----:B------:R-:W-:Y:S02]  /*0350*/  ISETP.LT.U32.AND P1, PT, R25, UR12, PT ;  /* 0x0000000c19007c0c */ /* 0x000fe4000bf21070 */
[----:B------:R-:W-:Y:S02]  /*0360*/  ISETP.GE.U32.AND.EX P3, PT, R24, RZ, PT, P3 ;  /* 0x000000ff1800720c */ /* 0x000fe40003f66130 */
[----:B------:R-:W-:Y:S02]  /*0370*/  ISETP.LT.U32.AND P5, PT, R26, UR12, PT ;  /* 0x0000000c1a007c0c */ /* 0x000fe4000bfa1070 */
[----:B------:R-:W-:Y:S02]  /*0380*/  ISETP.GE.U32.AND.EX P2, PT, R19, RZ, PT, P2 ;  /* 0x000000ff1300720c */ /* 0x000fe40003f46120 */
[----:B------:R-:W-:-:S02]  /*0390*/  @P0 LEA R28, P6, R27, UR4, 0x4 ;  /* 0x000000041b1c0c11 */ /* 0x000fc4000f8c20ff */
[----:B------:R-:W-:Y:S02]  /*03a0*/  ISETP.LT.AND.EX P1, PT, R24, UR6, !P3, P1 ;  /* 0x0000000618007c0c */ /* 0x000fe4000df21310 */
[----:B------:R-:W-:Y:S02]  /*03b0*/  ISETP.LT.AND.EX P2, PT, R19, UR6, !P2, P5 ;  /* 0x0000000613007c0c */ /* 0x000fe4000d741350 */
[----:B------:R-:W-:Y:S02]  /*03c0*/  @P0 LEA.HI.X R29, R27, UR5, R15, 0x4, P6 ;  /* 0x000000051b1d0c11 */ /* 0x000fe4000b0f240f */
[----:B------:R-:W-:-:S03]  /*03d0*/  @P4 LEA R8, P3, R16, UR4, 0x4 ;  /* 0x0000000410084c11 */ /* 0x000fc6000f8620ff */
[----:B------:R-:W2:Y:S01]  /*03e0*/  @P0 LDG.E.64 R22, desc[UR10][R28.64] ;  /* 0x0000000a1c160981 */ /* 0x000ea2000c1e1b00 */
[----:B------:R-:W-:-:S03]  /*03f0*/  @P4 LEA.HI.X R9, R16, UR5, R17, 0x4, P3 ;  /* 0x0000000510094c11 */ /* 0x000fc600098f2411 */
[C---:B------:R-:W-:Y:S02]  /*0400*/  @P1 LEA R10, P5, R25.reuse, UR4, 0x4 ;  /* 0x00000004190a1c11 */ /* 0x040fe4000f8a20ff */
[C---:B------:R-:W-:Y:S01]  /*0410*/  @P2 LEA R12, P3, R26.reuse, UR4, 0x4 ;  /* 0x000000041a0c2c11 */ /* 0x040fe2000f8620ff */
[----:B------:R0:W3:Y:S01]  /*0420*/  @P4 LDG.E.64 R6, desc[UR10][R8.64] ;  /* 0x0000000a08064981 */ /* 0x0000e2000c1e1b00 */
[----:B------:R-:W-:Y:S02]  /*0430*/  @P1 LEA.HI.X R11, R25, UR5, R24, 0x4, P5 ;  /* 0x00000005190b1c11 */ /* 0x000fe4000a8f2418 */
[----:B------:R-:W-:-:S03]  /*0440*/  @P2 LEA.HI.X R13, R26, UR5, R19, 0x4, P3 ;  /* 0x000000051a0d2c11 */ /* 0x000fc600098f2413 */
[----:B------:R-:W4:Y:S04]  /*0450*/  @P1 LDG.E.64 R4, desc[UR10][R10.64] ;  /* 0x0000000a0a041981 */ /* 0x000f28000c1e1b00 */
[----:B------:R-:W5:Y:S01]  /*0460*/  @P2 LDG.E.64 R2, desc[UR10][R12.64] ;  /* 0x0000000a0c022981 */ /* 0x000f62000c1e1b00 */
[----:B------:R-:W-:-:S04]  /*0470*/  @P0 IADD3 R14, P5, R27, UR13, RZ ;  /* 0x0000000d1b0e0c10 */ /* 0x000fc8000ffbe0ff */
[----:B------:R-:W-:Y:S02]  /*0480*/  @P0 IADD3.X R15, R15, UR8, RZ, P5, !PT ;  /* 0x000000080f0f0c10 */ /* 0x000fe4000affe4ff */
[----:B------:R-:W-:-:S04]  /*0490*/  @P4 IADD3 R16, P5, R16, UR13, RZ ;  /* 0x0000000d10104c10 */ /* 0x000fc8000ffbe0ff */
[----:B------:R-:W-:Y:S02]  /*04a0*/  @P4 IADD3.X R17, R17, UR8, RZ, P5, !PT ;  /* 0x0000000811114c10 */ /* 0x000fe4000affe4ff */
[----:B0-----:R-:W-:Y:S01]  /*04b0*/  @P1 IADD3 R8, P6, R25, UR13, RZ ;  /* 0x0000000d19081c10 */ /* 0x001fe2000ffde0ff */
[----:B------:R-:W-:-:S03]  /*04c0*/  IMAD.WIDE.U32 R20, R18, 0x4, R20 ;  /* 0x0000000412147825 */ /* 0x000fc600078e0014 */
[----:B------:R-:W-:Y:S01]  /*04d0*/  @P1 IADD3.X R9, R24, UR8, RZ, P6, !PT ;  /* 0x0000000818091c10 */ /* 0x000fe2000b7fe4ff */
[----:B--2---:R-:W-:-:S06]  /*04e0*/  @P0 DSETP.NEU.AND P3, PT, R22, RZ, PT ;  /* 0x000000ff1600022a */ /* 0x004fcc0003f6d000 */
[----:B------:R-:W-:Y:S01]  /*04f0*/  @P0 SEL R29, RZ, 0x1, !P3 ;  /* 0x00000001ff1d0807 */ /* 0x000fe20005800000 */
[----:B---3--:R-:W-:-:S04]  /*0500*/  @P4 DSETP.NEU.AND P3, PT, R6, RZ, PT ;  /* 0x000000ff0600422a */ /* 0x008fc80003f6d000 */
[----:B------:R0:W-:Y:S01]  /*0510*/  @P0 STG.E.U8 desc[UR10][R14.64], R29 ;  /* 0x0000001d0e000986 */ /* 0x0001e2000c10110a */
[----:B----4-:R-:W-:Y:S01]  /*0520*/  @P1 DSETP.NEU.AND P5, PT, R4, RZ, PT ;  /* 0x000000ff0400122a */ /* 0x010fe20003fad000 */
[----:B------:R-:W-:Y:S01]  /*0530*/  @P4 SEL R11, RZ, 0x1, !P3 ;  /* 0x00000001ff0b4807 */ /* 0x000fe20005800000 */
[----:B-----5:R-:W-:Y:S01]  /*0540*/  @P2 DSETP.NEU.AND P3, PT, R2, RZ, PT ;  /* 0x000000ff0200222a */ /* 0x020fe20003f6d000 */
[----:B------:R-:W-:-:S03]  /*0550*/  @P2 IADD3 R26, P0, R26, UR13, RZ ;  /* 0x0000000d1a1a2c10 */ /* 0x000fc6000ff1e0ff */
[----:B------:R-:W-:Y:S02]  /*0560*/  @P1 SEL R13, RZ, 0x1, !P5 ;  /* 0x00000001ff0d1807 */ /* 0x000fe40006800000 */
[----:B------:R-:W-:Y:S02]  /*0570*/  @P2 IADD3.X R27, R19, UR8, RZ, P0, !PT ;  /* 0x00000008131b2c10 */ /* 0x000fe400087fe4ff */
[----:B0-----:R-:W-:Y:S01]  /*0580*/  @P2 SEL R15, RZ, 0x1, !P3 ;  /* 0x00000001ff0f2807 */ /* 0x001fe20005800000 */
        /* <DEDUP_REMOVED lines=9> */
.L_x_2020:
        /* <DEDUP_REMOVED lines=8> */
.L_x_2022:
[----:B------:R-:W-:-:S04]  /*06a0*/  LEA R2, P0, R10, UR4, 0x6 ;  /* 0x000000040a027c11 */ /* 0x000fc8000f8030ff */
[----:B------:R-:W-:-:S05]  /*06b0*/  LEA.HI.X R3, R10, UR5, R11, 0x6, P0 ;  /* 0x000000050a037c11 */ /* 0x000fca00080f340b */
[----:B------:R-:W2:Y:S04]  /*06c0*/  LDG.E.64 R12, desc[UR10][R2.64] ;  /* 0x0000000a020c7981 */ /* 0x000ea8000c1e1b00 */
[----:B------:R-:W3:Y:S04]  /*06d0*/  LDG.E.64 R4, desc[UR10][R2.64+0x10] ;  /* 0x0000100a02047981 */ /* 0x000ee8000c1e1b00 */
[----:B------:R-:W4:Y:S04]  /*06e0*/  LDG.E.64 R6, desc[UR10][R2.64+0x20] ;  /* 0x0000200a02067981 */ /* 0x000f28000c1e1b00 */
[----:B------:R-:W5:Y:S01]  /*06f0*/  LDG.E.64 R8, desc[UR10][R2.64+0x30] ;  /* 0x0000300a02087981 */ /* 0x000f62000c1e1b00 */
[----:B--2---:R-:W-:-:S02]  /*0700*/  DSETP.NEU.AND P0, PT, R12, RZ, PT ;  /* 0x000000ff0c00722a */ /* 0x004fc40003f0d000 */
[----:B---3--:R-:W-:-:S04]  /*0710*/  DSETP.NEU.AND P1, PT, R4, RZ, PT ;  /* 0x000000ff0400722a */ /* 0x008fc80003f2d000 */
[----:B------:R-:W-:Y:S01]  /*0720*/  SEL R0, RZ, 0x1, !P0 ;  /* 0x00000001ff007807 */ /* 0x000fe20004000000 */
[----:B----4-:R-:W-:Y:S01]  /*0730*/  DSETP.NEU.AND P2, PT, R6, RZ, PT ;  /* 0x000000ff0600722a */ /* 0x010fe20003f4d000 */
[----:B------:R-:W-:Y:S01]  /*0740*/  SEL R5, RZ, 0x1, !P1 ;  /* 0x00000001ff057807 */ /* 0x000fe20004800000 */
[----:B-----5:R-:W-:Y:S01]  /*0750*/  DSETP.NEU.AND P0, PT, R8, RZ, PT ;  /* 0x000000ff0800722a */ /* 0x020fe20003f0d000 */
[----:B------:R-:W-:-:S03]  /*0760*/  LEA R4, P1, R10, UR13, 0x2 ;  /* 0x0000000d0a047c11 */ /* 0x000fc6000f8210ff */
[----:B------:R-:W-:Y:S02]  /*0770*/  SEL R6, RZ, 0x1, !P2 ;  /* 0x00000001ff067807 */ /* 0x000fe40005000000 */
[----:B------:R-:W-:Y:S02]  /*0780*/  PRMT R5, R5, 0x7604, R0 ;  /* 0x0000760405057816 */ /* 0x000fe40000000000 */
[----:B------:R-:W-:Y:S02]  /*0790*/  SEL R0, RZ, 0x1, !P0 ;  /* 0x00000001ff007807 */ /* 0x000fe40004000000 */
[----:B------:R-:W-:Y:S02]  /*07a0*/  PRMT R3, R6, 0x7054, R5 ;  /* 0x0000705406037816 */ /* 0x000fe40000000005 */
[C---:B------:R-:W-:Y:S02]  /*07b0*/  LEA.HI.X R5, R10.reuse, UR8, R11, 0x2, P1 ;  /* 0x000000080a057c11 */ /* 0x040fe400088f140b */
[----:B------:R-:W-:-:S02]  /*07c0*/  IADD3 R10, P0, R10, UR7, RZ ;  /* 0x000000070a0a7c10 */ /* 0x000fc4000ff1e0ff */
[----:B------:R-:W-:Y:S02]  /*07d0*/  PRMT R3, R0, 0x654, R3 ;  /* 0x0000065400037816 */ /* 0x000fe40000000003 */
[C---:B------:R-:W-:Y:S01]  /*07e0*/  ISETP.LT.U32.AND P1, PT, R10.reuse, 0x4000, PT ;  /* 0x000040000a00780c */ /* 0x040fe20003f21070 */
[----:B------:R-:W-:Y:S02]  /*07f0*/  IMAD.SHL.U32 R0, R10, 0x4, RZ ;  /* 0x000000040a007824 */ /* 0x000fe400078e00ff */
[----:B------:R-:W-:Y:S01]  /*0800*/  IMAD.X R11, RZ, RZ, R11, P0 ;  /* 0x000000ffff0b7224 */ /* 0x000fe200000e060b */
[----:B------:R0:W-:Y:S02]  /*0810*/  STG.E desc[UR10][R4.64], R3 ;  /* 0x0000000304007986 */ /* 0x0001e4000c10190a */
[----:B------:R-:W-:Y:S02]  /*0820*/  ISETP.GE.U32.AND P0, PT, R0, UR12, PT ;  /* 0x0000000c00007c0c */ /* 0x000fe4000bf06070 */
[----:B------:R-:W-:-:S02]  /*0830*/  SHF.L.U64.HI R0, R10, 0x2, R11 ;  /* 0x000000020a007819 */ /* 0x000fc4000001020b */
[----:B------:R-:W-:Y:S02]  /*0840*/  ISETP.LT.U32.AND.EX P1, PT, R11, RZ, PT, P1 ;  /* 0x000000ff0b00720c */ /* 0x000fe40003f21110 */
[----:B------:R-:W-:-:S13]  /*0850*/  ISETP.GE.AND.EX P0, PT, R0, UR6, PT, P0 ;  /* 0x0000000600007c0c */ /* 0x000fda000bf06300 */
[----:B0-----:R-:W-:Y:S05]  /*0860*/  @!P0 BRA P1, `(.L_x_2022) ;  /* 0xfffffffc008c8947 */ /* 0x001fea000083ffff */
[----:B------:R-:W-:Y:S05]  /*0870*/  EXIT ;  /* 0x000000000000794d */ /* 0x000fea0003800000 */
.L_x_2023:
        /* <DEDUP_REMOVED lines=16> */
.L_x_7860:


//--------------------- .text._ZN2at6native55_GLOBAL__N__de093ff9_22_ForeachBinaryOpList_cu_a911ec4325multi_tensor_apply_kernelINS1_18TensorListMetadataILi2EEENS1_11CopyFunctorIbfLi2ELi1ELi1EEEJNS0_4CopyIbfEEEEEvT_T0_DpT1_ --------------------------
	.section	.text._ZN2at6native55_GLOBAL__N__de093ff9_22_ForeachBinaryOpList_cu_a911ec4325multi_tensor_apply_kernelINS1_18TensorListMetadataILi2EEENS1_11CopyFunctorIbfLi2ELi1ELi1EEEJNS0_4CopyIbfEEEEEvT_T0_DpT1_,"ax",@progbits
	.align	128
.text._ZN2at6native55_GLOBAL__N__de093ff9_22_ForeachBinaryOpList_cu_a911ec4325multi_tensor_apply_kernelINS1_18TensorListMetadataILi2EEENS1_11CopyFunctorIbfLi2ELi1ELi1EEEJNS0_4CopyIbfEEEEEvT_T0_DpT1_:
        .type           _ZN2at6native55_GLOBAL__N__de093ff9_22_ForeachBinaryOpList_cu_a911ec4325multi_tensor_apply_kernelINS1_18TensorListMetadataILi2EEENS1_11CopyFunctorIbfLi2ELi1ELi1EEEJNS0_4CopyIbfEEEEEvT_T0_DpT1_,@function
        .size           _ZN2at6native55_GLOBAL__N__de093ff9_22_ForeachBinaryOpList_cu_a911ec4325multi_tensor_apply_kernelINS1_18TensorListMetadataILi2EEENS1_11CopyFunctorIbfLi2ELi1ELi1EEEJNS0_4CopyIbfEEEEEvT_T0_DpT1_,(.L_x_7861 - _ZN2at6native55_GLOBAL__N__de093ff9_22_ForeachBinaryOpList_cu_a911ec4325multi_tensor_apply_kernelINS1_18TensorListMetadataILi2EEENS1_11CopyFunctorIbfLi2ELi1ELi1EEEJNS0_4CopyIbfEEEEEvT_T0_DpT1_)
        .other          _ZN2at6native55_GLOBAL__N__de093ff9_22_ForeachBinaryOpList_cu_a911ec4325multi_tensor_apply_kernelINS1_18TensorListMetadataILi2EEENS1_11CopyFunctorIbfLi2ELi1ELi1EEEJNS0_4CopyIbfEEEEEvT_T0_DpT1_,@"STO_CUDA_ENTRY STV_DEFAULT"
_ZN2at6native55_GLOBAL__N__de093ff9_22_ForeachBinaryOpList_cu_a911ec4325multi_tensor_apply_kernelINS1_18TensorListMetadataILi2EEENS1_11CopyFunctorIbfLi2ELi1ELi1EEEJNS0_4CopyIbfEEEEEvT_T0_DpT1_:
        /* <DEDUP_REMOVED lines=29> */
.L_x_2025:
        /* <DEDUP_REMOVED lines=66> */
.L_x_2024:
        /* <DEDUP_REMOVED lines=8> */
.L_x_2026:
[----:B------:R-:W-:-:S04]  /*0670*/  LEA R8, P0, R15, R12, 0x4 ;  /* 0x0000000c0f087211 */ /* 0x000fc800078020ff */
[----:B------:R-:W-:-:S06]  /*0680*/  LEA.HI.X R9, R15, R13, R14, 0x4, P0 ;  /* 0x0000000d0f097211 */ /* 0x000fcc00000f240e */
[----:B------:R-:W2:Y:S02]  /*0690*/  LDG.E.128 R8, desc[UR4][R8.64] ;  /* 0x0000000408087981 */ /* 0x000ea4000c1e1d00 */
[----:B--2---:R-:W-:Y:S02]  /*06a0*/  FSETP.NEU.FTZ.AND P0, PT, R8, RZ, PT ;  /* 0x000000ff0800720b */ /* 0x004fe40003f1d000 */
[----:B------:R-:W-:Y:S02]  /*06b0*/  FSETP.NEU.FTZ.AND P1, PT, R9, RZ, PT ;  /* 0x000000ff0900720b */ /* 0x000fe40003f3d000 */
[----:B------:R-:W-:Y:S02]  /*06c0*/  FSETP.NEU.FTZ.AND P2, PT, R10, RZ, PT ;  /* 0x000000ff0a00720b */ /* 0x000fe40003f5d000 */
[----:B------:R-:W-:Y:S02]  /*06d0*/  SEL R5, RZ, 0x1, !P0 ;  /* 0x00000001ff057807 */ /* 0x000fe40004000000 */
[----:B------:R-:W-:-:S02]  /*06e0*/  SEL R6, RZ, 0x1, !P1 ;  /* 0x00000001ff067807 */ /* 0x000fc40004800000 */
[----:B------:R-:W-:Y:S02]  /*06f0*/  SEL R7, RZ, 0x1, !P2 ;  /* 0x00000001ff077807 */ /* 0x000fe40005000000 */
[----:B------:R-:W-:Y:S02]  /*0700*/  PRMT R10, R6, 0x7604, R5 ;  /* 0x00007604060a7816 */ /* 0x000fe40000000005 */
[----:B------:R-:W-:Y:S02]  /*0710*/  FSETP.NEU.FTZ.AND P0, PT, R11, RZ, PT ;  /* 0x000000ff0b00720b */ /* 0x000fe40003f1d000 */
[----:B------:R-:W-:Y:S02]  /*0720*/  LEA R6, P1, R15, R2, 0x2 ;  /* 0x000000020f067211 */ /* 0x000fe400078210ff */
[----:B------:R-:W-:Y:S02]  /*0730*/  PRMT R10, R7, 0x7054, R10 ;  /* 0x00007054070a7816 */ /* 0x000fe4000000000a */
[----:B------:R-:W-:-:S02]  /*0740*/  SEL R5, RZ, 0x1, !P0 ;  /* 0x00000001ff057807 */ /* 0x000fc40004000000 */
[C---:B------:R-:W-:Y:S02]  /*0750*/  LEA.HI.X R7, R15.reuse, R3, R14, 0x2, P1 ;  /* 0x000000030f077211 */ /* 0x040fe400008f140e */
        /* <DEDUP_REMOVED lines=12> */
.L_x_2027:
        /* <DEDUP_REMOVED lines=14> */
.L_x_7861:


//--------------------- .text._ZN2at6native55_GLOBAL__N__de093ff9_22_ForeachBinaryOpList_cu_a911ec4325multi_tensor_apply_kernelINS1_18TensorListMetadataILi2EEENS1_11CopyFunctorIbdLi2ELi1ELi1EEEJNS0_4CopyIbdEEEEEvT_T0_DpT1_ --------------------------
	.section	.text._ZN2at6native55_GLOBAL__N__de093ff9_22_ForeachBinaryOpList_cu_a911ec4325multi_tensor_apply_kernelINS1_18TensorListMetadataILi2EEENS1_11CopyFunctorIbdLi2ELi1ELi1EEEJNS0_4CopyIbdEEEEEvT_T0_DpT1_,"ax",@progbits
	.align	128
.text._ZN2at6native55_GLOBAL__N__de093ff9_22_ForeachBinaryOpList_cu_a911ec4325multi_tensor_apply_kernelINS1_18TensorListMetadataILi2EEENS1_11CopyFunctorIbdLi2ELi1ELi1EEEJNS0_4CopyIbdEEEEEvT_T0_DpT1_:
        .type           _ZN2at6native55_GLOBAL__N__de093ff9_22_ForeachBinaryOpList_cu_a911ec4325multi_tensor_apply_kernelINS1_18TensorListMetadataILi2EEENS1_11CopyFunctorIbdLi2ELi1ELi1EEEJNS0_4CopyIbdEEEEEvT_T0_DpT1_,@function
        .size           _ZN2at6native55_GLOBAL__N__de093ff9_22_ForeachBinaryOpList_cu_a911ec4325multi_tensor_apply_kernelINS1_18TensorListMetadataILi2EEENS1_11CopyFunctorIbdLi2ELi1ELi1EEEJNS0_4CopyIbdEEEEEvT_T0_DpT1_,(.L_x_7862 - _ZN2at6native55_GLOBAL__N__de093ff9_22_ForeachBinaryOpList_cu_a911ec4325multi_tensor_apply_kernelINS1_18TensorListMetadataILi2EEENS1_11CopyFunctorIbdLi2ELi1ELi1EEEJNS0_4CopyIbdEEEEEvT_T0_DpT1_)
        .other          _ZN2at6native55_GLOBAL__N__de093ff9_22_ForeachBinaryOpList_cu_a911ec4325multi_tensor_apply_kernelINS1_18TensorListMetadataILi2EEENS1_11CopyFunctorIbdLi2ELi1ELi1EEEJNS0_4CopyIbdEEEEEvT_T0_DpT1_,@"STO_CUDA_ENTRY STV_DEFAULT"
_ZN2at6native55_GLOBAL__N__de093ff9_22_ForeachBinaryOpList_cu_a911ec4325multi_tensor_apply_kernelINS1_18TensorListMetadataILi2EEENS1_11CopyFunctorIbdLi2ELi1ELi1EEEJNS0_4CopyIbdEEEEEvT_T0_DpT1_:
        /* <DEDUP_REMOVED lines=30> */
.L_x_2029:
        /* <DEDUP_REMOVED lines=64> */
.L_x_2028:
        /* <DEDUP_REMOVED lines=8> */
.L_x_2030:
[----:B------:R-:W-:-:S04]  /*0660*/  LEA R2, P0, R8, UR4, 0x5 ;  /* 0x0000000408027c11 */ /* 0x000fc8000f8028ff */
[----:B------:R-:W-:-:S05]  /*0670*/  LEA.HI.X R3, R8, UR5, R9, 0x5, P0 ;  /* 0x0000000508037c11 */ /* 0x000fca00080f2c09 */
[----:B------:R-:W2:Y:S04]  /*0680*/  LDG.E.128 R12, desc[UR10][R2.64] ;  /* 0x0000000a020c7981 */ /* 0x000ea8000c1e1d00 */
[----:B------:R-:W3:Y:S01]  /*0690*/  LDG.E.128 R4, desc[UR10][R2.64+0x10] ;  /* 0x0000100a02047981 */ /* 0x000ee2000c1e1d00 */
[----:B--2---:R-:W-:Y:S02]  /*06a0*/  DSETP.NEU.AND P0, PT, R12, RZ, PT ;  /* 0x000000ff0c00722a */ /* 0x004fe40003f0d000 */
[----:B------:R-:W-:Y:S02]  /*06b0*/  DSETP.NEU.AND P1, PT, R14, RZ, PT ;  /* 0x000000ff0e00722a */ /* 0x000fe40003f2d000 */
[----:B---3--:R-:W-:Y:S02]  /*06c0*/  DSETP.NEU.AND P2, PT, R4, RZ, PT ;  /* 0x000000ff0400722a */ /* 0x008fe40003f4d000 */
[----:B------:R-:W-:Y:S01]  /*06d0*/  SEL R0, RZ, 0x1, !P0 ;  /* 0x00000001ff007807 */ /* 0x000fe20004000000 */
[----:B------:R-:W-:Y:S01]  /*06e0*/  DSETP.NEU.AND P0, PT, R6, RZ, PT ;  /* 0x000000ff0600722a */ /* 0x000fe20003f0d000 */
[----:B------:R-:W-:-:S02]  /*06f0*/  SEL R5, RZ, 0x1, !P1 ;  /* 0x00000001ff057807 */ /* 0x000fc40004800000 */
[----:B------:R-:W-:Y:S02]  /*0700*/  SEL R6, RZ, 0x1, !P2 ;  /* 0x00000001ff067807 */ /* 0x000fe40005000000 */
[----:B------:R-:W-:Y:S02]  /*0710*/  PRMT R5, R5, 0x7604, R0 ;  /* 0x0000760405057816 */ /* 0x000fe40000000000 */
[----:B------:R-:W-:Y:S02]  /*0720*/  LEA R4, P1, R8, UR13, 0x2 ;  /* 0x0000000d08047c11 */ /* 0x000fe4000f8210ff */
[----:B------:R-:W-:Y:S02]  /*0730*/  PRMT R3, R6, 0x7054, R5 ;  /* 0x0000705406037816 */ /* 0x000fe40000000005 */
[----:B------:R-:W-:Y:S02]  /*0740*/  SEL R0, RZ, 0x1, !P0 ;  /* 0x00000001ff007807 */ /* 0x000fe40004000000 */
[----:B------:R-:W-:-:S02]  /*0750*/  LEA.HI.X R5, R8, UR8, R9, 0x2, P1 ;  /* 0x0000000808057c11 */ /* 0x000fc400088f1409 */
        /* <DEDUP_REMOVED lines=12> */
.L_x_2031:
        /* <DEDUP_REMOVED lines=14> */
.L_x_7862:


//--------------------- .text._ZN2at6native55_GLOBAL__N__de093ff9_22_ForeachBinaryOpList_cu_a911ec4325multi_tensor_apply_kernelINS1_18TensorListMetadataILi2EEENS1_11CopyFunctorIbiLi2ELi1ELi1EEEJNS0_4CopyIbiEEEEEvT_T0_DpT1_ --------------------------
	.section	.text._ZN2at6native55_GLOBAL__N__de093ff9_22_ForeachBinaryOpList_cu_a911ec4325multi_tensor_apply_kernelINS1_18TensorListMetadataILi2EEENS1_11CopyFunctorIbiLi2ELi1ELi1EEEJNS0_4CopyIbiEEEEEvT_T0_DpT1_,"ax",@progbits
	.align	128
.text._ZN2at6native55_GLOBAL__N__de093ff9_22_ForeachBinaryOpList_cu_a911ec4325multi_tensor_apply_kernelINS1_18TensorListMetadataILi2EEENS1_11CopyFunctorIbiLi2ELi1ELi1EEEJNS0_4CopyIbiEEEEEvT_T0_DpT1_:
        .type           _ZN2at6native55_GLOBAL__N__de093ff9_22_ForeachBinaryOpList_cu_a911ec4325multi_tensor_apply_kernelINS1_18TensorListMetadataILi2EEENS1_11CopyFunctorIbiLi2ELi1ELi1EEEJNS0_4CopyIbiEEEEEvT_T0_DpT1_,@function
        .size           _ZN2at6native55_GLOBAL__N__de093ff9_22_ForeachBinaryOpList_cu_a911ec4325multi_tensor_apply_kernelINS1_18TensorListMetadataILi2EEENS1_11CopyFunctorIbiLi2ELi1ELi1EEEJNS0_4CopyIbiEEEEEvT_T0_DpT1_,(.L_x_7863 - _ZN2at6native55_GLOBAL__N__de093ff9_22_ForeachBinaryOpList_cu_a911ec4325multi_tensor_apply_kernelINS1_18TensorListMetadataILi2EEENS1_11CopyFunctorIbiLi2ELi1ELi1EEEJNS0_4CopyIbiEEEEEvT_T0_DpT1_)
        .other          _ZN2at6native55_GLOBAL__N__de093ff9_22_ForeachBinaryOpList_cu_a911ec4325multi_tensor_apply_kernelINS1_18TensorListMetadataILi2EEENS1_11CopyFunctorIbiLi2ELi1ELi1EEEJNS0_4CopyIbiEEEEEvT_T0_DpT1_,@"STO_CUDA_ENTRY STV_DEFAULT"
_ZN2at6native55_GLOBAL__N__de093ff9_22_ForeachBinaryOpList_cu_a911ec4325multi_tensor_apply_kernelINS1_18TensorListMetadataILi2EEENS1_11CopyFunctorIbiLi2ELi1ELi1EEEJNS0_4CopyIbiEEEEEvT_T0_DpT1_:
        /* <DEDUP_REMOVED lines=29> */
.L_x_2033:
        /* <DEDUP_REMOVED lines=40> */
[----:B--2---:R-:W-:-:S04]  /*0450*/  @P0 ISETP.NE.AND P4, PT, R9, RZ, PT ;  /* 0x000000ff0900020c */ /* 0x004fc80003f85270 */
[----:B------:R-:W-:Y:S02]  /*0460*/  @P0 SEL R21, RZ, 0x1, !P4 ;  /* 0x00000001ff150807 */ /* 0x000fe40006000000 */
[-C--:B------:R-:W-:Y:S01]  /*0470*/  @P3 IADD3 R28, P4, R25, R2.reuse, RZ ;  /* 0x00000002191c3210 */ /* 0x080fe20007f9e0ff */
[--C-:B------:R-:W-:Y:S01]  /*0480*/  @P1 IMAD.X R25, R22, 0x1, R3.reuse, P5 ;  /* 0x0000000116191824 */ /* 0x100fe200028e0603 */
[----:B---3--:R-:W-:Y:S01]  /*0490*/  @P1 ISETP.NE.AND P6, PT, R10, RZ, PT ;  /* 0x000000ff0a00120c */ /* 0x008fe20003fc5270 */
[----:B------:R1:W-:Y:S01]  /*04a0*/  @P0 STG.E.U8 desc[UR4][R16.64], R21 ;  /* 0x0000001510000986 */ /* 0x0003e2000c101104 */
[----:B0-----:R-:W-:Y:S01]  /*04b0*/  @P2 IADD3 R14, P0, R29, R2, RZ ;  /* 0x000000021d0e2210 */ /* 0x001fe20007f1e0ff */
[----:B------:R-:W-:Y:S01]  /*04c0*/  @P3 IMAD.X R29, R11, 0x1, R3, P4 ;  /* 0x000000010b1d3824 */ /* 0x000fe200020e0603 */
[----:B-----5:R-:W-:Y:S02]  /*04d0*/  @P1 SEL R19, RZ, 0x1, !P6 ;  /* 0x00000001ff131807 */ /* 0x020fe40007000000 */
[----:B----4-:R-:W-:Y:S01]  /*04e0*/  @P3 ISETP.NE.AND P5, PT, R7, RZ, PT ;  /* 0x000000ff0700320c */ /* 0x010fe20003fa5270 */
[----:B-1----:R-:W-:Y:S01]  /*04f0*/  IMAD.MOV.U32 R21, RZ, RZ, R23 ;  /* 0x000000ffff157224 */ /* 0x002fe200078e0017 */
[----:B------:R-:W-:Y:S01]  /*0500*/  @P2 ISETP.NE.AND P4, PT, R8, RZ, PT ;  /* 0x000000ff0800220c */ /* 0x000fe20003f85270 */
        /* <DEDUP_REMOVED lines=14> */
.L_x_2032:
        /* <DEDUP_REMOVED lines=8> */
.L_x_2034:
[----:B------:R-:W-:-:S04]  /*0670*/  LEA R8, P0, R15, R12, 0x4 ;  /* 0x0000000c0f087211 */ /* 0x000fc800078020ff */
[----:B------:R-:W-:-:S06]  /*0680*/  LEA.HI.X R9, R15, R13, R14, 0x4, P0 ;  /* 0x0000000d0f097211 */ /* 0x000fcc00000f240e */
[----:B------:R-:W2:Y:S02]  /*0690*/  LDG.E.128 R8, desc[UR4][R8.64] ;  /* 0x0000000408087981 */ /* 0x000ea4000c1e1d00 */
[----:B--2---:R-:W-:Y:S02]  /*06a0*/  ISETP.NE.AND P0, PT, R8, RZ, PT ;  /* 0x000000ff0800720c */ /* 0x004fe40003f05270 */
[----:B------:R-:W-:Y:S02]  /*06b0*/  ISETP.NE.AND P1, PT, R9, RZ, PT ;  /* 0x000000ff0900720c */ /* 0x000fe40003f25270 */
[----:B------:R-:W-:Y:S02]  /*06c0*/  ISETP.NE.AND P2, PT, R10, RZ, PT ;  /* 0x000000ff0a00720c */ /* 0x000fe40003f45270 */
[----:B------:R-:W-:Y:S02]  /*06d0*/  SEL R5, RZ, 0x1, !P0 ;  /* 0x00000001ff057807 */ /* 0x000fe40004000000 */
[----:B------:R-:W-:-:S02]  /*06e0*/  SEL R6, RZ, 0x1, !P1 ;  /* 0x00000001ff067807 */ /* 0x000fc40004800000 */
[----:B------:R-:W-:Y:S02]  /*06f0*/  SEL R7, RZ, 0x1, !P2 ;  /* 0x00000001ff077807 */ /* 0x000fe40005000000 */
[----:B------:R-:W-:Y:S02]  /*0700*/  PRMT R10, R6, 0x7604, R5 ;  /* 0x00007604060a7816 */ /* 0x000fe40000000005 */
[----:B------:R-:W-:Y:S02]  /*0710*/  ISETP.NE.AND P0, PT, R11, RZ, PT ;  /* 0x000000ff0b00720c */ /* 0x000fe40003f05270 */
        /* <DEDUP_REMOVED lines=16> */
.L_x_2035:
        /* <DEDUP_REMOVED lines=14> */
.L_x_7863:


//--------------------- .text._ZN2at6native55_GLOBAL__N__de093ff9_22_ForeachBinaryOpList_cu_a911ec4325multi_tensor_apply_kernelINS1_18TensorListMetadataILi2EEENS1_11CopyFunctorIbsLi2ELi1ELi1EEEJNS0_4CopyIbsEEEEEvT_T0_DpT1_ --------------------------
	.section	.text._ZN2at6native55_GLOBAL__N__de093ff9_22_ForeachBinaryOpList_cu_a911ec4325multi_tensor_apply_kernelINS1_18TensorListMetadataILi2EEENS1_11CopyFunctorIbsLi2ELi1ELi1EEEJNS0_4CopyIbsEEEEEvT_T0_DpT1_,"ax",@progbits
	.align	128
.text._ZN2at6native55_GLOBAL__N__de093ff9_22_ForeachBinaryOpList_cu_a911ec4325multi_tensor_apply_kernelINS1_18TensorListMetadataILi2EEENS1_11CopyFunctorIbsLi2ELi1ELi1EEEJNS0_4CopyIbsEEEEEvT_T0_DpT1_:
        .type           _ZN2at6native55_GLOBAL__N__de093ff9_22_ForeachBinaryOpList_cu_a911ec4325multi_tensor_apply_kernelINS1_18TensorListMetadataILi2EEENS1_11CopyFunctorIbsLi2ELi1ELi1EEEJNS0_4CopyIbsEEEEEvT_T0_DpT1_,@function
        .size           _ZN2at6native55_GLOBAL__N__de093ff9_22_ForeachBinaryOpList_cu_a911ec4325multi_tensor_apply_kernelINS1_18TensorListMetadataILi2EEENS1_11CopyFunctorIbsLi2ELi1ELi1EEEJNS0_4CopyIbsEEEEEvT_T0_DpT1_,(.L_x_7864 - _ZN2at6native55_GLOBAL__N__de093ff9_22_ForeachBinaryOpList_cu_a911ec4325multi_tensor_apply_kernelINS1_18TensorListMetadataILi2EEENS1_11CopyFunctorIbsLi2ELi1ELi1EEEJNS0_4CopyIbsEEEEEvT_T0_DpT1_)
        .other          _ZN2at6native55_GLOBAL__N__de093ff9_22_ForeachBinaryOpList_cu_a911ec4325multi_tensor_apply_kernelINS1_18TensorListMetadataILi2EEENS1_11CopyFunctorIbsLi2ELi1ELi1EEEJNS0_4CopyIbsEEEEEvT_T0_DpT1_,@"STO_CUDA_ENTRY STV_DEFAULT"
_ZN2at6native55_GLOBAL__N__de093ff9_22_ForeachBinaryOpList_cu_a911ec4325multi_tensor_apply_kernelINS1_18TensorListMetadataILi2EEENS1_11CopyFunctorIbsLi2ELi1ELi1EEEJNS0_4CopyIbsEEEEEvT_T0_DpT1_:
        /* <DEDUP_REMOVED lines=29> */
.L_x_2037:
        /* <DEDUP_REMOVED lines=36> */
[----:B------:R5:W4:Y:S01]  /*0410*/  @P2 LDG.E.U16 R8, desc[UR4][R18.64] ;  /* 0x0000000412082981 */ /* 0x000b22000c1e1500 */
        /* <DEDUP_REMOVED lines=29> */
.L_x_2036:
        /* <DEDUP_REMOVED lines=8> */
.L_x_2038:
[----:B------:R-:W-:-:S04]  /*0670*/  LEA R8, P0, R5, R12, 0x3 ;  /* 0x0000000c05087211 */ /* 0x000fc800078018ff */
[----:B------:R-:W-:-:S06]  /*0680*/  LEA.HI.X R9, R5, R13, R6, 0x3, P0 ;  /* 0x0000000d05097211 */ /* 0x000fcc00000f1c06 */
[----:B------:R-:W2:Y:S02]  /*0690*/  LDG.E.64 R8, desc[UR4][R8.64] ;  /* 0x0000000408087981 */ /* 0x000ea4000c1e1b00 */
[C---:B--2---:R-:W-:Y:S02]  /*06a0*/  PRMT R7, R8.reuse, 0x9910, RZ ;  /* 0x0000991008077816 */ /* 0x044fe400000000ff */
[----:B------:R-:W-:Y:S02]  /*06b0*/  PRMT R10, R8, 0xbb32, RZ ;  /* 0x0000bb32080a7816 */ /* 0x000fe400000000ff */
[----:B------:R-:W-:Y:S02]  /*06c0*/  PRMT R11, R9, 0x9910, RZ ;  /* 0x00009910090b7816 */ /* 0x000fe400000000ff */
[----:B------:R-:W-:Y:S02]  /*06d0*/  ISETP.NE.AND P0, PT, R7, RZ, PT ;  /* 0x000000ff0700720c */ /* 0x000fe40003f05270 */
[----:B------:R-:W-:-:S02]  /*06e0*/  ISETP.NE.AND P1, PT, R10, RZ, PT ;  /* 0x000000ff0a00720c */ /* 0x000fc40003f25270 */
[----:B------:R-:W-:Y:S02]  /*06f0*/  PRMT R9, R9, 0xbb32, RZ ;  /* 0x0000bb3209097816 */ /* 0x000fe400000000ff */
[----:B------:R-:W-:Y:S02]  /*0700*/  ISETP.NE.AND P2, PT, R11, RZ, PT ;  /* 0x000000ff0b00720c */ /* 0x000fe40003f45270 */
[----:B------:R-:W-:Y:S02]  /*0710*/  SEL R7, RZ, 0x1, !P0 ;  /* 0x00000001ff077807 */ /* 0x000fe40004000000 */
[----:B------:R-:W-:Y:S02]  /*0720*/  SEL R8, RZ, 0x1, !P1 ;  /* 0x00000001ff087807 */ /* 0x000fe40004800000 */
[----:B------:R-:W-:Y:S02]  /*0730*/  ISETP.NE.AND P0, PT, R9, RZ, PT ;  /* 0x000000ff0900720c */ /* 0x000fe40003f05270 */
        /* <DEDUP_REMOVED lines=18> */
.L_x_2039:
        /* <DEDUP_REMOVED lines=10> */
.L_x_7864:


//--------------------- .text._ZN2at6native55_GLOBAL__N__de093ff9_22_ForeachBinaryOpList_cu_a911ec4325multi_tensor_apply_kernelINS1_18TensorListMetadataILi2EEENS1_11CopyFunctorIblLi2ELi1ELi1EEEJNS0_4CopyIblEEEEEvT_T0_DpT1_ --------------------------
	.section	.text._ZN2at6native55_GLOBAL__N__de093ff9_22_ForeachBinaryOpList_cu_a911ec4325multi_tensor_apply_kernelINS1_18TensorListMetadataILi2EEENS1_11CopyFunctorIblLi2ELi1ELi1EEEJNS0_4CopyIblEEEEEvT_T0_DpT1_,"ax",@progbits
	.align	128
.text._ZN2at6native55_GLOBAL__N__de093ff9_22_ForeachBinaryOpList_cu_a911ec4325multi_tensor_apply_kernelINS1_18TensorListMetadataILi2EEENS1_11CopyFunctorIblLi2ELi1ELi1EEEJNS0_4CopyIblEEEEEvT_T0_DpT1_:
        .type           _ZN2at6native55_GLOBAL__N__de093ff9_22_ForeachBinaryOpList_cu_a911ec4325multi_tensor_apply_kernelINS1_18TensorListMetadataILi2EEENS1_11CopyFunctorIblLi2ELi1ELi1EEEJNS0_4CopyIblEEEEEvT_T0_DpT1_,@function
        .size           _ZN2at6native55_GLOBAL__N__de093ff9_22_ForeachBinaryOpList_cu_a911ec4325multi_tensor_apply_kernelINS1_18TensorListMetadataILi2EEENS1_11CopyFunctorIblLi2ELi1ELi1EEEJNS0_4CopyIblEEEEEvT_T0_DpT1_,(.L_x_7865 - _ZN2at6native55_GLOBAL__N__de093ff9_22_ForeachBinaryOpList_cu_a911ec4325multi_tensor_apply_kernelINS1_18TensorListMetadataILi2EEENS1_11CopyFunctorIblLi2ELi1ELi1EEEJNS0_4CopyIblEEEEEvT_T0_DpT1_)
        .other          _ZN2at6native55_GLOBAL__N__de093ff9_22_ForeachBinaryOpList_cu_a911ec4325multi_tensor_apply_kernelINS1_18TensorListMetadataILi2EEENS1_11CopyFunctorIblLi2ELi1ELi1EEEJNS0_4CopyIblEEEEEvT_T0_DpT1_,@"STO_CUDA_ENTRY STV_DEFAULT"
_ZN2at6native55_GLOBAL__N__de093ff9_22_ForeachBinaryOpList_cu_a911ec4325multi_tensor_apply_kernelINS1_18TensorListMetadataILi2EEENS1_11CopyFunctorIblLi2ELi1ELi1EEEJNS0_4CopyIblEEEEEvT_T0_DpT1_:
        /* <DEDUP_REMOVED lines=30> */
.L_x_2041:
        /* <DEDUP_REMOVED lines=10> */
[-C--:B------:R-:W-:Y:S02]  /*0280*/  LEA R27, P4, R18, R29.reuse, 0x1 ;  /* 0x0000001d121b7211 */ /* 0x080fe400078808ff */
[----:B------:R-:W-:Y:S02]  /*0290*/  ISETP.GE.U32.AND.EX P0, PT, R25, RZ, PT, P2 ;  /* 0x000000ff1900720c */ /* 0x000fe40003f06120 */
[----:B------:R-:W-:Y:S01]  /*02a0*/  IADD3 R26, P2, R26, R29, RZ ;  /* 0x0000001d1a1a7210 */ /* 0x000fe20007f5e0ff */
[--C-:B------:R-:W-:Y:S01]  /*02b0*/  IMAD.X R24, RZ, RZ, R17.reuse, P4 ;  /* 0x000000ffff187224 */ /* 0x100fe200020e0611 */
[----:B------:R-:W-:Y:S02]  /*02c0*/  ISETP.LT.U32.AND P3, PT, R28, UR12, PT ;  /* 0x0000000c1c007c0c */ /* 0x000fe4000bf61070 */
[----:B------:R-:W-:Y:S01]  /*02d0*/  ISETP.GE.U32.AND P6, PT, R27, 0x10000, PT ;  /* 0x000100001b00780c */ /* 0x000fe20003fc6070 */
[----:B------:R-:W-:Y:S01]  /*02e0*/  IMAD.X R19, RZ, RZ, R17, P2 ;  /* 0x000000ffff137224 */ /* 0x000fe200010e0611 */
[----:B------:R-:W-:-:S02]  /*02f0*/  ISETP.LT.AND.EX P0, PT, R25, UR6, !P0, P3 ;  /* 0x0000000619007c0c */ /* 0x000fc4000c701330 */
[----:B------:R-:W-:Y:S02]  /*0300*/  ISETP.GE.U32.AND P3, PT, R26, 0x10000, PT ;  /* 0x000100001a00780c */ /* 0x000fe40003f66070 */
[----:B------:R-:W-:Y:S02]  /*0310*/  @P1 LEA R12, P5, R29, UR4, 0x3 ;  /* 0x000000041d0c1c11 */ /* 0x000fe4000f8a18ff */
[----:B------:R-:W-:Y:S02]  /*0320*/  ISETP.LT.U32.AND P4, PT, R27, UR12, PT ;  /* 0x0000000c1b007c0c */ /* 0x000fe4000bf81070 */
[----:B------:R-:W-:Y:S02]  /*0330*/  ISETP.GE.U32.AND.EX P6, PT, R24, RZ, PT, P6 ;  /* 0x000000ff1800720c */ /* 0x000fe40003fc6160 */
[----:B------:R-:W-:Y:S02]  /*0340*/  ISETP.LT.U32.AND P2, PT, R26, UR12, PT ;  /* 0x0000000c1a007c0c */ /* 0x000fe4000bf41070 */
[----:B------:R-:W-:-:S02]  /*0350*/  ISETP.GE.U32.AND.EX P3, PT, R19, RZ, PT, P3 ;  /* 0x000000ff1300720c */ /* 0x000fc40003f66130 */
[----:B------:R-:W-:Y:S02]  /*0360*/  @P1 LEA.HI.X R13, R29, UR5, R17, 0x3, P5 ;  /* 0x000000051d0d1c11 */ /* 0x000fe4000a8f1c11 */
[----:B------:R-:W-:Y:S02]  /*0370*/  ISETP.LT.AND.EX P4, PT, R24, UR6, !P6, P4 ;  /* 0x0000000618007c0c */ /* 0x000fe4000f781340 */
[----:B------:R-:W-:Y:S01]  /*0380*/  ISETP.LT.AND.EX P2, PT, R19, UR6, !P3, P2 ;  /* 0x0000000613007c0c */ /* 0x000fe2000df41320 */
[----:B------:R0:W2:Y:S01]  /*0390*/  @P1 LDG.E.64 R22, desc[UR10][R12.64] ;  /* 0x0000000a0c161981 */ /* 0x0000a2000c1e1b00 */
[----:B------:R-:W-:-:S04]  /*03a0*/  @P0 LEA R8, P3, R28, UR4, 0x3 ;  /* 0x000000041c080c11 */ /* 0x000fc8000f8618ff */
[----:B------:R-:W-:-:S05]  /*03b0*/  @P0 LEA.HI.X R9, R28, UR5, R25, 0x3, P3 ;  /* 0x000000051c090c11 */ /* 0x000fca00098f1c19 */
[C---:B------:R-:W-:Y:S01]  /*03c0*/  @P4 LEA R10, P3, R27.reuse, UR4, 0x3 ;  /* 0x000000041b0a4c11 */ /* 0x040fe2000f8618ff */
[----:B------:R-:W3:Y:S01]  /*03d0*/  @P0 LDG.E.64 R6, desc[UR10][R8.64] ;  /* 0x0000000a08060981 */ /* 0x000ee2000c1e1b00 */
[C---:B------:R-:W-:Y:S02]  /*03e0*/  @P2 LEA R14, P5, R26.reuse, UR4, 0x3 ;  /* 0x000000041a0e2c11 */ /* 0x040fe4000f8a18ff */
[----:B------:R-:W-:Y:S02]  /*03f0*/  @P4 LEA.HI.X R11, R27, UR5, R24, 0x3, P3 ;  /* 0x000000051b0b4c11 */ /* 0x000fe400098f1c18 */
[----:B------:R-:W-:-:S03]  /*0400*/  @P2 LEA.HI.X R15, R26, UR5, R19, 0x3, P5 ;  /* 0x000000051a0f2c11 */ /* 0x000fc6000a8f1c13 */
[----:B------:R-:W4:Y:S04]  /*0410*/  @P4 LDG.E.64 R4, desc[UR10][R10.64] ;  /* 0x0000000a0a044981 */ /* 0x000f28000c1e1b00 */
[----:B------:R-:W5:Y:S01]  /*0420*/  @P2 LDG.E.64 R2, desc[UR10][R14.64] ;  /* 0x0000000a0e022981 */ /* 0x000f62000c1e1b00 */
[----:B------:R-:W-:-:S04]  /*0430*/  @P1 IADD3 R16, P5, R29, UR13, RZ ;  /* 0x0000000d1d101c10 */ /* 0x000fc8000ffbe0ff */
[----:B------:R-:W-:Y:S02]  /*0440*/  @P1 IADD3.X R17, R17, UR8, RZ, P5, !PT ;  /* 0x0000000811111c10 */ /* 0x000fe4000affe4ff */
[----:B0-----:R-:W-:Y:S01]  /*0450*/  @P4 IADD3 R12, P6, R27, UR13, RZ ;  /* 0x0000000d1b0c4c10 */ /* 0x001fe2000ffde0ff */
[----:B------:R-:W-:-:S03]  /*0460*/  IMAD.WIDE.U32 R20, R18, 0x4, R20 ;  /* 0x0000000412147825 */ /* 0x000fc600078e0014 */
[----:B------:R-:W-:Y:S02]  /*0470*/  @P4 IADD3.X R13, R24, UR8, RZ, P6, !PT ;  /* 0x00000008180d4c10 */ /* 0x000fe4000b7fe4ff */
[----:B--2---:R-:W-:-:S04]  /*0480*/  @P1 ISETP.NE.U32.AND P3, PT, R22, RZ, PT ;  /* 0x000000ff1600120c */ /* 0x004fc80003f65070 */
[----:B------:R-:W-:-:S04]  /*0490*/  @P1 ISETP.NE.AND.EX P3, PT, R23, RZ, PT, P3 ;  /* 0x000000ff1700120c */ /* 0x000fc80003f65330 */
[----:B------:R-:W-:Y:S02]  /*04a0*/  @P1 SEL R29, RZ, 0x1, !P3 ;  /* 0x00000001ff1d1807 */ /* 0x000fe40005800000 */
[----:B---3--:R-:W-:Y:S02]  /*04b0*/  @P0 ISETP.NE.U32.AND P5, PT, R6, RZ, PT ;  /* 0x000000ff0600020c */ /* 0x008fe40003fa5070 */
[----:B------:R-:W-:Y:S01]  /*04c0*/  @P0 IADD3 R8, P3, R28, UR13, RZ ;  /* 0x0000000d1c080c10 */ /* 0x000fe2000ff7e0ff */
[----:B------:R0:W-:Y:S01]  /*04d0*/  @P1 STG.E.U8 desc[UR10][R16.64], R29 ;  /* 0x0000001d10001986 */ /* 0x0001e2000c10110a */
[----:B------:R-:W-:Y:S02]  /*04e0*/  @P0 ISETP.NE.AND.EX P1, PT, R7, RZ, PT, P5 ;  /* 0x000000ff0700020c */ /* 0x000fe40003f25350 */
[----:B------:R-:W-:Y:S02]  /*04f0*/  @P0 IADD3.X R9, R25, UR8, RZ, P3, !PT ;  /* 0x0000000819090c10 */ /* 0x000fe40009ffe4ff */
[----:B----4-:R-:W-:-:S02]  /*0500*/  @P4 ISETP.NE.U32.AND P3, PT, R4, RZ, PT ;  /* 0x000000ff0400420c */ /* 0x010fc40003f65070 */
[----:B------:R-:W-:Y:S02]  /*0510*/  @P0 SEL R11, RZ, 0x1, !P1 ;  /* 0x00000001ff0b0807 */ /* 0x000fe40004800000 */
[----:B-----5:R-:W-:Y:S02]  /*0520*/  @P2 ISETP.NE.U32.AND P1, PT, R2, RZ, PT ;  /* 0x000000ff0200220c */ /* 0x020fe40003f25070 */
[----:B------:R-:W-:Y:S02]  /*0530*/  @P4 ISETP.NE.AND.EX P3, PT, R5, RZ, PT, P3 ;  /* 0x000000ff0500420c */ /* 0x000fe40003f65330 */
[----:B------:R-:W-:Y:S02]  /*0540*/  @P2 IADD3 R26, P5, R26, UR13, RZ ;  /* 0x0000000d1a1a2c10 */ /* 0x000fe4000ffbe0ff */
[----:B------:R-:W-:Y:S02]  /*0550*/  @P2 ISETP.NE.AND.EX P1, PT, R3, RZ, PT, P1 ;  /* 0x000000ff0300220c */ /* 0x000fe40003f25310 */
[----:B------:R-:W-:-:S02]  /*0560*/  @P4 SEL R15, RZ, 0x1, !P3 ;  /* 0x00000001ff0f4807 */ /* 0x000fc40005800000 */
        /* <DEDUP_REMOVED lines=11> */
.L_x_2040:
        /* <DEDUP_REMOVED lines=8> */
.L_x_2042:
[----:B------:R-:W-:-:S04]  /*06a0*/  LEA R2, P0, R8, UR4, 0x5 ;  /* 0x0000000408027c11 */ /* 0x000fc8000f8028ff */
[----:B------:R-:W-:-:S05]  /*06b0*/  LEA.HI.X R3, R8, UR5, R9, 0x5, P0 ;  /* 0x0000000508037c11 */ /* 0x000fca00080f2c09 */
[----:B------:R-:W2:Y:S04]  /*06c0*/  LDG.E.128 R12, desc[UR10][R2.64] ;  /* 0x0000000a020c7981 */ /* 0x000ea8000c1e1d00 */
[----:B------:R-:W3:Y:S01]  /*06d0*/  LDG.E.128 R4, desc[UR10][R2.64+0x10] ;  /* 0x0000100a02047981 */ /* 0x000ee2000c1e1d00 */
[----:B--2---:R-:W-:Y:S02]  /*06e0*/  ISETP.NE.U32.AND P0, PT, R12, RZ, PT ;  /* 0x000000ff0c00720c */ /* 0x004fe40003f05070 */
[----:B------:R-:W-:Y:S02]  /*06f0*/  ISETP.NE.U32.AND P1, PT, R14, RZ, PT ;  /* 0x000000ff0e00720c */ /* 0x000fe40003f25070 */
[----:B---3--:R-:W-:Y:S02]  /*0700*/  ISETP.NE.U32.AND P2, PT, R4, RZ, PT ;  /* 0x000000ff0400720c */ /* 0x008fe40003f45070 */
[----:B------:R-:W-:-:S02]  /*0710*/  ISETP.NE.AND.EX P0, PT, R13, RZ, PT, P0 ;  /* 0x000000ff0d00720c */ /* 0x000fc40003f05300 */
[----:B------:R-:W-:Y:S02]  /*0720*/  ISETP.NE.AND.EX P1, PT, R15, RZ, PT, P1 ;  /* 0x000000ff0f00720c */ /* 0x000fe40003f25310 */
[----:B------:R-:W-:Y:S02]  /*0730*/  ISETP.NE.AND.EX P2, PT, R5, RZ, PT, P2 ;  /* 0x000000ff0500720c */ /* 0x000fe40003f45320 */
[----:B------:R-:W-:Y:S02]  /*0740*/  SEL R0, RZ, 0x1, !P0 ;  /* 0x00000001ff007807 */ /* 0x000fe40004000000 */
[----:B------:R-:W-:Y:S02]  /*0750*/  SEL R5, RZ, 0x1, !P1 ;  /* 0x00000001ff057807 */ /* 0x000fe40004800000 */
[----:B------:R-:W-:Y:S02]  /*0760*/  ISETP.NE.U32.AND P3, PT, R6, RZ, PT ;  /* 0x000000ff0600720c */ /* 0x000fe40003f65070 */
[----:B------:R-:W-:-:S02]  /*0770*/  SEL R3, RZ, 0x1, !P2 ;  /* 0x00000001ff037807 */ /* 0x000fc40005000000 */
[----:B------:R-:W-:Y:S02]  /*0780*/  PRMT R4, R5, 0x7604, R0 ;  /* 0x0000760405047816 */ /* 0x000fe40000000000 */
[----:B------:R-:W-:Y:S02]  /*0790*/  ISETP.NE.AND.EX P0, PT, R7, RZ, PT, P3 ;  /* 0x000000ff0700720c */ /* 0x000fe40003f05330 */
[C---:B------:R-:W-:Y:S02]  /*07a0*/  LEA R2, P1, R8.reuse, UR13, 0x2 ;  /* 0x0000000d08027c11 */ /* 0x040fe4000f8210ff */
        /* <DEDUP_REMOVED lines=15> */
.L_x_2043:
        /* <DEDUP_REMOVED lines=14> */
.L_x_7865:


//--------------------- .text._ZN2at6native55_GLOBAL__N__de093ff9_22_ForeachBinaryOpList_cu_a911ec4325multi_tensor_apply_kernelINS1_18TensorListMetadataILi2EEENS1_11CopyFunctorIbaLi2ELi1ELi1EEEJNS0_4CopyIbaEEEEEvT_T0_DpT1_ --------------------------
	.section	.text._ZN2at6native55_GLOBAL__N__de093ff9_22_ForeachBinaryOpList_cu_a911ec4325multi_tensor_apply_kernelINS1_18TensorListMetadataILi2EEENS1_11CopyFunctorIbaLi2ELi1ELi1EEEJNS0_4CopyIbaEEEEEvT_T0_DpT1_,"ax",@progbits
	.align	128
.text._ZN2at6native55_GLOBAL__N__de093ff9_22_ForeachBinaryOpList_cu_a911ec4325multi_tensor_apply_kernelINS1_18TensorListMetadataILi2EEENS1_11CopyFunctorIbaLi2ELi1ELi1EEEJNS0_4CopyIbaEEEEEvT_T0_DpT1_:
        .type           _ZN2at6native55_GLOBAL__N__de093ff9_22_ForeachBinaryOpList_cu_a911ec4325multi_tensor_apply_kernelINS1_18TensorListMetadataILi2EEENS1_11CopyFunctorIbaLi2ELi1ELi1EEEJNS0_4CopyIbaEEEEEvT_T0_DpT1_,@function
        .size           _ZN2at6native55_GLOBAL__N__de093ff9_22_ForeachBinaryOpList_cu_a911ec4325multi_tensor_apply_kernelINS1_18TensorListMetadataILi2EEENS1_11CopyFunctorIbaLi2ELi1ELi1EEEJNS0_4CopyIbaEEEEEvT_T0_DpT1_,(.L_x_7866 - _ZN2at6native55_GLOBAL__N__de093ff9_22_ForeachBinaryOpList_cu_a911ec4325multi_tensor_apply_kernelINS1_18TensorListMetadataILi2EEENS1_11CopyFunctorIbaLi2ELi1ELi1EEEJNS0_4CopyIbaEEEEEvT_T0_DpT1_)
        .other          _ZN2at6native55_GLOBAL__N__de093ff9_22_ForeachBinaryOpList_cu_a911ec4325multi_tensor_apply_kernelINS1_18TensorListMetadataILi2EEENS1_11CopyFunctorIbaLi2ELi1ELi1EEEJNS0_4CopyIbaEEEEEvT_T0_DpT1_,@"STO_CUDA_ENTRY STV_DEFAULT"
_ZN2at6native55_GLOBAL__N__de093ff9_22_ForeachBinaryOpList_cu_a911ec4325multi_tensor_apply_kernelINS1_18TensorListMetadataILi2EEENS1_11CopyFunctorIbaLi2ELi1ELi1EEEJNS0_4CopyIbaEEEEEvT_T0_DpT1_:
        /* <DEDUP_REMOVED lines=12> */
[----:B0-----:R-:W-:Y:S02]  /*00c0*/  IADD3 R0, P1, R4, R6, RZ ;  /* 0x0000000604007210 */ /* 0x001fe40007f3e0ff */
[----:B-1----:R-:W-:-:S02]  /*00d0*/  IADD3 R3, P2, R6, R8, RZ ;  /* 0x0000000806037210 */ /* 0x002fc40007f5e0ff */
[----:B--2---:R-:W-:-:S04]  /*00e0*/  IADD3 R2, P3, -R6, R10, RZ ;  /* 0x0000000a06027210 */ /* 0x004fc80007f7e1ff */
[----:B------:R-:W-:Y:S01]  /*00f0*/  LOP3.LUT R4, R2, R0, R3, 0xfe, !PT ;  /* 0x0000000002047212 */ /* 0x000fe200078efe03 */
[----:B------:R-:W-:-:S03]  /*0100*/  IMAD.X R6, R11, 0x1, ~R7, P3 ;  /* 0x000000010b067824 */ /* 0x000fc600018e0e07 */
[----:B------:R-:W-:Y:S01]  /*0110*/  LOP3.LUT P0, RZ, R4, 0x3, RZ, 0xc0, !PT ;  /* 0x0000000304ff7812 */ /* 0x000fe2000780c0ff */
[----:B------:R-:W-:Y:S02]  /*0120*/  IMAD.X R4, R5, 0x1, R7, P1 ;  /* 0x0000000105047824 */ /* 0x000fe400008e0607 */
[----:B------:R-:W-:-:S10]  /*0130*/  IMAD.X R5, R7, 0x1, R9, P2 ;  /* 0x0000000107057824 */ /* 0x000fd400010e0609 */
        /* <DEDUP_REMOVED lines=8> */
.L_x_2045:
[----:B0-----:R-:W-:Y:S01]  /*01c0*/  IADD3 R26, P1, R7, R20, RZ ;  /* 0x00000014071a7210 */ /* 0x001fe20007f3e0ff */
[----:B-1----:R-:W-:-:S03]  /*01d0*/  IMAD R29, R8, 0x3, RZ ;  /* 0x00000003081d7824 */ /* 0x002fc600078e02ff */
[----:B------:R-:W-:Y:S01]  /*01e0*/  ISETP.GE.U32.AND P0, PT, R26, 0x10000, PT ;  /* 0x000100001a00780c */ /* 0x000fe20003f06070 */
[----:B------:R-:W-:Y:S01]  /*01f0*/  IMAD.X R21, RZ, RZ, R23, P1 ;  /* 0x000000ffff157224 */ /* 0x000fe200008e0617 */
[----:B------:R-:W-:Y:S02]  /*0200*/  IADD3 R24, P3, R8, R26, RZ ;  /* 0x0000001a08187210 */ /* 0x000fe40007f7e0ff */
[----:B------:R-:W-:Y:S02]  /*0210*/  ISETP.LT.U32.AND P1, PT, R26, R2, PT ;  /* 0x000000021a00720c */ /* 0x000fe40003f21070 */
[----:B------:R-:W-:Y:S01]  /*0220*/  ISETP.GE.U32.AND.EX P0, PT, R21, RZ, PT, P0 ;  /* 0x000000ff1500720c */ /* 0x000fe20003f06100 */
[----:B------:R-:W-:Y:S01]  /*0230*/  IMAD.X R22, RZ, RZ, R21, P3 ;  /* 0x000000ffff167224 */ /* 0x000fe200018e0615 */
        /* <DEDUP_REMOVED lines=14> */
[----:B------:R-:W-:Y:S02]  /*0320*/  @P0 IADD3 R14, P5, R26, R0, RZ ;  /* 0x000000001a0e0210 */ /* 0x000fe40007fbe0ff */
[----:B------:R-:W-:Y:S02]  /*0330*/  ISETP.LT.U32.AND P4, PT, R29, R2, PT ;  /* 0x000000021d00720c */ /* 0x000fe40003f81070 */
[----:B------:R-:W-:Y:S01]  /*0340*/  ISETP.GE.U32.AND.EX P2, PT, R27, RZ, PT, P2 ;  /* 0x000000ff1b00720c */ /* 0x000fe20003f46120 */
[----:B------:R-:W-:Y:S01]  /*0350*/  @P0 IMAD.X R15, R21, 0x1, R4, P5 ;  /* 0x00000001150f0824 */ /* 0x000fe200028e0604 */
[----:B------:R-:W-:-:S02]  /*0360*/  @P1 IADD3 R16, P5, R24, R0, RZ ;  /* 0x0000000018101210 */ /* 0x000fc40007fbe0ff */
[----:B------:R-:W-:Y:S02]  /*0370*/  ISETP.LT.AND.EX P2, PT, R27, R6, !P2, P4 ;  /* 0x000000061b00720c */ /* 0x000fe40005741340 */
[----:B------:R0:W2:Y:S01]  /*0380*/  @P0 LDG.E.U8 R11, desc[UR4][R14.64] ;  /* 0x000000040e0b0981 */ /* 0x0000a2000c1e1100 */
[----:B------:R-:W-:-:S05]  /*0390*/  @P1 IMAD.X R17, R22, 0x1, R4, P5 ;  /* 0x0000000116111824 */ /* 0x000fca00028e0604 */
[----:B------:R1:W3:Y:S01]  /*03a0*/  @P1 LDG.E.U8 R12, desc[UR4][R16.64] ;  /* 0x00000004100c1981 */ /* 0x0002e2000c1e1100 */
[----:B0-----:R-:W-:-:S05]  /*03b0*/  @P3 IADD3 R14, P4, R25, R0, RZ ;  /* 0x00000000190e3210 */ /* 0x001fca0007f9e0ff */
[----:B------:R-:W-:Y:S01]  /*03c0*/  @P3 IMAD.X R15, R13, 0x1, R4, P4 ;  /* 0x000000010d0f3824 */ /* 0x000fe200020e0604 */
[----:B------:R-:W-:-:S04]  /*03d0*/  @P2 IADD3 R18, P4, R29, R0, RZ ;  /* 0x000000001d122210 */ /* 0x000fc80007f9e0ff */
[----:B------:R0:W4:Y:S01]  /*03e0*/  @P3 LDG.E.U8 R9, desc[UR4][R14.64] ;  /* 0x000000040e093981 */ /* 0x000122000c1e1100 */
[----:B------:R-:W-:-:S05]  /*03f0*/  @P2 IMAD.X R19, R27, 0x1, R4, P4 ;  /* 0x000000011b132824 */ /* 0x000fca00020e0604 */
[----:B------:R5:W4:Y:S01]  /*0400*/  @P2 LDG.E.U8 R10, desc[UR4][R18.64] ;  /* 0x00000004120a2981 */ /* 0x000b22000c1e1100 */
        /* <DEDUP_REMOVED lines=11> */
[----:B-----5:R-:W-:-:S03]  /*04c0*/  @P1 SEL R19, RZ, 0x1, !P6 ;  /* 0x00000001ff131807 */ /* 0x020fc60007000000 */
[----:B------:R-:W-:Y:S01]  /*04d0*/  @P2 IMAD.X R15, R27, 0x1, R5, P0 ;  /* 0x000000011b0f2824 */ /* 0x000fe200000e0605 */
[----:B----4-:R-:W-:Y:S01]  /*04e0*/  @P3 ISETP.NE.AND P5, PT, R9, RZ, PT ;  /* 0x000000ff0900320c */ /* 0x010fe20003fa5270 */
[----:B-1----:R-:W-:Y:S01]  /*04f0*/  IMAD.MOV.U32 R21, RZ, RZ, R23 ;  /* 0x000000ffff157224 */ /* 0x002fe200078e0017 */
[----:B------:R-:W-:Y:S02]  /*0500*/  @P2 ISETP.NE.AND P4, PT, R10, RZ, PT ;  /* 0x000000ff0a00220c */ /* 0x000fe40003f85270 */
        /* <DEDUP_REMOVED lines=13> */
.L_x_2044:
        /* <DEDUP_REMOVED lines=8> */
.L_x_2046:
[C---:B------:R-:W-:Y:S01]  /*0660*/  IMAD.SHL.U32 R13, R15.reuse, 0x4, RZ ;  /* 0x000000040f0d7824 */ /* 0x040fe200078e00ff */
[----:B------:R-:W-:-:S04]  /*0670*/  SHF.L.U64.HI R14, R15, 0x2, R16 ;  /* 0x000000020f0e7819 */ /* 0x000fc80000010210 */
[----:B------:R-:W-:-:S05]  /*0680*/  IADD3 R8, P0, R13, R0, RZ ;  /* 0x000000000d087210 */ /* 0x000fca0007f1e0ff */
[----:B------:R-:W-:-:S05]  /*0690*/  IMAD.X R9, R14, 0x1, R4, P0 ;  /* 0x000000010e097824 */ /* 0x000fca00000e0604 */
[----:B------:R-:W2:Y:S02]  /*06a0*/  LDG.E R8, desc[UR4][R8.64] ;  /* 0x0000000408087981 */ /* 0x000ea4000c1e1900 */
[C---:B--2---:R-:W-:Y:S02]  /*06b0*/  PRMT R7, R8.reuse, 0x7770, RZ ;  /* 0x0000777008077816 */ /* 0x044fe400000000ff */
[C---:B------:R-:W-:Y:S02]  /*06c0*/  PRMT R10, R8.reuse, 0x7771, RZ ;  /* 0x00007771080a7816 */ /* 0x040fe400000000ff */
        /* <DEDUP_REMOVED lines=10> */
[----:B------:R-:W-:Y:S02]  /*0770*/  SEL R10, RZ, 0x1, !P0 ;  /* 0x00000001ff0a7807 */ /* 0x000fe40004000000 */
[----:B------:R-:W-:Y:S02]  /*0780*/  IADD3 R8, P1, R13, R3, RZ ;  /* 0x000000030d087210 */ /* 0x000fe40007f3e0ff */
[----:B------:R-:W-:Y:S02]  /*0790*/  IADD3 R15, P0, R15, UR6, RZ ;  /* 0x000000060f0f7c10 */ /* 0x000fe4000ff1e0ff */
[----:B------:R-:W-:Y:S01]  /*07a0*/  PRMT R7, R7, 0x7054, R12 ;  /* 0x0000705407077816 */ /* 0x000fe2000000000c */
[----:B------:R-:W-:Y:S01]  /*07b0*/  IMAD.X R9, R14, 0x1, R5, P1 ;  /* 0x000000010e097824 */ /* 0x000fe200008e0605 */
        /* <DEDUP_REMOVED lines=11> */
.L_x_2047:
        /* <DEDUP_REMOVED lines=9> */
.L_x_7866:


//--------------------- .text._ZN2at6native55_GLOBAL__N__de093ff9_22_ForeachBinaryOpList_cu_a911ec4325multi_tensor_apply_kernelINS1_18TensorListMetadataILi2EEENS1_11CopyFunctorIbhLi2ELi1ELi1EEEJNS0_4CopyIbhEEEEEvT_T0_DpT1_ --------------------------
	.section	.text._ZN2at6native55_GLOBAL__N__de093ff9_22_ForeachBinaryOpList_cu_a911ec4325multi_tensor_apply_kernelINS1_18TensorListMetadataILi2EEENS1_11CopyFunctorIbhLi2ELi1ELi1EEEJNS0_4CopyIbhEEEEEvT_T0_DpT1_,"ax",@progbits
	.align	128
.text._ZN2at6native55_GLOBAL__N__de093ff9_22_ForeachBinaryOpList_cu_a911ec4325multi_tensor_apply_kernelINS1_18TensorListMetadataILi2EEENS1_11CopyFunctorIbhLi2ELi1ELi1EEEJNS0_4CopyIbhEEEEEvT_T0_DpT1_:
        .type           _ZN2at6native55_GLOBAL__N__de093ff9_22_ForeachBinaryOpList_cu_a911ec4325multi_tensor_apply_kernelINS1_18TensorListMetadataILi2EEENS1_11CopyFunctorIbhLi2ELi1ELi1EEEJNS0_4CopyIbhEEEEEvT_T0_DpT1_,@function
        .size           _ZN2at6native55_GLOBAL__N__de093ff9_22_ForeachBinaryOpList_cu_a911ec4325multi_tensor_apply_kernelINS1_18TensorListMetadataILi2EEENS1_11CopyFunctorIbhLi2ELi1ELi1EEEJNS0_4CopyIbhEEEEEvT_T0_DpT1_,(.L_x_7867 - _ZN2at6native55_GLOBAL__N__de093ff9_22_ForeachBinaryOpList_cu_a911ec4325multi_tensor_apply_kernelINS1_18TensorListMetadataILi2EEENS1_11CopyFunctorIbhLi2ELi1ELi1EEEJNS0_4CopyIbhEEEEEvT_T0_DpT1_)
        .other          _ZN2at6native55_GLOBAL__N__de093ff9_22_ForeachBinaryOpList_cu_a911ec4325multi_tensor_apply_kernelINS1_18TensorListMetadataILi2EEENS1_11CopyFunctorIbhLi2ELi1ELi1EEEJNS0_4CopyIbhEEEEEvT_T0_DpT1_,@"STO_CUDA_ENTRY STV_DEFAULT"
_ZN2at6native55_GLOBAL__N__de093ff9_22_ForeachBinaryOpList_cu_a911ec4325multi_tensor_apply_kernelINS1_18TensorListMetadataILi2EEENS1_11CopyFunctorIbhLi2ELi1ELi1EEEJNS0_4CopyIbhEEEEEvT_T0_DpT1_:
        /* <DEDUP_REMOVED lines=28> */
.L_x_2049:
        /* <DEDUP_REMOVED lines=66> */
.L_x_2048:
        /* <DEDUP_REMOVED lines=8> */
.L_x_2050:
        /* <DEDUP_REMOVED lines=33> */
.L_x_2051:
        /* <DEDUP_REMOVED lines=9> */
.L_x_7867:


//--------------------- .text._ZN2at6native55_GLOBAL__N__de093ff9_22_ForeachBinaryOpList_cu_a911ec4325multi_tensor_apply_kernelINS1_18TensorListMetadataILi2EEENS1_14UnaryOpFunctorIbLi2ELi1ELi1EEEJNS0_4CopyIbbEEEEEvT_T0_DpT1_ --------------------------
	.section	.text._ZN2at6native55_GLOBAL__N__de093ff9_22_ForeachBinaryOpList_cu_a911ec4325multi_tensor_apply_kernelINS1_18TensorListMetadataILi2EEENS1_14UnaryOpFunctorIbLi2ELi1ELi1EEEJNS0_4CopyIbbEEEEEvT_T0_DpT1_,"ax",@progbits
	.align	128
.text._ZN2at6native55_GLOBAL__N__de093ff9_22_ForeachBinaryOpList_cu_a911ec4325multi_tensor_apply_kernelINS1_18TensorListMetadataILi2EEENS1_14UnaryOpFunctorIbLi2ELi1ELi1EEEJNS0_4CopyIbbEEEEEvT_T0_DpT1_:
        .type           _ZN2at6native55_GLOBAL__N__de093ff9_22_ForeachBinaryOpList_cu_a911ec4325multi_tensor_apply_kernelINS1_18TensorListMetadataILi2EEENS1_14UnaryOpFunctorIbLi2ELi1ELi1EEEJNS0_4CopyIbbEEEEEvT_T0_DpT1_,@function
        .size           _ZN2at6native55_GLOBAL__N__de093ff9_22_ForeachBinaryOpList_cu_a911ec4325multi_tensor_apply_kernelINS1_18TensorListMetadataILi2EEENS1_14UnaryOpFunctorIbLi2ELi1ELi1EEEJNS0_4CopyIbbEEEEEvT_T0_DpT1_,(.L_x_7868 - _ZN2at6native55_GLOBAL__N__de093ff9_22_ForeachBinaryOpList_cu_a911ec4325multi_tensor_apply_kernelINS1_18TensorListMetadataILi2EEENS1_14UnaryOpFunctorIbLi2ELi1ELi1EEEJNS0_4CopyIbbEEEEEvT_T0_DpT1_)
        .other          _ZN2at6native55_GLOBAL__N__de093ff9_22_ForeachBinaryOpList_cu_a911ec4325multi_tensor_apply_kernelINS1_18TensorListMetadataILi2EEENS1_14UnaryOpFunctorIbLi2ELi1ELi1EEEJNS0_4CopyIbbEEEEEvT_T0_DpT1_,@"STO_CUDA_ENTRY STV_DEFAULT"
_ZN2at6native55_GLOBAL__N__de093ff9_22_ForeachBinaryOpList_cu_a911ec4325multi_tensor_apply_kernelINS1_18TensorListMetadataILi2EEENS1_14UnaryOpFunctorIbLi2ELi1ELi1EEEJNS0_4CopyIbbEEEEEvT_T0_DpT1_:
        /* <DEDUP_REMOVED lines=12> */
[C---:B0-----:R-:W-:Y:S02]  /*00c0*/  IADD3 R0, P1, R6.reuse, R4, RZ ;  /* 0x0000000406007210 */ /* 0x041fe40007f3e0ff */
[----:B-1----:R-:W-:-:S02]  /*00d0*/  IADD3 R3, P2, R6, R8, RZ ;  /* 0x0000000806037210 */ /* 0x002fc40007f5e0ff */
[----:B--2---:R-:W-:-:S04]  /*00e0*/  IADD3 R2, P3, -R6, R10, RZ ;  /* 0x0000000a06027210 */ /* 0x004fc80007f7e1ff */
[----:B------:R-:W-:Y:S01]  /*00f0*/  LOP3.LUT R4, R2, R3, R0, 0xfe, !PT ;  /* 0x0000000302047212 */ /* 0x000fe200078efe00 */
[----:B------:R-:W-:-:S03]  /*0100*/  IMAD.X R6, R11, 0x1, ~R7, P3 ;  /* 0x000000010b067824 */ /* 0x000fc600018e0e07 */
[----:B------:R-:W-:Y:S01]  /*0110*/  LOP3.LUT P0, RZ, R4, 0x3, RZ, 0xc0, !PT ;  /* 0x0000000304ff7812 */ /* 0x000fe2000780c0ff */
[C---:B------:R-:W-:Y:S02]  /*0120*/  IMAD.X R4, R7.reuse, 0x1, R5, P1 ;  /* 0x0000000107047824 */ /* 0x040fe400008e0605 */
[----:B------:R-:W-:-:S10]  /*0130*/  IMAD.X R5, R7, 0x1, R9, P2 ;  /* 0x0000000107057824 */ /* 0x000fd400010e0609 */
[----:B------:R-:W-:Y:S05]  /*0140*/  @!P0 BRA `(.L_x_2052) ;  /* 0x0000000400288947 */ /* 0x000fea0003800000 */
[----:B------:R-:W-:-:S04]  /*0150*/  ISETP.GE.U32.AND P0, PT, R2, 0x1, PT ;  /* 0x000000010200780c */ /* 0x000fc80003f06070 */
[----:B------:R-:W-:-:S13]  /*0160*/  ISETP.GE.AND.EX P0, PT, R6, RZ, PT, P0 ;  /* 0x000000ff0600720c */ /* 0x000fda0003f06300 */
[----:B------:R-:W-:Y:S05]  /*0170*/  @!P0 EXIT ;  /* 0x000000000000894d */ /* 0x000fea0003800000 */
[----:B------:R-:W0:Y:S01]  /*0180*/  S2R R7, SR_TID.X ;  /* 0x0000000000077919 */ /* 0x000e220000002100 */
[----:B------:R-:W1:Y:S01]  /*0190*/  LDC R8, c[0x0][RZ] ;  /* 0x00000000ff087b82 */ /* 0x000e620000000800 */
[----:B------:R-:W-:-:S07]  /*01a0*/  CS2R R10, SRZ ;  /* 0x00000000000a7805 */ /* 0x000fce000001ff00 */
.L_x_2053:
[----:B0-2---:R-:W-:Y:S01]  /*01b0*/  IADD3 R22, P1, R7, R10, RZ ;  /* 0x0000000a07167210 */ /* 0x005fe20007f3e0ff */
[----:B-1----:R-:W-:Y:S01]  /*01c0*/  IMAD R25, R8, 0x3, RZ ;  /* 0x0000000308197824 */ /* 0x002fe200078e02ff */
[----:B------:R-:W-:Y:S02]  /*01d0*/  PRMT R12, RZ, 0x7610, R12 ;  /* 0x00007610ff0c7816 */ /* 0x000fe4000000000c */
[----:B------:R-:W-:Y:S01]  /*01e0*/  ISETP.GE.U32.AND P0, PT, R22, 0x10000, PT ;  /* 0x000100001600780c */ /* 0x000fe20003f06070 */
[----:B------:R-:W-:Y:S01]  /*01f0*/  IMAD.X R23, RZ, RZ, R11, P1 ;  /* 0x000000ffff177224 */ /* 0x000fe200008e060b */
[CC--:B------:R-:W-:Y:S02]  /*0200*/  IADD3 R20, P1, R8.reuse, R22.reuse, RZ ;  /* 0x0000001608147210 */ /* 0x0c0fe40007f3e0ff */
[----:B------:R-:W-:Y:S02]  /*0210*/  LEA R27, P4, R8, R22, 0x1 ;  /* 0x00000016081b7211 */ /* 0x000fe400078808ff */
[----:B------:R-:W-:Y:S01]  /*0220*/  ISETP.LT.U32.AND P2, PT, R22, R2, PT ;  /* 0x000000021600720c */ /* 0x000fe20003f41070 */
[--C-:B------:R-:W-:Y:S01]  /*0230*/  IMAD.X R21, RZ, RZ, R23.reuse, P1 ;  /* 0x000000ffff157224 */ /* 0x100fe200008e0617 */
[----:B------:R-:W-:Y:S01]  /*0240*/  ISETP.GE.U32.AND.EX P0, PT, R23, RZ, PT, P0 ;  /* 0x000000ff1700720c */ /* 0x000fe20003f06100 */
[----:B------:R-:W-:Y:S01]  /*0250*/  IMAD.X R9, RZ, RZ, R23, P4 ;  /* 0x000000ffff097224 */ /* 0x000fe200020e0617 */
[----:B------:R-:W-:-:S02]  /*0260*/  ISETP.GE.U32.AND P3, PT, R20, 0x10000, PT ;  /* 0x000100001400780c */ /* 0x000fc40003f66070 */
[----:B------:R-:W-:Y:S02]  /*0270*/  ISETP.LT.AND.EX P0, PT, R23, R6, !P0, P2 ;  /* 0x000000061700720c */ /* 0x000fe40004701320 */
        /* <DEDUP_REMOVED lines=10> */
[----:B------:R-:W-:Y:S02]  /*0320*/  ISETP.LT.U32.AND P4, PT, R25, R2, PT ;  /* 0x000000021900720c */ /* 0x000fe40003f81070 */
[----:B------:R-:W-:-:S02]  /*0330*/  ISETP.GE.U32.AND.EX P3, PT, R13, RZ, PT, P3 ;  /* 0x000000ff0d00720c */ /* 0x000fc40003f66130 */
[----:B------:R-:W-:Y:S02]  /*0340*/  @P0 IADD3 R28, P5, R22, R0, RZ ;  /* 0x00000000161c0210 */ /* 0x000fe40007fbe0ff */
[----:B------:R-:W-:Y:S02]  /*0350*/  ISETP.LT.AND.EX P3, PT, R13, R6, !P3, P4 ;  /* 0x000000060d00720c */ /* 0x000fe40005f61340 */
[----:B------:R-:W-:Y:S01]  /*0360*/  PRMT R24, RZ, 0x7610, R24 ;  /* 0x00007610ff187816 */ /* 0x000fe20000000018 */
[----:B------:R-:W-:Y:S01]  /*0370*/  @P0 IMAD.X R29, R23, 0x1, R4, P5 ;  /* 0x00000001171d0824 */ /* 0x000fe200028e0604 */
[-C--:B------:R-:W-:Y:S02]  /*0380*/  @P1 IADD3 R16, P5, R20, R0.reuse, RZ ;  /* 0x0000000014101210 */ /* 0x080fe40007fbe0ff */
[----:B------:R-:W-:Y:S02]  /*0390*/  @P2 IADD3 R14, P4, R27, R0, RZ ;  /* 0x000000001b0e2210 */ /* 0x000fe40007f9e0ff */
[----:B------:R-:W-:Y:S01]  /*03a0*/  PRMT R26, RZ, 0x7610, R26 ;  /* 0x00007610ff1a7816 */ /* 0x000fe2000000001a */
[--C-:B------:R-:W-:Y:S01]  /*03b0*/  @P1 IMAD.X R17, R21, 0x1, R4.reuse, P5 ;  /* 0x0000000115111824 */ /* 0x100fe200028e0604 */
[----:B------:R-:W2:Y:S01]  /*03c0*/  @P0 LDG.E.U8 R12, desc[UR4][R28.64] ;  /* 0x000000041c0c0981 */ /* 0x000ea2000c1e1100 */
[----:B------:R-:W-:-:S02]  /*03d0*/  @P2 IMAD.X R15, R9, 0x1, R4, P4 ;  /* 0x00000001090f2824 */ /* 0x000fc400020e0604 */
[----:B------:R-:W-:Y:S01]  /*03e0*/  @P3 IADD3 R18, P4, R25, R0, RZ ;  /* 0x0000000019123210 */ /* 0x000fe20007f9e0ff */
[----:B------:R-:W3:Y:S04]  /*03f0*/  @P1 LDG.E.U8 R24, desc[UR4][R16.64] ;  /* 0x0000000410181981 */ /* 0x000ee8000c1e1100 */
[----:B------:R0:W4:Y:S01]  /*0400*/  @P2 LDG.E.U8 R26, desc[UR4][R14.64] ;  /* 0x000000040e1a2981 */ /* 0x000122000c1e1100 */
[----:B------:R-:W-:Y:S01]  /*0410*/  @P3 IMAD.X R19, R13, 0x1, R4, P4 ;  /* 0x000000010d133824 */ /* 0x000fe200020e0604 */
[----:B0-----:R-:W-:-:S06]  /*0420*/  PRMT R14, RZ, 0x7610, R14 ;  /* 0x00007610ff0e7816 */ /* 0x001fcc000000000e */
[----:B------:R-:W5:Y:S01]  /*0430*/  @P3 LDG.E.U8 R14, desc[UR4][R18.64] ;  /* 0x00000004120e3981 */ /* 0x000f62000c1e1100 */
[-C--:B------:R-:W-:Y:S01]  /*0440*/  @P1 IADD3 R20, P4, R20, R3.reuse, RZ ;  /* 0x0000000314141210 */ /* 0x080fe20007f9e0ff */
[----:B------:R-:W-:Y:S01]  /*0450*/  IMAD.WIDE.U32 R10, R8, 0x4, R10 ;  /* 0x00000004080a7825 */ /* 0x000fe200078e000a */
[----:B------:R-:W-:-:S03]  /*0460*/  @P0 IADD3 R22, P5, R22, R3, RZ ;  /* 0x0000000316160210 */ /* 0x000fc60007fbe0ff */
[--C-:B------:R-:W-:Y:S02]  /*0470*/  @P1 IMAD.X R21, R21, 0x1, R5.reuse, P4 ;  /* 0x0000000115151824 */ /* 0x100fe400020e0605 */
[----:B------:R-:W-:Y:S01]  /*0480*/  @P0 IMAD.X R23, R23, 0x1, R5, P5 ;  /* 0x0000000117170824 */ /* 0x000fe200028e0605 */
[----:B--2---:R-:W-:Y:S02]  /*0490*/  @P0 LOP3.LUT P6, RZ, R12, 0xff, RZ, 0xc0, !PT ;  /* 0x000000ff0cff0812 */ /* 0x004fe400078cc0ff */
[----:B---3--:R-:W-:Y:S02]  /*04a0*/  @P1 LOP3.LUT P4, RZ, R24, 0xff, RZ, 0xc0, !PT ;  /* 0x000000ff18ff1812 */ /* 0x008fe4000788c0ff */
[----:B------:R-:W-:Y:S02]  /*04b0*/  @P0 SEL R17, RZ, 0x1, !P6 ;  /* 0x00000001ff110807 */ /* 0x000fe40007000000 */
[----:B------:R-:W-:Y:S02]  /*04c0*/  @P1 SEL R29, RZ, 0x1, !P4 ;  /* 0x00000001ff1d1807 */ /* 0x000fe40006000000 */
[----:B----4-:R-:W-:Y:S01]  /*04d0*/  @P2 LOP3.LUT P5, RZ, R26, 0xff, RZ, 0xc0, !PT ;  /* 0x000000ff1aff2812 */ /* 0x010fe200078ac0ff */
[----:B------:R2:W-:Y:S01]  /*04e0*/  @P0 STG.E.U8 desc[UR4][R22.64], R17 ;  /* 0x0000001116000986 */ /* 0x0005e2000c101104 */
[----:B------:R-:W-:-:S03]  /*04f0*/  @P3 IADD3 R12, P0, R25, R3, RZ ;  /* 0x00000003190c3210 */ /* 0x000fc60007f1e0ff */
[----:B------:R2:W-:Y:S01]  /*0500*/  @P1 STG.E.U8 desc[UR4][R20.64], R29 ;  /* 0x0000001d14001986 */ /* 0x0005e2000c101104 */
[C---:B------:R-:W-:Y:S01]  /*0510*/  ISETP.LT.U32.AND P1, PT, R10.reuse, R2, PT ;  /* 0x000000020a00720c */ /* 0x040fe20003f21070 */
[----:B------:R-:W-:Y:S01]  /*0520*/  @P3 IMAD.X R13, R13, 0x1, R5, P0 ;  /* 0x000000010d0d3824 */ /* 0x000fe200000e0605 */
[----:B------:R-:W-:Y:S02]  /*0530*/  ISETP.GE.U32.AND P0, PT, R10, 0x10000, PT ;  /* 0x000100000a00780c */ /* 0x000fe40003f06070 */
[C---:B------:R-:W-:Y:S02]  /*0540*/  ISETP.LT.AND.EX P1, PT, R11.reuse, R6, PT, P1 ;  /* 0x000000060b00720c */ /* 0x040fe40003f21310 */
[----:B------:R-:W-:Y:S02]  /*0550*/  ISETP.GE.U32.AND.EX P0, PT, R11, RZ, PT, P0 ;  /* 0x000000ff0b00720c */ /* 0x000fe40003f06100 */
[----:B-----5:R-:W-:Y:S02]  /*0560*/  @P3 LOP3.LUT P4, RZ, R14, 0xff, RZ, 0xc0, !PT ;  /* 0x000000ff0eff3812 */ /* 0x020fe4000788c0ff */
[----:B------:R-:W-:-:S02]  /*0570*/  @P2 IADD3 R14, P6, R27, R3, RZ ;  /* 0x000000031b0e2210 */ /* 0x000fc40007fde0ff */
[----:B------:R-:W-:-:S03]  /*0580*/  @P3 SEL R19, RZ, 0x1, !P4 ;  /* 0x00000001ff133807 */ /* 0x000fc60006000000 */
[----:B------:R-:W-:Y:S01]  /*0590*/  @P2 IMAD.X R15, R9, 0x1, R5, P6 ;  /* 0x00000001090f2824 */ /* 0x000fe200030e0605 */
[----:B------:R-:W-:-:S05]  /*05a0*/  @P2 SEL R9, RZ, 0x1, !P5 ;  /* 0x00000001ff092807 */ /* 0x000fca0006800000 */
[----:B------:R2:W-:Y:S04]  /*05b0*/  @P2 STG.E.U8 desc[UR4][R14.64], R9 ;  /* 0x000000090e002986 */ /* 0x0005e8000c101104 */
[----:B------:R2:W-:Y:S01]  /*05c0*/  @P3 STG.E.U8 desc[UR4][R12.64], R19 ;  /* 0x000000130c003986 */ /* 0x0005e2000c101104 */
[----:B------:R-:W-:Y:S05]  /*05d0*/  @!P0 BRA P1, `(.L_x_2053) ;  /* 0xfffffff800f48947 */ /* 0x000fea000083ffff */
[----:B------:R-:W-:Y:S05]  /*05e0*/  EXIT ;  /* 0x000000000000794d */ /* 0x000fea0003800000 */
.L_x_2052:
        /* <DEDUP_REMOVED lines=8> */
.L_x_2054:
        /* <DEDUP_REMOVED lines=33> */
.L_x_2055:
        /* <DEDUP_REMOVED lines=16> */
.L_x_7868:


//--------------------- .text._ZN2at6native55_GLOBAL__N__de093ff9_22_ForeachBinaryOpList_cu_a911ec4325multi_tensor_apply_kernelINS1_18TensorListMetadataILi2EEENS1_11CopyFunctorIN3c108BFloat16ENS6_15Float8_e5m2fnuzELi2ELi1ELi1EEEJNS0_4CopyIS7_S8_EEEEEvT_T0_DpT1_ --------------------------
	.section	.text._ZN2at6native55_GLOBAL__N__de093ff9_22_ForeachBinaryOpList_cu_a911ec4325multi_tensor_apply_kernelINS1_18TensorListMetadataILi2EEENS1_11CopyFunctorIN3c108BFloat16ENS6_15Float8_e5m2fnuzELi2ELi1ELi1EEEJNS0_4CopyIS7_S8_EEEEEvT_T0_DpT1_,"ax",@progbits
	.align	128
.text._ZN2at6native55_GLOBAL__N__de093ff9_22_ForeachBinaryOpList_cu_a911ec4325multi_tensor_apply_kernelINS1_18TensorListMetadataILi2EEENS1_11CopyFunctorIN3c108BFloat16ENS6_15Float8_e5m2fnuzELi2ELi1ELi1EEEJNS0_4CopyIS7_S8_EEEEEvT_T0_DpT1_:
        .type           _ZN2at6native55_GLOBAL__N__de093ff9_22_ForeachBinaryOpList_cu_a911ec4325multi_tensor_apply_kernelINS1_18TensorListMetadataILi2EEENS1_11CopyFunctorIN3c108BFloat16ENS6_15Float8_e5m2fnuzELi2ELi1ELi1EEEJNS0_4CopyIS7_S8_EEEEEvT_T0_DpT1_,@function
        .size           _ZN2at6native55_GLOBAL__N__de093ff9_22_ForeachBinaryOpList_cu_a911ec4325multi_tensor_apply_kernelINS1_18TensorListMetadataILi2EEENS1_11CopyFunctorIN3c108BFloat16ENS6_15Float8_e5m2fnuzELi2ELi1ELi1EEEJNS0_4CopyIS7_S8_EEEEEvT_T0_DpT1_,(.L_x_7869 - _ZN2at6native55_GLOBAL__N__de093ff9_22_ForeachBinaryOpList_cu_a911ec4325multi_tensor_apply_kernelINS1_18TensorListMetadataILi2EEENS1_11CopyFunctorIN3c108BFloat16ENS6_15Float8_e5m2fnuzELi2ELi1ELi1EEEJNS0_4CopyIS7_S8_EEEEEvT_T0_DpT1_)
        .other          _ZN2at6native55_GLOBAL__N__de093ff9_22_ForeachBinaryOpList_cu_a911ec4325multi_tensor_apply_kernelINS1_18TensorListMetadataILi2EEENS1_11CopyFunctorIN3c108BFloat16ENS6_15Float8_e5m2fnuzELi2ELi1ELi1EEEJNS0_4CopyIS7_S8_EEEEEvT_T0_DpT1_,@"STO_CUDA_ENTRY STV_DEFAULT"
_ZN2at6native55_GLOBAL__N__de093ff9_22_ForeachBinaryOpList_cu_a911ec4325multi_tensor_apply_kernelINS1_18TensorListMetadataILi2EEENS1_11CopyFunctorIN3c108BFloat16ENS6_15Float8_e5m2fnuzELi2ELi1ELi1EEEJNS0_4CopyIS7_S8_EEEEEvT_T0_DpT1_:
        /* <DEDUP_REMOVED lines=10> */
[----:B------:R-:W-:Y:S02]  /*00a0*/  UIADD3 UR14, UP2, UR4, UR6, URZ ;  /* 0x00000006040e7290 */ /* 0x000fe4000ff5e03f */
[----:B------:R-:W-:Y:S01]  /*00b0*/  UIADD3 UR13, UP1, -UR6, UR10, URZ ;  /* 0x0000000a060d7290 */ /* 0x000fe2000ff3e13f */
[----:B------:R-:W-:Y:S02]  /*00c0*/  ULDC.64 UR8, c[0x0][UR8+0x410] ;  /* 0x0001040008087abb */ /* 0x000fe40008000a00 */
[----:B------:R-:W-:Y:S02]  /*00d0*/  UIMAD.WIDE UR8, UR12, 0x20000, UR8 ;  /* 0x000200000c0878a5 */ /* 0x000fe4000f8e0208 */
[----:B------:R-:W-:Y:S02]  /*00e0*/  ULOP3.LUT UR4, UR13, 0x3, UR14, 0xc8, !UPT ;  /* 0x000000030d047892 */ /* 0x000fe4000f8ec80e */
[----:B------:R-:W-:-:S02]  /*00f0*/  UIADD3.X UR6, ~UR7, UR11, URZ, UP1, !UPT ;  /* 0x0000000b07067290 */ /* 0x000fc40008ffe53f */
[----:B------:R-:W-:Y:S02]  /*0100*/  ULOP3.LUT UP0, URZ, UR4, 0x7, UR8, 0xf8, !UPT ;  /* 0x00000007043f7892 */ /* 0x000fe4000f80f808 */
[----:B------:R-:W-:Y:S02]  /*0110*/  UIADD3.X UR4, UR5, UR7, URZ, UP2, !UPT ;  /* 0x0000000705047290 */ /* 0x000fe400097fe43f */
        /* <DEDUP_REMOVED lines=11> */
.L_x_2073:
        /* <DEDUP_REMOVED lines=59> */
.L_x_2060:
[----:B------:R-:W-:Y:S05]  /*0580*/  BSYNC B1 ;  /* 0x0000000000017941 */ /* 0x000fea0003800000 */
.L_x_2059:
[----:B------:R-:W-:Y:S01]  /*0590*/  IMAD.SHL.U32 R3, R3, 0x200000, RZ ;  /* 0x0020000003037824 */ /* 0x000fe200078e00ff */
[----:B------:R-:W-:-:S04]  /*05a0*/  LEA R5, R2, 0x37800000, 0x17 ;  /* 0x3780000002057811 */ /* 0x000fc800078eb8ff */
[----:B------:R-:W-:-:S07]  /*05b0*/  LOP3.LUT R24, R5, R3, R24, 0xfe, !PT ;  /* 0x0000000305187212 */ /* 0x000fce00078efe18 */
.L_x_2058:
[----:B------:R-:W-:Y:S05]  /*05c0*/  BSYNC B0 ;  /* 0x0000000000007941 */ /* 0x000fea0003800000 */
.L_x_2057:
[----:B-----5:R-:W-:Y:S01]  /*05d0*/  ISETP.NE.AND P4, PT, R20, RZ, PT ;  /* 0x000000ff1400720c */ /* 0x020fe20003f85270 */
[----:B------:R-:W-:Y:S01]  /*05e0*/  BSSY B0, `(.L_x_2061) ;  /* 0x0000018000007945 */ /* 0x000fe20003800000 */
[----:B------:R-:W-:-:S11]  /*05f0*/  F2FP.BF16.F32.PACK_AB R7, RZ, R24 ;  /* 0x00000018ff07723e */ /* 0x000fd600000010ff */
        /* <DEDUP_REMOVED lines=18> */
.L_x_2064:
[----:B------:R-:W-:Y:S05]  /*0720*/  BSYNC B1 ;  /* 0x0000000000017941 */ /* 0x000fea0003800000 */
.L_x_2063:
[----:B------:R-:W-:Y:S01]  /*0730*/  IMAD.SHL.U32 R3, R3, 0x200000, RZ ;  /* 0x0020000003037824 */ /* 0x000fe200078e00ff */
[----:B------:R-:W-:-:S04]  /*0740*/  LEA R5, R2, 0x37800000, 0x17 ;  /* 0x3780000002057811 */ /* 0x000fc800078eb8ff */
[----:B------:R-:W-:-:S07]  /*0750*/  LOP3.LUT R8, R5, R3, R8, 0xfe, !PT ;  /* 0x0000000305087212 */ /* 0x000fce00078efe08 */
.L_x_2062:
[----:B------:R-:W-:Y:S05]  /*0760*/  BSYNC B0 ;  /* 0x0000000000007941 */ /* 0x000fea0003800000 */
.L_x_2061:
[----:B------:R-:W-:Y:S01]  /*0770*/  ISETP.NE.AND P4, PT, R21, RZ, PT ;  /* 0x000000ff1500720c */ /* 0x000fe20003f85270 */
[----:B------:R-:W-:Y:S01]  /*0780*/  BSSY B0, `(.L_x_2065) ;  /* 0x000001a000007945 */ /* 0x000fe20003800000 */
[----:B------:R-:W-:Y:S01]  /*0790*/  F2FP.BF16.F32.PACK_AB R24, RZ, R8 ;  /* 0x00000008ff18723e */ /* 0x000fe200000010ff */
[----:B------:R-:W-:Y:S02]  /*07a0*/  IMAD.MOV.U32 R25, RZ, RZ, RZ ;  /* 0x000000ffff197224 */ /* 0x000fe400078e00ff */
[----:B------:R-:W-:-:S08]  /*07b0*/  IMAD.MOV.U32 R26, RZ, RZ, RZ ;  /* 0x000000ffff1a7224 */ /* 0x000fd000078e00ff */
        /* <DEDUP_REMOVED lines=18> */
.L_x_2068:
[----:B------:R-:W-:Y:S05]  /*08e0*/  BSYNC B1 ;  /* 0x0000000000017941 */ /* 0x000fea0003800000 */
.L_x_2067:
[----:B------:R-:W-:Y:S01]  /*08f0*/  IMAD.SHL.U32 R3, R3, 0x200000, RZ ;  /* 0x0020000003037824 */ /* 0x000fe200078e00ff */
[----:B------:R-:W-:-:S04]  /*0900*/  LEA R5, R2, 0x37800000, 0x17 ;  /* 0x3780000002057811 */ /* 0x000fc800078eb8ff */
[----:B------:R-:W-:-:S07]  /*0910*/  LOP3.LUT R26, R5, R3, R26, 0xfe, !PT ;  /* 0x00000003051a7212 */ /* 0x000fce00078efe1a */
.L_x_2066:
[----:B------:R-:W-:Y:S05]  /*0920*/  BSYNC B0 ;  /* 0x0000000000007941 */ /* 0x000fea0003800000 */
.L_x_2065:
[----:B------:R-:W-:Y:S01]  /*0930*/  ISETP.NE.AND P4, PT, R22, RZ, PT ;  /* 0x000000ff1600720c */ /* 0x000fe20003f85270 */
        /* <DEDUP_REMOVED lines=21> */
.L_x_2072:
[----:B------:R-:W-:Y:S05]  /*0a90*/  BSYNC B1 ;  /* 0x0000000000017941 */ /* 0x000fea0003800000 */
.L_x_2071:
[----:B------:R-:W-:Y:S01]  /*0aa0*/  IMAD.SHL.U32 R3, R3, 0x200000, RZ ;  /* 0x0020000003037824 */ /* 0x000fe200078e00ff */
[----:B------:R-:W-:-:S04]  /*0ab0*/  LEA R2, R2, 0x37800000, 0x17 ;  /* 0x3780000002027811 */ /* 0x000fc800078eb8ff */
[----:B------:R-:W-:-:S07]  /*0ac0*/  LOP3.LUT R25, R2, R3, R25, 0xfe, !PT ;  /* 0x0000000302197212 */ /* 0x000fce00078efe19 */
.L_x_2070:
[----:B------:R-:W-:Y:S05]  /*0ad0*/  BSYNC B0 ;  /* 0x0000000000007941 */ /* 0x000fea0003800000 */
.L_x_2069:
[----:B------:R-:W-:Y:S01]  /*0ae0*/  @P0 LEA R2, P6, R0, UR8, 0x1 ;  /* 0x0000000800020c11 */ /* 0x000fe2000f8c08ff */
[----:B------:R-:W-:Y:S01]  /*0af0*/  IMAD.WIDE.U32 R10, R13, 0x4, R10 ;  /* 0x000000040d0a7825 */ /* 0x000fe200078e000a */
[----:B------:R-:W-:Y:S02]  /*0b00*/  @P1 LEA R4, P5, R9, UR8, 0x1 ;  /* 0x0000000809041c11 */ /* 0x000fe4000f8a08ff */
[----:B------:R-:W-:Y:S02]  /*0b10*/  @P2 LEA R6, P4, R14, UR8, 0x1 ;  /* 0x000000080e062c11 */ /* 0x000fe4000f8808ff */
[----:B------:R-:W-:Y:S02]  /*0b20*/  @P0 LEA.HI.X R3, R0, UR9, R23, 0x1, P6 ;  /* 0x0000000900030c11 */ /* 0x000fe4000b0f0c17 */
[----:B------:R-:W-:Y:S02]  /*0b30*/  @P3 LEA R8, P6, R12, UR8, 0x1 ;  /* 0x000000080c083c11 */ /* 0x000fe4000f8c08ff */
[----:B------:R-:W-:-:S02]  /*0b40*/  PRMT R0, R7, 0x7610, R0 ;  /* 0x0000761007007816 */ /* 0x000fc40000000000 */
[----:B------:R-:W-:Y:S02]  /*0b50*/  @P1 LEA.HI.X R5, R9, UR9, R16, 0x1, P5 ;  /* 0x0000000909051c11 */ /* 0x000fe4000a8f0c10 */
[----:B------:R-:W-:Y:S01]  /*0b60*/  @P2 LEA.HI.X R7, R14, UR9, R17, 0x1, P4 ;  /* 0x000000090e072c11 */ /* 0x000fe2000a0f0c11 */
[----:B------:R2:W-:Y:S01]  /*0b70*/  @P0 STG.E.U16 desc[UR10][R2.64], R0 ;  /* 0x0000000002000986 */ /* 0x0005e2000c10150a */
[----:B------:R-:W-:Y:S02]  /*0b80*/  @P3 LEA.HI.X R9, R12, UR9, R19, 0x1, P6 ;  /* 0x000000090c093c11 */ /* 0x000fe4000b0f0c13 */
[----:B------:R-:W-:Y:S01]  /*0b90*/  F2FP.BF16.F32.PACK_AB R25, RZ, R25 ;  /* 0x00000019ff19723e */ /* 0x000fe200000010ff */
[----:B------:R2:W-:Y:S01]  /*0ba0*/  @P1 STG.E.U16 desc[UR10][R4.64], R24 ;  /* 0x0000001804001986 */ /* 0x0005e2000c10150a */
[C---:B------:R-:W-:Y:S02]  /*0bb0*/  ISETP.GE.U32.AND P0, PT, R10.reuse, 0x10000, PT ;  /* 0x000100000a00780c */ /* 0x040fe40003f06070 */
[----:B------:R-:W-:Y:S01]  /*0bc0*/  ISETP.LT.U32.AND P1, PT, R10, UR13, PT ;  /* 0x0000000d0a007c0c */ /* 0x000fe2000bf21070 */
[----:B------:R2:W-:Y:S01]  /*0bd0*/  @P2 STG.E.U16 desc[UR10][R6.64], R26 ;  /* 0x0000001a06002986 */ /* 0x0005e2000c10150a */
[----:B------:R-:W-:-:S02]  /*0be0*/  ISETP.GE.U32.AND.EX P0, PT, R11, RZ, PT, P0 ;  /* 0x000000ff0b00720c */ /* 0x000fc40003f06100 */
[----:B------:R-:W-:Y:S01]  /*0bf0*/  ISETP.LT.AND.EX P1, PT, R11, UR6, PT, P1 ;  /* 0x000000060b007c0c */ /* 0x000fe2000bf21310 */
[----:B------:R2:W-:-:S12]  /*0c00*/  @P3 STG.E.U16 desc[UR10][R8.64], R25 ;  /* 0x0000001908003986 */ /* 0x0005d8000c10150a */
[----:B--2---:R-:W-:Y:S05]  /*0c10*/  @!P0 BRA P1, `(.L_x_2073) ;  /* 0xfffffff4006c8947 */ /* 0x004fea000083ffff */
[----:B------:R-:W-:Y:S05]  /*0c20*/  EXIT ;  /* 0x000000000000794d */ /* 0x000fea0003800000 */
.L_x_2056:
        /* <DEDUP_REMOVED lines=8> */
.L_x_2090:
[----:B------:R-:W-:-:S04]  /*0cb0*/  LEA R8, P0, R0, UR14, 0x2 ;  /* 0x0000000e00087c11 */ /* 0x000fc8000f8010ff */
[----:B------:R-:W-:-:S05]  /*0cc0*/  LEA.HI.X R9, R0, UR4, R3, 0x2, P0 ;  /* 0x0000000400097c11 */ /* 0x000fca00080f1403 */
[----:B------:R-:W2:Y:S01]  /*0cd0*/  LDG.E R8, desc[UR10][R8.64] ;  /* 0x0000000a08087981 */ /* 0x000ea2000c1e1900 */
[----:B------:R-:W-:Y:S01]  /*0ce0*/  BSSY B0, `(.L_x_2074) ;  /* 0x000001f000007945 */ /* 0x000fe20003800000 */
[----:B------:R-:W-:Y:S02]  /*0cf0*/  IMAD.MOV.U32 R5, RZ, RZ, RZ ;  /* 0x000000ffff057224 */ /* 0x000fe400078e00ff */
[----:B------:R-:W-:Y:S01]  /*0d00*/  IMAD.MOV.U32 R6, RZ, RZ, RZ ;  /* 0x000000ffff067224 */ /* 0x000fe200078e00ff */
        /* <DEDUP_REMOVED lines=24> */
.L_x_2077:
[----:B------:R-:W-:Y:S05]  /*0e90*/  BSYNC B1 ;  /* 0x0000000000017941 */ /* 0x000fea0003800000 */
.L_x_2076:
[----:B------:R-:W-:Y:S01]  /*0ea0*/  LEA R9, R6, 0x37800000, 0x17 ;  /* 0x3780000006097811 */ /* 0x000fe200078eb8ff */
[----:B------:R-:W-:-:S05]  /*0eb0*/  IMAD.SHL.U32 R6, R7, 0x200000, RZ ;  /* 0x0020000007067824 */ /* 0x000fca00078e00ff */
[----:B------:R-:W-:-:S07]  /*0ec0*/  LOP3.LUT R6, R9, R6, R10, 0xfe, !PT ;  /* 0x0000000609067212 */ /* 0x000fce00078efe0a */
.L_x_2075:
[----:B------:R-:W-:Y:S05]  /*0ed0*/  BSYNC B0 ;  /* 0x0000000000007941 */ /* 0x000fea0003800000 */
.L_x_2074:
[----:B------:R-:W-:Y:S01]  /*0ee0*/  ISETP.NE.AND P0, PT, R11, RZ, PT ;  /* 0x000000ff0b00720c */ /* 0x000fe20003f05270 */
[----:B------:R-:W-:-:S12]  /*0ef0*/  BSSY B0, `(.L_x_2078) ;  /* 0x0000018000007945 */ /* 0x000fd80003800000 */
        /* <DEDUP_REMOVED lines=19> */
.L_x_2081:
[----:B------:R-:W-:Y:S05]  /*1030*/  BSYNC B1 ;  /* 0x0000000000017941 */ /* 0x000fea0003800000 */
.L_x_2080:
[----:B------:R-:W-:Y:S01]  /*1040*/  LEA R8, R5, 0x37800000, 0x17 ;  /* 0x3780000005087811 */ /* 0x000fe200078eb8ff */
[----:B------:R-:W-:-:S05]  /*1050*/  IMAD.SHL.U32 R5, R7, 0x200000, RZ ;  /* 0x0020000007057824 */ /* 0x000fca00078e00ff */
[----:B------:R-:W-:-:S07]  /*1060*/  LOP3.LUT R5, R8, R5, R9, 0xfe, !PT ;  /* 0x0000000508057212 */ /* 0x000fce00078efe09 */
.L_x_2079:
[----:B------:R-:W-:Y:S05]  /*1070*/  BSYNC B0 ;  /* 0x0000000000007941 */ /* 0x000fea0003800000 */
.L_x_2078:
        /* <DEDUP_REMOVED lines=23> */
.L_x_2085:
[----:B------:R-:W-:Y:S05]  /*11f0*/  BSYNC B1 ;  /* 0x0000000000017941 */ /* 0x000fea0003800000 */
.L_x_2084:
[----:B------:R-:W-:Y:S01]  /*1200*/  IMAD.SHL.U32 R4, R4, 0x200000, RZ ;  /* 0x0020000004047824 */ /* 0x000fe200078e00ff */
[----:B------:R-:W-:-:S04]  /*1210*/  LEA R9, R8, 0x37800000, 0x17 ;  /* 0x3780000008097811 */ /* 0x000fc800078eb8ff */
[----:B------:R-:W-:-:S07]  /*1220*/  LOP3.LUT R8, R9, R4, R10, 0xfe, !PT ;  /* 0x0000000409087212 */ /* 0x000fce00078efe0a */
.L_x_2083:
[----:B------:R-:W-:Y:S05]  /*1230*/  BSYNC B0 ;  /* 0x0000000000007941 */ /* 0x000fea0003800000 */
.L_x_2082:
        /* <DEDUP_REMOVED lines=21> */
.L_x_2089:
[----:B------:R-:W-:Y:S05]  /*1390*/  BSYNC B1 ;  /* 0x0000000000017941 */ /* 0x000fea0003800000 */
.L_x_2088:
[----:B------:R-:W-:Y:S01]  /*13a0*/  IMAD.SHL.U32 R2, R2, 0x200000, RZ ;  /* 0x0020000002027824 */ /* 0x000fe200078e00ff */
[----:B------:R-:W-:-:S04]  /*13b0*/  LEA R7, R4, 0x37800000, 0x17 ;  /* 0x3780000004077811 */ /* 0x000fc800078eb8ff */
[----:B------:R-:W-:-:S07]  /*13c0*/  LOP3.LUT R7, R7, R2, R10, 0xfe, !PT ;  /* 0x0000000207077212 */ /* 0x000fce00078efe0a */
.L_x_2087:
[----:B------:R-:W-:Y:S05]  /*13d0*/  BSYNC B0 ;  /* 0x0000000000007941 */ /* 0x000fea0003800000 */
.L_x_2086:
[C---:B------:R-:W-:Y:S02]  /*13e0*/  LEA R4, P0, R0.reuse, UR8, 0x3 ;  /* 0x0000000800047c11 */ /* 0x040fe4000f8018ff */
[----:B------:R-:W-:Y:S02]  /*13f0*/  F2FP.BF16.F32.PACK_AB R6, R5, R6 ;  /* 0x000000060506723e */ /* 0x000fe400000010ff */
[C---:B------:R-:W-:Y:S02]  /*1400*/  LEA.HI.X R5, R0.reuse, UR9, R3, 0x3, P0 ;  /* 0x0000000900057c11 */ /* 0x040fe400080f1c03 */
[----:B------:R-:W-:Y:S02]  /*1410*/  IADD3 R0, P0, R0, UR5, RZ ;  /* 0x0000000500007c10 */ /* 0x000fe4000ff1e0ff */
[----:B------:R-:W-:Y:S02]  /*1420*/  F2FP.BF16.F32.PACK_AB R7, R7, R8 ;  /* 0x000000080707723e */ /* 0x000fe400000010ff */
[C---:B------:R-:W-:Y:S01]  /*1430*/  ISETP.LT.U32.AND P1, PT, R0.reuse, 0x4000, PT ;  /* 0x000040000000780c */ /* 0x040fe20003f21070 */
[----:B------:R-:W-:-:S02]  /*1440*/  IMAD.SHL.U32 R2, R0, 0x4, RZ ;  /* 0x0000000400027824 */ /* 0x000fc400078e00ff */
[----:B------:R-:W-:Y:S01]  /*1450*/  IMAD.X R3, RZ, RZ, R3, P0 ;  /* 0x000000ffff037224 */ /* 0x000fe200000e0603 */
[----:B------:R0:W-:Y:S02]  /*1460*/  STG.E.64 desc[UR10][R4.64], R6 ;  /* 0x0000000604007986 */ /* 0x0001e4000c101b0a */
[----:B------:R-:W-:Y:S02]  /*1470*/  ISETP.GE.U32.AND P0, PT, R2, UR13, PT ;  /* 0x0000000d02007c0c */ /* 0x000fe4000bf06070 */
[----:B------:R-:W-:Y:S02]  /*1480*/  SHF.L.U64.HI R2, R0, 0x2, R3 ;  /* 0x0000000200027819 */ /* 0x000fe40000010203 */
[----:B------:R-:W-:Y:S02]  /*1490*/  ISETP.LT.U32.AND.EX P1, PT, R3, RZ, PT, P1 ;  /* 0x000000ff0300720c */ /* 0x000fe40003f21110 */
[----:B------:R-:W-:-:S13]  /*14a0*/  ISETP.GE.AND.EX P0, PT, R2, UR6, PT, P0 ;  /* 0x0000000602007c0c */ /* 0x000fda000bf06300 */
[----:B0-----:R-:W-:Y:S05]  /*14b0*/  @!P0 BRA P1, `(.L_x_2090) ;  /* 0xfffffff400fc8947 */ /* 0x001fea000083ffff */
[----:B------:R-:W-:Y:S05]  /*14c0*/  EXIT ;  /* 0x000000000000794d */ /* 0x000fea0003800000 */
.L_x_2091:
        /* <DEDUP_REMOVED lines=11> */
.L_x_7869:


//--------------------- .text._ZN2at6native55_GLOBAL__N__de093ff9_22_ForeachBinaryOpList_cu_a911ec4325multi_tensor_apply_kernelINS1_18TensorListMetadataILi2EEENS1_11CopyFunctorIN3c108BFloat16ENS6_11Float8_e5m2ELi2ELi1ELi1EEEJNS0_4CopyIS7_S8_EEEEEvT_T0_DpT1_ --------------------------
	.section	.text._ZN2at6native55_GLOBAL__N__de093ff9_22_ForeachBinaryOpList_cu_a911ec4325multi_tensor_apply_kernelINS1_18TensorListMetadataILi2EEENS1_11CopyFunctorIN3c108BFloat16ENS6_11Float8_e5m2ELi2ELi1ELi1EEEJNS0_4CopyIS7_S8_EEEEEvT_T0_DpT1_,"ax",@progbits
	.align	128
.text._ZN2at6native55_GLOBAL__N__de093ff9_22_ForeachBinaryOpList_cu_a911ec4325multi_tensor_apply_kernelINS1_18TensorListMetadataILi2EEENS1_11CopyFunctorIN3c108BFloat16ENS6_11Float8_e5m2ELi2ELi1ELi1EEEJNS0_4CopyIS7_S8_EEEEEvT_T0_DpT1_:
        .type           _ZN2at6native55_GLOBAL__N__de093ff9_22_ForeachBinaryOpList_cu_a911ec4325multi_tensor_apply_kernelINS1_18TensorListMetadataILi2EEENS1_11CopyFunctorIN3c108BFloat16ENS6_11Float8_e5m2ELi2ELi1ELi1EEEJNS0_4CopyIS7_S8_EEEEEvT_T0_DpT1_,@function
        .size           _ZN2at6native55_GLOBAL__N__de093ff9_22_ForeachBinaryOpList_cu_a911ec4325multi_tensor_apply_kernelINS1_18TensorListMetadataILi2EEENS1_11CopyFunctorIN3c108BFloat16ENS6_11Float8_e5m2ELi2ELi1ELi1EEEJNS0_4CopyIS7_S8_EEEEEvT_T0_DpT1_,(.L_x_7870 - _ZN2at6native55_GLOBAL__N__de093ff9_22_ForeachBinaryOpList_cu_a911ec4325multi_tensor_apply_kernelINS1_18TensorListMetadataILi2EEENS1_11CopyFunctorIN3c108BFloat16ENS6_11Float8_e5m2ELi2ELi1ELi1EEEJNS0_4CopyIS7_S8_EEEEEvT_T0_DpT1_)
        .other          _ZN2at6native55_GLOBAL__N__de093ff9_22_ForeachBinaryOpList_cu_a911ec4325multi_tensor_apply_kernelINS1_18TensorListMetadataILi2EEENS1_11CopyFunctorIN3c108BFloat16ENS6_11Float8_e5m2ELi2ELi1ELi1EEEJNS0_4CopyIS7_S8_EEEEEvT_T0_DpT1_,@"STO_CUDA_ENTRY STV_DEFAULT"
_ZN2at6native55_GLOBAL__N__de093ff9_22_ForeachBinaryOpList_cu_a911ec4325multi_tensor_apply_kernelINS1_18TensorListMetadataILi2EEENS1_11CopyFunctorIN3c108BFloat16ENS6_11Float8_e5m2ELi2ELi1ELi1EEEJNS0_4CopyIS7_S8_EEEEEvT_T0_DpT1_:
        /* <DEDUP_REMOVED lines=29> */
.L_x_2093:
[----:B0-----:R-:W-:Y:S01]  /*01d0*/  IADD3 R19, P0, R0, R14, RZ ;  /* 0x0000000e00137210 */ /* 0x001fe20007f1e0ff */
[----:B-1----:R-:W-:-:S03]  /*01e0*/  IMAD R8, R10, 0x3, RZ ;  /* 0x000000030a087824 */ /* 0x002fc600078e02ff */
[----:B------:R-:W-:Y:S01]  /*01f0*/  IADD3 R5, P3, R10, R19, RZ ;  /* 0x000000130a057210 */ /* 0x000fe20007f7e0ff */
[----:B------:R-:W-:Y:S01]  /*0200*/  IMAD.X R4, RZ, RZ, R15, P0 ;  /* 0x000000ffff047224 */ /* 0x000fe200000e060f */
[----:B------:R-:W-:Y:S02]  /*0210*/  ISETP.GE.U32.AND P0, PT, R19, 0x10000, PT ;  /* 0x000100001300780c */ /* 0x000fe40003f06070 */
[----:B------:R-:W-:Y:S01]  /*0220*/  ISETP.GE.U32.AND P1, PT, R5, 0x10000, PT ;  /* 0x000100000500780c */ /* 0x000fe20003f26070 */
[----:B------:R-:W-:Y:S01]  /*0230*/  IMAD.X R20, RZ, RZ, R4, P3 ;  /* 0x000000ffff147224 */ /* 0x000fe200018e0604 */
[----:B------:R-:W-:Y:S02]  /*0240*/  ISETP.LT.U32.AND P2, PT, R19, UR13, PT ;  /* 0x0000000d13007c0c */ /* 0x000fe4000bf41070 */
[----:B------:R-:W-:Y:S02]  /*0250*/  ISETP.GE.U32.AND.EX P0, PT, R4, RZ, PT, P0 ;  /* 0x000000ff0400720c */ /* 0x000fe40003f06100 */
[----:B------:R-:W-:-:S02]  /*0260*/  ISETP.LT.U32.AND P3, PT, R5, UR13, PT ;  /* 0x0000000d05007c0c */ /* 0x000fc4000bf61070 */
[----:B------:R-:W-:Y:S02]  /*0270*/  ISETP.GE.U32.AND.EX P1, PT, R20, RZ, PT, P1 ;  /* 0x000000ff1400720c */ /* 0x000fe40003f26110 */
[----:B------:R-:W-:Y:S02]  /*0280*/  ISETP.LT.AND.EX P0, PT, R4, UR6, !P0, P2 ;  /* 0x0000000604007c0c */ /* 0x000fe4000c701320 */
[----:B------:R-:W-:-:S11]  /*0290*/  ISETP.LT.AND.EX P1, PT, R20, UR6, !P1, P3 ;  /* 0x0000000614007c0c */ /* 0x000fd6000cf21330 */
[----:B------:R-:W-:Y:S02]  /*02a0*/  @P0 IADD3 R6, P2, R19, UR14, RZ ;  /* 0x0000000e13060c10 */ /* 0x000fe4000ff5e0ff */
[----:B------:R-:W-:Y:S02]  /*02b0*/  @P1 IADD3 R2, P3, R5, UR14, RZ ;  /* 0x0000000e05021c10 */ /* 0x000fe4000ff7e0ff */
[----:B------:R-:W-:Y:S02]  /*02c0*/  @P0 IADD3.X R7, R4, UR4, RZ, P2, !PT ;  /* 0x0000000404070c10 */ /* 0x000fe400097fe4ff */
[----:B------:R-:W-:Y:S02]  /*02d0*/  @P1 IADD3.X R3, R20, UR4, RZ, P3, !PT ;  /* 0x0000000414031c10 */ /* 0x000fe40009ffe4ff */
[-C--:B------:R-:W-:Y:S01]  /*02e0*/  LEA R17, P2, R10, R19.reuse, 0x1 ;  /* 0x000000130a117211 */ /* 0x080fe200078408ff */
[----:B------:R0:W2:Y:S01]  /*02f0*/  @P0 LDG.E.U8 R21, desc[UR10][R6.64] ;  /* 0x0000000a06150981 */ /* 0x0000a2000c1e1100 */
[----:B------:R-:W-:-:S02]  /*0300*/  IADD3 R13, P3, R8, R19, RZ ;  /* 0x00000013080d7210 */ /* 0x000fc40007f7e0ff */
[----:B------:R-:W-:Y:S01]  /*0310*/  ISETP.GE.U32.AND P4, PT, R17, 0x10000, PT ;  /* 0x000100001100780c */ /* 0x000fe20003f86070 */
[--C-:B------:R-:W-:Y:S01]  /*0320*/  IMAD.X R18, RZ, RZ, R4.reuse, P2 ;  /* 0x000000ffff127224 */ /* 0x100fe200010e0604 */
[----:B------:R2:W3:Y:S01]  /*0330*/  @P1 LDG.E.U8 R12, desc[UR10][R2.64] ;  /* 0x0000000a020c1981 */ /* 0x0004e2000c1e1100 */
[----:B------:R-:W-:Y:S01]  /*0340*/  IMAD.X R16, RZ, RZ, R4, P3 ;  /* 0x000000ffff107224 */ /* 0x000fe200018e0604 */
[----:B------:R-:W-:Y:S02]  /*0350*/  ISETP.GE.U32.AND P5, PT, R13, 0x10000, PT ;  /* 0x000100000d00780c */ /* 0x000fe40003fa6070 */
[----:B------:R-:W-:Y:S02]  /*0360*/  ISETP.LT.U32.AND P2, PT, R17, UR13, PT ;  /* 0x0000000d11007c0c */ /* 0x000fe4000bf41070 */
[----:B------:R-:W-:Y:S02]  /*0370*/  ISETP.GE.U32.AND.EX P4, PT, R18, RZ, PT, P4 ;  /* 0x000000ff1200720c */ /* 0x000fe40003f86140 */
[----:B------:R-:W-:-:S02]  /*0380*/  ISETP.LT.U32.AND P3, PT, R13, UR13, PT ;  /* 0x0000000d0d007c0c */ /* 0x000fc4000bf61070 */
[----:B------:R-:W-:Y:S02]  /*0390*/  ISETP.GE.U32.AND.EX P5, PT, R16, RZ, PT, P5 ;  /* 0x000000ff1000720c */ /* 0x000fe40003fa6150 */
[----:B------:R-:W-:Y:S02]  /*03a0*/  ISETP.LT.AND.EX P2, PT, R18, UR6, !P4, P2 ;  /* 0x0000000612007c0c */ /* 0x000fe4000e741320 */
[----:B------:R-:W-:-:S11]  /*03b0*/  ISETP.LT.AND.EX P3, PT, R16, UR6, !P5, P3 ;  /* 0x0000000610007c0c */ /* 0x000fd6000ef61330 */
[----:B------:R-:W-:Y:S02]  /*03c0*/  @P2 IADD3 R8, P4, R17, UR14, RZ ;  /* 0x0000000e11082c10 */ /* 0x000fe4000ff9e0ff */
[----:B0-----:R-:W-:Y:S02]  /*03d0*/  @P3 IADD3 R6, P5, R13, UR14, RZ ;  /* 0x0000000e0d063c10 */ /* 0x001fe4000ffbe0ff */
[----:B------:R-:W-:Y:S02]  /*03e0*/  @P2 IADD3.X R9, R18, UR4, RZ, P4, !PT ;  /* 0x0000000412092c10 */ /* 0x000fe4000a7fe4ff */
[----:B------:R-:W-:-:S03]  /*03f0*/  @P3 IADD3.X R7, R16, UR4, RZ, P5, !PT ;  /* 0x0000000410073c10 */ /* 0x000fc6000affe4ff */
[----:B------:R-:W4:Y:S04]  /*0400*/  @P2 LDG.E.U8 R11, desc[UR10][R8.64] ;  /* 0x0000000a080b2981 */ /* 0x000f28000c1e1100 */
[----:B------:R0:W5:Y:S01]  /*0410*/  @P3 LDG.E.U8 R22, desc[UR10][R6.64] ;  /* 0x0000000a06163981 */ /* 0x000162000c1e1100 */
[----:B------:R-:W-:-:S04]  /*0420*/  IMAD.WIDE.U32 R14, R10, 0x4, R14 ;  /* 0x000000040a0e7825 */ /* 0x000fc800078e000e */
[----:B--2---:R-:W-:Y:S02]  /*0430*/  IMAD.SHL.U32 R2, R21, 0x2000000, RZ ;  /* 0x0200000015027824 */ /* 0x004fe400078e00ff */
[----:B---3--:R-:W-:-:S03]  /*0440*/  IMAD.SHL.U32 R3, R12, 0x2000000, RZ ;  /* 0x020000000c037824 */ /* 0x008fc600078e00ff */
[----:B------:R-:W-:Y:S02]  /*0450*/  ISETP.GE.U32.AND P5, PT, R2, 0x8000000, PT ;  /* 0x080000000200780c */ /* 0x000fe40003fa6070 */
[----:B------:R-:W-:Y:S02]  /*0460*/  ISETP.GE.U32.AND P4, PT, R3, 0x8000000, PT ;  /* 0x080000000300780c */ /* 0x000fe40003f86070 */
[----:B------:R-:W-:-:S04]  /*0470*/  @P0 LEA R2, P6, R19, UR8, 0x1 ;  /* 0x0000000813020c11 */ /* 0x000fc8000f8c08ff */
[----:B------:R-:W-:-:S05]  /*0480*/  @P0 LEA.HI.X R3, R19, UR9, R4, 0x1, P6 ;  /* 0x0000000913030c11 */ /* 0x000fca000b0f0c04 */
[----:B------:R-:W-:Y:S02]  /*0490*/  @!P5 IMAD.SHL.U32 R19, R21, 0x100, RZ ;  /* 0x000001001513d824 */ /* 0x000fe400078e00ff */
[C---:B0-----:R-:W-:Y:S02]  /*04a0*/  @P4 IMAD.SHL.U32 R7, R12.reuse, 0x200000, RZ ;  /* 0x002000000c074824 */ /* 0x041fe400078e00ff */
[----:B------:R-:W-:Y:S01]  /*04b0*/  @!P4 IMAD.SHL.U32 R6, R12, 0x100, RZ ;  /* 0x000001000c06c824 */ /* 0x000fe200078e00ff */
[----:B------:R-:W-:Y:S01]  /*04c0*/  @!P5 LOP3.LUT R19, R19, 0x7f00, RZ, 0xc0, !PT ;  /* 0x00007f001313d812 */ /* 0x000fe200078ec0ff */
[----:B------:R-:W-:Y:S01]  /*04d0*/  @P5 IMAD.SHL.U32 R23, R21, 0x200000, RZ ;  /* 0x0020000015175824 */ /* 0x000fe200078e00ff */
[----:B------:R-:W-:Y:S02]  /*04e0*/  @P4 LOP3.LUT R8, R7, 0x70000000, RZ, 0xfc, !PT ;  /* 0x7000000007084812 */ /* 0x000fe400078efcff */
[----:B------:R-:W-:Y:S02]  /*04f0*/  @!P4 LOP3.LUT R7, R6, 0x7f00, RZ, 0xc0, !PT ;  /* 0x00007f000607c812 */ /* 0x000fe400078ec0ff */
[----:B------:R-:W-:-:S02]  /*0500*/  @P1 LEA R4, P6, R5, UR8, 0x1 ;  /* 0x0000000805041c11 */ /* 0x000fc4000f8c08ff */
[----:B------:R-:W-:Y:S02]  /*0510*/  @P5 LOP3.LUT R23, R23, 0x70000000, RZ, 0xfc, !PT ;  /* 0x7000000017175812 */ /* 0x000fe400078efcff */
[----:B------:R-:W-:Y:S01]  /*0520*/  @!P5 LOP3.LUT R6, R19, 0x3f000000, RZ, 0xfc, !PT ;  /* 0x3f0000001306d812 */ /* 0x000fe200078efcff */
[----:B------:R-:W-:Y:S01]  /*0530*/  @P4 FMUL.FTZ R19, R8, 1.9259299443872358531e-34 ;  /* 0x0780000008134820 */ /* 0x000fe20000410000 */
[----:B------:R-:W-:Y:S01]  /*0540*/  @!P4 LOP3.LUT R7, R7, 0x3f000000, RZ, 0xfc, !PT ;  /* 0x3f0000000707c812 */ /* 0x000fe200078efcff */
[----:B----4-:R-:W-:Y:S01]  /*0550*/  IMAD.SHL.U32 R8, R11, 0x2000000, RZ ;  /* 0x020000000b087824 */ /* 0x010fe200078e00ff */
[----:B------:R-:W-:Y:S01]  /*0560*/  @P1 LEA.HI.X R5, R5, UR9, R20, 0x1, P6 ;  /* 0x0000000905051c11 */ /* 0x000fe2000b0f0c14 */
[----:B------:R-:W-:Y:S01]  /*0570*/  @P5 FMUL.FTZ R20, R23, 1.9259299443872358531e-34 ;  /* 0x0780000017145820 */ /* 0x000fe20000410000 */
[----:B-----5:R-:W-:Y:S02]  /*0580*/  IMAD.SHL.U32 R9, R22, 0x2000000, RZ ;  /* 0x0200000016097824 */ /* 0x020fe400078e00ff */
[----:B------:R-:W-:Y:S01]  /*0590*/  @!P5 FADD.FTZ R20, R6, -0.5 ;  /* 0xbf0000000614d421 */ /* 0x000fe20000010000 */
[----:B------:R-:W-:Y:S01]  /*05a0*/  @!P4 FADD.FTZ R19, R7, -0.5 ;  /* 0xbf0000000713c421 */ /* 0x000fe20000010000 */
[----:B------:R-:W-:-:S02]  /*05b0*/  ISETP.GE.U32.AND P5, PT, R8, 0x8000000, PT ;  /* 0x080000000800780c */ /* 0x000fc40003fa6070 */
[----:B------:R-:W-:Y:S02]  /*05c0*/  ISETP.GE.U32.AND P4, PT, R9, 0x8000000, PT ;  /* 0x080000000900780c */ /* 0x000fe40003f86070 */
[----:B------:R-:W-:-:S04]  /*05d0*/  @P2 LEA R6, P6, R17, UR8, 0x1 ;  /* 0x0000000811062c11 */ /* 0x000fc8000f8c08ff */
[----:B------:R-:W-:Y:S01]  /*05e0*/  @P2 LEA.HI.X R7, R17, UR9, R18, 0x1, P6 ;  /* 0x0000000911072c11 */ /* 0x000fe2000b0f0c12 */
[----:B------:R-:W-:Y:S01]  /*05f0*/  IMAD.SHL.U32 R17, R21, 0x1000000, RZ ;  /* 0x0100000015117824 */ /* 0x000fe200078e00ff */
[----:B------:R-:W-:-:S04]  /*0600*/  @P3 LEA R8, P6, R13, UR8, 0x1 ;  /* 0x000000080d083c11 */ /* 0x000fc8000f8c08ff */
[----:B------:R-:W-:Y:S01]  /*0610*/  @P3 LEA.HI.X R9, R13, UR9, R16, 0x1, P6 ;  /* 0x000000090d093c11 */ /* 0x000fe2000b0f0c10 */
[C---:B------:R-:W-:Y:S01]  /*0620*/  @!P5 IMAD.SHL.U32 R16, R11.reuse, 0x100, RZ ;  /* 0x000001000b10d824 */ /* 0x040fe200078e00ff */
[----:B------:R-:W-:Y:S01]  /*0630*/  LOP3.LUT R13, R20, 0x80000000, R17, 0xf8, !PT ;  /* 0x80000000140d7812 */ /* 0x000fe200078ef811 */
[C---:B------:R-:W-:Y:S02]  /*0640*/  @P4 IMAD.SHL.U32 R20, R22.reuse, 0x200000, RZ ;  /* 0x0020000016144824 */ /* 0x040fe400078e00ff */
[----:B------:R-:W-:Y:S02]  /*0650*/  @!P4 IMAD.SHL.U32 R18, R22, 0x100, RZ ;  /* 0x000001001612c824 */ /* 0x000fe400078e00ff */
[----:B------:R-:W-:Y:S01]  /*0660*/  @P5 IMAD.SHL.U32 R17, R11, 0x200000, RZ ;  /* 0x002000000b115824 */ /* 0x000fe200078e00ff */
[----:B------:R-:W-:Y:S02]  /*0670*/  @!P5 LOP3.LUT R16, R16, 0x7f00, RZ, 0xc0, !PT ;  /* 0x00007f001010d812 */ /* 0x000fe400078ec0ff */
[----:B------:R-:W-:-:S02]  /*0680*/  @P4 LOP3.LUT R24, R20, 0xfe00000, RZ, 0xc0, !PT ;  /* 0x0fe0000014184812 */ /* 0x000fc400078ec0ff */
[----:B------:R-:W-:Y:S01]  /*0690*/  @!P4 LOP3.LUT R23, R18, 0x7f00, RZ, 0xc0, !PT ;  /* 0x00007f001217c812 */ /* 0x000fe200078ec0ff */
[----:B------:R-:W-:Y:S01]  /*06a0*/  IMAD.SHL.U32 R18, R12, 0x1000000, RZ ;  /* 0x010000000c127824 */ /* 0x000fe200078e00ff */
[----:B------:R-:W-:Y:S02]  /*06b0*/  @P5 LOP3.LUT R20, R17, 0x70000000, RZ, 0xfc, !PT ;  /* 0x7000000011145812 */ /* 0x000fe400078efcff */
[----:B------:R-:W-:Y:S02]  /*06c0*/  @!P5 LOP3.LUT R17, R16, 0x3f000000, RZ, 0xfc, !PT ;  /* 0x3f0000001011d812 */ /* 0x000fe400078efcff */
[----:B------:R-:W-:Y:S02]  /*06d0*/  @P4 LOP3.LUT R24, R24, 0x70000000, RZ, 0xfc, !PT ;  /* 0x7000000018184812 */ /* 0x000fe400078efcff */
[----:B------:R-:W-:Y:S01]  /*06e0*/  @!P4 LOP3.LUT R23, R23, 0x3f000000, RZ, 0xfc, !PT ;  /* 0x3f0000001717c812 */ /* 0x000fe200078efcff */
[----:B------:R-:W-:Y:S01]  /*06f0*/  @P5 FMUL.FTZ R20, R20, 1.9259299443872358531e-34 ;  /* 0x0780000014145820 */ /* 0x000fe20000410000 */
[----:B------:R-:W-:Y:S01]  /*0700*/  LOP3.LUT R18, R19, 0x80000000, R18, 0xf8, !PT ;  /* 0x8000000013127812 */ /* 0x000fe200078ef812 */
[----:B------:R-:W-:Y:S01]  /*0710*/  @!P5 FADD.FTZ R20, R17, -0.5 ;  /* 0xbf0000001114d421 */ /* 0x000fe20000010000 */
[----:B------:R-:W-:Y:S01]  /*0720*/  @P4 FMUL.FTZ R16, R24, 1.9259299443872358531e-34 ;  /* 0x0780000018104820 */ /* 0x000fe20000410000 */
[----:B------:R-:W-:Y:S01]  /*0730*/  IMAD.SHL.U32 R17, R11, 0x1000000, RZ ;  /* 0x010000000b117824 */ /* 0x000fe200078e00ff */
[----:B------:R-:W-:Y:S01]  /*0740*/  F2FP.BF16.F32.PACK_AB R19, RZ, R13 ;  /* 0x0000000dff13723e */ /* 0x000fe200000010ff */
[----:B------:R-:W-:Y:S01]  /*0750*/  @!P4 FADD.FTZ R16, R23, -0.5 ;  /* 0xbf0000001710c421 */ /* 0x000fe20000010000 */
[----:B------:R-:W-:-:S02]  /*0760*/  IMAD.SHL.U32 R13, R22, 0x1000000, RZ ;  /* 0x01000000160d7824 */ /* 0x000fc400078e00ff */
[----:B------:R-:W-:-:S03]  /*0770*/  LOP3.LUT R17, R20, 0x80000000, R17, 0xf8, !PT ;  /* 0x8000000014117812 */ /* 0x000fc600078ef811 */
[----:B------:R-:W-:Y:S02]  /*0780*/  LOP3.LUT R13, R16, 0x80000000, R13, 0xf8, !PT ;  /* 0x80000000100d7812 */ /* 0x000fe400078ef80d */
[----:B------:R-:W-:Y:S02]  /*0790*/  F2FP.BF16.F32.PACK_AB R18, RZ, R18 ;  /* 0x00000012ff12723e */ /* 0x000fe400000010ff */
[----:B------:R-:W-:Y:S02]  /*07a0*/  F2FP.BF16.F32.PACK_AB R17, RZ, R17 ;  /* 0x00000011ff11723e */ /* 0x000fe400000010ff */
[----:B------:R-:W-:Y:S01]  /*07b0*/  F2FP.BF16.F32.PACK_AB R13, RZ, R13 ;  /* 0x0000000dff0d723e */ /* 0x000fe200000010ff */
[----:B------:R2:W-:Y:S01]  /*07c0*/  @P0 STG.E.U16 desc[UR10][R2.64], R19 ;  /* 0x0000001302000986 */ /* 0x0005e2000c10150a */
[----:B------:R-:W-:-:S03]  /*07d0*/  ISETP.GE.U32.AND P0, PT, R14, 0x10000, PT ;  /* 0x000100000e00780c */ /* 0x000fc60003f06070 */
[----:B------:R2:W-:Y:S01]  /*07e0*/  @P1 STG.E.U16 desc[UR10][R4.64], R18 ;  /* 0x0000001204001986 */ /* 0x0005e2000c10150a */
[----:B------:R-:W-:-:S03]  /*07f0*/  ISETP.LT.U32.AND P1, PT, R14, UR13, PT ;  /* 0x0000000d0e007c0c */ /* 0x000fc6000bf21070 */
[----:B------:R2:W-:Y:S04]  /*0800*/  @P2 STG.E.U16 desc[UR10][R6.64], R17 ;  /* 0x0000001106002986 */ /* 0x0005e8000c10150a */
[----:B------:R2:W-:Y:S01]  /*0810*/  @P3 STG.E.U16 desc[UR10][R8.64], R13 ;  /* 0x0000000d08003986 */ /* 0x0005e2000c10150a */
[C---:B------:R-:W-:Y:S02]  /*0820*/  ISETP.GE.U32.AND.EX P0, PT, R15.reuse, RZ, PT, P0 ;  /* 0x000000ff0f00720c */ /* 0x040fe40003f06100 */
[----:B------:R-:W-:-:S13]  /*0830*/  ISETP.LT.AND.EX P1, PT, R15, UR6, PT, P1 ;  /* 0x000000060f007c0c */ /* 0x000fda000bf21310 */
[----:B--2---:R-:W-:Y:S05]  /*0840*/  @!P0 BRA P1, `(.L_x_2093) ;  /* 0xfffffff800608947 */ /* 0x004fea000083ffff */
[----:B------:R-:W-:Y:S05]  /*0850*/  EXIT ;  /* 0x000000000000794d */ /* 0x000fea0003800000 */
.L_x_2092:
        /* <DEDUP_REMOVED lines=8> */
.L_x_2094:
[----:B------:R-:W-:-:S04]  /*08e0*/  LEA R8, P0, R3, UR14, 0x2 ;  /* 0x0000000e03087c11 */ /* 0x000fc8000f8010ff */
[----:B------:R-:W-:-:S05]  /*08f0*/  LEA.HI.X R9, R3, UR4, R0, 0x2, P0 ;  /* 0x0000000403097c11 */ /* 0x000fca00080f1400 */
[----:B------:R-:W2:Y:S02]  /*0900*/  LDG.E R8, desc[UR10][R8.64] ;  /* 0x0000000a08087981 */ /* 0x000ea4000c1e1900 */
[C---:B--2---:R-:W-:Y:S02]  /*0910*/  PRMT R6, R8.reuse, 0x7771, RZ ;  /* 0x0000777108067816 */ /* 0x044fe400000000ff */
[----:B------:R-:W-:-:S03]  /*0920*/  PRMT R5, R8, 0x7772, RZ ;  /* 0x0000777208057816 */ /* 0x000fc600000000ff */
[----:B------:R-:W-:Y:S02]  /*0930*/  IMAD.SHL.U32 R2, R6, 0x2000000, RZ ;  /* 0x0200000006027824 */ /* 0x000fe400078e00ff */
[----:B------:R-:W-:-:S03]  /*0940*/  IMAD.SHL.U32 R11, R5, 0x2000000, RZ ;  /* 0x02000000050b7824 */ /* 0x000fc600078e00ff */
[----:B------:R-:W-:Y:S02]  /*0950*/  ISETP.GE.U32.AND P1, PT, R2, 0x8000000, PT ;  /* 0x080000000200780c */ /* 0x000fe40003f26070 */
[----:B------:R-:W-:Y:S02]  /*0960*/  PRMT R2, R8, 0x7770, RZ ;  /* 0x0000777008027816 */ /* 0x000fe400000000ff */
[----:B------:R-:W-:-:S03]  /*0970*/  ISETP.GE.U32.AND P2, PT, R11, 0x8000000, PT ;  /* 0x080000000b00780c */ /* 0x000fc60003f46070 */
[----:B------:R-:W-:-:S05]  /*0980*/  IMAD.SHL.U32 R4, R2, 0x2000000, RZ ;  /* 0x0200000002047824 */ /* 0x000fca00078e00ff */
[----:B------:R-:W-:Y:S01]  /*0990*/  ISETP.GE.U32.AND P0, PT, R4, 0x8000000, PT ;  /* 0x080000000400780c */ /* 0x000fe20003f06070 */
[----:B------:R-:W-:Y:S01]  /*09a0*/  @!P1 IMAD.SHL.U32 R7, R6, 0x100, RZ ;  /* 0x0000010006079824 */ /* 0x000fe200078e00ff */
[----:B------:R-:W-:Y:S01]  /*09b0*/  PRMT R4, R8, 0x7773, RZ ;  /* 0x0000777308047816 */ /* 0x000fe200000000ff */
[----:B------:R-:W-:Y:S02]  /*09c0*/  @P1 IMAD.SHL.U32 R10, R6, 0x200000, RZ ;  /* 0x00200000060a1824 */ /* 0x000fe400078e00ff */
[----:B------:R-:W-:Y:S01]  /*09d0*/  @P2 IMAD.SHL.U32 R11, R5, 0x200000, RZ ;  /* 0x00200000050b2824 */ /* 0x000fe200078e00ff */
[----:B------:R-:W-:Y:S01]  /*09e0*/  @!P1 LOP3.LUT R7, R7, 0x7f00, RZ, 0xc0, !PT ;  /* 0x00007f0007079812 */ /* 0x000fe200078ec0ff */
[----:B------:R-:W-:Y:S01]  /*09f0*/  IMAD.SHL.U32 R8, R4, 0x2000000, RZ ;  /* 0x0200000004087824 */ /* 0x000fe200078e00ff */
[----:B------:R-:W-:Y:S01]  /*0a00*/  @P1 LOP3.LUT R10, R10, 0x70000000, RZ, 0xfc, !PT ;  /* 0x700000000a0a1812 */ /* 0x000fe200078efcff */
[----:B------:R-:W-:Y:S01]  /*0a10*/  IMAD.SHL.U32 R6, R6, 0x1000000, RZ ;  /* 0x0100000006067824 */ /* 0x000fe200078e00ff */
[----:B------:R-:W-:-:S02]  /*0a20*/  @P2 LOP3.LUT R11, R11, 0x70000000, RZ, 0xfc, !PT ;  /* 0x700000000b0b2812 */ /* 0x000fc400078efcff */
[----:B------:R-:W-:Y:S01]  /*0a30*/  ISETP.GE.U32.AND P3, PT, R8, 0x8000000, PT ;  /* 0x080000000800780c */ /* 0x000fe20003f66070 */
[----:B------:R-:W-:Y:S01]  /*0a40*/  @P0 IMAD.SHL.U32 R9, R2, 0x200000, RZ ;  /* 0x0020000002090824 */ /* 0x000fe200078e00ff */
[----:B------:R-:W-:Y:S01]  /*0a50*/  @!P1 LOP3.LUT R8, R7, 0x3f000000, RZ, 0xfc, !PT ;  /* 0x3f00000007089812 */ /* 0x000fe200078efcff */
[----:B------:R-:W-:Y:S01]  /*0a60*/  @P1 FMUL.FTZ R7, R10, 1.9259299443872358531e-34 ;  /* 0x078000000a071820 */ /* 0x000fe20000410000 */
[----:B------:R-:W-:Y:S02]  /*0a70*/  @!P2 IMAD.SHL.U32 R10, R5, 0x100, RZ ;  /* 0x00000100050aa824 */ /* 0x000fe400078e00ff */
[----:B------:R-:W-:Y:S01]  /*0a80*/  @P2 FMUL.FTZ R11, R11, 1.9259299443872358531e-34 ;  /* 0x078000000b0b2820 */ /* 0x000fe20000410000 */
[----:B------:R-:W-:Y:S01]  /*0a90*/  @P0 LOP3.LUT R9, R9, 0xfe00000, RZ, 0xc0, !PT ;  /* 0x0fe0000009090812 */ /* 0x000fe200078ec0ff */
[----:B------:R-:W-:Y:S01]  /*0aa0*/  @!P1 FADD.FTZ R7, R8, -0.5 ;  /* 0xbf00000008079421 */ /* 0x000fe20000010000 */
[----:B------:R-:W-:Y:S01]  /*0ab0*/  @!P0 IMAD.SHL.U32 R8, R2, 0x100, RZ ;  /* 0x0000010002088824 */ /* 0x000fe200078e00ff */
[----:B------:R-:W-:Y:S01]  /*0ac0*/  @!P2 LOP3.LUT R10, R10, 0x7f00, RZ, 0xc0, !PT ;  /* 0x00007f000a0aa812 */ /* 0x000fe200078ec0ff */
[----:B------:R-:W-:Y:S01]  /*0ad0*/  IMAD.SHL.U32 R2, R2, 0x1000000, RZ ;  /* 0x0100000002027824 */ /* 0x000fe200078e00ff */
[----:B------:R-:W-:Y:S01]  /*0ae0*/  @P0 LOP3.LUT R9, R9, 0x70000000, RZ, 0xfc, !PT ;  /* 0x7000000009090812 */ /* 0x000fe200078efcff */
[----:B------:R-:W-:Y:S01]  /*0af0*/  @!P3 IMAD.SHL.U32 R12, R4, 0x100, RZ ;  /* 0x00000100040cb824 */ /* 0x000fe200078e00ff */
[----:B------:R-:W-:Y:S01]  /*0b00*/  @!P0 LOP3.LUT R8, R8, 0x7f00, RZ, 0xc0, !PT ;  /* 0x00007f0008088812 */ /* 0x000fe200078ec0ff */
[----:B------:R-:W-:Y:S01]  /*0b10*/  @P3 IMAD.SHL.U32 R13, R4, 0x200000, RZ ;  /* 0x00200000040d3824 */ /* 0x000fe200078e00ff */
[----:B------:R-:W-:Y:S01]  /*0b20*/  @!P2 LOP3.LUT R10, R10, 0x3f000000, RZ, 0xfc, !PT ;  /* 0x3f0000000a0aa812 */ /* 0x000fe200078efcff */
[----:B------:R-:W-:Y:S01]  /*0b30*/  IMAD.SHL.U32 R4, R4, 0x1000000, RZ ;  /* 0x0100000004047824 */ /* 0x000fe200078e00ff */
[----:B------:R-:W-:Y:S01]  /*0b40*/  @!P3 LOP3.LUT R12, R12, 0x7f00, RZ, 0xc0, !PT ;  /* 0x00007f000c0cb812 */ /* 0x000fe200078ec0ff */
[----:B------:R-:W-:Y:S01]  /*0b50*/  @P0 FMUL.FTZ R9, R9, 1.9259299443872358531e-34 ;  /* 0x0780000009090820 */ /* 0x000fe20000410000 */
[----:B------:R-:W-:Y:S01]  /*0b60*/  @P3 LOP3.LUT R13, R13, 0x70000000, RZ, 0xfc, !PT ;  /* 0x700000000d0d3812 */ /* 0x000fe200078efcff */
[----:B------:R-:W-:Y:S01]  /*0b70*/  @!P2 FADD.FTZ R11, R10, -0.5 ;  /* 0xbf0000000a0ba421 */ /* 0x000fe20000010000 */
[----:B------:R-:W-:-:S02]  /*0b80*/  @!P3 LOP3.LUT R12, R12, 0x3f000000, RZ, 0xfc, !PT ;  /* 0x3f0000000c0cb812 */ /* 0x000fc400078efcff */
[----:B------:R-:W-:Y:S01]  /*0b90*/  @!P0 LOP3.LUT R8, R8, 0x3f000000, RZ, 0xfc, !PT ;  /* 0x3f00000008088812 */ /* 0x000fe200078efcff */
[----:B------:R-:W-:Y:S01]  /*0ba0*/  @P3 FMUL.FTZ R13, R13, 1.9259299443872358531e-34 ;  /* 0x078000000d0d3820 */ /* 0x000fe20000410000 */
[----:B------:R-:W-:Y:S01]  /*0bb0*/  LOP3.LUT R7, R7, 0x80000000, R6, 0xf8, !PT ;  /* 0x8000000007077812 */ /* 0x000fe200078ef806 */
[----:B------:R-:W-:Y:S02]  /*0bc0*/  @!P3 FADD.FTZ R13, R12, -0.5 ;  /* 0xbf0000000c0db421 */ /* 0x000fe40000010000 */
[----:B------:R-:W-:Y:S01]  /*0bd0*/  @!P0 FADD.FTZ R9, R8, -0.5 ;  /* 0xbf00000008098421 */ /* 0x000fe20000010000 */
[----:B------:R-:W-:Y:S02]  /*0be0*/  IMAD.SHL.U32 R8, R5, 0x1000000, RZ ;  /* 0x0100000005087824 */ /* 0x000fe400078e00ff */
[----:B------:R-:W-:Y:S02]  /*0bf0*/  LOP3.LUT R13, R13, 0x80000000, R4, 0xf8, !PT ;  /* 0x800000000d0d7812 */ /* 0x000fe400078ef804 */
[----:B------:R-:W-:-:S02]  /*0c00*/  LEA R4, P0, R3, UR8, 0x3 ;  /* 0x0000000803047c11 */ /* 0x000fc4000f8018ff */
[----:B------:R-:W-:Y:S02]  /*0c10*/  LOP3.LUT R2, R9, 0x80000000, R2, 0xf8, !PT ;  /* 0x8000000009027812 */ /* 0x000fe400078ef802 */
[C---:B------:R-:W-:Y:S02]  /*0c20*/  LEA.HI.X R5, R3.reuse, UR9, R0, 0x3, P0 ;  /* 0x0000000903057c11 */ /* 0x040fe400080f1c00 */
[----:B------:R-:W-:Y:S02]  /*0c30*/  IADD3 R3, P0, R3, UR5, RZ ;  /* 0x0000000503037c10 */ /* 0x000fe4000ff1e0ff */
[----:B------:R-:W-:Y:S02]  /*0c40*/  LOP3.LUT R8, R11, 0x80000000, R8, 0xf8, !PT ;  /* 0x800000000b087812 */ /* 0x000fe400078ef808 */
[----:B------:R-:W-:Y:S01]  /*0c50*/  F2FP.BF16.F32.PACK_AB R12, R7, R2 ;  /* 0x00000002070c723e */ /* 0x000fe200000010ff */
[----:B------:R-:W-:Y:S01]  /*0c60*/  IMAD.SHL.U32 R2, R3, 0x4, RZ ;  /* 0x0000000403027824 */ /* 0x000fe200078e00ff */
[----:B------:R-:W-:Y:S01]  /*0c70*/  F2FP.BF16.F32.PACK_AB R13, R13, R8 ;  /* 0x000000080d0d723e */ /* 0x000fe200000010ff */
[----:B------:R-:W-:Y:S01]  /*0c80*/  IMAD.X R0, RZ, RZ, R0, P0 ;  /* 0x000000ffff007224 */ /* 0x000fe200000e0600 */
[----:B------:R-:W-:-:S02]  /*0c90*/  ISETP.LT.U32.AND P1, PT, R3, 0x4000, PT ;  /* 0x000040000300780c */ /* 0x000fc40003f21070 */
[----:B------:R-:W-:Y:S01]  /*0ca0*/  ISETP.GE.U32.AND P0, PT, R2, UR13, PT ;  /* 0x0000000d02007c0c */ /* 0x000fe2000bf06070 */
[----:B------:R0:W-:Y:S01]  /*0cb0*/  STG.E.64 desc[UR10][R4.64], R12 ;  /* 0x0000000c04007986 */ /* 0x0001e2000c101b0a */
[----:B------:R-:W-:Y:S02]  /*0cc0*/  SHF.L.U64.HI R2, R3, 0x2, R0 ;  /* 0x0000000203027819 */ /* 0x000fe40000010200 */
[----:B------:R-:W-:Y:S02]  /*0cd0*/  ISETP.LT.U32.AND.EX P1, PT, R0, RZ, PT, P1 ;  /* 0x000000ff0000720c */ /* 0x000fe40003f21110 */
[----:B------:R-:W-:-:S13]  /*0ce0*/  ISETP.GE.AND.EX P0, PT, R2, UR6, PT, P0 ;  /* 0x0000000602007c0c */ /* 0x000fda000bf06300 */
[----:B0-----:R-:W-:Y:S05]  /*0cf0*/  @!P0 BRA P1, `(.L_x_2094) ;  /* 0xfffffff800f88947 */ /* 0x001fea000083ffff */
[----:B------:R-:W-:Y:S05]  /*0d00*/  EXIT ;  /* 0x000000000000794d */ /* 0x000fea0003800000 */
.L_x_2095:
        /* <DEDUP_REMOVED lines=15> */
.L_x_7870:


//--------------------- .text._ZN2at6native55_GLOBAL__N__de093ff9_22_ForeachBinaryOpList_cu_a911ec4325multi_tensor_apply_kernelINS1_18TensorListMetadataILi2EEENS1_11CopyFunctorIN3c108BFloat16ENS6_15Float8_e4m3fnuzELi2ELi1ELi1EEEJNS0_4CopyIS7_S8_EEEEEvT_T0_DpT1_ --------------------------
	.section	.text._ZN2at6native55_GLOBAL__N__de093ff9_22_ForeachBinaryOpList_cu_a911ec4325multi_tensor_apply_kernelINS1_18TensorListMetadataILi2EEENS1_11CopyFunctorIN3c108BFloat16ENS6_15Float8_e4m3fnuzELi2ELi1ELi1EEEJNS0_4CopyIS7_S8_EEEEEvT_T0_DpT1_,"ax",@progbits
	.align	128
.text._ZN2at6native55_GLOBAL__N__de093ff9_22_ForeachBinaryOpList_cu_a911ec4325multi_tensor_apply_kernelINS1_18TensorListMetadataILi2EEENS1_11CopyFunctorIN3c108BFloat16ENS6_15Float8_e4m3fnuzELi2ELi1ELi1EEEJNS0_4CopyIS7_S8_EEEEEvT_T0_DpT1_:
        .type           _ZN2at6native55_GLOBAL__N__de093ff9_22_ForeachBinaryOpList_cu_a911ec4325multi_tensor_apply_kernelINS1_18TensorListMetadataILi2EEENS1_11CopyFunctorIN3c108BFloat16ENS6_15Float8_e4m3fnuzELi2ELi1ELi1EEEJNS0_4CopyIS7_S8_EEEEEvT_T0_DpT1_,@function
        .size           _ZN2at6native55_GLOBAL__N__de093ff9_22_ForeachBinaryOpList_cu_a911ec4325multi_tensor_apply_kernelINS1_18TensorListMetadataILi2EEENS1_11CopyFunctorIN3c108BFloat16ENS6_15Float8_e4m3fnuzELi2ELi1ELi1EEEJNS0_4CopyIS7_S8_EEEEEvT_T0_DpT1_,(.L_x_7871 - _ZN2at6native55_GLOBAL__N__de093ff9_22_ForeachBinaryOpList_cu_a911ec4325multi_tensor_apply_kernelINS1_18TensorListMetadataILi2EEENS1_11CopyFunctorIN3c108BFloat16ENS6_15Float8_e4m3fnuzELi2ELi1ELi1EEEJNS0_4CopyIS7_S8_EEEEEvT_T0_DpT1_)
        .other          _ZN2at6native55_GLOBAL__N__de093ff9_22_ForeachBinaryOpList_cu_a911ec4325multi_tensor_apply_kernelINS1_18TensorListMetadataILi2EEENS1_11CopyFunctorIN3c108BFloat16ENS6_15Float8_e4m3fnuzELi2ELi1ELi1EEEJNS0_4CopyIS7_S8_EEEEEvT_T0_DpT1_,@"STO_CUDA_ENTRY STV_DEFAULT"
_ZN2at6native55_GLOBAL__N__de093ff9_22_ForeachBinaryOpList_cu_a911ec4325multi_tensor_apply_kernelINS1_18TensorListMetadataILi2EEENS1_11CopyFunctorIN3c108BFloat16ENS6_15Float8_e4m3fnuzELi2ELi1ELi1EEEJNS0_4CopyIS7_S8_EEEEEvT_T0_DpT1_:
        /* <DEDUP_REMOVED lines=29> */
.L_x_2113:
        /* <DEDUP_REMOVED lines=59> */
.L_x_2100:
[----:B------:R-:W-:Y:S05]  /*0580*/  BSYNC B1 ;  /* 0x0000000000017941 */ /* 0x000fea0003800000 */
.L_x_2099:
[----:B------:R-:W-:Y:S01]  /*0590*/  IMAD.SHL.U32 R3, R3, 0x100000, RZ ;  /* 0x0010000003037824 */ /* 0x000fe200078e00ff */
[----:B------:R-:W-:-:S04]  /*05a0*/  LEA R5, R2, 0x3b800000, 0x17 ;  /* 0x3b80000002057811 */ /* 0x000fc800078eb8ff */
[----:B------:R-:W-:-:S07]  /*05b0*/  LOP3.LUT R24, R5, R3, R24, 0xfe, !PT ;  /* 0x0000000305187212 */ /* 0x000fce00078efe18 */
.L_x_2098:
[----:B------:R-:W-:Y:S05]  /*05c0*/  BSYNC B0 ;  /* 0x0000000000007941 */ /* 0x000fea0003800000 */
.L_x_2097:
        /* <DEDUP_REMOVED lines=21> */
.L_x_2104:
[----:B------:R-:W-:Y:S05]  /*0720*/  BSYNC B1 ;  /* 0x0000000000017941 */ /* 0x000fea0003800000 */
.L_x_2103:
[----:B------:R-:W-:Y:S01]  /*0730*/  IMAD.SHL.U32 R3, R3, 0x100000, RZ ;  /* 0x0010000003037824 */ /* 0x000fe200078e00ff */
[----:B------:R-:W-:-:S04]  /*0740*/  LEA R5, R2, 0x3b800000, 0x17 ;  /* 0x3b80000002057811 */ /* 0x000fc800078eb8ff */
[----:B------:R-:W-:-:S07]  /*0750*/  LOP3.LUT R8, R5, R3, R8, 0xfe, !PT ;  /* 0x0000000305087212 */ /* 0x000fce00078efe08 */
.L_x_2102:
[----:B------:R-:W-:Y:S05]  /*0760*/  BSYNC B0 ;  /* 0x0000000000007941 */ /* 0x000fea0003800000 */
.L_x_2101:
        /* <DEDUP_REMOVED lines=23> */
.L_x_2108:
[----:B------:R-:W-:Y:S05]  /*08e0*/  BSYNC B1 ;  /* 0x0000000000017941 */ /* 0x000fea0003800000 */
.L_x_2107:
[----:B------:R-:W-:Y:S01]  /*08f0*/  IMAD.SHL.U32 R3, R3, 0x100000, RZ ;  /* 0x0010000003037824 */ /* 0x000fe200078e00ff */
[----:B------:R-:W-:-:S04]  /*0900*/  LEA R5, R2, 0x3b800000, 0x17 ;  /* 0x3b80000002057811 */ /* 0x000fc800078eb8ff */
[----:B------:R-:W-:-:S07]  /*0910*/  LOP3.LUT R26, R5, R3, R26, 0xfe, !PT ;  /* 0x00000003051a7212 */ /* 0x000fce00078efe1a */
.L_x_2106:
[----:B------:R-:W-:Y:S05]  /*0920*/  BSYNC B0 ;  /* 0x0000000000007941 */ /* 0x000fea0003800000 */
.L_x_2105:
        /* <DEDUP_REMOVED lines=22> */
.L_x_2112:
[----:B------:R-:W-:Y:S05]  /*0a90*/  BSYNC B1 ;  /* 0x0000000000017941 */ /* 0x000fea0003800000 */
.L_x_2111:
[----:B------:R-:W-:Y:S01]  /*0aa0*/  IMAD.SHL.U32 R3, R3, 0x100000, RZ ;  /* 0x0010000003037824 */ /* 0x000fe200078e00ff */
[----:B------:R-:W-:-:S04]  /*0ab0*/  LEA R2, R2, 0x3b800000, 0x17 ;  /* 0x3b80000002027811 */ /* 0x000fc800078eb8ff */
[----:B------:R-:W-:-:S07]  /*0ac0*/  LOP3.LUT R25, R2, R3, R25, 0xfe, !PT ;  /* 0x0000000302197212 */ /* 0x000fce00078efe19 */
.L_x_2110:
[----:B------:R-:W-:Y:S05]  /*0ad0*/  BSYNC B0 ;  /* 0x0000000000007941 */ /* 0x000fea0003800000 */
.L_x_2109:
        /* <DEDUP_REMOVED lines=21> */
.L_x_2096:
        /* <DEDUP_REMOVED lines=8> */
.L_x_2130:
        /* <DEDUP_REMOVED lines=30> */
.L_x_2117:
[----:B------:R-:W-:Y:S05]  /*0e90*/  BSYNC B1 ;  /* 0x0000000000017941 */ /* 0x000fea0003800000 */
.L_x_2116:
[----:B------:R-:W-:Y:S01]  /*0ea0*/  LEA R9, R6, 0x3b800000, 0x17 ;  /* 0x3b80000006097811 */ /* 0x000fe200078eb8ff */
[----:B------:R-:W-:-:S05]  /*0eb0*/  IMAD.SHL.U32 R6, R7, 0x100000, RZ ;  /* 0x0010000007067824 */ /* 0x000fca00078e00ff */
[----:B------:R-:W-:-:S07]  /*0ec0*/  LOP3.LUT R6, R9, R6, R10, 0xfe, !PT ;  /* 0x0000000609067212 */ /* 0x000fce00078efe0a */
.L_x_2115:
[----:B------:R-:W-:Y:S05]  /*0ed0*/  BSYNC B0 ;  /* 0x0000000000007941 */ /* 0x000fea0003800000 */
.L_x_2114:
        /* <DEDUP_REMOVED lines=21> */
.L_x_2121:
[----:B------:R-:W-:Y:S05]  /*1030*/  BSYNC B1 ;  /* 0x0000000000017941 */ /* 0x000fea0003800000 */
.L_x_2120:
[----:B------:R-:W-:Y:S01]  /*1040*/  LEA R8, R5, 0x3b800000, 0x17 ;  /* 0x3b80000005087811 */ /* 0x000fe200078eb8ff */
[----:B------:R-:W-:-:S05]  /*1050*/  IMAD.SHL.U32 R5, R7, 0x100000, RZ ;  /* 0x0010000007057824 */ /* 0x000fca00078e00ff */
[----:B------:R-:W-:-:S07]  /*1060*/  LOP3.LUT R5, R8, R5, R9, 0xfe, !PT ;  /* 0x0000000508057212 */ /* 0x000fce00078efe09 */
.L_x_2119:
[----:B------:R-:W-:Y:S05]  /*1070*/  BSYNC B0 ;  /* 0x0000000000007941 */ /* 0x000fea0003800000 */
.L_x_2118:
        /* <DEDUP_REMOVED lines=23> */
.L_x_2125:
[----:B------:R-:W-:Y:S05]  /*11f0*/  BSYNC B1 ;  /* 0x0000000000017941 */ /* 0x000fea0003800000 */
.L_x_2124:
[----:B------:R-:W-:Y:S01]  /*1200*/  IMAD.SHL.U32 R4, R4, 0x100000, RZ ;  /* 0x0010000004047824 */ /* 0x000fe200078e00ff */
[----:B------:R-:W-:-:S04]  /*1210*/  LEA R9, R8, 0x3b800000, 0x17 ;  /* 0x3b80000008097811 */ /* 0x000fc800078eb8ff */
[----:B------:R-:W-:-:S07]  /*1220*/  LOP3.LUT R8, R9, R4, R10, 0xfe, !PT ;  /* 0x0000000409087212 */ /* 0x000fce00078efe0a */
.L_x_2123:
[----:B------:R-:W-:Y:S05]  /*1230*/  BSYNC B0 ;  /* 0x0000000000007941 */ /* 0x000fea0003800000 */
.L_x_2122:
        /* <DEDUP_REMOVED lines=21> */
.L_x_2129:
[----:B------:R-:W-:Y:S05]  /*1390*/  BSYNC B1 ;  /* 0x0000000000017941 */ /* 0x000fea0003800000 */
.L_x_2128:
[----:B------:R-:W-:Y:S01]  /*13a0*/  IMAD.SHL.U32 R2, R2, 0x100000, RZ ;  /* 0x0010000002027824 */ /* 0x000fe200078e00ff */
[----:B------:R-:W-:-:S04]  /*13b0*/  LEA R7, R4, 0x3b800000, 0x17 ;  /* 0x3b80000004077811 */ /* 0x000fc800078eb8ff */
[----:B------:R-:W-:-:S07]  /*13c0*/  LOP3.LUT R7, R7, R2, R10, 0xfe, !PT ;  /* 0x0000000207077212 */ /* 0x000fce00078efe0a */
.L_x_2127:
[----:B------:R-:W-:Y:S05]  /*13d0*/  BSYNC B0 ;  /* 0x0000000000007941 */ /* 0x000fea0003800000 */
.L_x_2126:
        /* <DEDUP_REMOVED lines=15> */
.L_x_2131:
        /* <DEDUP_REMOVED lines=11> */
.L_x_7871:


//--------------------- .text._ZN2at6native55_GLOBAL__N__de093ff9_22_ForeachBinaryOpList_cu_a911ec4325multi_tensor_apply_kernelINS1_18TensorListMetadataILi2EEENS1_11CopyFunctorIN3c108BFloat16ENS6_13Float8_e4m3fnELi2ELi1ELi1EEEJNS0_4CopyIS7_S8_EEEEEvT_T0_DpT1_ --------------------------
	.section	.text._ZN2at6native55_GLOBAL__N__de093ff9_22_ForeachBinaryOpList_cu_a911ec4325multi_tensor_apply_kernelINS1_18TensorListMetadataILi2EEENS1_11CopyFunctorIN3c108BFloat16ENS6_13Float8_e4m3fnELi2ELi1ELi1EEEJNS0_4CopyIS7_S8_EEEEEvT_T0_DpT1_,"ax",@progbits
	.align	128
.text._ZN2at6native55_GLOBAL__N__de093ff9_22_ForeachBinaryOpList_cu_a911ec4325multi_tensor_apply_kernelINS1_18TensorListMetadataILi2EEENS1_11CopyFunctorIN3c108BFloat16ENS6_13Float8_e4m3fnELi2ELi1ELi1EEEJNS0_4CopyIS7_S8_EEEEEvT_T0_DpT1_:
        .type           _ZN2at6native55_GLOBAL__N__de093ff9_22_ForeachBinaryOpList_cu_a911ec4325multi_tensor_apply_kernelINS1_18TensorListMetadataILi2EEENS1_11CopyFunctorIN3c108BFloat16ENS6_13Float8_e4m3fnELi2ELi1ELi1EEEJNS0_4CopyIS7_S8_EEEEEvT_T0_DpT1_,@function
        .size           _ZN2at6native55_GLOBAL__N__de093ff9_22_ForeachBinaryOpList_cu_a911ec4325multi_tensor_apply_kernelINS1_18TensorListMetadataILi2EEENS1_11CopyFunctorIN3c108BFloat16ENS6_13Float8_e4m3fnELi2ELi1ELi1EEEJNS0_4CopyIS7_S8_EEEEEvT_T0_DpT1_,(.L_x_7872 - _ZN2at6native55_GLOBAL__N__de093ff9_22_ForeachBinaryOpList_cu_a911ec4325multi_tensor_apply_kernelINS1_18TensorListMetadataILi2EEENS1_11CopyFunctorIN3c108BFloat16ENS6_13Float8_e4m3fnELi2ELi1ELi1EEEJNS0_4CopyIS7_S8_EEEEEvT_T0_DpT1_)
        .other          _ZN2at6native55_GLOBAL__N__de093ff9_22_ForeachBinaryOpList_cu_a911ec4325multi_tensor_apply_kernelINS1_18TensorListMetadataILi2EEENS1_11CopyFunctorIN3c108BFloat16ENS6_13Float8_e4m3fnELi2ELi1ELi1EEEJNS0_4CopyIS7_S8_EEEEEvT_T0_DpT1_,@"STO_CUDA_ENTRY STV_DEFAULT"
_ZN2at6native55_GLOBAL__N__de093ff9_22_ForeachBinaryOpList_cu_a911ec4325multi_tensor_apply_kernelINS1_18TensorListMetadataILi2EEENS1_11CopyFunctorIN3c108BFloat16ENS6_13Float8_e4m3fnELi2ELi1ELi1EEEJNS0_4CopyIS7_S8_EEEEEvT_T0_DpT1_:
        /* <DEDUP_REMOVED lines=29> */
.L_x_2133:
[----:B0-----:R-:W-:-:S04]  /*01d0*/  IADD3 R25, P1, R0, R14, RZ ;  /* 0x0000000e00197210 */ /* 0x001fc80007f3e0ff */
[C---:B------:R-:W-:Y:S01]  /*01e0*/  ISETP.GE.U32.AND P0, PT, R25.reuse, 0x10000, PT ;  /* 0x000100001900780c */ /* 0x040fe20003f06070 */
[----:B------:R-:W-:Y:S01]  /*01f0*/  IMAD.X R6, RZ, RZ, R15, P1 ;  /* 0x000000ffff067224 */ /* 0x000fe200008e060f */
[----:B------:R-:W-:Y:S02]  /*0200*/  ISETP.LT.U32.AND P1, PT, R25, UR13, PT ;  /* 0x0000000d19007c0c */ /* 0x000fe4000bf21070 */
[----:B-1----:R-:W-:Y:S02]  /*0210*/  IADD3 R7, P2, R10, R25, RZ ;  /* 0x000000190a077210 */ /* 0x002fe40007f5e0ff */
[----:B------:R-:W-:-:S03]  /*0220*/  ISETP.GE.U32.AND.EX P0, PT, R6, RZ, PT, P0 ;  /* 0x000000ff0600720c */ /* 0x000fc60003f06100 */
[----:B------:R-:W-:Y:S01]  /*0230*/  IMAD.X R8, RZ, RZ, R6, P2 ;  /* 0x000000ffff087224 */ /* 0x000fe200010e0606 */
[----:B------:R-:W-:Y:S02]  /*0240*/  ISETP.LT.AND.EX P0, PT, R6, UR6, !P0, P1 ;  /* 0x0000000606007c0c */ /* 0x000fe4000c701310 */
[C---:B------:R-:W-:Y:S02]  /*0250*/  ISETP.GE.U32.AND P1, PT, R7.reuse, 0x10000, PT ;  /* 0x000100000700780c */ /* 0x040fe40003f26070 */
[----:B------:R-:W-:Y:S02]  /*0260*/  ISETP.LT.U32.AND P2, PT, R7, UR13, PT ;  /* 0x0000000d07007c0c */ /* 0x000fe4000bf41070 */
[----:B------:R-:W-:-:S04]  /*0270*/  ISETP.GE.U32.AND.EX P1, PT, R8, RZ, PT, P1 ;  /* 0x000000ff0800720c */ /* 0x000fc80003f26110 */
[----:B------:R-:W-:-:S03]  /*0280*/  ISETP.LT.AND.EX P1, PT, R8, UR6, !P1, P2 ;  /* 0x0000000608007c0c */ /* 0x000fc6000cf21320 */
[----:B------:R-:W-:-:S04]  /*0290*/  @P0 IADD3 R2, P3, R25, UR14, RZ ;  /* 0x0000000e19020c10 */ /* 0x000fc8000ff7e0ff */
[----:B------:R-:W-:-:S05]  /*02a0*/  @P0 IADD3.X R3, R6, UR4, RZ, P3, !PT ;  /* 0x0000000406030c10 */ /* 0x000fca0009ffe4ff */
[----:B------:R0:W2:Y:S01]  /*02b0*/  @P0 LDG.E.U8 R22, desc[UR10][R2.64] ;  /* 0x0000000a02160981 */ /* 0x0000a2000c1e1100 */
[----:B------:R-:W-:Y:S02]  /*02c0*/  @P1 IADD3 R4, P2, R7, UR14, RZ ;  /* 0x0000000e07041c10 */ /* 0x000fe4000ff5e0ff */
[----:B------:R-:W-:Y:S02]  /*02d0*/  LEA R13, P3, R10, R25, 0x1 ;  /* 0x000000190a0d7211 */ /* 0x000fe400078608ff */
[----:B------:R-:W-:-:S05]  /*02e0*/  @P1 IADD3.X R5, R8, UR4, RZ, P2, !PT ;  /* 0x0000000408051c10 */ /* 0x000fca00097fe4ff */
[----:B------:R1:W3:Y:S01]  /*02f0*/  @P1 LDG.E.U8 R12, desc[UR10][R4.64] ;  /* 0x0000000a040c1981 */ /* 0x0002e2000c1e1100 */
[----:B------:R-:W-:Y:S01]  /*0300*/  IMAD.X R18, RZ, RZ, R6, P3 ;  /* 0x000000ffff127224 */ /* 0x000fe200018e0606 */
[C---:B------:R-:W-:Y:S01]  /*0310*/  ISETP.GE.U32.AND P2, PT, R13.reuse, 0x10000, PT ;  /* 0x000100000d00780c */ /* 0x040fe20003f46070 */
[----:B------:R-:W-:Y:S01]  /*0320*/  IMAD R16, R10, 0x3, RZ ;  /* 0x000000030a107824 */ /* 0x000fe200078e02ff */
[----:B------:R-:W-:Y:S02]  /*0330*/  ISETP.LT.U32.AND P3, PT, R13, UR13, PT ;  /* 0x0000000d0d007c0c */ /* 0x000fe4000bf61070 */
[----:B------:R-:W-:Y:S02]  /*0340*/  ISETP.GE.U32.AND.EX P2, PT, R18, RZ, PT, P2 ;  /* 0x000000ff1200720c */ /* 0x000fe40003f46120 */
[----:B------:R-:W-:Y:S02]  /*0350*/  IADD3 R16, P4, R16, R25, RZ ;  /* 0x0000001910107210 */ /* 0x000fe40007f9e0ff */
[----:B------:R-:W-:-:S03]  /*0360*/  ISETP.LT.AND.EX P2, PT, R18, UR6, !P2, P3 ;  /* 0x0000000612007c0c */ /* 0x000fc6000d741330 */
[----:B------:R-:W-:-:S10]  /*0370*/  IMAD.X R9, RZ, RZ, R6, P4 ;  /* 0x000000ffff097224 */ /* 0x000fd400020e0606 */
[----:B0-----:R-:W-:-:S04]  /*0380*/  @P2 IADD3 R2, P3, R13, UR14, RZ ;  /* 0x0000000e0d022c10 */ /* 0x001fc8000ff7e0ff */
[----:B------:R-:W-:Y:S02]  /*0390*/  @P2 IADD3.X R3, R18, UR4, RZ, P3, !PT ;  /* 0x0000000412032c10 */ /* 0x000fe40009ffe4ff */
[----:B------:R-:W-:-:S03]  /*03a0*/  ISETP.GE.U32.AND P3, PT, R16, 0x10000, PT ;  /* 0x000100001000780c */ /* 0x000fc60003f66070 */
[----:B------:R0:W4:Y:S01]  /*03b0*/  @P2 LDG.E.U8 R21, desc[UR10][R2.64] ;  /* 0x0000000a02152981 */ /* 0x000122000c1e1100 */
[----:B------:R-:W-:Y:S02]  /*03c0*/  ISETP.LT.U32.AND P4, PT, R16, UR13, PT ;  /* 0x0000000d10007c0c */ /* 0x000fe4000bf81070 */
[----:B------:R-:W-:-:S04]  /*03d0*/  ISETP.GE.U32.AND.EX P3, PT, R9, RZ, PT, P3 ;  /* 0x000000ff0900720c */ /* 0x000fc80003f66130 */
[----:B------:R-:W-:-:S13]  /*03e0*/  ISETP.LT.AND.EX P3, PT, R9, UR6, !P3, P4 ;  /* 0x0000000609007c0c */ /* 0x000fda000df61340 */
[----:B-1----:R-:W-:-:S04]  /*03f0*/  @P3 IADD3 R4, P4, R16, UR14, RZ ;  /* 0x0000000e10043c10 */ /* 0x002fc8000ff9e0ff */
[----:B------:R-:W-:-:S05]  /*0400*/  @P3 IADD3.X R5, R9, UR4, RZ, P4, !PT ;  /* 0x0000000409053c10 */ /* 0x000fca000a7fe4ff */
[----:B------:R1:W5:Y:S01]  /*0410*/  @P3 LDG.E.U8 R11, desc[UR10][R4.64] ;  /* 0x0000000a040b3981 */ /* 0x000362000c1e1100 */
[----:B------:R-:W-:Y:S02]  /*0420*/  IMAD.MOV.U32 R26, RZ, RZ, -0x800000 ;  /* 0xff800000ff1a7424 */ /* 0x000fe400078e00ff */
[----:B------:R-:W-:-:S04]  /*0430*/  IMAD.WIDE.U32 R14, R10, 0x4, R14 ;  /* 0x000000040a0e7825 */ /* 0x000fc800078e000e */
[----:B--2---:R-:W-:-:S05]  /*0440*/  IMAD.SHL.U32 R19, R22, 0x1000000, RZ ;  /* 0x0100000016137824 */ /* 0x004fca00078e00ff */
[----:B------:R-:W-:-:S04]  /*0450*/  LOP3.LUT R17, R19, 0x7f000000, RZ, 0xc0, !PT ;  /* 0x7f00000013117812 */ /* 0x000fc800078ec0ff */
[----:B------:R-:W2:Y:S01]  /*0460*/  FLO.U32 R20, R17 ;  /* 0x0000001100147300 */ /* 0x000ea200000e0000 */
[----:B---3--:R-:W-:-:S05]  /*0470*/  IMAD.SHL.U32 R23, R12, 0x1000000, RZ ;  /* 0x010000000c177824 */ /* 0x008fca00078e00ff */
[----:B0-----:R-:W-:-:S04]  /*0480*/  LOP3.LUT R2, R23, 0x7f000000, RZ, 0xc0, !PT ;  /* 0x7f00000017027812 */ /* 0x001fc800078ec0ff */
[----:B------:R-:W0:Y:S01]  /*0490*/  FLO.U32 R24, R2 ;  /* 0x0000000200187300 */ /* 0x000e2200000e0000 */
[----:B--2---:R-:W-:-:S04]  /*04a0*/  IADD3 R20, -R20, 0x1f, RZ ;  /* 0x0000001f14147810 */ /* 0x004fc80007ffe1ff */
[C---:B------:R-:W-:Y:S01]  /*04b0*/  ISETP.GT.U32.AND P4, PT, R20.reuse, 0x4, PT ;  /* 0x000000041400780c */ /* 0x040fe20003f84070 */
[----:B------:R-:W-:-:S05]  /*04c0*/  VIADD R20, R20, 0xfffffffc ;  /* 0xfffffffc14147836 */ /* 0x000fca0000000000 */
[----:B------:R-:W-:Y:S02]  /*04d0*/  SEL R20, R20, RZ, P4 ;  /* 0x000000ff14147207 */ /* 0x000fe40002000000 */
[----:B0-----:R-:W-:-:S03]  /*04e0*/  IADD3 R24, -R24, 0x1f, RZ ;  /* 0x0000001f18187810 */ /* 0x001fc60007ffe1ff */
[----:B------:R-:W-:Y:S01]  /*04f0*/  IMAD R3, R20, R26, 0x3c000000 ;  /* 0x3c00000014037424 */ /* 0x000fe200078e021a */
[C---:B------:R-:W-:Y:S02]  /*0500*/  SHF.L.U32 R20, R17.reuse, R20, RZ ;  /* 0x0000001411147219 */ /* 0x040fe400000006ff */
[C---:B------:R-:W-:Y:S01]  /*0510*/  ISETP.GT.U32.AND P4, PT, R24.reuse, 0x4, PT ;  /* 0x000000041800780c */ /* 0x040fe20003f84070 */
[----:B------:R-:W-:Y:S01]  /*0520*/  VIADD R24, R24, 0xfffffffc ;  /* 0xfffffffc18187836 */ /* 0x000fe20000000000 */
[----:B------:R-:W-:Y:S01]  /*0530*/  LEA.HI R20, R20, R3, RZ, 0x1c ;  /* 0x0000000314147211 */ /* 0x000fe200078fe0ff */
[C---:B------:R-:W-:Y:S02]  /*0540*/  VIADD R3, R17.reuse, 0x1000000 ;  /* 0x0100000011037836 */ /* 0x040fe40000000000 */
[----:B------:R-:W-:Y:S01]  /*0550*/  VIADD R17, R17, 0xffffffff ;  /* 0xffffffff11117836 */ /* 0x000fe20000000000 */
[----:B-1----:R-:W-:Y:S02]  /*0560*/  SEL R5, R24, RZ, P4 ;  /* 0x000000ff18057207 */ /* 0x002fe40002000000 */
[----:B------:R-:W-:-:S02]  /*0570*/  SHF.R.S32.HI R3, RZ, 0x8, R3 ;  /* 0x00000008ff037819 */ /* 0x000fc40000011403 */
[----:B------:R-:W-:Y:S01]  /*0580*/  SHF.R.S32.HI R4, RZ, 0x1f, R17 ;  /* 0x0000001fff047819 */ /* 0x000fe20000011411 */
[----:B----4-:R-:W-:Y:S01]  /*0590*/  IMAD.SHL.U32 R17, R21, 0x1000000, RZ ;  /* 0x0100000015117824 */ /* 0x010fe200078e00ff */
[----:B------:R-:W-:Y:S01]  /*05a0*/  LOP3.LUT R3, R20, 0x7f800000, R3, 0xf8, !PT ;  /* 0x7f80000014037812 */ /* 0x000fe200078ef803 */
[----:B------:R-:W-:Y:S01]  /*05b0*/  IMAD R20, R5, R26, 0x3c000000 ;  /* 0x3c00000005147424 */ /* 0x000fe200078e021a */
[C---:B------:R-:W-:Y:S02]  /*05c0*/  SHF.L.U32 R5, R2.reuse, R5, RZ ;  /* 0x0000000502057219 */ /* 0x040fe400000006ff */
[----:B------:R-:W-:Y:S02]  /*05d0*/  LOP3.LUT R4, R3, R4, RZ, 0x30, !PT ;  /* 0x0000000403047212 */ /* 0x000fe400078e30ff */
[----:B------:R-:W-:Y:S02]  /*05e0*/  LOP3.LUT R3, R17, 0x7f000000, RZ, 0xc0, !PT ;  /* 0x7f00000011037812 */ /* 0x000fe400078ec0ff */
[----:B------:R-:W-:Y:S01]  /*05f0*/  LEA.HI R27, R5, R20, RZ, 0x1c ;  /* 0x00000014051b7211 */ /* 0x000fe200078fe0ff */
[C---:B------:R-:W-:Y:S01]  /*0600*/  VIADD R20, R2.reuse, 0x1000000 ;  /* 0x0100000002147836 */ /* 0x040fe20000000000 */
[----:B------:R-:W0:Y:S01]  /*0610*/  FLO.U32 R5, R3 ;  /* 0x0000000300057300 */ /* 0x000e2200000e0000 */
[----:B------:R-:W-:Y:S01]  /*0620*/  VIADD R2, R2, 0xffffffff ;  /* 0xffffffff02027836 */ /* 0x000fe20000000000 */
[----:B------:R-:W-:-:S02]  /*0630*/  LOP3.LUT R19, R4, 0x80000000, R19, 0xf8, !PT ;  /* 0x8000000004137812 */ /* 0x000fc400078ef813 */
[----:B------:R-:W-:Y:S02]  /*0640*/  SHF.R.S32.HI R20, RZ, 0x8, R20 ;  /* 0x00000008ff147819 */ /* 0x000fe40000011414 */
[----:B------:R-:W-:Y:S02]  /*0650*/  SHF.R.S32.HI R2, RZ, 0x1f, R2 ;  /* 0x0000001fff027819 */ /* 0x000fe40000011402 */
[----:B------:R-:W-:Y:S01]  /*0660*/  LOP3.LUT R27, R27, 0x7f800000, R20, 0xf8, !PT ;  /* 0x7f8000001b1b7812 */ /* 0x000fe200078ef814 */
[----:B-----5:R-:W-:Y:S01]  /*0670*/  IMAD.SHL.U32 R20, R11, 0x1000000, RZ ;  /* 0x010000000b147824 */ /* 0x020fe200078e00ff */
[----:B------:R-:W-:Y:S02]  /*0680*/  F2FP.BF16.F32.PACK_AB R19, RZ, R19 ;  /* 0x00000013ff13723e */ /* 0x000fe400000010ff */
[----:B------:R-:W-:Y:S02]  /*0690*/  LOP3.LUT R2, R27, R2, RZ, 0x30, !PT ;  /* 0x000000021b027212 */ /* 0x000fe400078e30ff */
[----:B------:R-:W-:-:S02]  /*06a0*/  LOP3.LUT R27, R20, 0x7f000000, RZ, 0xc0, !PT ;  /* 0x7f000000141b7812 */ /* 0x000fc400078ec0ff */
[----:B0-----:R-:W-:Y:S02]  /*06b0*/  IADD3 R5, -R5, 0x1f, RZ ;  /* 0x0000001f05057810 */ /* 0x001fe40007ffe1ff */
[----:B------:R-:W-:Y:S02]  /*06c0*/  LOP3.LUT R23, R2, 0x80000000, R23, 0xf8, !PT ;  /* 0x8000000002177812 */ /* 0x000fe400078ef817 */
[C---:B------:R-:W-:Y:S01]  /*06d0*/  ISETP.GT.U32.AND P4, PT, R5.reuse, 0x4, PT ;  /* 0x000000040500780c */ /* 0x040fe20003f84070 */
[----:B------:R-:W-:Y:S01]  /*06e0*/  VIADD R5, R5, 0xfffffffc ;  /* 0xfffffffc05057836 */ /* 0x000fe20000000000 */
[----:B------:R-:W0:Y:S01]  /*06f0*/  FLO.U32 R2, R27 ;  /* 0x0000001b00027300 */ /* 0x000e2200000e0000 */
[----:B------:R-:W-:-:S03]  /*0700*/  F2FP.BF16.F32.PACK_AB R23, RZ, R23 ;  /* 0x00000017ff17723e */ /* 0x000fc600000010ff */
[----:B------:R-:W-:-:S04]  /*0710*/  SEL R5, R5, RZ, P4 ;  /* 0x000000ff05057207 */ /* 0x000fc80002000000 */
[----:B------:R-:W-:Y:S01]  /*0720*/  SHF.L.U32 R4, R3, R5, RZ ;  /* 0x0000000503047219 */ /* 0x000fe200000006ff */
[----:B------:R-:W-:-:S05]  /*0730*/  IMAD R5, R5, R26, 0x3c000000 ;  /* 0x3c00000005057424 */ /* 0x000fca00078e021a */
[----:B------:R-:W-:Y:S01]  /*0740*/  LEA.HI R5, R4, R5, RZ, 0x1c ;  /* 0x0000000504057211 */ /* 0x000fe200078fe0ff */
[C---:B------:R-:W-:Y:S02]  /*0750*/  VIADD R4, R3.reuse, 0x1000000 ;  /* 0x0100000003047836 */ /* 0x040fe40000000000 */
[----:B------:R-:W-:-:S03]  /*0760*/  VIADD R3, R3, 0xffffffff ;  /* 0xffffffff03037836 */ /* 0x000fc60000000000 */
[----:B------:R-:W-:Y:S02]  /*0770*/  SHF.R.S32.HI R4, RZ, 0x8, R4 ;  /* 0x00000008ff047819 */ /* 0x000fe40000011404 */
[----:B------:R-:W-:Y:S02]  /*0780*/  SHF.R.S32.HI R3, RZ, 0x1f, R3 ;  /* 0x0000001fff037819 */ /* 0x000fe40000011403 */
[----:B------:R-:W-:Y:S02]  /*0790*/  LOP3.LUT R4, R5, 0x7f800000, R4, 0xf8, !PT ;  /* 0x7f80000005047812 */ /* 0x000fe400078ef804 */
[----:B0-----:R-:W-:Y:S02]  /*07a0*/  IADD3 R5, -R2, 0x1f, RZ ;  /* 0x0000001f02057810 */ /* 0x001fe40007ffe1ff */
[----:B------:R-:W-:Y:S02]  /*07b0*/  @P0 LEA R2, P5, R25, UR8, 0x1 ;  /* 0x0000000819020c11 */ /* 0x000fe4000f8a08ff */
[C---:B------:R-:W-:Y:S01]  /*07c0*/  ISETP.GT.U32.AND P4, PT, R5.reuse, 0x4, PT ;  /* 0x000000040500780c */ /* 0x040fe20003f84070 */
[----:B------:R-:W-:Y:S01]  /*07d0*/  VIADD R5, R5, 0xfffffffc ;  /* 0xfffffffc05057836 */ /* 0x000fe20000000000 */
[----:B------:R-:W-:-:S02]  /*07e0*/  LOP3.LUT R24, R4, R3, RZ, 0x30, !PT ;  /* 0x0000000304187212 */ /* 0x000fc400078e30ff */
[----:B------:R-:W-:Y:S02]  /*07f0*/  @P0 LEA.HI.X R3, R25, UR9, R6, 0x1, P5 ;  /* 0x0000000919030c11 */ /* 0x000fe4000a8f0c06 */
[----:B------:R-:W-:Y:S02]  /*0800*/  SEL R25, R5, RZ, P4 ;  /* 0x000000ff05197207 */ /* 0x000fe40002000000 */
[----:B------:R-:W-:Y:S01]  /*0810*/  @P1 LEA R4, P4, R7, UR8, 0x1 ;  /* 0x0000000807041c11 */ /* 0x000fe2000f8808ff */
[----:B------:R2:W-:Y:S01]  /*0820*/  @P0 STG.E.U16 desc[UR10][R2.64], R19 ;  /* 0x0000001302000986 */ /* 0x0005e2000c10150a */
[----:B------:R-:W-:Y:S01]  /*0830*/  @P2 LEA R6, P5, R13, UR8, 0x1 ;  /* 0x000000080d062c11 */ /* 0x000fe2000f8a08ff */
[----:B------:R-:W-:Y:S01]  /*0840*/  IMAD R26, R25, R26, 0x3c000000 ;  /* 0x3c000000191a7424 */ /* 0x000fe200078e021a */
[----:B------:R-:W-:Y:S01]  /*0850*/  @P1 LEA.HI.X R5, R7, UR9, R8, 0x1, P4 ;  /* 0x0000000907051c11 */ /* 0x000fe2000a0f0c08 */
[C---:B------:R-:W-:Y:S01]  /*0860*/  VIADD R8, R27.reuse, 0x1000000 ;  /* 0x010000001b087836 */ /* 0x040fe20000000000 */
[C---:B------:R-:W-:Y:S01]  /*0870*/  SHF.L.U32 R25, R27.reuse, R25, RZ ;  /* 0x000000191b197219 */ /* 0x040fe200000006ff */
[----:B------:R-:W-:Y:S01]  /*0880*/  VIADD R27, R27, 0xffffffff ;  /* 0xffffffff1b1b7836 */ /* 0x000fe20000000000 */
[----:B------:R-:W-:Y:S01]  /*0890*/  @P2 LEA.HI.X R7, R13, UR9, R18, 0x1, P5 ;  /* 0x000000090d072c11 */ /* 0x000fe2000a8f0c12 */
[----:B------:R2:W-:Y:S01]  /*08a0*/  @P1 STG.E.U16 desc[UR10][R4.64], R23 ;  /* 0x0000001704001986 */ /* 0x0005e2000c10150a */
[----:B------:R-:W-:-:S02]  /*08b0*/  LEA.HI R25, R25, R26, RZ, 0x1c ;  /* 0x0000001a19197211 */ /* 0x000fc400078fe0ff */
[----:B------:R-:W-:Y:S02]  /*08c0*/  SHF.R.S32.HI R8, RZ, 0x8, R8 ;  /* 0x00000008ff087819 */ /* 0x000fe40000011408 */
[----:B------:R-:W-:Y:S02]  /*08d0*/  SHF.R.S32.HI R27, RZ, 0x1f, R27 ;  /* 0x0000001fff1b7819 */ /* 0x000fe4000001141b */
[----:B------:R-:W-:Y:S02]  /*08e0*/  LOP3.LUT R18, R25, 0x7f800000, R8, 0xf8, !PT ;  /* 0x7f80000019127812 */ /* 0x000fe400078ef808 */
[----:B------:R-:W-:Y:S02]  /*08f0*/  LOP3.LUT R24, R24, 0x80000000, R17, 0xf8, !PT ;  /* 0x8000000018187812 */ /* 0x000fe400078ef811 */
[----:B------:R-:W-:Y:S02]  /*0900*/  LOP3.LUT R27, R18, R27, RZ, 0x30, !PT ;  /* 0x0000001b121b7212 */ /* 0x000fe400078e30ff */
[----:B------:R-:W-:-:S02]  /*0910*/  @P3 LEA R8, P4, R16, UR8, 0x1 ;  /* 0x0000000810083c11 */ /* 0x000fc4000f8808ff */
[----:B------:R-:W-:Y:S02]  /*0920*/  LOP3.LUT R27, R27, 0x80000000, R20, 0xf8, !PT ;  /* 0x800000001b1b7812 */ /* 0x000fe400078ef814 */
[----:B------:R-:W-:Y:S02]  /*0930*/  F2FP.BF16.F32.PACK_AB R24, RZ, R24 ;  /* 0x00000018ff18723e */ /* 0x000fe400000010ff */
[----:B------:R-:W-:Y:S02]  /*0940*/  @P3 LEA.HI.X R9, R16, UR9, R9, 0x1, P4 ;  /* 0x0000000910093c11 */ /* 0x000fe4000a0f0c09 */
[----:B------:R-:W-:Y:S01]  /*0950*/  F2FP.BF16.F32.PACK_AB R27, RZ, R27 ;  /* 0x0000001bff1b723e */ /* 0x000fe200000010ff */
[----:B------:R2:W-:Y:S01]  /*0960*/  @P2 STG.E.U16 desc[UR10][R6.64], R24 ;  /* 0x0000001806002986 */ /* 0x0005e2000c10150a */
[C---:B------:R-:W-:Y:S02]  /*0970*/  ISETP.GE.U32.AND P0, PT, R14.reuse, 0x10000, PT ;  /* 0x000100000e00780c */ /* 0x040fe40003f06070 */
[----:B------:R-:W-:Y:S01]  /*0980*/  ISETP.LT.U32.AND P1, PT, R14, UR13, PT ;  /* 0x0000000d0e007c0c */ /* 0x000fe2000bf21070 */
[----:B------:R2:W-:Y:S01]  /*0990*/  @P3 STG.E.U16 desc[UR10][R8.64], R27 ;  /* 0x0000001b08003986 */ /* 0x0005e2000c10150a */
[----:B------:R-:W-:-:S02]  /*09a0*/  ISETP.GE.U32.AND.EX P0, PT, R15, RZ, PT, P0 ;  /* 0x000000ff0f00720c */ /* 0x000fc40003f06100 */
[----:B------:R-:W-:-:S13]  /*09b0*/  ISETP.LT.AND.EX P1, PT, R15, UR6, PT, P1 ;  /* 0x000000060f007c0c */ /* 0x000fda000bf21310 */
[----:B--2---:R-:W-:Y:S05]  /*09c0*/  @!P0 BRA P1, `(.L_x_2133) ;  /* 0xfffffff800008947 */ /* 0x004fea000083ffff */
[----:B------:R-:W-:Y:S05]  /*09d0*/  EXIT ;  /* 0x000000000000794d */ /* 0x000fea0003800000 */
.L_x_2132:
        /* <DEDUP_REMOVED lines=8> */
.L_x_2134:
[----:B------:R-:W-:-:S04]  /*0a60*/  LEA R10, P0, R3, UR14, 0x2 ;  /* 0x0000000e030a7c11 */ /* 0x000fc8000f8010ff */
[----:B------:R-:W-:-:S05]  /*0a70*/  LEA.HI.X R11, R3, UR4, R0, 0x2, P0 ;  /* 0x00000004030b7c11 */ /* 0x000fca00080f1400 */
[----:B------:R0:W2:Y:S02]  /*0a80*/  LDG.E R10, desc[UR10][R10.64] ;  /* 0x0000000a0a0a7981 */ /* 0x0000a4000c1e1900 */
[----:B0-----:R-:W-:Y:S01]  /*0a90*/  IMAD.MOV.U32 R11, RZ, RZ, -0x800000 ;  /* 0xff800000ff0b7424 */ /* 0x001fe200078e00ff */
[C---:B--2---:R-:W-:Y:S02]  /*0aa0*/  PRMT R4, R10.reuse, 0x7770, RZ ;  /* 0x000077700a047816 */ /* 0x044fe400000000ff */
[C---:B------:R-:W-:Y:S02]  /*0ab0*/  PRMT R5, R10.reuse, 0x7771, RZ ;  /* 0x000077710a057816 */ /* 0x040fe400000000ff */
[----:B------:R-:W-:Y:S01]  /*0ac0*/  PRMT R6, R10, 0x7772, RZ ;  /* 0x000077720a067816 */ /* 0x000fe200000000ff */
[----:B------:R-:W-:Y:S01]  /*0ad0*/  IMAD.SHL.U32 R4, R4, 0x1000000, RZ ;  /* 0x0100000004047824 */ /* 0x000fe200078e00ff */
[----:B------:R-:W-:Y:S01]  /*0ae0*/  PRMT R2, R10, 0x7773, RZ ;  /* 0x000077730a027816 */ /* 0x000fe200000000ff */
[----:B------:R-:W-:-:S02]  /*0af0*/  IMAD.SHL.U32 R5, R5, 0x1000000, RZ ;  /* 0x0100000005057824 */ /* 0x000fc400078e00ff */
[----:B------:R-:W-:Y:S01]  /*0b00*/  IMAD.SHL.U32 R6, R6, 0x1000000, RZ ;  /* 0x0100000006067824 */ /* 0x000fe200078e00ff */
[----:B------:R-:W-:Y:S01]  /*0b10*/  LOP3.LUT R8, R4, 0x7f000000, RZ, 0xc0, !PT ;  /* 0x7f00000004087812 */ /* 0x000fe200078ec0ff */
[----:B------:R-:W-:Y:S01]  /*0b20*/  IMAD.SHL.U32 R2, R2, 0x1000000, RZ ;  /* 0x0100000002027824 */ /* 0x000fe200078e00ff */
[----:B------:R-:W-:Y:S02]  /*0b30*/  LOP3.LUT R7, R5, 0x7f000000, RZ, 0xc0, !PT ;  /* 0x7f00000005077812 */ /* 0x000fe400078ec0ff */
[----:B------:R-:W-:Y:S01]  /*0b40*/  LOP3.LUT R9, R6, 0x7f000000, RZ, 0xc0, !PT ;  /* 0x7f00000006097812 */ /* 0x000fe200078ec0ff */
[----:B------:R-:W0:Y:S01]  /*0b50*/  FLO.U32 R12, R8 ;  /* 0x00000008000c7300 */ /* 0x000e2200000e0000 */
[----:B------:R-:W-:-:S07]  /*0b60*/  LOP3.LUT R10, R2, 0x7f000000, RZ, 0xc0, !PT ;  /* 0x7f000000020a7812 */ /* 0x000fce00078ec0ff */
        /* <DEDUP_REMOVED lines=11> */
[C---:B------:R-:W-:Y:S02]  /*0c20*/  ISETP.GT.U32.AND P2, PT, R14.reuse, 0x4, PT ;  /* 0x000000040e00780c */ /* 0x040fe40003f44070 */
[----:B-1----:R-:W-:Y:S01]  /*0c30*/  IADD3 R16, -R15, 0x1f, RZ ;  /* 0x0000001f0f107810 */ /* 0x002fe20007ffe1ff */
[----:B------:R-:W-:Y:S01]  /*0c40*/  VIADD R15, R14, 0xfffffffc ;  /* 0xfffffffc0e0f7836 */ /* 0x000fe20000000000 */
[----:B------:R-:W-:Y:S02]  /*0c50*/  SEL R14, R13, RZ, P1 ;  /* 0x000000ff0d0e7207 */ /* 0x000fe40000800000 */
[C---:B------:R-:W-:Y:S01]  /*0c60*/  ISETP.GT.U32.AND P3, PT, R16.reuse, 0x4, PT ;  /* 0x000000041000780c */ /* 0x040fe20003f64070 */
[----:B------:R-:W-:Y:S01]  /*0c70*/  VIADD R17, R16, 0xfffffffc ;  /* 0xfffffffc10117836 */ /* 0x000fe20000000000 */
[----:B------:R-:W-:Y:S02]  /*0c80*/  SEL R16, R15, RZ, P2 ;  /* 0x000000ff0f107207 */ /* 0x000fe40001000000 */
[----:B------:R-:W-:Y:S01]  /*0c90*/  SHF.L.U32 R13, R8, R12, RZ ;  /* 0x0000000c080d7219 */ /* 0x000fe200000006ff */
[----:B------:R-:W-:Y:S01]  /*0ca0*/  IMAD R12, R12, R11, 0x3c000000 ;  /* 0x3c0000000c0c7424 */ /* 0x000fe200078e020b */
[----:B------:R-:W-:-:S02]  /*0cb0*/  SEL R18, R17, RZ, P3 ;  /* 0x000000ff11127207 */ /* 0x000fc40001800000 */
[----:B------:R-:W-:Y:S01]  /*0cc0*/  SHF.L.U32 R15, R7, R14, RZ ;  /* 0x0000000e070f7219 */ /* 0x000fe200000006ff */
[-C--:B------:R-:W-:Y:S01]  /*0cd0*/  IMAD R14, R14, R11.reuse, 0x3c000000 ;  /* 0x3c0000000e0e7424 */ /* 0x080fe200078e020b */
[----:B------:R-:W-:Y:S01]  /*0ce0*/  SHF.L.U32 R17, R9, R16, RZ ;  /* 0x0000001009117219 */ /* 0x000fe200000006ff */
[-C--:B------:R-:W-:Y:S01]  /*0cf0*/  IMAD R16, R16, R11.reuse, 0x3c000000 ;  /* 0x3c00000010107424 */ /* 0x080fe200078e020b */
[----:B------:R-:W-:Y:S01]  /*0d00*/  LEA.HI R12, R13, R12, RZ, 0x1c ;  /* 0x0000000c0d0c7211 */ /* 0x000fe200078fe0ff */
[----:B------:R-:W-:Y:S01]  /*0d10*/  IMAD R11, R18, R11, 0x3c000000 ;  /* 0x3c000000120b7424 */ /* 0x000fe200078e020b */
[----:B------:R-:W-:Y:S01]  /*0d20*/  SHF.L.U32 R18, R10, R18, RZ ;  /* 0x000000120a127219 */ /* 0x000fe200000006ff */
[----:B------:R-:W-:Y:S01]  /*0d30*/  VIADD R13, R7, 0x1000000 ;  /* 0x01000000070d7836 */ /* 0x000fe20000000000 */
[----:B------:R-:W-:Y:S01]  /*0d40*/  LEA.HI R14, R15, R14, RZ, 0x1c ;  /* 0x0000000e0f0e7211 */ /* 0x000fe200078fe0ff */
[----:B------:R-:W-:Y:S01]  /*0d50*/  VIADD R15, R9, 0x1000000 ;  /* 0x01000000090f7836 */ /* 0x000fe20000000000 */
[----:B------:R-:W-:Y:S01]  /*0d60*/  LEA.HI R18, R18, R11, RZ, 0x1c ;  /* 0x0000000b12127211 */ /* 0x000fe200078fe0ff */
[C---:B------:R-:W-:Y:S01]  /*0d70*/  VIADD R11, R8.reuse, 0x1000000 ;  /* 0x01000000080b7836 */ /* 0x040fe20000000000 */
[----:B------:R-:W-:Y:S01]  /*0d80*/  LEA.HI R16, R17, R16, RZ, 0x1c ;  /* 0x0000001011107211 */ /* 0x000fe200078fe0ff */
[----:B------:R-:W-:Y:S01]  /*0d90*/  VIADD R8, R8, 0xffffffff ;  /* 0xffffffff08087836 */ /* 0x000fe20000000000 */
[----:B------:R-:W-:Y:S01]  /*0da0*/  SHF.R.S32.HI R13, RZ, 0x8, R13 ;  /* 0x00000008ff0d7819 */ /* 0x000fe2000001140d */
[----:B------:R-:W-:Y:S01]  /*0db0*/  VIADD R17, R10, 0x1000000 ;  /* 0x010000000a117836 */ /* 0x000fe20000000000 */
[----:B------:R-:W-:Y:S01]  /*0dc0*/  SHF.R.S32.HI R11, RZ, 0x8, R11 ;  /* 0x00000008ff0b7819 */ /* 0x000fe2000001140b */
[----:B------:R-:W-:Y:S01]  /*0dd0*/  VIADD R7, R7, 0xffffffff ;  /* 0xffffffff07077836 */ /* 0x000fe20000000000 */
[----:B------:R-:W-:Y:S01]  /*0de0*/  SHF.R.S32.HI R8, RZ, 0x1f, R8 ;  /* 0x0000001fff087819 */ /* 0x000fe20000011408 */
[----:B------:R-:W-:Y:S01]  /*0df0*/  VIADD R9, R9, 0xffffffff ;  /* 0xffffffff09097836 */ /* 0x000fe20000000000 */
[----:B------:R-:W-:Y:S01]  /*0e00*/  LOP3.LUT R11, R12, 0x7f800000, R11, 0xf8, !PT ;  /* 0x7f8000000c0b7812 */ /* 0x000fe200078ef80b */
[----:B------:R-:W-:Y:S01]  /*0e10*/  VIADD R10, R10, 0xffffffff ;  /* 0xffffffff0a0a7836 */ /* 0x000fe20000000000 */
[----:B------:R-:W-:-:S02]  /*0e20*/  SHF.R.S32.HI R15, RZ, 0x8, R15 ;  /* 0x00000008ff0f7819 */ /* 0x000fc4000001140f */
[----:B------:R-:W-:Y:S02]  /*0e30*/  SHF.R.S32.HI R17, RZ, 0x8, R17 ;  /* 0x00000008ff117819 */ /* 0x000fe40000011411 */
[----:B------:R-:W-:Y:S02]  /*0e40*/  LOP3.LUT R14, R14, 0x7f800000, R13, 0xf8, !PT ;  /* 0x7f8000000e0e7812 */ /* 0x000fe400078ef80d */
[----:B------:R-:W-:Y:S02]  /*0e50*/  SHF.R.S32.HI R7, RZ, 0x1f, R7 ;  /* 0x0000001fff077819 */ /* 0x000fe40000011407 */
[----:B------:R-:W-:Y:S02]  /*0e60*/  LOP3.LUT R11, R11, R8, RZ, 0x30, !PT ;  /* 0x000000080b0b7212 */ /* 0x000fe400078e30ff */
[----:B------:R-:W-:Y:S02]  /*0e70*/  LOP3.LUT R16, R16, 0x7f800000, R15, 0xf8, !PT ;  /* 0x7f80000010107812 */ /* 0x000fe400078ef80f */
[----:B------:R-:W-:-:S02]  /*0e80*/  LOP3.LUT R17, R18, 0x7f800000, R17, 0xf8, !PT ;  /* 0x7f80000012117812 */ /* 0x000fc400078ef811 */
[----:B------:R-:W-:Y:S02]  /*0e90*/  SHF.R.S32.HI R9, RZ, 0x1f, R9 ;  /* 0x0000001fff097819 */ /* 0x000fe40000011409 */
[----:B------:R-:W-:Y:S02]  /*0ea0*/  SHF.R.S32.HI R10, RZ, 0x1f, R10 ;  /* 0x0000001fff0a7819 */ /* 0x000fe4000001140a */
[----:B------:R-:W-:Y:S02]  /*0eb0*/  LOP3.LUT R14, R14, R7, RZ, 0x30, !PT ;  /* 0x000000070e0e7212 */ /* 0x000fe400078e30ff */
[----:B------:R-:W-:Y:S02]  /*0ec0*/  LOP3.LUT R11, R11, 0x80000000, R4, 0xf8, !PT ;  /* 0x800000000b0b7812 */ /* 0x000fe400078ef804 */
[----:B------:R-:W-:Y:S02]  /*0ed0*/  LEA R4, P0, R3, UR8, 0x3 ;  /* 0x0000000803047c11 */ /* 0x000fe4000f8018ff */
[----:B------:R-:W-:-:S02]  /*0ee0*/  LOP3.LUT R9, R16, R9, RZ, 0x30, !PT ;  /* 0x0000000910097212 */ /* 0x000fc400078e30ff */
[----:B------:R-:W-:Y:S02]  /*0ef0*/  LOP3.LUT R17, R17, R10, RZ, 0x30, !PT ;  /* 0x0000000a11117212 */ /* 0x000fe400078e30ff */
[----:B------:R-:W-:Y:S02]  /*0f00*/  LOP3.LUT R14, R14, 0x80000000, R5, 0xf8, !PT ;  /* 0x800000000e0e7812 */ /* 0x000fe400078ef805 */
[----:B------:R-:W-:Y:S02]  /*0f10*/  LEA.HI.X R5, R3, UR9, R0, 0x3, P0 ;  /* 0x0000000903057c11 */ /* 0x000fe400080f1c00 */
[----:B------:R-:W-:Y:S02]  /*0f20*/  LOP3.LUT R9, R9, 0x80000000, R6, 0xf8, !PT ;  /* 0x8000000009097812 */ /* 0x000fe400078ef806 */
[----:B------:R-:W-:Y:S02]  /*0f30*/  LOP3.LUT R2, R17, 0x80000000, R2, 0xf8, !PT ;  /* 0x8000000011027812 */ /* 0x000fe400078ef802 */
[----:B------:R-:W-:-:S02]  /*0f40*/  IADD3 R3, P0, R3, UR5, RZ ;  /* 0x0000000503037c10 */ /* 0x000fc4000ff1e0ff */
[----:B------:R-:W-:Y:S02]  /*0f50*/  F2FP.BF16.F32.PACK_AB R9, R2, R9 ;  /* 0x000000090209723e */ /* 0x000fe400000010ff */
[----:B------:R-:W-:Y:S01]  /*0f60*/  F2FP.BF16.F32.PACK_AB R8, R14, R11 ;  /* 0x0000000b0e08723e */ /* 0x000fe200000010ff */
[C---:B------:R-:W-:Y:S01]  /*0f70*/  IMAD.SHL.U32 R2, R3.reuse, 0x4, RZ ;  /* 0x0000000403027824 */ /* 0x040fe200078e00ff */
[C---:B------:R-:W-:Y:S01]  /*0f80*/  ISETP.LT.U32.AND P1, PT, R3.reuse, 0x4000, PT ;  /* 0x000040000300780c */ /* 0x040fe20003f21070 */
[----:B------:R-:W-:Y:S02]  /*0f90*/  IMAD.X R0, RZ, RZ, R0, P0 ;  /* 0x000000ffff007224 */ /* 0x000fe400000e0600 */
[----:B------:R0:W-:Y:S01]  /*0fa0*/  STG.E.64 desc[UR10][R4.64], R8 ;  /* 0x0000000804007986 */ /* 0x0001e2000c101b0a */
[----:B------:R-:W-:Y:S02]  /*0fb0*/  ISETP.GE.U32.AND P0, PT, R2, UR13, PT ;  /* 0x0000000d02007c0c */ /* 0x000fe4000bf06070 */
[----:B------:R-:W-:-:S02]  /*0fc0*/  SHF.L.U64.HI R2, R3, 0x2, R0 ;  /* 0x0000000203027819 */ /* 0x000fc40000010200 */
[----:B------:R-:W-:Y:S02]  /*0fd0*/  ISETP.LT.U32.AND.EX P1, PT, R0, RZ, PT, P1 ;  /* 0x000000ff0000720c */ /* 0x000fe40003f21110 */
[----:B------:R-:W-:-:S13]  /*0fe0*/  ISETP.GE.AND.EX P0, PT, R2, UR6, PT, P0 ;  /* 0x0000000602007c0c */ /* 0x000fda000bf06300 */
[----:B0-----:R-:W-:Y:S05]  /*0ff0*/  @!P0 BRA P1, `(.L_x_2134) ;  /* 0xfffffff800988947 */ /* 0x001fea000083ffff */
[----:B------:R-:W-:Y:S05]  /*1000*/  EXIT ;  /* 0x000000000000794d */ /* 0x000fea0003800000 */
.L_x_2135:
        /* <DEDUP_REMOVED lines=15> */
.L_x_7872:


//--------------------- .text._ZN2at6native55_GLOBAL__N__de093ff9_22_ForeachBinaryOpList_cu_a911ec4325multi_tensor_apply_kernelINS1_18TensorListMetadataILi2EEENS1_11CopyFunctorIN3c108BFloat16EbLi2ELi1ELi1EEEJNS0_4CopyIS7_bEEEEEvT_T0_DpT1_ --------------------------
	.section	.text._ZN2at6native55_GLOBAL__N__de093ff9_22_ForeachBinaryOpList_cu_a911ec4325multi_tensor_apply_kernelINS1_18TensorListMetadataILi2EEENS1_11CopyFunctorIN3c108BFloat16EbLi2ELi1ELi1EEEJNS0_4CopyIS7_bEEEEEvT_T0_DpT1_,"ax",@progbits
	.align	128
.text._ZN2at6native55_GLOBAL__N__de093ff9_22_ForeachBinaryOpList_cu_a911ec4325multi_tensor_apply_kernelINS1_18TensorListMetadataILi2EEENS1_11CopyFunctorIN3c108BFloat16EbLi2ELi1ELi1EEEJNS0_4CopyIS7_bEEEEEvT_T0_DpT1_:
        .type           _ZN2at6native55_GLOBAL__N__de093ff9_22_ForeachBinaryOpList_cu_a911ec4325multi_tensor_apply_kernelINS1_18TensorListMetadataILi2EEENS1_11CopyFunctorIN3c108BFloat16EbLi2ELi1ELi1EEEJNS0_4CopyIS7_bEEEEEvT_T0_DpT1_,@function
        .size           _ZN2at6native55_GLOBAL__N__de093ff9_22_ForeachBinaryOpList_cu_a911ec4325multi_tensor_apply_kernelINS1_18TensorListMetadataILi2EEENS1_11CopyFunctorIN3c108BFloat16EbLi2ELi1ELi1EEEJNS0_4CopyIS7_bEEEEEvT_T0_DpT1_,(.L_x_7873 - _ZN2at6native55_GLOBAL__N__de093ff9_22_ForeachBinaryOpList_cu_a911ec4325multi_tensor_apply_kernelINS1_18TensorListMetadataILi2EEENS1_11CopyFunctorIN3c108BFloat16EbLi2ELi1ELi1EEEJNS0_4CopyIS7_bEEEEEvT_T0_DpT1_)
        .other          _ZN2at6native55_GLOBAL__N__de093ff9_22_ForeachBinaryOpList_cu_a911ec4325multi_tensor_apply_kernelINS1_18TensorListMetadataILi2EEENS1_11CopyFunctorIN3c108BFloat16EbLi2ELi1ELi1EEEJNS0_4CopyIS7_bEEEEEvT_T0_DpT1_,@"STO_CUDA_ENTRY STV_DEFAULT"
_ZN2at6native55_GLOBAL__N__de093ff9_22_ForeachBinaryOpList_cu_a911ec4325multi_tensor_apply_kernelINS1_18TensorListMetadataILi2EEENS1_11CopyFunctorIN3c108BFloat16EbLi2ELi1ELi1EEEJNS0_4CopyIS7_bEEEEEvT_T0_DpT1_:
        /* <DEDUP_REMOVED lines=29> */
.L_x_2137:
[----:B0-----:R-:W-:Y:S01]  /*01d0*/  IADD3 R7, P0, R15, R18, RZ ;  /* 0x000000120f077210 */ /* 0x001fe20007f1e0ff */
[----:B-1----:R-:W-:-:S03]  /*01e0*/  IMAD R2, R16, 0x3, RZ ;  /* 0x0000000310027824 */ /* 0x002fc600078e02ff */
[CC--:B------:R-:W-:Y:S01]  /*01f0*/  IADD3 R23, P5, R16.reuse, R7.reuse, RZ ;  /* 0x0000000710177210 */ /* 0x0c0fe20007fbe0ff */
[----:B------:R-:W-:Y:S01]  /*0200*/  IMAD.X R26, RZ, RZ, R19, P0 ;  /* 0x000000ffff1a7224 */ /* 0x000fe200000e0613 */
[C---:B------:R-:W-:Y:S02]  /*0210*/  ISETP.GE.U32.AND P2, PT, R7.reuse, 0x10000, PT ;  /* 0x000100000700780c */ /* 0x040fe40003f46070 */
[-C--:B------:R-:W-:Y:S01]  /*0220*/  LEA R20, P4, R16, R7.reuse, 0x1 ;  /* 0x0000000710147211 */ /* 0x080fe200078808ff */
[--C-:B------:R-:W-:Y:S01]  /*0230*/  IMAD.X R24, RZ, RZ, R26.reuse, P5 ;  /* 0x000000ffff187224 */ /* 0x100fe200028e061a */
[----:B------:R-:W-:Y:S02]  /*0240*/  ISETP.LT.U32.AND P1, PT, R7, UR13, PT ;  /* 0x0000000d07007c0c */ /* 0x000fe4000bf21070 */
[----:B------:R-:W-:Y:S01]  /*0250*/  IADD3 R17, P6, R2, R7, RZ ;  /* 0x0000000702117210 */ /* 0x000fe20007fde0ff */
[----:B------:R-:W-:Y:S01]  /*0260*/  IMAD.X R21, RZ, RZ, R26, P4 ;  /* 0x000000ffff157224 */ /* 0x000fe200020e061a */
[----:B------:R-:W-:-:S02]  /*0270*/  ISETP.GE.U32.AND.EX P2, PT, R26, RZ, PT, P2 ;  /* 0x000000ff1a00720c */ /* 0x000fc40003f46120 */
[C---:B------:R-:W-:Y:S01]  /*0280*/  ISETP.GE.U32.AND P3, PT, R23.reuse, 0x10000, PT ;  /* 0x000100001700780c */ /* 0x040fe20003f66070 */
[----:B------:R-:W-:Y:S01]  /*0290*/  IMAD.X R22, RZ, RZ, R26, P6 ;  /* 0x000000ffff167224 */ /* 0x000fe200030e061a */
[----:B------:R-:W-:Y:S02]  /*02a0*/  ISETP.LT.AND.EX P1, PT, R26, UR6, !P2, P1 ;  /* 0x000000061a007c0c */ /* 0x000fe4000d721310 */
[----:B------:R-:W-:Y:S02]  /*02b0*/  ISETP.LT.U32.AND P0, PT, R23, UR13, PT ;  /* 0x0000000d17007c0c */ /* 0x000fe4000bf01070 */
[----:B------:R-:W-:Y:S02]  /*02c0*/  ISETP.GE.U32.AND P5, PT, R20, 0x10000, PT ;  /* 0x000100001400780c */ /* 0x000fe40003fa6070 */
[----:B------:R-:W-:Y:S02]  /*02d0*/  ISETP.GE.U32.AND.EX P3, PT, R24, RZ, PT, P3 ;  /* 0x000000ff1800720c */ /* 0x000fe40003f66130 */
[----:B------:R-:W-:-:S02]  /*02e0*/  ISETP.GE.U32.AND P4, PT, R17, 0x10000, PT ;  /* 0x000100001100780c */ /* 0x000fc40003f86070 */
[----:B------:R-:W-:Y:S02]  /*02f0*/  ISETP.LT.U32.AND P2, PT, R20, UR13, PT ;  /* 0x0000000d14007c0c */ /* 0x000fe4000bf41070 */
[----:B------:R-:W-:Y:S02]  /*0300*/  ISETP.GE.U32.AND.EX P5, PT, R21, RZ, PT, P5 ;  /* 0x000000ff1500720c */ /* 0x000fe40003fa6150 */
[----:B------:R-:W-:Y:S02]  /*0310*/  ISETP.LT.AND.EX P0, PT, R24, UR6, !P3, P0 ;  /* 0x0000000618007c0c */ /* 0x000fe4000df01300 */
[----:B------:R-:W-:Y:S02]  /*0320*/  ISETP.LT.U32.AND P3, PT, R17, UR13, PT ;  /* 0x0000000d11007c0c */ /* 0x000fe4000bf61070 */
[----:B------:R-:W-:Y:S02]  /*0330*/  ISETP.GE.U32.AND.EX P4, PT, R22, RZ, PT, P4 ;  /* 0x000000ff1600720c */ /* 0x000fe40003f86140 */
[----:B------:R-:W-:-:S02]  /*0340*/  ISETP.LT.AND.EX P2, PT, R21, UR6, !P5, P2 ;  /* 0x0000000615007c0c */ /* 0x000fc4000ef41320 */
[----:B------:R-:W-:Y:S02]  /*0350*/  ISETP.LT.AND.EX P3, PT, R22, UR6, !P4, P3 ;  /* 0x0000000616007c0c */ /* 0x000fe4000e761330 */
[----:B------:R-:W-:-:S04]  /*0360*/  @P1 IADD3 R8, P4, R7, UR14, RZ ;  /* 0x0000000e07081c10 */ /* 0x000fc8000ff9e0ff */
[----:B------:R-:W-:Y:S02]  /*0370*/  @P1 IADD3.X R9, R26, UR4, RZ, P4, !PT ;  /* 0x000000041a091c10 */ /* 0x000fe4000a7fe4ff */
[----:B------:R-:W-:-:S03]  /*0380*/  @P0 IADD3 R2, P4, R23, UR14, RZ ;  /* 0x0000000e17020c10 */ /* 0x000fc6000ff9e0ff */
[----:B------:R-:W-:Y:S01]  /*0390*/  @P2 IADD3 R4, P5, R20, UR14, RZ ;  /* 0x0000000e14042c10 */ /* 0x000fe2000ffbe0ff */
[----:B------:R0:W2:Y:S01]  /*03a0*/  @P1 LDG.E.U8 R14, desc[UR10][R8.64] ;  /* 0x0000000a080e1981 */ /* 0x0000a2000c1e1100 */
[----:B------:R-:W-:Y:S02]  /*03b0*/  @P0 IADD3.X R3, R24, UR4, RZ, P4, !PT ;  /* 0x0000000418030c10 */ /* 0x000fe4000a7fe4ff */
[----:B------:R-:W-:Y:S02]  /*03c0*/  @P3 IADD3 R10, P4, R17, UR14, RZ ;  /* 0x0000000e110a3c10 */ /* 0x000fe4000ff9e0ff */
[----:B------:R-:W-:Y:S01]  /*03d0*/  @P2 IADD3.X R5, R21, UR4, RZ, P5, !PT ;  /* 0x0000000415052c10 */ /* 0x000fe2000affe4ff */
[----:B------:R1:W3:Y:S01]  /*03e0*/  @P0 LDG.E.U8 R13, desc[UR10][R2.64] ;  /* 0x0000000a020d0981 */ /* 0x0002e2000c1e1100 */
[----:B------:R-:W-:-:S03]  /*03f0*/  @P3 IADD3.X R11, R22, UR4, RZ, P4, !PT ;  /* 0x00000004160b3c10 */ /* 0x000fc6000a7fe4ff */
[----:B------:R4:W5:Y:S04]  /*0400*/  @P2 LDG.E.U8 R12, desc[UR10][R4.64] ;  /* 0x0000000a040c2981 */ /* 0x000968000c1e1100 */
[----:B------:R-:W5:Y:S01]  /*0410*/  @P3 LDG.E.U8 R0, desc[UR10][R10.64] ;  /* 0x0000000a0a003981 */ /* 0x000f62000c1e1100 */
[----:B------:R-:W-:Y:S02]  /*0420*/  @P1 LEA R6, P4, R7, UR8, 0x1 ;  /* 0x0000000807061c11 */ /* 0x000fe4000f8808ff */
[----:B0-----:R-:W-:Y:S02]  /*0430*/  @P0 LEA R8, P5, R23, UR8, 0x1 ;  /* 0x0000000817080c11 */ /* 0x001fe4000f8a08ff */
[----:B------:R-:W-:Y:S02]  /*0440*/  @P1 LEA.HI.X R7, R7, UR9, R26, 0x1, P4 ;  /* 0x0000000907071c11 */ /* 0x000fe4000a0f0c1a */
[----:B-1----:R-:W-:-:S02]  /*0450*/  @P2 LEA R2, P4, R20, UR8, 0x1 ;  /* 0x0000000814022c11 */ /* 0x002fc4000f8808ff */
[----:B------:R-:W-:Y:S02]  /*0460*/  @P0 LEA.HI.X R9, R23, UR9, R24, 0x1, P5 ;  /* 0x0000000917090c11 */ /* 0x000fe4000a8f0c18 */
[C---:B----4-:R-:W-:Y:S02]  /*0470*/  @P3 LEA R4, P5, R17.reuse, UR8, 0x1 ;  /* 0x0000000811043c11 */ /* 0x050fe4000f8a08ff */
[----:B------:R-:W-:Y:S01]  /*0480*/  @P2 LEA.HI.X R3, R20, UR9, R21, 0x1, P4 ;  /* 0x0000000914032c11 */ /* 0x000fe2000a0f0c15 */
[----:B------:R-:W-:Y:S01]  /*0490*/  IMAD.WIDE.U32 R18, R16, 0x4, R18 ;  /* 0x0000000410127825 */ /* 0x000fe200078e0012 */
[----:B------:R-:W-:Y:S01]  /*04a0*/  @P3 LEA.HI.X R5, R17, UR9, R22, 0x1, P5 ;  /* 0x0000000911053c11 */ /* 0x000fe2000a8f0c16 */
[----:B--2---:R-:W0:Y:S08]  /*04b0*/  I2F.S8 R28, R14 ;  /* 0x0000000e001c7306 */ /* 0x004e300000001400 */
[----:B---3--:R-:W1:Y:S08]  /*04c0*/  I2F.S8 R29, R13 ;  /* 0x0000000d001d7306 */ /* 0x008e700000001400 */
[----:B-----5:R-:W2:Y:S08]  /*04d0*/  I2F.S8 R27, R12 ;  /* 0x0000000c001b7306 */ /* 0x020eb00000001400 */
[----:B------:R-:W3:Y:S01]  /*04e0*/  I2F.S8 R25, R0 ;  /* 0x0000000000197306 */ /* 0x000ee20000001400 */
[----:B0-----:R-:W-:-:S02]  /*04f0*/  F2FP.BF16.F32.PACK_AB R28, RZ, R28 ;  /* 0x0000001cff1c723e */ /* 0x001fc400000010ff */
[----:B-1----:R-:W-:Y:S02]  /*0500*/  F2FP.BF16.F32.PACK_AB R29, RZ, R29 ;  /* 0x0000001dff1d723e */ /* 0x002fe400000010ff */
[----:B--2---:R-:W-:Y:S01]  /*0510*/  F2FP.BF16.F32.PACK_AB R27, RZ, R27 ;  /* 0x0000001bff1b723e */ /* 0x004fe200000010ff */
[----:B------:R2:W-:Y:S01]  /*0520*/  @P1 STG.E.U16 desc[UR10][R6.64], R28 ;  /* 0x0000001c06001986 */ /* 0x0005e2000c10150a */
[----:B------:R-:W-:-:S03]  /*0530*/  ISETP.LT.U32.AND P1, PT, R18, UR13, PT ;  /* 0x0000000d12007c0c */ /* 0x000fc6000bf21070 */
[----:B------:R2:W-:Y:S01]  /*0540*/  @P0 STG.E.U16 desc[UR10][R8.64], R29 ;  /* 0x0000001d08000986 */ /* 0x0005e2000c10150a */
[----:B---3--:R-:W-:-:S03]  /*0550*/  F2FP.BF16.F32.PACK_AB R25, RZ, R25 ;  /* 0x00000019ff19723e */ /* 0x008fc600000010ff */
[----:B------:R2:W-:Y:S01]  /*0560*/  @P2 STG.E.U16 desc[UR10][R2.64], R27 ;  /* 0x0000001b02002986 */ /* 0x0005e2000c10150a */
[----:B------:R-:W-:-:S03]  /*0570*/  ISETP.GE.U32.AND P0, PT, R18, 0x10000, PT ;  /* 0x000100001200780c */ /* 0x000fc60003f06070 */
[----:B------:R2:W-:Y:S01]  /*0580*/  @P3 STG.E.U16 desc[UR10][R4.64], R25 ;  /* 0x0000001904003986 */ /* 0x0005e2000c10150a */
[C---:B------:R-:W-:Y:S02]  /*0590*/  ISETP.GE.U32.AND.EX P0, PT, R19.reuse, RZ, PT, P0 ;  /* 0x000000ff1300720c */ /* 0x040fe40003f06100 */
[----:B------:R-:W-:-:S13]  /*05a0*/  ISETP.LT.AND.EX P1, PT, R19, UR6, PT, P1 ;  /* 0x0000000613007c0c */ /* 0x000fda000bf21310 */
[----:B--2---:R-:W-:Y:S05]  /*05b0*/  @!P0 BRA P1, `(.L_x_2137) ;  /* 0xfffffffc00048947 */ /* 0x004fea000083ffff */
[----:B------:R-:W-:Y:S05]  /*05c0*/  EXIT ;  /* 0x000000000000794d */ /* 0x000fea0003800000 */
.L_x_2136:
        /* <DEDUP_REMOVED lines=8> */
.L_x_2138:
[----:B------:R-:W-:-:S04]  /*0650*/  LEA R2, P0, R10, UR14, 0x2 ;  /* 0x0000000e0a027c11 */ /* 0x000fc8000f8010ff */
[----:B------:R-:W-:-:S05]  /*0660*/  LEA.HI.X R3, R10, UR4, R11, 0x2, P0 ;  /* 0x000000040a037c11 */ /* 0x000fca00080f140b */
[----:B------:R-:W2:Y:S01]  /*0670*/  LDG.E R2, desc[UR10][R2.64] ;  /* 0x0000000a02027981 */ /* 0x000ea2000c1e1900 */
[----:B------:R-:W-:Y:S01]  /*0680*/  LEA R4, P0, R10, UR8, 0x3 ;  /* 0x000000080a047c11 */ /* 0x000fe2000f8018ff */
[----:B--2---:R-:W-:Y:S08]  /*0690*/  I2F.S8 R0, R2 ;  /* 0x0000000200007306 */ /* 0x004ff00000001400 */
[----:B------:R-:W0:Y:S08]  /*06a0*/  I2F.S8 R5, R2.B1 ;  /* 0x1000000200057306 */ /* 0x000e300000001400 */
[----:B------:R-:W-:Y:S01]  /*06b0*/  I2F.S8 R6, R2.B2 ;  /* 0x2000000200067306 */ /* 0x000fe20000001400 */
[----:B0-----:R-:W-:-:S07]  /*06c0*/  F2FP.BF16.F32.PACK_AB R8, R5, R0 ;  /* 0x000000000508723e */ /* 0x001fce00000010ff */
[----:B------:R-:W0:Y:S01]  /*06d0*/  I2F.S8 R7, R2.B3 ;  /* 0x3000000200077306 */ /* 0x000e220000001400 */
[C---:B------:R-:W-:Y:S02]  /*06e0*/  LEA.HI.X R5, R10.reuse, UR9, R11, 0x3, P0 ;  /* 0x000000090a057c11 */ /* 0x040fe400080f1c0b */
[----:B------:R-:W-:-:S04]  /*06f0*/  IADD3 R10, P0, R10, UR5, RZ ;  /* 0x000000050a0a7c10 */ /* 0x000fc8000ff1e0ff */
[C---:B------:R-:W-:Y:S01]  /*0700*/  ISETP.LT.U32.AND P1, PT, R10.reuse, 0x4000, PT ;  /* 0x000040000a00780c */ /* 0x040fe20003f21070 */
[----:B------:R-:W-:Y:S02]  /*0710*/  IMAD.SHL.U32 R0, R10, 0x4, RZ ;  /* 0x000000040a007824 */ /* 0x000fe400078e00ff */
[----:B------:R-:W-:-:S03]  /*0720*/  IMAD.X R11, RZ, RZ, R11, P0 ;  /* 0x000000ffff0b7224 */ /* 0x000fc600000e060b */
[----:B------:R-:W-:Y:S02]  /*0730*/  ISETP.GE.U32.AND P0, PT, R0, UR13, PT ;  /* 0x0000000d00007c0c */ /* 0x000fe4000bf06070 */
[----:B0-----:R-:W-:Y:S02]  /*0740*/  F2FP.BF16.F32.PACK_AB R9, R7, R6 ;  /* 0x000000060709723e */ /* 0x001fe400000010ff */
[----:B------:R-:W-:Y:S02]  /*0750*/  SHF.L.U64.HI R0, R10, 0x2, R11 ;  /* 0x000000020a007819 */ /* 0x000fe4000001020b */
[----:B------:R-:W-:Y:S01]  /*0760*/  ISETP.LT.U32.AND.EX P1, PT, R11, RZ, PT, P1 ;  /* 0x000000ff0b00720c */ /* 0x000fe20003f21110 */
[----:B------:R0:W-:Y:S01]  /*0770*/  STG.E.64 desc[UR10][R4.64], R8 ;  /* 0x0000000804007986 */ /* 0x0001e2000c101b0a */
[----:B------:R-:W-:-:S13]  /*0780*/  ISETP.GE.AND.EX P0, PT, R0, UR6, PT, P0 ;  /* 0x0000000600007c0c */ /* 0x000fda000bf06300 */
[----:B0-----:R-:W-:Y:S05]  /*0790*/  @!P0 BRA P1, `(.L_x_2138) ;  /* 0xfffffffc00ac8947 */ /* 0x001fea000083ffff */
[----:B------:R-:W-:Y:S05]  /*07a0*/  EXIT ;  /* 0x000000000000794d */ /* 0x000fea0003800000 */
.L_x_2139:
        /* <DEDUP_REMOVED lines=13> */
.L_x_7873:


//--------------------- .text._ZN2at6native55_GLOBAL__N__de093ff9_22_ForeachBinaryOpList_cu_a911ec4325multi_tensor_apply_kernelINS1_18TensorListMetadataILi2EEENS1_11CopyFunctorIN3c108BFloat16ENS6_4HalfELi2ELi1ELi1EEEJNS0_4CopyIS7_S8_EEEEEvT_T0_DpT1_ --------------------------
	.section	.text._ZN2at6native55_GLOBAL__N__de093ff9_22_ForeachBinaryOpList_cu_a911ec4325multi_tensor_apply_kernelINS1_18TensorListMetadataILi2EEENS1_11CopyFunctorIN3c108BFloat16ENS6_4HalfELi2ELi1ELi1EEEJNS0_4CopyIS7_S8_EEEEEvT_T0_DpT1_,"ax",@progbits
	.align	128
.text._ZN2at6native55_GLOBAL__N__de093ff9_22_ForeachBinaryOpList_cu_a911ec4325multi_tensor_apply_kernelINS1_18TensorListMetadataILi2EEENS1_11CopyFunctorIN3c108BFloat16ENS6_4HalfELi2ELi1ELi1EEEJNS0_4CopyIS7_S8_EEEEEvT_T0_DpT1_:
        .type           _ZN2at6native55_GLOBAL__N__de093ff9_22_ForeachBinaryOpList_cu_a911ec4325multi_tensor_apply_kernelINS1_18TensorListMetadataILi2EEENS1_11CopyFunctorIN3c108BFloat16ENS6_4HalfELi2ELi1ELi1EEEJNS0_4CopyIS7_S8_EEEEEvT_T0_DpT1_,@function
        .size           _ZN2at6native55_GLOBAL__N__de093ff9_22_ForeachBinaryOpList_cu_a911ec4325multi_tensor_apply_kernelINS1_18TensorListMetadataILi2EEENS1_11CopyFunctorIN3c108BFloat16ENS6_4HalfELi2ELi1ELi1EEEJNS0_4CopyIS7_S8_EEEEEvT_T0_DpT1_,(.L_x_7874 - _ZN2at6native55_GLOBAL__N__de093ff9_22_ForeachBinaryOpList_cu_a911ec4325multi_tensor_apply_kernelINS1_18TensorListMetadataILi2EEENS1_11CopyFunctorIN3c108BFloat16ENS6_4HalfELi2ELi1ELi1EEEJNS0_4CopyIS7_S8_EEEEEvT_T0_DpT1_)
        .other          _ZN2at6native55_GLOBAL__N__de093ff9_22_ForeachBinaryOpList_cu_a911ec4325multi_tensor_apply_kernelINS1_18TensorListMetadataILi2EEENS1_11CopyFunctorIN3c108BFloat16ENS6_4HalfELi2ELi1ELi1EEEJNS0_4CopyIS7_S8_EEEEEvT_T0_DpT1_,@"STO_CUDA_ENTRY STV_DEFAULT"
_ZN2at6native55_GLOBAL__N__de093ff9_22_ForeachBinaryOpList_cu_a911ec4325multi_tensor_apply_kernelINS1_18TensorListMetadataILi2EEENS1_11CopyFunctorIN3c108BFloat16ENS6_4HalfELi2ELi1ELi1EEEJNS0_4CopyIS7_S8_EEEEEvT_T0_DpT1_:
        /* <DEDUP_REMOVED lines=8> */
[----:B------:R-:W-:Y:S01]  /*0080*/  ULDC.64 UR8, c[0x0][UR10+0x410] ;  /* 0x000104000a087abb */ /* 0x000fe20008000a00 */
[----:B------:R-:W-:Y:S02]  /*0090*/  UIMAD.WIDE UR6, UR11, 0x10000, URZ ;  /* 0x000100000b0678a5 */ /* 0x000fe4000f8e023f */
[----:B------:R-:W-:Y:S02]  /*00a0*/  UIMAD.WIDE UR4, UR11, 0x20000, UR4 ;  /* 0x000200000b0478a5 */ /* 0x000fe4000f8e0204 */
[----:B------:R-:W-:-:S03]  /*00b0*/  UIMAD.WIDE UR8, UR11, 0x20000, UR8 ;  /* 0x000200000b0878a5 */ /* 0x000fc6000f8e0208 */
[----:B------:R-:W-:Y:S02]  /*00c0*/  ULDC.64 UR10, c[0x0][UR10+0x610] ;  /* 0x000184000a0a7abb */ /* 0x000fe40008000a00 */
[----:B------:R-:W-:Y:S02]  /*00d0*/  UIADD3 UR12, UP1, -UR6, UR10, URZ ;  /* 0x0000000a060c7290 */ /* 0x000fe4000ff3e13f */
[----:B------:R-:W-:-:S04]  /*00e0*/  ULOP3.LUT UR6, UR8, 0x7, UR4, 0xc8, !UPT ;  /* 0x0000000708067892 */ /* 0x000fc8000f8ec804 */
        /* <DEDUP_REMOVED lines=13> */
.L_x_2141:
[----:B0-----:R-:W-:Y:S01]  /*01c0*/  IADD3 R10, P0, R18, R20, RZ ;  /* 0x00000014120a7210 */ /* 0x001fe20007f1e0ff */
[----:B-1----:R-:W-:-:S03]  /*01d0*/  IMAD R3, R19, 0x3, RZ ;  /* 0x0000000313037824 */ /* 0x002fc600078e02ff */
[CC--:B------:R-:W-:Y:S01]  /*01e0*/  IADD3 R9, P5, R19.reuse, R10.reuse, RZ ;  /* 0x0000000a13097210 */ /* 0x0c0fe20007fbe0ff */
[----:B------:R-:W-:Y:S01]  /*01f0*/  IMAD.X R7, RZ, RZ, R21, P0 ;  /* 0x000000ffff077224 */ /* 0x000fe200000e0615 */
[C---:B------:R-:W-:Y:S02]  /*0200*/  ISETP.GE.U32.AND P2, PT, R10.reuse, 0x10000, PT ;  /* 0x000100000a00780c */ /* 0x040fe40003f46070 */
[----:B------:R-:W-:Y:S01]  /*0210*/  ISETP.LT.U32.AND P1, PT, R10, UR12, PT ;  /* 0x0000000c0a007c0c */ /* 0x000fe2000bf21070 */
[--C-:B------:R-:W-:Y:S01]  /*0220*/  IMAD.X R26, RZ, RZ, R7.reuse, P5 ;  /* 0x000000ffff1a7224 */ /* 0x100fe200028e0607 */
[-C--:B------:R-:W-:Y:S02]  /*0230*/  LEA R11, P4, R19, R10.reuse, 0x1 ;  /* 0x0000000a130b7211 */ /* 0x080fe400078808ff */
[----:B------:R-:W-:Y:S02]  /*0240*/  ISETP.GE.U32.AND.EX P2, PT, R7, RZ, PT, P2 ;  /* 0x000000ff0700720c */ /* 0x000fe40003f46120 */
[----:B------:R-:W-:Y:S01]  /*0250*/  IADD3 R22, P6, R3, R10, RZ ;  /* 0x0000000a03167210 */ /* 0x000fe20007fde0ff */
[----:B------:R-:W-:Y:S01]  /*0260*/  IMAD.X R24, RZ, RZ, R7, P4 ;  /* 0x000000ffff187224 */ /* 0x000fe200020e0607 */
[----:B------:R-:W-:-:S02]  /*0270*/  ISETP.GE.U32.AND P3, PT, R9, 0x10000, PT ;  /* 0x000100000900780c */ /* 0x000fc40003f66070 */
[----:B------:R-:W-:Y:S01]  /*0280*/  ISETP.LT.AND.EX P1, PT, R7, UR6, !P2, P1 ;  /* 0x0000000607007c0c */ /* 0x000fe2000d721310 */
[----:B------:R-:W-:Y:S01]  /*0290*/  IMAD.X R23, RZ, RZ, R7, P6 ;  /* 0x000000ffff177224 */ /* 0x000fe200030e0607 */
[----:B------:R-:W-:Y:S02]  /*02a0*/  ISETP.LT.U32.AND P0, PT, R9, UR12, PT ;  /* 0x0000000c09007c0c */ /* 0x000fe4000bf01070 */
[----:B------:R-:W-:Y:S02]  /*02b0*/  ISETP.GE.U32.AND.EX P3, PT, R26, RZ, PT, P3 ;  /* 0x000000ff1a00720c */ /* 0x000fe40003f66130 */
[----:B------:R-:W-:Y:S02]  /*02c0*/  ISETP.GE.U32.AND P5, PT, R11, 0x10000, PT ;  /* 0x000100000b00780c */ /* 0x000fe40003fa6070 */
[----:B------:R-:W-:Y:S02]  /*02d0*/  ISETP.GE.U32.AND P4, PT, R22, 0x10000, PT ;  /* 0x000100001600780c */ /* 0x000fe40003f86070 */
[----:B------:R-:W-:-:S02]  /*02e0*/  ISETP.LT.AND.EX P0, PT, R26, UR6, !P3, P0 ;  /* 0x000000061a007c0c */ /* 0x000fc4000df01300 */
[----:B------:R-:W-:Y:S02]  /*02f0*/  ISETP.LT.U32.AND P2, PT, R11, UR12, PT ;  /* 0x0000000c0b007c0c */ /* 0x000fe4000bf41070 */
[----:B------:R-:W-:Y:S02]  /*0300*/  ISETP.GE.U32.AND.EX P5, PT, R24, RZ, PT, P5 ;  /* 0x000000ff1800720c */ /* 0x000fe40003fa6150 */
[----:B------:R-:W-:Y:S02]  /*0310*/  ISETP.LT.U32.AND P3, PT, R22, UR12, PT ;  /* 0x0000000c16007c0c */ /* 0x000fe4000bf61070 */
[C---:B------:R-:W-:Y:S02]  /*0320*/  ISETP.GE.U32.AND.EX P4, PT, R23.reuse, RZ, PT, P4 ;  /* 0x000000ff1700720c */ /* 0x040fe40003f86140 */
[----:B------:R-:W-:Y:S02]  /*0330*/  ISETP.LT.AND.EX P2, PT, R24, UR6, !P5, P2 ;  /* 0x0000000618007c0c */ /* 0x000fe4000ef41320 */
[----:B------:R-:W-:-:S02]  /*0340*/  ISETP.LT.AND.EX P3, PT, R23, UR6, !P4, P3 ;  /* 0x0000000617007c0c */ /* 0x000fc4000e761330 */
[----:B------:R-:W-:-:S04]  /*0350*/  @P1 LEA R12, P4, R10, UR4, 0x1 ;  /* 0x000000040a0c1c11 */ /* 0x000fc8000f8808ff */
[----:B------:R-:W-:Y:S02]  /*0360*/  @P1 LEA.HI.X R13, R10, UR5, R7, 0x1, P4 ;  /* 0x000000050a0d1c11 */ /* 0x000fe4000a0f0c07 */
[----:B------:R-:W-:-:S03]  /*0370*/  @P0 LEA R2, P4, R9, UR4, 0x1 ;  /* 0x0000000409020c11 */ /* 0x000fc6000f8808ff */
[----:B------:R-:W-:Y:S01]  /*0380*/  @P2 LEA R4, P5, R11, UR4, 0x1 ;  /* 0x000000040b042c11 */ /* 0x000fe2000f8a08ff */
[----:B------:R0:W2:Y:S01]  /*0390*/  @P1 LDG.E.U16 R25, desc[UR10][R12.64] ;  /* 0x0000000a0c191981 */ /* 0x0000a2000c1e1500 */
[----:B------:R-:W-:Y:S02]  /*03a0*/  @P0 LEA.HI.X R3, R9, UR5, R26, 0x1, P4 ;  /* 0x0000000509030c11 */ /* 0x000fe4000a0f0c1a */
[C---:B------:R-:W-:Y:S02]  /*03b0*/  @P3 LEA R14, P4, R22.reuse, UR4, 0x1 ;  /* 0x00000004160e3c11 */ /* 0x040fe4000f8808ff */
[----:B------:R-:W-:Y:S01]  /*03c0*/  @P2 LEA.HI.X R5, R11, UR5, R24, 0x1, P5 ;  /* 0x000000050b052c11 */ /* 0x000fe2000a8f0c18 */
[----:B------:R-:W3:Y:S01]  /*03d0*/  @P0 LDG.E.U16 R17, desc[UR10][R2.64] ;  /* 0x0000000a02110981 */ /* 0x000ee2000c1e1500 */
[----:B------:R-:W-:-:S03]  /*03e0*/  @P3 LEA.HI.X R15, R22, UR5, R23, 0x1, P4 ;  /* 0x00000005160f3c11 */ /* 0x000fc6000a0f0c17 */
[----:B------:R1:W4:Y:S04]  /*03f0*/  @P2 LDG.E.U16 R16, desc[UR10][R4.64] ;  /* 0x0000000a04102981 */ /* 0x000328000c1e1500 */
[----:B------:R-:W5:Y:S01]  /*0400*/  @P3 LDG.E.U16 R0, desc[UR10][R14.64] ;  /* 0x0000000a0e003981 */ /* 0x000f62000c1e1500 */
[C---:B------:R-:W-:Y:S02]  /*0410*/  @P1 LEA R6, P4, R10.reuse, UR8, 0x1 ;  /* 0x000000080a061c11 */ /* 0x040fe4000f8808ff */
[----:B------:R-:W-:Y:S02]  /*0420*/  @P0 LEA R8, P5, R9, UR8, 0x1 ;  /* 0x0000000809080c11 */ /* 0x000fe4000f8a08ff */
[----:B------:R-:W-:Y:S02]  /*0430*/  @P1 LEA.HI.X R7, R10, UR9, R7, 0x1, P4 ;  /* 0x000000090a071c11 */ /* 0x000fe4000a0f0c07 */
[----:B------:R-:W-:-:S02]  /*0440*/  @P2 LEA R10, P4, R11, UR8, 0x1 ;  /* 0x000000080b0a2c11 */ /* 0x000fc4000f8808ff */
[----:B------:R-:W-:Y:S02]  /*0450*/  @P0 LEA.HI.X R9, R9, UR9, R26, 0x1, P5 ;  /* 0x0000000909090c11 */ /* 0x000fe4000a8f0c1a */
[----:B0-----:R-:W-:Y:S02]  /*0460*/  @P3 LEA R12, P5, R22, UR8, 0x1 ;  /* 0x00000008160c3c11 */ /* 0x001fe4000f8a08ff */
[----:B------:R-:W-:Y:S01]  /*0470*/  @P2 LEA.HI.X R11, R11, UR9, R24, 0x1, P4 ;  /* 0x000000090b0b2c11 */ /* 0x000fe2000a0f0c18 */
[----:B------:R-:W-:-:S04]  /*0480*/  IMAD.WIDE.U32 R20, R19, 0x4, R20 ;  /* 0x0000000413147825 */ /* 0x000fc800078e0014 */
[----:B--2---:R-:W-:Y:S02]  /*0490*/  HADD2.F32 R13, -RZ, R25.H0_H0 ;  /* 0x20000019ff0d7230 */ /* 0x004fe40000004100 */
[----:B---3--:R-:W-:-:S03]  /*04a0*/  HADD2.F32 R2, -RZ, R17.H0_H0 ;  /* 0x20000011ff027230 */ /* 0x008fc60000004100 */
[----:B-1----:R-:W-:Y:S01]  /*04b0*/  F2FP.BF16.F32.PACK_AB R4, RZ, R13 ;  /* 0x0000000dff04723e */ /* 0x002fe200000010ff */
[----:B----4-:R-:W-:Y:S01]  /*04c0*/  HADD2.F32 R3, -RZ, R16.H0_H0 ;  /* 0x20000010ff037230 */ /* 0x010fe20000004100 */
[----:B------:R-:W-:Y:S01]  /*04d0*/  F2FP.BF16.F32.PACK_AB R5, RZ, R2 ;  /* 0x00000002ff05723e */ /* 0x000fe200000010ff */
[----:B-----5:R-:W-:-:S03]  /*04e0*/  HADD2.F32 R2, -RZ, R0.H0_H0 ;  /* 0x20000000ff027230 */ /* 0x020fc60000004100 */
[----:B------:R-:W-:Y:S02]  /*04f0*/  F2FP.BF16.F32.PACK_AB R3, RZ, R3 ;  /* 0x00000003ff03723e */ /* 0x000fe400000010ff */
[----:B------:R-:W-:Y:S02]  /*0500*/  @P3 LEA.HI.X R13, R22, UR9, R23, 0x1, P5 ;  /* 0x00000009160d3c11 */ /* 0x000fe4000a8f0c17 */
[----:B------:R-:W-:Y:S01]  /*0510*/  F2FP.BF16.F32.PACK_AB R2, RZ, R2 ;  /* 0x00000002ff02723e */ /* 0x000fe200000010ff */
[----:B------:R2:W-:Y:S01]  /*0520*/  @P1 STG.E.U16 desc[UR10][R6.64], R4 ;  /* 0x0000000406001986 */ /* 0x0005e2000c10150a */
[----:B------:R-:W-:-:S03]  /*0530*/  ISETP.LT.U32.AND P1, PT, R20, UR12, PT ;  /* 0x0000000c14007c0c */ /* 0x000fc6000bf21070 */
[----:B------:R2:W-:Y:S01]  /*0540*/  @P0 STG.E.U16 desc[UR10][R8.64], R5 ;  /* 0x0000000508000986 */ /* 0x0005e2000c10150a */
[----:B------:R-:W-:-:S03]  /*0550*/  ISETP.GE.U32.AND P0, PT, R20, 0x10000, PT ;  /* 0x000100001400780c */ /* 0x000fc60003f06070 */
[----:B------:R2:W-:Y:S04]  /*0560*/  @P2 STG.E.U16 desc[UR10][R10.64], R3 ;  /* 0x000000030a002986 */ /* 0x0005e8000c10150a */
[----:B------:R2:W-:Y:S01]  /*0570*/  @P3 STG.E.U16 desc[UR10][R12.64], R2 ;  /* 0x000000020c003986 */ /* 0x0005e2000c10150a */
[C---:B------:R-:W-:Y:S02]  /*0580*/  ISETP.GE.U32.AND.EX P0, PT, R21.reuse, RZ, PT, P0 ;  /* 0x000000ff1500720c */ /* 0x040fe40003f06100 */
[----:B------:R-:W-:-:S13]  /*0590*/  ISETP.LT.AND.EX P1, PT, R21, UR6, PT, P1 ;  /* 0x0000000615007c0c */ /* 0x000fda000bf21310 */
[----:B--2---:R-:W-:Y:S05]  /*05a0*/  @!P0 BRA P1, `(.L_x_2141) ;  /* 0xfffffffc00048947 */ /* 0x004fea000083ffff */
[----:B------:R-:W-:Y:S05]  /*05b0*/  EXIT ;  /* 0x000000000000794d */ /* 0x000fea0003800000 */
.L_x_2140:
        /* <DEDUP_REMOVED lines=8> */
.L_x_2142:
[C---:B------:R-:W-:Y:S01]  /*0640*/  IMAD.SHL.U32 R4, R10.reuse, 0x8, RZ ;  /* 0x000000080a047824 */ /* 0x040fe200078e00ff */
[----:B------:R-:W-:-:S04]  /*0650*/  SHF.L.U64.HI R9, R10, 0x3, R11 ;  /* 0x000000030a097819 */ /* 0x000fc8000001020b */
[----:B------:R-:W-:-:S04]  /*0660*/  IADD3 R2, P0, R4, UR4, RZ ;  /* 0x0000000404027c10 */ /* 0x000fc8000ff1e0ff */
[----:B------:R-:W-:-:S06]  /*0670*/  IADD3.X R3, R9, UR5, RZ, P0, !PT ;  /* 0x0000000509037c10 */ /* 0x000fcc00087fe4ff */
[----:B------:R-:W2:Y:S01]  /*0680*/  LDG.E.64 R2, desc[UR10][R2.64] ;  /* 0x0000000a02027981 */ /* 0x000ea2000c1e1b00 */
[----:B------:R-:W-:Y:S01]  /*0690*/  IADD3 R4, P0, R4, UR8, RZ ;  /* 0x0000000804047c10 */ /* 0x000fe2000ff1e0ff */
[--C-:B--2---:R-:W-:Y:S02]  /*06a0*/  HADD2.F32 R0, -RZ, R2.reuse.H0_H0 ;  /* 0x20000002ff007230 */ /* 0x104fe40000004100 */
[----:B------:R-:W-:Y:S02]  /*06b0*/  HADD2.F32 R5, -RZ, R2.H1_H1 ;  /* 0x30000002ff057230 */ /* 0x000fe40000004100 */
[--C-:B------:R-:W-:Y:S02]  /*06c0*/  HADD2.F32 R6, -RZ, R3.reuse.H0_H0 ;  /* 0x20000003ff067230 */ /* 0x100fe40000004100 */
[----:B------:R-:W-:Y:S01]  /*06d0*/  HADD2.F32 R7, -RZ, R3.H1_H1 ;  /* 0x30000003ff077230 */ /* 0x000fe20000004100 */
[----:B------:R-:W-:Y:S02]  /*06e0*/  F2FP.BF16.F32.PACK_AB R8, R5, R0 ;  /* 0x000000000508723e */ /* 0x000fe400000010ff */
[----:B------:R-:W-:-:S02]  /*06f0*/  IADD3.X R5, R9, UR9, RZ, P0, !PT ;  /* 0x0000000909057c10 */ /* 0x000fc400087fe4ff */
[----:B------:R-:W-:Y:S02]  /*0700*/  IADD3 R10, P0, R10, UR7, RZ ;  /* 0x000000070a0a7c10 */ /* 0x000fe4000ff1e0ff */
[----:B------:R-:W-:Y:S02]  /*0710*/  F2FP.BF16.F32.PACK_AB R9, R7, R6 ;  /* 0x000000060709723e */ /* 0x000fe400000010ff */
[C---:B------:R-:W-:Y:S01]  /*0720*/  ISETP.LT.U32.AND P1, PT, R10.reuse, 0x4000, PT ;  /* 0x000040000a00780c */ /* 0x040fe20003f21070 */
[----:B------:R-:W-:Y:S02]  /*0730*/  IMAD.SHL.U32 R0, R10, 0x4, RZ ;  /* 0x000000040a007824 */ /* 0x000fe400078e00ff */
[----:B------:R-:W-:Y:S01]  /*0740*/  IMAD.X R11, RZ, RZ, R11, P0 ;  /* 0x000000ffff0b7224 */ /* 0x000fe200000e060b */
[----:B------:R0:W-:Y:S02]  /*0750*/  STG.E.64 desc[UR10][R4.64], R8 ;  /* 0x0000000804007986 */ /* 0x0001e4000c101b0a */
[----:B------:R-:W-:-:S02]  /*0760*/  ISETP.GE.U32.AND P0, PT, R0, UR12, PT ;  /* 0x0000000c00007c0c */ /* 0x000fc4000bf06070 */
[----:B------:R-:W-:Y:S02]  /*0770*/  SHF.L.U64.HI R0, R10, 0x2, R11 ;  /* 0x000000020a007819 */ /* 0x000fe4000001020b */
[----:B------:R-:W-:Y:S02]  /*0780*/  ISETP.LT.U32.AND.EX P1, PT, R11, RZ, PT, P1 ;  /* 0x000000ff0b00720c */ /* 0x000fe40003f21110 */
[----:B------:R-:W-:-:S13]  /*0790*/  ISETP.GE.AND.EX P0, PT, R0, UR6, PT, P0 ;  /* 0x0000000600007c0c */ /* 0x000fda000bf06300 */
[----:B0-----:R-:W-:Y:S05]  /*07a0*/  @!P0 BRA P1, `(.L_x_2142) ;  /* 0xfffffffc00a48947 */ /* 0x001fea000083ffff */
[----:B------:R-:W-:Y:S05]  /*07b0*/  EXIT ;  /* 0x000000000000794d */ /* 0x000fea0003800000 */
.L_x_2143:
        /* <DEDUP_REMOVED lines=12> */
.L_x_7874:


//--------------------- .text._ZN2at6native55_GLOBAL__N__de093ff9_22_ForeachBinaryOpList_cu_a911ec4325multi_tensor_apply_kernelINS1_18TensorListMetadataILi2EEENS1_11CopyFunctorIN3c108BFloat16ENS6_7complexIfEELi2ELi1ELi1EEEJNS0_4CopyIS7_S9_EEEEEvT_T0_DpT1_ --------------------------
	.section	.text._ZN2at6native55_GLOBAL__N__de093ff9_22_ForeachBinaryOpList_cu_a911ec4325multi_tensor_apply_kernelINS1_18TensorListMetadataILi2EEENS1_11CopyFunctorIN3c108BFloat16ENS6_7complexIfEELi2ELi1ELi1EEEJNS0_4CopyIS7_S9_EEEEEvT_T0_DpT1_,"ax",@progbits
	.align	128
.text._ZN2at6native55_GLOBAL__N__de093ff9_22_ForeachBinaryOpList_cu_a911ec4325multi_tensor_apply_kernelINS1_18TensorListMetadataILi2EEENS1_11CopyFunctorIN3c108BFloat16ENS6_7complexIfEELi2ELi1ELi1EEEJNS0_4CopyIS7_S9_EEEEEvT_T0_DpT1_:
        .type           _ZN2at6native55_GLOBAL__N__de093ff9_22_ForeachBinaryOpList_cu_a911ec4325multi_tensor_apply_kernelINS1_18TensorListMetadataILi2EEENS1_11CopyFunctorIN3c108BFloat16ENS6_7complexIfEELi2ELi1ELi1EEEJNS0_4CopyIS7_S9_EEEEEvT_T0_DpT1_,@function
        .size           _ZN2at6native55_GLOBAL__N__de093ff9_22_ForeachBinaryOpList_cu_a911ec4325multi_tensor_apply_kernelINS1_18TensorListMetadataILi2EEENS1_11CopyFunctorIN3c108BFloat16ENS6_7complexIfEELi2ELi1ELi1EEEJNS0_4CopyIS7_S9_EEEEEvT_T0_DpT1_,(.L_x_7875 - _ZN2at6native55_GLOBAL__N__de093ff9_22_ForeachBinaryOpList_cu_a911ec4325multi_tensor_apply_kernelINS1_18TensorListMetadataILi2EEENS1_11CopyFunctorIN3c108BFloat16ENS6_7complexIfEELi2ELi1ELi1EEEJNS0_4CopyIS7_S9_EEEEEvT_T0_DpT1_)
        .other          _ZN2at6native55_GLOBAL__N__de093ff9_22_ForeachBinaryOpList_cu_a911ec4325multi_tensor_apply_kernelINS1_18TensorListMetadataILi2EEENS1_11CopyFunctorIN3c108BFloat16ENS6_7complexIfEELi2ELi1ELi1EEEJNS0_4CopyIS7_S9_EEEEEvT_T0_DpT1_,@"STO_CUDA_ENTRY STV_DEFAULT"
_ZN2at6native55_GLOBAL__N__de093ff9_22_ForeachBinaryOpList_cu_a911ec4325multi_tensor_apply_kernelINS1_18TensorListMetadataILi2EEENS1_11CopyFunctorIN3c108BFloat16ENS6_7complexIfEELi2ELi1ELi1EEEJNS0_4CopyIS7_S9_EEEEEvT_T0_DpT1_:
        /* <DEDUP_REMOVED lines=10> */
[----:B------:R-:W-:Y:S01]  /*00a0*/  ULDC.64 UR10, c[0x0][UR8+0x610] ;  /* 0x00018400080a7abb */ /* 0x000fe20008000a00 */
[----:B------:R-:W-:Y:S01]  /*00b0*/  ULDC.64 UR8, c[0x0][UR8+0x410] ;  /* 0x0001040008087abb */ /* 0x000fe20008000a00 */
[----:B------:R-:W-:Y:S02]  /*00c0*/  UIADD3 UR13, UP1, -UR6, UR10, URZ ;  /* 0x0000000a060d7290 */ /* 0x000fe4000ff3e13f */
[----:B------:R-:W-:-:S02]  /*00d0*/  ULOP3.LUT UR6, UR4, 0x1f, URZ, 0xc0, !UPT ;  /* 0x0000001f04067892 */ /* 0x000fc4000f8ec03f */
[----:B------:R-:W-:Y:S02]  /*00e0*/  UIMAD.WIDE UR8, UR12, 0x20000, UR8 ;  /* 0x000200000c0878a5 */ /* 0x000fe4000f8e0208 */
        /* <DEDUP_REMOVED lines=13> */
[----:B------:R-:W-:Y:S01]  /*01c0*/  CS2R R22, SRZ ;  /* 0x0000000000167805 */ /* 0x000fe2000001ff00 */
[----:B------:R-:W-:Y:S01]  /*01d0*/  IMAD.MOV.U32 R0, RZ, RZ, RZ ;  /* 0x000000ffff007224 */ /* 0x000fe200078e00ff */
[----:B------:R-:W-:Y:S01]  /*01e0*/  CS2R R16, SRZ ;  /* 0x0000000000107805 */ /* 0x000fe2000001ff00 */
[----:B------:R-:W-:-:S07]  /*01f0*/  IMAD.MOV.U32 R25, RZ, RZ, RZ ;  /* 0x000000ffff197224 */ /* 0x000fce00078e00ff */
.L_x_2145:
        /* <DEDUP_REMOVED lines=29> */
[----:B------:R0:W2:Y:S01]  /*03d0*/  @P1 LDG.E R25, desc[UR10][R12.64] ;  /* 0x0000000a0c191981 */ /* 0x0000a2000c1e1900 */
[----:B------:R-:W-:Y:S02]  /*03e0*/  @P0 LEA.HI.X R3, R9, UR5, R26, 0x3, P4 ;  /* 0x0000000509030c11 */ /* 0x000fe4000a0f1c1a */
[C---:B------:R-:W-:Y:S02]  /*03f0*/  @P3 LEA R14, P4, R20.reuse, UR4, 0x3 ;  /* 0x00000004140e3c11 */ /* 0x040fe4000f8818ff */
[----:B------:R-:W-:Y:S01]  /*0400*/  @P2 LEA.HI.X R5, R11, UR5, R24, 0x3, P5 ;  /* 0x000000050b052c11 */ /* 0x000fe2000a8f1c18 */
[----:B------:R2:W3:Y:S01]  /*0410*/  @P0 LDG.E R17, desc[UR10][R2.64] ;  /* 0x0000000a02110981 */ /* 0x0004e2000c1e1900 */
[----:B------:R-:W-:-:S03]  /*0420*/  @P3 LEA.HI.X R15, R20, UR5, R21, 0x3, P4 ;  /* 0x00000005140f3c11 */ /* 0x000fc6000a0f1c15 */
[----:B------:R1:W4:Y:S04]  /*0430*/  @P2 LDG.E R16, desc[UR10][R4.64] ;  /* 0x0000000a04102981 */ /* 0x000328000c1e1900 */
[----:B------:R-:W5:Y:S01]  /*0440*/  @P3 LDG.E R0, desc[UR10][R14.64] ;  /* 0x0000000a0e003981 */ /* 0x000f62000c1e1900 */
[C---:B------:R-:W-:Y:S02]  /*0450*/  @P1 LEA R6, P4, R10.reuse, UR8, 0x1 ;  /* 0x000000080a061c11 */ /* 0x040fe4000f8808ff */
[----:B------:R-:W-:Y:S02]  /*0460*/  @P0 LEA R8, P5, R9, UR8, 0x1 ;  /* 0x0000000809080c11 */ /* 0x000fe4000f8a08ff */
[----:B------:R-:W-:Y:S02]  /*0470*/  @P1 LEA.HI.X R7, R10, UR9, R7, 0x1, P4 ;  /* 0x000000090a071c11 */ /* 0x000fe4000a0f0c07 */
[----:B------:R-:W-:-:S02]  /*0480*/  @P2 LEA R10, P4, R11, UR8, 0x1 ;  /* 0x000000080b0a2c11 */ /* 0x000fc4000f8808ff */
[----:B------:R-:W-:Y:S02]  /*0490*/  @P0 LEA.HI.X R9, R9, UR9, R26, 0x1, P5 ;  /* 0x0000000909090c11 */ /* 0x000fe4000a8f0c1a */
[C---:B0-----:R-:W-:Y:S02]  /*04a0*/  @P3 LEA R12, P5, R20.reuse, UR8, 0x1 ;  /* 0x00000008140c3c11 */ /* 0x041fe4000f8a08ff */
[----:B------:R-:W-:Y:S01]  /*04b0*/  @P2 LEA.HI.X R11, R11, UR9, R24, 0x1, P4 ;  /* 0x000000090b0b2c11 */ /* 0x000fe2000a0f0c18 */
[----:B------:R-:W-:Y:S01]  /*04c0*/  IMAD.WIDE.U32 R22, R19, 0x4, R22 ;  /* 0x0000000413167825 */ /* 0x000fe200078e0016 */
[----:B------:R-:W-:Y:S02]  /*04d0*/  @P3 LEA.HI.X R13, R20, UR9, R21, 0x1, P5 ;  /* 0x00000009140d3c11 */ /* 0x000fe4000a8f0c15 */
[----:B--2---:R-:W-:Y:S02]  /*04e0*/  F2FP.BF16.F32.PACK_AB R3, RZ, R25 ;  /* 0x00000019ff03723e */ /* 0x004fe400000010ff */
[----:B---3--:R-:W-:-:S02]  /*04f0*/  F2FP.BF16.F32.PACK_AB R2, RZ, R17 ;  /* 0x00000011ff02723e */ /* 0x008fc400000010ff */
[----:B-1----:R-:W-:Y:S02]  /*0500*/  PRMT R4, R3, 0x7610, R4 ;  /* 0x0000761003047816 */ /* 0x002fe40000000004 */
[----:B------:R-:W-:Y:S02]  /*0510*/  PRMT R5, R2, 0x7610, R5 ;  /* 0x0000761002057816 */ /* 0x000fe40000000005 */
[----:B----4-:R-:W-:Y:S02]  /*0520*/  F2FP.BF16.F32.PACK_AB R3, RZ, R16 ;  /* 0x00000010ff03723e */ /* 0x010fe400000010ff */
[----:B-----5:R-:W-:Y:S01]  /*0530*/  F2FP.BF16.F32.PACK_AB R2, RZ, R0 ;  /* 0x00000000ff02723e */ /* 0x020fe200000010ff */
        /* <DEDUP_REMOVED lines=10> */
.L_x_2144:
        /* <DEDUP_REMOVED lines=8> */
.L_x_2146:
[----:B------:R-:W-:-:S04]  /*0660*/  LEA R2, P0, R10, UR4, 0x5 ;  /* 0x000000040a027c11 */ /* 0x000fc8000f8028ff */
[----:B------:R-:W-:-:S05]  /*0670*/  LEA.HI.X R3, R10, UR5, R11, 0x5, P0 ;  /* 0x000000050a037c11 */ /* 0x000fca00080f2c0b */
[----:B------:R-:W2:Y:S04]  /*0680*/  LDG.E R0, desc[UR10][R2.64] ;  /* 0x0000000a02007981 */ /* 0x000ea8000c1e1900 */
[----:B------:R-:W2:Y:S04]  /*0690*/  LDG.E R5, desc[UR10][R2.64+0x8] ;  /* 0x0000080a02057981 */ /* 0x000ea8000c1e1900 */
[----:B------:R-:W3:Y:S04]  /*06a0*/  LDG.E R6, desc[UR10][R2.64+0x10] ;  /* 0x0000100a02067981 */ /* 0x000ee8000c1e1900 */
[----:B------:R-:W3:Y:S01]  /*06b0*/  LDG.E R7, desc[UR10][R2.64+0x18] ;  /* 0x0000180a02077981 */ /* 0x000ee2000c1e1900 */
[----:B------:R-:W-:-:S02]  /*06c0*/  LEA R4, P0, R10, UR8, 0x3 ;  /* 0x000000080a047c11 */ /* 0x000fc4000f8018ff */
[----:B--2---:R-:W-:Y:S02]  /*06d0*/  F2FP.BF16.F32.PACK_AB R8, R5, R0 ;  /* 0x000000000508723e */ /* 0x004fe400000010ff */
[C---:B------:R-:W-:Y:S02]  /*06e0*/  LEA.HI.X R5, R10.reuse, UR9, R11, 0x3, P0 ;  /* 0x000000090a057c11 */ /* 0x040fe400080f1c0b */
[----:B------:R-:W-:Y:S02]  /*06f0*/  IADD3 R10, P0, R10, UR7, RZ ;  /* 0x000000070a0a7c10 */ /* 0x000fe4000ff1e0ff */
[----:B---3--:R-:W-:-:S03]  /*0700*/  F2FP.BF16.F32.PACK_AB R9, R7, R6 ;  /* 0x000000060709723e */ /* 0x008fc600000010ff */
[C---:B------:R-:W-:Y:S01]  /*0710*/  IMAD.SHL.U32 R0, R10.reuse, 0x4, RZ ;  /* 0x000000040a007824 */ /* 0x040fe200078e00ff */
[----:B------:R-:W-:Y:S01]  /*0720*/  ISETP.LT.U32.AND P1, PT, R10, 0x4000, PT ;  /* 0x000040000a00780c */ /* 0x000fe20003f21070 */
        /* <DEDUP_REMOVED lines=8> */
.L_x_2147:
        /* <DEDUP_REMOVED lines=13> */
.L_x_7875:


//--------------------- .text._ZN2at6native55_GLOBAL__N__de093ff9_22_ForeachBinaryOpList_cu_a911ec4325multi_tensor_apply_kernelINS1_18TensorListMetadataILi2EEENS1_11CopyFunctorIN3c108BFloat16ENS6_7complexIdEELi2ELi1ELi1EEEJNS0_4CopyIS7_S9_EEEEEvT_T0_DpT1_ --------------------------
	.section	.text._ZN2at6native55_GLOBAL__N__de093ff9_22_ForeachBinaryOpList_cu_a911ec4325multi_tensor_apply_kernelINS1_18TensorListMetadataILi2EEENS1_11CopyFunctorIN3c108BFloat16ENS6_7complexIdEELi2ELi1ELi1EEEJNS0_4CopyIS7_S9_EEEEEvT_T0_DpT1_,"ax",@progbits
	.align	128
.text._ZN2at6native55_GLOBAL__N__de093ff9_22_ForeachBinaryOpList_cu_a911ec4325multi_tensor_apply_kernelINS1_18TensorListMetadataILi2EEENS1_11CopyFunctorIN3c108BFloat16ENS6_7complexIdEELi2ELi1ELi1EEEJNS0_4CopyIS7_S9_EEEEEvT_T0_DpT1_:
        .type           _ZN2at6native55_GLOBAL__N__de093ff9_22_ForeachBinaryOpList_cu_a911ec4325multi_tensor_apply_kernelINS1_18TensorListMetadataILi2EEENS1_11CopyFunctorIN3c108BFloat16ENS6_7complexIdEELi2ELi1ELi1EEEJNS0_4CopyIS7_S9_EEEEEvT_T0_DpT1_,@function
        .size           _ZN2at6native55_GLOBAL__N__de093ff9_22_ForeachBinaryOpList_cu_a911ec4325multi_tensor_apply_kernelINS1_18TensorListMetadataILi2EEENS1_11CopyFunctorIN3c108BFloat16ENS6_7complexIdEELi2ELi1ELi1EEEJNS0_4CopyIS7_S9_EEEEEvT_T0_DpT1_,(.L_x_7876 - _ZN2at6native55_GLOBAL__N__de093ff9_22_ForeachBinaryOpList_cu_a911ec4325multi_tensor_apply_kernelINS1_18TensorListMetadataILi2EEENS1_11CopyFunctorIN3c108BFloat16ENS6_7complexIdEELi2ELi1ELi1EEEJNS0_4CopyIS7_S9_EEEEEvT_T0_DpT1_)
        .other          _ZN2at6native55_GLOBAL__N__de093ff9_22_ForeachBinaryOpList_cu_a911ec4325multi_tensor_apply_kernelINS1_18TensorListMetadataILi2EEENS1_11CopyFunctorIN3c108BFloat16ENS6_7complexIdEELi2ELi1ELi1EEEJNS0_4CopyIS7_S9_EEEEEvT_T0_DpT1_,@"STO_CUDA_ENTRY STV_DEFAULT"
_ZN2at6native55_GLOBAL__N__de093ff9_22_ForeachBinaryOpList_cu_a911ec4325multi_tensor_apply_kernelINS1_18TensorListMetadataILi2EEENS1_11CopyFunctorIN3c108BFloat16ENS6_7complexIdEELi2ELi1ELi1EEEJNS0_4CopyIS7_S9_EEEEEvT_T0_DpT1_:
        /* <DEDUP_REMOVED lines=33> */
.L_x_2149:
[----:B0-----:R-:W-:Y:S01]  /*0210*/  IADD3 R28, P1, R0, R4, RZ ;  /* 0x00000004001c7210 */ /* 0x001fe20007f3e0ff */
[----:B-1----:R-:W-:-:S03]  /*0220*/  IMAD R3, R2, 0x3, RZ ;  /* 0x0000000302037824 */ /* 0x002fc600078e02ff */
[----:B------:R-:W-:Y:S01]  /*0230*/  ISETP.GE.U32.AND P0, PT, R28, 0x10000, PT ;  /* 0x000100001c00780c */ /* 0x000fe20003f06070 */
[----:B------:R-:W-:Y:S01]  /*0240*/  IMAD.X R27, RZ, RZ, R5, P1 ;  /* 0x000000ffff1b7224 */ /* 0x000fe200008e0605 */
[-C--:B--2---:R-:W-:Y:S02]  /*0250*/  IADD3 R9, P3, R2, R28.reuse, RZ ;  /* 0x0000001c02097210 */ /* 0x084fe40007f7e0ff */
[----:B------:R-:W-:Y:S02]  /*0260*/  ISETP.LT.U32.AND P1, PT, R28, UR13, PT ;  /* 0x0000000d1c007c0c */ /* 0x000fe4000bf21070 */
[----:B------:R-:W-:Y:S01]  /*0270*/  ISETP.GE.U32.AND.EX P0, PT, R27, RZ, PT, P0 ;  /* 0x000000ff1b00720c */ /* 0x000fe20003f06100 */
[----:B------:R-:W-:Y:S01]  /*0280*/  IMAD.X R6, RZ, RZ, R27, P3 ;  /* 0x000000ffff067224 */ /* 0x000fe200018e061b */
[----:B------:R-:W-:Y:S02]  /*0290*/  LEA R8, P5, R2, R28, 0x1 ;  /* 0x0000001c02087211 */ /* 0x000fe400078a08ff */
[----:B------:R-:W-:-:S02]  /*02a0*/  ISETP.GE.U32.AND P2, PT, R9, 0x10000, PT ;  /* 0x000100000900780c */ /* 0x000fc40003f46070 */
[----:B------:R-:W-:Y:S02]  /*02b0*/  ISETP.LT.AND.EX P0, PT, R27, UR6, !P0, P1 ;  /* 0x000000061b007c0c */ /* 0x000fe4000c701310 */
[----:B------:R-:W-:Y:S01]  /*02c0*/  IADD3 R26, P4, R3, R28, RZ ;  /* 0x0000001c031a7210 */ /* 0x000fe20007f9e0ff */
[--C-:B------:R-:W-:Y:S01]  /*02d0*/  IMAD.X R3, RZ, RZ, R27.reuse, P5 ;  /* 0x000000ffff037224 */ /* 0x100fe200028e061b */
[----:B------:R-:W-:Y:S02]  /*02e0*/  ISETP.LT.U32.AND P3, PT, R9, UR13, PT ;  /* 0x0000000d09007c0c */ /* 0x000fe4000bf61070 */
[----:B------:R-:W-:Y:S01]  /*02f0*/  ISETP.GE.U32.AND.EX P1, PT, R6, RZ, PT, P2 ;  /* 0x000000ff0600720c */ /* 0x000fe20003f26120 */
[----:B------:R-:W-:Y:S01]  /*0300*/  IMAD.X R7, RZ, RZ, R27, P4 ;  /* 0x000000ffff077224 */ /* 0x000fe200020e061b */
[----:B------:R-:W-:Y:S02]  /*0310*/  ISETP.GE.U32.AND P2, PT, R8, 0x10000, PT ;  /* 0x000100000800780c */ /* 0x000fe40003f46070 */
[----:B------:R-:W-:-:S02]  /*0320*/  ISETP.LT.AND.EX P1, PT, R6, UR6, !P1, P3 ;  /* 0x0000000606007c0c */ /* 0x000fc4000cf21330 */
[----:B------:R-:W-:Y:S02]  /*0330*/  ISETP.LT.U32.AND P3, PT, R8, UR13, PT ;  /* 0x0000000d08007c0c */ /* 0x000fe4000bf61070 */
[C---:B------:R-:W-:Y:S02]  /*0340*/  ISETP.GE.U32.AND.EX P6, PT, R3.reuse, RZ, PT, P2 ;  /* 0x000000ff0300720c */ /* 0x040fe40003fc6120 */
[C---:B------:R-:W-:Y:S02]  /*0350*/  ISETP.GE.U32.AND P2, PT, R26.reuse, 0x10000, PT ;  /* 0x000100001a00780c */ /* 0x040fe40003f46070 */
[----:B------:R-:W-:Y:S02]  /*0360*/  ISETP.LT.AND.EX P3, PT, R3, UR6, !P6, P3 ;  /* 0x0000000603007c0c */ /* 0x000fe4000f761330 */
[----:B------:R-:W-:Y:S02]  /*0370*/  ISETP.LT.U32.AND P4, PT, R26, UR13, PT ;  /* 0x0000000d1a007c0c */ /* 0x000fe4000bf81070 */
[----:B------:R-:W-:-:S02]  /*0380*/  ISETP.GE.U32.AND.EX P2, PT, R7, RZ, PT, P2 ;  /* 0x000000ff0700720c */ /* 0x000fc40003f46120 */
[C---:B------:R-:W-:Y:S02]  /*0390*/  @P0 LEA R22, P5, R28.reuse, UR4, 0x4 ;  /* 0x000000041c160c11 */ /* 0x040fe4000f8a20ff */
[----:B------:R-:W-:Y:S02]  /*03a0*/  ISETP.LT.AND.EX P2, PT, R7, UR6, !P2, P4 ;  /* 0x0000000607007c0c */ /* 0x000fe4000d741340 */
[----:B------:R-:W-:Y:S02]  /*03b0*/  @P0 LEA.HI.X R23, R28, UR5, R27, 0x4, P5 ;  /* 0x000000051c170c11 */ /* 0x000fe4000a8f241b */
[----:B------:R-:W-:-:S03]  /*03c0*/  @P1 LEA R18, P5, R9, UR4, 0x4 ;  /* 0x0000000409121c11 */ /* 0x000fc6000f8a20ff */
[----:B------:R-:W2:Y:S01]  /*03d0*/  @P0 LDG.E.64 R12, desc[UR10][R22.64] ;  /* 0x0000000a160c0981 */ /* 0x000ea2000c1e1b00 */
[C---:B------:R-:W-:Y:S02]  /*03e0*/  @P3 LEA R20, P4, R8.reuse, UR4, 0x4 ;  /* 0x0000000408143c11 */ /* 0x040fe4000f8820ff */
[----:B------:R-:W-:Y:S02]  /*03f0*/  @P1 LEA.HI.X R19, R9, UR5, R6, 0x4, P5 ;  /* 0x0000000509131c11 */ /* 0x000fe4000a8f2406 */
[----:B------:R-:W-:Y:S02]  /*0400*/  @P3 LEA.HI.X R21, R8, UR5, R3, 0x4, P4 ;  /* 0x0000000508153c11 */ /* 0x000fe4000a0f2403 */
[C---:B------:R-:W-:Y:S01]  /*0410*/  @P2 LEA R24, P4, R26.reuse, UR4, 0x4 ;  /* 0x000000041a182c11 */ /* 0x040fe2000f8820ff */
[----:B------:R0:W3:Y:S03]  /*0420*/  @P1 LDG.E.64 R10, desc[UR10][R18.64] ;  /* 0x0000000a120a1981 */ /* 0x0000e6000c1e1b00 */
[----:B------:R-:W-:Y:S01]  /*0430*/  @P2 LEA.HI.X R25, R26, UR5, R7, 0x4, P4 ;  /* 0x000000051a192c11 */ /* 0x000fe2000a0f2407 */
[----:B------:R1:W4:Y:S04]  /*0440*/  @P3 LDG.E.64 R16, desc[UR10][R20.64] ;  /* 0x0000000a14103981 */ /* 0x000328000c1e1b00 */
[----:B------:R2:W5:Y:S01]  /*0450*/  @P2 LDG.E.64 R14, desc[UR10][R24.64] ;  /* 0x0000000a180e2981 */ /* 0x000562000c1e1b00 */
[----:B------:R-:W-:Y:S01]  /*0460*/  UMOV UR14, 0xf0000000 ;  /* 0xf0000000000e7882 */ /* 0x000fe20000000000 */
[----:B------:R-:W-:Y:S01]  /*0470*/  UMOV UR15, 0x380fffff ;  /* 0x380fffff000f7882 */ /* 0x000fe20000000000 */
[----:B0-----:R-:W-:Y:S01]  /*0480*/  @P0 LEA R18, P5, R28, UR8, 0x1 ;  /* 0x000000081c120c11 */ /* 0x001fe2000f8a08ff */
[----:B------:R-:W-:-:S03]  /*0490*/  IMAD.WIDE.U32 R4, R2, 0x4, R4 ;  /* 0x0000000402047825 */ /* 0x000fc600078e0004 */
[----:B------:R-:W-:Y:S02]  /*04a0*/  @P0 LEA.HI.X R19, R28, UR9, R27, 0x1, P5 ;  /* 0x000000091c130c11 */ /* 0x000fe4000a8f0c1b */
[----:B-1----:R-:W-:-:S04]  /*04b0*/  @P1 LEA R20, P5, R9, UR8, 0x1 ;  /* 0x0000000809141c11 */ /* 0x002fc8000f8a08ff */
[----:B------:R-:W-:Y:S01]  /*04c0*/  @P1 LEA.HI.X R21, R9, UR9, R6, 0x1, P5 ;  /* 0x0000000909151c11 */ /* 0x000fe2000a8f0c06 */
[----:B--2---:R-:W0:Y:S01]  /*04d0*/  F2F.F32.F64 R25, R12 ;  /* 0x0000000c00197310 */ /* 0x004e220000301000 */
[----:B------:R-:W-:-:S07]  /*04e0*/  DSETP.GEU.AND P6, PT, |R12|, UR14, PT ;  /* 0x0000000e0c007e2a */ /* 0x000fce000bfce200 */
[----:B---3--:R-:W1:Y:S01]  /*04f0*/  F2F.F32.F64 R24, R10 ;  /* 0x0000000a00187310 */ /* 0x008e620000301000 */
[----:B------:R-:W-:-:S06]  /*0500*/  DSETP.GEU.AND P4, PT, |R10|, UR14, PT ;  /* 0x0000000e0a007e2a */ /* 0x000fcc000bf8e200 */
[----:B0-----:R-:W-:Y:S01]  /*0510*/  @!P6 FMUL R25, R25, 1.175494350822287508e-38 ;  /* 0x008000001919e820 */ /* 0x001fe20000400000 */
[----:B----4-:R-:W0:Y:S01]  /*0520*/  F2F.F32.F64 R29, R16 ;  /* 0x00000010001d7310 */ /* 0x010e220000301000 */
[----:B------:R-:W-:Y:S02]  /*0530*/  DSETP.GEU.AND P6, PT, |R16|, UR14, PT ;  /* 0x0000000e10007e2a */ /* 0x000fe4000bfce200 */
[----:B-----5:R-:W-:Y:S01]  /*0540*/  DSETP.GEU.AND P5, PT, |R14|, UR14, PT ;  /* 0x0000000e0e007e2a */ /* 0x020fe2000bfae200 */
[----:B------:R-:W-:-:S03]  /*0550*/  F2FP.BF16.F32.PACK_AB R25, RZ, R25 ;  /* 0x00000019ff19723e */ /* 0x000fc600000010ff */
[----:B-1----:R-:W-:Y:S01]  /*0560*/  @!P4 FMUL R24, R24, 1.175494350822287508e-38 ;  /* 0x008000001818c820 */ /* 0x002fe20000400000 */
[----:B------:R-:W1:Y:S01]  /*0570*/  F2F.F32.F64 R9, R14 ;  /* 0x0000000e00097310 */ /* 0x000e620000301000 */
[----:B------:R-:W-:Y:S01]  /*0580*/  @P3 LEA R22, P4, R8, UR8, 0x1 ;  /* 0x0000000808163c11 */ /* 0x000fe2000f8808ff */
[----:B------:R2:W-:Y:S01]  /*0590*/  @P0 STG.E.U16 desc[UR10][R18.64], R25 ;  /* 0x0000001912000986 */ /* 0x0005e2000c10150a */
[----:B------:R-:W-:Y:S02]  /*05a0*/  ISETP.GE.U32.AND P0, PT, R4, 0x10000, PT ;  /* 0x000100000400780c */ /* 0x000fe40003f06070 */
[----:B------:R-:W-:Y:S02]  /*05b0*/  @P3 LEA.HI.X R23, R8, UR9, R3, 0x1, P4 ;  /* 0x0000000908173c11 */ /* 0x000fe4000a0f0c03 */
[----:B0-----:R-:W-:Y:S01]  /*05c0*/  @!P6 FMUL R29, R29, 1.175494350822287508e-38 ;  /* 0x008000001d1de820 */ /* 0x001fe20000400000 */
[----:B------:R-:W-:Y:S02]  /*05d0*/  @P2 LEA R6, P4, R26, UR8, 0x1 ;  /* 0x000000081a062c11 */ /* 0x000fe4000f8808ff */
[----:B------:R-:W-:-:S02]  /*05e0*/  F2FP.BF16.F32.PACK_AB R24, RZ, R24 ;  /* 0x00000018ff18723e */ /* 0x000fc400000010ff */
[----:B------:R-:W-:Y:S02]  /*05f0*/  F2FP.BF16.F32.PACK_AB R29, RZ, R29 ;  /* 0x0000001dff1d723e */ /* 0x000fe400000010ff */
[----:B------:R-:W-:Y:S01]  /*0600*/  @P2 LEA.HI.X R7, R26, UR9, R7, 0x1, P4 ;  /* 0x000000091a072c11 */ /* 0x000fe2000a0f0c07 */
[----:B-1----:R-:W-:Y:S01]  /*0610*/  @!P5 FMUL R9, R9, 1.175494350822287508e-38 ;  /* 0x008000000909d820 */ /* 0x002fe20000400000 */
[----:B------:R2:W-:Y:S01]  /*0620*/  @P1 STG.E.U16 desc[UR10][R20.64], R24 ;  /* 0x0000001814001986 */ /* 0x0005e2000c10150a */
[----:B------:R-:W-:Y:S02]  /*0630*/  ISETP.LT.U32.AND P1, PT, R4, UR13, PT ;  /* 0x0000000d04007c0c */ /* 0x000fe4000bf21070 */
[C---:B------:R-:W-:Y:S01]  /*0640*/  ISETP.GE.U32.AND.EX P0, PT, R5.reuse, RZ, PT, P0 ;  /* 0x000000ff0500720c */ /* 0x040fe20003f06100 */
[----:B------:R2:W-:Y:S01]  /*0650*/  @P3 STG.E.U16 desc[UR10][R22.64], R29 ;  /* 0x0000001d16003986 */ /* 0x0005e2000c10150a */
[----:B------:R-:W-:Y:S02]  /*0660*/  F2FP.BF16.F32.PACK_AB R9, RZ, R9 ;  /* 0x00000009ff09723e */ /* 0x000fe400000010ff */
[----:B------:R-:W-:-:S03]  /*0670*/  ISETP.LT.AND.EX P1, PT, R5, UR6, PT, P1 ;  /* 0x0000000605007c0c */ /* 0x000fc6000bf21310 */
[----:B------:R2:W-:Y:S10]  /*0680*/  @P2 STG.E.U16 desc[UR10][R6.64], R9 ;  /* 0x0000000906002986 */ /* 0x0005f4000c10150a */
[----:B------:R-:W-:Y:S05]  /*0690*/  @!P0 BRA P1, `(.L_x_2149) ;  /* 0xfffffff800dc8947 */ /* 0x000fea000083ffff */
[----:B------:R-:W-:Y:S05]  /*06a0*/  EXIT ;  /* 0x000000000000794d */ /* 0x000fea0003800000 */
.L_x_2148:
        /* <DEDUP_REMOVED lines=8> */
.L_x_2150:
[----:B------:R-:W-:-:S04]  /*0730*/  LEA R2, P0, R16, UR4, 0x6 ;  /* 0x0000000410027c11 */ /* 0x000fc8000f8030ff */
[----:B------:R-:W-:-:S05]  /*0740*/  LEA.HI.X R3, R16, UR5, R17, 0x6, P0 ;  /* 0x0000000510037c11 */ /* 0x000fca00080f3411 */
[----:B------:R-:W2:Y:S04]  /*0750*/  LDG.E.64 R4, desc[UR10][R2.64] ;  /* 0x0000000a02047981 */ /* 0x000ea8000c1e1b00 */
[----:B------:R-:W3:Y:S04]  /*0760*/  LDG.E.64 R6, desc[UR10][R2.64+0x10] ;  /* 0x0000100a02067981 */ /* 0x000ee8000c1e1b00 */
[----:B------:R-:W4:Y:S04]  /*0770*/  LDG.E.64 R8, desc[UR10][R2.64+0x20] ;  /* 0x0000200a02087981 */ /* 0x000f28000c1e1b00 */
[----:B------:R-:W5:Y:S01]  /*0780*/  LDG.E.64 R10, desc[UR10][R2.64+0x30] ;  /* 0x0000300a020a7981 */ /* 0x000f62000c1e1b00 */
[----:B------:R-:W-:Y:S01]  /*0790*/  UMOV UR14, 0xf0000000 ;  /* 0xf0000000000e7882 */ /* 0x000fe20000000000 */
[----:B------:R-:W-:Y:S01]  /*07a0*/  UMOV UR15, 0x380fffff ;  /* 0x380fffff000f7882 */ /* 0x000fe20000000000 */
[----:B------:R-:W-:Y:S01]  /*07b0*/  LEA R12, P4, R16, UR8, 0x3 ;  /* 0x00000008100c7c11 */ /* 0x000fe2000f8818ff */
[----:B--2---:R-:W0:Y:S01]  /*07c0*/  F2F.F32.F64 R0, R4 ;  /* 0x0000000400007310 */ /* 0x004e220000301000 */
[----:B------:R-:W-:-:S02]  /*07d0*/  DSETP.GEU.AND P0, PT, |R4|, UR14, PT ;  /* 0x0000000e04007e2a */ /* 0x000fc4000bf0e200 */
[----:B---3--:R-:W-:-:S05]  /*07e0*/  DSETP.GEU.AND P1, PT, |R6|, UR14, PT ;  /* 0x0000000e06007e2a */ /* 0x008fca000bf2e200 */
[----:B------:R-:W1:Y:S01]  /*07f0*/  F2F.F32.F64 R13, R6 ;  /* 0x00000006000d7310 */ /* 0x000e620000301000 */
[----:B----4-:R-:W-:Y:S02]  /*0800*/  DSETP.GEU.AND P2, PT, |R8|, UR14, PT ;  /* 0x0000000e08007e2a */ /* 0x010fe4000bf4e200 */
[----:B-----5:R-:W-:-:S04]  /*0810*/  DSETP.GEU.AND P3, PT, |R10|, UR14, PT ;  /* 0x0000000e0a007e2a */ /* 0x020fc8000bf6e200 */
[----:B0-----:R-:W-:Y:S01]  /*0820*/  @!P0 FMUL R0, R0, 1.175494350822287508e-38 ;  /* 0x0080000000008820 */ /* 0x001fe20000400000 */
[----:B------:R-:W0:Y:S01]  /*0830*/  F2F.F32.F64 R14, R8 ;  /* 0x00000008000e7310 */ /* 0x000e220000301000 */
[----:B-1----:R-:W-:-:S07]  /*0840*/  @!P1 FMUL R13, R13, 1.175494350822287508e-38 ;  /* 0x008000000d0d9820 */ /* 0x002fce0000400000 */
[----:B------:R-:W1:Y:S01]  /*0850*/  F2F.F32.F64 R15, R10 ;  /* 0x0000000a000f7310 */ /* 0x000e620000301000 */
[----:B------:R-:W-:Y:S02]  /*0860*/  F2FP.BF16.F32.PACK_AB R2, R13, R0 ;  /* 0x000000000d02723e */ /* 0x000fe400000010ff */
[----:B------:R-:W-:Y:S01]  /*0870*/  LEA.HI.X R13, R16, UR9, R17, 0x3, P4 ;  /* 0x00000009100d7c11 */ /* 0x000fe2000a0f1c11 */
[----:B0-----:R-:W-:Y:S01]  /*0880*/  @!P2 FMUL R14, R14, 1.175494350822287508e-38 ;  /* 0x008000000e0ea820 */ /* 0x001fe20000400000 */
[----:B------:R-:W-:-:S04]  /*0890*/  IADD3 R16, P0, R16, UR7, RZ ;  /* 0x0000000710107c10 */ /* 0x000fc8000ff1e0ff */
[C---:B------:R-:W-:Y:S01]  /*08a0*/  ISETP.LT.U32.AND P1, PT, R16.reuse, 0x4000, PT ;  /* 0x000040001000780c */ /* 0x040fe20003f21070 */
[----:B------:R-:W-:Y:S02]  /*08b0*/  IMAD.SHL.U32 R0, R16, 0x4, RZ ;  /* 0x0000000410007824 */ /* 0x000fe400078e00ff */
[----:B-1----:R-:W-:Y:S01]  /*08c0*/  @!P3 FMUL R15, R15, 1.175494350822287508e-38 ;  /* 0x008000000f0fb820 */ /* 0x002fe20000400000 */
[----:B------:R-:W-:Y:S02]  /*08d0*/  IMAD.X R17, RZ, RZ, R17, P0 ;  /* 0x000000ffff117224 */ /* 0x000fe400000e0611 */
[----:B------:R-:W-:Y:S02]  /*08e0*/  ISETP.GE.U32.AND P0, PT, R0, UR13, PT ;  /* 0x0000000d00007c0c */ /* 0x000fe4000bf06070 */
[----:B------:R-:W-:Y:S02]  /*08f0*/  F2FP.BF16.F32.PACK_AB R3, R15, R14 ;  /* 0x0000000e0f03723e */ /* 0x000fe400000010ff */
[----:B------:R-:W-:-:S02]  /*0900*/  SHF.L.U64.HI R0, R16, 0x2, R17 ;  /* 0x0000000210007819 */ /* 0x000fc40000010211 */
[----:B------:R-:W-:Y:S01]  /*0910*/  ISETP.LT.U32.AND.EX P1, PT, R17, RZ, PT, P1 ;  /* 0x000000ff1100720c */ /* 0x000fe20003f21110 */
[----:B------:R0:W-:Y:S01]  /*0920*/  STG.E.64 desc[UR10][R12.64], R2 ;  /* 0x000000020c007986 */ /* 0x0001e2000c101b0a */
[----:B------:R-:W-:-:S13]  /*0930*/  ISETP.GE.AND.EX P0, PT, R0, UR6, PT, P0 ;  /* 0x0000000600007c0c */ /* 0x000fda000bf06300 */
[----:B0-----:R-:W-:Y:S05]  /*0940*/  @!P0 BRA P1, `(.L_x_2150) ;  /* 0xfffffffc00788947 */ /* 0x001fea000083ffff */
[----:B------:R-:W-:Y:S05]  /*0950*/  EXIT ;  /* 0x000000000000794d */ /* 0x000fea0003800000 */
.L_x_2151:
        /* <DEDUP_REMOVED lines=10> */
.L_x_7876:


//--------------------- .text._ZN2at6native55_GLOBAL__N__de093ff9_22_ForeachBinaryOpList_cu_a911ec4325multi_tensor_apply_kernelINS1_18TensorListMetadataILi2EEENS1_11CopyFunctorIN3c108BFloat16EfLi2ELi1ELi1EEEJNS0_4CopyIS7_fEEEEEvT_T0_DpT1_ --------------------------
	.section	.text._ZN2at6native55_GLOBAL__N__de093ff9_22_ForeachBinaryOpList_cu_a911ec4325multi_tensor_apply_kernelINS1_18TensorListMetadataILi2EEENS1_11CopyFunctorIN3c108BFloat16EfLi2ELi1ELi1EEEJNS0_4CopyIS7_fEEEEEvT_T0_DpT1_,"ax",@progbits
	.align	128
.text._ZN2at6native55_GLOBAL__N__de093ff9_22_ForeachBinaryOpList_cu_a911ec4325multi_tensor_apply_kernelINS1_18TensorListMetadataILi2EEENS1_11CopyFunctorIN3c108BFloat16EfLi2ELi1ELi1EEEJNS0_4CopyIS7_fEEEEEvT_T0_DpT1_:
        .type           _ZN2at6native55_GLOBAL__N__de093ff9_22_ForeachBinaryOpList_cu_a911ec4325multi_tensor_apply_kernelINS1_18TensorListMetadataILi2EEENS1_11CopyFunctorIN3c108BFloat16EfLi2ELi1ELi1EEEJNS0_4CopyIS7_fEEEEEvT_T0_DpT1_,@function
        .size           _ZN2at6native55_GLOBAL__N__de093ff9_22_ForeachBinaryOpList_cu_a911ec4325multi_tensor_apply_kernelINS1_18TensorListMetadataILi2EEENS1_11CopyFunctorIN3c108BFloat16EfLi2ELi1ELi1EEEJNS0_4CopyIS7_fEEEEEvT_T0_DpT1_,(.L_x_7877 - _ZN2at6native55_GLOBAL__N__de093ff9_22_ForeachBinaryOpList_cu_a911ec4325multi_tensor_apply_kernelINS1_18TensorListMetadataILi2EEENS1_11CopyFunctorIN3c108BFloat16EfLi2ELi1ELi1EEEJNS0_4CopyIS7_fEEEEEvT_T0_DpT1_)
        .other          _ZN2at6native55_GLOBAL__N__de093ff9_22_ForeachBinaryOpList_cu_a911ec4325multi_tensor_apply_kernelINS1_18TensorListMetadataILi2EEENS1_11CopyFunctorIN3c108BFloat16EfLi2ELi1ELi1EEEJNS0_4CopyIS7_fEEEEEvT_T0_DpT1_,@"STO_CUDA_ENTRY STV_DEFAULT"
_ZN2at6native55_GLOBAL__N__de093ff9_22_ForeachBinaryOpList_cu_a911ec4325multi_tensor_apply_kernelINS1_18TensorListMetadataILi2EEENS1_11CopyFunctorIN3c108BFloat16EfLi2ELi1ELi1EEEJNS0_4CopyIS7_fEEEEEvT_T0_DpT1_:
        /* <DEDUP_REMOVED lines=15> */
[----:B------:R-:W-:Y:S01]  /*00f0*/  LOP3.LUT R9, R9, 0x3, R0, 0xf8, !PT ;  /* 0x0000000309097812 */ /* 0x000fe200078ef800 */
[----:B------:R-:W-:Y:S02]  /*0100*/  IMAD.X R2, R5, 0x1, ~R3, P1 ;  /* 0x0000000105027824 */ /* 0x000fe400008e0e03 */
[----:B--2---:R-:W-:-:S03]  /*0110*/  IMAD.WIDE R12, R7, 0x20000, R12 ;  /* 0x00020000070c7825 */ /* 0x004fc600078e020c */
[----:B------:R-:W-:-:S04]  /*0120*/  LOP3.LUT P0, RZ, R9, 0x7, R12, 0xf8, !PT ;  /* 0x0000000709ff7812 */ /* 0x000fc8000780f80c */
[----:B------:R-:W-:-:S13]  /*0130*/  LOP3.LUT P0, RZ, RZ, RZ, RZ, 0xfc, P0 ;  /* 0x000000ffffff7212 */ /* 0x000fda000000fcff */
[----:B------:R-:W-:Y:S05]  /*0140*/  @!P0 BRA `(.L_x_2152) ;  /* 0x0000000400108947 */ /* 0x000fea0003800000 */
[----:B------:R-:W-:-:S04]  /*0150*/  ISETP.GE.U32.AND P0, PT, R0, 0x1, PT ;  /* 0x000000010000780c */ /* 0x000fc80003f06070 */
[----:B------:R-:W-:-:S13]  /*0160*/  ISETP.GE.AND.EX P0, PT, R2, RZ, PT, P0 ;  /* 0x000000ff0200720c */ /* 0x000fda0003f06300 */
[----:B------:R-:W-:Y:S05]  /*0170*/  @!P0 EXIT ;  /* 0x000000000000894d */ /* 0x000fea0003800000 */
[----:B------:R-:W0:Y:S01]  /*0180*/  S2R R3, SR_TID.X ;  /* 0x0000000000037919 */ /* 0x000e220000002100 */
[----:B------:R-:W1:Y:S01]  /*0190*/  LDC R4, c[0x0][RZ] ;  /* 0x00000000ff047b82 */ /* 0x000e620000000800 */
[----:B------:R-:W-:-:S07]  /*01a0*/  CS2R R20, SRZ ;  /* 0x0000000000147805 */ /* 0x000fce000001ff00 */
.L_x_2153:
[----:B0-----:R-:W-:Y:S01]  /*01b0*/  IADD3 R15, P0, R3, R20, RZ ;  /* 0x00000014030f7210 */ /* 0x001fe20007f1e0ff */
[----:B-1----:R-:W-:-:S03]  /*01c0*/  IMAD R14, R4, 0x3, RZ ;  /* 0x00000003040e7824 */ /* 0x002fc600078e02ff */
[CC--:B------:R-:W-:Y:S01]  /*01d0*/  IADD3 R19, P1, R4.reuse, R15.reuse, RZ ;  /* 0x0000000f04137210 */ /* 0x0c0fe20007f3e0ff */
[----:B------:R-:W-:Y:S01]  /*01e0*/  IMAD.X R18, RZ, RZ, R21, P0 ;  /* 0x000000ffff127224 */ /* 0x000fe200000e0615 */
[----:B------:R-:W-:Y:S02]  /*01f0*/  ISETP.GE.U32.AND P4, PT, R15, 0x10000, PT ;  /* 0x000100000f00780c */ /* 0x000fe40003f86070 */
[----:B------:R-:W-:Y:S01]  /*0200*/  ISETP.GE.U32.AND P0, PT, R19, 0x10000, PT ;  /* 0x000100001300780c */ /* 0x000fe20003f06070 */
[--C-:B------:R-:W-:Y:S01]  /*0210*/  IMAD.X R17, RZ, RZ, R18.reuse, P1 ;  /* 0x000000ffff117224 */ /* 0x100fe200008e0612 */
[-C--:B------:R-:W-:Y:S02]  /*0220*/  LEA R27, P1, R4, R15.reuse, 0x1 ;  /* 0x0000000f041b7211 */ /* 0x080fe400078208ff */
[----:B------:R-:W-:Y:S02]  /*0230*/  ISETP.LT.U32.AND P3, PT, R15, R0, PT ;  /* 0x000000000f00720c */ /* 0x000fe40003f61070 */
[----:B------:R-:W-:Y:S01]  /*0240*/  IADD3 R29, P5, R14, R15, RZ ;  /* 0x0000000f0e1d7210 */ /* 0x000fe20007fbe0ff */
[----:B------:R-:W-:Y:S01]  /*0250*/  IMAD.X R9, RZ, RZ, R18, P1 ;  /* 0x000000ffff097224 */ /* 0x000fe200008e0612 */
[----:B------:R-:W-:-:S02]  /*0260*/  ISETP.GE.U32.AND.EX P4, PT, R18, RZ, PT, P4 ;  /* 0x000000ff1200720c */ /* 0x000fc40003f86140 */
[----:B------:R-:W-:Y:S01]  /*0270*/  ISETP.LT.U32.AND P2, PT, R19, R0, PT ;  /* 0x000000001300720c */ /* 0x000fe20003f41070 */
[----:B------:R-:W-:Y:S01]  /*0280*/  IMAD.X R25, RZ, RZ, R18, P5 ;  /* 0x000000ffff197224 */ /* 0x000fe200028e0612 */
[C---:B------:R-:W-:Y:S02]  /*0290*/  ISETP.GE.U32.AND.EX P0, PT, R17.reuse, RZ, PT, P0 ;  /* 0x000000ff1100720c */ /* 0x040fe40003f06100 */
[-C--:B------:R-:W-:Y:S02]  /*02a0*/  ISETP.LT.AND.EX P3, PT, R18, R2.reuse, !P4, P3 ;  /* 0x000000021200720c */ /* 0x080fe40006761330 */
[----:B------:R-:W-:Y:S02]  /*02b0*/  ISETP.LT.AND.EX P2, PT, R17, R2, !P0, P2 ;  /* 0x000000021100720c */ /* 0x000fe40004741320 */
[----:B------:R-:W-:Y:S02]  /*02c0*/  ISETP.GE.U32.AND P4, PT, R27, 0x10000, PT ;  /* 0x000100001b00780c */ /* 0x000fe40003f86070 */
[----:B------:R-:W-:-:S02]  /*02d0*/  ISETP.GE.U32.AND P0, PT, R29, 0x10000, PT ;  /* 0x000100001d00780c */ /* 0x000fc40003f06070 */
[----:B------:R-:W-:Y:S02]  /*02e0*/  ISETP.GE.U32.AND.EX P5, PT, R9, RZ, PT, P4 ;  /* 0x000000ff0900720c */ /* 0x000fe40003fa6140 */
[-C--:B------:R-:W-:Y:S02]  /*02f0*/  ISETP.LT.U32.AND P1, PT, R27, R0.reuse, PT ;  /* 0x000000001b00720c */ /* 0x080fe40003f21070 */
[----:B------:R-:W-:Y:S02]  /*0300*/  ISETP.LT.U32.AND P4, PT, R29, R0, PT ;  /* 0x000000001d00720c */ /* 0x000fe40003f81070 */
[----:B------:R-:W-:Y:S02]  /*0310*/  ISETP.GE.U32.AND.EX P0, PT, R25, RZ, PT, P0 ;  /* 0x000000ff1900720c */ /* 0x000fe40003f06100 */
[-C--:B------:R-:W-:Y:S02]  /*0320*/  ISETP.LT.AND.EX P1, PT, R9, R2.reuse, !P5, P1 ;  /* 0x000000020900720c */ /* 0x080fe40006f21310 */
[----:B------:R-:W-:-:S02]  /*0330*/  ISETP.LT.AND.EX P0, PT, R25, R2, !P0, P4 ;  /* 0x000000021900720c */ /* 0x000fc40004701340 */
[-C--:B------:R-:W-:Y:S02]  /*0340*/  @P3 LEA R14, P5, R15, R10.reuse, 0x2 ;  /* 0x0000000a0f0e3211 */ /* 0x080fe400078a10ff */
[----:B------:R-:W-:Y:S02]  /*0350*/  @P2 LEA R22, P4, R19, R10, 0x2 ;  /* 0x0000000a13162211 */ /* 0x000fe400078810ff */
[-C--:B------:R-:W-:Y:S02]  /*0360*/  @P3 LEA.HI.X R15, R15, R11.reuse, R18, 0x2, P5 ;  /* 0x0000000b0f0f3211 */ /* 0x080fe400028f1412 */
[----:B------:R-:W-:-:S03]  /*0370*/  @P2 LEA.HI.X R23, R19, R11, R17, 0x2, P4 ;  /* 0x0000000b13172211 */ /* 0x000fc600020f1411 */
[----:B------:R0:W2:Y:S04]  /*0380*/  @P3 LDG.E R7, desc[UR4][R14.64] ;  /* 0x000000040e073981 */ /* 0x0000a8000c1e1900 */
[----:B------:R1:W2:Y:S01]  /*0390*/  @P2 LDG.E R8, desc[UR4][R22.64] ;  /* 0x0000000416082981 */ /* 0x0002a2000c1e1900 */
[-C--:B0-----:R-:W-:Y:S02]  /*03a0*/  @P1 LEA R14, P4, R27, R10.reuse, 0x2 ;  /* 0x0000000a1b0e1211 */ /* 0x081fe400078810ff */
[----:B-1----:R-:W-:Y:S02]  /*03b0*/  @P0 LEA R22, P5, R29, R10, 0x2 ;  /* 0x0000000a1d160211 */ /* 0x002fe400078a10ff */
[-C--:B------:R-:W-:Y:S02]  /*03c0*/  @P1 LEA.HI.X R15, R27, R11.reuse, R9, 0x2, P4 ;  /* 0x0000000b1b0f1211 */ /* 0x080fe400020f1409 */
[----:B------:R-:W-:-:S03]  /*03d0*/  @P0 LEA.HI.X R23, R29, R11, R25, 0x2, P5 ;  /* 0x0000000b1d170211 */ /* 0x000fc600028f1419 */
[----:B------:R0:W3:Y:S04]  /*03e0*/  @P1 LDG.E R5, desc[UR4][R14.64] ;  /* 0x000000040e051981 */ /* 0x0000e8000c1e1900 */
[----:B------:R2:W3:Y:S01]  /*03f0*/  @P0 LDG.E R6, desc[UR4][R22.64] ;  /* 0x0000000416060981 */ /* 0x0004e2000c1e1900 */
[----:B------:R-:W-:Y:S01]  /*0400*/  IMAD.IADD R24, R3, 0x1, R20 ;  /* 0x0000000103187824 */ /* 0x000fe200078e0214 */
[----:B------:R-:W-:-:S04]  /*0410*/  @P2 LEA R16, P4, R19, R12, 0x1 ;  /* 0x0000000c13102211 */ /* 0x000fc800078808ff */
[----:B0-----:R-:W-:-:S04]  /*0420*/  @P3 LEA R14, P5, R24, R12, 0x1 ;  /* 0x0000000c180e3211 */ /* 0x001fc800078a08ff */
[-C--:B------:R-:W-:Y:S02]  /*0430*/  @P3 LEA.HI.X R15, R24, R13.reuse, R18, 0x1, P5 ;  /* 0x0000000d180f3211 */ /* 0x080fe400028f0c12 */
[-C--:B------:R-:W-:Y:S02]  /*0440*/  @P1 LEA R18, P5, R27, R12.reuse, 0x1 ;  /* 0x0000000c1b121211 */ /* 0x080fe400078a08ff */
[-C--:B------:R-:W-:Y:S02]  /*0450*/  @P2 LEA.HI.X R17, R19, R13.reuse, R17, 0x1, P4 ;  /* 0x0000000d13112211 */ /* 0x080fe400020f0c11 */
[----:B------:R-:W-:Y:S02]  /*0460*/  @P1 LEA.HI.X R19, R27, R13, R9, 0x1, P5 ;  /* 0x0000000d1b131211 */ /* 0x000fe400028f0c09 */
[----:B------:R-:W-:Y:S01]  /*0470*/  @P0 LEA R24, P4, R29, R12, 0x1 ;  /* 0x0000000c1d180211 */ /* 0x000fe200078808ff */
[----:B------:R-:W-:-:S03]  /*0480*/  IMAD.WIDE.U32 R20, R4, 0x4, R20 ;  /* 0x0000000404147825 */ /* 0x000fc600078e0014 */
[----:B------:R-:W-:Y:S02]  /*0490*/  @P0 LEA.HI.X R25, R29, R13, R25, 0x1, P4 ;  /* 0x0000000d1d190211 */ /* 0x000fe400020f0c19 */
[CC--:B--2---:R-:W-:Y:S02]  /*04a0*/  F2FP.BF16.F32.PACK_AB R23, R8.reuse, R7.reuse ;  /* 0x000000070817723e */ /* 0x0c4fe400000010ff */
[----:B------:R-:W-:-:S03]  /*04b0*/  F2FP.BF16.F32.PACK_AB R26, R8, R7 ;  /* 0x00000007081a723e */ /* 0x000fc600000010ff */
[----:B------:R0:W-:Y:S01]  /*04c0*/  @P3 STG.E.U16 desc[UR4][R14.64], R23 ;  /* 0x000000170e003986 */ /* 0x0001e2000c101504 */
[----:B------:R-:W-:-:S05]  /*04d0*/  PRMT R22, R26, 0x7632, R22 ;  /* 0x000076321a167816 */ /* 0x000fca0000000016 */
[----:B------:R2:W-:Y:S01]  /*04e0*/  @P2 STG.E.U16 desc[UR4][R16.64], R22 ;  /* 0x0000001610002986 */ /* 0x0005e2000c101504 */
[----:B---3--:R-:W-:-:S04]  /*04f0*/  F2FP.BF16.F32.PACK_AB R9, R6, R5 ;  /* 0x000000050609723e */ /* 0x008fc800000010ff */
[----:B0-----:R-:W-:Y:S01]  /*0500*/  PRMT R15, R9, 0x7632, R15 ;  /* 0x00007632090f7816 */ /* 0x001fe2000000000f */
[----:B------:R2:W-:Y:S01]  /*0510*/  @P1 STG.E.U16 desc[UR4][R18.64], R9 ;  /* 0x0000000912001986 */ /* 0x0005e2000c101504 */
[----:B------:R-:W-:-:S03]  /*0520*/  ISETP.LT.U32.AND P1, PT, R20, R0, PT ;  /* 0x000000001400720c */ /* 0x000fc60003f21070 */
[----:B------:R2:W-:Y:S01]  /*0530*/  @P0 STG.E.U16 desc[UR4][R24.64], R15 ;  /* 0x0000000f18000986 */ /* 0x0005e2000c101504 */
[----:B------:R-:W-:Y:S02]  /*0540*/  ISETP.GE.U32.AND P0, PT, R20, 0x10000, PT ;  /* 0x000100001400780c */ /* 0x000fe40003f06070 */
[C---:B------:R-:W-:Y:S02]  /*0550*/  ISETP.LT.AND.EX P1, PT, R21.reuse, R2, PT, P1 ;  /* 0x000000021500720c */ /* 0x040fe40003f21310 */
[----:B------:R-:W-:-:S13]  /*0560*/  ISETP.GE.U32.AND.EX P0, PT, R21, RZ, PT, P0 ;  /* 0x000000ff1500720c */ /* 0x000fda0003f06100 */
[----:B--2---:R-:W-:Y:S05]  /*0570*/  @!P0 BRA P1, `(.L_x_2153) ;  /* 0xfffffffc000c8947 */ /* 0x004fea000083ffff */
[----:B------:R-:W-:Y:S05]  /*0580*/  EXIT ;  /* 0x000000000000794d */ /* 0x000fea0003800000 */
.L_x_2152:
        /* <DEDUP_REMOVED lines=8> */
.L_x_2154:
[----:B------:R-:W-:-:S04]  /*0610*/  LEA R4, P0, R17, R10, 0x4 ;  /* 0x0000000a11047211 */ /* 0x000fc800078020ff */
[----:B------:R-:W-:-:S06]  /*0620*/  LEA.HI.X R5, R17, R11, R16, 0x4, P0 ;  /* 0x0000000b11057211 */ /* 0x000fcc00000f2410 */
[----:B------:R-:W2:Y:S01]  /*0630*/  LDG.E.128 R4, desc[UR4][R4.64] ;  /* 0x0000000404047981 */ /* 0x000ea2000c1e1d00 */
[----:B0-----:R-:W-:-:S04]  /*0640*/  LEA R8, P0, R17, R12, 0x3 ;  /* 0x0000000c11087211 */ /* 0x001fc800078018ff */
[C---:B------:R-:W-:Y:S02]  /*0650*/  LEA.HI.X R9, R17.reuse, R13, R16, 0x3, P0 ;  /* 0x0000000d11097211 */ /* 0x040fe400000f1c10 */
[----:B------:R-:W-:-:S04]  /*0660*/  IADD3 R17, P0, R17, UR6, RZ ;  /* 0x0000000611117c10 */ /* 0x000fc8000ff1e0ff */
[C---:B------:R-:W-:Y:S01]  /*0670*/  ISETP.LT.U32.AND P1, PT, R17.reuse, 0x4000, PT ;  /* 0x000040001100780c */ /* 0x040fe20003f21070 */
[----:B------:R-:W-:Y:S02]  /*0680*/  IMAD.SHL.U32 R3, R17, 0x4, RZ ;  /* 0x0000000411037824 */ /* 0x000fe400078e00ff */
[----:B------:R-:W-:-:S03]  /*0690*/  IMAD.X R16, RZ, RZ, R16, P0 ;  /* 0x000000ffff107224 */ /* 0x000fc600000e0610 */
[----:B------:R-:W-:Y:S02]  /*06a0*/  ISETP.GE.U32.AND P0, PT, R3, R0, PT ;  /* 0x000000000300720c */ /* 0x000fe40003f06070 */
[----:B------:R-:W-:Y:S02]  /*06b0*/  SHF.L.U64.HI R3, R17, 0x2, R16 ;  /* 0x0000000211037819 */ /* 0x000fe40000010210 */
[----:B------:R-:W-:Y:S02]  /*06c0*/  ISETP.LT.U32.AND.EX P1, PT, R16, RZ, PT, P1 ;  /* 0x000000ff1000720c */ /* 0x000fe40003f21110 */
[----:B------:R-:W-:Y:S02]  /*06d0*/  ISETP.GE.AND.EX P0, PT, R3, R2, PT, P0 ;  /* 0x000000020300720c */ /* 0x000fe40003f06300 */
[----:B--2---:R-:W-:Y:S02]  /*06e0*/  F2FP.BF16.F32.PACK_AB R14, R5, R4 ;  /* 0x00000004050e723e */ /* 0x004fe400000010ff */
[----:B------:R-:W-:-:S05]  /*06f0*/  F2FP.BF16.F32.PACK_AB R15, R7, R6 ;  /* 0x00000006070f723e */ /* 0x000fca00000010ff */
[----:B------:R0:W-:Y:S04]  /*0700*/  STG.E.64 desc[UR4][R8.64], R14 ;  /* 0x0000000e08007986 */ /* 0x0001e8000c101b04 */
[----:B------:R-:W-:Y:S05]  /*0710*/  @!P0 BRA P1, `(.L_x_2154) ;  /* 0xfffffffc00bc8947 */ /* 0x000fea000083ffff */
[----:B------:R-:W-:Y:S05]  /*0720*/  EXIT ;  /* 0x000000000000794d */ /* 0x000fea0003800000 */
.L_x_2155:
        /* <DEDUP_REMOVED lines=13> */
.L_x_7877:


//--------------------- .text._ZN2at6native55_GLOBAL__N__de093ff9_22_ForeachBinaryOpList_cu_a911ec4325multi_tensor_apply_kernelINS1_18TensorListMetadataILi2EEENS1_11CopyFunctorIN3c108BFloat16EdLi2ELi1ELi1EEEJNS0_4CopyIS7_dEEEEEvT_T0_DpT1_ --------------------------
	.section	.text._ZN2at6native55_GLOBAL__N__de093ff9_22_ForeachBinaryOpList_cu_a911ec4325multi_tensor_apply_kernelINS1_18TensorListMetadataILi2EEENS1_11CopyFunctorIN3c108BFloat16EdLi2ELi1ELi1EEEJNS0_4CopyIS7_dEEEEEvT_T0_DpT1_,"ax",@progbits
	.align	128
.text._ZN2at6native55_GLOBAL__N__de093ff9_22_ForeachBinaryOpList_cu_a911ec4325multi_tensor_apply_kernelINS1_18TensorListMetadataILi2EEENS1_11CopyFunctorIN3c108BFloat16EdLi2ELi1ELi1EEEJNS0_4CopyIS7_dEEEEEvT_T0_DpT1_:
        .type           _ZN2at6native55_GLOBAL__N__de093ff9_22_ForeachBinaryOpList_cu_a911ec4325multi_tensor_apply_kernelINS1_18TensorListMetadataILi2EEENS1_11CopyFunctorIN3c108BFloat16EdLi2ELi1ELi1EEEJNS0_4CopyIS7_dEEEEEvT_T0_DpT1_,@function
        .size           _ZN2at6native55_GLOBAL__N__de093ff9_22_ForeachBinaryOpList_cu_a911ec4325multi_tensor_apply_kernelINS1_18TensorListMetadataILi2EEENS1_11CopyFunctorIN3c108BFloat16EdLi2ELi1ELi1EEEJNS0_4CopyIS7_dEEEEEvT_T0_DpT1_,(.L_x_7878 - _ZN2at6native55_GLOBAL__N__de093ff9_22_ForeachBinaryOpList_cu_a911ec4325multi_tensor_apply_kernelINS1_18TensorListMetadataILi2EEENS1_11CopyFunctorIN3c108BFloat16EdLi2ELi1ELi1EEEJNS0_4CopyIS7_dEEEEEvT_T0_DpT1_)
        .other          _ZN2at6native55_GLOBAL__N__de093ff9_22_ForeachBinaryOpList_cu_a911ec4325multi_tensor_apply_kernelINS1_18TensorListMetadataILi2EEENS1_11CopyFunctorIN3c108BFloat16EdLi2ELi1ELi1EEEJNS0_4CopyIS7_dEEEEEvT_T0_DpT1_,@"STO_CUDA_ENTRY STV_DEFAULT"
_ZN2at6native55_GLOBAL__N__de093ff9_22_ForeachBinaryOpList_cu_a911ec4325multi_tensor_apply_kernelINS1_18TensorListMetadataILi2EEENS1_11CopyFunctorIN3c108BFloat16EdLi2ELi1ELi1EEEJNS0_4CopyIS7_dEEEEEvT_T0_DpT1_:
        /* <DEDUP_REMOVED lines=29> */
.L_x_2157:
        /* <DEDUP_REMOVED lines=74> */
.L_x_2156:
        /* <DEDUP_REMOVED lines=8> */
.L_x_2158:
[----:B------:R-:W-:-:S04]  /*06f0*/  LEA R2, P0, R16, UR4, 0x5 ;  /* 0x0000000410027c11 */ /* 0x000fc8000f8028ff */
[----:B------:R-:W-:-:S05]  /*0700*/  LEA.HI.X R3, R16, UR5, R17, 0x5, P0 ;  /* 0x0000000510037c11 */ /* 0x000fca00080f2c11 */
[----:B------:R-:W2:Y:S04]  /*0710*/  LDG.E.128 R4, desc[UR10][R2.64] ;  /* 0x0000000a02047981 */ /* 0x000ea8000c1e1d00 */
[----:B------:R-:W3:Y:S01]  /*0720*/  LDG.E.128 R8, desc[UR10][R2.64+0x10] ;  /* 0x0000100a02087981 */ /* 0x000ee2000c1e1d00 */
[----:B------:R-:W-:Y:S01]  /*0730*/  UMOV UR14, 0xf0000000 ;  /* 0xf0000000000e7882 */ /* 0x000fe20000000000 */
[----:B------:R-:W-:Y:S01]  /*0740*/  UMOV UR15, 0x380fffff ;  /* 0x380fffff000f7882 */ /* 0x000fe20000000000 */
[----:B------:R-:W-:Y:S01]  /*0750*/  LEA R12, P4, R16, UR8, 0x3 ;  /* 0x00000008100c7c11 */ /* 0x000fe2000f8818ff */
[----:B--2---:R-:W0:Y:S01]  /*0760*/  F2F.F32.F64 R0, R4 ;  /* 0x0000000400007310 */ /* 0x004e220000301000 */
[----:B------:R-:W-:Y:S02]  /*0770*/  DSETP.GEU.AND P0, PT, |R4|, UR14, PT ;  /* 0x0000000e04007e2a */ /* 0x000fe4000bf0e200 */
[----:B------:R-:W-:-:S02]  /*0780*/  DSETP.GEU.AND P1, PT, |R6|, UR14, PT ;  /* 0x0000000e06007e2a */ /* 0x000fc4000bf2e200 */
[----:B---3--:R-:W-:Y:S02]  /*0790*/  DSETP.GEU.AND P2, PT, |R8|, UR14, PT ;  /* 0x0000000e08007e2a */ /* 0x008fe4000bf4e200 */
[----:B------:R-:W-:Y:S01]  /*07a0*/  DSETP.GEU.AND P3, PT, |R10|, UR14, PT ;  /* 0x0000000e0a007e2a */ /* 0x000fe2000bf6e200 */
[----:B------:R-:W1:Y:S07]  /*07b0*/  F2F.F32.F64 R13, R6 ;  /* 0x00000006000d7310 */ /* 0x000e6e0000301000 */
        /* <DEDUP_REMOVED lines=20> */
.L_x_2159:
        /* <DEDUP_REMOVED lines=16> */
.L_x_7878:


//--------------------- .text._ZN2at6native55_GLOBAL__N__de093ff9_22_ForeachBinaryOpList_cu_a911ec4325multi_tensor_apply_kernelINS1_18TensorListMetadataILi2EEENS1_11CopyFunctorIN3c108BFloat16EiLi2ELi1ELi1EEEJNS0_4CopyIS7_iEEEEEvT_T0_DpT1_ --------------------------
	.section	.text._ZN2at6native55_GLOBAL__N__de093ff9_22_ForeachBinaryOpList_cu_a911ec4325multi_tensor_apply_kernelINS1_18TensorListMetadataILi2EEENS1_11CopyFunctorIN3c108BFloat16EiLi2ELi1ELi1EEEJNS0_4CopyIS7_iEEEEEvT_T0_DpT1_,"ax",@progbits
	.align	128
.text._ZN2at6native55_GLOBAL__N__de093ff9_22_ForeachBinaryOpList_cu_a911ec4325multi_tensor_apply_kernelINS1_18TensorListMetadataILi2EEENS1_11CopyFunctorIN3c108BFloat16EiLi2ELi1ELi1EEEJNS0_4CopyIS7_iEEEEEvT_T0_DpT1_:
        .type           _ZN2at6native55_GLOBAL__N__de093ff9_22_ForeachBinaryOpList_cu_a911ec4325multi_tensor_apply_kernelINS1_18TensorListMetadataILi2EEENS1_11CopyFunctorIN3c108BFloat16EiLi2ELi1ELi1EEEJNS0_4CopyIS7_iEEEEEvT_T0_DpT1_,@function
        .size           _ZN2at6native55_GLOBAL__N__de093ff9_22_ForeachBinaryOpList_cu_a911ec4325multi_tensor_apply_kernelINS1_18TensorListMetadataILi2EEENS1_11CopyFunctorIN3c108BFloat16EiLi2ELi1ELi1EEEJNS0_4CopyIS7_iEEEEEvT_T0_DpT1_,(.L_x_7879 - _ZN2at6native55_GLOBAL__N__de093ff9_22_ForeachBinaryOpList_cu_a911ec4325multi_tensor_apply_kernelINS1_18TensorListMetadataILi2EEENS1_11CopyFunctorIN3c108BFloat16EiLi2ELi1ELi1EEEJNS0_4CopyIS7_iEEEEEvT_T0_DpT1_)
        .other          _ZN2at6native55_GLOBAL__N__de093ff9_22_ForeachBinaryOpList_cu_a911ec4325multi_tensor_apply_kernelINS1_18TensorListMetadataILi2EEENS1_11CopyFunctorIN3c108BFloat16EiLi2ELi1ELi1EEEJNS0_4CopyIS7_iEEEEEvT_T0_DpT1_,@"STO_CUDA_ENTRY STV_DEFAULT"
_ZN2at6native55_GLOBAL__N__de093ff9_22_ForeachBinaryOpList_cu_a911ec4325multi_tensor_apply_kernelINS1_18TensorListMetadataILi2EEENS1_11CopyFunctorIN3c108BFloat16EiLi2ELi1ELi1EEEJNS0_4CopyIS7_iEEEEEvT_T0_DpT1_:
        /* <DEDUP_REMOVED lines=28> */
.L_x_2161:
        /* <DEDUP_REMOVED lines=13> */
[----:B------:R-:W-:Y:S01]  /*0290*/  IMAD.X R6, RZ, RZ, R7, P4 ;  /* 0x000000ffff067224 */ /* 0x000fe200020e0607 */
[----:B------:R-:W-:-:S02]  /*02a0*/  ISETP.GE.U32.AND P5, PT, R23, 0x10000, PT ;  /* 0x000100001700780c */ /* 0x000fc40003fa6070 */
[----:B------:R-:W-:Y:S01]  /*02b0*/  ISETP.LT.U32.AND P0, PT, R26, UR13, PT ;  /* 0x0000000d1a007c0c */ /* 0x000fe2000bf01070 */
[----:B------:R-:W-:Y:S01]  /*02c0*/  IMAD.X R11, RZ, RZ, R7, P6 ;  /* 0x000000ffff0b7224 */ /* 0x000fe200030e0607 */
[----:B------:R-:W-:Y:S02]  /*02d0*/  ISETP.LT.U32.AND P2, PT, R23, UR13, PT ;  /* 0x0000000d17007c0c */ /* 0x000fe4000bf41070 */
[C---:B------:R-:W-:Y:S02]  /*02e0*/  ISETP.GE.U32.AND.EX P3, PT, R21.reuse, RZ, PT, P3 ;  /* 0x000000ff1500720c */ /* 0x040fe40003f66130 */
[----:B------:R-:W-:Y:S02]  /*02f0*/  ISETP.GE.U32.AND.EX P5, PT, R6, RZ, PT, P5 ;  /* 0x000000ff0600720c */ /* 0x000fe40003fa6150 */
[----:B------:R-:W-:Y:S02]  /*0300*/  ISETP.GE.U32.AND P4, PT, R24, 0x10000, PT ;  /* 0x000100001800780c */ /* 0x000fe40003f86070 */
[----:B------:R-:W-:-:S02]  /*0310*/  ISETP.LT.AND.EX P0, PT, R21, UR6, !P3, P0 ;  /* 0x0000000615007c0c */ /* 0x000fc4000df01300 */
[----:B------:R-:W-:Y:S02]  /*0320*/  ISETP.LT.AND.EX P2, PT, R6, UR6, !P5, P2 ;  /* 0x0000000606007c0c */ /* 0x000fe4000ef41320 */
[----:B------:R-:W-:Y:S02]  /*0330*/  ISETP.LT.U32.AND P5, PT, R24, UR13, PT ;  /* 0x0000000d18007c0c */ /* 0x000fe4000bfa1070 */
[C---:B------:R-:W-:Y:S02]  /*0340*/  ISETP.GE.U32.AND.EX P3, PT, R11.reuse, RZ, PT, P4 ;  /* 0x000000ff0b00720c */ /* 0x040fe40003f66140 */
[C---:B------:R-:W-:Y:S02]  /*0350*/  @P1 LEA R28, P4, R10.reuse, UR4, 0x2 ;  /* 0x000000040a1c1c11 */ /* 0x040fe4000f8810ff */
[----:B------:R-:W-:Y:S02]  /*0360*/  ISETP.LT.AND.EX P3, PT, R11, UR6, !P3, P5 ;  /* 0x000000060b007c0c */ /* 0x000fe4000df61350 */
[----:B------:R-:W-:-:S02]  /*0370*/  @P1 LEA.HI.X R29, R10, UR5, R7, 0x2, P4 ;  /* 0x000000050a1d1c11 */ /* 0x000fc4000a0f1407 */
[C---:B------:R-:W-:Y:S02]  /*0380*/  @P0 LEA R12, P4, R26.reuse, UR4, 0x2 ;  /* 0x000000041a0c0c11 */ /* 0x040fe4000f8810ff */
[C---:B------:R-:W-:Y:S01]  /*0390*/  @P2 LEA R14, P5, R23.reuse, UR4, 0x2 ;  /* 0x00000004170e2c11 */ /* 0x040fe2000f8a10ff */
[----:B------:R-:W2:Y:S01]  /*03a0*/  @P1 LDG.E R25, desc[UR10][R28.64] ;  /* 0x0000000a1c191981 */ /* 0x000ea2000c1e1900 */
[----:B------:R-:W-:Y:S02]  /*03b0*/  @P0 LEA.HI.X R13, R26, UR5, R21, 0x2, P4 ;  /* 0x000000051a0d0c11 */ /* 0x000fe4000a0f1415 */
[----:B------:R-:W-:-:S03]  /*03c0*/  @P2 LEA.HI.X R15, R23, UR5, R6, 0x2, P5 ;  /* 0x00000005170f2c11 */ /* 0x000fc6000a8f1406 */
[C---:B------:R-:W-:Y:S01]  /*03d0*/  @P3 LEA R16, P4, R24.reuse, UR4, 0x2 ;  /* 0x0000000418103c11 */ /* 0x040fe2000f8810ff */
[----:B------:R0:W3:Y:S03]  /*03e0*/  @P0 LDG.E R4, desc[UR10][R12.64] ;  /* 0x0000000a0c040981 */ /* 0x0000e6000c1e1900 */
[----:B------:R-:W-:Y:S01]  /*03f0*/  @P3 LEA.HI.X R17, R24, UR5, R11, 0x2, P4 ;  /* 0x0000000518113c11 */ /* 0x000fe2000a0f140b */
[----:B------:R-:W4:Y:S04]  /*0400*/  @P2 LDG.E R2, desc[UR10][R14.64] ;  /* 0x0000000a0e022981 */ /* 0x000f28000c1e1900 */
[----:B------:R-:W5:Y:S01]  /*0410*/  @P3 LDG.E R3, desc[UR10][R16.64] ;  /* 0x0000000a10033981 */ /* 0x000f62000c1e1900 */
[----:B------:R-:W-:-:S02]  /*0420*/  @P1 LEA R18, P4, R10, UR8, 0x1 ;  /* 0x000000080a121c11 */ /* 0x000fc4000f8808ff */
[C---:B------:R-:W-:Y:S02]  /*0430*/  @P2 LEA R22, P6, R23.reuse, UR8, 0x1 ;  /* 0x0000000817162c11 */ /* 0x040fe4000f8c08ff */
[----:B------:R-:W-:Y:S02]  /*0440*/  @P1 LEA.HI.X R19, R10, UR9, R7, 0x1, P4 ;  /* 0x000000090a131c11 */ /* 0x000fe4000a0f0c07 */
[----:B------:R-:W-:Y:S02]  /*0450*/  @P2 LEA.HI.X R23, R23, UR9, R6, 0x1, P6 ;  /* 0x0000000917172c11 */ /* 0x000fe4000b0f0c06 */
[----:B------:R-:W-:Y:S02]  /*0460*/  @P3 LEA R6, P4, R24, UR8, 0x1 ;  /* 0x0000000818063c11 */ /* 0x000fe4000f8808ff */
[----:B------:R-:W-:Y:S01]  /*0470*/  @P0 LEA R20, P5, R26, UR8, 0x1 ;  /* 0x000000081a140c11 */ /* 0x000fe2000f8a08ff */
[----:B------:R-:W-:-:S03]  /*0480*/  IMAD.WIDE.U32 R8, R5, 0x4, R8 ;  /* 0x0000000405087825 */ /* 0x000fc600078e0008 */
[----:B------:R-:W-:Y:S02]  /*0490*/  @P0 LEA.HI.X R21, R26, UR9, R21, 0x1, P5 ;  /* 0x000000091a150c11 */ /* 0x000fe4000a8f0c15 */
[----:B--2---:R-:W-:-:S04]  /*04a0*/  I2FP.F32.S32 R7, R25 ;  /* 0x0000001900077245 */ /* 0x004fc80000201400 */
[----:B0-----:R-:W-:Y:S02]  /*04b0*/  F2FP.BF16.F32.PACK_AB R13, RZ, R7 ;  /* 0x00000007ff0d723e */ /* 0x001fe400000010ff */
[----:B---3--:R-:W-:Y:S02]  /*04c0*/  I2FP.F32.S32 R10, R4 ;  /* 0x00000004000a7245 */ /* 0x008fe40000201400 */
[----:B------:R-:W-:Y:S02]  /*04d0*/  @P3 LEA.HI.X R7, R24, UR9, R11, 0x1, P4 ;  /* 0x0000000918073c11 */ /* 0x000fe4000a0f0c0b */
[----:B----4-:R-:W-:Y:S02]  /*04e0*/  I2FP.F32.S32 R12, R2 ;  /* 0x00000002000c7245 */ /* 0x010fe40000201400 */
[----:B------:R-:W-:Y:S02]  /*04f0*/  F2FP.BF16.F32.PACK_AB R11, RZ, R10 ;  /* 0x0000000aff0b723e */ /* 0x000fe400000010ff */
[----:B-----5:R-:W-:-:S02]  /*0500*/  I2FP.F32.S32 R10, R3 ;  /* 0x00000003000a7245 */ /* 0x020fc40000201400 */
[----:B------:R-:W-:Y:S02]  /*0510*/  F2FP.BF16.F32.PACK_AB R12, RZ, R12 ;  /* 0x0000000cff0c723e */ /* 0x000fe400000010ff */
        /* <DEDUP_REMOVED lines=9> */
[----:B-1----:R-:W-:Y:S05]  /*05b0*/  @!P0 BRA P1, `(.L_x_2161) ;  /* 0xfffffffc00008947 */ /* 0x002fea000083ffff */
[----:B------:R-:W-:Y:S05]  /*05c0*/  EXIT ;  /* 0x000000000000794d */ /* 0x000fea0003800000 */
.L_x_2160:
        /* <DEDUP_REMOVED lines=8> */
.L_x_2162:
[----:B------:R-:W-:-:S04]  /*0650*/  LEA R4, P0, R10, UR4, 0x4 ;  /* 0x000000040a047c11 */ /* 0x000fc8000f8020ff */
[----:B------:R-:W-:-:S06]  /*0660*/  LEA.HI.X R5, R10, UR5, R11, 0x4, P0 ;  /* 0x000000050a057c11 */ /* 0x000fcc00080f240b */
[----:B------:R-:W2:Y:S01]  /*0670*/  LDG.E.128 R4, desc[UR10][R4.64] ;  /* 0x0000000a04047981 */ /* 0x000ea2000c1e1d00 */
[C---:B------:R-:W-:Y:S02]  /*0680*/  LEA R2, P0, R10.reuse, UR8, 0x3 ;  /* 0x000000080a027c11 */ /* 0x040fe4000f8018ff */
[----:B--2---:R-:W-:Y:S02]  /*0690*/  I2FP.F32.S32 R0, R4 ;  /* 0x0000000400007245 */ /* 0x004fe40000201400 */
[----:B------:R-:W-:Y:S02]  /*06a0*/  I2FP.F32.S32 R3, R5 ;  /* 0x0000000500037245 */ /* 0x000fe40000201400 */
[----:B------:R-:W-:Y:S02]  /*06b0*/  I2FP.F32.S32 R6, R6 ;  /* 0x0000000600067245 */ /* 0x000fe40000201400 */
[----:B------:R-:W-:Y:S02]  /*06c0*/  F2FP.BF16.F32.PACK_AB R8, R3, R0 ;  /* 0x000000000308723e */ /* 0x000fe400000010ff */
[----:B------:R-:W-:-:S02]  /*06d0*/  LEA.HI.X R3, R10, UR9, R11, 0x3, P0 ;  /* 0x000000090a037c11 */ /* 0x000fc400080f1c0b */
[----:B------:R-:W-:Y:S02]  /*06e0*/  IADD3 R10, P0, R10, UR7, RZ ;  /* 0x000000070a0a7c10 */ /* 0x000fe4000ff1e0ff */
[----:B------:R-:W-:Y:S02]  /*06f0*/  I2FP.F32.S32 R7, R7 ;  /* 0x0000000700077245 */ /* 0x000fe40000201400 */
[C---:B------:R-:W-:Y:S01]  /*0700*/  ISETP.LT.U32.AND P1, PT, R10.reuse, 0x4000, PT ;  /* 0x000040000a00780c */ /* 0x040fe20003f21070 */
[----:B------:R-:W-:Y:S01]  /*0710*/  IMAD.SHL.U32 R0, R10, 0x4, RZ ;  /* 0x000000040a007824 */ /* 0x000fe200078e00ff */
[----:B------:R-:W-:Y:S01]  /*0720*/  F2FP.BF16.F32.PACK_AB R9, R7, R6 ;  /* 0x000000060709723e */ /* 0x000fe200000010ff */
[----:B------:R-:W-:-:S03]  /*0730*/  IMAD.X R11, RZ, RZ, R11, P0 ;  /* 0x000000ffff0b7224 */ /* 0x000fc600000e060b */
[----:B------:R-:W-:Y:S01]  /*0740*/  ISETP.GE.U32.AND P0, PT, R0, UR13, PT ;  /* 0x0000000d00007c0c */ /* 0x000fe2000bf06070 */
[----:B------:R0:W-:Y:S01]  /*0750*/  STG.E.64 desc[UR10][R2.64], R8 ;  /* 0x0000000802007986 */ /* 0x0001e2000c101b0a */
[----:B------:R-:W-:Y:S02]  /*0760*/  SHF.L.U64.HI R0, R10, 0x2, R11 ;  /* 0x000000020a007819 */ /* 0x000fe4000001020b */
[----:B------:R-:W-:Y:S02]  /*0770*/  ISETP.LT.U32.AND.EX P1, PT, R11, RZ, PT, P1 ;  /* 0x000000ff0b00720c */ /* 0x000fe40003f21110 */
[----:B------:R-:W-:-:S13]  /*0780*/  ISETP.GE.AND.EX P0, PT, R0, UR6, PT, P0 ;  /* 0x0000000600007c0c */ /* 0x000fda000bf06300 */
[----:B0-----:R-:W-:Y:S05]  /*0790*/  @!P0 BRA P1, `(.L_x_2162) ;  /* 0xfffffffc00ac8947 */ /* 0x001fea000083ffff */
[----:B------:R-:W-:Y:S05]  /*07a0*/  EXIT ;  /* 0x000000000000794d */ /* 0x000fea0003800000 */
.L_x_2163:
        /* <DEDUP_REMOVED lines=13> */
.L_x_7879:


//--------------------- .text._ZN2at6native55_GLOBAL__N__de093ff9_22_ForeachBinaryOpList_cu_a911ec4325multi_tensor_apply_kernelINS1_18TensorListMetadataILi2EEENS1_11CopyFunctorIN3c108BFloat16EsLi2ELi1ELi1EEEJNS0_4CopyIS7_sEEEEEvT_T0_DpT1_ --------------------------
	.section	.text._ZN2at6native55_GLOBAL__N__de093ff9_22_ForeachBinaryOpList_cu_a911ec4325multi_tensor_apply_kernelINS1_18TensorListMetadataILi2EEENS1_11CopyFunctorIN3c108BFloat16EsLi2ELi1ELi1EEEJNS0_4CopyIS7_sEEEEEvT_T0_DpT1_,"ax",@progbits
	.align	128
.text._ZN2at6native55_GLOBAL__N__de093ff9_22_ForeachBinaryOpList_cu_a911ec4325multi_tensor_apply_kernelINS1_18TensorListMetadataILi2EEENS1_11CopyFunctorIN3c108BFloat16EsLi2ELi1ELi1EEEJNS0_4CopyIS7_sEEEEEvT_T0_DpT1_:
        .type           _ZN2at6native55_GLOBAL__N__de093ff9_22_ForeachBinaryOpList_cu_a911ec4325multi_tensor_apply_kernelINS1_18TensorListMetadataILi2EEENS1_11CopyFunctorIN3c108BFloat16EsLi2ELi1ELi1EEEJNS0_4CopyIS7_sEEEEEvT_T0_DpT1_,@function
        .size           _ZN2at6native55_GLOBAL__N__de093ff9_22_ForeachBinaryOpList_cu_a911ec4325multi_tensor_apply_kernelINS1_18TensorListMetadataILi2EEENS1_11CopyFunctorIN3c108BFloat16EsLi2ELi1ELi1EEEJNS0_4CopyIS7_sEEEEEvT_T0_DpT1_,(.L_x_7880 - _ZN2at6native55_GLOBAL__N__de093ff9_22_ForeachBinaryOpList_cu_a911ec4325multi_tensor_apply_kernelINS1_18TensorListMetadataILi2EEENS1_11CopyFunctorIN3c108BFloat16EsLi2ELi1ELi1EEEJNS0_4CopyIS7_sEEEEEvT_T0_DpT1_)
        .other          _ZN2at6native55_GLOBAL__N__de093ff9_22_ForeachBinaryOpList_cu_a911ec4325multi_tensor_apply_kernelINS1_18TensorListMetadataILi2EEENS1_11CopyFunctorIN3c108BFloat16EsLi2ELi1ELi1EEEJNS0_4CopyIS7_sEEEEEvT_T0_DpT1_,@"STO_CUDA_ENTRY STV_DEFAULT"
_ZN2at6native55_GLOBAL__N__de093ff9_22_ForeachBinaryOpList_cu_a911ec4325multi_tensor_apply_kernelINS1_18TensorListMetadataILi2EEENS1_11CopyFunctorIN3c108BFloat16EsLi2ELi1ELi1EEEJNS0_4CopyIS7_sEEEEEvT_T0_DpT1_:
        /* <DEDUP_REMOVED lines=28> */
.L_x_2165:
        /* <DEDUP_REMOVED lines=25> */
[----:B------:R-:W-:-:S04]  /*0350*/  @P1 LEA R8, P4, R7, UR4, 0x1 ;  /* 0x0000000407081c11 */ /* 0x000fc8000f8808ff */
[----:B------:R-:W-:Y:S02]  /*0360*/  @P1 LEA.HI.X R9, R7, UR5, R26, 0x1, P4 ;  /* 0x0000000507091c11 */ /* 0x000fe4000a0f0c1a */
[----:B------:R-:W-:-:S03]  /*0370*/  @P0 LEA R2, P4, R23, UR4, 0x1 ;  /* 0x0000000417020c11 */ /* 0x000fc6000f8808ff */
[C---:B------:R-:W-:Y:S01]  /*0380*/  @P2 LEA R4, P5, R20.reuse, UR4, 0x1 ;  /* 0x0000000414042c11 */ /* 0x040fe2000f8a08ff */
[----:B------:R0:W2:Y:S01]  /*0390*/  @P1 LDG.E.U16 R14, desc[UR10][R8.64] ;  /* 0x0000000a080e1981 */ /* 0x0000a2000c1e1500 */
[----:B------:R-:W-:Y:S02]  /*03a0*/  @P0 LEA.HI.X R3, R23, UR5, R24, 0x1, P4 ;  /* 0x0000000517030c11 */ /* 0x000fe4000a0f0c18 */
[C---:B------:R-:W-:Y:S02]  /*03b0*/  @P3 LEA R10, P4, R17.reuse, UR4, 0x1 ;  /* 0x00000004110a3c11 */ /* 0x040fe4000f8808ff */
[----:B------:R-:W-:Y:S01]  /*03c0*/  @P2 LEA.HI.X R5, R20, UR5, R21, 0x1, P5 ;  /* 0x0000000514052c11 */ /* 0x000fe2000a8f0c15 */
[----:B------:R1:W3:Y:S01]  /*03d0*/  @P0 LDG.E.U16 R13, desc[UR10][R2.64] ;  /* 0x0000000a020d0981 */ /* 0x0002e2000c1e1500 */
[----:B------:R-:W-:-:S03]  /*03e0*/  @P3 LEA.HI.X R11, R17, UR5, R22, 0x1, P4 ;  /* 0x00000005110b3c11 */ /* 0x000fc6000a0f0c16 */
[----:B------:R4:W5:Y:S04]  /*03f0*/  @P2 LDG.E.U16 R12, desc[UR10][R4.64] ;  /* 0x0000000a040c2981 */ /* 0x000968000c1e1500 */
[----:B------:R-:W5:Y:S01]  /*0400*/  @P3 LDG.E.U16 R0, desc[UR10][R10.64] ;  /* 0x0000000a0a003981 */ /* 0x000f62000c1e1500 */
        /* <DEDUP_REMOVED lines=9> */
[----:B--2---:R-:W0:Y:S08]  /*04a0*/  I2F.S16 R28, R14 ;  /* 0x0000000e001c7306 */ /* 0x004e300000101400 */
[----:B---3--:R-:W1:Y:S08]  /*04b0*/  I2F.S16 R29, R13 ;  /* 0x0000000d001d7306 */ /* 0x008e700000101400 */
[----:B-----5:R-:W2:Y:S08]  /*04c0*/  I2F.S16 R27, R12 ;  /* 0x0000000c001b7306 */ /* 0x020eb00000101400 */
[----:B------:R-:W3:Y:S01]  /*04d0*/  I2F.S16 R25, R0 ;  /* 0x0000000000197306 */ /* 0x000ee20000101400 */
        /* <DEDUP_REMOVED lines=14> */
.L_x_2164:
        /* <DEDUP_REMOVED lines=8> */
.L_x_2166:
[C---:B------:R-:W-:Y:S01]  /*0640*/  IMAD.SHL.U32 R4, R10.reuse, 0x8, RZ ;  /* 0x000000080a047824 */ /* 0x040fe200078e00ff */
[----:B------:R-:W-:-:S04]  /*0650*/  SHF.L.U64.HI R9, R10, 0x3, R11 ;  /* 0x000000030a097819 */ /* 0x000fc8000001020b */
[----:B------:R-:W-:-:S04]  /*0660*/  IADD3 R2, P0, R4, UR4, RZ ;  /* 0x0000000404027c10 */ /* 0x000fc8000ff1e0ff */
[----:B------:R-:W-:-:S06]  /*0670*/  IADD3.X R3, R9, UR5, RZ, P0, !PT ;  /* 0x0000000509037c10 */ /* 0x000fcc00087fe4ff */
[----:B------:R-:W2:Y:S01]  /*0680*/  LDG.E.64 R2, desc[UR10][R2.64] ;  /* 0x0000000a02027981 */ /* 0x000ea2000c1e1b00 */
[----:B------:R-:W-:Y:S01]  /*0690*/  IADD3 R4, P0, R4, UR8, RZ ;  /* 0x0000000804047c10 */ /* 0x000fe2000ff1e0ff */
[----:B--2---:R-:W-:Y:S08]  /*06a0*/  I2F.S16 R0, R2 ;  /* 0x0000000200007306 */ /* 0x004ff00000101400 */
[----:B------:R-:W0:Y:S08]  /*06b0*/  I2F.S16 R5, R2.H1 ;  /* 0x1000000200057306 */ /* 0x000e300000101400 */
[----:B------:R-:W-:Y:S01]  /*06c0*/  I2F.S16 R6, R3 ;  /* 0x0000000300067306 */ /* 0x000fe20000101400 */
[----:B0-----:R-:W-:-:S07]  /*06d0*/  F2FP.BF16.F32.PACK_AB R8, R5, R0 ;  /* 0x000000000508723e */ /* 0x001fce00000010ff */
[----:B------:R-:W0:Y:S01]  /*06e0*/  I2F.S16 R7, R3.H1 ;  /* 0x1000000300077306 */ /* 0x000e220000101400 */
[----:B------:R-:W-:Y:S02]  /*06f0*/  IADD3.X R5, R9, UR9, RZ, P0, !PT ;  /* 0x0000000909057c10 */ /* 0x000fe400087fe4ff */
        /* <DEDUP_REMOVED lines=12> */
.L_x_2167:
        /* <DEDUP_REMOVED lines=12> */
.L_x_7880:


//--------------------- .text._ZN2at6native55_GLOBAL__N__de093ff9_22_ForeachBinaryOpList_cu_a911ec4325multi_tensor_apply_kernelINS1_18TensorListMetadataILi2EEENS1_11CopyFunctorIN3c108BFloat16ElLi2ELi1ELi1EEEJNS0_4CopyIS7_lEEEEEvT_T0_DpT1_ --------------------------
	.section	.text._ZN2at6native55_GLOBAL__N__de093ff9_22_ForeachBinaryOpList_cu_a911ec4325multi_tensor_apply_kernelINS1_18TensorListMetadataILi2EEENS1_11CopyFunctorIN3c108BFloat16ElLi2ELi1ELi1EEEJNS0_4CopyIS7_lEEEEEvT_T0_DpT1_,"ax",@progbits
	.align	128
.text._ZN2at6native55_GLOBAL__N__de093ff9_22_ForeachBinaryOpList_cu_a911ec4325multi_tensor_apply_kernelINS1_18TensorListMetadataILi2EEENS1_11CopyFunctorIN3c108BFloat16ElLi2ELi1ELi1EEEJNS0_4CopyIS7_lEEEEEvT_T0_DpT1_:
        .type           _ZN2at6native55_GLOBAL__N__de093ff9_22_ForeachBinaryOpList_cu_a911ec4325multi_tensor_apply_kernelINS1_18TensorListMetadataILi2EEENS1_11CopyFunctorIN3c108BFloat16ElLi2ELi1ELi1EEEJNS0_4CopyIS7_lEEEEEvT_T0_DpT1_,@function
        .size           _ZN2at6native55_GLOBAL__N__de093ff9_22_ForeachBinaryOpList_cu_a911ec4325multi_tensor_apply_kernelINS1_18TensorListMetadataILi2EEENS1_11CopyFunctorIN3c108BFloat16ElLi2ELi1ELi1EEEJNS0_4CopyIS7_lEEEEEvT_T0_DpT1_,(.L_x_7881 - _ZN2at6native55_GLOBAL__N__de093ff9_22_ForeachBinaryOpList_cu_a911ec4325multi_tensor_apply_kernelINS1_18TensorListMetadataILi2EEENS1_11CopyFunctorIN3c108BFloat16ElLi2ELi1ELi1EEEJNS0_4CopyIS7_lEEEEEvT_T0_DpT1_)
        .other          _ZN2at6native55_GLOBAL__N__de093ff9_22_ForeachBinaryOpList_cu_a911ec4325multi_tensor_apply_kernelINS1_18TensorListMetadataILi2EEENS1_11CopyFunctorIN3c108BFloat16ElLi2ELi1ELi1EEEJNS0_4CopyIS7_lEEEEEvT_T0_DpT1_,@"STO_CUDA_ENTRY STV_DEFAULT"
_ZN2at6native55_GLOBAL__N__de093ff9_22_ForeachBinaryOpList_cu_a911ec4325multi_tensor_apply_kernelINS1_18TensorListMetadataILi2EEENS1_11CopyFunctorIN3c108BFloat16ElLi2ELi1ELi1EEEJNS0_4CopyIS7_lEEEEEvT_T0_DpT1_:
        /* <DEDUP_REMOVED lines=29> */
.L_x_2169:
[----:B0-----:R-:W-:Y:S01]  /*01d0*/  IADD3 R27, P0, R0, R4, RZ ;  /* 0x00000004001b7210 */ /* 0x001fe20007f1e0ff */
[----:B-1----:R-:W-:-:S03]  /*01e0*/  IMAD R16, R2, 0x3, RZ ;  /* 0x0000000302107824 */ /* 0x002fc600078e02ff */
[CC--:B------:R-:W-:Y:S01]  /*01f0*/  IADD3 R3, P1, R2.reuse, R27.reuse, RZ ;  /* 0x0000001b02037210 */ /* 0x0c0fe20007f3e0ff */
[----:B------:R-:W-:Y:S01]  /*0200*/  IMAD.X R28, RZ, RZ, R5, P0 ;  /* 0x000000ffff1c7224 */ /* 0x000fe200000e0605 */
[----:B------:R-:W-:Y:S02]  /*0210*/  LEA R23, P5, R2, R27, 0x1 ;  /* 0x0000001b02177211 */ /* 0x000fe400078a08ff */
[----:B------:R-:W-:Y:S01]  /*0220*/  ISETP.GE.U32.AND P2, PT, R27, 0x10000, PT ;  /* 0x000100001b00780c */ /* 0x000fe20003f46070 */
[--C-:B------:R-:W-:Y:S01]  /*0230*/  IMAD.X R22, RZ, RZ, R28.reuse, P1 ;  /* 0x000000ffff167224 */ /* 0x100fe200008e061c */
[----:B------:R-:W-:Y:S01]  /*0240*/  ISETP.GE.U32.AND P4, PT, R3, 0x10000, PT ;  /* 0x000100000300780c */ /* 0x000fe20003f86070 */
[----:B------:R-:W-:Y:S01]  /*0250*/  IMAD.X R6, RZ, RZ, R28, P5 ;  /* 0x000000ffff067224 */ /* 0x000fe200028e061c */
[----:B------:R-:W-:Y:S02]  /*0260*/  ISETP.LT.U32.AND P0, PT, R27, UR13, PT ;  /* 0x0000000d1b007c0c */ /* 0x000fe4000bf01070 */
[----:B------:R-:W-:-:S02]  /*0270*/  ISETP.GE.U32.AND.EX P2, PT, R28, RZ, PT, P2 ;  /* 0x000000ff1c00720c */ /* 0x000fc40003f46120 */
[----:B------:R-:W-:Y:S02]  /*0280*/  IADD3 R7, P5, R16, R27, RZ ;  /* 0x0000001b10077210 */ /* 0x000fe40007fbe0ff */
[----:B------:R-:W-:Y:S02]  /*0290*/  ISETP.LT.U32.AND P3, PT, R3, UR13, PT ;  /* 0x0000000d03007c0c */ /* 0x000fe4000bf61070 */
[C---:B------:R-:W-:Y:S01]  /*02a0*/  ISETP.GE.U32.AND P1, PT, R23.reuse, 0x10000, PT ;  /* 0x000100001700780c */ /* 0x040fe20003f26070 */
[----:B------:R-:W-:Y:S01]  /*02b0*/  IMAD.X R26, RZ, RZ, R28, P5 ;  /* 0x000000ffff1a7224 */ /* 0x000fe200028e061c */
[----:B------:R-:W-:Y:S02]  /*02c0*/  ISETP.GE.U32.AND.EX P4, PT, R22, RZ, PT, P4 ;  /* 0x000000ff1600720c */ /* 0x000fe40003f86140 */
[----:B------:R-:W-:Y:S02]  /*02d0*/  ISETP.LT.AND.EX P0, PT, R28, UR6, !P2, P0 ;  /* 0x000000061c007c0c */ /* 0x000fe4000d701300 */
[----:B------:R-:W-:-:S02]  /*02e0*/  ISETP.LT.U32.AND P2, PT, R23, UR13, PT ;  /* 0x0000000d17007c0c */ /* 0x000fc4000bf41070 */
[----:B------:R-:W-:Y:S02]  /*02f0*/  ISETP.GE.U32.AND.EX P1, PT, R6, RZ, PT, P1 ;  /* 0x000000ff0600720c */ /* 0x000fe40003f26110 */
[----:B------:R-:W-:Y:S02]  /*0300*/  ISETP.LT.AND.EX P4, PT, R22, UR6, !P4, P3 ;  /* 0x0000000616007c0c */ /* 0x000fe4000e781330 */
[C---:B------:R-:W-:Y:S02]  /*0310*/  ISETP.GE.U32.AND P3, PT, R7.reuse, 0x10000, PT ;  /* 0x000100000700780c */ /* 0x040fe40003f66070 */
[----:B------:R-:W-:Y:S02]  /*0320*/  ISETP.LT.AND.EX P1, PT, R6, UR6, !P1, P2 ;  /* 0x0000000606007c0c */ /* 0x000fe4000cf21320 */
[----:B------:R-:W-:Y:S02]  /*0330*/  ISETP.LT.U32.AND P2, PT, R7, UR13, PT ;  /* 0x0000000d07007c0c */ /* 0x000fe4000bf41070 */
[----:B------:R-:W-:-:S02]  /*0340*/  ISETP.GE.U32.AND.EX P5, PT, R26, RZ, PT, P3 ;  /* 0x000000ff1a00720c */ /* 0x000fc40003fa6130 */
[C---:B------:R-:W-:Y:S02]  /*0350*/  @P0 LEA R16, P3, R27.reuse, UR4, 0x3 ;  /* 0x000000041b100c11 */ /* 0x040fe4000f8618ff */
[----:B------:R-:W-:Y:S02]  /*0360*/  ISETP.LT.AND.EX P2, PT, R26, UR6, !P5, P2 ;  /* 0x000000061a007c0c */ /* 0x000fe4000ef41320 */
[----:B------:R-:W-:Y:S02]  /*0370*/  @P0 LEA.HI.X R17, R27, UR5, R28, 0x3, P3 ;  /* 0x000000051b110c11 */ /* 0x000fe400098f1c1c */
[----:B------:R-:W-:Y:S02]  /*0380*/  @P4 LEA R18, P3, R3, UR4, 0x3 ;  /* 0x0000000403124c11 */ /* 0x000fe4000f8618ff */
[----:B------:R-:W-:Y:S01]  /*0390*/  @P1 LEA R20, P5, R23, UR4, 0x3 ;  /* 0x0000000417141c11 */ /* 0x000fe2000f8a18ff */
[----:B------:R0:W2:Y:S01]  /*03a0*/  @P0 LDG.E.64 R14, desc[UR10][R16.64] ;  /* 0x0000000a100e0981 */ /* 0x0000a2000c1e1b00 */
[----:B------:R-:W-:-:S02]  /*03b0*/  @P4 LEA.HI.X R19, R3, UR5, R22, 0x3, P3 ;  /* 0x0000000503134c11 */ /* 0x000fc400098f1c16 */
[----:B------:R-:W-:-:S03]  /*03c0*/  @P1 LEA.HI.X R21, R23, UR5, R6, 0x3, P5 ;  /* 0x0000000517151c11 */ /* 0x000fc6000a8f1c06 */
[C---:B------:R-:W-:Y:S01]  /*03d0*/  @P2 LEA R24, P3, R7.reuse, UR4, 0x3 ;  /* 0x0000000407182c11 */ /* 0x040fe2000f8618ff */
[----:B------:R1:W3:Y:S03]  /*03e0*/  @P4 LDG.E.64 R12, desc[UR10][R18.64] ;  /* 0x0000000a120c4981 */ /* 0x0002e6000c1e1b00 */
[----:B------:R-:W-:Y:S01]  /*03f0*/  @P2 LEA.HI.X R25, R7, UR5, R26, 0x3, P3 ;  /* 0x0000000507192c11 */ /* 0x000fe200098f1c1a */
[----:B------:R-:W4:Y:S04]  /*0400*/  @P1 LDG.E.64 R10, desc[UR10][R20.64] ;  /* 0x0000000a140a1981 */ /* 0x000f28000c1e1b00 */
[----:B------:R2:W5:Y:S01]  /*0410*/  @P2 LDG.E.64 R8, desc[UR10][R24.64] ;  /* 0x0000000a18082981 */ /* 0x000562000c1e1b00 */
[----:B0-----:R-:W-:-:S04]  /*0420*/  @P0 LEA R16, P3, R27, UR8, 0x1 ;  /* 0x000000081b100c11 */ /* 0x001fc8000f8608ff */
[----:B------:R-:W-:Y:S02]  /*0430*/  @P0 LEA.HI.X R17, R27, UR9, R28, 0x1, P3 ;  /* 0x000000091b110c11 */ /* 0x000fe400098f0c1c */
[----:B------:R-:W-:Y:S02]  /*0440*/  @P4 LEA R28, P3, R3, UR8, 0x1 ;  /* 0x00000008031c4c11 */ /* 0x000fe4000f8608ff */
[----:B-1----:R-:W-:Y:S02]  /*0450*/  @P1 LEA R18, P5, R23, UR8, 0x1 ;  /* 0x0000000817121c11 */ /* 0x002fe4000f8a08ff */
[----:B------:R-:W-:Y:S02]  /*0460*/  @P4 LEA.HI.X R29, R3, UR9, R22, 0x1, P3 ;  /* 0x00000009031d4c11 */ /* 0x000fe400098f0c16 */
[----:B------:R-:W-:Y:S02]  /*0470*/  @P1 LEA.HI.X R19, R23, UR9, R6, 0x1, P5 ;  /* 0x0000000917131c11 */ /* 0x000fe4000a8f0c06 */
[----:B------:R-:W-:Y:S01]  /*0480*/  @P2 LEA R6, P3, R7, UR8, 0x1 ;  /* 0x0000000807062c11 */ /* 0x000fe2000f8608ff */
[----:B------:R-:W-:-:S03]  /*0490*/  IMAD.WIDE.U32 R4, R2, 0x4, R4 ;  /* 0x0000000402047825 */ /* 0x000fc600078e0004 */
[----:B------:R-:W-:Y:S01]  /*04a0*/  @P2 LEA.HI.X R7, R7, UR9, R26, 0x1, P3 ;  /* 0x0000000907072c11 */ /* 0x000fe200098f0c1a */
[----:B--2---:R-:W0:Y:S08]  /*04b0*/  I2F.S64 R24, R14 ;  /* 0x0000000e00187312 */ /* 0x004e300000301400 */
[----:B---3--:R-:W1:Y:S08]  /*04c0*/  I2F.S64 R20, R12 ;  /* 0x0000000c00147312 */ /* 0x008e700000301400 */
[----:B----4-:R-:W2:Y:S08]  /*04d0*/  I2F.S64 R21, R10 ;  /* 0x0000000a00157312 */ /* 0x010eb00000301400 */
[----:B-----5:R-:W3:Y:S01]  /*04e0*/  I2F.S64 R27, R8 ;  /* 0x00000008001b7312 */ /* 0x020ee20000301400 */
[----:B0-----:R-:W-:-:S02]  /*04f0*/  F2FP.BF16.F32.PACK_AB R24, RZ, R24 ;  /* 0x00000018ff18723e */ /* 0x001fc400000010ff */
[----:B-1----:R-:W-:Y:S02]  /*0500*/  F2FP.BF16.F32.PACK_AB R20, RZ, R20 ;  /* 0x00000014ff14723e */ /* 0x002fe400000010ff */
[----:B--2---:R-:W-:Y:S01]  /*0510*/  F2FP.BF16.F32.PACK_AB R21, RZ, R21 ;  /* 0x00000015ff15723e */ /* 0x004fe200000010ff */
[----:B------:R2:W-:Y:S01]  /*0520*/  @P0 STG.E.U16 desc[UR10][R16.64], R24 ;  /* 0x0000001810000986 */ /* 0x0005e2000c10150a */
[----:B------:R-:W-:-:S03]  /*0530*/  ISETP.GE.U32.AND P0, PT, R4, 0x10000, PT ;  /* 0x000100000400780c */ /* 0x000fc60003f06070 */
[----:B------:R2:W-:Y:S01]  /*0540*/  @P4 STG.E.U16 desc[UR10][R28.64], R20 ;  /* 0x000000141c004986 */ /* 0x0005e2000c10150a */
[----:B---3--:R-:W-:-:S03]  /*0550*/  F2FP.BF16.F32.PACK_AB R27, RZ, R27 ;  /* 0x0000001bff1b723e */ /* 0x008fc600000010ff */
[----:B------:R2:W-:Y:S01]  /*0560*/  @P1 STG.E.U16 desc[UR10][R18.64], R21 ;  /* 0x0000001512001986 */ /* 0x0005e2000c10150a */
[----:B------:R-:W-:-:S03]  /*0570*/  ISETP.LT.U32.AND P1, PT, R4, UR13, PT ;  /* 0x0000000d04007c0c */ /* 0x000fc6000bf21070 */
[----:B------:R2:W-:Y:S01]  /*0580*/  @P2 STG.E.U16 desc[UR10][R6.64], R27 ;  /* 0x0000001b06002986 */ /* 0x0005e2000c10150a */
[C---:B------:R-:W-:Y:S02]  /*0590*/  ISETP.GE.U32.AND.EX P0, PT, R5.reuse, RZ, PT, P0 ;  /* 0x000000ff0500720c */ /* 0x040fe40003f06100 */
[----:B------:R-:W-:-:S13]  /*05a0*/  ISETP.LT.AND.EX P1, PT, R5, UR6, PT, P1 ;  /* 0x0000000605007c0c */ /* 0x000fda000bf21310 */
[----:B--2---:R-:W-:Y:S05]  /*05b0*/  @!P0 BRA P1, `(.L_x_2169) ;  /* 0xfffffffc00048947 */ /* 0x004fea000083ffff */
[----:B------:R-:W-:Y:S05]  /*05c0*/  EXIT ;  /* 0x000000000000794d */ /* 0x000fea0003800000 */
.L_x_2168:
        /* <DEDUP_REMOVED lines=8> */
.L_x_2170:
[----:B------:R-:W-:-:S04]  /*0650*/  LEA R2, P0, R16, UR4, 0x5 ;  /* 0x0000000410027c11 */ /* 0x000fc8000f8028ff */
[----:B------:R-:W-:-:S05]  /*0660*/  LEA.HI.X R3, R16, UR5, R17, 0x5, P0 ;  /* 0x0000000510037c11 */ /* 0x000fca00080f2c11 */
[----:B------:R-:W2:Y:S04]  /*0670*/  LDG.E.128 R8, desc[UR10][R2.64] ;  /* 0x0000000a02087981 */ /* 0x000ea8000c1e1d00 */
[----:B------:R-:W3:Y:S01]  /*0680*/  LDG.E.128 R4, desc[UR10][R2.64+0x10] ;  /* 0x0000100a02047981 */ /* 0x000ee2000c1e1d00 */
[----:B0-----:R-:W-:-:S04]  /*0690*/  LEA R12, P0, R16, UR8, 0x3 ;  /* 0x00000008100c7c11 */ /* 0x001fc8000f8018ff */
[C---:B------:R-:W-:Y:S02]  /*06a0*/  LEA.HI.X R13, R16.reuse, UR9, R17, 0x3, P0 ;  /* 0x00000009100d7c11 */ /* 0x040fe400080f1c11 */
[----:B------:R-:W-:-:S04]  /*06b0*/  IADD3 R16, P0, R16, UR7, RZ ;  /* 0x0000000710107c10 */ /* 0x000fc8000ff1e0ff */
[C---:B------:R-:W-:Y:S01]  /*06c0*/  ISETP.LT.U32.AND P1, PT, R16.reuse, 0x4000, PT ;  /* 0x000040001000780c */ /* 0x040fe20003f21070 */
[----:B------:R-:W-:Y:S02]  /*06d0*/  IMAD.SHL.U32 R0, R16, 0x4, RZ ;  /* 0x0000000410007824 */ /* 0x000fe400078e00ff */
[----:B------:R-:W-:-:S03]  /*06e0*/  IMAD.X R17, RZ, RZ, R17, P0 ;  /* 0x000000ffff117224 */ /* 0x000fc600000e0611 */
[----:B------:R-:W-:Y:S02]  /*06f0*/  ISETP.GE.U32.AND P0, PT, R0, UR13, PT ;  /* 0x0000000d00007c0c */ /* 0x000fe4000bf06070 */
[----:B------:R-:W-:Y:S02]  /*0700*/  SHF.L.U64.HI R0, R16, 0x2, R17 ;  /* 0x0000000210007819 */ /* 0x000fe40000010211 */
[----:B------:R-:W-:Y:S02]  /*0710*/  ISETP.LT.U32.AND.EX P1, PT, R17, RZ, PT, P1 ;  /* 0x000000ff1100720c */ /* 0x000fe40003f21110 */
[----:B------:R-:W-:Y:S01]  /*0720*/  ISETP.GE.AND.EX P0, PT, R0, UR6, PT, P0 ;  /* 0x0000000600007c0c */ /* 0x000fe2000bf06300 */
[----:B--2---:R-:W-:Y:S08]  /*0730*/  I2F.S64 R8, R8 ;  /* 0x0000000800087312 */ /* 0x004ff00000301400 */
[----:B------:R-:W0:Y:S08]  /*0740*/  I2F.S64 R11, R10 ;  /* 0x0000000a000b7312 */ /* 0x000e300000301400 */
[----:B---3--:R-:W-:Y:S01]  /*0750*/  I2F.S64 R4, R4 ;  /* 0x0000000400047312 */ /* 0x008fe20000301400 */
[----:B0-----:R-:W-:-:S07]  /*0760*/  F2FP.BF16.F32.PACK_AB R14, R11, R8 ;  /* 0x000000080b0e723e */ /* 0x001fce00000010ff */
[----:B------:R-:W0:Y:S02]  /*0770*/  I2F.S64 R7, R6 ;  /* 0x0000000600077312 */ /* 0x000e240000301400 */
[----:B0-----:R-:W-:-:S05]  /*0780*/  F2FP.BF16.F32.PACK_AB R15, R7, R4 ;  /* 0x00000004070f723e */ /* 0x001fca00000010ff */
[----:B------:R0:W-:Y:S01]  /*0790*/  STG.E.64 desc[UR10][R12.64], R14 ;  /* 0x0000000e0c007986 */ /* 0x0001e2000c101b0a */
[----:B------:R-:W-:Y:S05]  /*07a0*/  @!P0 BRA P1, `(.L_x_2170) ;  /* 0xfffffffc00a88947 */ /* 0x000fea000083ffff */
[----:B------:R-:W-:Y:S05]  /*07b0*/  EXIT ;  /* 0x000000000000794d */ /* 0x000fea0003800000 */
.L_x_2171:
        /* <DEDUP_REMOVED lines=12> */
.L_x_7881:


//--------------------- .text._ZN2at6native55_GLOBAL__N__de093ff9_22_ForeachBinaryOpList_cu_a911ec4325multi_tensor_apply_kernelINS1_18TensorListMetadataILi2EEENS1_11CopyFunctorIN3c108BFloat16EaLi2ELi1ELi1EEEJNS0_4CopyIS7_aEEEEEvT_T0_DpT1_ --------------------------
	.section	.text._ZN2at6native55_GLOBAL__N__de093ff9_22_ForeachBinaryOpList_cu_a911ec4325multi_tensor_apply_kernelINS1_18TensorListMetadataILi2EEENS1_11CopyFunctorIN3c108BFloat16EaLi2ELi1ELi1EEEJNS0_4CopyIS7_aEEEEEvT_T0_DpT1_,"ax",@progbits
	.align	128
.text._ZN2at6native55_GLOBAL__N__de093ff9_22_ForeachBinaryOpList_cu_a911ec4325multi_tensor_apply_kernelINS1_18TensorListMetadataILi2EEENS1_11CopyFunctorIN3c108BFloat16EaLi2ELi1ELi1EEEJNS0_4CopyIS7_aEEEEEvT_T0_DpT1_:
        .type           _ZN2at6native55_GLOBAL__N__de093ff9_22_ForeachBinaryOpList_cu_a911ec4325multi_tensor_apply_kernelINS1_18TensorListMetadataILi2EEENS1_11CopyFunctorIN3c108BFloat16EaLi2ELi1ELi1EEEJNS0_4CopyIS7_aEEEEEvT_T0_DpT1_,@function
        .size           _ZN2at6native55_GLOBAL__N__de093ff9_22_ForeachBinaryOpList_cu_a911ec4325multi_tensor_apply_kernelINS1_18TensorListMetadataILi2EEENS1_11CopyFunctorIN3c108BFloat16EaLi2ELi1ELi1EEEJNS0_4CopyIS7_aEEEEEvT_T0_DpT1_,(.L_x_7882 - _ZN2at6native55_GLOBAL__N__de093ff9_22_ForeachBinaryOpList_cu_a911ec4325multi_tensor_apply_kernelINS1_18TensorListMetadataILi2EEENS1_11CopyFunctorIN3c108BFloat16EaLi2ELi1ELi1EEEJNS0_4CopyIS7_aEEEEEvT_T0_DpT1_)
        .other          _ZN2at6native55_GLOBAL__N__de093ff9_22_ForeachBinaryOpList_cu_a911ec4325multi_tensor_apply_kernelINS1_18TensorListMetadataILi2EEENS1_11CopyFunctorIN3c108BFloat16EaLi2ELi1ELi1EEEJNS0_4CopyIS7_aEEEEEvT_T0_DpT1_,@"STO_CUDA_ENTRY STV_DEFAULT"
_ZN2at6native55_GLOBAL__N__de093ff9_22_ForeachBinaryOpList_cu_a911ec4325multi_tensor_apply_kernelINS1_18TensorListMetadataILi2EEENS1_11CopyFunctorIN3c108BFloat16EaLi2ELi1ELi1EEEJNS0_4CopyIS7_aEEEEEvT_T0_DpT1_:
        /* <DEDUP_REMOVED lines=29> */
.L_x_2173:
        /* <DEDUP_REMOVED lines=64> */
.L_x_2172:
        /* <DEDUP_REMOVED lines=8> */
.L_x_2174:
        /* <DEDUP_REMOVED lines=22> */
.L_x_2175:
        /* <DEDUP_REMOVED lines=13> */
.L_x_7882:


//--------------------- .text._ZN2at6native55_GLOBAL__N__de093ff9_22_ForeachBinaryOpList_cu_a911ec4325multi_tensor_apply_kernelINS1_18TensorListMetadataILi2EEENS1_11CopyFunctorIN3c108BFloat16EhLi2ELi1ELi1EEEJNS0_4CopyIS7_hEEEEEvT_T0_DpT1_ --------------------------
	.section	.text._ZN2at6native55_GLOBAL__N__de093ff9_22_ForeachBinaryOpList_cu_a911ec4325multi_tensor_apply_kernelINS1_18TensorListMetadataILi2EEENS1_11CopyFunctorIN3c108BFloat16EhLi2ELi1ELi1EEEJNS0_4CopyIS7_hEEEEEvT_T0_DpT1_,"ax",@progbits
	.align	128
.text._ZN2at6native55_GLOBAL__N__de093ff9_22_ForeachBinaryOpList_cu_a911ec4325multi_tensor_apply_kernelINS1_18TensorListMetadataILi2EEENS1_11CopyFunctorIN3c108BFloat16EhLi2ELi1ELi1EEEJNS0_4CopyIS7_hEEEEEvT_T0_DpT1_:
        .type           _ZN2at6native55_GLOBAL__N__de093ff9_22_ForeachBinaryOpList_cu_a911ec4325multi_tensor_apply_kernelINS1_18TensorListMetadataILi2EEENS1_11CopyFunctorIN3c108BFloat16EhLi2ELi1ELi1EEEJNS0_4CopyIS7_hEEEEEvT_T0_DpT1_,@function
        .size           _ZN2at6native55_GLOBAL__N__de093ff9_22_ForeachBinaryOpList_cu_a911ec4325multi_tensor_apply_kernelINS1_18TensorListMetadataILi2EEENS1_11CopyFunctorIN3c108BFloat16EhLi2ELi1ELi1EEEJNS0_4CopyIS7_hEEEEEvT_T0_DpT1_,(.L_x_7883 - _ZN2at6native55_GLOBAL__N__de093ff9_22_ForeachBinaryOpList_cu_a911ec4325multi_tensor_apply_kernelINS1_18TensorListMetadataILi2EEENS1_11CopyFunctorIN3c108BFloat16EhLi2ELi1ELi1EEEJNS0_4CopyIS7_hEEEEEvT_T0_DpT1_)
        .other          _ZN2at6native55_GLOBAL__N__de093ff9_22_ForeachBinaryOpList_cu_a911ec4325multi_tensor_apply_kernelINS1_18TensorListMetadataILi2EEENS1_11CopyFunctorIN3c108BFloat16EhLi2ELi1ELi1EEEJNS0_4CopyIS7_hEEEEEvT_T0_DpT1_,@"STO_CUDA_ENTRY STV_DEFAULT"
_ZN2at6native55_GLOBAL__N__de093ff9_22_ForeachBinaryOpList_cu_a911ec4325multi_tensor_apply_kernelINS1_18TensorListMetadataILi2EEENS1_11CopyFunctorIN3c108BFloat16EhLi2ELi1ELi1EEEJNS0_4CopyIS7_hEEEEEvT_T0_DpT1_:
        /* <DEDUP_REMOVED lines=29> */
.L_x_2177:
[----:B0-----:R-:W-:Y:S01]  /*01d0*/  IADD3 R25, P0, R0, R8, RZ ;  /* 0x0000000800197210 */ /* 0x001fe20007f1e0ff */
[----:B-1----:R-:W-:-:S03]  /*01e0*/  IMAD R6, R2, 0x3, RZ ;  /* 0x0000000302067824 */ /* 0x002fc600078e02ff */
[CC--:B------:R-:W-:Y:S01]  /*01f0*/  IADD3 R20, P5, R2.reuse, R25.reuse, RZ ;  /* 0x0000001902147210 */ /* 0x0c0fe20007fbe0ff */
[----:B------:R-:W-:Y:S01]  /*0200*/  IMAD.X R23, RZ, RZ, R9, P0 ;  /* 0x000000ffff177224 */ /* 0x000fe200000e0609 */
[-C--:B------:R-:W-:Y:S02]  /*0210*/  LEA R11, P4, R2, R25.reuse, 0x1 ;  /* 0x00000019020b7211 */ /* 0x080fe400078808ff */
[C---:B------:R-:W-:Y:S01]  /*0220*/  ISETP.GE.U32.AND P2, PT, R25.reuse, 0x10000, PT ;  /* 0x000100001900780c */ /* 0x040fe20003f46070 */
[--C-:B------:R-:W-:Y:S01]  /*0230*/  IMAD.X R21, RZ, RZ, R23.reuse, P5 ;  /* 0x000000ffff157224 */ /* 0x100fe200028e0617 */
[----:B------:R-:W-:Y:S01]  /*0240*/  IADD3 R7, P6, R6, R25, RZ ;  /* 0x0000001906077210 */ /* 0x000fe20007fde0ff */
[--C-:B------:R-:W-:Y:S01]  /*0250*/  IMAD.X R6, RZ, RZ, R23.reuse, P4 ;  /* 0x000000ffff067224 */ /* 0x100fe200020e0617 */
[----:B------:R-:W-:Y:S02]  /*0260*/  ISETP.GE.U32.AND P3, PT, R20, 0x10000, PT ;  /* 0x000100001400780c */ /* 0x000fe40003f66070 */
[----:B------:R-:W-:Y:S01]  /*0270*/  ISETP.LT.U32.AND P1, PT, R25, UR13, PT ;  /* 0x0000000d19007c0c */ /* 0x000fe2000bf21070 */
[----:B------:R-:W-:Y:S01]  /*0280*/  IMAD.X R10, RZ, RZ, R23, P6 ;  /* 0x000000ffff0a7224 */ /* 0x000fe200030e0617 */
[----:B------:R-:W-:-:S02]  /*0290*/  ISETP.GE.U32.AND.EX P2, PT, R23, RZ, PT, P2 ;  /* 0x000000ff1700720c */ /* 0x000fc40003f46120 */
[----:B------:R-:W-:Y:S02]  /*02a0*/  ISETP.GE.U32.AND P5, PT, R11, 0x10000, PT ;  /* 0x000100000b00780c */ /* 0x000fe40003fa6070 */
[----:B------:R-:W-:Y:S02]  /*02b0*/  ISETP.LT.U32.AND P0, PT, R20, UR13, PT ;  /* 0x0000000d14007c0c */ /* 0x000fe4000bf01070 */
[----:B------:R-:W-:Y:S02]  /*02c0*/  ISETP.GE.U32.AND.EX P3, PT, R21, RZ, PT, P3 ;  /* 0x000000ff1500720c */ /* 0x000fe40003f66130 */
[----:B------:R-:W-:Y:S02]  /*02d0*/  ISETP.GE.U32.AND P4, PT, R7, 0x10000, PT ;  /* 0x000100000700780c */ /* 0x000fe40003f86070 */
[----:B------:R-:W-:Y:S02]  /*02e0*/  ISETP.LT.AND.EX P1, PT, R23, UR6, !P2, P1 ;  /* 0x0000000617007c0c */ /* 0x000fe4000d721310 */
[----:B------:R-:W-:-:S02]  /*02f0*/  ISETP.LT.U32.AND P2, PT, R11, UR13, PT ;  /* 0x0000000d0b007c0c */ /* 0x000fc4000bf41070 */
[----:B------:R-:W-:Y:S02]  /*0300*/  ISETP.GE.U32.AND.EX P5, PT, R6, RZ, PT, P5 ;  /* 0x000000ff0600720c */ /* 0x000fe40003fa6150 */
[----:B------:R-:W-:Y:S02]  /*0310*/  ISETP.LT.AND.EX P0, PT, R21, UR6, !P3, P0 ;  /* 0x0000000615007c0c */ /* 0x000fe4000df01300 */
[----:B------:R-:W-:Y:S02]  /*0320*/  ISETP.LT.U32.AND P3, PT, R7, UR13, PT ;  /* 0x0000000d07007c0c */ /* 0x000fe4000bf61070 */
[----:B------:R-:W-:Y:S02]  /*0330*/  ISETP.GE.U32.AND.EX P4, PT, R10, RZ, PT, P4 ;  /* 0x000000ff0a00720c */ /* 0x000fe40003f86140 */
[----:B------:R-:W-:Y:S02]  /*0340*/  ISETP.LT.AND.EX P2, PT, R6, UR6, !P5, P2 ;  /* 0x0000000606007c0c */ /* 0x000fe4000ef41320 */
[----:B------:R-:W-:-:S02]  /*0350*/  ISETP.LT.AND.EX P3, PT, R10, UR6, !P4, P3 ;  /* 0x000000060a007c0c */ /* 0x000fc4000e761330 */
[----:B------:R-:W-:-:S03]  /*0360*/  @P1 IADD3 R12, P4, R25, UR14, RZ ;  /* 0x0000000e190c1c10 */ /* 0x000fc6000ff9e0ff */
[----:B------:R-:W-:Y:S02]  /*0370*/  @P0 IADD3 R14, P5, R20, UR14, RZ ;  /* 0x0000000e140e0c10 */ /* 0x000fe4000ffbe0ff */
[----:B------:R-:W-:Y:S02]  /*0380*/  @P1 IADD3.X R13, R23, UR4, RZ, P4, !PT ;  /* 0x00000004170d1c10 */ /* 0x000fe4000a7fe4ff */
[----:B------:R-:W-:Y:S02]  /*0390*/  @P0 IADD3.X R15, R21, UR4, RZ, P5, !PT ;  /* 0x00000004150f0c10 */ /* 0x000fe4000affe4ff */
[----:B------:R-:W-:Y:S01]  /*03a0*/  @P2 IADD3 R16, P4, R11, UR14, RZ ;  /* 0x0000000e0b102c10 */ /* 0x000fe2000ff9e0ff */
[----:B------:R-:W2:Y:S01]  /*03b0*/  @P1 LDG.E.U8 R26, desc[UR10][R12.64] ;  /* 0x0000000a0c1a1981 */ /* 0x000ea2000c1e1100 */
[----:B------:R-:W-:Y:S02]  /*03c0*/  @P3 IADD3 R18, P5, R7, UR14, RZ ;  /* 0x0000000e07123c10 */ /* 0x000fe4000ffbe0ff */
[----:B------:R-:W-:Y:S01]  /*03d0*/  @P2 IADD3.X R17, R6, UR4, RZ, P4, !PT ;  /* 0x0000000406112c10 */ /* 0x000fe2000a7fe4ff */
[----:B------:R-:W3:Y:S01]  /*03e0*/  @P0 LDG.E.U8 R5, desc[UR10][R14.64] ;  /* 0x0000000a0e050981 */ /* 0x000ee2000c1e1100 */
[----:B------:R-:W-:-:S03]  /*03f0*/  @P3 IADD3.X R19, R10, UR4, RZ, P5, !PT ;  /* 0x000000040a133c10 */ /* 0x000fc6000affe4ff */
[----:B------:R-:W4:Y:S04]  /*0400*/  @P2 LDG.E.U8 R3, desc[UR10][R16.64] ;  /* 0x0000000a10032981 */ /* 0x000f28000c1e1100 */
[----:B------:R-:W5:Y:S01]  /*0410*/  @P3 LDG.E.U8 R4, desc[UR10][R18.64] ;  /* 0x0000000a12043981 */ /* 0x000f62000c1e1100 */
[----:B------:R-:W-:Y:S02]  /*0420*/  @P1 LEA R28, P4, R25, UR8, 0x1 ;  /* 0x00000008191c1c11 */ /* 0x000fe4000f8808ff */
[----:B------:R-:W-:Y:S02]  /*0430*/  @P0 LEA R22, P5, R20, UR8, 0x1 ;  /* 0x0000000814160c11 */ /* 0x000fe4000f8a08ff */
[----:B------:R-:W-:Y:S02]  /*0440*/  @P2 LEA R24, P6, R11, UR8, 0x1 ;  /* 0x000000080b182c11 */ /* 0x000fe4000f8c08ff */
[----:B------:R-:W-:-:S02]  /*0450*/  @P1 LEA.HI.X R29, R25, UR9, R23, 0x1, P4 ;  /* 0x00000009191d1c11 */ /* 0x000fc4000a0f0c17 */
[----:B------:R-:W-:Y:S02]  /*0460*/  @P0 LEA.HI.X R23, R20, UR9, R21, 0x1, P5 ;  /* 0x0000000914170c11 */ /* 0x000fe4000a8f0c15 */
[----:B------:R-:W-:Y:S02]  /*0470*/  @P2 LEA.HI.X R25, R11, UR9, R6, 0x1, P6 ;  /* 0x000000090b192c11 */ /* 0x000fe4000b0f0c06 */
[----:B------:R-:W-:-:S04]  /*0480*/  @P3 LEA R6, P4, R7, UR8, 0x1 ;  /* 0x0000000807063c11 */ /* 0x000fc8000f8808ff */
[----:B------:R-:W-:Y:S01]  /*0490*/  @P3 LEA.HI.X R7, R7, UR9, R10, 0x1, P4 ;  /* 0x0000000907073c11 */ /* 0x000fe2000a0f0c0a */
[----:B------:R-:W-:Y:S01]  /*04a0*/  IMAD.WIDE.U32 R8, R2, 0x4, R8 ;  /* 0x0000000402087825 */ /* 0x000fe200078e0008 */
[----:B--2---:R-:W-:Y:S02]  /*04b0*/  LOP3.LUT R20, R26, 0xffff, RZ, 0xc0, !PT ;  /* 0x0000ffff1a147812 */ /* 0x004fe400078ec0ff */
[----:B---3--:R-:W-:Y:S02]  /*04c0*/  LOP3.LUT R12, R5, 0xffff, RZ, 0xc0, !PT ;  /* 0x0000ffff050c7812 */ /* 0x008fe400078ec0ff */
[----:B------:R-:W-:Y:S02]  /*04d0*/  I2FP.F32.U32 R11, R20 ;  /* 0x00000014000b7245 */ /* 0x000fe40000201000 */
[----:B----4-:R-:W-:Y:S02]  /*04e0*/  LOP3.LUT R13, R3, 0xffff, RZ, 0xc0, !PT ;  /* 0x0000ffff030d7812 */ /* 0x010fe400078ec0ff */
[----:B------:R-:W-:-:S02]  /*04f0*/  I2FP.F32.U32 R10, R12 ;  /* 0x0000000c000a7245 */ /* 0x000fc40000201000 */
[----:B-----5:R-:W-:Y:S02]  /*0500*/  LOP3.LUT R12, R4, 0xffff, RZ, 0xc0, !PT ;  /* 0x0000ffff040c7812 */ /* 0x020fe400078ec0ff */
[----:B------:R-:W-:Y:S02]  /*0510*/  F2FP.BF16.F32.PACK_AB R14, RZ, R11 ;  /* 0x0000000bff0e723e */ /* 0x000fe400000010ff */
[----:B------:R-:W-:Y:S02]  /*0520*/  I2FP.F32.U32 R11, R13 ;  /* 0x0000000d000b7245 */ /* 0x000fe40000201000 */
[----:B------:R-:W-:Y:S02]  /*0530*/  F2FP.BF16.F32.PACK_AB R13, RZ, R10 ;  /* 0x0000000aff0d723e */ /* 0x000fe400000010ff */
[----:B------:R-:W-:Y:S02]  /*0540*/  I2FP.F32.U32 R10, R12 ;  /* 0x0000000c000a7245 */ /* 0x000fe40000201000 */
[----:B------:R-:W-:-:S02]  /*0550*/  F2FP.BF16.F32.PACK_AB R11, RZ, R11 ;  /* 0x0000000bff0b723e */ /* 0x000fc400000010ff */
        /* <DEDUP_REMOVED lines=11> */
.L_x_2176:
        /* <DEDUP_REMOVED lines=8> */
.L_x_2178:
[----:B------:R-:W-:-:S04]  /*0690*/  LEA R2, P0, R10, UR14, 0x2 ;  /* 0x0000000e0a027c11 */ /* 0x000fc8000f8010ff */
[----:B------:R-:W-:-:S05]  /*06a0*/  LEA.HI.X R3, R10, UR4, R11, 0x2, P0 ;  /* 0x000000040a037c11 */ /* 0x000fca00080f140b */
[----:B------:R-:W2:Y:S01]  /*06b0*/  LDG.E R2, desc[UR10][R2.64] ;  /* 0x0000000a02027981 */ /* 0x000ea2000c1e1900 */
[----:B------:R-:W-:Y:S02]  /*06c0*/  LEA R4, P0, R10, UR8, 0x3 ;  /* 0x000000080a047c11 */ /* 0x000fe4000f8018ff */
[C---:B--2---:R-:W-:Y:S02]  /*06d0*/  PRMT R0, R2.reuse, 0x7770, RZ ;  /* 0x0000777002007816 */ /* 0x044fe400000000ff */
[C---:B------:R-:W-:Y:S02]  /*06e0*/  PRMT R5, R2.reuse, 0x7771, RZ ;  /* 0x0000777102057816 */ /* 0x040fe400000000ff */
[----:B------:R-:W-:Y:S02]  /*06f0*/  I2FP.F32.U32 R0, R0 ;  /* 0x0000000000007245 */ /* 0x000fe40000201000 */
[----:B------:R-:W-:Y:S02]  /*0700*/  I2FP.F32.U32 R5, R5 ;  /* 0x0000000500057245 */ /* 0x000fe40000201000 */
[----:B------:R-:W-:-:S02]  /*0710*/  PRMT R6, R2, 0x7772, RZ ;  /* 0x0000777202067816 */ /* 0x000fc400000000ff */
[----:B------:R-:W-:Y:S02]  /*0720*/  PRMT R7, R2, 0x7773, RZ ;  /* 0x0000777302077816 */ /* 0x000fe400000000ff */
[----:B------:R-:W-:Y:S02]  /*0730*/  F2FP.BF16.F32.PACK_AB R8, R5, R0 ;  /* 0x000000000508723e */ /* 0x000fe400000010ff */
[C-C-:B------:R-:W-:Y:S02]  /*0740*/  LEA.HI.X R5, R10.reuse, UR9, R11.reuse, 0x3, P0 ;  /* 0x000000090a057c11 */ /* 0x140fe400080f1c0b */
[----:B------:R-:W-:Y:S02]  /*0750*/  IADD3 R10, P0, R10, UR5, RZ ;  /* 0x000000050a0a7c10 */ /* 0x000fe4000ff1e0ff */
[----:B------:R-:W-:Y:S02]  /*0760*/  I2FP.F32.U32 R6, R6 ;  /* 0x0000000600067245 */ /* 0x000fe40000201000 */
[----:B------:R-:W-:Y:S01]  /*0770*/  I2FP.F32.U32 R7, R7 ;  /* 0x0000000700077245 */ /* 0x000fe20000201000 */
[C---:B------:R-:W-:Y:S01]  /*0780*/  IMAD.SHL.U32 R0, R10.reuse, 0x4, RZ ;  /* 0x000000040a007824 */ /* 0x040fe200078e00ff */
[----:B------:R-:W-:Y:S01]  /*0790*/  ISETP.LT.U32.AND P1, PT, R10, 0x4000, PT ;  /* 0x000040000a00780c */ /* 0x000fe20003f21070 */
[----:B------:R-:W-:Y:S01]  /*07a0*/  IMAD.X R11, RZ, RZ, R11, P0 ;  /* 0x000000ffff0b7224 */ /* 0x000fe200000e060b */
[----:B------:R-:W-:-:S02]  /*07b0*/  F2FP.BF16.F32.PACK_AB R9, R7, R6 ;  /* 0x000000060709723e */ /* 0x000fc400000010ff */
[----:B------:R-:W-:Y:S02]  /*07c0*/  ISETP.GE.U32.AND P0, PT, R0, UR13, PT ;  /* 0x0000000d00007c0c */ /* 0x000fe4000bf06070 */
[----:B------:R-:W-:Y:S01]  /*07d0*/  SHF.L.U64.HI R0, R10, 0x2, R11 ;  /* 0x000000020a007819 */ /* 0x000fe2000001020b */
[----:B------:R0:W-:Y:S01]  /*07e0*/  STG.E.64 desc[UR10][R4.64], R8 ;  /* 0x0000000804007986 */ /* 0x0001e2000c101b0a */
[----:B------:R-:W-:Y:S02]  /*07f0*/  ISETP.LT.U32.AND.EX P1, PT, R11, RZ, PT, P1 ;  /* 0x000000ff0b00720c */ /* 0x000fe40003f21110 */
[----:B------:R-:W-:-:S13]  /*0800*/  ISETP.GE.AND.EX P0, PT, R0, UR6, PT, P0 ;  /* 0x0000000600007c0c */ /* 0x000fda000bf06300 */
[----:B0-----:R-:W-:Y:S05]  /*0810*/  @!P0 BRA P1, `(.L_x_2178) ;  /* 0xfffffffc009c8947 */ /* 0x001fea000083ffff */
[----:B------:R-:W-:Y:S05]  /*0820*/  EXIT ;  /* 0x000000000000794d */ /* 0x000fea0003800000 */
.L_x_2179:
        /* <DEDUP_REMOVED lines=13> */
.L_x_7883:


//--------------------- .text._ZN2at6native55_GLOBAL__N__de093ff9_22_ForeachBinaryOpList_cu_a911ec4325multi_tensor_apply_kernelINS1_18TensorListMetadataILi2EEENS1_14UnaryOpFunctorIN3c108BFloat16ELi2ELi1ELi1EEEJNS0_4CopyIS7_S7_EEEEEvT_T0_DpT1_ --------------------------
	.section	.text._ZN2at6native55_GLOBAL__N__de093ff9_22_ForeachBinaryOpList_cu_a911ec4325multi_tensor_apply_kernelINS1_18TensorListMetadataILi2EEENS1_14UnaryOpFunctorIN3c108BFloat16ELi2ELi1ELi1EEEJNS0_4CopyIS7_S7_EEEEEvT_T0_DpT1_,"ax",@progbits
	.align	128
.text._ZN2at6native55_GLOBAL__N__de093ff9_22_ForeachBinaryOpList_cu_a911ec4325multi_tensor_apply_kernelINS1_18TensorListMetadataILi2EEENS1_14UnaryOpFunctorIN3c108BFloat16ELi2ELi1ELi1EEEJNS0_4CopyIS7_S7_EEEEEvT_T0_DpT1_:
        .type           _ZN2at6native55_GLOBAL__N__de093ff9_22_ForeachBinaryOpList_cu_a911ec4325multi_tensor_apply_kernelINS1_18TensorListMetadataILi2EEENS1_14UnaryOpFunctorIN3c108BFloat16ELi2ELi1ELi1EEEJNS0_4CopyIS7_S7_EEEEEvT_T0_DpT1_,@function
        .size           _ZN2at6native55_GLOBAL__N__de093ff9_22_ForeachBinaryOpList_cu_a911ec4325multi_tensor_apply_kernelINS1_18TensorListMetadataILi2EEENS1_14UnaryOpFunctorIN3c108BFloat16ELi2ELi1ELi1EEEJNS0_4CopyIS7_S7_EEEEEvT_T0_DpT1_,(.L_x_7884 - _ZN2at6native55_GLOBAL__N__de093ff9_22_ForeachBinaryOpList_cu_a911ec4325multi_tensor_apply_kernelINS1_18TensorListMetadataILi2EEENS1_14UnaryOpFunctorIN3c108BFloat16ELi2ELi1ELi1EEEJNS0_4CopyIS7_S7_EEEEEvT_T0_DpT1_)
        .other          _ZN2at6native55_GLOBAL__N__de093ff9_22_ForeachBinaryOpList_cu_a911ec4325multi_tensor_apply_kernelINS1_18TensorListMetadataILi2EEENS1_14UnaryOpFunctorIN3c108BFloat16ELi2ELi1ELi1EEEJNS0_4CopyIS7_S7_EEEEEvT_T0_DpT1_,@"STO_CUDA_ENTRY STV_DEFAULT"
_ZN2at6native55_GLOBAL__N__de093ff9_22_ForeachBinaryOpList_cu_a911ec4325multi_tensor_apply_kernelINS1_18TensorListMetadataILi2EEENS1_14UnaryOpFunctorIN3c108BFloat16ELi2ELi1ELi1EEEJNS0_4CopyIS7_S7_EEEEEvT_T0_DpT1_:
        /* <DEDUP_REMOVED lines=12> */
[----:B0-----:R-:W-:-:S04]  /*00c0*/  IMAD.WIDE R10, R7, 0x20000, R10 ;  /* 0x00020000070a7825 */ /* 0x001fc800078e020a */
[----:B-1----:R-:W-:-:S03]  /*00d0*/  IMAD.WIDE R12, R7, 0x20000, R12 ;  /* 0x00020000070c7825 */ /* 0x002fc600078e020c */
[----:B------:R-:W-:Y:S02]  /*00e0*/  LOP3.LUT R9, R12, 0x7, R10, 0xc8, !PT ;  /* 0x000000070c097812 */ /* 0x000fe400078ec80a */
[----:B--2---:R-:W-:-:S04]  /*00f0*/  IADD3 R0, P1, -R2, R4, RZ ;  /* 0x0000000402007210 */ /* 0x004fc80007f3e1ff */
[----:B------:R-:W-:Y:S01]  /*0100*/  LOP3.LUT P0, RZ, R9, 0x3, R0, 0xf8, !PT ;  /* 0x0000000309ff7812 */ /* 0x000fe2000780f800 */
[----:B------:R-:W-:-:S03]  /*0110*/  IMAD.X R2, R5, 0x1, ~R3, P1 ;  /* 0x0000000105027824 */ /* 0x000fc600008e0e03 */
        /* <DEDUP_REMOVED lines=9> */
.L_x_2181:
[----:B0-----:R-:W-:Y:S01]  /*01b0*/  IADD3 R9, P0, R3, R7, RZ ;  /* 0x0000000703097210 */ /* 0x001fe20007f1e0ff */
[C---:B-1----:R-:W-:Y:S01]  /*01c0*/  IMAD R22, R4.reuse, 0x3, RZ ;  /* 0x0000000304167824 */ /* 0x042fe200078e02ff */
[----:B------:R-:W-:Y:S02]  /*01d0*/  PRMT R24, RZ, 0x7610, R24 ;  /* 0x00007610ff187816 */ /* 0x000fe40000000018 */
[----:B------:R-:W-:Y:S01]  /*01e0*/  IADD3 R25, P1, R4, R9, RZ ;  /* 0x0000000904197210 */ /* 0x000fe20007f3e0ff */
[----:B------:R-:W-:Y:S01]  /*01f0*/  IMAD.X R6, RZ, RZ, R8, P0 ;  /* 0x000000ffff067224 */ /* 0x000fe200000e0608 */
[C---:B------:R-:W-:Y:S02]  /*0200*/  ISETP.GE.U32.AND P2, PT, R9.reuse, 0x10000, PT ;  /* 0x000100000900780c */ /* 0x040fe40003f46070 */
[----:B------:R-:W-:Y:S01]  /*0210*/  ISETP.LT.U32.AND P0, PT, R9, R0, PT ;  /* 0x000000000900720c */ /* 0x000fe20003f01070 */
[----:B------:R-:W-:Y:S01]  /*0220*/  IMAD.X R17, RZ, RZ, R6, P1 ;  /* 0x000000ffff117224 */ /* 0x000fe200008e0606 */
[----:B------:R-:W-:-:S02]  /*0230*/  ISETP.GE.U32.AND.EX P2, PT, R6, RZ, PT, P2 ;  /* 0x000000ff0600720c */ /* 0x000fc40003f46120 */
[----:B------:R-:W-:Y:S02]  /*0240*/  LEA R23, P4, R4, R9, 0x1 ;  /* 0x0000000904177211 */ /* 0x000fe400078808ff */
[C---:B------:R-:W-:Y:S02]  /*0250*/  ISETP.GE.U32.AND P3, PT, R25.reuse, 0x10000, PT ;  /* 0x000100001900780c */ /* 0x040fe40003f66070 */
[----:B------:R-:W-:Y:S01]  /*0260*/  ISETP.LT.AND.EX P0, PT, R6, R2, !P2, P0 ;  /* 0x000000020600720c */ /* 0x000fe20005701300 */
[----:B------:R-:W-:Y:S01]  /*0270*/  IMAD.X R19, RZ, RZ, R6, P4 ;  /* 0x000000ffff137224 */ /* 0x000fe200020e0606 */
[----:B------:R-:W-:Y:S02]  /*0280*/  ISETP.LT.U32.AND P1, PT, R25, R0, PT ;  /* 0x000000001900720c */ /* 0x000fe40003f21070 */
[----:B------:R-:W-:Y:S02]  /*0290*/  ISETP.GE.U32.AND.EX P3, PT, R17, RZ, PT, P3 ;  /* 0x000000ff1100720c */ /* 0x000fe40003f66130 */
[----:B------:R-:W-:-:S02]  /*02a0*/  ISETP.GE.U32.AND P2, PT, R23, 0x10000, PT ;  /* 0x000100001700780c */ /* 0x000fc40003f46070 */
[----:B------:R-:W-:Y:S02]  /*02b0*/  IADD3 R22, P5, R22, R9, RZ ;  /* 0x0000000916167210 */ /* 0x000fe40007fbe0ff */
[----:B------:R-:W-:Y:S02]  /*02c0*/  ISETP.LT.AND.EX P1, PT, R17, R2, !P3, P1 ;  /* 0x000000021100720c */ /* 0x000fe40005f21310 */
[----:B------:R-:W-:Y:S01]  /*02d0*/  ISETP.LT.U32.AND P3, PT, R23, R0, PT ;  /* 0x000000001700720c */ /* 0x000fe20003f61070 */
[----:B------:R-:W-:Y:S01]  /*02e0*/  IMAD.X R21, RZ, RZ, R6, P5 ;  /* 0x000000ffff157224 */ /* 0x000fe200028e0606 */
[C---:B------:R-:W-:Y:S02]  /*02f0*/  ISETP.GE.U32.AND.EX P2, PT, R19.reuse, RZ, PT, P2 ;  /* 0x000000ff1300720c */ /* 0x040fe40003f46120 */
[----:B------:R-:W-:Y:S02]  /*0300*/  ISETP.GE.U32.AND P4, PT, R22, 0x10000, PT ;  /* 0x000100001600780c */ /* 0x000fe40003f86070 */
[----:B------:R-:W-:-:S02]  /*0310*/  ISETP.LT.AND.EX P2, PT, R19, R2, !P2, P3 ;  /* 0x000000021300720c */ /* 0x000fc40005741330 */
[----:B------:R-:W-:Y:S02]  /*0320*/  ISETP.LT.U32.AND P3, PT, R22, R0, PT ;  /* 0x000000001600720c */ /* 0x000fe40003f61070 */
[----:B------:R-:W-:Y:S02]  /*0330*/  @P0 LEA R26, P5, R9, R10, 0x1 ;  /* 0x0000000a091a0211 */ /* 0x000fe400078a08ff */
[----:B------:R-:W-:Y:S02]  /*0340*/  ISETP.GE.U32.AND.EX P6, PT, R21, RZ, PT, P4 ;  /* 0x000000ff1500720c */ /* 0x000fe40003fc6140 */
[----:B------:R-:W-:Y:S02]  /*0350*/  @P0 LEA.HI.X R27, R9, R11, R6, 0x1, P5 ;  /* 0x0000000b091b0211 */ /* 0x000fe400028f0c06 */
[----:B------:R-:W-:Y:S02]  /*0360*/  ISETP.LT.AND.EX P3, PT, R21, R2, !P6, P3 ;  /* 0x000000021500720c */ /* 0x000fe40007761330 */
[----:B------:R-:W-:Y:S01]  /*0370*/  @P1 LEA R14, P4, R25, R10, 0x1 ;  /* 0x0000000a190e1211 */ /* 0x000fe200078808ff */
[----:B------:R0:W2:Y:S01]  /*0380*/  @P0 LDG.E.U16 R24, desc[UR4][R26.64] ;  /* 0x000000041a180981 */ /* 0x0000a2000c1e1500 */
[----:B------:R-:W-:-:S02]  /*0390*/  PRMT R5, RZ, 0x7610, R5 ;  /* 0x00007610ff057816 */ /* 0x000fc40000000005 */
[----:B------:R-:W-:Y:S02]  /*03a0*/  @P1 LEA.HI.X R15, R25, R11, R17, 0x1, P4 ;  /* 0x0000000b190f1211 */ /* 0x000fe400020f0c11 */
[----:B------:R-:W-:-:S03]  /*03b0*/  PRMT R20, RZ, 0x7610, R20 ;  /* 0x00007610ff147816 */ /* 0x000fc60000000014 */
[----:B------:R1:W3:Y:S01]  /*03c0*/  @P1 LDG.E.U16 R5, desc[UR4][R14.64] ;  /* 0x000000040e051981 */ /* 0x0002e2000c1e1500 */
[----:B0-----:R-:W-:-:S04]  /*03d0*/  @P2 LEA R26, P4, R23, R10, 0x1 ;  /* 0x0000000a171a2211 */ /* 0x001fc800078808ff */
[----:B------:R-:W-:Y:S02]  /*03e0*/  @P2 LEA.HI.X R27, R23, R11, R19, 0x1, P4 ;  /* 0x0000000b171b2211 */ /* 0x000fe400020f0c13 */
[----:B-1----:R-:W-:-:S03]  /*03f0*/  @P3 LEA R14, P4, R22, R10, 0x1 ;  /* 0x0000000a160e3211 */ /* 0x002fc600078808ff */
[----:B------:R0:W4:Y:S01]  /*0400*/  @P2 LDG.E.U16 R20, desc[UR4][R26.64] ;  /* 0x000000041a142981 */ /* 0x000122000c1e1500 */
[----:B------:R-:W-:Y:S02]  /*0410*/  @P3 LEA.HI.X R15, R22, R11, R21, 0x1, P4 ;  /* 0x0000000b160f3211 */ /* 0x000fe400020f0c15 */
[----:B0-----:R-:W-:-:S06]  /*0420*/  PRMT R26, RZ, 0x7610, R26 ;  /* 0x00007610ff1a7816 */ /* 0x001fcc000000001a */
[----:B------:R0:W5:Y:S01]  /*0430*/  @P3 LDG.E.U16 R26, desc[UR4][R14.64] ;  /* 0x000000040e1a3981 */ /* 0x000162000c1e1500 */
[-C--:B------:R-:W-:Y:S02]  /*0440*/  @P1 LEA R16, P5, R25, R12.reuse, 0x1 ;  /* 0x0000000c19101211 */ /* 0x080fe400078a08ff */
[----:B0-----:R-:W-:-:S04]  /*0450*/  @P0 LEA R14, P4, R9, R12, 0x1 ;  /* 0x0000000c090e0211 */ /* 0x001fc800078808ff */
[-C--:B------:R-:W-:Y:S01]  /*0460*/  @P0 LEA.HI.X R15, R9, R13.reuse, R6, 0x1, P4 ;  /* 0x0000000d090f0211 */ /* 0x080fe200020f0c06 */
[----:B------:R-:W-:Y:S01]  /*0470*/  IMAD.MOV.U32 R9, RZ, RZ, R8 ;  /* 0x000000ffff097224 */ /* 0x000fe200078e0008 */
[----:B------:R-:W-:Y:S01]  /*0480*/  @P2 LEA R18, P6, R23, R12, 0x1 ;  /* 0x0000000c17122211 */ /* 0x000fe200078c08ff */
[----:B------:R-:W-:Y:S01]  /*0490*/  IMAD.MOV.U32 R8, RZ, RZ, R7 ;  /* 0x000000ffff087224 */ /* 0x000fe200078e0007 */
[-C--:B------:R-:W-:Y:S02]  /*04a0*/  @P1 LEA.HI.X R17, R25, R13.reuse, R17, 0x1, P5 ;  /* 0x0000000d19111211 */ /* 0x080fe400028f0c11 */
[----:B------:R-:W-:Y:S01]  /*04b0*/  @P2 LEA.HI.X R19, R23, R13, R19, 0x1, P6 ;  /* 0x0000000d17132211 */ /* 0x000fe200030f0c13 */
[----:B------:R-:W-:-:S04]  /*04c0*/  IMAD.WIDE.U32 R8, R4, 0x4, R8 ;  /* 0x0000000404087825 */ /* 0x000fc800078e0008 */
[----:B------:R-:W-:Y:S02]  /*04d0*/  IMAD.MOV.U32 R7, RZ, RZ, R8 ;  /* 0x000000ffff077224 */ /* 0x000fe400078e0008 */
[----:B--2---:R-:W-:Y:S01]  /*04e0*/  IMAD.U32 R6, R24, 0x10000, RZ ;  /* 0x0001000018067824 */ /* 0x004fe200078e00ff */
[----:B------:R-:W-:Y:S01]  /*04f0*/  @P3 LEA R24, P4, R22, R12, 0x1 ;  /* 0x0000000c16183211 */ /* 0x000fe200078808ff */
[----:B---3--:R-:W-:-:S03]  /*0500*/  IMAD.U32 R5, R5, 0x10000, RZ ;  /* 0x0001000005057824 */ /* 0x008fc600078e00ff */
[----:B------:R-:W-:Y:S02]  /*0510*/  F2FP.BF16.F32.PACK_AB R6, RZ, R6 ;  /* 0x00000006ff06723e */ /* 0x000fe400000010ff */
[----:B------:R-:W-:Y:S02]  /*0520*/  @P3 LEA.HI.X R25, R22, R13, R21, 0x1, P4 ;  /* 0x0000000d16193211 */ /* 0x000fe400020f0c15 */
[----:B------:R-:W-:Y:S01]  /*0530*/  F2FP.BF16.F32.PACK_AB R5, RZ, R5 ;  /* 0x00000005ff05723e */ /* 0x000fe200000010ff */
[----:B----4-:R-:W-:Y:S01]  /*0540*/  IMAD.U32 R20, R20, 0x10000, RZ ;  /* 0x0001000014147824 */ /* 0x010fe200078e00ff */
[----:B------:R2:W-:Y:S04]  /*0550*/  @P0 STG.E.U16 desc[UR4][R14.64], R6 ;  /* 0x000000060e000986 */ /* 0x0005e8000c101504 */
[----:B------:R-:W-:Y:S01]  /*0560*/  F2FP.BF16.F32.PACK_AB R20, RZ, R20 ;  /* 0x00000014ff14723e */ /* 0x000fe200000010ff */
[----:B------:R2:W-:Y:S01]  /*0570*/  @P1 STG.E.U16 desc[UR4][R16.64], R5 ;  /* 0x0000000510001986 */ /* 0x0005e2000c101504 */
[----:B-----5:R-:W-:-:S03]  /*0580*/  IMAD.U32 R26, R26, 0x10000, RZ ;  /* 0x000100001a1a7824 */ /* 0x020fc600078e00ff */
[----:B------:R2:W-:Y:S02]  /*0590*/  @P2 STG.E.U16 desc[UR4][R18.64], R20 ;  /* 0x0000001412002986 */ /* 0x0005e4000c101504 */
[----:B------:R-:W-:Y:S02]  /*05a0*/  F2FP.BF16.F32.PACK_AB R26, RZ, R26 ;  /* 0x0000001aff1a723e */ /* 0x000fe400000010ff */
[C---:B------:R-:W-:Y:S02]  /*05b0*/  ISETP.GE.U32.AND P0, PT, R8.reuse, 0x10000, PT ;  /* 0x000100000800780c */ /* 0x040fe40003f06070 */
[----:B------:R-:W-:Y:S01]  /*05c0*/  ISETP.LT.U32.AND P1, PT, R8, R0, PT ;  /* 0x000000000800720c */ /* 0x000fe20003f21070 */
[----:B------:R2:W-:Y:S01]  /*05d0*/  @P3 STG.E.U16 desc[UR4][R24.64], R26 ;  /* 0x0000001a18003986 */ /* 0x0005e2000c101504 */
[C---:B------:R-:W-:Y:S02]  /*05e0*/  ISETP.GE.U32.AND.EX P0, PT, R9.reuse, RZ, PT, P0 ;  /* 0x000000ff0900720c */ /* 0x040fe40003f06100 */
[----:B------:R-:W-:Y:S01]  /*05f0*/  ISETP.LT.AND.EX P1, PT, R9, R2, PT, P1 ;  /* 0x000000020900720c */ /* 0x000fe20003f21310 */
[----:B------:R-:W-:-:S12]  /*0600*/  IMAD.MOV.U32 R8, RZ, RZ, R9 ;  /* 0x000000ffff087224 */ /* 0x000fd800078e0009 */
[----:B--2---:R-:W-:Y:S05]  /*0610*/  @!P0 BRA P1, `(.L_x_2181) ;  /* 0xfffffff800e48947 */ /* 0x004fea000083ffff */
[----:B------:R-:W-:Y:S05]  /*0620*/  EXIT ;  /* 0x000000000000794d */ /* 0x000fea0003800000 */
.L_x_2180:
        /* <DEDUP_REMOVED lines=8> */
.L_x_2182:
[C---:B------:R-:W-:Y:S01]  /*06b0*/  IMAD.SHL.U32 R15, R16.reuse, 0x8, RZ ;  /* 0x00000008100f7824 */ /* 0x040fe200078e00ff */
[----:B------:R-:W-:-:S04]  /*06c0*/  SHF.L.U64.HI R17, R16, 0x3, R19 ;  /* 0x0000000310117819 */ /* 0x000fc80000010213 */
[----:B------:R-:W-:-:S05]  /*06d0*/  IADD3 R4, P0, R10, R15, RZ ;  /* 0x0000000f0a047210 */ /* 0x000fca0007f1e0ff */
[----:B------:R-:W-:-:S06]  /*06e0*/  IMAD.X R5, R11, 0x1, R17, P0 ;  /* 0x000000010b057824 */ /* 0x000fcc00000e0611 */
[----:B------:R-:W2:Y:S01]  /*06f0*/  LDG.E.64 R4, desc[UR4][R4.64] ;  /* 0x0000000404047981 */ /* 0x000ea2000c1e1b00 */
[----:B------:R-:W-:Y:S02]  /*0700*/  IADD3 R6, P0, R12, R15, RZ ;  /* 0x0000000f0c067210 */ /* 0x000fe40007f1e0ff */
[C---:B--2---:R-:W-:Y:S01]  /*0710*/  PRMT R7, R5.reuse, 0x7632, R7 ;  /* 0x0000763205077816 */ /* 0x044fe20000000007 */
[C---:B------:R-:W-:Y:S01]  /*0720*/  IMAD.U32 R8, R4.reuse, 0x10000, RZ ;  /* 0x0001000004087824 */ /* 0x040fe200078e00ff */
[----:B------:R-:W-:Y:S01]  /*0730*/  PRMT R3, R4, 0x7632, R3 ;  /* 0x0000763204037816 */ /* 0x000fe20000000003 */
[----:B------:R-:W-:Y:S02]  /*0740*/  IMAD.U32 R9, R5, 0x10000, RZ ;  /* 0x0001000005097824 */ /* 0x000fe400078e00ff */
[----:B------:R-:W-:Y:S02]  /*0750*/  IMAD.U32 R14, R7, 0x10000, RZ ;  /* 0x00010000070e7824 */ /* 0x000fe400078e00ff */
[----:B------:R-:W-:-:S02]  /*0760*/  IMAD.U32 R3, R3, 0x10000, RZ ;  /* 0x0001000003037824 */ /* 0x000fc400078e00ff */
[----:B------:R-:W-:Y:S01]  /*0770*/  IMAD.X R7, R13, 0x1, R17, P0 ;  /* 0x000000010d077824 */ /* 0x000fe200000e0611 */
[----:B------:R-:W-:Y:S02]  /*0780*/  IADD3 R16, P0, R16, UR6, RZ ;  /* 0x0000000610107c10 */ /* 0x000fe4000ff1e0ff */
[----:B------:R-:W-:Y:S02]  /*0790*/  F2FP.BF16.F32.PACK_AB R8, R3, R8 ;  /* 0x000000080308723e */ /* 0x000fe400000010ff */
[----:B------:R-:W-:Y:S01]  /*07a0*/  F2FP.BF16.F32.PACK_AB R9, R14, R9 ;  /* 0x000000090e09723e */ /* 0x000fe200000010ff */
[C---:B------:R-:W-:Y:S01]  /*07b0*/  IMAD.SHL.U32 R3, R16.reuse, 0x4, RZ ;  /* 0x0000000410037824 */ /* 0x040fe200078e00ff */
[----:B------:R-:W-:Y:S01]  /*07c0*/  ISETP.LT.U32.AND P1, PT, R16, 0x4000, PT ;  /* 0x000040001000780c */ /* 0x000fe20003f21070 */
[----:B------:R-:W-:Y:S02]  /*07d0*/  IMAD.X R19, RZ, RZ, R19, P0 ;  /* 0x000000ffff137224 */ /* 0x000fe400000e0613 */
[----:B------:R0:W-:Y:S01]  /*07e0*/  STG.E.64 desc[UR4][R6.64], R8 ;  /* 0x0000000806007986 */ /* 0x0001e2000c101b04 */
[----:B------:R-:W-:-:S02]  /*07f0*/  ISETP.GE.U32.AND P0, PT, R3, R0, PT ;  /* 0x000000000300720c */ /* 0x000fc40003f06070 */
[----:B------:R-:W-:Y:S02]  /*0800*/  SHF.L.U64.HI R3, R16, 0x2, R19 ;  /* 0x0000000210037819 */ /* 0x000fe40000010213 */
[----:B------:R-:W-:Y:S02]  /*0810*/  ISETP.LT.U32.AND.EX P1, PT, R19, RZ, PT, P1 ;  /* 0x000000ff1300720c */ /* 0x000fe40003f21110 */
[----:B------:R-:W-:-:S13]  /*0820*/  ISETP.GE.AND.EX P0, PT, R3, R2, PT, P0 ;  /* 0x000000020300720c */ /* 0x000fda0003f06300 */
[----:B0-----:R-:W-:Y:S05]  /*0830*/  @!P0 BRA P1, `(.L_x_2182) ;  /* 0xfffffffc009c8947 */ /* 0x001fea000083ffff */
[----:B------:R-:W-:Y:S05]  /*0840*/  EXIT ;  /* 0x000000000000794d */ /* 0x000fea0003800000 */
.L_x_2183:
        /* <DEDUP_REMOVED lines=11> */
.L_x_7884:


//--------------------- .text._ZN2at6native55_GLOBAL__N__de093ff9_22_ForeachBinaryOpList_cu_a911ec4325multi_tensor_apply_kernelINS1_18TensorListMetadataILi2EEENS1_11CopyFunctorIN3c104HalfENS6_15Float8_e5m2fnuzELi2ELi1ELi1EEEJNS0_4CopyIS7_S8_EEEEEvT_T0_DpT1_ --------------------------
	.section	.text._ZN2at6native55_GLOBAL__N__de093ff9_22_ForeachBinaryOpList_cu_a911ec4325multi_tensor_apply_kernelINS1_18TensorListMetadataILi2EEENS1_11CopyFunctorIN3c104HalfENS6_15Float8_e5m2fnuzELi2ELi1ELi1EEEJNS0_4CopyIS7_S8_EEEEEvT_T0_DpT1_,"ax",@progbits
	.align	128
.text._ZN2at6native55_GLOBAL__N__de093ff9_22_ForeachBinaryOpList_cu_a911ec4325multi_tensor_apply_kernelINS1_18TensorListMetadataILi2EEENS1_11CopyFunctorIN3c104HalfENS6_15Float8_e5m2fnuzELi2ELi1ELi1EEEJNS0_4CopyIS7_S8_EEEEEvT_T0_DpT1_:
        .type           _ZN2at6native55_GLOBAL__N__de093ff9_22_ForeachBinaryOpList_cu_a911ec4325multi_tensor_apply_kernelINS1_18TensorListMetadataILi2EEENS1_11CopyFunctorIN3c104HalfENS6_15Float8_e5m2fnuzELi2ELi1ELi1EEEJNS0_4CopyIS7_S8_EEEEEvT_T0_DpT1_,@function
        .size           _ZN2at6native55_GLOBAL__N__de093ff9_22_ForeachBinaryOpList_cu_a911ec4325multi_tensor_apply_kernelINS1_18TensorListMetadataILi2EEENS1_11CopyFunctorIN3c104HalfENS6_15Float8_e5m2fnuzELi2ELi1ELi1EEEJNS0_4CopyIS7_S8_EEEEEvT_T0_DpT1_,(.L_x_7885 - _ZN2at6native55_GLOBAL__N__de093ff9_22_ForeachBinaryOpList_cu_a911ec4325multi_tensor_apply_kernelINS1_18TensorListMetadataILi2EEENS1_11CopyFunctorIN3c104HalfENS6_15Float8_e5m2fnuzELi2ELi1ELi1EEEJNS0_4CopyIS7_S8_EEEEEvT_T0_DpT1_)
        .other          _ZN2at6native55_GLOBAL__N__de093ff9_22_ForeachBinaryOpList_cu_a911ec4325multi_tensor_apply_kernelINS1_18TensorListMetadataILi2EEENS1_11CopyFunctorIN3c104HalfENS6_15Float8_e5m2fnuzELi2ELi1ELi1EEEJNS0_4CopyIS7_S8_EEEEEvT_T0_DpT1_,@"STO_CUDA_ENTRY STV_DEFAULT"
_ZN2at6native55_GLOBAL__N__de093ff9_22_ForeachBinaryOpList_cu_a911ec4325multi_tensor_apply_kernelINS1_18TensorListMetadataILi2EEENS1_11CopyFunctorIN3c104HalfENS6_15Float8_e5m2fnuzELi2ELi1ELi1EEEJNS0_4CopyIS7_S8_EEEEEvT_T0_DpT1_:
        /* <DEDUP_REMOVED lines=29> */
.L_x_2201:
        /* <DEDUP_REMOVED lines=59> */
.L_x_2188:
[----:B------:R-:W-:Y:S05]  /*0580*/  BSYNC B1 ;  /* 0x0000000000017941 */ /* 0x000fea0003800000 */
.L_x_2187:
[----:B------:R-:W-:Y:S01]  /*0590*/  IMAD.SHL.U32 R3, R3, 0x200000, RZ ;  /* 0x0020000003037824 */ /* 0x000fe200078e00ff */
[----:B------:R-:W-:-:S04]  /*05a0*/  LEA R5, R2, 0x37800000, 0x17 ;  /* 0x3780000002057811 */ /* 0x000fc800078eb8ff */
[----:B------:R-:W-:-:S07]  /*05b0*/  LOP3.LUT R24, R5, R3, R24, 0xfe, !PT ;  /* 0x0000000305187212 */ /* 0x000fce00078efe18 */
.L_x_2186:
[----:B------:R-:W-:Y:S05]  /*05c0*/  BSYNC B0 ;  /* 0x0000000000007941 */ /* 0x000fea0003800000 */
.L_x_2185:
[----:B-----5:R-:W-:Y:S01]  /*05d0*/  ISETP.NE.AND P4, PT, R20, RZ, PT ;  /* 0x000000ff1400720c */ /* 0x020fe20003f85270 */
[----:B------:R-:W-:Y:S01]  /*05e0*/  BSSY B0, `(.L_x_2189) ;  /* 0x0000018000007945 */ /* 0x000fe20003800000 */
[----:B------:R-:W-:-:S11]  /*05f0*/  F2FP.F16.F32.PACK_AB R7, RZ, R24 ;  /* 0x00000018ff07723e */ /* 0x000fd600000000ff */
        /* <DEDUP_REMOVED lines=18> */
.L_x_2192:
[----:B------:R-:W-:Y:S05]  /*0720*/  BSYNC B1 ;  /* 0x0000000000017941 */ /* 0x000fea0003800000 */
.L_x_2191:
[----:B------:R-:W-:Y:S01]  /*0730*/  IMAD.SHL.U32 R3, R3, 0x200000, RZ ;  /* 0x0020000003037824 */ /* 0x000fe200078e00ff */
[----:B------:R-:W-:-:S04]  /*0740*/  LEA R5, R2, 0x37800000, 0x17 ;  /* 0x3780000002057811 */ /* 0x000fc800078eb8ff */
[----:B------:R-:W-:-:S07]  /*0750*/  LOP3.LUT R8, R5, R3, R8, 0xfe, !PT ;  /* 0x0000000305087212 */ /* 0x000fce00078efe08 */
.L_x_2190:
[----:B------:R-:W-:Y:S05]  /*0760*/  BSYNC B0 ;  /* 0x0000000000007941 */ /* 0x000fea0003800000 */
.L_x_2189:
[----:B------:R-:W-:Y:S01]  /*0770*/  ISETP.NE.AND P4, PT, R21, RZ, PT ;  /* 0x000000ff1500720c */ /* 0x000fe20003f85270 */
[----:B------:R-:W-:Y:S01]  /*0780*/  BSSY B0, `(.L_x_2193) ;  /* 0x000001a000007945 */ /* 0x000fe20003800000 */
[----:B------:R-:W-:Y:S01]  /*0790*/  F2FP.F16.F32.PACK_AB R24, RZ, R8 ;  /* 0x00000008ff18723e */ /* 0x000fe200000000ff */
        /* <DEDUP_REMOVED lines=20> */
.L_x_2196:
[----:B------:R-:W-:Y:S05]  /*08e0*/  BSYNC B1 ;  /* 0x0000000000017941 */ /* 0x000fea0003800000 */
.L_x_2195:
[----:B------:R-:W-:Y:S01]  /*08f0*/  IMAD.SHL.U32 R3, R3, 0x200000, RZ ;  /* 0x0020000003037824 */ /* 0x000fe200078e00ff */
[----:B------:R-:W-:-:S04]  /*0900*/  LEA R5, R2, 0x37800000, 0x17 ;  /* 0x3780000002057811 */ /* 0x000fc800078eb8ff */
[----:B------:R-:W-:-:S07]  /*0910*/  LOP3.LUT R26, R5, R3, R26, 0xfe, !PT ;  /* 0x00000003051a7212 */ /* 0x000fce00078efe1a */
.L_x_2194:
[----:B------:R-:W-:Y:S05]  /*0920*/  BSYNC B0 ;  /* 0x0000000000007941 */ /* 0x000fea0003800000 */
.L_x_2193:
[----:B------:R-:W-:Y:S01]  /*0930*/  ISETP.NE.AND P4, PT, R22, RZ, PT ;  /* 0x000000ff1600720c */ /* 0x000fe20003f85270 */
        /* <DEDUP_REMOVED lines=21> */
.L_x_2200:
[----:B------:R-:W-:Y:S05]  /*0a90*/  BSYNC B1 ;  /* 0x0000000000017941 */ /* 0x000fea0003800000 */
.L_x_2199:
[----:B------:R-:W-:Y:S01]  /*0aa0*/  IMAD.SHL.U32 R3, R3, 0x200000, RZ ;  /* 0x0020000003037824 */ /* 0x000fe200078e00ff */
[----:B------:R-:W-:-:S04]  /*0ab0*/  LEA R2, R2, 0x37800000, 0x17 ;  /* 0x3780000002027811 */ /* 0x000fc800078eb8ff */
[----:B------:R-:W-:-:S07]  /*0ac0*/  LOP3.LUT R25, R2, R3, R25, 0xfe, !PT ;  /* 0x0000000302197212 */ /* 0x000fce00078efe19 */
.L_x_2198:
[----:B------:R-:W-:Y:S05]  /*0ad0*/  BSYNC B0 ;  /* 0x0000000000007941 */ /* 0x000fea0003800000 */
.L_x_2197:
        /* <DEDUP_REMOVED lines=11> */
[----:B------:R-:W-:Y:S01]  /*0b90*/  F2FP.F16.F32.PACK_AB R25, RZ, R25 ;  /* 0x00000019ff19723e */ /* 0x000fe200000000ff */
        /* <DEDUP_REMOVED lines=9> */
.L_x_2184:
        /* <DEDUP_REMOVED lines=8> */
.L_x_2218:
        /* <DEDUP_REMOVED lines=30> */
.L_x_2205:
[----:B------:R-:W-:Y:S05]  /*0e90*/  BSYNC B1 ;  /* 0x0000000000017941 */ /* 0x000fea0003800000 */
.L_x_2204:
[----:B------:R-:W-:Y:S01]  /*0ea0*/  LEA R9, R6, 0x37800000, 0x17 ;  /* 0x3780000006097811 */ /* 0x000fe200078eb8ff */
[----:B------:R-:W-:-:S05]  /*0eb0*/  IMAD.SHL.U32 R6, R7, 0x200000, RZ ;  /* 0x0020000007067824 */ /* 0x000fca00078e00ff */
[----:B------:R-:W-:-:S07]  /*0ec0*/  LOP3.LUT R6, R9, R6, R10, 0xfe, !PT ;  /* 0x0000000609067212 */ /* 0x000fce00078efe0a */
.L_x_2203:
[----:B------:R-:W-:Y:S05]  /*0ed0*/  BSYNC B0 ;  /* 0x0000000000007941 */ /* 0x000fea0003800000 */
.L_x_2202:
        /* <DEDUP_REMOVED lines=21> */
.L_x_2209:
[----:B------:R-:W-:Y:S05]  /*1030*/  BSYNC B1 ;  /* 0x0000000000017941 */ /* 0x000fea0003800000 */
.L_x_2208:
[----:B------:R-:W-:Y:S01]  /*1040*/  LEA R8, R5, 0x37800000, 0x17 ;  /* 0x3780000005087811 */ /* 0x000fe200078eb8ff */
[----:B------:R-:W-:-:S05]  /*1050*/  IMAD.SHL.U32 R5, R7, 0x200000, RZ ;  /* 0x0020000007057824 */ /* 0x000fca00078e00ff */
[----:B------:R-:W-:-:S07]  /*1060*/  LOP3.LUT R5, R8, R5, R9, 0xfe, !PT ;  /* 0x0000000508057212 */ /* 0x000fce00078efe09 */
.L_x_2207:
[----:B------:R-:W-:Y:S05]  /*1070*/  BSYNC B0 ;  /* 0x0000000000007941 */ /* 0x000fea0003800000 */
.L_x_2206:
        /* <DEDUP_REMOVED lines=23> */
.L_x_2213:
[----:B------:R-:W-:Y:S05]  /*11f0*/  BSYNC B1 ;  /* 0x0000000000017941 */ /* 0x000fea0003800000 */
.L_x_2212:
[----:B------:R-:W-:Y:S01]  /*1200*/  IMAD.SHL.U32 R4, R4, 0x200000, RZ ;  /* 0x0020000004047824 */ /* 0x000fe200078e00ff */
[----:B------:R-:W-:-:S04]  /*1210*/  LEA R9, R8, 0x37800000, 0x17 ;  /* 0x3780000008097811 */ /* 0x000fc800078eb8ff */
[----:B------:R-:W-:-:S07]  /*1220*/  LOP3.LUT R8, R9, R4, R10, 0xfe, !PT ;  /* 0x0000000409087212 */ /* 0x000fce00078efe0a */
.L_x_2211:
[----:B------:R-:W-:Y:S05]  /*1230*/  BSYNC B0 ;  /* 0x0000000000007941 */ /* 0x000fea0003800000 */
.L_x_2210:
        /* <DEDUP_REMOVED lines=21> */
.L_x_2217:
[----:B------:R-:W-:Y:S05]  /*1390*/  BSYNC B1 ;  /* 0x0000000000017941 */ /* 0x000fea0003800000 */
.L_x_2216:
[----:B------:R-:W-:Y:S01]  /*13a0*/  IMAD.SHL.U32 R2, R2, 0x200000, RZ ;  /* 0x0020000002027824 */ /* 0x000fe200078e00ff */
[----:B------:R-:W-:-:S04]  /*13b0*/  LEA R7, R4, 0x37800000, 0x17 ;  /* 0x3780000004077811 */ /* 0x000fc800078eb8ff */
[----:B------:R-:W-:-:S07]  /*13c0*/  LOP3.LUT R7, R7, R2, R10, 0xfe, !PT ;  /* 0x0000000207077212 */ /* 0x000fce00078efe0a */
.L_x_2215:
[----:B------:R-:W-:Y:S05]  /*13d0*/  BSYNC B0 ;  /* 0x0000000000007941 */ /* 0x000fea0003800000 */
.L_x_2214:
[C---:B------:R-:W-:Y:S02]  /*13e0*/  LEA R4, P0, R0.reuse, UR8, 0x3 ;  /* 0x0000000800047c11 */ /* 0x040fe4000f8018ff */
[----:B------:R-:W-:Y:S02]  /*13f0*/  F2FP.F16.F32.PACK_AB R6, R5, R6 ;  /* 0x000000060506723e */ /* 0x000fe400000000ff */
[C---:B------:R-:W-:Y:S02]  /*1400*/  LEA.HI.X R5, R0.reuse, UR9, R3, 0x3, P0 ;  /* 0x0000000900057c11 */ /* 0x040fe400080f1c03 */
[----:B------:R-:W-:Y:S02]  /*1410*/  IADD3 R0, P0, R0, UR5, RZ ;  /* 0x0000000500007c10 */ /* 0x000fe4000ff1e0ff */
[----:B------:R-:W-:Y:S02]  /*1420*/  F2FP.F16.F32.PACK_AB R7, R7, R8 ;  /* 0x000000080707723e */ /* 0x000fe400000000ff */
        /* <DEDUP_REMOVED lines=10> */
.L_x_2219:
        /* <DEDUP_REMOVED lines=11> */
.L_x_7885:


//--------------------- .text._ZN2at6native55_GLOBAL__N__de093ff9_22_ForeachBinaryOpList_cu_a911ec4325multi_tensor_apply_kernelINS1_18TensorListMetadataILi2EEENS1_11CopyFunctorIN3c104HalfENS6_11Float8_e5m2ELi2ELi1ELi1EEEJNS0_4CopyIS7_S8_EEEEEvT_T0_DpT1_ --------------------------
	.section	.text._ZN2at6native55_GLOBAL__N__de093ff9_22_ForeachBinaryOpList_cu_a911ec4325multi_tensor_apply_kernelINS1_18TensorListMetadataILi2EEENS1_11CopyFunctorIN3c104HalfENS6_11Float8_e5m2ELi2ELi1ELi1EEEJNS0_4CopyIS7_S8_EEEEEvT_T0_DpT1_,"ax",@progbits
	.align	128
.text._ZN2at6native55_GLOBAL__N__de093ff9_22_ForeachBinaryOpList_cu_a911ec4325multi_tensor_apply_kernelINS1_18TensorListMetadataILi2EEENS1_11CopyFunctorIN3c104HalfENS6_11Float8_e5m2ELi2ELi1ELi1EEEJNS0_4CopyIS7_S8_EEEEEvT_T0_DpT1_:
        .type           _ZN2at6native55_GLOBAL__N__de093ff9_22_ForeachBinaryOpList_cu_a911ec4325multi_tensor_apply_kernelINS1_18TensorListMetadataILi2EEENS1_11CopyFunctorIN3c104HalfENS6_11Float8_e5m2ELi2ELi1ELi1EEEJNS0_4CopyIS7_S8_EEEEEvT_T0_DpT1_,@function
        .size           _ZN2at6native55_GLOBAL__N__de093ff9_22_ForeachBinaryOpList_cu_a911ec4325multi_tensor_apply_kernelINS1_18TensorListMetadataILi2EEENS1_11CopyFunctorIN3c104HalfENS6_11Float8_e5m2ELi2ELi1ELi1EEEJNS0_4CopyIS7_S8_EEEEEvT_T0_DpT1_,(.L_x_7886 - _ZN2at6native55_GLOBAL__N__de093ff9_22_ForeachBinaryOpList_cu_a911ec4325multi_tensor_apply_kernelINS1_18TensorListMetadataILi2EEENS1_11CopyFunctorIN3c104HalfENS6_11Float8_e5m2ELi2ELi1ELi1EEEJNS0_4CopyIS7_S8_EEEEEvT_T0_DpT1_)
        .other          _ZN2at6native55_GLOBAL__N__de093ff9_22_ForeachBinaryOpList_cu_a911ec4325multi_tensor_apply_kernelINS1_18TensorListMetadataILi2EEENS1_11CopyFunctorIN3c104HalfENS6_11Float8_e5m2ELi2ELi1ELi1EEEJNS0_4CopyIS7_S8_EEEEEvT_T0_DpT1_,@"STO_CUDA_ENTRY STV_DEFAULT"
_ZN2at6native55_GLOBAL__N__de093ff9_22_ForeachBinaryOpList_cu_a911ec4325multi_tensor_apply_kernelINS1_18TensorListMetadataILi2EEENS1_11CopyFunctorIN3c104HalfENS6_11Float8_e5m2ELi2ELi1ELi1EEEJNS0_4CopyIS7_S8_EEEEEvT_T0_DpT1_:
        /* <DEDUP_REMOVED lines=29> */
.L_x_2221:
        /* <DEDUP_REMOVED lines=87> */
[----:B------:R-:W-:Y:S01]  /*0740*/  F2FP.F16.F32.PACK_AB R19, RZ, R13 ;  /* 0x0000000dff13723e */ /* 0x000fe200000000ff */
[----:B------:R-:W-:Y:S01]  /*0750*/  @!P4 FADD.FTZ R16, R23, -0.5 ;  /* 0xbf0000001710c421 */ /* 0x000fe20000010000 */
[----:B------:R-:W-:-:S02]  /*0760*/  IMAD.SHL.U32 R13, R22, 0x1000000, RZ ;  /* 0x01000000160d7824 */ /* 0x000fc400078e00ff */
[----:B------:R-:W-:-:S03]  /*0770*/  LOP3.LUT R17, R20, 0x80000000, R17, 0xf8, !PT ;  /* 0x8000000014117812 */ /* 0x000fc600078ef811 */
[----:B------:R-:W-:Y:S02]  /*0780*/  LOP3.LUT R13, R16, 0x80000000, R13, 0xf8, !PT ;  /* 0x80000000100d7812 */ /* 0x000fe400078ef80d */
[----:B------:R-:W-:Y:S02]  /*0790*/  F2FP.F16.F32.PACK_AB R18, RZ, R18 ;  /* 0x00000012ff12723e */ /* 0x000fe400000000ff */
[----:B------:R-:W-:Y:S02]  /*07a0*/  F2FP.F16.F32.PACK_AB R17, RZ, R17 ;  /* 0x00000011ff11723e */ /* 0x000fe400000000ff */
[----:B------:R-:W-:Y:S01]  /*07b0*/  F2FP.F16.F32.PACK_AB R13, RZ, R13 ;  /* 0x0000000dff0d723e */ /* 0x000fe200000000ff */
        /* <DEDUP_REMOVED lines=10> */
.L_x_2220:
        /* <DEDUP_REMOVED lines=8> */
.L_x_2222:
        /* <DEDUP_REMOVED lines=55> */
[----:B------:R-:W-:Y:S01]  /*0c50*/  F2FP.F16.F32.PACK_AB R12, R7, R2 ;  /* 0x00000002070c723e */ /* 0x000fe200000000ff */
[----:B------:R-:W-:Y:S01]  /*0c60*/  IMAD.SHL.U32 R2, R3, 0x4, RZ ;  /* 0x0000000403027824 */ /* 0x000fe200078e00ff */
[----:B------:R-:W-:Y:S01]  /*0c70*/  F2FP.F16.F32.PACK_AB R13, R13, R8 ;  /* 0x000000080d0d723e */ /* 0x000fe200000000ff */
        /* <DEDUP_REMOVED lines=9> */
.L_x_2223:
        /* <DEDUP_REMOVED lines=15> */
.L_x_7886:


//--------------------- .text._ZN2at6native55_GLOBAL__N__de093ff9_22_ForeachBinaryOpList_cu_a911ec4325multi_tensor_apply_kernelINS1_18TensorListMetadataILi2EEENS1_11CopyFunctorIN3c104HalfENS6_15Float8_e4m3fnuzELi2ELi1ELi1EEEJNS0_4CopyIS7_S8_EEEEEvT_T0_DpT1_ --------------------------
	.section	.text._ZN2at6native55_GLOBAL__N__de093ff9_22_ForeachBinaryOpList_cu_a911ec4325multi_tensor_apply_kernelINS1_18TensorListMetadataILi2EEENS1_11CopyFunctorIN3c104HalfENS6_15Float8_e4m3fnuzELi2ELi1ELi1EEEJNS0_4CopyIS7_S8_EEEEEvT_T0_DpT1_,"ax",@progbits
	.align	128
.text._ZN2at6native55_GLOBAL__N__de093ff9_22_ForeachBinaryOpList_cu_a911ec4325multi_tensor_apply_kernelINS1_18TensorListMetadataILi2EEENS1_11CopyFunctorIN3c104HalfENS6_15Float8_e4m3fnuzELi2ELi1ELi1EEEJNS0_4CopyIS7_S8_EEEEEvT_T0_DpT1_:
        .type           _ZN2at6native55_GLOBAL__N__de093ff9_22_ForeachBinaryOpList_cu_a911ec4325multi_tensor_apply_kernelINS1_18TensorListMetadataILi2EEENS1_11CopyFunctorIN3c104HalfENS6_15Float8_e4m3fnuzELi2ELi1ELi1EEEJNS0_4CopyIS7_S8_EEEEEvT_T0_DpT1_,@function
        .size           _ZN2at6native55_GLOBAL__N__de093ff9_22_ForeachBinaryOpList_cu_a911ec4325multi_tensor_apply_kernelINS1_18TensorListMetadataILi2EEENS1_11CopyFunctorIN3c104HalfENS6_15Float8_e4m3fnuzELi2ELi1ELi1EEEJNS0_4CopyIS7_S8_EEEEEvT_T0_DpT1_,(.L_x_7887 - _ZN2at6native55_GLOBAL__N__de093ff9_22_ForeachBinaryOpList_cu_a911ec4325multi_tensor_apply_kernelINS1_18TensorListMetadataILi2EEENS1_11CopyFunctorIN3c104HalfENS6_15Float8_e4m3fnuzELi2ELi1ELi1EEEJNS0_4CopyIS7_S8_EEEEEvT_T0_DpT1_)
        .other          _ZN2at6native55_GLOBAL__N__de093ff9_22_ForeachBinaryOpList_cu_a911ec4325multi_tensor_apply_kernelINS1_18TensorListMetadataILi2EEENS1_11CopyFunctorIN3c104HalfENS6_15Float8_e4m3fnuzELi2ELi1ELi1EEEJNS0_4CopyIS7_S8_EEEEEvT_T0_DpT1_,@"STO_CUDA_ENTRY STV_DEFAULT"
_ZN2at6native55_GLOBAL__N__de093ff9_22_ForeachBinaryOpList_cu_a911ec4325multi_tensor_apply_kernelINS1_18TensorListMetadataILi2EEENS1_11CopyFunctorIN3c104HalfENS6_15Float8_e4m3fnuzELi2ELi1ELi1EEEJNS0_4CopyIS7_S8_EEEEEvT_T0_DpT1_:
        /* <DEDUP_REMOVED lines=29> */
.L_x_2241:
        /* <DEDUP_REMOVED lines=59> */
.L_x_2228:
[----:B------:R-:W-:Y:S05]  /*0580*/  BSYNC B1 ;  /* 0x0000000000017941 */ /* 0x000fea0003800000 */
.L_x_2227:
[----:B------:R-:W-:Y:S01]  /*0590*/  IMAD.SHL.U32 R3, R3, 0x100000, RZ ;  /* 0x0010000003037824 */ /* 0x000fe200078e00ff */
[----:B------:R-:W-:-:S04]  /*05a0*/  LEA R5, R2, 0x3b800000, 0x17 ;  /* 0x3b80000002057811 */ /* 0x000fc800078eb8ff */
[----:B------:R-:W-:-:S07]  /*05b0*/  LOP3.LUT R24, R5, R3, R24, 0xfe, !PT ;  /* 0x0000000305187212 */ /* 0x000fce00078efe18 */
.L_x_2226:
[----:B------:R-:W-:Y:S05]  /*05c0*/  BSYNC B0 ;  /* 0x0000000000007941 */ /* 0x000fea0003800000 */
.L_x_2225:
        /* <DEDUP_REMOVED lines=21> */
.L_x_2232:
[----:B------:R-:W-:Y:S05]  /*0720*/  BSYNC B1 ;  /* 0x0000000000017941 */ /* 0x000fea0003800000 */
.L_x_2231:
[----:B------:R-:W-:Y:S01]  /*0730*/  IMAD.SHL.U32 R3, R3, 0x100000, RZ ;  /* 0x0010000003037824 */ /* 0x000fe200078e00ff */
[----:B------:R-:W-:-:S04]  /*0740*/  LEA R5, R2, 0x3b800000, 0x17 ;  /* 0x3b80000002057811 */ /* 0x000fc800078eb8ff */
[----:B------:R-:W-:-:S07]  /*0750*/  LOP3.LUT R8, R5, R3, R8, 0xfe, !PT ;  /* 0x0000000305087212 */ /* 0x000fce00078efe08 */
.L_x_2230:
[----:B------:R-:W-:Y:S05]  /*0760*/  BSYNC B0 ;  /* 0x0000000000007941 */ /* 0x000fea0003800000 */
.L_x_2229:
        /* <DEDUP_REMOVED lines=23> */
.L_x_2236:
[----:B------:R-:W-:Y:S05]  /*08e0*/  BSYNC B1 ;  /* 0x0000000000017941 */ /* 0x000fea0003800000 */
.L_x_2235:
[----:B------:R-:W-:Y:S01]  /*08f0*/  IMAD.SHL.U32 R3, R3, 0x100000, RZ ;  /* 0x0010000003037824 */ /* 0x000fe200078e00ff */
[----:B------:R-:W-:-:S04]  /*0900*/  LEA R5, R2, 0x3b800000, 0x17 ;  /* 0x3b80000002057811 */ /* 0x000fc800078eb8ff */
[----:B------:R-:W-:-:S07]  /*0910*/  LOP3.LUT R26, R5, R3, R26, 0xfe, !PT ;  /* 0x00000003051a7212 */ /* 0x000fce00078efe1a */
.L_x_2234:
[----:B------:R-:W-:Y:S05]  /*0920*/  BSYNC B0 ;  /* 0x0000000000007941 */ /* 0x000fea0003800000 */
.L_x_2233:
        /* <DEDUP_REMOVED lines=22> */
.L_x_2240:
[----:B------:R-:W-:Y:S05]  /*0a90*/  BSYNC B1 ;  /* 0x0000000000017941 */ /* 0x000fea0003800000 */
.L_x_2239:
[----:B------:R-:W-:Y:S01]  /*0aa0*/  IMAD.SHL.U32 R3, R3, 0x100000, RZ ;  /* 0x0010000003037824 */ /* 0x000fe200078e00ff */
[----:B------:R-:W-:-:S04]  /*0ab0*/  LEA R2, R2, 0x3b800000, 0x17 ;  /* 0x3b80000002027811 */ /* 0x000fc800078eb8ff */
[----:B------:R-:W-:-:S07]  /*0ac0*/  LOP3.LUT R25, R2, R3, R25, 0xfe, !PT ;  /* 0x0000000302197212 */ /* 0x000fce00078efe19 */
.L_x_2238:
[----:B------:R-:W-:Y:S05]  /*0ad0*/  BSYNC B0 ;  /* 0x0000000000007941 */ /* 0x000fea0003800000 */
.L_x_2237:
        /* <DEDUP_REMOVED lines=21> */
.L_x_2224:
        /* <DEDUP_REMOVED lines=8> */
.L_x_2258:
        /* <DEDUP_REMOVED lines=30> */
.L_x_2245:
[----:B------:R-:W-:Y:S05]  /*0e90*/  BSYNC B1 ;  /* 0x0000000000017941 */ /* 0x000fea0003800000 */
.L_x_2244:
[----:B------:R-:W-:Y:S01]  /*0ea0*/  LEA R9, R6, 0x3b800000, 0x17 ;  /* 0x3b80000006097811 */ /* 0x000fe200078eb8ff */
[----:B------:R-:W-:-:S05]  /*0eb0*/  IMAD.SHL.U32 R6, R7, 0x100000, RZ ;  /* 0x0010000007067824 */ /* 0x000fca00078e00ff */
[----:B------:R-:W-:-:S07]  /*0ec0*/  LOP3.LUT R6, R9, R6, R10, 0xfe, !PT ;  /* 0x0000000609067212 */ /* 0x000fce00078efe0a */
.L_x_2243:
[----:B------:R-:W-:Y:S05]  /*0ed0*/  BSYNC B0 ;  /* 0x0000000000007941 */ /* 0x000fea0003800000 */
.L_x_2242:
        /* <DEDUP_REMOVED lines=21> */
.L_x_2249:
[----:B------:R-:W-:Y:S05]  /*1030*/  BSYNC B1 ;  /* 0x0000000000017941 */ /* 0x000fea0003800000 */
.L_x_2248:
[----:B------:R-:W-:Y:S01]  /*1040*/  LEA R8, R5, 0x3b800000, 0x17 ;  /* 0x3b80000005087811 */ /* 0x000fe200078eb8ff */
[----:B------:R-:W-:-:S05]  /*1050*/  IMAD.SHL.U32 R5, R7, 0x100000, RZ ;  /* 0x0010000007057824 */ /* 0x000fca00078e00ff */
[----:B------:R-:W-:-:S07]  /*1060*/  LOP3.LUT R5, R8, R5, R9, 0xfe, !PT ;  /* 0x0000000508057212 */ /* 0x000fce00078efe09 */
.L_x_2247:
[----:B------:R-:W-:Y:S05]  /*1070*/  BSYNC B0 ;  /* 0x0000000000007941 */ /* 0x000fea0003800000 */
.L_x_2246:
        /* <DEDUP_REMOVED lines=23> */
.L_x_2253:
[----:B------:R-:W-:Y:S05]  /*11f0*/  BSYNC B1 ;  /* 0x0000000000017941 */ /* 0x000fea0003800000 */
.L_x_2252:
[----:B------:R-:W-:Y:S01]  /*1200*/  IMAD.SHL.U32 R4, R4, 0x100000, RZ ;  /* 0x0010000004047824 */ /* 0x000fe200078e00ff */
[----:B------:R-:W-:-:S04]  /*1210*/  LEA R9, R8, 0x3b800000, 0x17 ;  /* 0x3b80000008097811 */ /* 0x000fc800078eb8ff */
[----:B------:R-:W-:-:S07]  /*1220*/  LOP3.LUT R8, R9, R4, R10, 0xfe, !PT ;  /* 0x0000000409087212 */ /* 0x000fce00078efe0a */
.L_x_2251:
[----:B------:R-:W-:Y:S05]  /*1230*/  BSYNC B0 ;  /* 0x0000000000007941 */ /* 0x000fea0003800000 */
.L_x_2250:
        /* <DEDUP_REMOVED lines=21> */
.L_x_2257:
[----:B------:R-:W-:Y:S05]  /*1390*/  BSYNC B1 ;  /* 0x0000000000017941 */ /* 0x000fea0003800000 */
.L_x_2256:
[----:B------:R-:W-:Y:S01]  /*13a0*/  IMAD.SHL.U32 R2, R2, 0x100000, RZ ;  /* 0x0010000002027824 */ /* 0x000fe200078e00ff */
[----:B------:R-:W-:-:S04]  /*13b0*/  LEA R7, R4, 0x3b800000, 0x17 ;  /* 0x3b80000004077811 */ /* 0x000fc800078eb8ff */
[----:B------:R-:W-:-:S07]  /*13c0*/  LOP3.LUT R7, R7, R2, R10, 0xfe, !PT ;  /* 0x0000000207077212 */ /* 0x000fce00078efe0a */
.L_x_2255:
[----:B------:R-:W-:Y:S05]  /*13d0*/  BSYNC B0 ;  /* 0x0000000000007941 */ /* 0x000fea0003800000 */
.L_x_2254:
        /* <DEDUP_REMOVED lines=15> */
.L_x_2259:
        /* <DEDUP_REMOVED lines=11> */
.L_x_7887:


//--------------------- .text._ZN2at6native55_GLOBAL__N__de093ff9_22_ForeachBinaryOpList_cu_a911ec4325multi_tensor_apply_kernelINS1_18TensorListMetadataILi2EEENS1_11CopyFunctorIN3c104HalfENS6_13Float8_e4m3fnELi2ELi1ELi1EEEJNS0_4CopyIS7_S8_EEEEEvT_T0_DpT1_ --------------------------
	.section	.text._ZN2at6native55_GLOBAL__N__de093ff9_22_ForeachBinaryOpList_cu_a911ec4325multi_tensor_apply_kernelINS1_18TensorListMetadataILi2EEENS1_11CopyFunctorIN3c104HalfENS6_13Float8_e4m3fnELi2ELi1ELi1EEEJNS0_4CopyIS7_S8_EEEEEvT_T0_DpT1_,"ax",@progbits
	.align	128
.text._ZN2at6native55_GLOBAL__N__de093ff9_22_ForeachBinaryOpList_cu_a911ec4325multi_tensor_apply_kernelINS1_18TensorListMetadataILi2EEENS1_11CopyFunctorIN3c104HalfENS6_13Float8_e4m3fnELi2ELi1ELi1EEEJNS0_4CopyIS7_S8_EEEEEvT_T0_DpT1_:
        .type           _ZN2at6native55_GLOBAL__N__de093ff9_22_ForeachBinaryOpList_cu_a911ec4325multi_tensor_apply_kernelINS1_18TensorListMetadataILi2EEENS1_11CopyFunctorIN3c104HalfENS6_13Float8_e4m3fnELi2ELi1ELi1EEEJNS0_4CopyIS7_S8_EEEEEvT_T0_DpT1_,@function
        .size           _ZN2at6native55_GLOBAL__N__de093ff9_22_ForeachBinaryOpList_cu_a911ec4325multi_tensor_apply_kernelINS1_18TensorListMetadataILi2EEENS1_11CopyFunctorIN3c104HalfENS6_13Float8_e4m3fnELi2ELi1ELi1EEEJNS0_4CopyIS7_S8_EEEEEvT_T0_DpT1_,(.L_x_7888 - _ZN2at6native55_GLOBAL__N__de093ff9_22_ForeachBinaryOpList_cu_a911ec4325multi_tensor_apply_kernelINS1_18TensorListMetadataILi2EEENS1_11CopyFunctorIN3c104HalfENS6_13Float8_e4m3fnELi2ELi1ELi1EEEJNS0_4CopyIS7_S8_EEEEEvT_T0_DpT1_)
        .other          _ZN2at6native55_GLOBAL__N__de093ff9_22_ForeachBinaryOpList_cu_a911ec4325multi_tensor_apply_kernelINS1_18TensorListMetadataILi2EEENS1_11CopyFunctorIN3c104HalfENS6_13Float8_e4m3fnELi2ELi1ELi1EEEJNS0_4CopyIS7_S8_EEEEEvT_T0_DpT1_,@"STO_CUDA_ENTRY STV_DEFAULT"
_ZN2at6native55_GLOBAL__N__de093ff9_22_ForeachBinaryOpList_cu_a911ec4325multi_tensor_apply_kernelINS1_18TensorListMetadataILi2EEENS1_11CopyFunctorIN3c104HalfENS6_13Float8_e4m3fnELi2ELi1ELi1EEEJNS0_4CopyIS7_S8_EEEEEvT_T0_DpT1_:
        /* <DEDUP_REMOVED lines=29> */
.L_x_2261:
        /* <DEDUP_REMOVED lines=75> */
[----:B------:R-:W-:Y:S02]  /*0680*/  F2FP.F16.F32.PACK_AB R19, RZ, R19 ;  /* 0x00000013ff13723e */ /* 0x000fe400000000ff */
[----:B------:R-:W-:Y:S02]  /*0690*/  LOP3.LUT R2, R27, R2, RZ, 0x30, !PT ;  /* 0x000000021b027212 */ /* 0x000fe400078e30ff */
[----:B------:R-:W-:-:S02]  /*06a0*/  LOP3.LUT R27, R20, 0x7f000000, RZ, 0xc0, !PT ;  /* 0x7f000000141b7812 */ /* 0x000fc400078ec0ff */
[----:B0-----:R-:W-:Y:S02]  /*06b0*/  IADD3 R5, -R5, 0x1f, RZ ;  /* 0x0000001f05057810 */ /* 0x001fe40007ffe1ff */
[----:B------:R-:W-:Y:S02]  /*06c0*/  LOP3.LUT R23, R2, 0x80000000, R23, 0xf8, !PT ;  /* 0x8000000002177812 */ /* 0x000fe400078ef817 */
[C---:B------:R-:W-:Y:S01]  /*06d0*/  ISETP.GT.U32.AND P4, PT, R5.reuse, 0x4, PT ;  /* 0x000000040500780c */ /* 0x040fe20003f84070 */
[----:B------:R-:W-:Y:S01]  /*06e0*/  VIADD R5, R5, 0xfffffffc ;  /* 0xfffffffc05057836 */ /* 0x000fe20000000000 */
[----:B------:R-:W0:Y:S01]  /*06f0*/  FLO.U32 R2, R27 ;  /* 0x0000001b00027300 */ /* 0x000e2200000e0000 */
[----:B------:R-:W-:-:S03]  /*0700*/  F2FP.F16.F32.PACK_AB R23, RZ, R23 ;  /* 0x00000017ff17723e */ /* 0x000fc600000000ff */
        /* <DEDUP_REMOVED lines=34> */
[----:B------:R-:W-:Y:S02]  /*0930*/  F2FP.F16.F32.PACK_AB R24, RZ, R24 ;  /* 0x00000018ff18723e */ /* 0x000fe400000000ff */
[----:B------:R-:W-:Y:S02]  /*0940*/  @P3 LEA.HI.X R9, R16, UR9, R9, 0x1, P4 ;  /* 0x0000000910093c11 */ /* 0x000fe4000a0f0c09 */
[----:B------:R-:W-:Y:S01]  /*0950*/  F2FP.F16.F32.PACK_AB R27, RZ, R27 ;  /* 0x0000001bff1b723e */ /* 0x000fe200000000ff */
        /* <DEDUP_REMOVED lines=8> */
.L_x_2260:
        /* <DEDUP_REMOVED lines=8> */
.L_x_2262:
        /* <DEDUP_REMOVED lines=79> */
[----:B------:R-:W-:Y:S02]  /*0f50*/  F2FP.F16.F32.PACK_AB R9, R2, R9 ;  /* 0x000000090209723e */ /* 0x000fe400000000ff */
[----:B------:R-:W-:Y:S01]  /*0f60*/  F2FP.F16.F32.PACK_AB R8, R14, R11 ;  /* 0x0000000b0e08723e */ /* 0x000fe200000000ff */
        /* <DEDUP_REMOVED lines=10> */
.L_x_2263:
        /* <DEDUP_REMOVED lines=15> */
.L_x_7888:


//--------------------- .text._ZN2at6native55_GLOBAL__N__de093ff9_22_ForeachBinaryOpList_cu_a911ec4325multi_tensor_apply_kernelINS1_18TensorListMetadataILi2EEENS1_11CopyFunctorIN3c104HalfEbLi2ELi1ELi1EEEJNS0_4CopyIS7_bEEEEEvT_T0_DpT1_ --------------------------
	.section	.text._ZN2at6native55_GLOBAL__N__de093ff9_22_ForeachBinaryOpList_cu_a911ec4325multi_tensor_apply_kernelINS1_18TensorListMetadataILi2EEENS1_11CopyFunctorIN3c104HalfEbLi2ELi1ELi1EEEJNS0_4CopyIS7_bEEEEEvT_T0_DpT1_,"ax",@progbits
	.align	128
.text._ZN2at6native55_GLOBAL__N__de093ff9_22_ForeachBinaryOpList_cu_a911ec4325multi_tensor_apply_kernelINS1_18TensorListMetadataILi2EEENS1_11CopyFunctorIN3c104HalfEbLi2ELi1ELi1EEEJNS0_4CopyIS7_bEEEEEvT_T0_DpT1_:
        .type           _ZN2at6native55_GLOBAL__N__de093ff9_22_ForeachBinaryOpList_cu_a911ec4325multi_tensor_apply_kernelINS1_18TensorListMetadataILi2EEENS1_11CopyFunctorIN3c104HalfEbLi2ELi1ELi1EEEJNS0_4CopyIS7_bEEEEEvT_T0_DpT1_,@function
        .size           _ZN2at6native55_GLOBAL__N__de093ff9_22_ForeachBinaryOpList_cu_a911ec4325multi_tensor_apply_kernelINS1_18TensorListMetadataILi2EEENS1_11CopyFunctorIN3c104HalfEbLi2ELi1ELi1EEEJNS0_4CopyIS7_bEEEEEvT_T0_DpT1_,(.L_x_7889 - _ZN2at6native55_GLOBAL__N__de093ff9_22_ForeachBinaryOpList_cu_a911ec4325multi_tensor_apply_kernelINS1_18TensorListMetadataILi2EEENS1_11CopyFunctorIN3c104HalfEbLi2ELi1ELi1EEEJNS0_4CopyIS7_bEEEEEvT_T0_DpT1_)
        .other          _ZN2at6native55_GLOBAL__N__de093ff9_22_ForeachBinaryOpList_cu_a911ec4325multi_tensor_apply_kernelINS1_18TensorListMetadataILi2EEENS1_11CopyFunctorIN3c104HalfEbLi2ELi1ELi1EEEJNS0_4CopyIS7_bEEEEEvT_T0_DpT1_,@"STO_CUDA_ENTRY STV_DEFAULT"
_ZN2at6native55_GLOBAL__N__de093ff9_22_ForeachBinaryOpList_cu_a911ec4325multi_tensor_apply_kernelINS1_18TensorListMetadataILi2EEENS1_11CopyFunctorIN3c104HalfEbLi2ELi1ELi1EEEJNS0_4CopyIS7_bEEEEEvT_T0_DpT1_:
        /* <DEDUP_REMOVED lines=29> */
.L_x_2265:
        /* <DEDUP_REMOVED lines=50> */
[----:B0-----:R-:W-:-:S02]  /*04f0*/  F2FP.F16.F32.PACK_AB R28, RZ, R28 ;  /* 0x0000001cff1c723e */ /* 0x001fc400000000ff */
[----:B-1----:R-:W-:Y:S02]  /*0500*/  F2FP.F16.F32.PACK_AB R29, RZ, R29 ;  /* 0x0000001dff1d723e */ /* 0x002fe400000000ff */
[----:B--2---:R-:W-:Y:S01]  /*0510*/  F2FP.F16.F32.PACK_AB R27, RZ, R27 ;  /* 0x0000001bff1b723e */ /* 0x004fe200000000ff */
[----:B------:R2:W-:Y:S01]  /*0520*/  @P1 STG.E.U16 desc[UR10][R6.64], R28 ;  /* 0x0000001c06001986 */ /* 0x0005e2000c10150a */
[----:B------:R-:W-:-:S03]  /*0530*/  ISETP.LT.U32.AND P1, PT, R18, UR13, PT ;  /* 0x0000000d12007c0c */ /* 0x000fc6000bf21070 */
[----:B------:R2:W-:Y:S01]  /*0540*/  @P0 STG.E.U16 desc[UR10][R8.64], R29 ;  /* 0x0000001d08000986 */ /* 0x0005e2000c10150a */
[----:B---3--:R-:W-:-:S03]  /*0550*/  F2FP.F16.F32.PACK_AB R25, RZ, R25 ;  /* 0x00000019ff19723e */ /* 0x008fc600000000ff */
[----:B------:R2:W-:Y:S01]  /*0560*/  @P2 STG.E.U16 desc[UR10][R2.64], R27 ;  /* 0x0000001b02002986 */ /* 0x0005e2000c10150a */
[----:B------:R-:W-:-:S03]  /*0570*/  ISETP.GE.U32.AND P0, PT, R18, 0x10000, PT ;  /* 0x000100001200780c */ /* 0x000fc60003f06070 */
[----:B------:R2:W-:Y:S01]  /*0580*/  @P3 STG.E.U16 desc[UR10][R4.64], R25 ;  /* 0x0000001904003986 */ /* 0x0005e2000c10150a */
[C---:B------:R-:W-:Y:S02]  /*0590*/  ISETP.GE.U32.AND.EX P0, PT, R19.reuse, RZ, PT, P0 ;  /* 0x000000ff1300720c */ /* 0x040fe40003f06100 */
[----:B------:R-:W-:-:S13]  /*05a0*/  ISETP.LT.AND.EX P1, PT, R19, UR6, PT, P1 ;  /* 0x0000000613007c0c */ /* 0x000fda000bf21310 */
[----:B--2---:R-:W-:Y:S05]  /*05b0*/  @!P0 BRA P1, `(.L_x_2265) ;  /* 0xfffffffc00048947 */ /* 0x004fea000083ffff */
[----:B------:R-:W-:Y:S05]  /*05c0*/  EXIT ;  /* 0x000000000000794d */ /* 0x000fea0003800000 */
.L_x_2264:
        /* <DEDUP_REMOVED lines=8> */
.L_x_2266:
[----:B------:R-:W-:-:S04]  /*0650*/  LEA R2, P0, R10, UR14, 0x2 ;  /* 0x0000000e0a027c11 */ /* 0x000fc8000f8010ff */
[----:B------:R-:W-:-:S05]  /*0660*/  LEA.HI.X R3, R10, UR4, R11, 0x2, P0 ;  /* 0x000000040a037c11 */ /* 0x000fca00080f140b */
[----:B------:R-:W2:Y:S01]  /*0670*/  LDG.E R2, desc[UR10][R2.64] ;  /* 0x0000000a02027981 */ /* 0x000ea2000c1e1900 */
[----:B------:R-:W-:Y:S01]  /*0680*/  LEA R4, P0, R10, UR8, 0x3 ;  /* 0x000000080a047c11 */ /* 0x000fe2000f8018ff */
[----:B--2---:R-:W-:Y:S08]  /*0690*/  I2F.S8 R0, R2 ;  /* 0x0000000200007306 */ /* 0x004ff00000001400 */
[----:B------:R-:W0:Y:S08]  /*06a0*/  I2F.S8 R5, R2.B1 ;  /* 0x1000000200057306 */ /* 0x000e300000001400 */
[----:B------:R-:W-:Y:S01]  /*06b0*/  I2F.S8 R6, R2.B2 ;  /* 0x2000000200067306 */ /* 0x000fe20000001400 */
[----:B0-----:R-:W-:-:S07]  /*06c0*/  F2FP.F16.F32.PACK_AB R8, R5, R0 ;  /* 0x000000000508723e */ /* 0x001fce00000000ff */
[----:B------:R-:W0:Y:S01]  /*06d0*/  I2F.S8 R7, R2.B3 ;  /* 0x3000000200077306 */ /* 0x000e220000001400 */
[C---:B------:R-:W-:Y:S02]  /*06e0*/  LEA.HI.X R5, R10.reuse, UR9, R11, 0x3, P0 ;  /* 0x000000090a057c11 */ /* 0x040fe400080f1c0b */
[----:B------:R-:W-:-:S04]  /*06f0*/  IADD3 R10, P0, R10, UR5, RZ ;  /* 0x000000050a0a7c10 */ /* 0x000fc8000ff1e0ff */
[C---:B------:R-:W-:Y:S01]  /*0700*/  ISETP.LT.U32.AND P1, PT, R10.reuse, 0x4000, PT ;  /* 0x000040000a00780c */ /* 0x040fe20003f21070 */
[----:B------:R-:W-:Y:S02]  /*0710*/  IMAD.SHL.U32 R0, R10, 0x4, RZ ;  /* 0x000000040a007824 */ /* 0x000fe400078e00ff */
[----:B------:R-:W-:-:S03]  /*0720*/  IMAD.X R11, RZ, RZ, R11, P0 ;  /* 0x000000ffff0b7224 */ /* 0x000fc600000e060b */
[----:B------:R-:W-:Y:S02]  /*0730*/  ISETP.GE.U32.AND P0, PT, R0, UR13, PT ;  /* 0x0000000d00007c0c */ /* 0x000fe4000bf06070 */
[----:B0-----:R-:W-:Y:S02]  /*0740*/  F2FP.F16.F32.PACK_AB R9, R7, R6 ;  /* 0x000000060709723e */ /* 0x001fe400000000ff */
[----:B------:R-:W-:Y:S02]  /*0750*/  SHF.L.U64.HI R0, R10, 0x2, R11 ;  /* 0x000000020a007819 */ /* 0x000fe4000001020b */
[----:B------:R-:W-:Y:S01]  /*0760*/  ISETP.LT.U32.AND.EX P1, PT, R11, RZ, PT, P1 ;  /* 0x000000ff0b00720c */ /* 0x000fe20003f21110 */
[----:B------:R0:W-:Y:S01]  /*0770*/  STG.E.64 desc[UR10][R4.64], R8 ;  /* 0x0000000804007986 */ /* 0x0001e2000c101b0a */
[----:B------:R-:W-:-:S13]  /*0780*/  ISETP.GE.AND.EX P0, PT, R0, UR6, PT, P0 ;  /* 0x0000000600007c0c */ /* 0x000fda000bf06300 */
[----:B0-----:R-:W-:Y:S05]  /*0790*/  @!P0 BRA P1, `(.L_x_2266) ;  /* 0xfffffffc00ac8947 */ /* 0x001fea000083ffff */
[----:B------:R-:W-:Y:S05]  /*07a0*/  EXIT ;  /* 0x000000000000794d */ /* 0x000fea0003800000 */
.L_x_2267:
        /* <DEDUP_REMOVED lines=13> */
.L_x_7889:


//--------------------- .text._ZN2at6native55_GLOBAL__N__de093ff9_22_ForeachBinaryOpList_cu_a911ec4325multi_tensor_apply_kernelINS1_18TensorListMetadataILi2EEENS1_11CopyFunctorIN3c104HalfENS6_8BFloat16ELi2ELi1ELi1EEEJNS0_4CopyIS7_S8_EEEEEvT_T0_DpT1_ --------------------------
	.section	.text._ZN2at6native55_GLOBAL__N__de093ff9_22_ForeachBinaryOpList_cu_a911ec4325multi_tensor_apply_kernelINS1_18TensorListMetadataILi2EEENS1_11CopyFunctorIN3c104HalfENS6_8BFloat16ELi2ELi1ELi1EEEJNS0_4CopyIS7_S8_EEEEEvT_T0_DpT1_,"ax",@progbits
	.align	128
.text._ZN2at6native55_GLOBAL__N__de093ff9_22_ForeachBinaryOpList_cu_a911ec4325multi_tensor_apply_kernelINS1_18TensorListMetadataILi2EEENS1_11CopyFunctorIN3c104HalfENS6_8BFloat16ELi2ELi1ELi1EEEJNS0_4CopyIS7_S8_EEEEEvT_T0_DpT1_:
        .type           _ZN2at6native55_GLOBAL__N__de093ff9_22_ForeachBinaryOpList_cu_a911ec4325multi_tensor_apply_kernelINS1_18TensorListMetadataILi2EEENS1_11CopyFunctorIN3c104HalfENS6_8BFloat16ELi2ELi1ELi1EEEJNS0_4CopyIS7_S8_EEEEEvT_T0_DpT1_,@function
        .size           _ZN2at6native55_GLOBAL__N__de093ff9_22_ForeachBinaryOpList_cu_a911ec4325multi_tensor_apply_kernelINS1_18TensorListMetadataILi2EEENS1_11CopyFunctorIN3c104HalfENS6_8BFloat16ELi2ELi1ELi1EEEJNS0_4CopyIS7_S8_EEEEEvT_T0_DpT1_,(.L_x_7890 - _ZN2at6native55_GLOBAL__N__de093ff9_22_ForeachBinaryOpList_cu_a911ec4325multi_tensor_apply_kernelINS1_18TensorListMetadataILi2EEENS1_11CopyFunctorIN3c104HalfENS6_8BFloat16ELi2ELi1ELi1EEEJNS0_4CopyIS7_S8_EEEEEvT_T0_DpT1_)
        .other          _ZN2at6native55_GLOBAL__N__de093ff9_22_ForeachBinaryOpList_cu_a911ec4325multi_tensor_apply_kernelINS1_18TensorListMetadataILi2EEENS1_11CopyFunctorIN3c104HalfENS6_8BFloat16ELi2ELi1ELi1EEEJNS0_4CopyIS7_S8_EEEEEvT_T0_DpT1_,@"STO_CUDA_ENTRY STV_DEFAULT"
_ZN2at6native55_GLOBAL__N__de093ff9_22_ForeachBinaryOpList_cu_a911ec4325multi_tensor_apply_kernelINS1_18TensorListMetadataILi2EEENS1_11CopyFunctorIN3c104HalfENS6_8BFloat16ELi2ELi1ELi1EEEJNS0_4CopyIS7_S8_EEEEEvT_T0_DpT1_:
        /* <DEDUP_REMOVED lines=28> */
.L_x_2269:
        /* <DEDUP_REMOVED lines=13> */
[----:B------:R-:W-:Y:S02]  /*0290*/  ISETP.LT.U32.AND P0, PT, R20, UR12, PT ;  /* 0x0000000c14007c0c */ /* 0x000fe4000bf01070 */
[----:B------:R-:W-:Y:S02]  /*02a0*/  ISETP.GE.U32.AND P5, PT, R11, 0x10000, PT ;  /* 0x000100000b00780c */ /* 0x000fe40003fa6070 */
[----:B------:R-:W-:Y:S02]  /*02b0*/  ISETP.GE.U32.AND.EX P3, PT, R21, RZ, PT, P3 ;  /* 0x000000ff1500720c */ /* 0x000fe40003f66130 */
[----:B------:R-:W-:Y:S02]  /*02c0*/  ISETP.GE.U32.AND P4, PT, R10, 0x10000, PT ;  /* 0x000100000a00780c */ /* 0x000fe40003f86070 */
[----:B------:R-:W-:Y:S02]  /*02d0*/  ISETP.LT.AND.EX P1, PT, R23, UR6, !P2, P1 ;  /* 0x0000000617007c0c */ /* 0x000fe4000d721310 */
[----:B------:R-:W-:-:S02]  /*02e0*/  ISETP.LT.U32.AND P2, PT, R11, UR12, PT ;  /* 0x0000000c0b007c0c */ /* 0x000fc4000bf41070 */
[----:B------:R-:W-:Y:S02]  /*02f0*/  ISETP.GE.U32.AND.EX P5, PT, R6, RZ, PT, P5 ;  /* 0x000000ff0600720c */ /* 0x000fe40003fa6150 */
[----:B------:R-:W-:Y:S02]  /*0300*/  ISETP.LT.AND.EX P0, PT, R21, UR6, !P3, P0 ;  /* 0x0000000615007c0c */ /* 0x000fe4000df01300 */
[----:B------:R-:W-:Y:S02]  /*0310*/  ISETP.LT.U32.AND P3, PT, R10, UR12, PT ;  /* 0x0000000c0a007c0c */ /* 0x000fe4000bf61070 */
[C---:B------:R-:W-:Y:S02]  /*0320*/  ISETP.GE.U32.AND.EX P4, PT, R7.reuse, RZ, PT, P4 ;  /* 0x000000ff0700720c */ /* 0x040fe40003f86140 */
[----:B------:R-:W-:Y:S02]  /*0330*/  ISETP.LT.AND.EX P2, PT, R6, UR6, !P5, P2 ;  /* 0x0000000606007c0c */ /* 0x000fe4000ef41320 */
[----:B------:R-:W-:-:S02]  /*0340*/  ISETP.LT.AND.EX P3, PT, R7, UR6, !P4, P3 ;  /* 0x0000000607007c0c */ /* 0x000fc4000e761330 */
[----:B------:R-:W-:-:S03]  /*0350*/  @P1 LEA R12, P4, R25, UR4, 0x1 ;  /* 0x00000004190c1c11 */ /* 0x000fc6000f8808ff */
[C---:B------:R-:W-:Y:S02]  /*0360*/  @P0 LEA R14, P5, R20.reuse, UR4, 0x1 ;  /* 0x00000004140e0c11 */ /* 0x040fe4000f8a08ff */
[----:B------:R-:W-:Y:S02]  /*0370*/  @P1 LEA.HI.X R13, R25, UR5, R23, 0x1, P4 ;  /* 0x00000005190d1c11 */ /* 0x000fe4000a0f0c17 */
[----:B------:R-:W-:Y:S02]  /*0380*/  @P0 LEA.HI.X R15, R20, UR5, R21, 0x1, P5 ;  /* 0x00000005140f0c11 */ /* 0x000fe4000a8f0c15 */
[C---:B------:R-:W-:Y:S01]  /*0390*/  @P2 LEA R16, P4, R11.reuse, UR4, 0x1 ;  /* 0x000000040b102c11 */ /* 0x040fe2000f8808ff */
[----:B------:R-:W2:Y:S01]  /*03a0*/  @P1 LDG.E.U16 R26, desc[UR10][R12.64] ;  /* 0x0000000a0c1a1981 */ /* 0x000ea2000c1e1500 */
[C---:B------:R-:W-:Y:S02]  /*03b0*/  @P3 LEA R18, P5, R10.reuse, UR4, 0x1 ;  /* 0x000000040a123c11 */ /* 0x040fe4000f8a08ff */
[----:B------:R-:W-:Y:S01]  /*03c0*/  @P2 LEA.HI.X R17, R11, UR5, R6, 0x1, P4 ;  /* 0x000000050b112c11 */ /* 0x000fe2000a0f0c06 */
[----:B------:R-:W3:Y:S01]  /*03d0*/  @P0 LDG.E.U16 R5, desc[UR10][R14.64] ;  /* 0x0000000a0e050981 */ /* 0x000ee2000c1e1500 */
[----:B------:R-:W-:-:S03]  /*03e0*/  @P3 LEA.HI.X R19, R10, UR5, R7, 0x1, P5 ;  /* 0x000000050a133c11 */ /* 0x000fc6000a8f0c07 */
[----:B------:R-:W4:Y:S04]  /*03f0*/  @P2 LDG.E.U16 R3, desc[UR10][R16.64] ;  /* 0x0000000a10032981 */ /* 0x000f28000c1e1500 */
[----:B------:R-:W5:Y:S01]  /*0400*/  @P3 LDG.E.U16 R4, desc[UR10][R18.64] ;  /* 0x0000000a12043981 */ /* 0x000f62000c1e1500 */
[----:B------:R-:W-:Y:S02]  /*0410*/  @P1 LEA R28, P4, R25, UR8, 0x1 ;  /* 0x00000008191c1c11 */ /* 0x000fe4000f8808ff */
[----:B------:R-:W-:Y:S02]  /*0420*/  @P2 LEA R24, P6, R11, UR8, 0x1 ;  /* 0x000000080b182c11 */ /* 0x000fe4000f8c08ff */
[----:B------:R-:W-:Y:S02]  /*0430*/  @P0 LEA R22, P5, R20, UR8, 0x1 ;  /* 0x0000000814160c11 */ /* 0x000fe4000f8a08ff */
[----:B------:R-:W-:-:S02]  /*0440*/  @P1 LEA.HI.X R29, R25, UR9, R23, 0x1, P4 ;  /* 0x00000009191d1c11 */ /* 0x000fc4000a0f0c17 */
[----:B------:R-:W-:Y:S02]  /*0450*/  @P2 LEA.HI.X R25, R11, UR9, R6, 0x1, P6 ;  /* 0x000000090b192c11 */ /* 0x000fe4000b0f0c06 */
[----:B------:R-:W-:Y:S02]  /*0460*/  @P3 LEA R6, P4, R10, UR8, 0x1 ;  /* 0x000000080a063c11 */ /* 0x000fe4000f8808ff */
[----:B------:R-:W-:Y:S02]  /*0470*/  @P0 LEA.HI.X R23, R20, UR9, R21, 0x1, P5 ;  /* 0x0000000914170c11 */ /* 0x000fe4000a8f0c15 */
[----:B------:R-:W-:Y:S01]  /*0480*/  @P3 LEA.HI.X R7, R10, UR9, R7, 0x1, P4 ;  /* 0x000000090a073c11 */ /* 0x000fe2000a0f0c07 */
[----:B------:R-:W-:-:S04]  /*0490*/  IMAD.WIDE.U32 R8, R2, 0x4, R8 ;  /* 0x0000000402087825 */ /* 0x000fc800078e0008 */
[----:B--2---:R-:W-:Y:S02]  /*04a0*/  IMAD.U32 R20, R26, 0x10000, RZ ;  /* 0x000100001a147824 */ /* 0x004fe400078e00ff */
[----:B---3--:R-:W-:-:S03]  /*04b0*/  IMAD.U32 R11, R5, 0x10000, RZ ;  /* 0x00010000050b7824 */ /* 0x008fc600078e00ff */
[----:B------:R-:W-:Y:S01]  /*04c0*/  F2FP.F16.F32.PACK_AB R20, RZ, R20 ;  /* 0x00000014ff14723e */ /* 0x000fe200000000ff */
[----:B----4-:R-:W-:Y:S01]  /*04d0*/  IMAD.U32 R12, R3, 0x10000, RZ ;  /* 0x00010000030c7824 */ /* 0x010fe200078e00ff */
[----:B------:R-:W-:Y:S01]  /*04e0*/  F2FP.F16.F32.PACK_AB R11, RZ, R11 ;  /* 0x0000000bff0b723e */ /* 0x000fe200000000ff */
[----:B-----5:R-:W-:-:S03]  /*04f0*/  IMAD.U32 R10, R4, 0x10000, RZ ;  /* 0x00010000040a7824 */ /* 0x020fc600078e00ff */
[----:B------:R-:W-:Y:S01]  /*0500*/  F2FP.F16.F32.PACK_AB R12, RZ, R12 ;  /* 0x0000000cff0c723e */ /* 0x000fe200000000ff */
[----:B------:R2:W-:Y:S01]  /*0510*/  @P1 STG.E.U16 desc[UR10][R28.64], R20 ;  /* 0x000000141c001986 */ /* 0x0005e2000c10150a */
[----:B------:R-:W-:-:S03]  /*0520*/  F2FP.F16.F32.PACK_AB R10, RZ, R10 ;  /* 0x0000000aff0a723e */ /* 0x000fc600000000ff */
[----:B------:R2:W-:Y:S01]  /*0530*/  @P0 STG.E.U16 desc[UR10][R22.64], R11 ;  /* 0x0000000b16000986 */ /* 0x0005e2000c10150a */
[----:B------:R-:W-:-:S03]  /*0540*/  ISETP.GE.U32.AND P0, PT, R8, 0x10000, PT ;  /* 0x000100000800780c */ /* 0x000fc60003f06070 */
[----:B------:R2:W-:Y:S01]  /*0550*/  @P2 STG.E.U16 desc[UR10][R24.64], R12 ;  /* 0x0000000c18002986 */ /* 0x0005e2000c10150a */
[----:B------:R-:W-:-:S03]  /*0560*/  ISETP.LT.U32.AND P1, PT, R8, UR12, PT ;  /* 0x0000000c08007c0c */ /* 0x000fc6000bf21070 */
[----:B------:R2:W-:Y:S01]  /*0570*/  @P3 STG.E.U16 desc[UR10][R6.64], R10 ;  /* 0x0000000a06003986 */ /* 0x0005e2000c10150a */
[C---:B------:R-:W-:Y:S02]  /*0580*/  ISETP.GE.U32.AND.EX P0, PT, R9.reuse, RZ, PT, P0 ;  /* 0x000000ff0900720c */ /* 0x040fe40003f06100 */
[----:B------:R-:W-:-:S13]  /*0590*/  ISETP.LT.AND.EX P1, PT, R9, UR6, PT, P1 ;  /* 0x0000000609007c0c */ /* 0x000fda000bf21310 */
[----:B--2---:R-:W-:Y:S05]  /*05a0*/  @!P0 BRA P1, `(.L_x_2269) ;  /* 0xfffffffc00048947 */ /* 0x004fea000083ffff */
[----:B------:R-:W-:Y:S05]  /*05b0*/  EXIT ;  /* 0x000000000000794d */ /* 0x000fea0003800000 */
.L_x_2268:
        /* <DEDUP_REMOVED lines=8> */
.L_x_2270:
[C---:B------:R-:W-:Y:S01]  /*0640*/  IMAD.SHL.U32 R4, R10.reuse, 0x8, RZ ;  /* 0x000000080a047824 */ /* 0x040fe200078e00ff */
[----:B------:R-:W-:-:S04]  /*0650*/  SHF.L.U64.HI R12, R10, 0x3, R11 ;  /* 0x000000030a0c7819 */ /* 0x000fc8000001020b */
[----:B------:R-:W-:-:S04]  /*0660*/  IADD3 R2, P0, R4, UR4, RZ ;  /* 0x0000000404027c10 */ /* 0x000fc8000ff1e0ff */
[----:B------:R-:W-:-:S06]  /*0670*/  IADD3.X R3, R12, UR5, RZ, P0, !PT ;  /* 0x000000050c037c10 */ /* 0x000fcc00087fe4ff */
[----:B------:R-:W2:Y:S01]  /*0680*/  LDG.E.64 R2, desc[UR10][R2.64] ;  /* 0x0000000a02027981 */ /* 0x000ea2000c1e1b00 */
[----:B------:R-:W-:Y:S02]  /*0690*/  IADD3 R4, P0, R4, UR8, RZ ;  /* 0x0000000804047c10 */ /* 0x000fe4000ff1e0ff */
[C---:B--2---:R-:W-:Y:S01]  /*06a0*/  PRMT R5, R3.reuse, 0x7632, R5 ;  /* 0x0000763203057816 */ /* 0x044fe20000000005 */
[C---:B------:R-:W-:Y:S01]  /*06b0*/  IMAD.U32 R6, R2.reuse, 0x10000, RZ ;  /* 0x0001000002067824 */ /* 0x040fe200078e00ff */
[----:B------:R-:W-:Y:S01]  /*06c0*/  PRMT R0, R2, 0x7632, R0 ;  /* 0x0000763202007816 */ /* 0x000fe20000000000 */
[----:B------:R-:W-:Y:S02]  /*06d0*/  IMAD.U32 R8, R3, 0x10000, RZ ;  /* 0x0001000003087824 */ /* 0x000fe400078e00ff */
[----:B------:R-:W-:Y:S01]  /*06e0*/  IMAD.U32 R9, R5, 0x10000, RZ ;  /* 0x0001000005097824 */ /* 0x000fe200078e00ff */
[----:B------:R-:W-:Y:S01]  /*06f0*/  IADD3.X R5, R12, UR9, RZ, P0, !PT ;  /* 0x000000090c057c10 */ /* 0x000fe200087fe4ff */
[----:B------:R-:W-:Y:S01]  /*0700*/  IMAD.U32 R7, R0, 0x10000, RZ ;  /* 0x0001000000077824 */ /* 0x000fe200078e00ff */
[----:B------:R-:W-:-:S04]  /*0710*/  IADD3 R10, P0, R10, UR7, RZ ;  /* 0x000000070a0a7c10 */ /* 0x000fc8000ff1e0ff */
[----:B------:R-:W-:Y:S01]  /*0720*/  F2FP.F16.F32.PACK_AB R6, R7, R6 ;  /* 0x000000060706723e */ /* 0x000fe200000000ff */
[C---:B------:R-:W-:Y:S01]  /*0730*/  IMAD.SHL.U32 R0, R10.reuse, 0x4, RZ ;  /* 0x000000040a007824 */ /* 0x040fe200078e00ff */
[----:B------:R-:W-:Y:S01]  /*0740*/  F2FP.F16.F32.PACK_AB R7, R9, R8 ;  /* 0x000000080907723e */ /* 0x000fe200000000ff */
[----:B------:R-:W-:Y:S01]  /*0750*/  IMAD.X R11, RZ, RZ, R11, P0 ;  /* 0x000000ffff0b7224 */ /* 0x000fe200000e060b */
[----:B------:R-:W-:Y:S02]  /*0760*/  ISETP.LT.U32.AND P1, PT, R10, 0x4000, PT ;  /* 0x000040000a00780c */ /* 0x000fe40003f21070 */
[----:B------:R-:W-:Y:S01]  /*0770*/  ISETP.GE.U32.AND P0, PT, R0, UR12, PT ;  /* 0x0000000c00007c0c */ /* 0x000fe2000bf06070 */
[----:B------:R0:W-:Y:S01]  /*0780*/  STG.E.64 desc[UR10][R4.64], R6 ;  /* 0x0000000604007986 */ /* 0x0001e2000c101b0a */
[----:B------:R-:W-:Y:S02]  /*0790*/  SHF.L.U64.HI R0, R10, 0x2, R11 ;  /* 0x000000020a007819 */ /* 0x000fe4000001020b */
[----:B------:R-:W-:-:S02]  /*07a0*/  ISETP.LT.U32.AND.EX P1, PT, R11, RZ, PT, P1 ;  /* 0x000000ff0b00720c */ /* 0x000fc40003f21110 */
[----:B------:R-:W-:-:S13]  /*07b0*/  ISETP.GE.AND.EX P0, PT, R0, UR6, PT, P0 ;  /* 0x0000000600007c0c */ /* 0x000fda000bf06300 */
[----:B0-----:R-:W-:Y:S05]  /*07c0*/  @!P0 BRA P1, `(.L_x_2270) ;  /* 0xfffffffc009c8947 */ /* 0x001fea000083ffff */
[----:B------:R-:W-:Y:S05]  /*07d0*/  EXIT ;  /* 0x000000000000794d */ /* 0x000fea0003800000 */
.L_x_2271:
        /* <DEDUP_REMOVED lines=10> */
.L_x_7890:


//--------------------- .text._ZN2at6native55_GLOBAL__N__de093ff9_22_ForeachBinaryOpList_cu_a911ec4325multi_tensor_apply_kernelINS1_18TensorListMetadataILi2EEENS1_11CopyFunctorIN3c104HalfENS6_7complexIfEELi2ELi1ELi1EEEJNS0_4CopyIS7_S9_EEEEEvT_T0_DpT1_ --------------------------
	.section	.text._ZN2at6native55_GLOBAL__N__de093ff9_22_ForeachBinaryOpList_cu_a911ec4325multi_tensor_apply_kernelINS1_18TensorListMetadataILi2EEENS1_11CopyFunctorIN3c104HalfENS6_7complexIfEELi2ELi1ELi1EEEJNS0_4CopyIS7_S9_EEEEEvT_T0_DpT1_,"ax",@progbits
	.align	128
.text._ZN2at6native55_GLOBAL__N__de093ff9_22_ForeachBinaryOpList_cu_a911ec4325multi_tensor_apply_kernelINS1_18TensorListMetadataILi2EEENS1_11CopyFunctorIN3c104HalfENS6_7complexIfEELi2ELi1ELi1EEEJNS0_4CopyIS7_S9_EEEEEvT_T0_DpT1_:
        .type           _ZN2at6native55_GLOBAL__N__de093ff9_22_ForeachBinaryOpList_cu_a911ec4325multi_tensor_apply_kernelINS1_18TensorListMetadataILi2EEENS1_11CopyFunctorIN3c104HalfENS6_7complexIfEELi2ELi1ELi1EEEJNS0_4CopyIS7_S9_EEEEEvT_T0_DpT1_,@function
        .size           _ZN2at6native55_GLOBAL__N__de093ff9_22_ForeachBinaryOpList_cu_a911ec4325multi_tensor_apply_kernelINS1_18TensorListMetadataILi2EEENS1_11CopyFunctorIN3c104HalfENS6_7complexIfEELi2ELi1ELi1EEEJNS0_4CopyIS7_S9_EEEEEvT_T0_DpT1_,(.L_x_7891 - _ZN2at6native55_GLOBAL__N__de093ff9_22_ForeachBinaryOpList_cu_a911ec4325multi_tensor_apply_kernelINS1_18TensorListMetadataILi2EEENS1_11CopyFunctorIN3c104HalfENS6_7complexIfEELi2ELi1ELi1EEEJNS0_4CopyIS7_S9_EEEEEvT_T0_DpT1_)
        .other          _ZN2at6native55_GLOBAL__N__de093ff9_22_ForeachBinaryOpList_cu_a911ec4325multi_tensor_apply_kernelINS1_18TensorListMetadataILi2EEENS1_11CopyFunctorIN3c104HalfENS6_7complexIfEELi2ELi1ELi1EEEJNS0_4CopyIS7_S9_EEEEEvT_T0_DpT1_,@"STO_CUDA_ENTRY STV_DEFAULT"
_ZN2at6native55_GLOBAL__N__de093ff9_22_ForeachBinaryOpList_cu_a911ec4325multi_tensor_apply_kernelINS1_18TensorListMetadataILi2EEENS1_11CopyFunctorIN3c104HalfENS6_7complexIfEELi2ELi1ELi1EEEJNS0_4CopyIS7_S9_EEEEEvT_T0_DpT1_:
        /* <DEDUP_REMOVED lines=32> */
.L_x_2273:
        /* <DEDUP_REMOVED lines=46> */
[----:B--2---:R-:W-:Y:S02]  /*04e0*/  F2FP.F16.F32.PACK_AB R3, RZ, R25 ;  /* 0x00000019ff03723e */ /* 0x004fe400000000ff */
[----:B---3--:R-:W-:-:S02]  /*04f0*/  F2FP.F16.F32.PACK_AB R2, RZ, R17 ;  /* 0x00000011ff02723e */ /* 0x008fc400000000ff */
[----:B-1----:R-:W-:Y:S02]  /*0500*/  PRMT R4, R3, 0x7610, R4 ;  /* 0x0000761003047816 */ /* 0x002fe40000000004 */
[----:B------:R-:W-:Y:S02]  /*0510*/  PRMT R5, R2, 0x7610, R5 ;  /* 0x0000761002057816 */ /* 0x000fe40000000005 */
[----:B----4-:R-:W-:Y:S02]  /*0520*/  F2FP.F16.F32.PACK_AB R3, RZ, R16 ;  /* 0x00000010ff03723e */ /* 0x010fe400000000ff */
[----:B-----5:R-:W-:Y:S01]  /*0530*/  F2FP.F16.F32.PACK_AB R2, RZ, R0 ;  /* 0x00000000ff02723e */ /* 0x020fe200000000ff */
        /* <DEDUP_REMOVED lines=10> */
.L_x_2272:
        /* <DEDUP_REMOVED lines=8> */
.L_x_2274:
[----:B------:R-:W-:-:S04]  /*0660*/  LEA R2, P0, R10, UR4, 0x5 ;  /* 0x000000040a027c11 */ /* 0x000fc8000f8028ff */
[----:B------:R-:W-:-:S05]  /*0670*/  LEA.HI.X R3, R10, UR5, R11, 0x5, P0 ;  /* 0x000000050a037c11 */ /* 0x000fca00080f2c0b */
[----:B------:R-:W2:Y:S04]  /*0680*/  LDG.E R0, desc[UR10][R2.64] ;  /* 0x0000000a02007981 */ /* 0x000ea8000c1e1900 */
[----:B------:R-:W2:Y:S04]  /*0690*/  LDG.E R5, desc[UR10][R2.64+0x8] ;  /* 0x0000080a02057981 */ /* 0x000ea8000c1e1900 */
[----:B------:R-:W3:Y:S04]  /*06a0*/  LDG.E R6, desc[UR10][R2.64+0x10] ;  /* 0x0000100a02067981 */ /* 0x000ee8000c1e1900 */
[----:B------:R-:W3:Y:S01]  /*06b0*/  LDG.E R7, desc[UR10][R2.64+0x18] ;  /* 0x0000180a02077981 */ /* 0x000ee2000c1e1900 */
[----:B------:R-:W-:-:S02]  /*06c0*/  LEA R4, P0, R10, UR8, 0x3 ;  /* 0x000000080a047c11 */ /* 0x000fc4000f8018ff */
[----:B--2---:R-:W-:Y:S02]  /*06d0*/  F2FP.F16.F32.PACK_AB R8, R5, R0 ;  /* 0x000000000508723e */ /* 0x004fe400000000ff */
[C---:B------:R-:W-:Y:S02]  /*06e0*/  LEA.HI.X R5, R10.reuse, UR9, R11, 0x3, P0 ;  /* 0x000000090a057c11 */ /* 0x040fe400080f1c0b */
[----:B------:R-:W-:Y:S02]  /*06f0*/  IADD3 R10, P0, R10, UR7, RZ ;  /* 0x000000070a0a7c10 */ /* 0x000fe4000ff1e0ff */
[----:B---3--:R-:W-:-:S03]  /*0700*/  F2FP.F16.F32.PACK_AB R9, R7, R6 ;  /* 0x000000060709723e */ /* 0x008fc600000000ff */
        /* <DEDUP_REMOVED lines=10> */
.L_x_2275:
        /* <DEDUP_REMOVED lines=13> */
.L_x_7891:


//--------------------- .text._ZN2at6native55_GLOBAL__N__de093ff9_22_ForeachBinaryOpList_cu_a911ec4325multi_tensor_apply_kernelINS1_18TensorListMetadataILi2EEENS1_11CopyFunctorIN3c104HalfENS6_7complexIdEELi2ELi1ELi1EEEJNS0_4CopyIS7_S9_EEEEEvT_T0_DpT1_ --------------------------
	.section	.text._ZN2at6native55_GLOBAL__N__de093ff9_22_ForeachBinaryOpList_cu_a911ec4325multi_tensor_apply_kernelINS1_18TensorListMetadataILi2EEENS1_11CopyFunctorIN3c104HalfENS6_7complexIdEELi2ELi1ELi1EEEJNS0_4CopyIS7_S9_EEEEEvT_T0_DpT1_,"ax",@progbits
	.align	128
.text._ZN2at6native55_GLOBAL__N__de093ff9_22_ForeachBinaryOpList_cu_a911ec4325multi_tensor_apply_kernelINS1_18TensorListMetadataILi2EEENS1_11CopyFunctorIN3c104HalfENS6_7complexIdEELi2ELi1ELi1EEEJNS0_4CopyIS7_S9_EEEEEvT_T0_DpT1_:
        .type           _ZN2at6native55_GLOBAL__N__de093ff9_22_ForeachBinaryOpList_cu_a911ec4325multi_tensor_apply_kernelINS1_18TensorListMetadataILi2EEENS1_11CopyFunctorIN3c104HalfENS6_7complexIdEELi2ELi1ELi1EEEJNS0_4CopyIS7_S9_EEEEEvT_T0_DpT1_,@function
        .size           _ZN2at6native55_GLOBAL__N__de093ff9_22_ForeachBinaryOpList_cu_a911ec4325multi_tensor_apply_kernelINS1_18TensorListMetadataILi2EEENS1_11CopyFunctorIN3c104HalfENS6_7complexIdEELi2ELi1ELi1EEEJNS0_4CopyIS7_S9_EEEEEvT_T0_DpT1_,(.L_x_7892 - _ZN2at6native55_GLOBAL__N__de093ff9_22_ForeachBinaryOpList_cu_a911ec4325multi_tensor_apply_kernelINS1_18TensorListMetadataILi2EEENS1_11CopyFunctorIN3c104HalfENS6_7complexIdEELi2ELi1ELi1EEEJNS0_4CopyIS7_S9_EEEEEvT_T0_DpT1_)
        .other          _ZN2at6native55_GLOBAL__N__de093ff9_22_ForeachBinaryOpList_cu_a911ec4325multi_tensor_apply_kernelINS1_18TensorListMetadataILi2EEENS1_11CopyFunctorIN3c104HalfENS6_7complexIdEELi2ELi1ELi1EEEJNS0_4CopyIS7_S9_EEEEEvT_T0_DpT1_,@"STO_CUDA_ENTRY STV_DEFAULT"
_ZN2at6native55_GLOBAL__N__de093ff9_22_ForeachBinaryOpList_cu_a911ec4325multi_tensor_apply_kernelINS1_18TensorListMetadataILi2EEENS1_11CopyFunctorIN3c104HalfENS6_7complexIdEELi2ELi1ELi1EEEJNS0_4CopyIS7_S9_EEEEEvT_T0_DpT1_:
        /* <DEDUP_REMOVED lines=33> */
.L_x_2277:
        /* <DEDUP_REMOVED lines=52> */
[----:B------:R-:W-:-:S03]  /*0550*/  F2FP.F16.F32.PACK_AB R25, RZ, R25 ;  /* 0x00000019ff19723e */ /* 0x000fc600000000ff */
        /* <DEDUP_REMOVED lines=8> */
[----:B------:R-:W-:-:S02]  /*05e0*/  F2FP.F16.F32.PACK_AB R24, RZ, R24 ;  /* 0x00000018ff18723e */ /* 0x000fc400000000ff */
[----:B------:R-:W-:Y:S02]  /*05f0*/  F2FP.F16.F32.PACK_AB R29, RZ, R29 ;  /* 0x0000001dff1d723e */ /* 0x000fe400000000ff */
[----:B------:R-:W-:Y:S01]  /*0600*/  @P2 LEA.HI.X R7, R26, UR9, R7, 0x1, P4 ;  /* 0x000000091a072c11 */ /* 0x000fe2000a0f0c07 */
[----:B-1----:R-:W-:Y:S01]  /*0610*/  @!P5 FMUL R9, R9, 1.175494350822287508e-38 ;  /* 0x008000000909d820 */ /* 0x002fe20000400000 */
[----:B------:R2:W-:Y:S01]  /*0620*/  @P1 STG.E.U16 desc[UR10][R20.64], R24 ;  /* 0x0000001814001986 */ /* 0x0005e2000c10150a */
[----:B------:R-:W-:Y:S02]  /*0630*/  ISETP.LT.U32.AND P1, PT, R4, UR13, PT ;  /* 0x0000000d04007c0c */ /* 0x000fe4000bf21070 */
[C---:B------:R-:W-:Y:S01]  /*0640*/  ISETP.GE.U32.AND.EX P0, PT, R5.reuse, RZ, PT, P0 ;  /* 0x000000ff0500720c */ /* 0x040fe20003f06100 */
[----:B------:R2:W-:Y:S01]  /*0650*/  @P3 STG.E.U16 desc[UR10][R22.64], R29 ;  /* 0x0000001d16003986 */ /* 0x0005e2000c10150a */
[----:B------:R-:W-:Y:S02]  /*0660*/  F2FP.F16.F32.PACK_AB R9, RZ, R9 ;  /* 0x00000009ff09723e */ /* 0x000fe400000000ff */
[----:B------:R-:W-:-:S03]  /*0670*/  ISETP.LT.AND.EX P1, PT, R5, UR6, PT, P1 ;  /* 0x0000000605007c0c */ /* 0x000fc6000bf21310 */
[----:B------:R2:W-:Y:S10]  /*0680*/  @P2 STG.E.U16 desc[UR10][R6.64], R9 ;  /* 0x0000000906002986 */ /* 0x0005f4000c10150a */
[----:B------:R-:W-:Y:S05]  /*0690*/  @!P0 BRA P1, `(.L_x_2277) ;  /* 0xfffffff800dc8947 */ /* 0x000fea000083ffff */
[----:B------:R-:W-:Y:S05]  /*06a0*/  EXIT ;  /* 0x000000000000794d */ /* 0x000fea0003800000 */
.L_x_2276:
        /* <DEDUP_REMOVED lines=8> */
.L_x_2278:
        /* <DEDUP_REMOVED lines=19> */
[----:B------:R-:W-:Y:S02]  /*0860*/  F2FP.F16.F32.PACK_AB R2, R13, R0 ;  /* 0x000000000d02723e */ /* 0x000fe400000000ff */
        /* <DEDUP_REMOVED lines=8> */
[----:B------:R-:W-:Y:S02]  /*08f0*/  F2FP.F16.F32.PACK_AB R3, R15, R14 ;  /* 0x0000000e0f03723e */ /* 0x000fe400000000ff */
[----:B------:R-:W-:-:S02]  /*0900*/  SHF.L.U64.HI R0, R16, 0x2, R17 ;  /* 0x0000000210007819 */ /* 0x000fc40000010211 */
[----:B------:R-:W-:Y:S01]  /*0910*/  ISETP.LT.U32.AND.EX P1, PT, R17, RZ, PT, P1 ;  /* 0x000000ff1100720c */ /* 0x000fe20003f21110 */
[----:B------:R0:W-:Y:S01]  /*0920*/  STG.E.64 desc[UR10][R12.64], R2 ;  /* 0x000000020c007986 */ /* 0x0001e2000c101b0a */
[----:B------:R-:W-:-:S13]  /*0930*/  ISETP.GE.AND.EX P0, PT, R0, UR6, PT, P0 ;  /* 0x0000000600007c0c */ /* 0x000fda000bf06300 */
[----:B0-----:R-:W-:Y:S05]  /*0940*/  @!P0 BRA P1, `(.L_x_2278) ;  /* 0xfffffffc00788947 */ /* 0x001fea000083ffff */
[----:B------:R-:W-:Y:S05]  /*0950*/  EXIT ;  /* 0x000000000000794d */ /* 0x000fea0003800000 */
.L_x_2279:
        /* <DEDUP_REMOVED lines=10> */
.L_x_7892:


//--------------------- .text._ZN2at6native55_GLOBAL__N__de093ff9_22_ForeachBinaryOpList_cu_a911ec4325multi_tensor_apply_kernelINS1_18TensorListMetadataILi2EEENS1_11CopyFunctorIN3c104HalfEfLi2ELi1ELi1EEEJNS0_4CopyIS7_fEEEEEvT_T0_DpT1_ --------------------------
	.section	.text._ZN2at6native55_GLOBAL__N__de093ff9_22_ForeachBinaryOpList_cu_a911ec4325multi_tensor_apply_kernelINS1_18TensorListMetadataILi2EEENS1_11CopyFunctorIN3c104HalfEfLi2ELi1ELi1EEEJNS0_4CopyIS7_fEEEEEvT_T0_DpT1_,"ax",@progbits
	.align	128
.text._ZN2at6native55_GLOBAL__N__de093ff9_22_ForeachBinaryOpList_cu_a911ec4325multi_tensor_apply_kernelINS1_18TensorListMetadataILi2EEENS1_11CopyFunctorIN3c104HalfEfLi2ELi1ELi1EEEJNS0_4CopyIS7_fEEEEEvT_T0_DpT1_:
        .type           _ZN2at6native55_GLOBAL__N__de093ff9_22_ForeachBinaryOpList_cu_a911ec4325multi_tensor_apply_kernelINS1_18TensorListMetadataILi2EEENS1_11CopyFunctorIN3c104HalfEfLi2ELi1ELi1EEEJNS0_4CopyIS7_fEEEEEvT_T0_DpT1_,@function
        .size           _ZN2at6native55_GLOBAL__N__de093ff9_22_ForeachBinaryOpList_cu_a911ec4325multi_tensor_apply_kernelINS1_18TensorListMetadataILi2EEENS1_11CopyFunctorIN3c104HalfEfLi2ELi1ELi1EEEJNS0_4CopyIS7_fEEEEEvT_T0_DpT1_,(.L_x_7893 - _ZN2at6native55_GLOBAL__N__de093ff9_22_ForeachBinaryOpList_cu_a911ec4325multi_tensor_apply_kernelINS1_18TensorListMetadataILi2EEENS1_11CopyFunctorIN3c104HalfEfLi2ELi1ELi1EEEJNS0_4CopyIS7_fEEEEEvT_T0_DpT1_)
        .other          _ZN2at6native55_GLOBAL__N__de093ff9_22_ForeachBinaryOpList_cu_a911ec4325multi_tensor_apply_kernelINS1_18TensorListMetadataILi2EEENS1_11CopyFunctorIN3c104HalfEfLi2ELi1ELi1EEEJNS0_4CopyIS7_fEEEEEvT_T0_DpT1_,@"STO_CUDA_ENTRY STV_DEFAULT"
_ZN2at6native55_GLOBAL__N__de093ff9_22_ForeachBinaryOpList_cu_a911ec4325multi_tensor_apply_kernelINS1_18TensorListMetadataILi2EEENS1_11CopyFunctorIN3c104HalfEfLi2ELi1ELi1EEEJNS0_4CopyIS7_fEEEEEvT_T0_DpT1_:
        /* <DEDUP_REMOVED lines=27> */
.L_x_2281:
        /* <DEDUP_REMOVED lines=47> */
[CC--:B--2---:R-:W-:Y:S02]  /*04a0*/  F2FP.F16.F32.PACK_AB R23, R8.reuse, R7.reuse ;  /* 0x000000070817723e */ /* 0x0c4fe400000000ff */
[----:B------:R-:W-:-:S03]  /*04b0*/  F2FP.F16.F32.PACK_AB R26, R8, R7 ;  /* 0x00000007081a723e */ /* 0x000fc600000000ff */
[----:B------:R0:W-:Y:S01]  /*04c0*/  @P3 STG.E.U16 desc[UR4][R14.64], R23 ;  /* 0x000000170e003986 */ /* 0x0001e2000c101504 */
[----:B------:R-:W-:-:S05]  /*04d0*/  PRMT R22, R26, 0x7632, R22 ;  /* 0x000076321a167816 */ /* 0x000fca0000000016 */
[----:B------:R2:W-:Y:S01]  /*04e0*/  @P2 STG.E.U16 desc[UR4][R16.64], R22 ;  /* 0x0000001610002986 */ /* 0x0005e2000c101504 */
[----:B---3--:R-:W-:-:S04]  /*04f0*/  F2FP.F16.F32.PACK_AB R9, R6, R5 ;  /* 0x000000050609723e */ /* 0x008fc800000000ff */
        /* <DEDUP_REMOVED lines=9> */
.L_x_2280:
        /* <DEDUP_REMOVED lines=8> */
.L_x_2282:
        /* <DEDUP_REMOVED lines=13> */
[----:B--2---:R-:W-:Y:S02]  /*06e0*/  F2FP.F16.F32.PACK_AB R14, R5, R4 ;  /* 0x00000004050e723e */ /* 0x004fe400000000ff */
[----:B------:R-:W-:-:S05]  /*06f0*/  F2FP.F16.F32.PACK_AB R15, R7, R6 ;  /* 0x00000006070f723e */ /* 0x000fca00000000ff */
[----:B------:R0:W-:Y:S04]  /*0700*/  STG.E.64 desc[UR4][R8.64], R14 ;  /* 0x0000000e08007986 */ /* 0x0001e8000c101b04 */
[----:B------:R-:W-:Y:S05]  /*0710*/  @!P0 BRA P1, `(.L_x_2282) ;  /* 0xfffffffc00bc8947 */ /* 0x000fea000083ffff */
[----:B------:R-:W-:Y:S05]  /*0720*/  EXIT ;  /* 0x000000000000794d */ /* 0x000fea0003800000 */
.L_x_2283:
        /* <DEDUP_REMOVED lines=13> */
.L_x_7893:


//--------------------- .text._ZN2at6native55_GLOBAL__N__de093ff9_22_ForeachBinaryOpList_cu_a911ec4325multi_tensor_apply_kernelINS1_18TensorListMetadataILi2EEENS1_11CopyFunctorIN3c104HalfEdLi2ELi1ELi1EEEJNS0_4CopyIS7_dEEEEEvT_T0_DpT1_ --------------------------
	.section	.text._ZN2at6native55_GLOBAL__N__de093ff9_22_ForeachBinaryOpList_cu_a911ec4325multi_tensor_apply_kernelINS1_18TensorListMetadataILi2EEENS1_11CopyFunctorIN3c104HalfEdLi2ELi1ELi1EEEJNS0_4CopyIS7_dEEEEEvT_T0_DpT1_,"ax",@progbits
	.align	128
.text._ZN2at6native55_GLOBAL__N__de093ff9_22_ForeachBinaryOpList_cu_a911ec4325multi_tensor_apply_kernelINS1_18TensorListMetadataILi2EEENS1_11CopyFunctorIN3c104HalfEdLi2ELi1ELi1EEEJNS0_4CopyIS7_dEEEEEvT_T0_DpT1_:
        .type           _ZN2at6native55_GLOBAL__N__de093ff9_22_ForeachBinaryOpList_cu_a911ec4325multi_tensor_apply_kernelINS1_18TensorListMetadataILi2EEENS1_11CopyFunctorIN3c104HalfEdLi2ELi1ELi1EEEJNS0_4CopyIS7_dEEEEEvT_T0_DpT1_,@function
        .size           _ZN2at6native55_GLOBAL__N__de093ff9_22_ForeachBinaryOpList_cu_a911ec4325multi_tensor_apply_kernelINS1_18TensorListMetadataILi2EEENS1_11CopyFunctorIN3c104HalfEdLi2ELi1ELi1EEEJNS0_4CopyIS7_dEEEEEvT_T0_DpT1_,(.L_x_7894 - _ZN2at6native55_GLOBAL__N__de093ff9_22_ForeachBinaryOpList_cu_a911ec4325multi_tensor_apply_kernelINS1_18TensorListMetadataILi2EEENS1_11CopyFunctorIN3c104HalfEdLi2ELi1ELi1EEEJNS0_4CopyIS7_dEEEEEvT_T0_DpT1_)
        .other          _ZN2at6native55_GLOBAL__N__de093ff9_22_ForeachBinaryOpList_cu_a911ec4325multi_tensor_apply_kernelINS1_18TensorListMetadataILi2EEENS1_11CopyFunctorIN3c104HalfEdLi2ELi1ELi1EEEJNS0_4CopyIS7_dEEEEEvT_T0_DpT1_,@"STO_CUDA_ENTRY STV_DEFAULT"
_ZN2at6native55_GLOBAL__N__de093ff9_22_ForeachBinaryOpList_cu_a911ec4325multi_tensor_apply_kernelINS1_18TensorListMetadataILi2EEENS1_11CopyFunctorIN3c104HalfEdLi2ELi1ELi1EEEJNS0_4CopyIS7_dEEEEEvT_T0_DpT1_:
        /* <DEDUP_REMOVED lines=29> */
.L_x_2285:
        /* <DEDUP_REMOVED lines=74> */
.L_x_2284:
        /* <DEDUP_REMOVED lines=8> */
.L_x_2286:
        /* <DEDUP_REMOVED lines=33> */
.L_x_2287:
        /* <DEDUP_REMOVED lines=16> */
.L_x_7894:


//--------------------- .text._ZN2at6native55_GLOBAL__N__de093ff9_22_ForeachBinaryOpList_cu_a911ec4325multi_tensor_apply_kernelINS1_18TensorListMetadataILi2EEENS1_11CopyFunctorIN3c104HalfEiLi2ELi1ELi1EEEJNS0_4CopyIS7_iEEEEEvT_T0_DpT1_ --------------------------
	.section	.text._ZN2at6native55_GLOBAL__N__de093ff9_22_ForeachBinaryOpList_cu_a911ec4325multi_tensor_apply_kernelINS1_18TensorListMetadataILi2EEENS1_11CopyFunctorIN3c104HalfEiLi2ELi1ELi1EEEJNS0_4CopyIS7_iEEEEEvT_T0_DpT1_,"ax",@progbits
	.align	128
.text._ZN2at6native55_GLOBAL__N__de093ff9_22_ForeachBinaryOpList_cu_a911ec4325multi_tensor_apply_kernelINS1_18TensorListMetadataILi2EEENS1_11CopyFunctorIN3c104HalfEiLi2ELi1ELi1EEEJNS0_4CopyIS7_iEEEEEvT_T0_DpT1_:
        .type           _ZN2at6native55_GLOBAL__N__de093ff9_22_ForeachBinaryOpList_cu_a911ec4325multi_tensor_apply_kernelINS1_18TensorListMetadataILi2EEENS1_11CopyFunctorIN3c104HalfEiLi2ELi1ELi1EEEJNS0_4CopyIS7_iEEEEEvT_T0_DpT1_,@function
        .size           _ZN2at6native55_GLOBAL__N__de093ff9_22_ForeachBinaryOpList_cu_a911ec4325multi_tensor_apply_kernelINS1_18TensorListMetadataILi2EEENS1_11CopyFunctorIN3c104HalfEiLi2ELi1ELi1EEEJNS0_4CopyIS7_iEEEEEvT_T0_DpT1_,(.L_x_7895 - _ZN2at6native55_GLOBAL__N__de093ff9_22_ForeachBinaryOpList_cu_a911ec4325multi_tensor_apply_kernelINS1_18TensorListMetadataILi2EEENS1_11CopyFunctorIN3c104HalfEiLi2ELi1ELi1EEEJNS0_4CopyIS7_iEEEEEvT_T0_DpT1_)
        .other          _ZN2at6native55_GLOBAL__N__de093ff9_22_ForeachBinaryOpList_cu_a911ec4325multi_tensor_apply_kernelINS1_18TensorListMetadataILi2EEENS1_11CopyFunctorIN3c104HalfEiLi2ELi1ELi1EEEJNS0_4CopyIS7_iEEEEEvT_T0_DpT1_,@"STO_CUDA_ENTRY STV_DEFAULT"
_ZN2at6native55_GLOBAL__N__de093ff9_22_ForeachBinaryOpList_cu_a911ec4325multi_tensor_apply_kernelINS1_18TensorListMetadataILi2EEENS1_11CopyFunctorIN3c104HalfEiLi2ELi1ELi1EEEJNS0_4CopyIS7_iEEEEEvT_T0_DpT1_:
        /* <DEDUP_REMOVED lines=28> */
.L_x_2289:
        /* <DEDUP_REMOVED lines=47> */
[----:B0-----:R-:W-:Y:S02]  /*04b0*/  F2FP.F16.F32.PACK_AB R13, RZ, R7 ;  /* 0x00000007ff0d723e */ /* 0x001fe400000000ff */
[----:B---3--:R-:W-:Y:S02]  /*04c0*/  I2FP.F32.S32 R10, R4 ;  /* 0x00000004000a7245 */ /* 0x008fe40000201400 */
[----:B------:R-:W-:Y:S02]  /*04d0*/  @P3 LEA.HI.X R7, R24, UR9, R11, 0x1, P4 ;  /* 0x0000000918073c11 */ /* 0x000fe4000a0f0c0b */
[----:B----4-:R-:W-:Y:S02]  /*04e0*/  I2FP.F32.S32 R12, R2 ;  /* 0x00000002000c7245 */ /* 0x010fe40000201400 */
[----:B------:R-:W-:Y:S02]  /*04f0*/  F2FP.F16.F32.PACK_AB R11, RZ, R10 ;  /* 0x0000000aff0b723e */ /* 0x000fe400000000ff */
[----:B-----5:R-:W-:-:S02]  /*0500*/  I2FP.F32.S32 R10, R3 ;  /* 0x00000003000a7245 */ /* 0x020fc40000201400 */
[----:B------:R-:W-:Y:S02]  /*0510*/  F2FP.F16.F32.PACK_AB R12, RZ, R12 ;  /* 0x0000000cff0c723e */ /* 0x000fe400000000ff */
[----:B------:R-:W-:Y:S01]  /*0520*/  F2FP.F16.F32.PACK_AB R10, RZ, R10 ;  /* 0x0000000aff0a723e */ /* 0x000fe200000000ff */
        /* <DEDUP_REMOVED lines=10> */
.L_x_2288:
        /* <DEDUP_REMOVED lines=8> */
.L_x_2290:
[----:B------:R-:W-:-:S04]  /*0650*/  LEA R4, P0, R10, UR4, 0x4 ;  /* 0x000000040a047c11 */ /* 0x000fc8000f8020ff */
[----:B------:R-:W-:-:S06]  /*0660*/  LEA.HI.X R5, R10, UR5, R11, 0x4, P0 ;  /* 0x000000050a057c11 */ /* 0x000fcc00080f240b */
[----:B------:R-:W2:Y:S01]  /*0670*/  LDG.E.128 R4, desc[UR10][R4.64] ;  /* 0x0000000a04047981 */ /* 0x000ea2000c1e1d00 */
[C---:B------:R-:W-:Y:S02]  /*0680*/  LEA R2, P0, R10.reuse, UR8, 0x3 ;  /* 0x000000080a027c11 */ /* 0x040fe4000f8018ff */
[----:B--2---:R-:W-:Y:S02]  /*0690*/  I2FP.F32.S32 R0, R4 ;  /* 0x0000000400007245 */ /* 0x004fe40000201400 */
[----:B------:R-:W-:Y:S02]  /*06a0*/  I2FP.F32.S32 R3, R5 ;  /* 0x0000000500037245 */ /* 0x000fe40000201400 */
[----:B------:R-:W-:Y:S02]  /*06b0*/  I2FP.F32.S32 R6, R6 ;  /* 0x0000000600067245 */ /* 0x000fe40000201400 */
[----:B------:R-:W-:Y:S02]  /*06c0*/  F2FP.F16.F32.PACK_AB R8, R3, R0 ;  /* 0x000000000308723e */ /* 0x000fe400000000ff */
[----:B------:R-:W-:-:S02]  /*06d0*/  LEA.HI.X R3, R10, UR9, R11, 0x3, P0 ;  /* 0x000000090a037c11 */ /* 0x000fc400080f1c0b */
[----:B------:R-:W-:Y:S02]  /*06e0*/  IADD3 R10, P0, R10, UR7, RZ ;  /* 0x000000070a0a7c10 */ /* 0x000fe4000ff1e0ff */
[----:B------:R-:W-:Y:S02]  /*06f0*/  I2FP.F32.S32 R7, R7 ;  /* 0x0000000700077245 */ /* 0x000fe40000201400 */
[C---:B------:R-:W-:Y:S01]  /*0700*/  ISETP.LT.U32.AND P1, PT, R10.reuse, 0x4000, PT ;  /* 0x000040000a00780c */ /* 0x040fe20003f21070 */
[----:B------:R-:W-:Y:S01]  /*0710*/  IMAD.SHL.U32 R0, R10, 0x4, RZ ;  /* 0x000000040a007824 */ /* 0x000fe200078e00ff */
[----:B------:R-:W-:Y:S01]  /*0720*/  F2FP.F16.F32.PACK_AB R9, R7, R6 ;  /* 0x000000060709723e */ /* 0x000fe200000000ff */
        /* <DEDUP_REMOVED lines=8> */
.L_x_2291:
        /* <DEDUP_REMOVED lines=13> */
.L_x_7895:


//--------------------- .text._ZN2at6native55_GLOBAL__N__de093ff9_22_ForeachBinaryOpList_cu_a911ec4325multi_tensor_apply_kernelINS1_18TensorListMetadataILi2EEENS1_11CopyFunctorIN3c104HalfEsLi2ELi1ELi1EEEJNS0_4CopyIS7_sEEEEEvT_T0_DpT1_ --------------------------
	.section	.text._ZN2at6native55_GLOBAL__N__de093ff9_22_ForeachBinaryOpList_cu_a911ec4325multi_tensor_apply_kernelINS1_18TensorListMetadataILi2EEENS1_11CopyFunctorIN3c104HalfEsLi2ELi1ELi1EEEJNS0_4CopyIS7_sEEEEEvT_T0_DpT1_,"ax",@progbits
	.align	128
.text._ZN2at6native55_GLOBAL__N__de093ff9_22_ForeachBinaryOpList_cu_a911ec4325multi_tensor_apply_kernelINS1_18TensorListMetadataILi2EEENS1_11CopyFunctorIN3c104HalfEsLi2ELi1ELi1EEEJNS0_4CopyIS7_sEEEEEvT_T0_DpT1_:
        .type           _ZN2at6native55_GLOBAL__N__de093ff9_22_ForeachBinaryOpList_cu_a911ec4325multi_tensor_apply_kernelINS1_18TensorListMetadataILi2EEENS1_11CopyFunctorIN3c104HalfEsLi2ELi1ELi1EEEJNS0_4CopyIS7_sEEEEEvT_T0_DpT1_,@function
        .size           _ZN2at6native55_GLOBAL__N__de093ff9_22_ForeachBinaryOpList_cu_a911ec4325multi_tensor_apply_kernelINS1_18TensorListMetadataILi2EEENS1_11CopyFunctorIN3c104HalfEsLi2ELi1ELi1EEEJNS0_4CopyIS7_sEEEEEvT_T0_DpT1_,(.L_x_7896 - _ZN2at6native55_GLOBAL__N__de093ff9_22_ForeachBinaryOpList_cu_a911ec4325multi_tensor_apply_kernelINS1_18TensorListMetadataILi2EEENS1_11CopyFunctorIN3c104HalfEsLi2ELi1ELi1EEEJNS0_4CopyIS7_sEEEEEvT_T0_DpT1_)
        .other          _ZN2at6native55_GLOBAL__N__de093ff9_22_ForeachBinaryOpList_cu_a911ec4325multi_tensor_apply_kernelINS1_18TensorListMetadataILi2EEENS1_11CopyFunctorIN3c104HalfEsLi2ELi1ELi1EEEJNS0_4CopyIS7_sEEEEEvT_T0_DpT1_,@"STO_CUDA_ENTRY STV_DEFAULT"
_ZN2at6native55_GLOBAL__N__de093ff9_22_ForeachBinaryOpList_cu_a911ec4325multi_tensor_apply_kernelINS1_18TensorListMetadataILi2EEENS1_11CopyFunctorIN3c104HalfEsLi2ELi1ELi1EEEJNS0_4CopyIS7_sEEEEEvT_T0_DpT1_:
        /* <DEDUP_REMOVED lines=28> */
.L_x_2293:
        /* <DEDUP_REMOVED lines=64> */
.L_x_2292:
        /* <DEDUP_REMOVED lines=8> */
.L_x_2294:
        /* <DEDUP_REMOVED lines=9> */
[----:B0-----:R-:W-:-:S07]  /*06d0*/  F2FP.F16.F32.PACK_AB R8, R5, R0 ;  /* 0x000000000508723e */ /* 0x001fce00000000ff */
[----:B------:R-:W0:Y:S01]  /*06e0*/  I2F.S16 R7, R3.H1 ;  /* 0x1000000300077306 */ /* 0x000e220000101400 */
[----:B------:R-:W-:Y:S02]  /*06f0*/  IADD3.X R5, R9, UR9, RZ, P0, !PT ;  /* 0x0000000909057c10 */ /* 0x000fe400087fe4ff */
        /* <DEDUP_REMOVED lines=12> */
.L_x_2295:
        /* <DEDUP_REMOVED lines=12> */
.L_x_7896:


//--------------------- .text._ZN2at6native55_GLOBAL__N__de093ff9_22_ForeachBinaryOpList_cu_a911ec4325multi_tensor_apply_kernelINS1_18TensorListMetadataILi2EEENS1_11CopyFunctorIN3c104HalfElLi2ELi1ELi1EEEJNS0_4CopyIS7_lEEEEEvT_T0_DpT1_ --------------------------
	.section	.text._ZN2at6native55_GLOBAL__N__de093ff9_22_ForeachBinaryOpList_cu_a911ec4325multi_tensor_apply_kernelINS1_18TensorListMetadataILi2EEENS1_11CopyFunctorIN3c104HalfElLi2ELi1ELi1EEEJNS0_4CopyIS7_lEEEEEvT_T0_DpT1_,"ax",@progbits
	.align	128
.text._ZN2at6native55_GLOBAL__N__de093ff9_22_ForeachBinaryOpList_cu_a911ec4325multi_tensor_apply_kernelINS1_18TensorListMetadataILi2EEENS1_11CopyFunctorIN3c104HalfElLi2ELi1ELi1EEEJNS0_4CopyIS7_lEEEEEvT_T0_DpT1_:
        .type           _ZN2at6native55_GLOBAL__N__de093ff9_22_ForeachBinaryOpList_cu_a911ec4325multi_tensor_apply_kernelINS1_18TensorListMetadataILi2EEENS1_11CopyFunctorIN3c104HalfElLi2ELi1ELi1EEEJNS0_4CopyIS7_lEEEEEvT_T0_DpT1_,@function
        .size           _ZN2at6native55_GLOBAL__N__de093ff9_22_ForeachBinaryOpList_cu_a911ec4325multi_tensor_apply_kernelINS1_18TensorListMetadataILi2EEENS1_11CopyFunctorIN3c104HalfElLi2ELi1ELi1EEEJNS0_4CopyIS7_lEEEEEvT_T0_DpT1_,(.L_x_7897 - _ZN2at6native55_GLOBAL__N__de093ff9_22_ForeachBinaryOpList_cu_a911ec4325multi_tensor_apply_kernelINS1_18TensorListMetadataILi2EEENS1_11CopyFunctorIN3c104HalfElLi2ELi1ELi1EEEJNS0_4CopyIS7_lEEEEEvT_T0_DpT1_)
        .other          _ZN2at6native55_GLOBAL__N__de093ff9_22_ForeachBinaryOpList_cu_a911ec4325multi_tensor_apply_kernelINS1_18TensorListMetadataILi2EEENS1_11CopyFunctorIN3c104HalfElLi2ELi1ELi1EEEJNS0_4CopyIS7_lEEEEEvT_T0_DpT1_,@"STO_CUDA_ENTRY STV_DEFAULT"
_ZN2at6native55_GLOBAL__N__de093ff9_22_ForeachBinaryOpList_cu_a911ec4325multi_tensor_apply_kernelINS1_18TensorListMetadataILi2EEENS1_11CopyFunctorIN3c104HalfElLi2ELi1ELi1EEEJNS0_4CopyIS7_lEEEEEvT_T0_DpT1_:
        /* <DEDUP_REMOVED lines=29> */
.L_x_2297:
        /* <DEDUP_REMOVED lines=50> */
[----:B0-----:R-:W-:-:S02]  /*04f0*/  F2FP.F16.F32.PACK_AB R24, RZ, R24 ;  /* 0x00000018ff18723e */ /* 0x001fc400000000ff */
[----:B-1----:R-:W-:Y:S02]  /*0500*/  F2FP.F16.F32.PACK_AB R20, RZ, R20 ;  /* 0x00000014ff14723e */ /* 0x002fe400000000ff */
[----:B--2---:R-:W-:Y:S01]  /*0510*/  F2FP.F16.F32.PACK_AB R21, RZ, R21 ;  /* 0x00000015ff15723e */ /* 0x004fe200000000ff */
[----:B------:R2:W-:Y:S01]  /*0520*/  @P0 STG.E.U16 desc[UR10][R16.64], R24 ;  /* 0x0000001810000986 */ /* 0x0005e2000c10150a */
[----:B------:R-:W-:-:S03]  /*0530*/  ISETP.GE.U32.AND P0, PT, R4, 0x10000, PT ;  /* 0x000100000400780c */ /* 0x000fc60003f06070 */
[----:B------:R2:W-:Y:S01]  /*0540*/  @P4 STG.E.U16 desc[UR10][R28.64], R20 ;  /* 0x000000141c004986 */ /* 0x0005e2000c10150a */
[----:B---3--:R-:W-:-:S03]  /*0550*/  F2FP.F16.F32.PACK_AB R27, RZ, R27 ;  /* 0x0000001bff1b723e */ /* 0x008fc600000000ff */
[----:B------:R2:W-:Y:S01]  /*0560*/  @P1 STG.E.U16 desc[UR10][R18.64], R21 ;  /* 0x0000001512001986 */ /* 0x0005e2000c10150a */
[----:B------:R-:W-:-:S03]  /*0570*/  ISETP.LT.U32.AND P1, PT, R4, UR13, PT ;  /* 0x0000000d04007c0c */ /* 0x000fc6000bf21070 */
[----:B------:R2:W-:Y:S01]  /*0580*/  @P2 STG.E.U16 desc[UR10][R6.64], R27 ;  /* 0x0000001b06002986 */ /* 0x0005e2000c10150a */
[C---:B------:R-:W-:Y:S02]  /*0590*/  ISETP.GE.U32.AND.EX P0, PT, R5.reuse, RZ, PT, P0 ;  /* 0x000000ff0500720c */ /* 0x040fe40003f06100 */
[----:B------:R-:W-:-:S13]  /*05a0*/  ISETP.LT.AND.EX P1, PT, R5, UR6, PT, P1 ;  /* 0x0000000605007c0c */ /* 0x000fda000bf21310 */
[----:B--2---:R-:W-:Y:S05]  /*05b0*/  @!P0 BRA P1, `(.L_x_2297) ;  /* 0xfffffffc00048947 */ /* 0x004fea000083ffff */
[----:B------:R-:W-:Y:S05]  /*05c0*/  EXIT ;  /* 0x000000000000794d */ /* 0x000fea0003800000 */
.L_x_2296:
        /* <DEDUP_REMOVED lines=8> */
.L_x_2298:
        /* <DEDUP_REMOVED lines=17> */
[----:B0-----:R-:W-:-:S07]  /*0760*/  F2FP.F16.F32.PACK_AB R14, R11, R8 ;  /* 0x000000080b0e723e */ /* 0x001fce00000000ff */
[----:B------:R-:W0:Y:S02]  /*0770*/  I2F.S64 R7, R6 ;  /* 0x0000000600077312 */ /* 0x000e240000301400 */
[----:B0-----:R-:W-:-:S05]  /*0780*/  F2FP.F16.F32.PACK_AB R15, R7, R4 ;  /* 0x00000004070f723e */ /* 0x001fca00000000ff */
[----:B------:R0:W-:Y:S01]  /*0790*/  STG.E.64 desc[UR10][R12.64], R14 ;  /* 0x0000000e0c007986 */ /* 0x0001e2000c101b0a */
[----:B------:R-:W-:Y:S05]  /*07a0*/  @!P0 BRA P1, `(.L_x_2298) ;  /* 0xfffffffc00a88947 */ /* 0x000fea000083ffff */
[----:B------:R-:W-:Y:S05]  /*07b0*/  EXIT ;  /* 0x000000000000794d */ /* 0x000fea0003800000 */
.L_x_2299:
        /* <DEDUP_REMOVED lines=12> */
.L_x_7897:


//--------------------- .text._ZN2at6native55_GLOBAL__N__de093ff9_22_ForeachBinaryOpList_cu_a911ec4325multi_tensor_apply_kernelINS1_18TensorListMetadataILi2EEENS1_11CopyFunctorIN3c104HalfEaLi2ELi1ELi1EEEJNS0_4CopyIS7_aEEEEEvT_T0_DpT1_ --------------------------
	.section	.text._ZN2at6native55_GLOBAL__N__de093ff9_22_ForeachBinaryOpList_cu_a911ec4325multi_tensor_apply_kernelINS1_18TensorListMetadataILi2EEENS1_11CopyFunctorIN3c104HalfEaLi2ELi1ELi1EEEJNS0_4CopyIS7_aEEEEEvT_T0_DpT1_,"ax",@progbits
	.align	128
.text._ZN2at6native55_GLOBAL__N__de093ff9_22_ForeachBinaryOpList_cu_a911ec4325multi_tensor_apply_kernelINS1_18TensorListMetadataILi2EEENS1_11CopyFunctorIN3c104HalfEaLi2ELi1ELi1EEEJNS0_4CopyIS7_aEEEEEvT_T0_DpT1_:
        .type           _ZN2at6native55_GLOBAL__N__de093ff9_22_ForeachBinaryOpList_cu_a911ec4325multi_tensor_apply_kernelINS1_18TensorListMetadataILi2EEENS1_11CopyFunctorIN3c104HalfEaLi2ELi1ELi1EEEJNS0_4CopyIS7_aEEEEEvT_T0_DpT1_,@function
        .size           _ZN2at6native55_GLOBAL__N__de093ff9_22_ForeachBinaryOpList_cu_a911ec4325multi_tensor_apply_kernelINS1_18TensorListMetadataILi2EEENS1_11CopyFunctorIN3c104HalfEaLi2ELi1ELi1EEEJNS0_4CopyIS7_aEEEEEvT_T0_DpT1_,(.L_x_7898 - _ZN2at6native55_GLOBAL__N__de093ff9_22_ForeachBinaryOpList_cu_a911ec4325multi_tensor_apply_kernelINS1_18TensorListMetadataILi2EEENS1_11CopyFunctorIN3c104HalfEaLi2ELi1ELi1EEEJNS0_4CopyIS7_aEEEEEvT_T0_DpT1_)
        .other          _ZN2at6native55_GLOBAL__N__de093ff9_22_ForeachBinaryOpList_cu_a911ec4325multi_tensor_apply_kernelINS1_18TensorListMetadataILi2EEENS1_11CopyFunctorIN3c104HalfEaLi2ELi1ELi1EEEJNS0_4CopyIS7_aEEEEEvT_T0_DpT1_,@"STO_CUDA_ENTRY STV_DEFAULT"
_ZN2at6native55_GLOBAL__N__de093ff9_22_ForeachBinaryOpList_cu_a911ec4325multi_tensor_apply_kernelINS1_18TensorListMetadataILi2EEENS1_11CopyFunctorIN3c104HalfEaLi2ELi1ELi1EEEJNS0_4CopyIS7_aEEEEEvT_T0_DpT1_:
        /* <DEDUP_REMOVED lines=29> */
.L_x_2301:
        /* <DEDUP_REMOVED lines=64> */
.L_x_2300:
        /* <DEDUP_REMOVED lines=8> */
.L_x_2302:
        /* <DEDUP_REMOVED lines=22> */
.L_x_2303:
        /* <DEDUP_REMOVED lines=13> */
.L_x_7898:


//--------------------- .text._ZN2at6native55_GLOBAL__N__de093ff9_22_ForeachBinaryOpList_cu_a911ec4325multi_tensor_apply_kernelINS1_18TensorListMetadataILi2EEENS1_11CopyFunctorIN3c104HalfEhLi2ELi1ELi1EEEJNS0_4CopyIS7_hEEEEEvT_T0_DpT1_ --------------------------
	.section	.text._ZN2at6native55_GLOBAL__N__de093ff9_22_ForeachBinaryOpList_cu_a911ec4325multi_tensor_apply_kernelINS1_18TensorListMetadataILi2EEENS1_11CopyFunctorIN3c104HalfEhLi2ELi1ELi1EEEJNS0_4CopyIS7_hEEEEEvT_T0_DpT1_,"ax",@progbits
	.align	128
.text._ZN2at6native55_GLOBAL__N__de093ff9_22_ForeachBinaryOpList_cu_a911ec4325multi_tensor_apply_kernelINS1_18TensorListMetadataILi2EEENS1_11CopyFunctorIN3c104HalfEhLi2ELi1ELi1EEEJNS0_4CopyIS7_hEEEEEvT_T0_DpT1_:
        .type           _ZN2at6native55_GLOBAL__N__de093ff9_22_ForeachBinaryOpList_cu_a911ec4325multi_tensor_apply_kernelINS1_18TensorListMetadataILi2EEENS1_11CopyFunctorIN3c104HalfEhLi2ELi1ELi1EEEJNS0_4CopyIS7_hEEEEEvT_T0_DpT1_,@function
        .size           _ZN2at6native55_GLOBAL__N__de093ff9_22_ForeachBinaryOpList_cu_a911ec4325multi_tensor_apply_kernelINS1_18TensorListMetadataILi2EEENS1_11CopyFunctorIN3c104HalfEhLi2ELi1ELi1EEEJNS0_4CopyIS7_hEEEEEvT_T0_DpT1_,(.L_x_7899 - _ZN2at6native55_GLOBAL__N__de093ff9_22_ForeachBinaryOpList_cu_a911ec4325multi_tensor_apply_kernelINS1_18TensorListMetadataILi2EEENS1_11CopyFunctorIN3c104HalfEhLi2ELi1ELi1EEEJNS0_4CopyIS7_hEEEEEvT_T0_DpT1_)
        .other          _ZN2at6native55_GLOBAL__N__de093ff9_22_ForeachBinaryOpList_cu_a911ec4325multi_tensor_apply_kernelINS1_18TensorListMetadataILi2EEENS1_11CopyFunctorIN3c104HalfEhLi2ELi1ELi1EEEJNS0_4CopyIS7_hEEEEEvT_T0_DpT1_,@"STO_CUDA_ENTRY STV_DEFAULT"
_ZN2at6native55_GLOBAL__N__de093ff9_22_ForeachBinaryOpList_cu_a911ec4325multi_tensor_apply_kernelINS1_18TensorListMetadataILi2EEENS1_11CopyFunctorIN3c104HalfEhLi2ELi1ELi1EEEJNS0_4CopyIS7_hEEEEEvT_T0_DpT1_:
        /* <DEDUP_REMOVED lines=29> */
.L_x_2305:
        /* <DEDUP_REMOVED lines=52> */
[----:B------:R-:W-:Y:S02]  /*0510*/  F2FP.F16.F32.PACK_AB R14, RZ, R11 ;  /* 0x0000000bff0e723e */ /* 0x000fe400000000ff */
[----:B------:R-:W-:Y:S02]  /*0520*/  I2FP.F32.U32 R11, R13 ;  /* 0x0000000d000b7245 */ /* 0x000fe40000201000 */
[----:B------:R-:W-:Y:S02]  /*0530*/  F2FP.F16.F32.PACK_AB R13, RZ, R10 ;  /* 0x0000000aff0d723e */ /* 0x000fe400000000ff */
[----:B------:R-:W-:Y:S02]  /*0540*/  I2FP.F32.U32 R10, R12 ;  /* 0x0000000c000a7245 */ /* 0x000fe40000201000 */
[----:B------:R-:W-:-:S02]  /*0550*/  F2FP.F16.F32.PACK_AB R11, RZ, R11 ;  /* 0x0000000bff0b723e */ /* 0x000fc400000000ff */
        /* <DEDUP_REMOVED lines=11> */
.L_x_2304:
        /* <DEDUP_REMOVED lines=8> */
.L_x_2306:
        /* <DEDUP_REMOVED lines=10> */
[----:B------:R-:W-:Y:S02]  /*0730*/  F2FP.F16.F32.PACK_AB R8, R5, R0 ;  /* 0x000000000508723e */ /* 0x000fe400000000ff */
[C-C-:B------:R-:W-:Y:S02]  /*0740*/  LEA.HI.X R5, R10.reuse, UR9, R11.reuse, 0x3, P0 ;  /* 0x000000090a057c11 */ /* 0x140fe400080f1c0b */
[----:B------:R-:W-:Y:S02]  /*0750*/  IADD3 R10, P0, R10, UR5, RZ ;  /* 0x000000050a0a7c10 */ /* 0x000fe4000ff1e0ff */
[----:B------:R-:W-:Y:S02]  /*0760*/  I2FP.F32.U32 R6, R6 ;  /* 0x0000000600067245 */ /* 0x000fe40000201000 */
[----:B------:R-:W-:Y:S01]  /*0770*/  I2FP.F32.U32 R7, R7 ;  /* 0x0000000700077245 */ /* 0x000fe20000201000 */
[C---:B------:R-:W-:Y:S01]  /*0780*/  IMAD.SHL.U32 R0, R10.reuse, 0x4, RZ ;  /* 0x000000040a007824 */ /* 0x040fe200078e00ff */
[----:B------:R-:W-:Y:S01]  /*0790*/  ISETP.LT.U32.AND P1, PT, R10, 0x4000, PT ;  /* 0x000040000a00780c */ /* 0x000fe20003f21070 */
[----:B------:R-:W-:Y:S01]  /*07a0*/  IMAD.X R11, RZ, RZ, R11, P0 ;  /* 0x000000ffff0b7224 */ /* 0x000fe200000e060b */
[----:B------:R-:W-:-:S02]  /*07b0*/  F2FP.F16.F32.PACK_AB R9, R7, R6 ;  /* 0x000000060709723e */ /* 0x000fc400000000ff */
[----:B------:R-:W-:Y:S02]  /*07c0*/  ISETP.GE.U32.AND P0, PT, R0, UR13, PT ;  /* 0x0000000d00007c0c */ /* 0x000fe4000bf06070 */
[----:B------:R-:W-:Y:S01]  /*07d0*/  SHF.L.U64.HI R0, R10, 0x2, R11 ;  /* 0x000000020a007819 */ /* 0x000fe2000001020b */
[----:B------:R0:W-:Y:S01]  /*07e0*/  STG.E.64 desc[UR10][R4.64], R8 ;  /* 0x0000000804007986 */ /* 0x0001e2000c101b0a */
[----:B------:R-:W-:Y:S02]  /*07f0*/  ISETP.LT.U32.AND.EX P1, PT, R11, RZ, PT, P1 ;  /* 0x000000ff0b00720c */ /* 0x000fe40003f21110 */
[----:B------:R-:W-:-:S13]  /*0800*/  ISETP.GE.AND.EX P0, PT, R0, UR6, PT, P0 ;  /* 0x0000000600007c0c */ /* 0x000fda000bf06300 */
[----:B0-----:R-:W-:Y:S05]  /*0810*/  @!P0 BRA P1, `(.L_x_2306) ;  /* 0xfffffffc009c8947 */ /* 0x001fea000083ffff */
[----:B------:R-:W-:Y:S05]  /*0820*/  EXIT ;  /* 0x000000000000794d */ /* 0x000fea0003800000 */
.L_x_2307:
        /* <DEDUP_REMOVED lines=13> */
.L_x_7899:


//--------------------- .text._ZN2at6native55_GLOBAL__N__de093ff9_22_ForeachBinaryOpList_cu_a911ec4325multi_tensor_apply_kernelINS1_18TensorListMetadataILi2EEENS1_14UnaryOpFunctorIN3c104HalfELi2ELi1ELi1EEEJNS0_4CopyIS7_S7_EEEEEvT_T0_DpT1_ --------------------------
	.section	.text._ZN2at6native55_GLOBAL__N__de093ff9_22_ForeachBinaryOpList_cu_a911ec4325multi_tensor_apply_kernelINS1_18TensorListMetadataILi2EEENS1_14UnaryOpFunctorIN3c104HalfELi2ELi1ELi1EEEJNS0_4CopyIS7_S7_EEEEEvT_T0_DpT1_,"ax",@progbits
	.align	128
.text._ZN2at6native55_GLOBAL__N__de093ff9_22_ForeachBinaryOpList_cu_a911ec4325multi_tensor_apply_kernelINS1_18TensorListMetadataILi2EEENS1_14UnaryOpFunctorIN3c104HalfELi2ELi1ELi1EEEJNS0_4CopyIS7_S7_EEEEEvT_T0_DpT1_:
        .type           _ZN2at6native55_GLOBAL__N__de093ff9_22_ForeachBinaryOpList_cu_a911ec4325multi_tensor_apply_kernelINS1_18TensorListMetadataILi2EEENS1_14UnaryOpFunctorIN3c104HalfELi2ELi1ELi1EEEJNS0_4CopyIS7_S7_EEEEEvT_T0_DpT1_,@function
        .size           _ZN2at6native55_GLOBAL__N__de093ff9_22_ForeachBinaryOpList_cu_a911ec4325multi_tensor_apply_kernelINS1_18TensorListMetadataILi2EEENS1_14UnaryOpFunctorIN3c104HalfELi2ELi1ELi1EEEJNS0_4CopyIS7_S7_EEEEEvT_T0_DpT1_,(.L_x_7900 - _ZN2at6native55_GLOBAL__N__de093ff9_22_ForeachBinaryOpList_cu_a911ec4325multi_tensor_apply_kernelINS1_18TensorListMetadataILi2EEENS1_14UnaryOpFunctorIN3c104HalfELi2ELi1ELi1EEEJNS0_4CopyIS7_S7_EEEEEvT_T0_DpT1_)
        .other          _ZN2at6native55_GLOBAL__N__de093ff9_22_ForeachBinaryOpList_cu_a911ec4325multi_tensor_apply_kernelINS1_18TensorListMetadataILi2EEENS1_14UnaryOpFunctorIN3c104HalfELi2ELi1ELi1EEEJNS0_4CopyIS7_S7_EEEEEvT_T0_DpT1_,@"STO_CUDA_ENTRY STV_DEFAULT"
_ZN2at6native55_GLOBAL__N__de093ff9_22_ForeachBinaryOpList_cu_a911ec4325multi_tensor_apply_kernelINS1_18TensorListMetadataILi2EEENS1_14UnaryOpFunctorIN3c104HalfELi2ELi1ELi1EEEJNS0_4CopyIS7_S7_EEEEEvT_T0_DpT1_:
        /* <DEDUP_REMOVED lines=27> */
.L_x_2309:
        /* <DEDUP_REMOVED lines=9> */
[-C--:B------:R-:W-:Y:S02]  /*0240*/  LEA R9, P4, R4, R27.reuse, 0x1 ;  /* 0x0000001b04097211 */ /* 0x080fe400078808ff */
[----:B------:R-:W-:Y:S02]  /*0250*/  ISETP.GE.U32.AND P3, PT, R7, 0x10000, PT ;  /* 0x000100000700780c */ /* 0x000fe40003f66070 */
[----:B------:R-:W-:Y:S01]  /*0260*/  ISETP.LT.AND.EX P0, PT, R15, R2, !P2, P0 ;  /* 0x000000020f00720c */ /* 0x000fe20005701300 */
[----:B------:R-:W-:Y:S01]  /*0270*/  IMAD.X R19, RZ, RZ, R15, P4 ;  /* 0x000000ffff137224 */ /* 0x000fe200020e060f */
[----:B------:R-:W-:Y:S02]  /*0280*/  ISETP.LT.U32.AND P1, PT, R7, R0, PT ;  /* 0x000000000700720c */ /* 0x000fe40003f21070 */
[----:B------:R-:W-:Y:S02]  /*0290*/  ISETP.GE.U32.AND.EX P3, PT, R8, RZ, PT, P3 ;  /* 0x000000ff0800720c */ /* 0x000fe40003f66130 */
[----:B------:R-:W-:-:S02]  /*02a0*/  IADD3 R21, P5, R14, R27, RZ ;  /* 0x0000001b0e157210 */ /* 0x000fc40007fbe0ff */
[C---:B------:R-:W-:Y:S02]  /*02b0*/  ISETP.GE.U32.AND P2, PT, R9.reuse, 0x10000, PT ;  /* 0x000100000900780c */ /* 0x040fe40003f46070 */
[----:B------:R-:W-:Y:S01]  /*02c0*/  ISETP.LT.AND.EX P1, PT, R8, R2, !P3, P1 ;  /* 0x000000020800720c */ /* 0x000fe20005f21310 */
[----:B------:R-:W-:Y:S01]  /*02d0*/  IMAD.X R25, RZ, RZ, R15, P5 ;  /* 0x000000ffff197224 */ /* 0x000fe200028e060f */
[----:B------:R-:W-:Y:S02]  /*02e0*/  ISETP.LT.U32.AND P3, PT, R9, R0, PT ;  /* 0x000000000900720c */ /* 0x000fe40003f61070 */
[----:B------:R-:W-:Y:S02]  /*02f0*/  ISETP.GE.U32.AND.EX P2, PT, R19, RZ, PT, P2 ;  /* 0x000000ff1300720c */ /* 0x000fe40003f46120 */
[----:B------:R-:W-:Y:S02]  /*0300*/  ISETP.GE.U32.AND P4, PT, R21, 0x10000, PT ;  /* 0x000100001500780c */ /* 0x000fe40003f86070 */
[----:B------:R-:W-:-:S02]  /*0310*/  ISETP.LT.AND.EX P2, PT, R19, R2, !P2, P3 ;  /* 0x000000021300720c */ /* 0x000fc40005741330 */
[----:B------:R-:W-:Y:S02]  /*0320*/  ISETP.LT.U32.AND P3, PT, R21, R0, PT ;  /* 0x000000001500720c */ /* 0x000fe40003f61070 */
[----:B------:R-:W-:Y:S02]  /*0330*/  ISETP.GE.U32.AND.EX P6, PT, R25, RZ, PT, P4 ;  /* 0x000000ff1900720c */ /* 0x000fe40003fc6140 */
[----:B------:R-:W-:Y:S02]  /*0340*/  @P0 LEA R28, P5, R27, R10, 0x1 ;  /* 0x0000000a1b1c0211 */ /* 0x000fe400078a08ff */
[----:B------:R-:W-:Y:S02]  /*0350*/  ISETP.LT.AND.EX P3, PT, R25, R2, !P6, P3 ;  /* 0x000000021900720c */ /* 0x000fe40007761330 */
[----:B------:R-:W-:Y:S02]  /*0360*/  @P0 LEA.HI.X R29, R27, R11, R15, 0x1, P5 ;  /* 0x0000000b1b1d0211 */ /* 0x000fe400028f0c0f */
[----:B------:R-:W-:-:S02]  /*0370*/  @P1 LEA R22, P4, R7, R10, 0x1 ;  /* 0x0000000a07161211 */ /* 0x000fc400078808ff */
[----:B------:R-:W-:Y:S01]  /*0380*/  PRMT R20, RZ, 0x7610, R20 ;  /* 0x00007610ff147816 */ /* 0x000fe20000000014 */
[----:B------:R0:W2:Y:S01]  /*0390*/  @P0 LDG.E.U16 R17, desc[UR4][R28.64] ;  /* 0x000000041c110981 */ /* 0x0000a2000c1e1500 */
[----:B------:R-:W-:Y:S02]  /*03a0*/  @P1 LEA.HI.X R23, R7, R11, R8, 0x1, P4 ;  /* 0x0000000b07171211 */ /* 0x000fe400020f0c08 */
[----:B------:R-:W-:-:S03]  /*03b0*/  PRMT R24, RZ, 0x7610, R24 ;  /* 0x00007610ff187816 */ /* 0x000fc60000000018 */
[----:B------:R1:W3:Y:S01]  /*03c0*/  @P1 LDG.E.U16 R20, desc[UR4][R22.64] ;  /* 0x0000000416141981 */ /* 0x0002e2000c1e1500 */
[----:B0-----:R-:W-:-:S04]  /*03d0*/  @P2 LEA R28, P4, R9, R10, 0x1 ;  /* 0x0000000a091c2211 */ /* 0x001fc800078808ff */
[-C--:B------:R-:W-:Y:S02]  /*03e0*/  @P2 LEA.HI.X R29, R9, R11.reuse, R19, 0x1, P4 ;  /* 0x0000000b091d2211 */ /* 0x080fe400020f0c13 */
[C---:B-1----:R-:W-:Y:S02]  /*03f0*/  @P3 LEA R22, P4, R21.reuse, R10, 0x1 ;  /* 0x0000000a15163211 */ /* 0x042fe400078808ff */
[----:B------:R-:W-:Y:S01]  /*0400*/  PRMT R26, RZ, 0x7610, R26 ;  /* 0x00007610ff1a7816 */ /* 0x000fe2000000001a */
[----:B------:R-:W4:Y:S01]  /*0410*/  @P2 LDG.E.U16 R24, desc[UR4][R28.64] ;  /* 0x000000041c182981 */ /* 0x000f22000c1e1500 */
[----:B------:R-:W-:-:S05]  /*0420*/  @P3 LEA.HI.X R23, R21, R11, R25, 0x1, P4 ;  /* 0x0000000b15173211 */ /* 0x000fca00020f0c19 */
[----:B------:R-:W5:Y:S01]  /*0430*/  @P3 LDG.E.U16 R26, desc[UR4][R22.64] ;  /* 0x00000004161a3981 */ /* 0x000f62000c1e1500 */
[-C--:B------:R-:W-:Y:S02]  /*0440*/  @P0 LEA R14, P4, R27, R12.reuse, 0x1 ;  /* 0x0000000c1b0e0211 */ /* 0x080fe400078808ff */
[-C--:B------:R-:W-:Y:S02]  /*0450*/  @P1 LEA R16, P5, R7, R12.reuse, 0x1 ;  /* 0x0000000c07101211 */ /* 0x080fe400078a08ff */
[----:B------:R-:W-:Y:S02]  /*0460*/  @P0 LEA.HI.X R15, R27, R13, R15, 0x1, P4 ;  /* 0x0000000d1b0f0211 */ /* 0x000fe400020f0c0f */
[----:B------:R-:W-:-:S04]  /*0470*/  @P2 LEA R18, P4, R9, R12, 0x1 ;  /* 0x0000000c09122211 */ /* 0x000fc800078808ff */
[-C--:B------:R-:W-:Y:S01]  /*0480*/  @P2 LEA.HI.X R19, R9, R13.reuse, R19, 0x1, P4 ;  /* 0x0000000d09132211 */ /* 0x080fe200020f0c13 */
[----:B--2---:R-:W-:Y:S01]  /*0490*/  HADD2.F32 R27, -RZ, R17.H0_H0 ;  /* 0x20000011ff1b7230 */ /* 0x004fe20000004100 */
[----:B------:R-:W-:Y:S01]  /*04a0*/  @P1 LEA.HI.X R17, R7, R13, R8, 0x1, P5 ;  /* 0x0000000d07111211 */ /* 0x000fe200028f0c08 */
[----:B------:R-:W-:Y:S01]  /*04b0*/  IMAD.MOV.U32 R7, RZ, RZ, R5 ;  /* 0x000000ffff077224 */ /* 0x000fe200078e0005 */
[C---:B------:R-:W-:Y:S01]  /*04c0*/  @P3 LEA R8, P5, R21.reuse, R12, 0x1 ;  /* 0x0000000c15083211 */ /* 0x040fe200078a08ff */
[----:B---3--:R-:W-:Y:S01]  /*04d0*/  HADD2.F32 R20, -RZ, R20.H0_H0 ;  /* 0x20000014ff147230 */ /* 0x008fe20000004100 */
[----:B------:R-:W-:Y:S01]  /*04e0*/  F2FP.F16.F32.PACK_AB R27, RZ, R27 ;  /* 0x0000001bff1b723e */ /* 0x000fe200000000ff */
[----:B------:R-:W-:Y:S01]  /*04f0*/  IMAD.WIDE.U32 R6, R4, 0x4, R6 ;  /* 0x0000000404067825 */ /* 0x000fe200078e0006 */
[----:B------:R-:W-:Y:S02]  /*0500*/  @P3 LEA.HI.X R9, R21, R13, R25, 0x1, P5 ;  /* 0x0000000d15093211 */ /* 0x000fe400028f0c19 */
[----:B------:R-:W-:Y:S01]  /*0510*/  F2FP.F16.F32.PACK_AB R20, RZ, R20 ;  /* 0x00000014ff14723e */ /* 0x000fe200000000ff */
[----:B----4-:R-:W-:-:S02]  /*0520*/  HADD2.F32 R24, -RZ, R24.H0_H0 ;  /* 0x20000018ff187230 */ /* 0x010fc40000004100 */
[----:B-----5:R-:W-:-:S03]  /*0530*/  HADD2.F32 R26, -RZ, R26.H0_H0 ;  /* 0x2000001aff1a7230 */ /* 0x020fc60000004100 */
[----:B------:R-:W-:Y:S01]  /*0540*/  F2FP.F16.F32.PACK_AB R24, RZ, R24 ;  /* 0x00000018ff18723e */ /* 0x000fe200000000ff */
[----:B------:R2:W-:Y:S01]  /*0550*/  @P0 STG.E.U16 desc[UR4][R14.64], R27 ;  /* 0x0000001b0e000986 */ /* 0x0005e2000c101504 */
[----:B------:R-:W-:-:S03]  /*0560*/  F2FP.F16.F32.PACK_AB R26, RZ, R26 ;  /* 0x0000001aff1a723e */ /* 0x000fc600000000ff */
[----:B------:R2:W-:Y:S01]  /*0570*/  @P1 STG.E.U16 desc[UR4][R16.64], R20 ;  /* 0x0000001410001986 */ /* 0x0005e2000c101504 */
[----:B------:R-:W-:-:S03]  /*0580*/  ISETP.GE.U32.AND P0, PT, R6, 0x10000, PT ;  /* 0x000100000600780c */ /* 0x000fc60003f06070 */
[----:B------:R2:W-:Y:S01]  /*0590*/  @P2 STG.E.U16 desc[UR4][R18.64], R24 ;  /* 0x0000001812002986 */ /* 0x0005e2000c101504 */
[----:B------:R-:W-:-:S03]  /*05a0*/  ISETP.LT.U32.AND P1, PT, R6, R0, PT ;  /* 0x000000000600720c */ /* 0x000fc60003f21070 */
[----:B------:R2:W-:Y:S01]  /*05b0*/  @P3 STG.E.U16 desc[UR4][R8.64], R26 ;  /* 0x0000001a08003986 */ /* 0x0005e2000c101504 */
[C---:B------:R-:W-:Y:S02]  /*05c0*/  ISETP.GE.U32.AND.EX P0, PT, R7.reuse, RZ, PT, P0 ;  /* 0x000000ff0700720c */ /* 0x040fe40003f06100 */
[----:B------:R-:W-:Y:S01]  /*05d0*/  ISETP.LT.AND.EX P1, PT, R7, R2, PT, P1 ;  /* 0x000000020700720c */ /* 0x000fe20003f21310 */
[----:B------:R-:W-:-:S12]  /*05e0*/  IMAD.MOV.U32 R5, RZ, RZ, R7 ;  /* 0x000000ffff057224 */ /* 0x000fd800078e0007 */
[----:B--2---:R-:W-:Y:S05]  /*05f0*/  @!P0 BRA P1, `(.L_x_2309) ;  /* 0xfffffff800ec8947 */ /* 0x004fea000083ffff */
[----:B------:R-:W-:Y:S05]  /*0600*/  EXIT ;  /* 0x000000000000794d */ /* 0x000fea0003800000 */
.L_x_2308:
        /* <DEDUP_REMOVED lines=8> */
.L_x_2310:
[C---:B------:R-:W-:Y:S01]  /*0690*/  IMAD.SHL.U32 R7, R16.reuse, 0x8, RZ ;  /* 0x0000000810077824 */ /* 0x040fe200078e00ff */
[----:B------:R-:W-:-:S04]  /*06a0*/  SHF.L.U64.HI R15, R16, 0x3, R17 ;  /* 0x00000003100f7819 */ /* 0x000fc80000010211 */
[----:B------:R-:W-:-:S05]  /*06b0*/  IADD3 R4, P0, R10, R7, RZ ;  /* 0x000000070a047210 */ /* 0x000fca0007f1e0ff */
[----:B------:R-:W-:-:S06]  /*06c0*/  IMAD.X R5, R11, 0x1, R15, P0 ;  /* 0x000000010b057824 */ /* 0x000fcc00000e060f */
[----:B------:R-:W2:Y:S01]  /*06d0*/  LDG.E.64 R4, desc[UR4][R4.64] ;  /* 0x0000000404047981 */ /* 0x000ea2000c1e1b00 */
[----:B------:R-:W-:-:S05]  /*06e0*/  IADD3 R6, P0, R12, R7, RZ ;  /* 0x000000070c067210 */ /* 0x000fca0007f1e0ff */
[----:B------:R-:W-:Y:S01]  /*06f0*/  IMAD.X R7, R13, 0x1, R15, P0 ;  /* 0x000000010d077824 */ /* 0x000fe200000e060f */
[----:B------:R-:W-:-:S04]  /*0700*/  IADD3 R16, P0, R16, UR6, RZ ;  /* 0x0000000610107c10 */ /* 0x000fc8000ff1e0ff */
[----:B------:R-:W-:Y:S01]  /*0710*/  ISETP.LT.U32.AND P1, PT, R16, 0x4000, PT ;  /* 0x000040001000780c */ /* 0x000fe20003f21070 */
[----:B------:R-:W-:-:S05]  /*0720*/  IMAD.X R17, RZ, RZ, R17, P0 ;  /* 0x000000ffff117224 */ /* 0x000fca00000e0611 */
[----:B------:R-:W-:Y:S01]  /*0730*/  ISETP.LT.U32.AND.EX P1, PT, R17, RZ, PT, P1 ;  /* 0x000000ff1100720c */ /* 0x000fe20003f21110 */
[--C-:B--2---:R-:W-:Y:S02]  /*0740*/  HADD2.F32 R3, -RZ, R4.reuse.H0_H0 ;  /* 0x20000004ff037230 */ /* 0x104fe40000004100 */
[----:B------:R-:W-:Y:S02]  /*0750*/  HADD2.F32 R8, -RZ, R4.H1_H1 ;  /* 0x30000004ff087230 */ /* 0x000fe40000004100 */
[--C-:B------:R-:W-:Y:S02]  /*0760*/  HADD2.F32 R9, -RZ, R5.reuse.H0_H0 ;  /* 0x20000005ff097230 */ /* 0x100fe40000004100 */
[----:B------:R-:W-:Y:S01]  /*0770*/  HADD2.F32 R14, -RZ, R5.H1_H1 ;  /* 0x30000005ff0e7230 */ /* 0x000fe20000004100 */
[----:B------:R-:W-:Y:S01]  /*0780*/  F2FP.F16.F32.PACK_AB R8, R8, R3 ;  /* 0x000000030808723e */ /* 0x000fe200000000ff */
[----:B------:R-:W-:-:S03]  /*0790*/  IMAD.SHL.U32 R3, R16, 0x4, RZ ;  /* 0x0000000410037824 */ /* 0x000fc600078e00ff */
[----:B------:R-:W-:Y:S02]  /*07a0*/  F2FP.F16.F32.PACK_AB R9, R14, R9 ;  /* 0x000000090e09723e */ /* 0x000fe400000000ff */
[----:B------:R-:W-:Y:S02]  /*07b0*/  ISETP.GE.U32.AND P0, PT, R3, R0, PT ;  /* 0x000000000300720c */ /* 0x000fe40003f06070 */
[----:B------:R-:W-:Y:S01]  /*07c0*/  SHF.L.U64.HI R3, R16, 0x2, R17 ;  /* 0x0000000210037819 */ /* 0x000fe20000010211 */
[----:B------:R0:W-:Y:S03]  /*07d0*/  STG.E.64 desc[UR4][R6.64], R8 ;  /* 0x0000000806007986 */ /* 0x0001e6000c101b04 */
[----:B------:R-:W-:-:S13]  /*07e0*/  ISETP.GE.AND.EX P0, PT, R3, R2, PT, P0 ;  /* 0x000000020300720c */ /* 0x000fda0003f06300 */
[----:B0-----:R-:W-:Y:S05]  /*07f0*/  @!P0 BRA P1, `(.L_x_2310) ;  /* 0xfffffffc00a48947 */ /* 0x001fea000083ffff */
[----:B------:R-:W-:Y:S05]  /*0800*/  EXIT ;  /* 0x000000000000794d */ /* 0x000fea0003800000 */
.L_x_2311:
        /* <DEDUP_REMOVED lines=15> */
.L_x_7900:


//--------------------- .text._ZN2at6native55_GLOBAL__N__de093ff9_22_ForeachBinaryOpList_cu_a911ec4325multi_tensor_apply_kernelINS1_18TensorListMetadataILi2EEENS1_11CopyFunctorIN3c107complexIfEENS6_15Float8_e5m2fnuzELi2ELi1ELi1EEEJNS0_4CopyIS8_S9_EEEEEvT_T0_DpT1_ --------------------------
	.section	.text._ZN2at6native55_GLOBAL__N__de093ff9_22_ForeachBinaryOpList_cu_a911ec4325multi_tensor_apply_kernelINS1_18TensorListMetadataILi2EEENS1_11CopyFunctorIN3c107complexIfEENS6_15Float8_e5m2fnuzELi2ELi1ELi1EEEJNS0_4CopyIS8_S9_EEEEEvT_T0_DpT1_,"ax",@progbits
	.align	128
.text._ZN2at6native55_GLOBAL__N__de093ff9_22_ForeachBinaryOpList_cu_a911ec4325multi_tensor_apply_kernelINS1_18TensorListMetadataILi2EEENS1_11CopyFunctorIN3c107complexIfEENS6_15Float8_e5m2fnuzELi2ELi1ELi1EEEJNS0_4CopyIS8_S9_EEEEEvT_T0_DpT1_:
        .type           _ZN2at6native55_GLOBAL__N__de093ff9_22_ForeachBinaryOpList_cu_a911ec4325multi_tensor_apply_kernelINS1_18TensorListMetadataILi2EEENS1_11CopyFunctorIN3c107complexIfEENS6_15Float8_e5m2fnuzELi2ELi1ELi1EEEJNS0_4CopyIS8_S9_EEEEEvT_T0_DpT1_,@function
        .size           _ZN2at6native55_GLOBAL__N__de093ff9_22_ForeachBinaryOpList_cu_a911ec4325multi_tensor_apply_kernelINS1_18TensorListMetadataILi2EEENS1_11CopyFunctorIN3c107complexIfEENS6_15Float8_e5m2fnuzELi2ELi1ELi1EEEJNS0_4CopyIS8_S9_EEEEEvT_T0_DpT1_,(.L_x_7901 - _ZN2at6native55_GLOBAL__N__de093ff9_22_ForeachBinaryOpList_cu_a911ec4325multi_tensor_apply_kernelINS1_18TensorListMetadataILi2EEENS1_11CopyFunctorIN3c107complexIfEENS6_15Float8_e5m2fnuzELi2ELi1ELi1EEEJNS0_4CopyIS8_S9_EEEEEvT_T0_DpT1_)
        .other          _ZN2at6native55_GLOBAL__N__de093ff9_22_ForeachBinaryOpList_cu_a911ec4325multi_tensor_apply_kernelINS1_18TensorListMetadataILi2EEENS1_11CopyFunctorIN3c107complexIfEENS6_15Float8_e5m2fnuzELi2ELi1ELi1EEEJNS0_4CopyIS8_S9_EEEEEvT_T0_DpT1_,@"STO_CUDA_ENTRY STV_DEFAULT"
_ZN2at6native55_GLOBAL__N__de093ff9_22_ForeachBinaryOpList_cu_a911ec4325multi_tensor_apply_kernelINS1_18TensorListMetadataILi2EEENS1_11CopyFunctorIN3c107complexIfEENS6_15Float8_e5m2fnuzELi2ELi1ELi1EEEJNS0_4CopyIS8_S9_EEEEEvT_T0_DpT1_:
        /* <DEDUP_REMOVED lines=29> */
.L_x_2329:
[----:B0-2---:R-:W-:Y:S01]  /*01d0*/  IADD3 R19, P0, R3, R6, RZ ;  /* 0x0000000603137210 */ /* 0x005fe20007f1e0ff */
        /* <DEDUP_REMOVED lines=31> */
[----:B0-----:R-:W-:Y:S02]  /*03d0*/  @P3 IADD3 R8, P6, R15, UR14, RZ ;  /* 0x0000000e0f083c10 */ /* 0x001fe4000ffde0ff */
[----:B------:R-:W-:Y:S02]  /*03e0*/  @P2 IADD3.X R21, R26, UR4, RZ, P5, !PT ;  /* 0x000000041a152c10 */ /* 0x000fe4000affe4ff */
[----:B------:R-:W-:-:S03]  /*03f0*/  @P3 IADD3.X R9, R28, UR4, RZ, P6, !PT ;  /* 0x000000041c093c10 */ /* 0x000fc6000b7fe4ff */
[----:B------:R1:W5:Y:S04]  /*0400*/  @P2 LDG.E.U8 R0, desc[UR10][R20.64] ;  /* 0x0000000a14002981 */ /* 0x000368000c1e1100 */
[----:B------:R1:W5:Y:S01]  /*0410*/  @P3 LDG.E.U8 R24, desc[UR10][R8.64] ;  /* 0x0000000a08183981 */ /* 0x000362000c1e1100 */
[----:B------:R-:W-:Y:S01]  /*0420*/  BSSY B0, `(.L_x_2313) ;  /* 0x000001a000007945 */ /* 0x000fe20003800000 */
[----:B------:R-:W-:Y:S02]  /*0430*/  IMAD.MOV.U32 R18, RZ, RZ, RZ ;  /* 0x000000ffff127224 */ /* 0x000fe400078e00ff */
[----:B------:R-:W-:Y:S01]  /*0440*/  IMAD.MOV.U32 R16, RZ, RZ, RZ ;  /* 0x000000ffff107224 */ /* 0x000fe200078e00ff */
        /* <DEDUP_REMOVED lines=19> */
.L_x_2316:
[----:B------:R-:W-:Y:S05]  /*0580*/  BSYNC B1 ;  /* 0x0000000000017941 */ /* 0x000fea0003800000 */
.L_x_2315:
[----:B------:R-:W-:Y:S01]  /*0590*/  IMAD.SHL.U32 R9, R9, 0x200000, RZ ;  /* 0x0020000009097824 */ /* 0x000fe200078e00ff */
[----:B------:R-:W-:-:S04]  /*05a0*/  LEA R21, R8, 0x37800000, 0x17 ;  /* 0x3780000008157811 */ /* 0x000fc800078eb8ff */
[----:B------:R-:W-:-:S07]  /*05b0*/  LOP3.LUT R16, R21, R9, R16, 0xfe, !PT ;  /* 0x0000000915107212 */ /* 0x000fce00078efe10 */
.L_x_2314:
[----:B------:R-:W-:Y:S05]  /*05c0*/  BSYNC B0 ;  /* 0x0000000000007941 */ /* 0x000fea0003800000 */
.L_x_2313:
        /* <DEDUP_REMOVED lines=20> */
.L_x_2320:
[----:B------:R-:W-:Y:S05]  /*0710*/  BSYNC B1 ;  /* 0x0000000000017941 */ /* 0x000fea0003800000 */
.L_x_2319:
[----:B------:R-:W-:Y:S01]  /*0720*/  IMAD.SHL.U32 R9, R9, 0x200000, RZ ;  /* 0x0020000009097824 */ /* 0x000fe200078e00ff */
[----:B------:R-:W-:-:S04]  /*0730*/  LEA R21, R8, 0x37800000, 0x17 ;  /* 0x3780000008157811 */ /* 0x000fc800078eb8ff */
[----:B------:R-:W-:-:S07]  /*0740*/  LOP3.LUT R18, R21, R9, R18, 0xfe, !PT ;  /* 0x0000000915127212 */ /* 0x000fce00078efe12 */
.L_x_2318:
[----:B------:R-:W-:Y:S05]  /*0750*/  BSYNC B0 ;  /* 0x0000000000007941 */ /* 0x000fea0003800000 */
.L_x_2317:
        /* <DEDUP_REMOVED lines=22> */
.L_x_2324:
[----:B------:R-:W-:Y:S05]  /*08c0*/  BSYNC B1 ;  /* 0x0000000000017941 */ /* 0x000fea0003800000 */
.L_x_2323:
[----:B------:R-:W-:Y:S01]  /*08d0*/  IMAD.SHL.U32 R9, R9, 0x200000, RZ ;  /* 0x0020000009097824 */ /* 0x000fe200078e00ff */
[----:B------:R-:W-:-:S04]  /*08e0*/  LEA R21, R8, 0x37800000, 0x17 ;  /* 0x3780000008157811 */ /* 0x000fc800078eb8ff */
[----:B------:R-:W-:-:S07]  /*08f0*/  LOP3.LUT R20, R21, R9, R20, 0xfe, !PT ;  /* 0x0000000915147212 */ /* 0x000fce00078efe14 */
.L_x_2322:
[----:B------:R-:W-:Y:S05]  /*0900*/  BSYNC B0 ;  /* 0x0000000000007941 */ /* 0x000fea0003800000 */
.L_x_2321:
        /* <DEDUP_REMOVED lines=21> */
.L_x_2328:
[----:B------:R-:W-:Y:S05]  /*0a60*/  BSYNC B1 ;  /* 0x0000000000017941 */ /* 0x000fea0003800000 */
.L_x_2327:
[----:B------:R-:W-:Y:S01]  /*0a70*/  IMAD.SHL.U32 R9, R9, 0x200000, RZ ;  /* 0x0020000009097824 */ /* 0x000fe200078e00ff */
[----:B------:R-:W-:-:S04]  /*0a80*/  LEA R21, R8, 0x37800000, 0x17 ;  /* 0x3780000008157811 */ /* 0x000fc800078eb8ff */
[----:B------:R-:W-:-:S07]  /*0a90*/  LOP3.LUT R22, R21, R9, R22, 0xfe, !PT ;  /* 0x0000000915167212 */ /* 0x000fce00078efe16 */
.L_x_2326:
[----:B------:R-:W-:Y:S05]  /*0aa0*/  BSYNC B0 ;  /* 0x0000000000007941 */ /* 0x000fea0003800000 */
.L_x_2325:
[----:B------:R-:W-:Y:S01]  /*0ab0*/  @P0 LEA R8, P6, R19, UR8, 0x3 ;  /* 0x0000000813080c11 */ /* 0x000fe2000f8c18ff */
[----:B------:R-:W-:Y:S01]  /*0ac0*/  IMAD.MOV.U32 R21, RZ, RZ, RZ ;  /* 0x000000ffff157224 */ /* 0x000fe200078e00ff */
[----:B------:R-:W-:Y:S01]  /*0ad0*/  @P1 LEA R10, P5, R11, UR8, 0x3 ;  /* 0x000000080b0a1c11 */ /* 0x000fe2000f8a18ff */
[----:B------:R-:W-:Y:S01]  /*0ae0*/  IMAD.MOV.U32 R23, RZ, RZ, RZ ;  /* 0x000000ffff177224 */ /* 0x000fe200078e00ff */
[----:B------:R-:W-:Y:S01]  /*0af0*/  @P2 LEA R12, P4, R13, UR8, 0x3 ;  /* 0x000000080d0c2c11 */ /* 0x000fe2000f8818ff */
[----:B------:R-:W-:Y:S01]  /*0b00*/  IMAD.WIDE.U32 R6, R4, 0x4, R6 ;  /* 0x0000000404067825 */ /* 0x000fe200078e0006 */
[----:B------:R-:W-:Y:S02]  /*0b10*/  @P0 LEA.HI.X R9, R19, UR9, R14, 0x3, P6 ;  /* 0x0000000913090c11 */ /* 0x000fe4000b0f1c0e */
[----:B------:R-:W-:Y:S01]  /*0b20*/  @P3 LEA R14, P6, R15, UR8, 0x3 ;  /* 0x000000080f0e3c11 */ /* 0x000fe2000f8c18ff */
[----:B------:R-:W-:Y:S01]  /*0b30*/  IMAD.MOV.U32 R19, RZ, RZ, RZ ;  /* 0x000000ffff137224 */ /* 0x000fe200078e00ff */
[----:B------:R-:W-:Y:S01]  /*0b40*/  @P1 LEA.HI.X R11, R11, UR9, R17, 0x3, P5 ;  /* 0x000000090b0b1c11 */ /* 0x000fe2000a8f1c11 */
[----:B------:R-:W-:Y:S01]  /*0b50*/  IMAD.MOV.U32 R17, RZ, RZ, RZ ;  /* 0x000000ffff117224 */ /* 0x000fe200078e00ff */
[----:B------:R-:W-:-:S02]  /*0b60*/  @P2 LEA.HI.X R13, R13, UR9, R26, 0x3, P4 ;  /* 0x000000090d0d2c11 */ /* 0x000fc4000a0f1c1a */
[----:B------:R-:W-:Y:S02]  /*0b70*/  @P3 LEA.HI.X R15, R15, UR9, R28, 0x3, P6 ;  /* 0x000000090f0f3c11 */ /* 0x000fe4000b0f1c1c */
[----:B------:R2:W-:Y:S01]  /*0b80*/  @P0 STG.E.64 desc[UR10][R8.64], R16 ;  /* 0x0000001008000986 */ /* 0x0005e2000c101b0a */
[----:B------:R-:W-:-:S03]  /*0b90*/  ISETP.GE.U32.AND P0, PT, R6, 0x10000, PT ;  /* 0x000100000600780c */ /* 0x000fc60003f06070 */
[----:B------:R2:W-:Y:S01]  /*0ba0*/  @P1 STG.E.64 desc[UR10][R10.64], R18 ;  /* 0x000000120a001986 */ /* 0x0005e2000c101b0a */
[----:B------:R-:W-:Y:S02]  /*0bb0*/  ISETP.LT.U32.AND P1, PT, R6, UR13, PT ;  /* 0x0000000d06007c0c */ /* 0x000fe4000bf21070 */
[C---:B------:R-:W-:Y:S01]  /*0bc0*/  ISETP.GE.U32.AND.EX P0, PT, R7.reuse, RZ, PT, P0 ;  /* 0x000000ff0700720c */ /* 0x040fe20003f06100 */
[----:B------:R2:W-:Y:S01]  /*0bd0*/  @P2 STG.E.64 desc[UR10][R12.64], R20 ;  /* 0x000000140c002986 */ /* 0x0005e2000c101b0a */
[----:B------:R-:W-:-:S03]  /*0be0*/  ISETP.LT.AND.EX P1, PT, R7, UR6, PT, P1 ;  /* 0x0000000607007c0c */ /* 0x000fc6000bf21310 */
[----:B------:R2:W-:Y:S10]  /*0bf0*/  @P3 STG.E.64 desc[UR10][R14.64], R22 ;  /* 0x000000160e003986 */ /* 0x0005f4000c101b0a */
[----:B------:R-:W-:Y:S05]  /*0c00*/  @!P0 BRA P1, `(.L_x_2329) ;  /* 0xfffffff400708947 */ /* 0x000fea000083ffff */
[----:B------:R-:W-:Y:S05]  /*0c10*/  EXIT ;  /* 0x000000000000794d */ /* 0x000fea0003800000 */
.L_x_2312:
        /* <DEDUP_REMOVED lines=8> */
.L_x_2346:
        /* <DEDUP_REMOVED lines=30> */
.L_x_2333:
[----:B------:R-:W-:Y:S05]  /*0e80*/  BSYNC B1 ;  /* 0x0000000000017941 */ /* 0x000fea0003800000 */
.L_x_2332:
[----:B------:R-:W-:Y:S01]  /*0e90*/  LEA R9, R4, 0x37800000, 0x17 ;  /* 0x3780000004097811 */ /* 0x000fe200078eb8ff */
[----:B------:R-:W-:-:S05]  /*0ea0*/  IMAD.SHL.U32 R4, R7, 0x200000, RZ ;  /* 0x0020000007047824 */ /* 0x000fca00078e00ff */
[----:B------:R-:W-:-:S07]  /*0eb0*/  LOP3.LUT R4, R9, R4, R10, 0xfe, !PT ;  /* 0x0000000409047212 */ /* 0x000fce00078efe0a */
.L_x_2331:
[----:B------:R-:W-:Y:S05]  /*0ec0*/  BSYNC B0 ;  /* 0x0000000000007941 */ /* 0x000fea0003800000 */
.L_x_2330:
        /* <DEDUP_REMOVED lines=21> */
.L_x_2337:
[----:B------:R-:W-:Y:S05]  /*1020*/  BSYNC B1 ;  /* 0x0000000000017941 */ /* 0x000fea0003800000 */
.L_x_2336:
[----:B------:R-:W-:Y:S01]  /*1030*/  LEA R9, R6, 0x37800000, 0x17 ;  /* 0x3780000006097811 */ /* 0x000fe200078eb8ff */
[----:B------:R-:W-:-:S05]  /*1040*/  IMAD.SHL.U32 R6, R7, 0x200000, RZ ;  /* 0x0020000007067824 */ /* 0x000fca00078e00ff */
[----:B------:R-:W-:-:S07]  /*1050*/  LOP3.LUT R6, R9, R6, R10, 0xfe, !PT ;  /* 0x0000000609067212 */ /* 0x000fce00078efe0a */
.L_x_2335:
[----:B------:R-:W-:Y:S05]  /*1060*/  BSYNC B0 ;  /* 0x0000000000007941 */ /* 0x000fea0003800000 */
.L_x_2334:
        /* <DEDUP_REMOVED lines=23> */
.L_x_2341:
[----:B------:R-:W-:Y:S05]  /*11e0*/  BSYNC B1 ;  /* 0x0000000000017941 */ /* 0x000fea0003800000 */
.L_x_2340:
[----:B------:R-:W-:Y:S01]  /*11f0*/  IMAD.SHL.U32 R5, R5, 0x200000, RZ ;  /* 0x0020000005057824 */ /* 0x000fe200078e00ff */
[----:B------:R-:W-:-:S04]  /*1200*/  LEA R8, R7, 0x37800000, 0x17 ;  /* 0x3780000007087811 */ /* 0x000fc800078eb8ff */
[----:B------:R-:W-:-:S07]  /*1210*/  LOP3.LUT R8, R8, R5, R9, 0xfe, !PT ;  /* 0x0000000508087212 */ /* 0x000fce00078efe09 */
.L_x_2339:
[----:B------:R-:W-:Y:S05]  /*1220*/  BSYNC B0 ;  /* 0x0000000000007941 */ /* 0x000fea0003800000 */
.L_x_2338:
        /* <DEDUP_REMOVED lines=21> */
.L_x_2345:
[----:B------:R-:W-:Y:S05]  /*1380*/  BSYNC B1 ;  /* 0x0000000000017941 */ /* 0x000fea0003800000 */
.L_x_2344:
[----:B------:R-:W-:Y:S01]  /*1390*/  IMAD.SHL.U32 R2, R2, 0x200000, RZ ;  /* 0x0020000002027824 */ /* 0x000fe200078e00ff */
[----:B------:R-:W-:-:S04]  /*13a0*/  LEA R10, R5, 0x37800000, 0x17 ;  /* 0x37800000050a7811 */ /* 0x000fc800078eb8ff */
[----:B------:R-:W-:-:S07]  /*13b0*/  LOP3.LUT R10, R10, R2, R9, 0xfe, !PT ;  /* 0x000000020a0a7212 */ /* 0x000fce00078efe09 */
.L_x_2343:
[----:B------:R-:W-:Y:S05]  /*13c0*/  BSYNC B0 ;  /* 0x0000000000007941 */ /* 0x000fea0003800000 */
.L_x_2342:
[C---:B------:R-:W-:Y:S01]  /*13d0*/  LEA R12, P0, R3.reuse, UR8, 0x5 ;  /* 0x00000008030c7c11 */ /* 0x040fe2000f8028ff */
[----:B------:R-:W-:Y:S02]  /*13e0*/  IMAD.MOV.U32 R5, RZ, RZ, RZ ;  /* 0x000000ffff057224 */ /* 0x000fe400078e00ff */
[----:B------:R-:W-:Y:S01]  /*13f0*/  IMAD.MOV.U32 R7, RZ, RZ, RZ ;  /* 0x000000ffff077224 */ /* 0x000fe200078e00ff */
[C---:B------:R-:W-:Y:S01]  /*1400*/  LEA.HI.X R13, R3.reuse, UR9, R0, 0x5, P0 ;  /* 0x00000009030d7c11 */ /* 0x040fe200080f2c00 */
[----:B------:R-:W-:Y:S01]  /*1410*/  IMAD.MOV.U32 R9, RZ, RZ, RZ ;  /* 0x000000ffff097224 */ /* 0x000fe200078e00ff */
[----:B------:R-:W-:Y:S01]  /*1420*/  IADD3 R3, P0, R3, UR5, RZ ;  /* 0x0000000503037c10 */ /* 0x000fe2000ff1e0ff */
[----:B------:R-:W-:Y:S02]  /*1430*/  IMAD.MOV.U32 R11, RZ, RZ, RZ ;  /* 0x000000ffff0b7224 */ /* 0x000fe400078e00ff */
[----:B------:R0:W-:Y:S01]  /*1440*/  STG.E.128 desc[UR10][R12.64], R4 ;  /* 0x000000040c007986 */ /* 0x0001e2000c101d0a */
[C---:B------:R-:W-:Y:S01]  /*1450*/  ISETP.LT.U32.AND P1, PT, R3.reuse, 0x4000, PT ;  /* 0x000040000300780c */ /* 0x040fe20003f21070 */
[----:B------:R-:W-:-:S02]  /*1460*/  IMAD.SHL.U32 R2, R3, 0x4, RZ ;  /* 0x0000000403027824 */ /* 0x000fc400078e00ff */
[----:B------:R-:W-:Y:S01]  /*1470*/  IMAD.X R0, RZ, RZ, R0, P0 ;  /* 0x000000ffff007224 */ /* 0x000fe200000e0600 */
[----:B------:R0:W-:Y:S02]  /*1480*/  STG.E.128 desc[UR10][R12.64+0x10], R8 ;  /* 0x000010080c007986 */ /* 0x0001e4000c101d0a */
[----:B------:R-:W-:Y:S02]  /*1490*/  ISETP.GE.U32.AND P0, PT, R2, UR13, PT ;  /* 0x0000000d02007c0c */ /* 0x000fe4000bf06070 */
[----:B------:R-:W-:Y:S02]  /*14a0*/  SHF.L.U64.HI R2, R3, 0x2, R0 ;  /* 0x0000000203027819 */ /* 0x000fe40000010200 */
[----:B------:R-:W-:Y:S02]  /*14b0*/  ISETP.LT.U32.AND.EX P1, PT, R0, RZ, PT, P1 ;  /* 0x000000ff0000720c */ /* 0x000fe40003f21110 */
[----:B------:R-:W-:-:S13]  /*14c0*/  ISETP.GE.AND.EX P0, PT, R2, UR6, PT, P0 ;  /* 0x0000000602007c0c */ /* 0x000fda000bf06300 */
[----:B0-----:R-:W-:Y:S05]  /*14d0*/  @!P0 BRA P1, `(.L_x_2346) ;  /* 0xfffffff400f08947 */ /* 0x001fea000083ffff */
[----:B------:R-:W-:Y:S05]  /*14e0*/  EXIT ;  /* 0x000000000000794d */ /* 0x000fea0003800000 */
.L_x_2347:
        /* <DEDUP_REMOVED lines=9> */
.L_x_7901:


//--------------------- .text._ZN2at6native55_GLOBAL__N__de093ff9_22_ForeachBinaryOpList_cu_a911ec4325multi_tensor_apply_kernelINS1_18TensorListMetadataILi2EEENS1_11CopyFunctorIN3c107complexIfEENS6_11Float8_e5m2ELi2ELi1ELi1EEEJNS0_4CopyIS8_S9_EEEEEvT_T0_DpT1_ --------------------------
	.section	.text._ZN2at6native55_GLOBAL__N__de093ff9_22_ForeachBinaryOpList_cu_a911ec4325multi_tensor_apply_kernelINS1_18TensorListMetadataILi2EEENS1_11CopyFunctorIN3c107complexIfEENS6_11Float8_e5m2ELi2ELi1ELi1EEEJNS0_4CopyIS8_S9_EEEEEvT_T0_DpT1_,"ax",@progbits
	.align	128
.text._ZN2at6native55_GLOBAL__N__de093ff9_22_ForeachBinaryOpList_cu_a911ec4325multi_tensor_apply_kernelINS1_18TensorListMetadataILi2EEENS1_11CopyFunctorIN3c107complexIfEENS6_11Float8_e5m2ELi2ELi1ELi1EEEJNS0_4CopyIS8_S9_EEEEEvT_T0_DpT1_:
        .type           _ZN2at6native55_GLOBAL__N__de093ff9_22_ForeachBinaryOpList_cu_a911ec4325multi_tensor_apply_kernelINS1_18TensorListMetadataILi2EEENS1_11CopyFunctorIN3c107complexIfEENS6_11Float8_e5m2ELi2ELi1ELi1EEEJNS0_4CopyIS8_S9_EEEEEvT_T0_DpT1_,@function
        .size           _ZN2at6native55_GLOBAL__N__de093ff9_22_ForeachBinaryOpList_cu_a911ec4325multi_tensor_apply_kernelINS1_18TensorListMetadataILi2EEENS1_11CopyFunctorIN3c107complexIfEENS6_11Float8_e5m2ELi2ELi1ELi1EEEJNS0_4CopyIS8_S9_EEEEEvT_T0_DpT1_,(.L_x_7902 - _ZN2at6native55_GLOBAL__N__de093ff9_22_ForeachBinaryOpList_cu_a911ec4325multi_tensor_apply_kernelINS1_18TensorListMetadataILi2EEENS1_11CopyFunctorIN3c107complexIfEENS6_11Float8_e5m2ELi2ELi1ELi1EEEJNS0_4CopyIS8_S9_EEEEEvT_T0_DpT1_)
        .other          _ZN2at6native55_GLOBAL__N__de093ff9_22_ForeachBinaryOpList_cu_a911ec4325multi_tensor_apply_kernelINS1_18TensorListMetadataILi2EEENS1_11CopyFunctorIN3c107complexIfEENS6_11Float8_e5m2ELi2ELi1ELi1EEEJNS0_4CopyIS8_S9_EEEEEvT_T0_DpT1_,@"STO_CUDA_ENTRY STV_DEFAULT"
_ZN2at6native55_GLOBAL__N__de093ff9_22_ForeachBinaryOpList_cu_a911ec4325multi_tensor_apply_kernelINS1_18TensorListMetadataILi2EEENS1_11CopyFunctorIN3c107complexIfEENS6_11Float8_e5m2ELi2ELi1ELi1EEEJNS0_4CopyIS8_S9_EEEEEvT_T0_DpT1_:
        /* <DEDUP_REMOVED lines=29> */
.L_x_2349:
        /* <DEDUP_REMOVED lines=14> */
[----:B------:R-:W-:Y:S02]  /*02b0*/  @P0 IADD3.X R3, R21, UR4, RZ, P2, !PT ;  /* 0x0000000415030c10 */ /* 0x000fe400097fe4ff */
[----:B------:R-:W-:-:S03]  /*02c0*/  LEA R8, P2, R12, R23, 0x1 ;  /* 0x000000170c087211 */ /* 0x000fc600078408ff */
[----:B------:R0:W2:Y:S01]  /*02d0*/  @P0 LDG.E.U8 R19, desc[UR10][R2.64] ;  /* 0x0000000a02130981 */ /* 0x0000a2000c1e1100 */
[----:B------:R-:W-:Y:S01]  /*02e0*/  ISETP.GE.U32.AND P4, PT, R8, 0x10000, PT ;  /* 0x000100000800780c */ /* 0x000fe20003f86070 */
[--C-:B------:R-:W-:Y:S01]  /*02f0*/  IMAD.X R13, RZ, RZ, R21.reuse, P2 ;  /* 0x000000ffff0d7224 */ /* 0x100fe200010e0615 */
[----:B------:R-:W-:Y:S02]  /*0300*/  @P1 IADD3 R6, P3, R20, UR14, RZ ;  /* 0x0000000e14061c10 */ /* 0x000fe4000ff7e0ff */
[----:B------:R-:W-:Y:S02]  /*0310*/  IADD3 R9, P5, R4, R23, RZ ;  /* 0x0000001704097210 */ /* 0x000fe40007fbe0ff */
[----:B------:R-:W-:Y:S02]  /*0320*/  ISETP.LT.U32.AND P2, PT, R8, UR13, PT ;  /* 0x0000000d08007c0c */ /* 0x000fe4000bf41070 */
[----:B------:R-:W-:Y:S01]  /*0330*/  ISETP.GE.U32.AND.EX P4, PT, R13, RZ, PT, P4 ;  /* 0x000000ff0d00720c */ /* 0x000fe20003f86140 */
[----:B------:R-:W-:Y:S01]  /*0340*/  IMAD.X R16, RZ, RZ, R21, P5 ;  /* 0x000000ffff107224 */ /* 0x000fe200028e0615 */
[----:B------:R-:W-:-:S02]  /*0350*/  @P1 IADD3.X R7, R17, UR4, RZ, P3, !PT ;  /* 0x0000000411071c10 */ /* 0x000fc40009ffe4ff */
[----:B------:R-:W-:Y:S02]  /*0360*/  ISETP.LT.AND.EX P2, PT, R13, UR6, !P4, P2 ;  /* 0x000000060d007c0c */ /* 0x000fe4000e741320 */
[C---:B------:R-:W-:Y:S01]  /*0370*/  ISETP.GE.U32.AND P3, PT, R9.reuse, 0x10000, PT ;  /* 0x000100000900780c */ /* 0x040fe20003f66070 */
[----:B------:R-:W3:Y:S01]  /*0380*/  @P1 LDG.E.U8 R18, desc[UR10][R6.64] ;  /* 0x0000000a06121981 */ /* 0x000ee2000c1e1100 */
[----:B------:R-:W-:Y:S02]  /*0390*/  ISETP.LT.U32.AND P4, PT, R9, UR13, PT ;  /* 0x0000000d09007c0c */ /* 0x000fe4000bf81070 */
[----:B------:R-:W-:-:S04]  /*03a0*/  ISETP.GE.U32.AND.EX P3, PT, R16, RZ, PT, P3 ;  /* 0x000000ff1000720c */ /* 0x000fc80003f66130 */
[----:B------:R-:W-:-:S03]  /*03b0*/  ISETP.LT.AND.EX P3, PT, R16, UR6, !P3, P4 ;  /* 0x0000000610007c0c */ /* 0x000fc6000df61340 */
[----:B0-----:R-:W-:-:S04]  /*03c0*/  @P2 IADD3 R2, P4, R8, UR14, RZ ;  /* 0x0000000e08022c10 */ /* 0x001fc8000ff9e0ff */
[----:B------:R-:W-:-:S05]  /*03d0*/  @P2 IADD3.X R3, R13, UR4, RZ, P4, !PT ;  /* 0x000000040d032c10 */ /* 0x000fca000a7fe4ff */
[----:B------:R0:W4:Y:S01]  /*03e0*/  @P2 LDG.E.U8 R10, desc[UR10][R2.64] ;  /* 0x0000000a020a2981 */ /* 0x000122000c1e1100 */
[----:B------:R-:W-:-:S04]  /*03f0*/  @P3 IADD3 R4, P4, R9, UR14, RZ ;  /* 0x0000000e09043c10 */ /* 0x000fc8000ff9e0ff */
[----:B------:R-:W-:-:S05]  /*0400*/  @P3 IADD3.X R5, R16, UR4, RZ, P4, !PT ;  /* 0x0000000410053c10 */ /* 0x000fca000a7fe4ff */
[----:B------:R4:W5:Y:S01]  /*0410*/  @P3 LDG.E.U8 R0, desc[UR10][R4.64] ;  /* 0x0000000a04003981 */ /* 0x000962000c1e1100 */
[----:B------:R-:W-:Y:S02]  /*0420*/  IMAD.MOV.U32 R25, RZ, RZ, RZ ;  /* 0x000000ffff197224 */ /* 0x000fe400078e00ff */
[----:B------:R-:W-:-:S04]  /*0430*/  IMAD.WIDE.U32 R14, R12, 0x4, R14 ;  /* 0x000000040c0e7825 */ /* 0x000fc800078e000e */
[----:B--2---:R-:W-:-:S05]  /*0440*/  IMAD.SHL.U32 R22, R19, 0x2000000, RZ ;  /* 0x0200000013167824 */ /* 0x004fca00078e00ff */
[----:B------:R-:W-:Y:S01]  /*0450*/  ISETP.GE.U32.AND P4, PT, R22, 0x8000000, PT ;  /* 0x080000001600780c */ /* 0x000fe20003f86070 */
[----:B---3--:R-:W-:-:S05]  /*0460*/  IMAD.SHL.U32 R6, R18, 0x2000000, RZ ;  /* 0x0200000012067824 */ /* 0x008fca00078e00ff */
[----:B------:R-:W-:-:S07]  /*0470*/  ISETP.GE.U32.AND P6, PT, R6, 0x8000000, PT ;  /* 0x080000000600780c */ /* 0x000fce0003fc6070 */
[C---:B------:R-:W-:Y:S02]  /*0480*/  @!P4 IMAD.SHL.U32 R6, R19.reuse, 0x100, RZ ;  /* 0x000001001306c824 */ /* 0x040fe400078e00ff */
[----:B------:R-:W-:-:S03]  /*0490*/  @P4 IMAD.SHL.U32 R7, R19, 0x200000, RZ ;  /* 0x0020000013074824 */ /* 0x000fc600078e00ff */
[----:B------:R-:W-:Y:S02]  /*04a0*/  @!P4 LOP3.LUT R6, R6, 0x7f00, RZ, 0xc0, !PT ;  /* 0x00007f000606c812 */ /* 0x000fe400078ec0ff */
[----:B------:R-:W-:Y:S02]  /*04b0*/  @P4 LOP3.LUT R7, R7, 0x70000000, RZ, 0xfc, !PT ;  /* 0x7000000007074812 */ /* 0x000fe400078efcff */
[----:B------:R-:W-:Y:S01]  /*04c0*/  @!P4 LOP3.LUT R6, R6, 0x3f000000, RZ, 0xfc, !PT ;  /* 0x3f0000000606c812 */ /* 0x000fe200078efcff */
[----:B0-----:R-:W-:Y:S02]  /*04d0*/  @!P6 IMAD.SHL.U32 R2, R18, 0x100, RZ ;  /* 0x000001001202e824 */ /* 0x001fe400078e00ff */
[----:B----4-:R-:W-:Y:S02]  /*04e0*/  IMAD.SHL.U32 R4, R10, 0x2000000, RZ ;  /* 0x020000000a047824 */ /* 0x010fe400078e00ff */
[----:B------:R-:W-:Y:S01]  /*04f0*/  @P4 FMUL.FTZ R24, R7, 1.9259299443872358531e-34 ;  /* 0x0780000007184820 */ /* 0x000fe20000410000 */
[----:B------:R-:W-:-:S02]  /*0500*/  @P6 IMAD.SHL.U32 R3, R18, 0x200000, RZ ;  /* 0x0020000012036824 */ /* 0x000fc400078e00ff */
[----:B------:R-:W-:Y:S01]  /*0510*/  @!P4 FADD.FTZ R24, R6, -0.5 ;  /* 0xbf0000000618c421 */ /* 0x000fe20000010000 */
[----:B------:R-:W-:Y:S02]  /*0520*/  @!P6 LOP3.LUT R2, R2, 0x7f00, RZ, 0xc0, !PT ;  /* 0x00007f000202e812 */ /* 0x000fe400078ec0ff */
[----:B------:R-:W-:Y:S02]  /*0530*/  ISETP.GE.U32.AND P4, PT, R4, 0x8000000, PT ;  /* 0x080000000400780c */ /* 0x000fe40003f86070 */
[----:B------:R-:W-:Y:S02]  /*0540*/  @P6 LOP3.LUT R22, R3, 0x70000000, RZ, 0xfc, !PT ;  /* 0x7000000003166812 */ /* 0x000fe400078efcff */
[C---:B------:R-:W-:Y:S01]  /*0550*/  @P0 LEA R6, P5, R23.reuse, UR8, 0x3 ;  /* 0x0000000817060c11 */ /* 0x040fe2000f8a18ff */
[----:B-----5:R-:W-:Y:S01]  /*0560*/  IMAD.SHL.U32 R4, R0, 0x2000000, RZ ;  /* 0x0200000000047824 */ /* 0x020fe200078e00ff */
[----:B------:R-:W-:Y:S01]  /*0570*/  @!P6 LOP3.LUT R3, R2, 0x3f000000, RZ, 0xfc, !PT ;  /* 0x3f0000000203e812 */ /* 0x000fe200078efcff */
[----:B------:R-:W-:Y:S01]  /*0580*/  @P6 FMUL.FTZ R22, R22, 1.9259299443872358531e-34 ;  /* 0x0780000016166820 */ /* 0x000fe20000410000 */
[----:B------:R-:W-:-:S02]  /*0590*/  @P0 LEA.HI.X R7, R23, UR9, R21, 0x3, P5 ;  /* 0x0000000917070c11 */ /* 0x000fc4000a8f1c15 */
[----:B------:R-:W-:Y:S01]  /*05a0*/  @P1 LEA R2, P5, R20, UR8, 0x3 ;  /* 0x0000000814021c11 */ /* 0x000fe2000f8a18ff */
[----:B------:R-:W-:Y:S01]  /*05b0*/  @!P6 FADD.FTZ R22, R3, -0.5 ;  /* 0xbf0000000316e421 */ /* 0x000fe20000010000 */
[----:B------:R-:W-:Y:S02]  /*05c0*/  ISETP.GE.U32.AND P6, PT, R4, 0x8000000, PT ;  /* 0x080000000400780c */ /* 0x000fe40003fc6070 */
[----:B------:R-:W-:Y:S01]  /*05d0*/  @P1 LEA.HI.X R3, R20, UR9, R17, 0x3, P5 ;  /* 0x0000000914031c11 */ /* 0x000fe2000a8f1c11 */
[----:B------:R-:W-:Y:S01]  /*05e0*/  @P4 IMAD.SHL.U32 R20, R10, 0x200000, RZ ;  /* 0x002000000a144824 */ /* 0x000fe200078e00ff */
[----:B------:R-:W-:Y:S01]  /*05f0*/  @P2 LEA R4, P5, R8, UR8, 0x3 ;  /* 0x0000000808042c11 */ /* 0x000fe2000f8a18ff */
[----:B------:R-:W-:-:S03]  /*0600*/  @!P4 IMAD.SHL.U32 R17, R10, 0x100, RZ ;  /* 0x000001000a11c824 */ /* 0x000fc600078e00ff */
[----:B------:R-:W-:Y:S02]  /*0610*/  @P4 LOP3.LUT R20, R20, 0x70000000, RZ, 0xfc, !PT ;  /* 0x7000000014144812 */ /* 0x000fe400078efcff */
[----:B------:R-:W-:Y:S02]  /*0620*/  @P2 LEA.HI.X R5, R8, UR9, R13, 0x3, P5 ;  /* 0x0000000908052c11 */ /* 0x000fe4000a8f1c0d */
[----:B------:R-:W-:Y:S01]  /*0630*/  @P3 LEA R8, P5, R9, UR8, 0x3 ;  /* 0x0000000809083c11 */ /* 0x000fe2000f8a18ff */
[----:B------:R-:W-:Y:S02]  /*0640*/  @P6 IMAD.SHL.U32 R21, R0, 0x200000, RZ ;  /* 0x0020000000156824 */ /* 0x000fe400078e00ff */
[----:B------:R-:W-:Y:S01]  /*0650*/  @P4 FMUL.FTZ R13, R20, 1.9259299443872358531e-34 ;  /* 0x07800000140d4820 */ /* 0x000fe20000410000 */
[----:B------:R-:W-:Y:S01]  /*0660*/  @!P6 IMAD.SHL.U32 R20, R0, 0x100, RZ ;  /* 0x000001000014e824 */ /* 0x000fe200078e00ff */
[----:B------:R-:W-:Y:S02]  /*0670*/  @!P4 LOP3.LUT R17, R17, 0x7f00, RZ, 0xc0, !PT ;  /* 0x00007f001111c812 */ /* 0x000fe400078ec0ff */
[----:B------:R-:W-:-:S02]  /*0680*/  @P3 LEA.HI.X R9, R9, UR9, R16, 0x3, P5 ;  /* 0x0000000909093c11 */ /* 0x000fc4000a8f1c10 */
[----:B------:R-:W-:Y:S02]  /*0690*/  @P6 LOP3.LUT R21, R21, 0xfe00000, RZ, 0xc0, !PT ;  /* 0x0fe0000015156812 */ /* 0x000fe400078ec0ff */
[----:B------:R-:W-:Y:S02]  /*06a0*/  @!P4 LOP3.LUT R16, R17, 0x3f000000, RZ, 0xfc, !PT ;  /* 0x3f0000001110c812 */ /* 0x000fe400078efcff */
[----:B------:R-:W-:Y:S01]  /*06b0*/  @!P6 LOP3.LUT R20, R20, 0x7f00, RZ, 0xc0, !PT ;  /* 0x00007f001414e812 */ /* 0x000fe200078ec0ff */
[----:B------:R-:W-:Y:S01]  /*06c0*/  IMAD.SHL.U32 R17, R19, 0x1000000, RZ ;  /* 0x0100000013117824 */ /* 0x000fe200078e00ff */
[----:B------:R-:W-:Y:S01]  /*06d0*/  @P6 LOP3.LUT R21, R21, 0x70000000, RZ, 0xfc, !PT ;  /* 0x7000000015156812 */ /* 0x000fe200078efcff */
[----:B------:R-:W-:Y:S01]  /*06e0*/  @!P4 FADD.FTZ R13, R16, -0.5 ;  /* 0xbf000000100dc421 */ /* 0x000fe20000010000 */
[----:B------:R-:W-:Y:S01]  /*06f0*/  @!P6 LOP3.LUT R23, R20, 0x3f000000, RZ, 0xfc, !PT ;  /* 0x3f0000001417e812 */ /* 0x000fe200078efcff */
[----:B------:R-:W-:Y:S01]  /*0700*/  IMAD.SHL.U32 R20, R10, 0x1000000, RZ ;  /* 0x010000000a147824 */ /* 0x000fe200078e00ff */
[----:B------:R-:W-:Y:S01]  /*0710*/  LOP3.LUT R16, R24, 0x80000000, R17, 0xf8, !PT ;  /* 0x8000000018107812 */ /* 0x000fe200078ef811 */
[----:B------:R-:W-:Y:S01]  /*0720*/  @P6 FMUL.FTZ R24, R21, 1.9259299443872358531e-34 ;  /* 0x0780000015186820 */ /* 0x000fe20000410000 */
[----:B------:R-:W-:-:S02]  /*0730*/  IMAD.SHL.U32 R21, R18, 0x1000000, RZ ;  /* 0x0100000012157824 */ /* 0x000fc400078e00ff */
[----:B------:R-:W-:Y:S01]  /*0740*/  @!P6 FADD.FTZ R24, R23, -0.5 ;  /* 0xbf0000001718e421 */ /* 0x000fe20000010000 */
[----:B------:R-:W-:Y:S01]  /*0750*/  LOP3.LUT R20, R13, 0x80000000, R20, 0xf8, !PT ;  /* 0x800000000d147812 */ /* 0x000fe200078ef814 */
[----:B------:R-:W-:Y:S02]  /*0760*/  IMAD.SHL.U32 R13, R0, 0x1000000, RZ ;  /* 0x01000000000d7824 */ /* 0x000fe400078e00ff */
[----:B------:R-:W-:Y:S01]  /*0770*/  IMAD.MOV.U32 R17, RZ, RZ, RZ ;  /* 0x000000ffff117224 */ /* 0x000fe200078e00ff */
[----:B------:R-:W-:Y:S01]  /*0780*/  LOP3.LUT R22, R22, 0x80000000, R21, 0xf8, !PT ;  /* 0x8000000016167812 */ /* 0x000fe200078ef815 */
[----:B------:R-:W-:Y:S01]  /*0790*/  IMAD.MOV.U32 R23, RZ, RZ, RZ ;  /* 0x000000ffff177224 */ /* 0x000fe200078e00ff */
[----:B------:R-:W-:Y:S01]  /*07a0*/  LOP3.LUT R24, R24, 0x80000000, R13, 0xf8, !PT ;  /* 0x8000000018187812 */ /* 0x000fe200078ef80d */
[----:B------:R-:W-:Y:S01]  /*07b0*/  IMAD.MOV.U32 R21, RZ, RZ, RZ ;  /* 0x000000ffff157224 */ /* 0x000fe200078e00ff */
[----:B------:R2:W-:Y:S01]  /*07c0*/  @P0 STG.E.64 desc[UR10][R6.64], R16 ;  /* 0x0000001006000986 */ /* 0x0005e2000c101b0a */
[----:B------:R-:W-:-:S03]  /*07d0*/  ISETP.GE.U32.AND P0, PT, R14, 0x10000, PT ;  /* 0x000100000e00780c */ /* 0x000fc60003f06070 */
[----:B------:R2:W-:Y:S01]  /*07e0*/  @P1 STG.E.64 desc[UR10][R2.64], R22 ;  /* 0x0000001602001986 */ /* 0x0005e2000c101b0a */
[----:B------:R-:W-:-:S03]  /*07f0*/  ISETP.LT.U32.AND P1, PT, R14, UR13, PT ;  /* 0x0000000d0e007c0c */ /* 0x000fc6000bf21070 */
[----:B------:R2:W-:Y:S04]  /*0800*/  @P2 STG.E.64 desc[UR10][R4.64], R20 ;  /* 0x0000001404002986 */ /* 0x0005e8000c101b0a */
[----:B------:R2:W-:Y:S01]  /*0810*/  @P3 STG.E.64 desc[UR10][R8.64], R24 ;  /* 0x0000001808003986 */ /* 0x0005e2000c101b0a */
[C---:B------:R-:W-:Y:S02]  /*0820*/  ISETP.GE.U32.AND.EX P0, PT, R15.reuse, RZ, PT, P0 ;  /* 0x000000ff0f00720c */ /* 0x040fe40003f06100 */
[----:B------:R-:W-:-:S13]  /*0830*/  ISETP.LT.AND.EX P1, PT, R15, UR6, PT, P1 ;  /* 0x000000060f007c0c */ /* 0x000fda000bf21310 */
[----:B--2---:R-:W-:Y:S05]  /*0840*/  @!P0 BRA P1, `(.L_x_2349) ;  /* 0xfffffff800608947 */ /* 0x004fea000083ffff */
[----:B------:R-:W-:Y:S05]  /*0850*/  EXIT ;  /* 0x000000000000794d */ /* 0x000fea0003800000 */
.L_x_2348:
        /* <DEDUP_REMOVED lines=8> */
.L_x_2350:
        /* <DEDUP_REMOVED lines=30> */
[----:B------:R-:W-:-:S02]  /*0ac0*/  @!P2 LOP3.LUT R10, R10, 0x7f00, RZ, 0xc0, !PT ;  /* 0x00007f000a0aa812 */ /* 0x000fc400078ec0ff */
[----:B------:R-:W-:Y:S01]  /*0ad0*/  @P0 LOP3.LUT R9, R9, 0x70000000, RZ, 0xfc, !PT ;  /* 0x7000000009090812 */ /* 0x000fe200078efcff */
[----:B------:R-:W-:Y:S01]  /*0ae0*/  @!P3 IMAD.SHL.U32 R12, R4, 0x100, RZ ;  /* 0x00000100040cb824 */ /* 0x000fe200078e00ff */
[----:B------:R-:W-:Y:S01]  /*0af0*/  @!P0 LOP3.LUT R8, R8, 0x7f00, RZ, 0xc0, !PT ;  /* 0x00007f0008088812 */ /* 0x000fe200078ec0ff */
[----:B------:R-:W-:Y:S01]  /*0b00*/  @P3 IMAD.SHL.U32 R13, R4, 0x200000, RZ ;  /* 0x00200000040d3824 */ /* 0x000fe200078e00ff */
[----:B------:R-:W-:Y:S01]  /*0b10*/  @!P2 LOP3.LUT R10, R10, 0x3f000000, RZ, 0xfc, !PT ;  /* 0x3f0000000a0aa812 */ /* 0x000fe200078efcff */
[----:B------:R-:W-:Y:S01]  /*0b20*/  @P0 FMUL.FTZ R9, R9, 1.9259299443872358531e-34 ;  /* 0x0780000009090820 */ /* 0x000fe20000410000 */
[----:B------:R-:W-:Y:S02]  /*0b30*/  @!P3 LOP3.LUT R12, R12, 0x7f00, RZ, 0xc0, !PT ;  /* 0x00007f000c0cb812 */ /* 0x000fe400078ec0ff */
[----:B------:R-:W-:Y:S01]  /*0b40*/  @P3 LOP3.LUT R13, R13, 0x70000000, RZ, 0xfc, !PT ;  /* 0x700000000d0d3812 */ /* 0x000fe200078efcff */
[----:B------:R-:W-:Y:S01]  /*0b50*/  @!P2 FADD.FTZ R11, R10, -0.5 ;  /* 0xbf0000000a0ba421 */ /* 0x000fe20000010000 */
[----:B------:R-:W-:Y:S01]  /*0b60*/  @!P3 LOP3.LUT R12, R12, 0x3f000000, RZ, 0xfc, !PT ;  /* 0x3f0000000c0cb812 */ /* 0x000fe200078efcff */
[----:B------:R-:W-:Y:S01]  /*0b70*/  IMAD.SHL.U32 R10, R4, 0x1000000, RZ ;  /* 0x01000000040a7824 */ /* 0x000fe200078e00ff */
[----:B------:R-:W-:Y:S01]  /*0b80*/  @!P0 LOP3.LUT R8, R8, 0x3f000000, RZ, 0xfc, !PT ;  /* 0x3f00000008088812 */ /* 0x000fe200078efcff */
[----:B------:R-:W-:Y:S01]  /*0b90*/  @P3 FMUL.FTZ R13, R13, 1.9259299443872358531e-34 ;  /* 0x078000000d0d3820 */ /* 0x000fe20000410000 */
[----:B------:R-:W-:-:S02]  /*0ba0*/  IMAD.SHL.U32 R4, R2, 0x1000000, RZ ;  /* 0x0100000002047824 */ /* 0x000fc400078e00ff */
[----:B------:R-:W-:Y:S01]  /*0bb0*/  @!P3 FADD.FTZ R13, R12, -0.5 ;  /* 0xbf0000000c0db421 */ /* 0x000fe20000010000 */
[----:B------:R-:W-:Y:S01]  /*0bc0*/  LOP3.LUT R6, R7, 0x80000000, R6, 0xf8, !PT ;  /* 0x8000000007067812 */ /* 0x000fe200078ef806 */
[----:B------:R-:W-:Y:S01]  /*0bd0*/  @!P0 FADD.FTZ R9, R8, -0.5 ;  /* 0xbf00000008098421 */ /* 0x000fe20000010000 */
[----:B------:R-:W-:Y:S01]  /*0be0*/  LEA R12, P0, R3, UR8, 0x5 ;  /* 0x00000008030c7c11 */ /* 0x000fe2000f8028ff */
[----:B------:R-:W-:Y:S01]  /*0bf0*/  IMAD.SHL.U32 R8, R5, 0x1000000, RZ ;  /* 0x0100000005087824 */ /* 0x000fe200078e00ff */
[----:B------:R-:W-:Y:S01]  /*0c00*/  LOP3.LUT R10, R13, 0x80000000, R10, 0xf8, !PT ;  /* 0x800000000d0a7812 */ /* 0x000fe200078ef80a */
[----:B------:R-:W-:Y:S01]  /*0c10*/  IMAD.MOV.U32 R5, RZ, RZ, RZ ;  /* 0x000000ffff057224 */ /* 0x000fe200078e00ff */
[C---:B------:R-:W-:Y:S01]  /*0c20*/  LEA.HI.X R13, R3.reuse, UR9, R0, 0x5, P0 ;  /* 0x00000009030d7c11 */ /* 0x040fe200080f2c00 */
[----:B------:R-:W-:Y:S01]  /*0c30*/  IMAD.MOV.U32 R7, RZ, RZ, RZ ;  /* 0x000000ffff077224 */ /* 0x000fe200078e00ff */
[----:B------:R-:W-:Y:S02]  /*0c40*/  IADD3 R3, P0, R3, UR5, RZ ;  /* 0x0000000503037c10 */ /* 0x000fe4000ff1e0ff */
[----:B------:R-:W-:Y:S01]  /*0c50*/  LOP3.LUT R8, R11, 0x80000000, R8, 0xf8, !PT ;  /* 0x800000000b087812 */ /* 0x000fe200078ef808 */
[----:B------:R-:W-:Y:S01]  /*0c60*/  IMAD.MOV.U32 R11, RZ, RZ, RZ ;  /* 0x000000ffff0b7224 */ /* 0x000fe200078e00ff */
[----:B------:R-:W-:Y:S01]  /*0c70*/  LOP3.LUT R4, R9, 0x80000000, R4, 0xf8, !PT ;  /* 0x8000000009047812 */ /* 0x000fe200078ef804 */
[----:B------:R-:W-:Y:S01]  /*0c80*/  IMAD.MOV.U32 R9, RZ, RZ, RZ ;  /* 0x000000ffff097224 */ /* 0x000fe200078e00ff */
[C---:B------:R-:W-:Y:S01]  /*0c90*/  ISETP.LT.U32.AND P1, PT, R3.reuse, 0x4000, PT ;  /* 0x000040000300780c */ /* 0x040fe20003f21070 */
[----:B------:R-:W-:-:S02]  /*0ca0*/  IMAD.SHL.U32 R2, R3, 0x4, RZ ;  /* 0x0000000403027824 */ /* 0x000fc400078e00ff */
[----:B------:R-:W-:Y:S01]  /*0cb0*/  IMAD.X R0, RZ, RZ, R0, P0 ;  /* 0x000000ffff007224 */ /* 0x000fe200000e0600 */
[----:B------:R0:W-:Y:S02]  /*0cc0*/  STG.E.128 desc[UR10][R12.64+0x10], R8 ;  /* 0x000010080c007986 */ /* 0x0001e4000c101d0a */
[----:B------:R-:W-:Y:S02]  /*0cd0*/  ISETP.GE.U32.AND P0, PT, R2, UR13, PT ;  /* 0x0000000d02007c0c */ /* 0x000fe4000bf06070 */
[----:B------:R0:W-:Y:S01]  /*0ce0*/  STG.E.128 desc[UR10][R12.64], R4 ;  /* 0x000000040c007986 */ /* 0x0001e2000c101d0a */
[----:B------:R-:W-:Y:S02]  /*0cf0*/  SHF.L.U64.HI R2, R3, 0x2, R0 ;  /* 0x0000000203027819 */ /* 0x000fe40000010200 */
[----:B------:R-:W-:Y:S02]  /*0d00*/  ISETP.LT.U32.AND.EX P1, PT, R0, RZ, PT, P1 ;  /* 0x000000ff0000720c */ /* 0x000fe40003f21110 */
[----:B------:R-:W-:-:S13]  /*0d10*/  ISETP.GE.AND.EX P0, PT, R2, UR6, PT, P0 ;  /* 0x0000000602007c0c */ /* 0x000fda000bf06300 */
[----:B0-----:R-:W-:Y:S05]  /*0d20*/  @!P0 BRA P1, `(.L_x_2350) ;  /* 0xfffffff800ec8947 */ /* 0x001fea000083ffff */
[----:B------:R-:W-:Y:S05]  /*0d30*/  EXIT ;  /* 0x000000000000794d */ /* 0x000fea0003800000 */
.L_x_2351:
        /* <DEDUP_REMOVED lines=12> */
.L_x_7902:


//--------------------- .text._ZN2at6native55_GLOBAL__N__de093ff9_22_ForeachBinaryOpList_cu_a911ec4325multi_tensor_apply_kernelINS1_18TensorListMetadataILi2EEENS1_11CopyFunctorIN3c107complexIfEENS6_15Float8_e4m3fnuzELi2ELi1ELi1EEEJNS0_4CopyIS8_S9_EEEEEvT_T0_DpT1_ --------------------------
	.section	.text._ZN2at6native55_GLOBAL__N__de093ff9_22_ForeachBinaryOpList_cu_a911ec4325multi_tensor_apply_kernelINS1_18TensorListMetadataILi2EEENS1_11CopyFunctorIN3c107complexIfEENS6_15Float8_e4m3fnuzELi2ELi1ELi1EEEJNS0_4CopyIS8_S9_EEEEEvT_T0_DpT1_,"ax",@progbits
	.align	128
.text._ZN2at6native55_GLOBAL__N__de093ff9_22_ForeachBinaryOpList_cu_a911ec4325multi_tensor_apply_kernelINS1_18TensorListMetadataILi2EEENS1_11CopyFunctorIN3c107complexIfEENS6_15Float8_e4m3fnuzELi2ELi1ELi1EEEJNS0_4CopyIS8_S9_EEEEEvT_T0_DpT1_:
        .type           _ZN2at6native55_GLOBAL__N__de093ff9_22_ForeachBinaryOpList_cu_a911ec4325multi_tensor_apply_kernelINS1_18TensorListMetadataILi2EEENS1_11CopyFunctorIN3c107complexIfEENS6_15Float8_e4m3fnuzELi2ELi1ELi1EEEJNS0_4CopyIS8_S9_EEEEEvT_T0_DpT1_,@function
        .size           _ZN2at6native55_GLOBAL__N__de093ff9_22_ForeachBinaryOpList_cu_a911ec4325multi_tensor_apply_kernelINS1_18TensorListMetadataILi2EEENS1_11CopyFunctorIN3c107complexIfEENS6_15Float8_e4m3fnuzELi2ELi1ELi1EEEJNS0_4CopyIS8_S9_EEEEEvT_T0_DpT1_,(.L_x_7903 - _ZN2at6native55_GLOBAL__N__de093ff9_22_ForeachBinaryOpList_cu_a911ec4325multi_tensor_apply_kernelINS1_18TensorListMetadataILi2EEENS1_11CopyFunctorIN3c107complexIfEENS6_15Float8_e4m3fnuzELi2ELi1ELi1EEEJNS0_4CopyIS8_S9_EEEEEvT_T0_DpT1_)
        .other          _ZN2at6native55_GLOBAL__N__de093ff9_22_ForeachBinaryOpList_cu_a911ec4325multi_tensor_apply_kernelINS1_18TensorListMetadataILi2EEENS1_11CopyFunctorIN3c107complexIfEENS6_15Float8_e4m3fnuzELi2ELi1ELi1EEEJNS0_4CopyIS8_S9_EEEEEvT_T0_DpT1_,@"STO_CUDA_ENTRY STV_DEFAULT"
_ZN2at6native55_GLOBAL__N__de093ff9_22_ForeachBinaryOpList_cu_a911ec4325multi_tensor_apply_kernelINS1_18TensorListMetadataILi2EEENS1_11CopyFunctorIN3c107complexIfEENS6_15Float8_e4m3fnuzELi2ELi1ELi1EEEJNS0_4CopyIS8_S9_EEEEEvT_T0_DpT1_:
        /* <DEDUP_REMOVED lines=29> */
.L_x_2369:
        /* <DEDUP_REMOVED lines=59> */
.L_x_2356:
[----:B------:R-:W-:Y:S05]  /*0580*/  BSYNC B1 ;  /* 0x0000000000017941 */ /* 0x000fea0003800000 */
.L_x_2355:
[----:B------:R-:W-:Y:S01]  /*0590*/  IMAD.SHL.U32 R9, R9, 0x100000, RZ ;  /* 0x0010000009097824 */ /* 0x000fe200078e00ff */
[----:B------:R-:W-:-:S04]  /*05a0*/  LEA R21, R8, 0x3b800000, 0x17 ;  /* 0x3b80000008157811 */ /* 0x000fc800078eb8ff */
[----:B------:R-:W-:-:S07]  /*05b0*/  LOP3.LUT R16, R21, R9, R16, 0xfe, !PT ;  /* 0x0000000915107212 */ /* 0x000fce00078efe10 */
.L_x_2354:
[----:B------:R-:W-:Y:S05]  /*05c0*/  BSYNC B0 ;  /* 0x0000000000007941 */ /* 0x000fea0003800000 */
.L_x_2353:
        /* <DEDUP_REMOVED lines=20> */
.L_x_2360:
[----:B------:R-:W-:Y:S05]  /*0710*/  BSYNC B1 ;  /* 0x0000000000017941 */ /* 0x000fea0003800000 */
.L_x_2359:
[----:B------:R-:W-:Y:S01]  /*0720*/  IMAD.SHL.U32 R9, R9, 0x100000, RZ ;  /* 0x0010000009097824 */ /* 0x000fe200078e00ff */
[----:B------:R-:W-:-:S04]  /*0730*/  LEA R21, R8, 0x3b800000, 0x17 ;  /* 0x3b80000008157811 */ /* 0x000fc800078eb8ff */
[----:B------:R-:W-:-:S07]  /*0740*/  LOP3.LUT R18, R21, R9, R18, 0xfe, !PT ;  /* 0x0000000915127212 */ /* 0x000fce00078efe12 */
.L_x_2358:
[----:B------:R-:W-:Y:S05]  /*0750*/  BSYNC B0 ;  /* 0x0000000000007941 */ /* 0x000fea0003800000 */
.L_x_2357:
        /* <DEDUP_REMOVED lines=22> */
.L_x_2364:
[----:B------:R-:W-:Y:S05]  /*08c0*/  BSYNC B1 ;  /* 0x0000000000017941 */ /* 0x000fea0003800000 */
.L_x_2363:
[----:B------:R-:W-:Y:S01]  /*08d0*/  IMAD.SHL.U32 R9, R9, 0x100000, RZ ;  /* 0x0010000009097824 */ /* 0x000fe200078e00ff */
[----:B------:R-:W-:-:S04]  /*08e0*/  LEA R21, R8, 0x3b800000, 0x17 ;  /* 0x3b80000008157811 */ /* 0x000fc800078eb8ff */
[----:B------:R-:W-:-:S07]  /*08f0*/  LOP3.LUT R20, R21, R9, R20, 0xfe, !PT ;  /* 0x0000000915147212 */ /* 0x000fce00078efe14 */
.L_x_2362:
[----:B------:R-:W-:Y:S05]  /*0900*/  BSYNC B0 ;  /* 0x0000000000007941 */ /* 0x000fea0003800000 */
.L_x_2361:
        /* <DEDUP_REMOVED lines=21> */
.L_x_2368:
[----:B------:R-:W-:Y:S05]  /*0a60*/  BSYNC B1 ;  /* 0x0000000000017941 */ /* 0x000fea0003800000 */
.L_x_2367:
[----:B------:R-:W-:Y:S01]  /*0a70*/  IMAD.SHL.U32 R9, R9, 0x100000, RZ ;  /* 0x0010000009097824 */ /* 0x000fe200078e00ff */
[----:B------:R-:W-:-:S04]  /*0a80*/  LEA R21, R8, 0x3b800000, 0x17 ;  /* 0x3b80000008157811 */ /* 0x000fc800078eb8ff */
[----:B------:R-:W-:-:S07]  /*0a90*/  LOP3.LUT R22, R21, R9, R22, 0xfe, !PT ;  /* 0x0000000915167212 */ /* 0x000fce00078efe16 */
.L_x_2366:
[----:B------:R-:W-:Y:S05]  /*0aa0*/  BSYNC B0 ;  /* 0x0000000000007941 */ /* 0x000fea0003800000 */
.L_x_2365:
        /* <DEDUP_REMOVED lines=23> */
.L_x_2352:
        /* <DEDUP_REMOVED lines=8> */
.L_x_2386:
        /* <DEDUP_REMOVED lines=30> */
.L_x_2373:
[----:B------:R-:W-:Y:S05]  /*0e80*/  BSYNC B1 ;  /* 0x0000000000017941 */ /* 0x000fea0003800000 */
.L_x_2372:
[----:B------:R-:W-:Y:S01]  /*0e90*/  LEA R9, R4, 0x3b800000, 0x17 ;  /* 0x3b80000004097811 */ /* 0x000fe200078eb8ff */
[----:B------:R-:W-:-:S05]  /*0ea0*/  IMAD.SHL.U32 R4, R7, 0x100000, RZ ;  /* 0x0010000007047824 */ /* 0x000fca00078e00ff */
[----:B------:R-:W-:-:S07]  /*0eb0*/  LOP3.LUT R4, R9, R4, R10, 0xfe, !PT ;  /* 0x0000000409047212 */ /* 0x000fce00078efe0a */
.L_x_2371:
[----:B------:R-:W-:Y:S05]  /*0ec0*/  BSYNC B0 ;  /* 0x0000000000007941 */ /* 0x000fea0003800000 */
.L_x_2370:
        /* <DEDUP_REMOVED lines=21> */
.L_x_2377:
[----:B------:R-:W-:Y:S05]  /*1020*/  BSYNC B1 ;  /* 0x0000000000017941 */ /* 0x000fea0003800000 */
.L_x_2376:
[----:B------:R-:W-:Y:S01]  /*1030*/  LEA R9, R6, 0x3b800000, 0x17 ;  /* 0x3b80000006097811 */ /* 0x000fe200078eb8ff */
[----:B------:R-:W-:-:S05]  /*1040*/  IMAD.SHL.U32 R6, R7, 0x100000, RZ ;  /* 0x0010000007067824 */ /* 0x000fca00078e00ff */
[----:B------:R-:W-:-:S07]  /*1050*/  LOP3.LUT R6, R9, R6, R10, 0xfe, !PT ;  /* 0x0000000609067212 */ /* 0x000fce00078efe0a */
.L_x_2375:
[----:B------:R-:W-:Y:S05]  /*1060*/  BSYNC B0 ;  /* 0x0000000000007941 */ /* 0x000fea0003800000 */
.L_x_2374:
        /* <DEDUP_REMOVED lines=23> */
.L_x_2381:
[----:B------:R-:W-:Y:S05]  /*11e0*/  BSYNC B1 ;  /* 0x0000000000017941 */ /* 0x000fea0003800000 */
.L_x_2380:
[----:B------:R-:W-:Y:S01]  /*11f0*/  IMAD.SHL.U32 R5, R5, 0x100000, RZ ;  /* 0x0010000005057824 */ /* 0x000fe200078e00ff */
[----:B------:R-:W-:-:S04]  /*1200*/  LEA R8, R7, 0x3b800000, 0x17 ;  /* 0x3b80000007087811 */ /* 0x000fc800078eb8ff */
[----:B------:R-:W-:-:S07]  /*1210*/  LOP3.LUT R8, R8, R5, R9, 0xfe, !PT ;  /* 0x0000000508087212 */ /* 0x000fce00078efe09 */
.L_x_2379:
[----:B------:R-:W-:Y:S05]  /*1220*/  BSYNC B0 ;  /* 0x0000000000007941 */ /* 0x000fea0003800000 */
.L_x_2378:
        /* <DEDUP_REMOVED lines=21> */
.L_x_2385:
[----:B------:R-:W-:Y:S05]  /*1380*/  BSYNC B1 ;  /* 0x0000000000017941 */ /* 0x000fea0003800000 */
.L_x_2384:
[----:B------:R-:W-:Y:S01]  /*1390*/  IMAD.SHL.U32 R2, R2, 0x100000, RZ ;  /* 0x0010000002027824 */ /* 0x000fe200078e00ff */
[----:B------:R-:W-:-:S04]  /*13a0*/  LEA R10, R5, 0x3b800000, 0x17 ;  /* 0x3b800000050a7811 */ /* 0x000fc800078eb8ff */
[----:B------:R-:W-:-:S07]  /*13b0*/  LOP3.LUT R10, R10, R2, R9, 0xfe, !PT ;  /* 0x000000020a0a7212 */ /* 0x000fce00078efe09 */
.L_x_2383:
[----:B------:R-:W-:Y:S05]  /*13c0*/  BSYNC B0 ;  /* 0x0000000000007941 */ /* 0x000fea0003800000 */
.L_x_2382:
        /* <DEDUP_REMOVED lines=18> */
.L_x_2387:
        /* <DEDUP_REMOVED lines=9> */
.L_x_7903:


//--------------------- .text._ZN2at6native55_GLOBAL__N__de093ff9_22_ForeachBinaryOpList_cu_a911ec4325multi_tensor_apply_kernelINS1_18TensorListMetadataILi2EEENS1_11CopyFunctorIN3c107complexIfEENS6_13Float8_e4m3fnELi2ELi1ELi1EEEJNS0_4CopyIS8_S9_EEEEEvT_T0_DpT1_ --------------------------
	.section	.text._ZN2at6native55_GLOBAL__N__de093ff9_22_ForeachBinaryOpList_cu_a911ec4325multi_tensor_apply_kernelINS1_18TensorListMetadataILi2EEENS1_11CopyFunctorIN3c107complexIfEENS6_13Float8_e4m3fnELi2ELi1ELi1EEEJNS0_4CopyIS8_S9_EEEEEvT_T0_DpT1_,"ax",@progbits
	.align	128
.text._ZN2at6native55_GLOBAL__N__de093ff9_22_ForeachBinaryOpList_cu_a911ec4325multi_tensor_apply_kernelINS1_18TensorListMetadataILi2EEENS1_11CopyFunctorIN3c107complexIfEENS6_13Float8_e4m3fnELi2ELi1ELi1EEEJNS0_4CopyIS8_S9_EEEEEvT_T0_DpT1_:
        .type           _ZN2at6native55_GLOBAL__N__de093ff9_22_ForeachBinaryOpList_cu_a911ec4325multi_tensor_apply_kernelINS1_18TensorListMetadataILi2EEENS1_11CopyFunctorIN3c107complexIfEENS6_13Float8_e4m3fnELi2ELi1ELi1EEEJNS0_4CopyIS8_S9_EEEEEvT_T0_DpT1_,@function
        .size           _ZN2at6native55_GLOBAL__N__de093ff9_22_ForeachBinaryOpList_cu_a911ec4325multi_tensor_apply_kernelINS1_18TensorListMetadataILi2EEENS1_11CopyFunctorIN3c107complexIfEENS6_13Float8_e4m3fnELi2ELi1ELi1EEEJNS0_4CopyIS8_S9_EEEEEvT_T0_DpT1_,(.L_x_7904 - _ZN2at6native55_GLOBAL__N__de093ff9_22_ForeachBinaryOpList_cu_a911ec4325multi_tensor_apply_kernelINS1_18TensorListMetadataILi2EEENS1_11CopyFunctorIN3c107complexIfEENS6_13Float8_e4m3fnELi2ELi1ELi1EEEJNS0_4CopyIS8_S9_EEEEEvT_T0_DpT1_)
        .other          _ZN2at6native55_GLOBAL__N__de093ff9_22_ForeachBinaryOpList_cu_a911ec4325multi_tensor_apply_kernelINS1_18TensorListMetadataILi2EEENS1_11CopyFunctorIN3c107complexIfEENS6_13Float8_e4m3fnELi2ELi1ELi1EEEJNS0_4CopyIS8_S9_EEEEEvT_T0_DpT1_,@"STO_CUDA_ENTRY STV_DEFAULT"
_ZN2at6native55_GLOBAL__N__de093ff9_22_ForeachBinaryOpList_cu_a911ec4325multi_tensor_apply_kernelINS1_18TensorListMetadataILi2EEENS1_11CopyFunctorIN3c107complexIfEENS6_13Float8_e4m3fnELi2ELi1ELi1EEEJNS0_4CopyIS8_S9_EEEEEvT_T0_DpT1_:
        /* <DEDUP_REMOVED lines=30> */
.L_x_2397:
[----:B0-----:R-:W-:Y:S01]  /*01e0*/  IADD3 R24, P0, R15, R12, RZ ;  /* 0x0000000c0f187210 */ /* 0x001fe20007f1e0ff */
[----:B-1234-:R-:W-:-:S03]  /*01f0*/  IMAD R3, R13, 0x3, RZ ;  /* 0x000000030d037824 */ /* 0x01efc600078e02ff */
        /* <DEDUP_REMOVED lines=12> */
[----:B------:R-:W-:Y:S02]  /*02c0*/  ISETP.GE.U32.AND P6, PT, R0, 0x10000, PT ;  /* 0x000100000000780c */ /* 0x000fe40003fc6070 */
[----:B------:R-:W-:Y:S02]  /*02d0*/  ISETP.GE.U32.AND P3, PT, R10, 0x10000, PT ;  /* 0x000100000a00780c */ /* 0x000fe40003f66070 */
[----:B------:R-:W-:Y:S02]  /*02e0*/  ISETP.LT.U32.AND P1, PT, R20, UR13, PT ;  /* 0x0000000d14007c0c */ /* 0x000fe4000bf21070 */
[----:B------:R-:W-:Y:S02]  /*02f0*/  ISETP.LT.U32.AND P2, PT, R0, UR13, PT ;  /* 0x0000000d00007c0c */ /* 0x000fe4000bf41070 */
[----:B------:R-:W-:-:S02]  /*0300*/  ISETP.GE.U32.AND.EX P4, PT, R23, RZ, PT, P4 ;  /* 0x000000ff1700720c */ /* 0x000fc40003f86140 */
[----:B------:R-:W-:Y:S02]  /*0310*/  ISETP.LT.U32.AND P5, PT, R10, UR13, PT ;  /* 0x0000000d0a007c0c */ /* 0x000fe4000bfa1070 */
[----:B------:R-:W-:Y:S02]  /*0320*/  ISETP.GE.U32.AND.EX P6, PT, R17, RZ, PT, P6 ;  /* 0x000000ff1100720c */ /* 0x000fe40003fc6160 */
        /* <DEDUP_REMOVED lines=27> */
[----:B------:R-:W-:-:S05]  /*04e0*/  SEL R3, R3, RZ, P0 ;  /* 0x000000ff03037207 */ /* 0x000fca0000000000 */
[----:B------:R-:W-:Y:S01]  /*04f0*/  IMAD R5, R3, R6, 0x3c000000 ;  /* 0x3c00000003057424 */ /* 0x000fe200078e0206 */
[C---:B------:R-:W-:Y:S01]  /*0500*/  SHF.L.U32 R6, R2.reuse, R3, RZ ;  /* 0x0000000302067219 */ /* 0x040fe200000006ff */
[----:B------:R-:W-:Y:S01]  /*0510*/  VIADD R3, R2, 0xffffffff ;  /* 0xffffffff02037836 */ /* 0x000fe20000000000 */
[----:B------:R-:W-:Y:S02]  /*0520*/  LEA R2, P0, R24, UR8, 0x3 ;  /* 0x0000000818027c11 */ /* 0x000fe4000f8018ff */
[----:B------:R-:W-:Y:S02]  /*0530*/  LEA.HI R5, R6, R5, RZ, 0x1c ;  /* 0x0000000506057211 */ /* 0x000fe400078fe0ff */
[----:B------:R-:W-:Y:S02]  /*0540*/  SHF.R.S32.HI R3, RZ, 0x1f, R3 ;  /* 0x0000001fff037819 */ /* 0x000fe40000011403 */
[----:B------:R-:W-:Y:S01]  /*0550*/  LOP3.LUT R8, R5, 0x7f800000, R8, 0xf8, !PT ;  /* 0x7f80000005087812 */ /* 0x000fe200078ef808 */
[----:B------:R-:W-:-:S03]  /*0560*/  IMAD.MOV.U32 R5, RZ, RZ, RZ ;  /* 0x000000ffff057224 */ /* 0x000fc600078e00ff */
[----:B------:R-:W-:Y:S02]  /*0570*/  LOP3.LUT R7, R8, R3, RZ, 0x30, !PT ;  /* 0x0000000308077212 */ /* 0x000fe400078e30ff */
[----:B------:R-:W-:Y:S02]  /*0580*/  LEA.HI.X R3, R24, UR9, R22, 0x3, P0 ;  /* 0x0000000918037c11 */ /* 0x000fe400080f1c16 */
[----:B------:R-:W-:-:S05]  /*0590*/  LOP3.LUT R4, R7, 0x80000000, R4, 0xf8, !PT ;  /* 0x8000000007047812 */ /* 0x000fca00078ef804 */
[----:B------:R1:W-:Y:S02]  /*05a0*/  STG.E.64 desc[UR10][R2.64], R4 ;  /* 0x0000000402007986 */ /* 0x0003e4000c101b0a */
.L_x_2390:
[----:B------:R-:W-:Y:S05]  /*05b0*/  BSYNC B0 ;  /* 0x0000000000007941 */ /* 0x000fea0003800000 */
.L_x_2389:
[----:B------:R-:W-:Y:S04]  /*05c0*/  BSSY B0, `(.L_x_2391) ;  /* 0x0000018000007945 */ /* 0x000fe80003800000 */
[----:B------:R-:W-:Y:S05]  /*05d0*/  @!P1 BRA `(.L_x_2392) ;  /* 0x0000000000589947 */ /* 0x000fea0003800000 */
[----:B01---5:R-:W-:Y:S02]  /*05e0*/  IMAD.SHL.U32 R4, R14, 0x1000000, RZ ;  /* 0x010000000e047824 */ /* 0x023fe400078e00ff */
[----:B------:R-:W-:-:S03]  /*05f0*/  IMAD.MOV.U32 R6, RZ, RZ, -0x800000 ;  /* 0xff800000ff067424 */ /* 0x000fc600078e00ff */
        /* <DEDUP_REMOVED lines=8> */
[----:B------:R-:W-:-:S05]  /*0680*/  VIADD R3, R3, 0xfffffffc ;  /* 0xfffffffc03037836 */ /* 0x000fca0000000000 */
[----:B------:R-:W-:-:S05]  /*0690*/  SEL R3, R3, RZ, P0 ;  /* 0x000000ff03037207 */ /* 0x000fca0000000000 */
[----:B------:R-:W-:Y:S01]  /*06a0*/  IMAD R6, R3, R6, 0x3c000000 ;  /* 0x3c00000003067424 */ /* 0x000fe200078e0206 */
[----:B------:R-:W-:Y:S02]  /*06b0*/  SHF.L.U32 R3, R2, R3, RZ ;  /* 0x0000000302037219 */ /* 0x000fe400000006ff */
[C---:B------:R-:W-:Y:S02]  /*06c0*/  LEA R2, P0, R20.reuse, UR8, 0x3 ;  /* 0x0000000814027c11 */ /* 0x040fe4000f8018ff */
[----:B------:R-:W-:Y:S02]  /*06d0*/  LEA.HI R6, R3, R6, RZ, 0x1c ;  /* 0x0000000603067211 */ /* 0x000fe400078fe0ff */
[----:B------:R-:W-:Y:S02]  /*06e0*/  LEA.HI.X R3, R20, UR9, R23, 0x3, P0 ;  /* 0x0000000914037c11 */ /* 0x000fe400080f1c17 */
[----:B------:R-:W-:-:S04]  /*06f0*/  LOP3.LUT R5, R6, 0x7f800000, R5, 0xf8, !PT ;  /* 0x7f80000006057812 */ /* 0x000fc800078ef805 */
[----:B------:R-:W-:Y:S01]  /*0700*/  LOP3.LUT R7, R5, R8, RZ, 0x30, !PT ;  /* 0x0000000805077212 */ /* 0x000fe200078e30ff */
[----:B------:R-:W-:-:S03]  /*0710*/  IMAD.MOV.U32 R5, RZ, RZ, RZ ;  /* 0x000000ffff057224 */ /* 0x000fc600078e00ff */
[----:B------:R-:W-:-:S05]  /*0720*/  LOP3.LUT R4, R7, 0x80000000, R4, 0xf8, !PT ;  /* 0x8000000007047812 */ /* 0x000fca00078ef804 */
[----:B------:R2:W-:Y:S02]  /*0730*/  STG.E.64 desc[UR10][R2.64], R4 ;  /* 0x0000000402007986 */ /* 0x0005e4000c101b0a */
.L_x_2392:
[----:B------:R-:W-:Y:S05]  /*0740*/  BSYNC B0 ;  /* 0x0000000000007941 */ /* 0x000fea0003800000 */
.L_x_2391:
[----:B------:R-:W-:Y:S04]  /*0750*/  BSSY B0, `(.L_x_2393) ;  /* 0x0000018000007945 */ /* 0x000fe80003800000 */
[----:B------:R-:W-:Y:S05]  /*0760*/  @!P2 BRA `(.L_x_2394) ;  /* 0x000000000058a947 */ /* 0x000fea0003800000 */
[----:B012--5:R-:W-:Y:S02]  /*0770*/  IMAD.SHL.U32 R4, R16, 0x1000000, RZ ;  /* 0x0100000010047824 */ /* 0x027fe400078e00ff */
        /* <DEDUP_REMOVED lines=21> */
.L_x_2394:
[----:B------:R-:W-:Y:S05]  /*08d0*/  BSYNC B0 ;  /* 0x0000000000007941 */ /* 0x000fea0003800000 */
.L_x_2393:
[----:B------:R-:W-:Y:S04]  /*08e0*/  BSSY B0, `(.L_x_2395) ;  /* 0x0000018000007945 */ /* 0x000fe80003800000 */
[----:B------:R-:W-:Y:S05]  /*08f0*/  @!P3 BRA `(.L_x_2396) ;  /* 0x000000000058b947 */ /* 0x000fea0003800000 */
[----:B-----5:R-:W-:Y:S02]  /*0900*/  IMAD.SHL.U32 R0, R18, 0x1000000, RZ ;  /* 0x0100000012007824 */ /* 0x020fe400078e00ff */
[----:B0-----:R-:W-:Y:S02]  /*0910*/  IMAD.MOV.U32 R6, RZ, RZ, -0x800000 ;  /* 0xff800000ff067424 */ /* 0x001fe400078e00ff */
[----:B------:R-:W-:Y:S01]  /*0920*/  IMAD.MOV.U32 R7, RZ, RZ, RZ ;  /* 0x000000ffff077224 */ /* 0x000fe200078e00ff */
[----:B-123--:R-:W-:-:S04]  /*0930*/  LOP3.LUT R2, R0, 0x7f000000, RZ, 0xc0, !PT ;  /* 0x7f00000000027812 */ /* 0x00efc800078ec0ff */
        /* <DEDUP_REMOVED lines=10> */
[----:B------:R-:W-:Y:S02]  /*09e0*/  LEA R2, P0, R10, UR8, 0x3 ;  /* 0x000000080a027c11 */ /* 0x000fe4000f8018ff */
[----:B------:R-:W-:Y:S02]  /*09f0*/  LEA.HI R3, R3, R6, RZ, 0x1c ;  /* 0x0000000603037211 */ /* 0x000fe400078fe0ff */
[----:B------:R-:W-:Y:S02]  /*0a00*/  SHF.R.S32.HI R6, RZ, 0x1f, R5 ;  /* 0x0000001fff067819 */ /* 0x000fe40000011405 */
[----:B------:R-:W-:-:S04]  /*0a10*/  LOP3.LUT R3, R3, 0x7f800000, R4, 0xf8, !PT ;  /* 0x7f80000003037812 */ /* 0x000fc800078ef804 */
[----:B------:R-:W-:Y:S02]  /*0a20*/  LOP3.LUT R5, R3, R6, RZ, 0x30, !PT ;  /* 0x0000000603057212 */ /* 0x000fe400078e30ff */
[----:B------:R-:W-:Y:S02]  /*0a30*/  LEA.HI.X R3, R10, UR9, R19, 0x3, P0 ;  /* 0x000000090a037c11 */ /* 0x000fe400080f1c13 */
[----:B------:R-:W-:-:S05]  /*0a40*/  LOP3.LUT R6, R5, 0x80000000, R0, 0xf8, !PT ;  /* 0x8000000005067812 */ /* 0x000fca00078ef800 */
[----:B------:R4:W-:Y:S02]  /*0a50*/  STG.E.64 desc[UR10][R2.64], R6 ;  /* 0x0000000602007986 */ /* 0x0009e4000c101b0a */
.L_x_2396:
[----:B------:R-:W-:Y:S05]  /*0a60*/  BSYNC B0 ;  /* 0x0000000000007941 */ /* 0x000fea0003800000 */
.L_x_2395:
[----:B------:R-:W-:-:S04]  /*0a70*/  IMAD.MOV.U32 R10, RZ, RZ, R12 ;  /* 0x000000ffff0a7224 */ /* 0x000fc800078e000c */
[----:B------:R-:W-:-:S04]  /*0a80*/  IMAD.WIDE.U32 R10, R13, 0x4, R10 ;  /* 0x000000040d0a7825 */ /* 0x000fc800078e000a */
[----:B------:R-:W-:Y:S01]  /*0a90*/  IMAD.MOV.U32 R12, RZ, RZ, R10 ;  /* 0x000000ffff0c7224 */ /* 0x000fe200078e000a */
[C---:B------:R-:W-:Y:S02]  /*0aa0*/  ISETP.GE.U32.AND P0, PT, R10.reuse, 0x10000, PT ;  /* 0x000100000a00780c */ /* 0x040fe40003f06070 */
[----:B------:R-:W-:Y:S02]  /*0ab0*/  ISETP.LT.U32.AND P1, PT, R10, UR13, PT ;  /* 0x0000000d0a007c0c */ /* 0x000fe4000bf21070 */
[C---:B------:R-:W-:Y:S02]  /*0ac0*/  ISETP.GE.U32.AND.EX P0, PT, R11.reuse, RZ, PT, P0 ;  /* 0x000000ff0b00720c */ /* 0x040fe40003f06100 */
[----:B------:R-:W-:-:S13]  /*0ad0*/  ISETP.LT.AND.EX P1, PT, R11, UR6, PT, P1 ;  /* 0x000000060b007c0c */ /* 0x000fda000bf21310 */
[----:B------:R-:W-:Y:S05]  /*0ae0*/  @!P0 BRA P1, `(.L_x_2397) ;  /* 0xfffffff400bc8947 */ /* 0x000fea000083ffff */
[----:B------:R-:W-:Y:S05]  /*0af0*/  EXIT ;  /* 0x000000000000794d */ /* 0x000fea0003800000 */
.L_x_2388:
        /* <DEDUP_REMOVED lines=8> */
.L_x_2398:
        /* <DEDUP_REMOVED lines=58> */
[----:B------:R-:W-:Y:S01]  /*0f20*/  SHF.R.S32.HI R17, RZ, 0x8, R17 ;  /* 0x00000008ff117819 */ /* 0x000fe20000011411 */
[----:B------:R-:W-:Y:S01]  /*0f30*/  VIADD R10, R10, 0xffffffff ;  /* 0xffffffff0a0a7836 */ /* 0x000fe20000000000 */
[----:B------:R-:W-:-:S02]  /*0f40*/  LOP3.LUT R11, R12, 0x7f800000, R11, 0xf8, !PT ;  /* 0x7f8000000c0b7812 */ /* 0x000fc400078ef80b */
[----:B------:R-:W-:Y:S02]  /*0f50*/  SHF.R.S32.HI R8, RZ, 0x1f, R8 ;  /* 0x0000001fff087819 */ /* 0x000fe40000011408 */
[----:B------:R-:W-:Y:S02]  /*0f60*/  LEA R12, P0, R3, UR8, 0x5 ;  /* 0x00000008030c7c11 */ /* 0x000fe4000f8028ff */
[----:B------:R-:W-:Y:S02]  /*0f70*/  LOP3.LUT R14, R14, 0x7f800000, R13, 0xf8, !PT ;  /* 0x7f8000000e0e7812 */ /* 0x000fe400078ef80d */
[----:B------:R-:W-:Y:S02]  /*0f80*/  LOP3.LUT R16, R16, 0x7f800000, R15, 0xf8, !PT ;  /* 0x7f80000010107812 */ /* 0x000fe400078ef80f */
[----:B------:R-:W-:Y:S02]  /*0f90*/  LOP3.LUT R17, R18, 0x7f800000, R17, 0xf8, !PT ;  /* 0x7f80000012117812 */ /* 0x000fe400078ef811 */
[----:B------:R-:W-:-:S02]  /*0fa0*/  SHF.R.S32.HI R7, RZ, 0x1f, R7 ;  /* 0x0000001fff077819 */ /* 0x000fc40000011407 */
[----:B------:R-:W-:Y:S02]  /*0fb0*/  SHF.R.S32.HI R9, RZ, 0x1f, R9 ;  /* 0x0000001fff097819 */ /* 0x000fe40000011409 */
[----:B------:R-:W-:Y:S02]  /*0fc0*/  SHF.R.S32.HI R10, RZ, 0x1f, R10 ;  /* 0x0000001fff0a7819 */ /* 0x000fe4000001140a */
[----:B------:R-:W-:Y:S02]  /*0fd0*/  LOP3.LUT R11, R11, R8, RZ, 0x30, !PT ;  /* 0x000000080b0b7212 */ /* 0x000fe400078e30ff */
[----:B------:R-:W-:Y:S02]  /*0fe0*/  LEA.HI.X R13, R3, UR9, R0, 0x5, P0 ;  /* 0x00000009030d7c11 */ /* 0x000fe400080f2c00 */
[----:B------:R-:W-:Y:S02]  /*0ff0*/  LOP3.LUT R7, R14, R7, RZ, 0x30, !PT ;  /* 0x000000070e077212 */ /* 0x000fe400078e30ff */
[----:B------:R-:W-:Y:S01]  /*1000*/  LOP3.LUT R8, R16, R9, RZ, 0x30, !PT ;  /* 0x0000000910087212 */ /* 0x000fe200078e30ff */
[----:B------:R-:W-:Y:S01]  /*1010*/  IMAD.MOV.U32 R9, RZ, RZ, RZ ;  /* 0x000000ffff097224 */ /* 0x000fe200078e00ff */
[----:B------:R-:W-:-:S02]  /*1020*/  LOP3.LUT R17, R17, R10, RZ, 0x30, !PT ;  /* 0x0000000a11117212 */ /* 0x000fc400078e30ff */
[----:B------:R-:W-:Y:S02]  /*1030*/  IADD3 R3, P0, R3, UR5, RZ ;  /* 0x0000000503037c10 */ /* 0x000fe4000ff1e0ff */
[----:B------:R-:W-:Y:S01]  /*1040*/  LOP3.LUT R4, R11, 0x80000000, R4, 0xf8, !PT ;  /* 0x800000000b047812 */ /* 0x000fe200078ef804 */
[----:B------:R-:W-:Y:S01]  /*1050*/  IMAD.MOV.U32 R11, RZ, RZ, RZ ;  /* 0x000000ffff0b7224 */ /* 0x000fe200078e00ff */
[----:B------:R-:W-:Y:S01]  /*1060*/  LOP3.LUT R6, R7, 0x80000000, R6, 0xf8, !PT ;  /* 0x8000000007067812 */ /* 0x000fe200078ef806 */
[----:B------:R-:W-:Y:S01]  /*1070*/  IMAD.MOV.U32 R7, RZ, RZ, RZ ;  /* 0x000000ffff077224 */ /* 0x000fe200078e00ff */
[----:B------:R-:W-:Y:S01]  /*1080*/  LOP3.LUT R8, R8, 0x80000000, R5, 0xf8, !PT ;  /* 0x8000000008087812 */ /* 0x000fe200078ef805 */
[----:B------:R-:W-:Y:S01]  /*1090*/  IMAD.MOV.U32 R5, RZ, RZ, RZ ;  /* 0x000000ffff057224 */ /* 0x000fe200078e00ff */
[----:B------:R-:W-:Y:S01]  /*10a0*/  LOP3.LUT R10, R17, 0x80000000, R2, 0xf8, !PT ;  /* 0x80000000110a7812 */ /* 0x000fe200078ef802 */
[C---:B------:R-:W-:Y:S01]  /*10b0*/  IMAD.SHL.U32 R2, R3.reuse, 0x4, RZ ;  /* 0x0000000403027824 */ /* 0x040fe200078e00ff */
[----:B------:R-:W-:Y:S01]  /*10c0*/  ISETP.LT.U32.AND P1, PT, R3, 0x4000, PT ;  /* 0x000040000300780c */ /* 0x000fe20003f21070 */
[----:B------:R-:W-:Y:S01]  /*10d0*/  IMAD.X R0, RZ, RZ, R0, P0 ;  /* 0x000000ffff007224 */ /* 0x000fe200000e0600 */
[----:B------:R0:W-:Y:S02]  /*10e0*/  STG.E.128 desc[UR10][R12.64], R4 ;  /* 0x000000040c007986 */ /* 0x0001e4000c101d0a */
[----:B------:R-:W-:-:S02]  /*10f0*/  ISETP.GE.U32.AND P0, PT, R2, UR13, PT ;  /* 0x0000000d02007c0c */ /* 0x000fc4000bf06070 */
[----:B------:R0:W-:Y:S01]  /*1100*/  STG.E.128 desc[UR10][R12.64+0x10], R8 ;  /* 0x000010080c007986 */ /* 0x0001e2000c101d0a */
[----:B------:R-:W-:Y:S02]  /*1110*/  SHF.L.U64.HI R2, R3, 0x2, R0 ;  /* 0x0000000203027819 */ /* 0x000fe40000010200 */
[----:B------:R-:W-:Y:S02]  /*1120*/  ISETP.LT.U32.AND.EX P1, PT, R0, RZ, PT, P1 ;  /* 0x000000ff0000720c */ /* 0x000fe40003f21110 */
[----:B------:R-:W-:-:S13]  /*1130*/  ISETP.GE.AND.EX P0, PT, R2, UR6, PT, P0 ;  /* 0x0000000602007c0c */ /* 0x000fda000bf06300 */
[----:B0-----:R-:W-:Y:S05]  /*1140*/  @!P0 BRA P1, `(.L_x_2398) ;  /* 0xfffffff8008c8947 */ /* 0x001fea000083ffff */
[----:B------:R-:W-:Y:S05]  /*1150*/  EXIT ;  /* 0x000000000000794d */ /* 0x000fea0003800000 */
.L_x_2399:
        /* <DEDUP_REMOVED lines=10> */
.L_x_7904:


//--------------------- .text._ZN2at6native55_GLOBAL__N__de093ff9_22_ForeachBinaryOpList_cu_a911ec4325multi_tensor_apply_kernelINS1_18TensorListMetadataILi2EEENS1_11CopyFunctorIN3c107complexIfEEbLi2ELi1ELi1EEEJNS0_4CopyIS8_bEEEEEvT_T0_DpT1_ --------------------------
	.section	.text._ZN2at6native55_GLOBAL__N__de093ff9_22_ForeachBinaryOpList_cu_a911ec4325multi_tensor_apply_kernelINS1_18TensorListMetadataILi2EEENS1_11CopyFunctorIN3c107complexIfEEbLi2ELi1ELi1EEEJNS0_4CopyIS8_bEEEEEvT_T0_DpT1_,"ax",@progbits
	.align	128
.text._ZN2at6native55_GLOBAL__N__de093ff9_22_ForeachBinaryOpList_cu_a911ec4325multi_tensor_apply_kernelINS1_18TensorListMetadataILi2EEENS1_11CopyFunctorIN3c107complexIfEEbLi2ELi1ELi1EEEJNS0_4CopyIS8_bEEEEEvT_T0_DpT1_:
        .type           _ZN2at6native55_GLOBAL__N__de093ff9_22_ForeachBinaryOpList_cu_a911ec4325multi_tensor_apply_kernelINS1_18TensorListMetadataILi2EEENS1_11CopyFunctorIN3c107complexIfEEbLi2ELi1ELi1EEEJNS0_4CopyIS8_bEEEEEvT_T0_DpT1_,@function
        .size           _ZN2at6native55_GLOBAL__N__de093ff9_22_ForeachBinaryOpList_cu_a911ec4325multi_tensor_apply_kernelINS1_18TensorListMetadataILi2EEENS1_11CopyFunctorIN3c107complexIfEEbLi2ELi1ELi1EEEJNS0_4CopyIS8_bEEEEEvT_T0_DpT1_,(.L_x_7905 - _ZN2at6native55_GLOBAL__N__de093ff9_22_ForeachBinaryOpList_cu_a911ec4325multi_tensor_apply_kernelINS1_18TensorListMetadataILi2EEENS1_11CopyFunctorIN3c107complexIfEEbLi2ELi1ELi1EEEJNS0_4CopyIS8_bEEEEEvT_T0_DpT1_)
        .other          _ZN2at6native55_GLOBAL__N__de093ff9_22_ForeachBinaryOpList_cu_a911ec4325multi_tensor_apply_kernelINS1_18TensorListMetadataILi2EEENS1_11CopyFunctorIN3c107complexIfEEbLi2ELi1ELi1EEEJNS0_4CopyIS8_bEEEEEvT_T0_DpT1_,@"STO_CUDA_ENTRY STV_DEFAULT"
_ZN2at6native55_GLOBAL__N__de093ff9_22_ForeachBinaryOpList_cu_a911ec4325multi_tensor_apply_kernelINS1_18TensorListMetadataILi2EEENS1_11CopyFunctorIN3c107complexIfEEbLi2ELi1ELi1EEEJNS0_4CopyIS8_bEEEEEvT_T0_DpT1_:
        /* <DEDUP_REMOVED lines=28> */
.L_x_2401:
[----:B0-----:R-:W-:Y:S01]  /*01c0*/  IADD3 R26, P1, R11, R21, RZ ;  /* 0x000000150b1a7210 */ /* 0x001fe20007f3e0ff */
[----:B-1----:R-:W-:-:S03]  /*01d0*/  IMAD R19, R20, 0x3, RZ ;  /* 0x0000000314137824 */ /* 0x002fc600078e02ff */
[C---:B------:R-:W-:Y:S01]  /*01e0*/  ISETP.GE.U32.AND P0, PT, R26.reuse, 0x10000, PT ;  /* 0x000100001a00780c */ /* 0x040fe20003f06070 */
[----:B------:R-:W-:Y:S01]  /*01f0*/  IMAD.X R17, RZ, RZ, R22, P1 ;  /* 0x000000ffff117224 */ /* 0x000fe200008e0616 */
[----:B------:R-:W-:Y:S02]  /*0200*/  ISETP.LT.U32.AND P1, PT, R26, R2, PT ;  /* 0x000000021a00720c */ /* 0x000fe40003f21070 */
[CC--:B------:R-:W-:Y:S02]  /*0210*/  IADD3 R18, P2, R20.reuse, R26.reuse, RZ ;  /* 0x0000001a14127210 */ /* 0x0c0fe40007f5e0ff */
[C---:B------:R-:W-:Y:S02]  /*0220*/  ISETP.GE.U32.AND.EX P0, PT, R17.reuse, RZ, PT, P0 ;  /* 0x000000ff1100720c */ /* 0x040fe40003f06100 */
[----:B------:R-:W-:Y:S01]  /*0230*/  LEA R24, P4, R20, R26, 0x1 ;  /* 0x0000001a14187211 */ /* 0x000fe200078808ff */
[----:B------:R-:W-:Y:S01]  /*0240*/  IMAD.X R15, RZ, RZ, R17, P2 ;  /* 0x000000ffff0f7224 */ /* 0x000fe200010e0611 */
[----:B------:R-:W-:-:S02]  /*0250*/  ISETP.LT.AND.EX P0, PT, R17, R4, !P0, P1 ;  /* 0x000000041100720c */ /* 0x000fc40004701310 */
[C---:B------:R-:W-:Y:S01]  /*0260*/  ISETP.GE.U32.AND P1, PT, R18.reuse, 0x10000, PT ;  /* 0x000100001200780c */ /* 0x040fe20003f26070 */
[--C-:B------:R-:W-:Y:S01]  /*0270*/  IMAD.X R25, RZ, RZ, R17.reuse, P4 ;  /* 0x000000ffff197224 */ /* 0x100fe200020e0611 */
[----:B------:R-:W-:Y:S02]  /*0280*/  ISETP.LT.U32.AND P3, PT, R18, R2, PT ;  /* 0x000000021200720c */ /* 0x000fe40003f61070 */
[----:B------:R-:W-:Y:S02]  /*0290*/  ISETP.GE.U32.AND.EX P1, PT, R15, RZ, PT, P1 ;  /* 0x000000ff0f00720c */ /* 0x000fe40003f26110 */
[----:B------:R-:W-:Y:S02]  /*02a0*/  IADD3 R19, P5, R19, R26, RZ ;  /* 0x0000001a13137210 */ /* 0x000fe40007fbe0ff */
[----:B------:R-:W-:Y:S02]  /*02b0*/  ISETP.LT.AND.EX P1, PT, R15, R4, !P1, P3 ;  /* 0x000000040f00720c */ /* 0x000fe40004f21330 */
[----:B------:R-:W-:Y:S01]  /*02c0*/  ISETP.GE.U32.AND P2, PT, R24, 0x10000, PT ;  /* 0x000100001800780c */ /* 0x000fe20003f46070 */
[----:B------:R-:W-:Y:S01]  /*02d0*/  IMAD.X R23, RZ, RZ, R17, P5 ;  /* 0x000000ffff177224 */ /* 0x000fe200028e0611 */
[----:B------:R-:W-:-:S02]  /*02e0*/  @P0 IADD3 R12, P6, R26, R0, RZ ;  /* 0x000000001a0c0210 */ /* 0x000fc40007fde0ff */
[----:B------:R-:W-:Y:S02]  /*02f0*/  ISETP.LT.U32.AND P4, PT, R24, R2, PT ;  /* 0x000000021800720c */ /* 0x000fe40003f81070 */
[----:B------:R-:W-:Y:S01]  /*0300*/  ISETP.GE.U32.AND.EX P2, PT, R25, RZ, PT, P2 ;  /* 0x000000ff1900720c */ /* 0x000fe20003f46120 */
[----:B------:R-:W-:Y:S01]  /*0310*/  @P0 IMAD.X R13, R17, 0x1, R3, P6 ;  /* 0x00000001110d0824 */ /* 0x000fe200030e0603 */
[----:B------:R-:W-:Y:S02]  /*0320*/  ISETP.GE.U32.AND P3, PT, R19, 0x10000, PT ;  /* 0x000100001300780c */ /* 0x000fe40003f66070 */
[----:B------:R-:W-:Y:S02]  /*0330*/  ISETP.LT.AND.EX P4, PT, R25, R4, !P2, P4 ;  /* 0x000000041900720c */ /* 0x000fe40005781340 */
[----:B------:R-:W-:Y:S01]  /*0340*/  ISETP.LT.U32.AND P5, PT, R19, R2, PT ;  /* 0x000000021300720c */ /* 0x000fe20003fa1070 */
[----:B------:R0:W2:Y:S01]  /*0350*/  @P0 LDG.E.U8 R10, desc[UR4][R12.64] ;  /* 0x000000040c0a0981 */ /* 0x0000a2000c1e1100 */
[----:B------:R-:W-:-:S04]  /*0360*/  ISETP.GE.U32.AND.EX P2, PT, R23, RZ, PT, P3 ;  /* 0x000000ff1700720c */ /* 0x000fc80003f46130 */
[----:B------:R-:W-:Y:S02]  /*0370*/  ISETP.LT.AND.EX P2, PT, R23, R4, !P2, P5 ;  /* 0x000000041700720c */ /* 0x000fe40005741350 */
[----:B0-----:R-:W-:-:S05]  /*0380*/  @P1 IADD3 R12, P3, R18, R0, RZ ;  /* 0x00000000120c1210 */ /* 0x001fca0007f7e0ff */
[----:B------:R-:W-:Y:S01]  /*0390*/  @P1 IMAD.X R13, R15, 0x1, R3, P3 ;  /* 0x000000010f0d1824 */ /* 0x000fe200018e0603 */
[----:B------:R-:W-:-:S04]  /*03a0*/  @P4 IADD3 R28, P3, R24, R0, RZ ;  /* 0x00000000181c4210 */ /* 0x000fc80007f7e0ff */
[----:B------:R0:W3:Y:S01]  /*03b0*/  @P1 LDG.E.U8 R9, desc[UR4][R12.64] ;  /* 0x000000040c091981 */ /* 0x0000e2000c1e1100 */
[----:B------:R-:W-:-:S05]  /*03c0*/  @P4 IMAD.X R29, R25, 0x1, R3, P3 ;  /* 0x00000001191d4824 */ /* 0x000fca00018e0603 */
[----:B------:R-:W4:Y:S01]  /*03d0*/  @P4 LDG.E.U8 R8, desc[UR4][R28.64] ;  /* 0x000000041c084981 */ /* 0x000f22000c1e1100 */
[----:B0-----:R-:W-:-:S05]  /*03e0*/  @P2 IADD3 R12, P3, R19, R0, RZ ;  /* 0x00000000130c2210 */ /* 0x001fca0007f7e0ff */
[----:B------:R-:W-:-:S05]  /*03f0*/  @P2 IMAD.X R13, R23, 0x1, R3, P3 ;  /* 0x00000001170d2824 */ /* 0x000fca00018e0603 */
[----:B------:R0:W5:Y:S02]  /*0400*/  @P2 LDG.E.U8 R5, desc[UR4][R12.64] ;  /* 0x000000040c052981 */ /* 0x000164000c1e1100 */
[----:B0-----:R-:W-:-:S04]  /*0410*/  @P0 LEA R12, P3, R26, R6, 0x3 ;  /* 0x000000061a0c0211 */ /* 0x001fc800078618ff */
[----:B------:R-:W-:Y:S01]  /*0420*/  @P0 LEA.HI.X R13, R26, R7, R17, 0x3, P3 ;  /* 0x000000071a0d0211 */ /* 0x000fe200018f1c11 */
[----:B------:R-:W-:Y:S01]  /*0430*/  IMAD.MOV.U32 R17, RZ, RZ, RZ ;  /* 0x000000ffff117224 */ /* 0x000fe200078e00ff */
[----:B--2---:R-:W0:Y:S04]  /*0440*/  @P0 I2F.S8 R16, R10 ;  /* 0x0000000a00100306 */ /* 0x004e280000001400 */
[----:B0-----:R0:W-:Y:S04]  /*0450*/  @P0 STG.E.64 desc[UR4][R12.64], R16 ;  /* 0x000000100c000986 */ /* 0x0011e8000c101b04 */
[----:B---3--:R-:W1:Y:S01]  /*0460*/  @P1 I2F.S8 R14, R9 ;  /* 0x00000009000e1306 */ /* 0x008e620000001400 */
[----:B0-----:R-:W-:-:S04]  /*0470*/  @P1 LEA R12, P0, R18, R6, 0x3 ;  /* 0x00000006120c1211 */ /* 0x001fc800078018ff */
[----:B------:R-:W-:Y:S01]  /*0480*/  @P1 LEA.HI.X R13, R18, R7, R15, 0x3, P0 ;  /* 0x00000007120d1211 */ /* 0x000fe200000f1c0f */
[----:B------:R-:W-:Y:S02]  /*0490*/  IMAD.MOV.U32 R15, RZ, RZ, RZ ;  /* 0x000000ffff0f7224 */ /* 0x000fe400078e00ff */
[----:B----4-:R-:W0:Y:S03]  /*04a0*/  @P4 I2F.S8 R16, R8 ;  /* 0x0000000800104306 */ /* 0x010e260000001400 */
[----:B-1----:R2:W-:Y:S01]  /*04b0*/  @P1 STG.E.64 desc[UR4][R12.64], R14 ;  /* 0x0000000e0c001986 */ /* 0x0025e2000c101b04 */
[----:B------:R-:W-:-:S04]  /*04c0*/  @P2 LEA R28, P1, R19, R6, 0x3 ;  /* 0x00000006131c2211 */ /* 0x000fc800078218ff */
[----:B-----5:R-:W1:Y:S01]  /*04d0*/  @P2 I2F.S8 R18, R5 ;  /* 0x0000000500122306 */ /* 0x020e620000001400 */
[C---:B------:R-:W-:Y:S02]  /*04e0*/  @P4 LEA R26, P0, R24.reuse, R6, 0x3 ;  /* 0x00000006181a4211 */ /* 0x040fe400078018ff */
[-C--:B------:R-:W-:Y:S01]  /*04f0*/  @P2 LEA.HI.X R29, R19, R7.reuse, R23, 0x3, P1 ;  /* 0x00000007131d2211 */ /* 0x080fe200008f1c17 */
[----:B------:R-:W-:Y:S02]  /*0500*/  IMAD.MOV.U32 R23, RZ, RZ, R22 ;  /* 0x000000ffff177224 */ /* 0x000fe400078e0016 */
[----:B------:R-:W-:Y:S01]  /*0510*/  IMAD.MOV.U32 R22, RZ, RZ, R21 ;  /* 0x000000ffff167224 */ /* 0x000fe200078e0015 */
[----:B------:R-:W-:Y:S01]  /*0520*/  @P4 LEA.HI.X R27, R24, R7, R25, 0x3, P0 ;  /* 0x00000007181b4211 */ /* 0x000fe200000f1c19 */
[----:B------:R-:W-:Y:S02]  /*0530*/  IMAD.MOV.U32 R19, RZ, RZ, RZ ;  /* 0x000000ffff137224 */ /* 0x000fe400078e00ff */
[----:B------:R-:W-:-:S02]  /*0540*/  IMAD.WIDE.U32 R22, R20, 0x4, R22 ;  /* 0x0000000414167825 */ /* 0x000fc400078e0016 */
[----:B0-----:R2:W-:Y:S01]  /*0550*/  @P4 STG.E.64 desc[UR4][R26.64], R16 ;  /* 0x000000101a004986 */ /* 0x0015e2000c101b04 */
[----:B------:R-:W-:-:S03]  /*0560*/  ISETP.GE.U32.AND P0, PT, R22, 0x10000, PT ;  /* 0x000100001600780c */ /* 0x000fc60003f06070 */
[----:B-1----:R2:W-:Y:S01]  /*0570*/  @P2 STG.E.64 desc[UR4][R28.64], R18 ;  /* 0x000000121c002986 */ /* 0x0025e2000c101b04 */
[----:B------:R-:W-:Y:S02]  /*0580*/  ISETP.LT.U32.AND P1, PT, R22, R2, PT ;  /* 0x000000021600720c */ /* 0x000fe40003f21070 */
[C---:B------:R-:W-:Y:S02]  /*0590*/  ISETP.GE.U32.AND.EX P0, PT, R23.reuse, RZ, PT, P0 ;  /* 0x000000ff1700720c */ /* 0x040fe40003f06100 */
[----:B------:R-:W-:Y:S01]  /*05a0*/  ISETP.LT.AND.EX P1, PT, R23, R4, PT, P1 ;  /* 0x000000041700720c */ /* 0x000fe20003f21310 */
[----:B------:R-:W-:Y:S02]  /*05b0*/  IMAD.MOV.U32 R21, RZ, RZ, R22 ;  /* 0x000000ffff157224 */ /* 0x000fe400078e0016 */
[----:B------:R-:W-:-:S10]  /*05c0*/  IMAD.MOV.U32 R22, RZ, RZ, R23 ;  /* 0x000000ffff167224 */ /* 0x000fd400078e0017 */
[----:B--2---:R-:W-:Y:S05]  /*05d0*/  @!P0 BRA P1, `(.L_x_2401) ;  /* 0xfffffff800f88947 */ /* 0x004fea000083ffff */
[----:B------:R-:W-:Y:S05]  /*05e0*/  EXIT ;  /* 0x000000000000794d */ /* 0x000fea0003800000 */
.L_x_2400:
        /* <DEDUP_REMOVED lines=8> */
.L_x_2402:
[----:B------:R-:W-:-:S04]  /*0670*/  LEA R18, P0, R21, R0, 0x2 ;  /* 0x0000000015127211 */ /* 0x000fc800078010ff */
[----:B------:R-:W-:-:S05]  /*0680*/  LEA.HI.X R19, R21, R3, R20, 0x2, P0 ;  /* 0x0000000315137211 */ /* 0x000fca00000f1414 */
[----:B------:R-:W2:Y:S01]  /*0690*/  LDG.E R18, desc[UR4][R18.64] ;  /* 0x0000000412127981 */ /* 0x000ea2000c1e1900 */
[C---:B0-----:R-:W-:Y:S01]  /*06a0*/  LEA R16, P0, R21.reuse, R6, 0x5 ;  /* 0x0000000615107211 */ /* 0x041fe200078028ff */
[----:B------:R-:W-:Y:S02]  /*06b0*/  IMAD.MOV.U32 R9, RZ, RZ, RZ ;  /* 0x000000ffff097224 */ /* 0x000fe400078e00ff */
[----:B------:R-:W-:Y:S01]  /*06c0*/  IMAD.MOV.U32 R11, RZ, RZ, RZ ;  /* 0x000000ffff0b7224 */ /* 0x000fe200078e00ff */
[C---:B------:R-:W-:Y:S01]  /*06d0*/  LEA.HI.X R17, R21.reuse, R7, R20, 0x5, P0 ;  /* 0x0000000715117211 */ /* 0x040fe200000f2c14 */
[----:B------:R-:W-:Y:S01]  /*06e0*/  IMAD.MOV.U32 R13, RZ, RZ, RZ ;  /* 0x000000ffff0d7224 */ /* 0x000fe200078e00ff */
[----:B------:R-:W-:Y:S01]  /*06f0*/  IADD3 R21, P0, R21, UR6, RZ ;  /* 0x0000000615157c10 */ /* 0x000fe2000ff1e0ff */
[----:B------:R-:W-:-:S03]  /*0700*/  IMAD.MOV.U32 R15, RZ, RZ, RZ ;  /* 0x000000ffff0f7224 */ /* 0x000fc600078e00ff */
[C---:B------:R-:W-:Y:S01]  /*0710*/  ISETP.LT.U32.AND P1, PT, R21.reuse, 0x4000, PT ;  /* 0x000040001500780c */ /* 0x040fe20003f21070 */
[----:B------:R-:W-:Y:S02]  /*0720*/  IMAD.SHL.U32 R5, R21, 0x4, RZ ;  /* 0x0000000415057824 */ /* 0x000fe400078e00ff */
[----:B------:R-:W-:-:S03]  /*0730*/  IMAD.X R20, RZ, RZ, R20, P0 ;  /* 0x000000ffff147224 */ /* 0x000fc600000e0614 */
[----:B------:R-:W-:Y:S02]  /*0740*/  ISETP.GE.U32.AND P0, PT, R5, R2, PT ;  /* 0x000000020500720c */ /* 0x000fe40003f06070 */
[----:B------:R-:W-:Y:S02]  /*0750*/  SHF.L.U64.HI R5, R21, 0x2, R20 ;  /* 0x0000000215057819 */ /* 0x000fe40000010214 */
[----:B------:R-:W-:Y:S02]  /*0760*/  ISETP.LT.U32.AND.EX P1, PT, R20, RZ, PT, P1 ;  /* 0x000000ff1400720c */ /* 0x000fe40003f21110 */
[----:B------:R-:W-:Y:S01]  /*0770*/  ISETP.GE.AND.EX P0, PT, R5, R4, PT, P0 ;  /* 0x000000040500720c */ /* 0x000fe20003f06300 */
[----:B--2---:R-:W-:Y:S08]  /*0780*/  I2F.S8 R10, R18.B1 ;  /* 0x10000012000a7306 */ /* 0x004ff00000001400 */
[----:B------:R-:W0:Y:S08]  /*0790*/  I2F.S8 R8, R18 ;  /* 0x0000001200087306 */ /* 0x000e300000001400 */
[----:B------:R-:W-:Y:S01]  /*07a0*/  I2F.S8 R14, R18.B3 ;  /* 0x30000012000e7306 */ /* 0x000fe20000001400 */
[----:B0-----:R0:W-:Y:S07]  /*07b0*/  STG.E.128 desc[UR4][R16.64], R8 ;  /* 0x0000000810007986 */ /* 0x0011ee000c101d04 */
[----:B------:R-:W1:Y:S02]  /*07c0*/  I2F.S8 R12, R18.B2 ;  /* 0x20000012000c7306 */ /* 0x000e640000001400 */
[----:B-1----:R0:W-:Y:S01]  /*07d0*/  STG.E.128 desc[UR4][R16.64+0x10], R12 ;  /* 0x0000100c10007986 */ /* 0x0021e2000c101d04 */
[----:B------:R-:W-:Y:S05]  /*07e0*/  @!P0 BRA P1, `(.L_x_2402) ;  /* 0xfffffffc00a08947 */ /* 0x000fea000083ffff */
[----:B------:R-:W-:Y:S05]  /*07f0*/  EXIT ;  /* 0x000000000000794d */ /* 0x000fea0003800000 */
.L_x_2403:
        /* <DEDUP_REMOVED lines=16> */
.L_x_7905:


//--------------------- .text._ZN2at6native55_GLOBAL__N__de093ff9_22_ForeachBinaryOpList_cu_a911ec4325multi_tensor_apply_kernelINS1_18TensorListMetadataILi2EEENS1_11CopyFunctorIN3c107complexIfEENS6_8BFloat16ELi2ELi1ELi1EEEJNS0_4CopyIS8_S9_EEEEEvT_T0_DpT1_ --------------------------
	.section	.text._ZN2at6native55_GLOBAL__N__de093ff9_22_ForeachBinaryOpList_cu_a911ec4325multi_tensor_apply_kernelINS1_18TensorListMetadataILi2EEENS1_11CopyFunctorIN3c107complexIfEENS6_8BFloat16ELi2ELi1ELi1EEEJNS0_4CopyIS8_S9_EEEEEvT_T0_DpT1_,"ax",@progbits
	.align	128
.text._ZN2at6native55_GLOBAL__N__de093ff9_22_ForeachBinaryOpList_cu_a911ec4325multi_tensor_apply_kernelINS1_18TensorListMetadataILi2EEENS1_11CopyFunctorIN3c107complexIfEENS6_8BFloat16ELi2ELi1ELi1EEEJNS0_4CopyIS8_S9_EEEEEvT_T0_DpT1_:
        .type           _ZN2at6native55_GLOBAL__N__de093ff9_22_ForeachBinaryOpList_cu_a911ec4325multi_tensor_apply_kernelINS1_18TensorListMetadataILi2EEENS1_11CopyFunctorIN3c107complexIfEENS6_8BFloat16ELi2ELi1ELi1EEEJNS0_4CopyIS8_S9_EEEEEvT_T0_DpT1_,@function
        .size           _ZN2at6native55_GLOBAL__N__de093ff9_22_ForeachBinaryOpList_cu_a911ec4325multi_tensor_apply_kernelINS1_18TensorListMetadataILi2EEENS1_11CopyFunctorIN3c107complexIfEENS6_8BFloat16ELi2ELi1ELi1EEEJNS0_4CopyIS8_S9_EEEEEvT_T0_DpT1_,(.L_x_7906 - _ZN2at6native55_GLOBAL__N__de093ff9_22_ForeachBinaryOpList_cu_a911ec4325multi_tensor_apply_kernelINS1_18TensorListMetadataILi2EEENS1_11CopyFunctorIN3c107complexIfEENS6_8BFloat16ELi2ELi1ELi1EEEJNS0_4CopyIS8_S9_EEEEEvT_T0_DpT1_)
        .other          _ZN2at6native55_GLOBAL__N__de093ff9_22_ForeachBinaryOpList_cu_a911ec4325multi_tensor_apply_kernelINS1_18TensorListMetadataILi2EEENS1_11CopyFunctorIN3c107complexIfEENS6_8BFloat16ELi2ELi1ELi1EEEJNS0_4CopyIS8_S9_EEEEEvT_T0_DpT1_,@"STO_CUDA_ENTRY STV_DEFAULT"
_ZN2at6native55_GLOBAL__N__de093ff9_22_ForeachBinaryOpList_cu_a911ec4325multi_tensor_apply_kernelINS1_18TensorListMetadataILi2EEENS1_11CopyFunctorIN3c107complexIfEENS6_8BFloat16ELi2ELi1ELi1EEEJNS0_4CopyIS8_S9_EEEEEvT_T0_DpT1_:
        /* <DEDUP_REMOVED lines=27> */
.L_x_2405:
        /* <DEDUP_REMOVED lines=13> */
[----:B------:R-:W-:Y:S02]  /*0280*/  ISETP.GE.U32.AND.EX P2, PT, R13, RZ, PT, P2 ;  /* 0x000000ff0d00720c */ /* 0x000fe40003f46120 */
[----:B------:R-:W-:Y:S02]  /*0290*/  IADD3 R17, P5, R17, R14, RZ ;  /* 0x0000000e11117210 */ /* 0x000fe40007fbe0ff */
[----:B------:R-:W-:Y:S02]  /*02a0*/  ISETP.GE.U32.AND P3, PT, R15, 0x10000, PT ;  /* 0x000100000f00780c */ /* 0x000fe40003f66070 */
[----:B------:R-:W-:Y:S01]  /*02b0*/  ISETP.LT.AND.EX P0, PT, R13, R2, !P2, P0 ;  /* 0x000000020d00720c */ /* 0x000fe20005701300 */
[----:B------:R-:W-:Y:S01]  /*02c0*/  IMAD.X R21, RZ, RZ, R12, P5 ;  /* 0x000000ffff157224 */ /* 0x000fe200028e060c */
[----:B------:R-:W-:-:S02]  /*02d0*/  ISETP.LT.U32.AND P4, PT, R15, R0, PT ;  /* 0x000000000f00720c */ /* 0x000fc40003f81070 */
[----:B------:R-:W-:Y:S02]  /*02e0*/  ISETP.GE.U32.AND.EX P3, PT, R19, RZ, PT, P3 ;  /* 0x000000ff1300720c */ /* 0x000fe40003f66130 */
[----:B------:R-:W-:Y:S02]  /*02f0*/  ISETP.GE.U32.AND P2, PT, R17, 0x10000, PT ;  /* 0x000100001100780c */ /* 0x000fe40003f46070 */
[----:B------:R-:W-:Y:S02]  /*0300*/  ISETP.LT.AND.EX P4, PT, R19, R2, !P3, P4 ;  /* 0x000000021300720c */ /* 0x000fe40005f81340 */
[----:B------:R-:W-:Y:S02]  /*0310*/  @P1 LEA R28, P5, R14, R10, 0x1 ;  /* 0x0000000a0e1c1211 */ /* 0x000fe400078a08ff */
[----:B------:R-:W-:Y:S02]  /*0320*/  ISETP.LT.U32.AND P3, PT, R17, R0, PT ;  /* 0x000000001100720c */ /* 0x000fe40003f61070 */
[----:B------:R-:W-:-:S02]  /*0330*/  ISETP.GE.U32.AND.EX P2, PT, R21, RZ, PT, P2 ;  /* 0x000000ff1500720c */ /* 0x000fc40003f46120 */
[-C--:B------:R-:W-:Y:S02]  /*0340*/  @P1 LEA.HI.X R29, R14, R11.reuse, R12, 0x1, P5 ;  /* 0x0000000b0e1d1211 */ /* 0x080fe400028f0c0c */
[----:B------:R-:W-:Y:S02]  /*0350*/  ISETP.LT.AND.EX P2, PT, R21, R2, !P2, P3 ;  /* 0x000000021500720c */ /* 0x000fe40005741330 */
[C---:B------:R-:W-:Y:S01]  /*0360*/  @P0 LEA R24, P5, R23.reuse, R10, 0x1 ;  /* 0x0000000a17180211 */ /* 0x040fe200078a08ff */
[----:B------:R0:W2:Y:S03]  /*0370*/  @P1 LDG.E.U16 R7, desc[UR4][R28.64] ;  /* 0x000000041c071981 */ /* 0x0000a6000c1e1500 */
[----:B------:R-:W-:-:S05]  /*0380*/  @P0 LEA.HI.X R25, R23, R11, R13, 0x1, P5 ;  /* 0x0000000b17190211 */ /* 0x000fca00028f0c0d */
[----:B------:R1:W3:Y:S01]  /*0390*/  @P0 LDG.E.U16 R22, desc[UR4][R24.64] ;  /* 0x0000000418160981 */ /* 0x0002e2000c1e1500 */
[----:B0-----:R-:W-:-:S04]  /*03a0*/  @P4 LEA R28, P3, R15, R10, 0x1 ;  /* 0x0000000a0f1c4211 */ /* 0x001fc800078608ff */
[----:B------:R-:W-:Y:S02]  /*03b0*/  @P4 LEA.HI.X R29, R15, R11, R19, 0x1, P3 ;  /* 0x0000000b0f1d4211 */ /* 0x000fe400018f0c13 */
[----:B-1----:R-:W-:-:S03]  /*03c0*/  @P2 LEA R24, P3, R17, R10, 0x1 ;  /* 0x0000000a11182211 */ /* 0x002fc600078608ff */
[----:B------:R0:W4:Y:S01]  /*03d0*/  @P4 LDG.E.U16 R5, desc[UR4][R28.64] ;  /* 0x000000041c054981 */ /* 0x000122000c1e1500 */
[----:B------:R-:W-:-:S05]  /*03e0*/  @P2 LEA.HI.X R25, R17, R11, R21, 0x1, P3 ;  /* 0x0000000b11192211 */ /* 0x000fca00018f0c15 */
[----:B------:R1:W5:Y:S01]  /*03f0*/  @P2 LDG.E.U16 R6, desc[UR4][R24.64] ;  /* 0x0000000418062981 */ /* 0x000362000c1e1500 */
[----:B0-----:R-:W-:Y:S01]  /*0400*/  IMAD.MOV.U32 R29, RZ, RZ, RZ ;  /* 0x000000ffff1d7224 */ /* 0x001fe200078e00ff */
[----:B-1----:R-:W-:-:S04]  /*0410*/  @P1 LEA R24, P3, R14, R8, 0x3 ;  /* 0x000000080e181211 */ /* 0x002fc800078618ff */
[----:B------:R-:W-:Y:S02]  /*0420*/  @P1 LEA.HI.X R25, R14, R9, R12, 0x3, P3 ;  /* 0x000000090e191211 */ /* 0x000fe400018f1c0c */
[----:B------:R-:W-:-:S04]  /*0430*/  @P4 LEA R14, P3, R15, R8, 0x3 ;  /* 0x000000080f0e4211 */ /* 0x000fc800078618ff */
[----:B------:R-:W-:Y:S01]  /*0440*/  @P4 LEA.HI.X R15, R15, R9, R19, 0x3, P3 ;  /* 0x000000090f0f4211 */ /* 0x000fe200018f1c13 */
[----:B------:R-:W-:Y:S02]  /*0450*/  IMAD.MOV.U32 R19, RZ, RZ, RZ ;  /* 0x000000ffff137224 */ /* 0x000fe400078e00ff */
[----:B------:R-:W-:-:S04]  /*0460*/  IMAD.WIDE.U32 R26, R4, 0x4, R26 ;  /* 0x00000004041a7825 */ /* 0x000fc800078e001a */
[----:B--2---:R-:W-:-:S05]  /*0470*/  IMAD.U32 R28, R7, 0x10000, RZ ;  /* 0x00010000071c7824 */ /* 0x004fca00078e00ff */
[----:B------:R0:W-:Y:S01]  /*0480*/  @P1 STG.E.64 desc[UR4][R24.64], R28 ;  /* 0x0000001c18001986 */ /* 0x0001e2000c101b04 */
[----:B------:R-:W-:-:S04]  /*0490*/  @P0 LEA R12, P1, R23, R8, 0x3 ;  /* 0x00000008170c0211 */ /* 0x000fc800078218ff */
[----:B------:R-:W-:Y:S02]  /*04a0*/  @P0 LEA.HI.X R13, R23, R9, R13, 0x3, P1 ;  /* 0x00000009170d0211 */ /* 0x000fe400008f1c0d */
[----:B------:R-:W-:Y:S01]  /*04b0*/  @P2 LEA R16, P1, R17, R8, 0x3 ;  /* 0x0000000811102211 */ /* 0x000fe200078218ff */
[----:B---3--:R-:W-:-:S03]  /*04c0*/  IMAD.U32 R18, R22, 0x10000, RZ ;  /* 0x0001000016127824 */ /* 0x008fc600078e00ff */
[----:B------:R-:W-:Y:S01]  /*04d0*/  @P2 LEA.HI.X R17, R17, R9, R21, 0x3, P1 ;  /* 0x0000000911112211 */ /* 0x000fe200008f1c15 */
[----:B------:R-:W-:Y:S02]  /*04e0*/  IMAD.MOV.U32 R21, RZ, RZ, RZ ;  /* 0x000000ffff157224 */ /* 0x000fe400078e00ff */
[----:B----4-:R-:W-:Y:S02]  /*04f0*/  IMAD.U32 R20, R5, 0x10000, RZ ;  /* 0x0001000005147824 */ /* 0x010fe400078e00ff */
[----:B0-----:R-:W-:Y:S01]  /*0500*/  IMAD.MOV.U32 R25, RZ, RZ, RZ ;  /* 0x000000ffff197224 */ /* 0x001fe200078e00ff */
[----:B------:R2:W-:Y:S01]  /*0510*/  @P0 STG.E.64 desc[UR4][R12.64], R18 ;  /* 0x000000120c000986 */ /* 0x0005e2000c101b04 */
[----:B-----5:R-:W-:-:S03]  /*0520*/  IMAD.U32 R24, R6, 0x10000, RZ ;  /* 0x0001000006187824 */ /* 0x020fc600078e00ff */
[----:B------:R2:W-:Y:S01]  /*0530*/  @P4 STG.E.64 desc[UR4][R14.64], R20 ;  /* 0x000000140e004986 */ /* 0x0005e2000c101b04 */
[C---:B------:R-:W-:Y:S02]  /*0540*/  ISETP.GE.U32.AND P0, PT, R26.reuse, 0x10000, PT ;  /* 0x000100001a00780c */ /* 0x040fe40003f06070 */
[----:B------:R-:W-:Y:S01]  /*0550*/  ISETP.LT.U32.AND P1, PT, R26, R0, PT ;  /* 0x000000001a00720c */ /* 0x000fe20003f21070 */
[----:B------:R2:W-:Y:S01]  /*0560*/  @P2 STG.E.64 desc[UR4][R16.64], R24 ;  /* 0x0000001810002986 */ /* 0x0005e2000c101b04 */
[C---:B------:R-:W-:Y:S02]  /*0570*/  ISETP.GE.U32.AND.EX P0, PT, R27.reuse, RZ, PT, P0 ;  /* 0x000000ff1b00720c */ /* 0x040fe40003f06100 */
[----:B------:R-:W-:-:S13]  /*0580*/  ISETP.LT.AND.EX P1, PT, R27, R2, PT, P1 ;  /* 0x000000021b00720c */ /* 0x000fda0003f21310 */
[----:B--2---:R-:W-:Y:S05]  /*0590*/  @!P0 BRA P1, `(.L_x_2405) ;  /* 0xfffffffc00048947 */ /* 0x004fea000083ffff */
[----:B------:R-:W-:Y:S05]  /*05a0*/  EXIT ;  /* 0x000000000000794d */ /* 0x000fea0003800000 */
.L_x_2404:
        /* <DEDUP_REMOVED lines=8> */
.L_x_2406:
[----:B------:R-:W-:-:S04]  /*0630*/  LEA R18, P0, R21, R10, 0x3 ;  /* 0x0000000a15127211 */ /* 0x000fc800078018ff */
[----:B------:R-:W-:-:S06]  /*0640*/  LEA.HI.X R19, R21, R11, R20, 0x3, P0 ;  /* 0x0000000b15137211 */ /* 0x000fcc00000f1c14 */
[----:B------:R-:W2:Y:S01]  /*0650*/  LDG.E.64 R18, desc[UR4][R18.64] ;  /* 0x0000000412127981 */ /* 0x000ea2000c1e1b00 */
        /* <DEDUP_REMOVED lines=13> */
[----:B------:R-:W-:Y:S02]  /*0730*/  ISETP.GE.AND.EX P0, PT, R3, R2, PT, P0 ;  /* 0x000000020300720c */ /* 0x000fe40003f06300 */
[C---:B--2---:R-:W-:Y:S01]  /*0740*/  PRMT R6, R18.reuse, 0x7632, R6 ;  /* 0x0000763212067816 */ /* 0x044fe20000000006 */
[----:B------:R-:W-:Y:S01]  /*0750*/  IMAD.U32 R4, R18, 0x10000, RZ ;  /* 0x0001000012047824 */ /* 0x000fe200078e00ff */
[C---:B------:R-:W-:Y:S01]  /*0760*/  PRMT R14, R19.reuse, 0x7632, R14 ;  /* 0x00007632130e7816 */ /* 0x040fe2000000000e */
[----:B------:R-:W-:-:S02]  /*0770*/  IMAD.U32 R12, R19, 0x10000, RZ ;  /* 0x00010000130c7824 */ /* 0x000fc400078e00ff */
[----:B------:R-:W-:Y:S02]  /*0780*/  IMAD.U32 R6, R6, 0x10000, RZ ;  /* 0x0001000006067824 */ /* 0x000fe400078e00ff */
[----:B------:R-:W-:-:S03]  /*0790*/  IMAD.U32 R14, R14, 0x10000, RZ ;  /* 0x000100000e0e7824 */ /* 0x000fc600078e00ff */
[----:B------:R0:W-:Y:S04]  /*07a0*/  STG.E.128 desc[UR4][R16.64], R4 ;  /* 0x0000000410007986 */ /* 0x0001e8000c101d04 */
[----:B------:R0:W-:Y:S01]  /*07b0*/  STG.E.128 desc[UR4][R16.64+0x10], R12 ;  /* 0x0000100c10007986 */ /* 0x0001e2000c101d04 */
[----:B------:R-:W-:Y:S05]  /*07c0*/  @!P0 BRA P1, `(.L_x_2406) ;  /* 0xfffffffc00988947 */ /* 0x000fea000083ffff */
[----:B------:R-:W-:Y:S05]  /*07d0*/  EXIT ;  /* 0x000000000000794d */ /* 0x000fea0003800000 */
.L_x_2407:
        /* <DEDUP_REMOVED lines=10> */
.L_x_7906:


//--------------------- .text._ZN2at6native55_GLOBAL__N__de093ff9_22_ForeachBinaryOpList_cu_a911ec4325multi_tensor_apply_kernelINS1_18TensorListMetadataILi2EEENS1_11CopyFunctorIN3c107complexIfEENS6_4HalfELi2ELi1ELi1EEEJNS0_4CopyIS8_S9_EEEEEvT_T0_DpT1_ --------------------------
	.section	.text._ZN2at6native55_GLOBAL__N__de093ff9_22_ForeachBinaryOpList_cu_a911ec4325multi_tensor_apply_kernelINS1_18TensorListMetadataILi2EEENS1_11CopyFunctorIN3c107complexIfEENS6_4HalfELi2ELi1ELi1EEEJNS0_4CopyIS8_S9_EEEEEvT_T0_DpT1_,"ax",@progbits
	.align	128
.text._ZN2at6native55_GLOBAL__N__de093ff9_22_ForeachBinaryOpList_cu_a911ec4325multi_tensor_apply_kernelINS1_18TensorListMetadataILi2EEENS1_11CopyFunctorIN3c107complexIfEENS6_4HalfELi2ELi1ELi1EEEJNS0_4CopyIS8_S9_EEEEEvT_T0_DpT1_:
        .type           _ZN2at6native55_GLOBAL__N__de093ff9_22_ForeachBinaryOpList_cu_a911ec4325multi_tensor_apply_kernelINS1_18TensorListMetadataILi2EEENS1_11CopyFunctorIN3c107complexIfEENS6_4HalfELi2ELi1ELi1EEEJNS0_4CopyIS8_S9_EEEEEvT_T0_DpT1_,@function
        .size           _ZN2at6native55_GLOBAL__N__de093ff9_22_ForeachBinaryOpList_cu_a911ec4325multi_tensor_apply_kernelINS1_18TensorListMetadataILi2EEENS1_11CopyFunctorIN3c107complexIfEENS6_4HalfELi2ELi1ELi1EEEJNS0_4CopyIS8_S9_EEEEEvT_T0_DpT1_,(.L_x_7907 - _ZN2at6native55_GLOBAL__N__de093ff9_22_ForeachBinaryOpList_cu_a911ec4325multi_tensor_apply_kernelINS1_18TensorListMetadataILi2EEENS1_11CopyFunctorIN3c107complexIfEENS6_4HalfELi2ELi1ELi1EEEJNS0_4CopyIS8_S9_EEEEEvT_T0_DpT1_)
        .other          _ZN2at6native55_GLOBAL__N__de093ff9_22_ForeachBinaryOpList_cu_a911ec4325multi_tensor_apply_kernelINS1_18TensorListMetadataILi2EEENS1_11CopyFunctorIN3c107complexIfEENS6_4HalfELi2ELi1ELi1EEEJNS0_4CopyIS8_S9_EEEEEvT_T0_DpT1_,@"STO_CUDA_ENTRY STV_DEFAULT"
_ZN2at6native55_GLOBAL__N__de093ff9_22_ForeachBinaryOpList_cu_a911ec4325multi_tensor_apply_kernelINS1_18TensorListMetadataILi2EEENS1_11CopyFunctorIN3c107complexIfEENS6_4HalfELi2ELi1ELi1EEEJNS0_4CopyIS8_S9_EEEEEvT_T0_DpT1_:
        /* <DEDUP_REMOVED lines=27> */
.L_x_2409:
        /* <DEDUP_REMOVED lines=44> */
[----:B--2---:R-:W-:-:S05]  /*0470*/  HADD2.F32 R28, -RZ, R7.H0_H0 ;  /* 0x20000007ff1c7230 */ /* 0x004fca0000004100 */
[----:B------:R0:W-:Y:S01]  /*0480*/  @P1 STG.E.64 desc[UR4][R24.64], R28 ;  /* 0x0000001c18001986 */ /* 0x0001e2000c101b04 */
[----:B------:R-:W-:-:S04]  /*0490*/  @P0 LEA R12, P1, R23, R8, 0x3 ;  /* 0x00000008170c0211 */ /* 0x000fc800078218ff */
[----:B------:R-:W-:Y:S02]  /*04a0*/  @P0 LEA.HI.X R13, R23, R9, R13, 0x3, P1 ;  /* 0x00000009170d0211 */ /* 0x000fe400008f1c0d */
[----:B------:R-:W-:Y:S01]  /*04b0*/  @P2 LEA R16, P1, R17, R8, 0x3 ;  /* 0x0000000811102211 */ /* 0x000fe200078218ff */
[----:B---3--:R-:W-:-:S03]  /*04c0*/  HADD2.F32 R18, -RZ, R22.H0_H0 ;  /* 0x20000016ff127230 */ /* 0x008fc60000004100 */
[----:B------:R-:W-:Y:S01]  /*04d0*/  @P2 LEA.HI.X R17, R17, R9, R21, 0x3, P1 ;  /* 0x0000000911112211 */ /* 0x000fe200008f1c15 */
[----:B------:R-:W-:Y:S02]  /*04e0*/  IMAD.MOV.U32 R21, RZ, RZ, RZ ;  /* 0x000000ffff157224 */ /* 0x000fe400078e00ff */
[----:B----4-:R-:W-:Y:S02]  /*04f0*/  HADD2.F32 R20, -RZ, R5.H0_H0 ;  /* 0x20000005ff147230 */ /* 0x010fe40000004100 */
[----:B0-----:R-:W-:Y:S01]  /*0500*/  IMAD.MOV.U32 R25, RZ, RZ, RZ ;  /* 0x000000ffff197224 */ /* 0x001fe200078e00ff */
[----:B------:R2:W-:Y:S01]  /*0510*/  @P0 STG.E.64 desc[UR4][R12.64], R18 ;  /* 0x000000120c000986 */ /* 0x0005e2000c101b04 */
[----:B-----5:R-:W-:-:S03]  /*0520*/  HADD2.F32 R24, -RZ, R6.H0_H0 ;  /* 0x20000006ff187230 */ /* 0x020fc60000004100 */
        /* <DEDUP_REMOVED lines=8> */
.L_x_2408:
        /* <DEDUP_REMOVED lines=8> */
.L_x_2410:
        /* <DEDUP_REMOVED lines=17> */
[--C-:B--2---:R-:W-:Y:S02]  /*0740*/  HADD2.F32 R6, -RZ, R18.reuse.H1_H1 ;  /* 0x30000012ff067230 */ /* 0x104fe40000004100 */
[----:B------:R-:W-:Y:S02]  /*0750*/  HADD2.F32 R4, -RZ, R18.H0_H0 ;  /* 0x20000012ff047230 */ /* 0x000fe40000004100 */
[----:B------:R-:W-:-:S02]  /*0760*/  HADD2.F32 R14, -RZ, R19.H1_H1 ;  /* 0x30000013ff0e7230 */ /* 0x000fc40000004100 */
[----:B------:R-:W-:Y:S01]  /*0770*/  HADD2.F32 R12, -RZ, R19.H0_H0 ;  /* 0x20000013ff0c7230 */ /* 0x000fe20000004100 */
[----:B------:R0:W-:Y:S04]  /*0780*/  STG.E.128 desc[UR4][R16.64], R4 ;  /* 0x0000000410007986 */ /* 0x0001e8000c101d04 */
[----:B------:R0:W-:Y:S01]  /*0790*/  STG.E.128 desc[UR4][R16.64+0x10], R12 ;  /* 0x0000100c10007986 */ /* 0x0001e2000c101d04 */
[----:B------:R-:W-:Y:S05]  /*07a0*/  @!P0 BRA P1, `(.L_x_2410) ;  /* 0xfffffffc00a08947 */ /* 0x000fea000083ffff */
[----:B------:R-:W-:Y:S05]  /*07b0*/  EXIT ;  /* 0x000000000000794d */ /* 0x000fea0003800000 */
.L_x_2411:
        /* <DEDUP_REMOVED lines=12> */
.L_x_7907:


//--------------------- .text._ZN2at6native55_GLOBAL__N__de093ff9_22_ForeachBinaryOpList_cu_a911ec4325multi_tensor_apply_kernelINS1_18TensorListMetadataILi2EEENS1_11CopyFunctorIN3c107complexIfEENS7_IdEELi2ELi1ELi1EEEJNS0_4CopyIS8_S9_EEEEEvT_T0_DpT1_ --------------------------
	.section	.text._ZN2at6native55_GLOBAL__N__de093ff9_22_ForeachBinaryOpList_cu_a911ec4325multi_tensor_apply_kernelINS1_18TensorListMetadataILi2EEENS1_11CopyFunctorIN3c107complexIfEENS7_IdEELi2ELi1ELi1EEEJNS0_4CopyIS8_S9_EEEEEvT_T0_DpT1_,"ax",@progbits
	.align	128
.text._ZN2at6native55_GLOBAL__N__de093ff9_22_ForeachBinaryOpList_cu_a911ec4325multi_tensor_apply_kernelINS1_18TensorListMetadataILi2EEENS1_11CopyFunctorIN3c107complexIfEENS7_IdEELi2ELi1ELi1EEEJNS0_4CopyIS8_S9_EEEEEvT_T0_DpT1_:
        .type           _ZN2at6native55_GLOBAL__N__de093ff9_22_ForeachBinaryOpList_cu_a911ec4325multi_tensor_apply_kernelINS1_18TensorListMetadataILi2EEENS1_11CopyFunctorIN3c107complexIfEENS7_IdEELi2ELi1ELi1EEEJNS0_4CopyIS8_S9_EEEEEvT_T0_DpT1_,@function
        .size           _ZN2at6native55_GLOBAL__N__de093ff9_22_ForeachBinaryOpList_cu_a911ec4325multi_tensor_apply_kernelINS1_18TensorListMetadataILi2EEENS1_11CopyFunctorIN3c107complexIfEENS7_IdEELi2ELi1ELi1EEEJNS0_4CopyIS8_S9_EEEEEvT_T0_DpT1_,(.L_x_7908 - _ZN2at6native55_GLOBAL__N__de093ff9_22_ForeachBinaryOpList_cu_a911ec4325multi_tensor_apply_kernelINS1_18TensorListMetadataILi2EEENS1_11CopyFunctorIN3c107complexIfEENS7_IdEELi2ELi1ELi1EEEJNS0_4CopyIS8_S9_EEEEEvT_T0_DpT1_)
        .other          _ZN2at6native55_GLOBAL__N__de093ff9_22_ForeachBinaryOpList_cu_a911ec4325multi_tensor_apply_kernelINS1_18TensorListMetadataILi2EEENS1_11CopyFunctorIN3c107complexIfEENS7_IdEELi2ELi1ELi1EEEJNS0_4CopyIS8_S9_EEEEEvT_T0_DpT1_,@"STO_CUDA_ENTRY STV_DEFAULT"
_ZN2at6native55_GLOBAL__N__de093ff9_22_ForeachBinaryOpList_cu_a911ec4325multi_tensor_apply_kernelINS1_18TensorListMetadataILi2EEENS1_11CopyFunctorIN3c107complexIfEENS7_IdEELi2ELi1ELi1EEEJNS0_4CopyIS8_S9_EEEEEvT_T0_DpT1_:
        /* <DEDUP_REMOVED lines=14> */
[----:B------:R-:W-:Y:S02]  /*00e0*/  UIMAD.WIDE UR10, UR11, 0x80000, UR4 ;  /* 0x000800000b0a78a5 */ /* 0x000fe4000f8e0204 */
[----:B------:R-:W-:Y:S02]  /*00f0*/  ULOP3.LUT UR4, UR6, 0x3, UR14, 0xf8, !UPT ;  /* 0x0000000306047892 */ /* 0x000fe4000f8ef80e */
[----:B------:R-:W-:Y:S02]  /*0100*/  UIADD3.X UR6, ~UR7, UR13, URZ, UP1, !UPT ;  /* 0x0000000d07067290 */ /* 0x000fe40008ffe53f */
[----:B------:R-:W-:Y:S01]  /*0110*/  ULOP3.LUT UP0, URZ, UR4, 0x1f, UR10, 0xf8, !UPT ;  /* 0x0000001f043f7892 */ /* 0x000fe2000f80f80a */
[----:B------:R-:W-:-:S03]  /*0120*/  ULDC.64 UR12, c[0x0][0x208] ;  /* 0x00008200000c7ab9 */ /* 0x000fc60000000a00 */
[----:B------:R-:W-:-:S06]  /*0130*/  ULOP3.LUT UP0, URZ, URZ, URZ, URZ, 0xfc, UP0 ;  /* 0x0000003f3f3f7292 */ /* 0x000fcc000800fc3f */
        /* <DEDUP_REMOVED lines=9> */
[----:B------:R-:W-:Y:S02]  /*01d0*/  CS2R R14, SRZ ;  /* 0x00000000000e7805 */ /* 0x000fe4000001ff00 */
[----:B------:R-:W-:Y:S02]  /*01e0*/  CS2R R12, SRZ ;  /* 0x00000000000c7805 */ /* 0x000fe4000001ff00 */
[----:B------:R-:W-:Y:S02]  /*01f0*/  CS2R R10, SRZ ;  /* 0x00000000000a7805 */ /* 0x000fe4000001ff00 */
[----:B------:R-:W-:-:S02]  /*0200*/  CS2R R8, SRZ ;  /* 0x0000000000087805 */ /* 0x000fc4000001ff00 */
[----:B------:R-:W-:Y:S02]  /*0210*/  CS2R R6, SRZ ;  /* 0x0000000000067805 */ /* 0x000fe4000001ff00 */
[----:B------:R-:W-:Y:S01]  /*0220*/  CS2R R4, SRZ ;  /* 0x0000000000047805 */ /* 0x000fe2000001ff00 */
[----:B------:R-:W-:Y:S01]  /*0230*/  ULDC UR7, c[0x0][0x0] ;  /* 0x0000000000077ab9 */ /* 0x000fe20000000800 */
[----:B------:R-:W-:Y:S01]  /*0240*/  UMOV UR4, URZ ;  /* 0x0000003f00047c82 */ /* 0x000fe20008000000 */
[----:B------:R-:W-:-:S05]  /*0250*/  UMOV UR5, URZ ;  /* 0x0000003f00057c82 */ /* 0x000fca0008000000 */
.L_x_2421:
[----:B012---:R-:W-:Y:S01]  /*0260*/  IADD3 R25, P1, R0, UR4, RZ ;  /* 0x0000000400197c10 */ /* 0x007fe2000ff3e0ff */
[----:B------:R-:W-:-:S03]  /*0270*/  IMAD.U32 R20, RZ, RZ, UR7 ;  /* 0x00000007ff147e24 */ /* 0x000fc6000f8e00ff */
[C---:B------:R-:W-:Y:S01]  /*0280*/  ISETP.GE.U32.AND P0, PT, R25.reuse, 0x10000, PT ;  /* 0x000100001900780c */ /* 0x040fe20003f06070 */
[----:B------:R-:W-:Y:S01]  /*0290*/  IMAD.X R28, RZ, RZ, UR5, P1 ;  /* 0x00000005ff1c7e24 */ /* 0x000fe200088e06ff */
[C---:B------:R-:W-:Y:S02]  /*02a0*/  ISETP.LT.U32.AND P1, PT, R25.reuse, UR14, PT ;  /* 0x0000000e19007c0c */ /* 0x040fe4000bf21070 */
[----:B------:R-:W-:Y:S02]  /*02b0*/  IADD3 R2, P2, R25, UR7, RZ ;  /* 0x0000000719027c10 */ /* 0x000fe4000ff5e0ff */
[----:B------:R-:W-:Y:S02]  /*02c0*/  ISETP.GE.U32.AND.EX P0, PT, R28, RZ, PT, P0 ;  /* 0x000000ff1c00720c */ /* 0x000fe40003f06100 */
[----:B------:R-:W-:Y:S01]  /*02d0*/  LEA R20, P4, R20, R25, 0x1 ;  /* 0x0000001914147211 */ /* 0x000fe200078808ff */
[----:B------:R-:W-:Y:S01]  /*02e0*/  IMAD.X R3, RZ, RZ, R28, P2 ;  /* 0x000000ffff037224 */ /* 0x000fe200010e061c */
[----:B------:R-:W-:-:S02]  /*02f0*/  ISETP.LT.AND.EX P0, PT, R28, UR6, !P0, P1 ;  /* 0x000000061c007c0c */ /* 0x000fc4000c701310 */
[C---:B------:R-:W-:Y:S01]  /*0300*/  ISETP.GE.U32.AND P1, PT, R2.reuse, 0x10000, PT ;  /* 0x000100000200780c */ /* 0x040fe20003f26070 */
[----:B------:R-:W-:Y:S01]  /*0310*/  IMAD.X R21, RZ, RZ, R28, P4 ;  /* 0x000000ffff157224 */ /* 0x000fe200020e061c */
[----:B------:R-:W-:Y:S02]  /*0320*/  ISETP.LT.U32.AND P2, PT, R2, UR14, PT ;  /* 0x0000000e02007c0c */ /* 0x000fe4000bf41070 */
[----:B------:R-:W-:-:S04]  /*0330*/  ISETP.GE.U32.AND.EX P1, PT, R3, RZ, PT, P1 ;  /* 0x000000ff0300720c */ /* 0x000fc80003f26110 */
[----:B------:R-:W-:Y:S02]  /*0340*/  ISETP.LT.AND.EX P1, PT, R3, UR6, !P1, P2 ;  /* 0x0000000603007c0c */ /* 0x000fe4000cf21320 */
[C---:B------:R-:W-:Y:S02]  /*0350*/  ISETP.GE.U32.AND P2, PT, R20.reuse, 0x10000, PT ;  /* 0x000100001400780c */ /* 0x040fe40003f46070 */
[----:B------:R-:W-:Y:S02]  /*0360*/  @P0 LEA R26, P3, R25, UR8, 0x4 ;  /* 0x00000008191a0c11 */ /* 0x000fe4000f8620ff */
[----:B------:R-:W-:Y:S02]  /*0370*/  ISETP.GE.U32.AND.EX P2, PT, R21, RZ, PT, P2 ;  /* 0x000000ff1500720c */ /* 0x000fe40003f46120 */
[----:B------:R-:W-:Y:S02]  /*0380*/  @P0 LEA.HI.X R27, R25, UR9, R28, 0x4, P3 ;  /* 0x00000009191b0c11 */ /* 0x000fe400098f241c */
[----:B------:R-:W-:Y:S01]  /*0390*/  ISETP.LT.U32.AND P3, PT, R20, UR14, PT ;  /* 0x0000000e14007c0c */ /* 0x000fe2000bf61070 */
[----:B------:R-:W-:-:S02]  /*03a0*/  IMAD.U32 R24, RZ, RZ, UR7 ;  /* 0x00000007ff187e24 */ /* 0x000fc4000f8e00ff */
[----:B-----5:R0:W5:Y:S01]  /*03b0*/  @P0 LDG.E.128 R4, desc[UR12][R26.64] ;  /* 0x0000000c1a040981 */ /* 0x020162000c1e1d00 */
[----:B------:R-:W-:Y:S02]  /*03c0*/  ISETP.LT.AND.EX P2, PT, R21, UR6, !P2, P3 ;  /* 0x0000000615007c0c */ /* 0x000fe4000d741330 */
[----:B------:R-:W-:Y:S01]  /*03d0*/  @P1 LEA R22, P3, R2, UR8, 0x4 ;  /* 0x0000000802161c11 */ /* 0x000fe2000f8620ff */
[----:B------:R-:W-:-:S03]  /*03e0*/  IMAD R24, R24, 0x3, RZ ;  /* 0x0000000318187824 */ /* 0x000fc600078e02ff */
[----:B------:R-:W-:Y:S02]  /*03f0*/  @P1 LEA.HI.X R23, R2, UR9, R3, 0x4, P3 ;  /* 0x0000000902171c11 */ /* 0x000fe400098f2403 */
[----:B0-----:R-:W-:-:S03]  /*0400*/  IADD3 R26, P4, R24, R25, RZ ;  /* 0x00000019181a7210 */ /* 0x001fc60007f9e0ff */
[----:B------:R0:W5:Y:S02]  /*0410*/  @P1 LDG.E.128 R8, desc[UR12][R22.64] ;  /* 0x0000000c16081981 */ /* 0x000164000c1e1d00 */
[----:B------:R-:W-:Y:S01]  /*0420*/  IMAD.X R27, RZ, RZ, R28, P4 ;  /* 0x000000ffff1b7224 */ /* 0x000fe200020e061c */
[----:B0-----:R-:W-:-:S04]  /*0430*/  @P2 LEA R22, P3, R20, UR8, 0x4 ;  /* 0x0000000814162c11 */ /* 0x001fc8000f8620ff */
[----:B------:R-:W-:Y:S02]  /*0440*/  @P2 LEA.HI.X R23, R20, UR9, R21, 0x4, P3 ;  /* 0x0000000914172c11 */ /* 0x000fe400098f2415 */
[C---:B------:R-:W-:Y:S02]  /*0450*/  ISETP.GE.U32.AND P3, PT, R26.reuse, 0x10000, PT ;  /* 0x000100001a00780c */ /* 0x040fe40003f66070 */
[----:B------:R-:W-:Y:S01]  /*0460*/  ISETP.LT.U32.AND P4, PT, R26, UR14, PT ;  /* 0x0000000e1a007c0c */ /* 0x000fe2000bf81070 */
[----:B------:R0:W5:Y:S01]  /*0470*/  @P2 LDG.E.128 R12, desc[UR12][R22.64] ;  /* 0x0000000c160c2981 */ /* 0x000162000c1e1d00 */
[----:B------:R-:W-:-:S04]  /*0480*/  ISETP.GE.U32.AND.EX P3, PT, R27, RZ, PT, P3 ;  /* 0x000000ff1b00720c */ /* 0x000fc80003f66130 */
[----:B------:R-:W-:-:S13]  /*0490*/  ISETP.LT.AND.EX P3, PT, R27, UR6, !P3, P4 ;  /* 0x000000061b007c0c */ /* 0x000fda000df61340 */
[----:B0-----:R-:W-:-:S04]  /*04a0*/  @P3 LEA R22, P4, R26, UR8, 0x4 ;  /* 0x000000081a163c11 */ /* 0x001fc8000f8820ff */
[----:B------:R-:W-:-:S05]  /*04b0*/  @P3 LEA.HI.X R23, R26, UR9, R27, 0x4, P4 ;  /* 0x000000091a173c11 */ /* 0x000fca000a0f241b */
[----:B------:R0:W5:Y:S01]  /*04c0*/  @P3 LDG.E.128 R16, desc[UR12][R22.64] ;  /* 0x0000000c16103981 */ /* 0x000162000c1e1d00 */
[----:B------:R-:W-:Y:S04]  /*04d0*/  BSSY B0, `(.L_x_2413) ;  /* 0x000000d000007945 */ /* 0x000fe80003800000 */
[----:B------:R-:W-:Y:S05]  /*04e0*/  @!P0 BRA `(.L_x_2414) ;  /* 0x00000000002c8947 */ /* 0x000fea0003800000 */
[C---:B------:R-:W-:Y:S01]  /*04f0*/  LEA R24, P0, R25.reuse, UR10, 0x3 ;  /* 0x0000000a19187c11 */ /* 0x040fe2000f8018ff */
[----:B------:R-:W-:Y:S01]  /*0500*/  UMOV UR16, 0xf0000000 ;  /* 0xf000000000107882 */ /* 0x000fe20000000000 */
[----:B------:R-:W-:Y:S01]  /*0510*/  UMOV UR17, 0x380fffff ;  /* 0x380fffff00117882 */ /* 0x000fe20000000000 */
[----:B0----5:R-:W0:Y:S01]  /*0520*/  F2F.F32.F64 R23, R6 ;  /* 0x0000000600177310 */ /* 0x021e220000301000 */
[----:B------:R-:W-:Y:S01]  /*0530*/  LEA.HI.X R25, R25, UR11, R28, 0x3, P0 ;  /* 0x0000000b19197c11 */ /* 0x000fe200080f1c1c */
[----:B------:R-:W-:Y:S02]  /*0540*/  DSETP.GEU.AND P4, PT, |R4|, UR16, PT ;  /* 0x0000001004007e2a */ /* 0x000fe4000bf8e200 */
[----:B------:R-:W-:-:S04]  /*0550*/  DSETP.GEU.AND P0, PT, |R6|, UR16, PT ;  /* 0x0000001006007e2a */ /* 0x000fc8000bf0e200 */
[----:B------:R-:W1:Y:S10]  /*0560*/  F2F.F32.F64 R22, R4 ;  /* 0x0000000400167310 */ /* 0x000e740000301000 */
[----:B0-----:R-:W-:Y:S01]  /*0570*/  @!P0 FMUL R23, R23, 1.175494350822287508e-38 ;  /* 0x0080000017178820 */ /* 0x001fe20000400000 */
[----:B-1----:R-:W-:-:S05]  /*0580*/  @!P4 FMUL R22, R22, 1.175494350822287508e-38 ;  /* 0x008000001616c820 */ /* 0x002fca0000400000 */
[----:B------:R1:W-:Y:S02]  /*0590*/  STG.E.64 desc[UR12][R24.64], R22 ;  /* 0x0000001618007986 */ /* 0x0003e4000c101b0c */
.L_x_2414:
[----:B------:R-:W-:Y:S05]  /*05a0*/  BSYNC B0 ;  /* 0x0000000000007941 */ /* 0x000fea0003800000 */
.L_x_2413:
[----:B------:R-:W-:Y:S04]  /*05b0*/  BSSY B0, `(.L_x_2415) ;  /* 0x000000d000007945 */ /* 0x000fe80003800000 */
[----:B------:R-:W-:Y:S05]  /*05c0*/  @!P1 BRA `(.L_x_2416) ;  /* 0x00000000002c9947 */ /* 0x000fea0003800000 */
[----:B------:R-:W-:Y:S01]  /*05d0*/  UMOV UR16, 0xf0000000 ;  /* 0xf000000000107882 */ /* 0x000fe20000000000 */
[----:B------:R-:W-:Y:S01]  /*05e0*/  UMOV UR17, 0x380fffff ;  /* 0x380fffff00117882 */ /* 0x000fe20000000000 */
[----:B01---5:R-:W0:Y:S01]  /*05f0*/  F2F.F32.F64 R23, R10 ;  /* 0x0000000a00177310 */ /* 0x023e220000301000 */
[----:B------:R-:W-:Y:S01]  /*0600*/  DSETP.GEU.AND P0, PT, |R10|, UR16, PT ;  /* 0x000000100a007e2a */ /* 0x000fe2000bf0e200 */
[----:B------:R-:W-:Y:S01]  /*0610*/  LEA R24, P4, R2, UR10, 0x3 ;  /* 0x0000000a02187c11 */ /* 0x000fe2000f8818ff */
[----:B------:R-:W-:-:S03]  /*0620*/  DSETP.GEU.AND P1, PT, |R8|, UR16, PT ;  /* 0x0000001008007e2a */ /* 0x000fc6000bf2e200 */
[----:B------:R-:W-:Y:S02]  /*0630*/  LEA.HI.X R25, R2, UR11, R3, 0x3, P4 ;  /* 0x0000000b02197c11 */ /* 0x000fe4000a0f1c03 */
[----:B------:R-:W1:Y:S07]  /*0640*/  F2F.F32.F64 R22, R8 ;  /* 0x0000000800167310 */ /* 0x000e6e0000301000 */
[----:B0-----:R-:W-:Y:S02]  /*0650*/  @!P0 FMUL R23, R23, 1.175494350822287508e-38 ;  /* 0x0080000017178820 */ /* 0x001fe40000400000 */
[----:B-1----:R-:W-:-:S05]  /*0660*/  @!P1 FMUL R22, R22, 1.175494350822287508e-38 ;  /* 0x0080000016169820 */ /* 0x002fca0000400000 */
[----:B------:R2:W-:Y:S02]  /*0670*/  STG.E.64 desc[UR12][R24.64], R22 ;  /* 0x0000001618007986 */ /* 0x0005e4000c101b0c */
.L_x_2416:
[----:B------:R-:W-:Y:S05]  /*0680*/  BSYNC B0 ;  /* 0x0000000000007941 */ /* 0x000fea0003800000 */
.L_x_2415:
[----:B------:R-:W-:Y:S04]  /*0690*/  BSSY B0, `(.L_x_2417) ;  /* 0x000000d000007945 */ /* 0x000fe80003800000 */
[----:B------:R-:W-:Y:S05]  /*06a0*/  @!P2 BRA `(.L_x_2418) ;  /* 0x00000000002ca947 */ /* 0x000fea0003800000 */
[----:B------:R-:W-:Y:S01]  /*06b0*/  UMOV UR16, 0xf0000000 ;  /* 0xf000000000107882 */ /* 0x000fe20000000000 */
[----:B------:R-:W-:Y:S01]  /*06c0*/  UMOV UR17, 0x380fffff ;  /* 0x380fffff00117882 */ /* 0x000fe20000000000 */
[----:B-----5:R-:W3:Y:S01]  /*06d0*/  F2F.F32.F64 R3, R14 ;  /* 0x0000000e00037310 */ /* 0x020ee20000301000 */
[----:B------:R-:W-:Y:S01]  /*06e0*/  DSETP.GEU.AND P0, PT, |R14|, UR16, PT ;  /* 0x000000100e007e2a */ /* 0x000fe2000bf0e200 */
[----:B012---:R-:W-:Y:S01]  /*06f0*/  LEA R22, P2, R20, UR10, 0x3 ;  /* 0x0000000a14167c11 */ /* 0x007fe2000f8418ff */
[----:B------:R-:W-:-:S03]  /*0700*/  DSETP.GEU.AND P1, PT, |R12|, UR16, PT ;  /* 0x000000100c007e2a */ /* 0x000fc6000bf2e200 */
[----:B------:R-:W-:Y:S02]  /*0710*/  LEA.HI.X R23, R20, UR11, R21, 0x3, P2 ;  /* 0x0000000b14177c11 */ /* 0x000fe400090f1c15 */
[----:B------:R-:W0:Y:S07]  /*0720*/  F2F.F32.F64 R2, R12 ;  /* 0x0000000c00027310 */ /* 0x000e2e0000301000 */
[----:B---3--:R-:W-:Y:S02]  /*0730*/  @!P0 FMUL R3, R3, 1.175494350822287508e-38 ;  /* 0x0080000003038820 */ /* 0x008fe40000400000 */
[----:B0-----:R-:W-:-:S05]  /*0740*/  @!P1 FMUL R2, R2, 1.175494350822287508e-38 ;  /* 0x0080000002029820 */ /* 0x001fca0000400000 */
[----:B------:R3:W-:Y:S02]  /*0750*/  STG.E.64 desc[UR12][R22.64], R2 ;  /* 0x0000000216007986 */ /* 0x0007e4000c101b0c */
.L_x_2418:
[----:B------:R-:W-:Y:S05]  /*0760*/  BSYNC B0 ;  /* 0x0000000000007941 */ /* 0x000fea0003800000 */
.L_x_2417:
[----:B------:R-:W-:Y:S04]  /*0770*/  BSSY B0, `(.L_x_2419) ;  /* 0x000000d000007945 */ /* 0x000fe80003800000 */
[----:B------:R-:W-:Y:S05]  /*0780*/  @!P3 BRA `(.L_x_2420) ;  /* 0x00000000002cb947 */ /* 0x000fea0003800000 */
[----:B------:R-:W-:Y:S01]  /*0790*/  UMOV UR16, 0xf0000000 ;  /* 0xf000000000107882 */ /* 0x000fe20000000000 */
[----:B------:R-:W-:Y:S01]  /*07a0*/  UMOV UR17, 0x380fffff ;  /* 0x380fffff00117882 */ /* 0x000fe20000000000 */
[----:B-----5:R-:W4:Y:S01]  /*07b0*/  F2F.F32.F64 R21, R18 ;  /* 0x0000001200157310 */ /* 0x020f220000301000 */
[----:B------:R-:W-:Y:S01]  /*07c0*/  DSETP.GEU.AND P0, PT, |R18|, UR16, PT ;  /* 0x0000001012007e2a */ /* 0x000fe2000bf0e200 */
[----:B---3--:R-:W-:Y:S01]  /*07d0*/  LEA R2, P2, R26, UR10, 0x3 ;  /* 0x0000000a1a027c11 */ /* 0x008fe2000f8418ff */
[----:B------:R-:W-:-:S03]  /*07e0*/  DSETP.GEU.AND P1, PT, |R16|, UR16, PT ;  /* 0x0000001010007e2a */ /* 0x000fc6000bf2e200 */
[----:B------:R-:W-:Y:S02]  /*07f0*/  LEA.HI.X R3, R26, UR11, R27, 0x3, P2 ;  /* 0x0000000b1a037c11 */ /* 0x000fe400090f1c1b */
[----:B------:R-:W3:Y:S07]  /*0800*/  F2F.F32.F64 R20, R16 ;  /* 0x0000001000147310 */ /* 0x000eee0000301000 */
[----:B----4-:R-:W-:Y:S02]  /*0810*/  @!P0 FMUL R21, R21, 1.175494350822287508e-38 ;  /* 0x0080000015158820 */ /* 0x010fe40000400000 */
[----:B---3--:R-:W-:-:S05]  /*0820*/  @!P1 FMUL R20, R20, 1.175494350822287508e-38 ;  /* 0x0080000014149820 */ /* 0x008fca0000400000 */
[----:B------:R4:W-:Y:S02]  /*0830*/  STG.E.64 desc[UR12][R2.64], R20 ;  /* 0x0000001402007986 */ /* 0x0009e4000c101b0c */
.L_x_2420:
[----:B------:R-:W-:Y:S05]  /*0840*/  BSYNC B0 ;  /* 0x0000000000007941 */ /* 0x000fea0003800000 */
.L_x_2419:
[----:B------:R-:W-:-:S04]  /*0850*/  UIMAD.WIDE.U32 UR4, UR7, 0x4, UR4 ;  /* 0x00000004070478a5 */ /* 0x000fc8000f8e0004 */
[----:B------:R-:W-:Y:S02]  /*0860*/  UISETP.LT.U32.AND UP1, UPT, UR4, UR14, UPT ;  /* 0x0000000e0400728c */ /* 0x000fe4000bf21070 */
[----:B------:R-:W-:Y:S01]  /*0870*/  UISETP.GE.U32.AND UP0, UPT, UR4, 0x10000, UPT ;  /* 0x000100000400788c */ /* 0x000fe2000bf06070 */
[----:B---34-:R-:W-:-:S03]  /*0880*/  IMAD.U32 R2, RZ, RZ, UR5 ;  /* 0x00000005ff027e24 */ /* 0x018fc6000f8e00ff */
[----:B------:R-:W-:Y:S01]  /*0890*/  UISETP.GE.U32.AND.EX UP0, UPT, UR5, URZ, UPT, UP0 ;  /* 0x0000003f0500728c */ /* 0x000fe2000bf06100 */
[----:B------:R-:W-:-:S04]  /*08a0*/  PLOP3.LUT P0, PT, PT, PT, UP1, 0x80, 0x0 ;  /* 0x000000000000781c */ /* 0x000fc80003f0f018 */
[----:B------:R-:W-:Y:S02]  /*08b0*/  ISETP.LT.AND.EX P0, PT, R2, UR6, PT, P0 ;  /* 0x0000000602007c0c */ /* 0x000fe4000bf01300 */
[----:B------:R-:W-:-:S13]  /*08c0*/  PLOP3.LUT P1, PT, PT, PT, UP0, 0x80, 0x0 ;  /* 0x000000000000781c */ /* 0x000fda0003f2f008 */
[----:B------:R-:W-:Y:S05]  /*08d0*/  @!P1 BRA P0, `(.L_x_2421) ;  /* 0xfffffff800609947 */ /* 0x000fea000003ffff */
[----:B------:R-:W-:Y:S05]  /*08e0*/  EXIT ;  /* 0x000000000000794d */ /* 0x000fea0003800000 */
.L_x_2412:
        /* <DEDUP_REMOVED lines=8> */
.L_x_2422:
[----:B------:R-:W-:-:S04]  /*0970*/  LEA R28, P0, R0, UR8, 0x6 ;  /* 0x00000008001c7c11 */ /* 0x000fc8000f8030ff */
[----:B------:R-:W-:-:S05]  /*0980*/  LEA.HI.X R29, R0, UR9, R3, 0x6, P0 ;  /* 0x00000009001d7c11 */ /* 0x000fca00080f3403 */
[----:B-1----:R-:W2:Y:S04]  /*0990*/  LDG.E.128 R4, desc[UR12][R28.64] ;  /* 0x0000000c1c047981 */ /* 0x002ea8000c1e1d00 */
[----:B------:R-:W3:Y:S04]  /*09a0*/  LDG.E.128 R8, desc[UR12][R28.64+0x10] ;  /* 0x0000100c1c087981 */ /* 0x000ee8000c1e1d00 */
[----:B------:R-:W4:Y:S04]  /*09b0*/  LDG.E.128 R12, desc[UR12][R28.64+0x20] ;  /* 0x0000200c1c0c7981 */ /* 0x000f28000c1e1d00 */
[----:B------:R-:W5:Y:S01]  /*09c0*/  LDG.E.128 R16, desc[UR12][R28.64+0x30] ;  /* 0x0000300c1c107981 */ /* 0x000f62000c1e1d00 */
[----:B------:R-:W-:Y:S01]  /*09d0*/  UMOV UR16, 0xf0000000 ;  /* 0xf000000000107882 */ /* 0x000fe20000000000 */
[----:B------:R-:W-:Y:S01]  /*09e0*/  UMOV UR17, 0x380fffff ;  /* 0x380fffff00117882 */ /* 0x000fe20000000000 */
[----:B--2---:R-:W0:Y:S01]  /*09f0*/  F2F.F32.F64 R21, R6 ;  /* 0x0000000600157310 */ /* 0x004e220000301000 */
[----:B------:R-:W-:-:S02]  /*0a00*/  DSETP.GEU.AND P6, PT, |R6|, UR16, PT ;  /* 0x0000001006007e2a */ /* 0x000fc4000bfce200 */
[----:B------:R-:W-:Y:S02]  /*0a10*/  DSETP.GEU.AND P0, PT, |R4|, UR16, PT ;  /* 0x0000001004007e2a */ /* 0x000fe4000bf0e200 */
[----:B---3--:R-:W-:Y:S02]  /*0a20*/  DSETP.GEU.AND P1, PT, |R10|, UR16, PT ;  /* 0x000000100a007e2a */ /* 0x008fe4000bf2e200 */
[----:B------:R-:W-:Y:S01]  /*0a30*/  DSETP.GEU.AND P2, PT, |R8|, UR16, PT ;  /* 0x0000001008007e2a */ /* 0x000fe2000bf4e200 */
[----:B------:R-:W1:Y:S01]  /*0a40*/  F2F.F32.F64 R20, R4 ;  /* 0x0000000400147310 */ /* 0x000e620000301000 */
[----:B----4-:R-:W-:Y:S02]  /*0a50*/  DSETP.GEU.AND P3, PT, |R14|, UR16, PT ;  /* 0x000000100e007e2a */ /* 0x010fe4000bf6e200 */
[----:B------:R-:W-:Y:S02]  /*0a60*/  DSETP.GEU.AND P4, PT, |R12|, UR16, PT ;  /* 0x000000100c007e2a */ /* 0x000fe4000bf8e200 */
[----:B-----5:R-:W-:-:S02]  /*0a70*/  DSETP.GEU.AND P5, PT, |R18|, UR16, PT ;  /* 0x0000001012007e2a */ /* 0x020fc4000bfae200 */
[----:B0-----:R-:W-:Y:S01]  /*0a80*/  @!P6 FMUL R21, R21, 1.175494350822287508e-38 ;  /* 0x008000001515e820 */ /* 0x001fe20000400000 */
[----:B------:R-:W0:Y:S01]  /*0a90*/  F2F.F32.F64 R23, R10 ;  /* 0x0000000a00177310 */ /* 0x000e220000301000 */
[----:B------:R-:W-:Y:S01]  /*0aa0*/  DSETP.GEU.AND P6, PT, |R16|, UR16, PT ;  /* 0x0000001010007e2a */ /* 0x000fe2000bfce200 */
[----:B-1----:R-:W-:-:S06]  /*0ab0*/  @!P0 FMUL R20, R20, 1.175494350822287508e-38 ;  /* 0x0080000014148820 */ /* 0x002fcc0000400000 */
[----:B------:R-:W1:Y:S01]  /*0ac0*/  F2F.F32.F64 R22, R8 ;  /* 0x0000000800167310 */ /* 0x000e620000301000 */
[----:B------:R-:W-:-:S04]  /*0ad0*/  LEA R4, P0, R0, UR10, 0x5 ;  /* 0x0000000a00047c11 */ /* 0x000fc8000f8028ff */
[C-C-:B------:R-:W-:Y:S02]  /*0ae0*/  LEA.HI.X R5, R0.reuse, UR11, R3.reuse, 0x5, P0 ;  /* 0x0000000b00057c11 */ /* 0x140fe400080f2c03 */
[----:B------:R-:W-:Y:S01]  /*0af0*/  IADD3 R0, P0, R0, UR4, RZ ;  /* 0x0000000400007c10 */ /* 0x000fe2000ff1e0ff */
[----:B------:R-:W2:Y:S01]  /*0b00*/  F2F.F32.F64 R25, R14 ;  /* 0x0000000e00197310 */ /* 0x000ea20000301000 */
[----:B0-----:R-:W-:Y:S02]  /*0b10*/  @!P1 FMUL R23, R23, 1.175494350822287508e-38 ;  /* 0x0080000017179820 */ /* 0x001fe40000400000 */
[C---:B------:R-:W-:Y:S01]  /*0b20*/  ISETP.LT.U32.AND P1, PT, R0.reuse, 0x4000, PT ;  /* 0x000040000000780c */ /* 0x040fe20003f21070 */
[----:B------:R-:W-:Y:S02]  /*0b30*/  IMAD.SHL.U32 R2, R0, 0x4, RZ ;  /* 0x0000000400027824 */ /* 0x000fe400078e00ff */
[----:B------:R-:W-:Y:S02]  /*0b40*/  IMAD.X R3, RZ, RZ, R3, P0 ;  /* 0x000000ffff037224 */ /* 0x000fe400000e0603 */
[----:B-1----:R-:W-:Y:S01]  /*0b50*/  @!P2 FMUL R22, R22, 1.175494350822287508e-38 ;  /* 0x008000001616a820 */ /* 0x002fe20000400000 */
[----:B------:R-:W0:Y:S01]  /*0b60*/  F2F.F32.F64 R24, R12 ;  /* 0x0000000c00187310 */ /* 0x000e220000301000 */
[----:B------:R-:W-:-:S02]  /*0b70*/  ISETP.GE.U32.AND P0, PT, R2, UR14, PT ;  /* 0x0000000e02007c0c */ /* 0x000fc4000bf06070 */
[----:B------:R-:W-:Y:S01]  /*0b80*/  SHF.L.U64.HI R2, R0, 0x2, R3 ;  /* 0x0000000200027819 */ /* 0x000fe20000010203 */
[----:B------:R1:W-:Y:S01]  /*0b90*/  STG.E.128 desc[UR12][R4.64], R20 ;  /* 0x0000001404007986 */ /* 0x0003e2000c101d0c */
[----:B------:R-:W-:Y:S01]  /*0ba0*/  ISETP.LT.U32.AND.EX P1, PT, R3, RZ, PT, P1 ;  /* 0x000000ff0300720c */ /* 0x000fe20003f21110 */
[----:B--2---:R-:W-:Y:S02]  /*0bb0*/  @!P3 FMUL R25, R25, 1.175494350822287508e-38 ;  /* 0x008000001919b820 */ /* 0x004fe40000400000 */
[----:B------:R-:W2:Y:S01]  /*0bc0*/  F2F.F32.F64 R27, R18 ;  /* 0x00000012001b7310 */ /* 0x000ea20000301000 */
[----:B------:R-:W-:Y:S01]  /*0bd0*/  ISETP.GE.AND.EX P0, PT, R2, UR6, PT, P0 ;  /* 0x0000000602007c0c */ /* 0x000fe2000bf06300 */
[----:B0-----:R-:W-:-:S06]  /*0be0*/  @!P4 FMUL R24, R24, 1.175494350822287508e-38 ;  /* 0x008000001818c820 */ /* 0x001fcc0000400000 */
[----:B------:R-:W0:Y:S01]  /*0bf0*/  F2F.F32.F64 R26, R16 ;  /* 0x00000010001a7310 */ /* 0x000e220000301000 */
[----:B--2---:R-:W-:Y:S01]  /*0c00*/  @!P5 FMUL R27, R27, 1.175494350822287508e-38 ;  /* 0x008000001b1bd820 */ /* 0x004fe20000400000 */
[----:B0-----:R-:W-:-:S05]  /*0c10*/  @!P6 FMUL R26, R26, 1.175494350822287508e-38 ;  /* 0x008000001a1ae820 */ /* 0x001fca0000400000 */
[----:B------:R1:W-:Y:S01]  /*0c20*/  STG.E.128 desc[UR12][R4.64+0x10], R24 ;  /* 0x0000101804007986 */ /* 0x0003e2000c101d0c */
[----:B------:R-:W-:Y:S05]  /*0c30*/  @!P0 BRA P1, `(.L_x_2422) ;  /* 0xfffffffc004c8947 */ /* 0x000fea000083ffff */
[----:B------:R-:W-:Y:S05]  /*0c40*/  EXIT ;  /* 0x000000000000794d */ /* 0x000fea0003800000 */
.L_x_2423:
        /* <DEDUP_REMOVED lines=11> */
.L_x_7908:


//--------------------- .text._ZN2at6native55_GLOBAL__N__de093ff9_22_ForeachBinaryOpList_cu_a911ec4325multi_tensor_apply_kernelINS1_18TensorListMetadataILi2EEENS1_11CopyFunctorIN3c107complexIfEEfLi2ELi1ELi1EEEJNS0_4CopyIS8_fEEEEEvT_T0_DpT1_ --------------------------
	.section	.text._ZN2at6native55_GLOBAL__N__de093ff9_22_ForeachBinaryOpList_cu_a911ec4325multi_tensor_apply_kernelINS1_18TensorListMetadataILi2EEENS1_11CopyFunctorIN3c107complexIfEEfLi2ELi1ELi1EEEJNS0_4CopyIS8_fEEEEEvT_T0_DpT1_,"ax",@progbits
	.align	128
.text._ZN2at6native55_GLOBAL__N__de093ff9_22_ForeachBinaryOpList_cu_a911ec4325multi_tensor_apply_kernelINS1_18TensorListMetadataILi2EEENS1_11CopyFunctorIN3c107complexIfEEfLi2ELi1ELi1EEEJNS0_4CopyIS8_fEEEEEvT_T0_DpT1_:
        .type           _ZN2at6native55_GLOBAL__N__de093ff9_22_ForeachBinaryOpList_cu_a911ec4325multi_tensor_apply_kernelINS1_18TensorListMetadataILi2EEENS1_11CopyFunctorIN3c107complexIfEEfLi2ELi1ELi1EEEJNS0_4CopyIS8_fEEEEEvT_T0_DpT1_,@function
        .size           _ZN2at6native55_GLOBAL__N__de093ff9_22_ForeachBinaryOpList_cu_a911ec4325multi_tensor_apply_kernelINS1_18TensorListMetadataILi2EEENS1_11CopyFunctorIN3c107complexIfEEfLi2ELi1ELi1EEEJNS0_4CopyIS8_fEEEEEvT_T0_DpT1_,(.L_x_7909 - _ZN2at6native55_GLOBAL__N__de093ff9_22_ForeachBinaryOpList_cu_a911ec4325multi_tensor_apply_kernelINS1_18TensorListMetadataILi2EEENS1_11CopyFunctorIN3c107complexIfEEfLi2ELi1ELi1EEEJNS0_4CopyIS8_fEEEEEvT_T0_DpT1_)
        .other          _ZN2at6native55_GLOBAL__N__de093ff9_22_ForeachBinaryOpList_cu_a911ec4325multi_tensor_apply_kernelINS1_18TensorListMetadataILi2EEENS1_11CopyFunctorIN3c107complexIfEEfLi2ELi1ELi1EEEJNS0_4CopyIS8_fEEEEEvT_T0_DpT1_,@"STO_CUDA_ENTRY STV_DEFAULT"
_ZN2at6native55_GLOBAL__N__de093ff9_22_ForeachBinaryOpList_cu_a911ec4325multi_tensor_apply_kernelINS1_18TensorListMetadataILi2EEENS1_11CopyFunctorIN3c107complexIfEEfLi2ELi1ELi1EEEJNS0_4CopyIS8_fEEEEEvT_T0_DpT1_:
        /* <DEDUP_REMOVED lines=28> */
.L_x_2425:
[----:B0-2---:R-:W-:Y:S01]  /*01c0*/  IADD3 R16, P0, R3, R9, RZ ;  /* 0x0000000903107210 */ /* 0x005fe20007f1e0ff */
        /* <DEDUP_REMOVED lines=32> */
[----:B-1----:R-:W-:-:S03]  /*03d0*/  @P4 LEA R10, P2, R17, R4, 0x2 ;  /* 0x00000004110a4211 */ /* 0x002fc600078410ff */
[----:B------:R-:W4:Y:S01]  /*03e0*/  @P3 LDG.E R22, desc[UR4][R28.64] ;  /* 0x000000041c163981 */ /* 0x000f22000c1e1900 */
[----:B------:R-:W-:-:S05]  /*03f0*/  @P4 LEA.HI.X R11, R17, R5, R21, 0x2, P2 ;  /* 0x00000005110b4211 */ /* 0x000fca00010f1415 */
[----:B------:R0:W5:Y:S01]  /*0400*/  @P4 LDG.E R24, desc[UR4][R10.64] ;  /* 0x000000040a184981 */ /* 0x000162000c1e1900 */
[-C--:B------:R-:W-:Y:S01]  /*0410*/  @P0 LEA R12, P2, R19, R6.reuse, 0x3 ;  /* 0x00000006130c0211 */ /* 0x080fe200078418ff */
[----:B------:R-:W-:Y:S01]  /*0420*/  IMAD.MOV.U32 R27, RZ, RZ, R26 ;  /* 0x000000ffff1b7224 */ /* 0x000fe200078e001a */
[----:B0-----:R-:W-:-:S04]  /*0430*/  @P1 LEA R10, P5, R16, R6, 0x3 ;  /* 0x00000006100a1211 */ /* 0x001fc800078a18ff */
[-C--:B------:R-:W-:Y:S02]  /*0440*/  @P1 LEA.HI.X R11, R16, R7.reuse, R14, 0x3, P5 ;  /* 0x00000007100b1211 */ /* 0x080fe400028f1c0e */
[-C--:B------:R-:W-:Y:S02]  /*0450*/  @P4 LEA R16, P6, R17, R6.reuse, 0x3 ;  /* 0x0000000611104211 */ /* 0x080fe400078c18ff */
[----:B------:R-:W-:Y:S01]  /*0460*/  @P3 LEA R14, P5, R23, R6, 0x3 ;  /* 0x00000006170e3211 */ /* 0x000fe200078a18ff */
[----:B------:R-:W-:Y:S01]  /*0470*/  IMAD.MOV.U32 R26, RZ, RZ, R9 ;  /* 0x000000ffff1a7224 */ /* 0x000fe200078e0009 */
[-C--:B------:R-:W-:Y:S01]  /*0480*/  @P0 LEA.HI.X R13, R19, R7.reuse, R13, 0x3, P2 ;  /* 0x00000007130d0211 */ /* 0x080fe200010f1c0d */
[----:B------:R-:W-:Y:S01]  /*0490*/  IMAD.MOV.U32 R19, RZ, RZ, RZ ;  /* 0x000000ffff137224 */ /* 0x000fe200078e00ff */
[-C--:B------:R-:W-:Y:S01]  /*04a0*/  @P4 LEA.HI.X R17, R17, R7.reuse, R21, 0x3, P6 ;  /* 0x0000000711114211 */ /* 0x080fe200030f1c15 */
[----:B------:R-:W-:Y:S01]  /*04b0*/  IMAD.MOV.U32 R21, RZ, RZ, RZ ;  /* 0x000000ffff157224 */ /* 0x000fe200078e00ff */
[----:B------:R-:W-:Y:S01]  /*04c0*/  @P3 LEA.HI.X R15, R23, R7, R15, 0x3, P5 ;  /* 0x00000007170f3211 */ /* 0x000fe200028f1c0f */
[----:B------:R-:W-:-:S02]  /*04d0*/  IMAD.MOV.U32 R23, RZ, RZ, RZ ;  /* 0x000000ffff177224 */ /* 0x000fc400078e00ff */
[----:B------:R-:W-:Y:S02]  /*04e0*/  IMAD.MOV.U32 R25, RZ, RZ, RZ ;  /* 0x000000ffff197224 */ /* 0x000fe400078e00ff */
[----:B------:R-:W-:-:S04]  /*04f0*/  IMAD.WIDE.U32 R26, R8, 0x4, R26 ;  /* 0x00000004081a7825 */ /* 0x000fc800078e001a */
[----:B------:R-:W-:Y:S01]  /*0500*/  IMAD.MOV.U32 R9, RZ, RZ, R26 ;  /* 0x000000ffff097224 */ /* 0x000fe200078e001a */
[----:B--2---:R2:W-:Y:S01]  /*0510*/  @P1 STG.E.64 desc[UR4][R10.64], R18 ;  /* 0x000000120a001986 */ /* 0x0045e2000c101b04 */
[----:B------:R-:W-:-:S03]  /*0520*/  ISETP.LT.U32.AND P1, PT, R26, R2, PT ;  /* 0x000000021a00720c */ /* 0x000fc60003f21070 */
[----:B---3--:R2:W-:Y:S01]  /*0530*/  @P0 STG.E.64 desc[UR4][R12.64], R20 ;  /* 0x000000140c000986 */ /* 0x0085e2000c101b04 */
[----:B------:R-:W-:Y:S02]  /*0540*/  ISETP.GE.U32.AND P0, PT, R26, 0x10000, PT ;  /* 0x000100001a00780c */ /* 0x000fe40003f06070 */
[C---:B------:R-:W-:Y:S02]  /*0550*/  ISETP.LT.AND.EX P1, PT, R27.reuse, R0, PT, P1 ;  /* 0x000000001b00720c */ /* 0x040fe40003f21310 */
[----:B------:R-:W-:Y:S01]  /*0560*/  ISETP.GE.U32.AND.EX P0, PT, R27, RZ, PT, P0 ;  /* 0x000000ff1b00720c */ /* 0x000fe20003f06100 */
[----:B----4-:R2:W-:Y:S04]  /*0570*/  @P3 STG.E.64 desc[UR4][R14.64], R22 ;  /* 0x000000160e003986 */ /* 0x0105e8000c101b04 */
[----:B-----5:R2:W-:Y:S01]  /*0580*/  @P4 STG.E.64 desc[UR4][R16.64], R24 ;  /* 0x0000001810004986 */ /* 0x0205e2000c101b04 */
[----:B------:R-:W-:-:S07]  /*0590*/  IMAD.MOV.U32 R26, RZ, RZ, R27 ;  /* 0x000000ffff1a7224 */ /* 0x000fce00078e001b */
[----:B------:R-:W-:Y:S05]  /*05a0*/  @!P0 BRA P1, `(.L_x_2425) ;  /* 0xfffffffc00048947 */ /* 0x000fea000083ffff */
[----:B------:R-:W-:Y:S05]  /*05b0*/  EXIT ;  /* 0x000000000000794d */ /* 0x000fea0003800000 */
.L_x_2424:
        /* <DEDUP_REMOVED lines=8> */
.L_x_2426:
[----:B------:R-:W-:-:S04]  /*0640*/  LEA R8, P0, R23, R4, 0x4 ;  /* 0x0000000417087211 */ /* 0x000fc800078020ff */
[----:B------:R-:W-:-:S06]  /*0650*/  LEA.HI.X R9, R23, R5, R22, 0x4, P0 ;  /* 0x0000000517097211 */ /* 0x000fcc00000f2416 */
[----:B------:R-:W2:Y:S01]  /*0660*/  LDG.E.128 R8, desc[UR4][R8.64] ;  /* 0x0000000408087981 */ /* 0x000ea2000c1e1d00 */
        /* <DEDUP_REMOVED lines=14> */
[----:B--2---:R-:W-:Y:S02]  /*0750*/  IMAD.MOV.U32 R12, RZ, RZ, R8 ;  /* 0x000000ffff0c7224 */ /* 0x004fe400078e0008 */
[----:B------:R-:W-:Y:S02]  /*0760*/  IMAD.MOV.U32 R14, RZ, RZ, R9 ;  /* 0x000000ffff0e7224 */ /* 0x000fe400078e0009 */
[----:B------:R-:W-:-:S02]  /*0770*/  IMAD.MOV.U32 R16, RZ, RZ, R10 ;  /* 0x000000ffff107224 */ /* 0x000fc400078e000a */
[----:B------:R-:W-:Y:S01]  /*0780*/  IMAD.MOV.U32 R18, RZ, RZ, R11 ;  /* 0x000000ffff127224 */ /* 0x000fe200078e000b */
[----:B------:R0:W-:Y:S04]  /*0790*/  STG.E.128 desc[UR4][R20.64], R12 ;  /* 0x0000000c14007986 */ /* 0x0001e8000c101d04 */
[----:B------:R0:W-:Y:S01]  /*07a0*/  STG.E.128 desc[UR4][R20.64+0x10], R16 ;  /* 0x0000101014007986 */ /* 0x0001e2000c101d04 */
[----:B------:R-:W-:Y:S05]  /*07b0*/  @!P0 BRA P1, `(.L_x_2426) ;  /* 0xfffffffc00a08947 */ /* 0x000fea000083ffff */
[----:B------:R-:W-:Y:S05]  /*07c0*/  EXIT ;  /* 0x000000000000794d */ /* 0x000fea0003800000 */
.L_x_2427:
        /* <DEDUP_REMOVED lines=11> */
.L_x_7909:


//--------------------- .text._ZN2at6native55_GLOBAL__N__de093ff9_22_ForeachBinaryOpList_cu_a911ec4325multi_tensor_apply_kernelINS1_18TensorListMetadataILi2EEENS1_11CopyFunctorIN3c107complexIfEEdLi2ELi1ELi1EEEJNS0_4CopyIS8_dEEEEEvT_T0_DpT1_ --------------------------
	.section	.text._ZN2at6native55_GLOBAL__N__de093ff9_22_ForeachBinaryOpList_cu_a911ec4325multi_tensor_apply_kernelINS1_18TensorListMetadataILi2EEENS1_11CopyFunctorIN3c107complexIfEEdLi2ELi1ELi1EEEJNS0_4CopyIS8_dEEEEEvT_T0_DpT1_,"ax",@progbits
	.align	128
.text._ZN2at6native55_GLOBAL__N__de093ff9_22_ForeachBinaryOpList_cu_a911ec4325multi_tensor_apply_kernelINS1_18TensorListMetadataILi2EEENS1_11CopyFunctorIN3c107complexIfEEdLi2ELi1ELi1EEEJNS0_4CopyIS8_dEEEEEvT_T0_DpT1_:
        .type           _ZN2at6native55_GLOBAL__N__de093ff9_22_ForeachBinaryOpList_cu_a911ec4325multi_tensor_apply_kernelINS1_18TensorListMetadataILi2EEENS1_11CopyFunctorIN3c107complexIfEEdLi2ELi1ELi1EEEJNS0_4CopyIS8_dEEEEEvT_T0_DpT1_,@function
        .size           _ZN2at6native55_GLOBAL__N__de093ff9_22_ForeachBinaryOpList_cu_a911ec4325multi_tensor_apply_kernelINS1_18TensorListMetadataILi2EEENS1_11CopyFunctorIN3c107complexIfEEdLi2ELi1ELi1EEEJNS0_4CopyIS8_dEEEEEvT_T0_DpT1_,(.L_x_7910 - _ZN2at6native55_GLOBAL__N__de093ff9_22_ForeachBinaryOpList_cu_a911ec4325multi_tensor_apply_kernelINS1_18TensorListMetadataILi2EEENS1_11CopyFunctorIN3c107complexIfEEdLi2ELi1ELi1EEEJNS0_4CopyIS8_dEEEEEvT_T0_DpT1_)
        .other          _ZN2at6native55_GLOBAL__N__de093ff9_22_ForeachBinaryOpList_cu_a911ec4325multi_tensor_apply_kernelINS1_18TensorListMetadataILi2EEENS1_11CopyFunctorIN3c107complexIfEEdLi2ELi1ELi1EEEJNS0_4CopyIS8_dEEEEEvT_T0_DpT1_,@"STO_CUDA_ENTRY STV_DEFAULT"
_ZN2at6native55_GLOBAL__N__de093ff9_22_ForeachBinaryOpList_cu_a911ec4325multi_tensor_apply_kernelINS1_18TensorListMetadataILi2EEENS1_11CopyFunctorIN3c107complexIfEEdLi2ELi1ELi1EEEJNS0_4CopyIS8_dEEEEEvT_T0_DpT1_:
        /* <DEDUP_REMOVED lines=29> */
.L_x_2437:
[----:B0--34-:R-:W-:Y:S01]  /*01d0*/  IADD3 R8, P0, R7, R4, RZ ;  /* 0x0000000407087210 */ /* 0x019fe20007f1e0ff */
[----:B-1----:R-:W-:-:S03]  /*01e0*/  IMAD R9, R5, 0x3, RZ ;  /* 0x0000000305097824 */ /* 0x002fc600078e02ff */
[-C--:B------:R-:W-:Y:S01]  /*01f0*/  IADD3 R6, P3, R5, R8.reuse, RZ ;  /* 0x0000000805067210 */ /* 0x080fe20007f7e0ff */
[----:B------:R-:W-:Y:S01]  /*0200*/  IMAD.X R29, RZ, RZ, R3, P0 ;  /* 0x000000ffff1d7224 */ /* 0x000fe200000e0603 */
[C---:B------:R-:W-:Y:S02]  /*0210*/  ISETP.GE.U32.AND P2, PT, R8.reuse, 0x10000, PT ;  /* 0x000100000800780c */ /* 0x040fe40003f46070 */
[----:B------:R-:W-:Y:S01]  /*0220*/  ISETP.LT.U32.AND P1, PT, R8, UR12, PT ;  /* 0x0000000c08007c0c */ /* 0x000fe2000bf21070 */
[--C-:B------:R-:W-:Y:S01]  /*0230*/  IMAD.X R27, RZ, RZ, R29.reuse, P3 ;  /* 0x000000ffff1b7224 */ /* 0x100fe200018e061d */
[-C--:B------:R-:W-:Y:S02]  /*0240*/  IADD3 R2, P6, R9, R8.reuse, RZ ;  /* 0x0000000809027210 */ /* 0x080fe40007fde0ff */
[----:B------:R-:W-:Y:S02]  /*0250*/  LEA R0, P5, R5, R8, 0x1 ;  /* 0x0000000805007211 */ /* 0x000fe400078a08ff */
[C---:B------:R-:W-:Y:S01]  /*0260*/  ISETP.GE.U32.AND.EX P2, PT, R29.reuse, RZ, PT, P2 ;  /* 0x000000ff1d00720c */ /* 0x040fe20003f46120 */
[--C-:B------:R-:W-:Y:S01]  /*0270*/  IMAD.X R25, RZ, RZ, R29.reuse, P6 ;  /* 0x000000ffff197224 */ /* 0x100fe200030e061d */
[----:B------:R-:W-:Y:S01]  /*0280*/  ISETP.GE.U32.AND P4, PT, R6, 0x10000, PT ;  /* 0x000100000600780c */ /* 0x000fe20003f86070 */
[----:B------:R-:W-:Y:S01]  /*0290*/  IMAD.X R9, RZ, RZ, R29, P5 ;  /* 0x000000ffff097224 */ /* 0x000fe200028e061d */
[----:B------:R-:W-:-:S02]  /*02a0*/  ISETP.LT.AND.EX P1, PT, R29, UR6, !P2, P1 ;  /* 0x000000061d007c0c */ /* 0x000fc4000d721310 */
[----:B------:R-:W-:Y:S02]  /*02b0*/  ISETP.LT.U32.AND P0, PT, R6, UR12, PT ;  /* 0x0000000c06007c0c */ /* 0x000fe4000bf01070 */
[C---:B------:R-:W-:Y:S02]  /*02c0*/  ISETP.GE.U32.AND.EX P4, PT, R27.reuse, RZ, PT, P4 ;  /* 0x000000ff1b00720c */ /* 0x040fe40003f86140 */
[----:B------:R-:W-:Y:S02]  /*02d0*/  ISETP.GE.U32.AND P2, PT, R0, 0x10000, PT ;  /* 0x000100000000780c */ /* 0x000fe40003f46070 */
[----:B------:R-:W-:Y:S02]  /*02e0*/  ISETP.GE.U32.AND P5, PT, R2, 0x10000, PT ;  /* 0x000100000200780c */ /* 0x000fe40003fa6070 */
[----:B------:R-:W-:Y:S02]  /*02f0*/  ISETP.LT.AND.EX P0, PT, R27, UR6, !P4, P0 ;  /* 0x000000061b007c0c */ /* 0x000fe4000e701300 */
[----:B------:R-:W-:-:S02]  /*0300*/  ISETP.LT.U32.AND P3, PT, R0, UR12, PT ;  /* 0x0000000c00007c0c */ /* 0x000fc4000bf61070 */
[----:B------:R-:W-:Y:S02]  /*0310*/  ISETP.LT.U32.AND P4, PT, R2, UR12, PT ;  /* 0x0000000c02007c0c */ /* 0x000fe4000bf81070 */
[----:B------:R-:W-:Y:S02]  /*0320*/  ISETP.GE.U32.AND.EX P2, PT, R9, RZ, PT, P2 ;  /* 0x000000ff0900720c */ /* 0x000fe40003f46120 */
[----:B------:R-:W-:Y:S02]  /*0330*/  ISETP.GE.U32.AND.EX P5, PT, R25, RZ, PT, P5 ;  /* 0x000000ff1900720c */ /* 0x000fe40003fa6150 */
[----:B------:R-:W-:Y:S02]  /*0340*/  ISETP.LT.AND.EX P3, PT, R9, UR6, !P2, P3 ;  /* 0x0000000609007c0c */ /* 0x000fe4000d761330 */
[----:B------:R-:W-:Y:S02]  /*0350*/  ISETP.LT.AND.EX P4, PT, R25, UR6, !P5, P4 ;  /* 0x0000000619007c0c */ /* 0x000fe4000ef81340 */
[----:B--2---:R-:W-:-:S04]  /*0360*/  @P1 LEA R20, P2, R8, UR4, 0x3 ;  /* 0x0000000408141c11 */ /* 0x004fc8000f8418ff */
[----:B------:R-:W-:Y:S02]  /*0370*/  @P1 LEA.HI.X R21, R8, UR5, R29, 0x3, P2 ;  /* 0x0000000508151c11 */ /* 0x000fe400090f1c1d */
[----:B------:R-:W-:-:S03]  /*0380*/  @P0 LEA R18, P2, R6, UR4, 0x3 ;  /* 0x0000000406120c11 */ /* 0x000fc6000f8418ff */
[----:B-----5:R0:W5:Y:S01]  /*0390*/  @P1 LDG.E.64 R10, desc[UR10][R20.64] ;  /* 0x0000000a140a1981 */ /* 0x020162000c1e1b00 */
[----:B------:R-:W-:Y:S02]  /*03a0*/  @P0 LEA.HI.X R19, R6, UR5, R27, 0x3, P2 ;  /* 0x0000000506130c11 */ /* 0x000fe400090f1c1b */
[----:B------:R-:W-:-:S03]  /*03b0*/  @P4 LEA R22, P5, R2, UR4, 0x3 ;  /* 0x0000000402164c11 */ /* 0x000fc6000f8a18ff */
[----:B------:R1:W5:Y:S01]  /*03c0*/  @P0 LDG.E.64 R12, desc[UR10][R18.64] ;  /* 0x0000000a120c0981 */ /* 0x000362000c1e1b00 */
[----:B0-----:R-:W-:Y:S02]  /*03d0*/  @P3 LEA R20, P2, R0, UR4, 0x3 ;  /* 0x0000000400143c11 */ /* 0x001fe4000f8418ff */
[----:B------:R-:W-:Y:S02]  /*03e0*/  @P4 LEA.HI.X R23, R2, UR5, R25, 0x3, P5 ;  /* 0x0000000502174c11 */ /* 0x000fe4000a8f1c19 */
[----:B------:R-:W-:-:S03]  /*03f0*/  @P3 LEA.HI.X R21, R0, UR5, R9, 0x3, P2 ;  /* 0x0000000500153c11 */ /* 0x000fc600090f1c09 */
[----:B------:R1:W5:Y:S04]  /*0400*/  @P4 LDG.E.64 R16, desc[UR10][R22.64] ;  /* 0x0000000a16104981 */ /* 0x000368000c1e1b00 */
[----:B------:R1:W5:Y:S01]  /*0410*/  @P3 LDG.E.64 R14, desc[UR10][R20.64] ;  /* 0x0000000a140e3981 */ /* 0x000362000c1e1b00 */
[----:B------:R-:W-:Y:S04]  /*0420*/  BSSY B0, `(.L_x_2429) ;  /* 0x000000b000007945 */ /* 0x000fe80003800000 */
[----:B------:R-:W-:Y:S05]  /*0430*/  @!P1 BRA `(.L_x_2430) ;  /* 0x0000000000249947 */ /* 0x000fea0003800000 */
[----:B------:R-:W-:Y:S01]  /*0440*/  UMOV UR14, 0xf0000000 ;  /* 0xf0000000000e7882 */ /* 0x000fe20000000000 */
[----:B------:R-:W-:Y:S01]  /*0450*/  UMOV UR15, 0x380fffff ;  /* 0x380fffff000f7882 */ /* 0x000fe20000000000 */
[----:B-1---5:R-:W0:Y:S01]  /*0460*/  F2F.F32.F64 R20, R10 ;  /* 0x0000000a00147310 */ /* 0x022e220000301000 */
[----:B------:R-:W-:Y:S01]  /*0470*/  DSETP.GEU.AND P1, PT, |R10|, UR14, PT ;  /* 0x0000000e0a007e2a */ /* 0x000fe2000bf2e200 */
[----:B------:R-:W-:Y:S01]  /*0480*/  LEA R18, P2, R8, UR8, 0x3 ;  /* 0x0000000808127c11 */ /* 0x000fe2000f8418ff */
[----:B------:R-:W-:-:S03]  /*0490*/  IMAD.MOV.U32 R21, RZ, RZ, RZ ;  /* 0x000000ffff157224 */ /* 0x000fc600078e00ff */
[----:B------:R-:W-:-:S09]  /*04a0*/  LEA.HI.X R19, R8, UR9, R29, 0x3, P2 ;  /* 0x0000000908137c11 */ /* 0x000fd200090f1c1d */
[----:B0-----:R-:W-:-:S05]  /*04b0*/  @!P1 FMUL R20, R20, 1.175494350822287508e-38 ;  /* 0x0080000014149820 */ /* 0x001fca0000400000 */
[----:B------:R0:W-:Y:S02]  /*04c0*/  STG.E.64 desc[UR10][R18.64], R20 ;  /* 0x0000001412007986 */ /* 0x0001e4000c101b0a */
.L_x_2430:
[----:B------:R-:W-:Y:S05]  /*04d0*/  BSYNC B0 ;  /* 0x0000000000007941 */ /* 0x000fea0003800000 */
.L_x_2429:
[----:B------:R-:W-:Y:S04]  /*04e0*/  BSSY B0, `(.L_x_2431) ;  /* 0x000000b000007945 */ /* 0x000fe80003800000 */
[----:B------:R-:W-:Y:S05]  /*04f0*/  @!P0 BRA `(.L_x_2432) ;  /* 0x0000000000248947 */ /* 0x000fea0003800000 */
[----:B------:R-:W-:Y:S01]  /*0500*/  UMOV UR14, 0xf0000000 ;  /* 0xf0000000000e7882 */ /* 0x000fe20000000000 */
[----:B------:R-:W-:Y:S01]  /*0510*/  UMOV UR15, 0x380fffff ;  /* 0x380fffff000f7882 */ /* 0x000fe20000000000 */
[----:B01---5:R-:W0:Y:S01]  /*0520*/  F2F.F32.F64 R18, R12 ;  /* 0x0000000c00127310 */ /* 0x023e220000301000 */
[----:B------:R-:W-:Y:S01]  /*0530*/  DSETP.GEU.AND P0, PT, |R12|, UR14, PT ;  /* 0x0000000e0c007e2a */ /* 0x000fe2000bf0e200 */
[----:B------:R-:W-:Y:S01]  /*0540*/  LEA R20, P1, R6, UR8, 0x3 ;  /* 0x0000000806147c11 */ /* 0x000fe2000f8218ff */
[----:B------:R-:W-:-:S03]  /*0550*/  IMAD.MOV.U32 R19, RZ, RZ, RZ ;  /* 0x000000ffff137224 */ /* 0x000fc600078e00ff */
[----:B------:R-:W-:-:S09]  /*0560*/  LEA.HI.X R21, R6, UR9, R27, 0x3, P1 ;  /* 0x0000000906157c11 */ /* 0x000fd200088f1c1b */
[----:B0-----:R-:W-:-:S05]  /*0570*/  @!P0 FMUL R18, R18, 1.175494350822287508e-38 ;  /* 0x0080000012128820 */ /* 0x001fca0000400000 */
[----:B------:R2:W-:Y:S02]  /*0580*/  STG.E.64 desc[UR10][R20.64], R18 ;  /* 0x0000001214007986 */ /* 0x0005e4000c101b0a */
.L_x_2432:
[----:B------:R-:W-:Y:S05]  /*0590*/  BSYNC B0 ;  /* 0x0000000000007941 */ /* 0x000fea0003800000 */
.L_x_2431:
[----:B------:R-:W-:Y:S04]  /*05a0*/  BSSY B0, `(.L_x_2433) ;  /* 0x000000b000007945 */ /* 0x000fe80003800000 */
[----:B------:R-:W-:Y:S05]  /*05b0*/  @!P3 BRA `(.L_x_2434) ;  /* 0x000000000024b947 */ /* 0x000fea0003800000 */
[----:B------:R-:W-:Y:S01]  /*05c0*/  UMOV UR14, 0xf0000000 ;  /* 0xf0000000000e7882 */ /* 0x000fe20000000000 */
[----:B------:R-:W-:Y:S01]  /*05d0*/  UMOV UR15, 0x380fffff ;  /* 0x380fffff000f7882 */ /* 0x000fe20000000000 */
[----:B012--5:R-:W0:Y:S01]  /*05e0*/  F2F.F32.F64 R18, R14 ;  /* 0x0000000e00127310 */ /* 0x027e220000301000 */
[----:B------:R-:W-:Y:S01]  /*05f0*/  DSETP.GEU.AND P0, PT, |R14|, UR14, PT ;  /* 0x0000000e0e007e2a */ /* 0x000fe2000bf0e200 */
[----:B------:R-:W-:Y:S01]  /*0600*/  LEA R8, P1, R0, UR8, 0x3 ;  /* 0x0000000800087c11 */ /* 0x000fe2000f8218ff */
[----:B------:R-:W-:-:S03]  /*0610*/  IMAD.MOV.U32 R19, RZ, RZ, RZ ;  /* 0x000000ffff137224 */ /* 0x000fc600078e00ff */
[----:B------:R-:W-:-:S09]  /*0620*/  LEA.HI.X R9, R0, UR9, R9, 0x3, P1 ;  /* 0x0000000900097c11 */ /* 0x000fd200088f1c09 */
[----:B0-----:R-:W-:-:S05]  /*0630*/  @!P0 FMUL R18, R18, 1.175494350822287508e-38 ;  /* 0x0080000012128820 */ /* 0x001fca0000400000 */
[----:B------:R3:W-:Y:S02]  /*0640*/  STG.E.64 desc[UR10][R8.64], R18 ;  /* 0x0000001208007986 */ /* 0x0007e4000c101b0a */
.L_x_2434:
[----:B------:R-:W-:Y:S05]  /*0650*/  BSYNC B0 ;  /* 0x0000000000007941 */ /* 0x000fea0003800000 */
.L_x_2433:
[----:B------:R-:W-:Y:S04]  /*0660*/  BSSY B0, `(.L_x_2435) ;  /* 0x000000b000007945 */ /* 0x000fe80003800000 */
[----:B------:R-:W-:Y:S05]  /*0670*/  @!P4 BRA `(.L_x_2436) ;  /* 0x000000000024c947 */ /* 0x000fea0003800000 */
[----:B------:R-:W-:Y:S01]  /*0680*/  UMOV UR14, 0xf0000000 ;  /* 0xf0000000000e7882 */ /* 0x000fe20000000000 */
[----:B------:R-:W-:Y:S01]  /*0690*/  UMOV UR15, 0x380fffff ;  /* 0x380fffff000f7882 */ /* 0x000fe20000000000 */
[----:B0123-5:R-:W0:Y:S01]  /*06a0*/  F2F.F32.F64 R18, R16 ;  /* 0x0000001000127310 */ /* 0x02fe220000301000 */
[----:B------:R-:W-:Y:S01]  /*06b0*/  DSETP.GEU.AND P0, PT, |R16|, UR14, PT ;  /* 0x0000000e10007e2a */ /* 0x000fe2000bf0e200 */
[----:B------:R-:W-:Y:S01]  /*06c0*/  LEA R8, P1, R2, UR8, 0x3 ;  /* 0x0000000802087c11 */ /* 0x000fe2000f8218ff */
[----:B------:R-:W-:-:S03]  /*06d0*/  IMAD.MOV.U32 R19, RZ, RZ, RZ ;  /* 0x000000ffff137224 */ /* 0x000fc600078e00ff */
[----:B------:R-:W-:-:S09]  /*06e0*/  LEA.HI.X R9, R2, UR9, R25, 0x3, P1 ;  /* 0x0000000902097c11 */ /* 0x000fd200088f1c19 */
[----:B0-----:R-:W-:-:S05]  /*06f0*/  @!P0 FMUL R18, R18, 1.175494350822287508e-38 ;  /* 0x0080000012128820 */ /* 0x001fca0000400000 */
[----:B------:R4:W-:Y:S02]  /*0700*/  STG.E.64 desc[UR10][R8.64], R18 ;  /* 0x0000001208007986 */ /* 0x0009e4000c101b0a */
.L_x_2436:
[----:B------:R-:W-:Y:S05]  /*0710*/  BSYNC B0 ;  /* 0x0000000000007941 */ /* 0x000fea0003800000 */
.L_x_2435:
        /* <DEDUP_REMOVED lines=9> */
.L_x_2428:
        /* <DEDUP_REMOVED lines=8> */
.L_x_2438:
[C---:B------:R-:W-:Y:S01]  /*0830*/  IMAD.SHL.U32 R0, R20.reuse, 0x20, RZ ;  /* 0x0000002014007824 */ /* 0x040fe200078e00ff */
[----:B------:R-:W-:-:S04]  /*0840*/  SHF.L.U64.HI R22, R20, 0x5, R21 ;  /* 0x0000000514167819 */ /* 0x000fc80000010215 */
[----:B--2---:R-:W-:-:S04]  /*0850*/  IADD3 R2, P0, R0, UR4, RZ ;  /* 0x0000000400027c10 */ /* 0x004fc8000ff1e0ff */
[----:B------:R-:W-:-:S05]  /*0860*/  IADD3.X R3, R22, UR5, RZ, P0, !PT ;  /* 0x0000000516037c10 */ /* 0x000fca00087fe4ff */
[----:B------:R-:W2:Y:S04]  /*0870*/  LDG.E.128 R4, desc[UR10][R2.64] ;  /* 0x0000000a02047981 */ /* 0x000ea8000c1e1d00 */
[----:B------:R0:W3:Y:S01]  /*0880*/  LDG.E.128 R16, desc[UR10][R2.64+0x10] ;  /* 0x0000100a02107981 */ /* 0x0000e2000c1e1d00 */
[----:B------:R-:W-:Y:S01]  /*0890*/  UMOV UR14, 0xf0000000 ;  /* 0xf0000000000e7882 */ /* 0x000fe20000000000 */
[----:B------:R-:W-:Y:S01]  /*08a0*/  UMOV UR15, 0x380fffff ;  /* 0x380fffff000f7882 */ /* 0x000fe20000000000 */
[----:B------:R-:W-:Y:S02]  /*08b0*/  IMAD.MOV.U32 R9, RZ, RZ, RZ ;  /* 0x000000ffff097224 */ /* 0x000fe400078e00ff */
[----:B------:R-:W-:Y:S02]  /*08c0*/  IMAD.MOV.U32 R11, RZ, RZ, RZ ;  /* 0x000000ffff0b7224 */ /* 0x000fe400078e00ff */
[----:B------:R-:W-:-:S02]  /*08d0*/  IMAD.MOV.U32 R13, RZ, RZ, RZ ;  /* 0x000000ffff0d7224 */ /* 0x000fc400078e00ff */
[----:B------:R-:W-:Y:S01]  /*08e0*/  IMAD.MOV.U32 R15, RZ, RZ, RZ ;  /* 0x000000ffff0f7224 */ /* 0x000fe200078e00ff */
[----:B0-----:R-:W-:-:S04]  /*08f0*/  IADD3 R2, P4, R0, UR8, RZ ;  /* 0x0000000800027c10 */ /* 0x001fc8000ff9e0ff */
[----:B------:R-:W-:Y:S01]  /*0900*/  IADD3.X R3, R22, UR9, RZ, P4, !PT ;  /* 0x0000000916037c10 */ /* 0x000fe2000a7fe4ff */
[----:B--2---:R-:W0:Y:S01]  /*0910*/  F2F.F32.F64 R10, R6 ;  /* 0x00000006000a7310 */ /* 0x004e220000301000 */
[----:B------:R-:W-:Y:S02]  /*0920*/  DSETP.GEU.AND P0, PT, |R6|, UR14, PT ;  /* 0x0000000e06007e2a */ /* 0x000fe4000bf0e200 */
[----:B------:R-:W-:Y:S02]  /*0930*/  DSETP.GEU.AND P1, PT, |R4|, UR14, PT ;  /* 0x0000000e04007e2a */ /* 0x000fe4000bf2e200 */
[----:B---3--:R-:W-:Y:S02]  /*0940*/  DSETP.GEU.AND P2, PT, |R18|, UR14, PT ;  /* 0x0000000e12007e2a */ /* 0x008fe4000bf4e200 */
[----:B------:R-:W-:Y:S01]  /*0950*/  DSETP.GEU.AND P3, PT, |R16|, UR14, PT ;  /* 0x0000000e10007e2a */ /* 0x000fe2000bf6e200 */
[----:B------:R-:W1:Y:S07]  /*0960*/  F2F.F32.F64 R8, R4 ;  /* 0x0000000400087310 */ /* 0x000e6e0000301000 */
[----:B0-----:R-:W-:Y:S01]  /*0970*/  @!P0 FMUL R10, R10, 1.175494350822287508e-38 ;  /* 0x008000000a0a8820 */ /* 0x001fe20000400000 */
[----:B------:R-:W0:Y:S01]  /*0980*/  F2F.F32.F64 R14, R18 ;  /* 0x00000012000e7310 */ /* 0x000e220000301000 */
[----:B------:R-:W-:-:S05]  /*0990*/  IADD3 R20, P0, R20, UR7, RZ ;  /* 0x0000000714147c10 */ /* 0x000fca000ff1e0ff */
[----:B------:R-:W-:Y:S02]  /*09a0*/  IMAD.SHL.U32 R0, R20, 0x4, RZ ;  /* 0x0000000414007824 */ /* 0x000fe400078e00ff */
[----:B-1----:R-:W-:Y:S01]  /*09b0*/  @!P1 FMUL R8, R8, 1.175494350822287508e-38 ;  /* 0x0080000008089820 */ /* 0x002fe20000400000 */
[----:B------:R-:W1:Y:S01]  /*09c0*/  F2F.F32.F64 R12, R16 ;  /* 0x00000010000c7310 */ /* 0x000e620000301000 */
[----:B------:R-:W-:Y:S01]  /*09d0*/  IMAD.X R21, RZ, RZ, R21, P0 ;  /* 0x000000ffff157224 */ /* 0x000fe200000e0615 */
[----:B------:R-:W-:Y:S02]  /*09e0*/  ISETP.LT.U32.AND P1, PT, R20, 0x4000, PT ;  /* 0x000040001400780c */ /* 0x000fe40003f21070 */
[----:B------:R2:W-:Y:S01]  /*09f0*/  STG.E.128 desc[UR10][R2.64], R8 ;  /* 0x0000000802007986 */ /* 0x0005e2000c101d0a */
[----:B------:R-:W-:Y:S01]  /*0a00*/  ISETP.GE.U32.AND P0, PT, R0, UR12, PT ;  /* 0x0000000c00007c0c */ /* 0x000fe2000bf06070 */
[----:B0-----:R-:W-:Y:S01]  /*0a10*/  @!P2 FMUL R14, R14, 1.175494350822287508e-38 ;  /* 0x008000000e0ea820 */ /* 0x001fe20000400000 */
[----:B------:R-:W-:-:S02]  /*0a20*/  SHF.L.U64.HI R0, R20, 0x2, R21 ;  /* 0x0000000214007819 */ /* 0x000fc40000010215 */
[----:B------:R-:W-:Y:S02]  /*0a30*/  ISETP.LT.U32.AND.EX P1, PT, R21, RZ, PT, P1 ;  /* 0x000000ff1500720c */ /* 0x000fe40003f21110 */
[----:B------:R-:W-:Y:S01]  /*0a40*/  ISETP.GE.AND.EX P0, PT, R0, UR6, PT, P0 ;  /* 0x0000000600007c0c */ /* 0x000fe2000bf06300 */
[----:B-1----:R-:W-:-:S05]  /*0a50*/  @!P3 FMUL R12, R12, 1.175494350822287508e-38 ;  /* 0x008000000c0cb820 */ /* 0x002fca0000400000 */
[----:B------:R2:W-:Y:S07]  /*0a60*/  STG.E.128 desc[UR10][R2.64+0x10], R12 ;  /* 0x0000100c02007986 */ /* 0x0005ee000c101d0a */
[----:B------:R-:W-:Y:S05]  /*0a70*/  @!P0 BRA P1, `(.L_x_2438) ;  /* 0xfffffffc006c8947 */ /* 0x000fea000083ffff */
[----:B------:R-:W-:Y:S05]  /*0a80*/  EXIT ;  /* 0x000000000000794d */ /* 0x000fea0003800000 */
.L_x_2439:
        /* <DEDUP_REMOVED lines=15> */
.L_x_7910:


//--------------------- .text._ZN2at6native55_GLOBAL__N__de093ff9_22_ForeachBinaryOpList_cu_a911ec4325multi_tensor_apply_kernelINS1_18TensorListMetadataILi2EEENS1_11CopyFunctorIN3c107complexIfEEiLi2ELi1ELi1EEEJNS0_4CopyIS8_iEEEEEvT_T0_DpT1_ --------------------------
	.section	.text._ZN2at6native55_GLOBAL__N__de093ff9_22_ForeachBinaryOpList_cu_a911ec4325multi_tensor_apply_kernelINS1_18TensorListMetadataILi2EEENS1_11CopyFunctorIN3c107complexIfEEiLi2ELi1ELi1EEEJNS0_4CopyIS8_iEEEEEvT_T0_DpT1_,"ax",@progbits
	.align	128
.text._ZN2at6native55_GLOBAL__N__de093ff9_22_ForeachBinaryOpList_cu_a911ec4325multi_tensor_apply_kernelINS1_18TensorListMetadataILi2EEENS1_11CopyFunctorIN3c107complexIfEEiLi2ELi1ELi1EEEJNS0_4CopyIS8_iEEEEEvT_T0_DpT1_:
        .type           _ZN2at6native55_GLOBAL__N__de093ff9_22_ForeachBinaryOpList_cu_a911ec4325multi_tensor_apply_kernelINS1_18TensorListMetadataILi2EEENS1_11CopyFunctorIN3c107complexIfEEiLi2ELi1ELi1EEEJNS0_4CopyIS8_iEEEEEvT_T0_DpT1_,@function
        .size           _ZN2at6native55_GLOBAL__N__de093ff9_22_ForeachBinaryOpList_cu_a911ec4325multi_tensor_apply_kernelINS1_18TensorListMetadataILi2EEENS1_11CopyFunctorIN3c107complexIfEEiLi2ELi1ELi1EEEJNS0_4CopyIS8_iEEEEEvT_T0_DpT1_,(.L_x_7911 - _ZN2at6native55_GLOBAL__N__de093ff9_22_ForeachBinaryOpList_cu_a911ec4325multi_tensor_apply_kernelINS1_18TensorListMetadataILi2EEENS1_11CopyFunctorIN3c107complexIfEEiLi2ELi1ELi1EEEJNS0_4CopyIS8_iEEEEEvT_T0_DpT1_)
        .other          _ZN2at6native55_GLOBAL__N__de093ff9_22_ForeachBinaryOpList_cu_a911ec4325multi_tensor_apply_kernelINS1_18TensorListMetadataILi2EEENS1_11CopyFunctorIN3c107complexIfEEiLi2ELi1ELi1EEEJNS0_4CopyIS8_iEEEEEvT_T0_DpT1_,@"STO_CUDA_ENTRY STV_DEFAULT"
_ZN2at6native55_GLOBAL__N__de093ff9_22_ForeachBinaryOpList_cu_a911ec4325multi_tensor_apply_kernelINS1_18TensorListMetadataILi2EEENS1_11CopyFunctorIN3c107complexIfEEiLi2ELi1ELi1EEEJNS0_4CopyIS8_iEEEEEvT_T0_DpT1_:
        /* <DEDUP_REMOVED lines=25> */
[----:B------:R-:W-:-:S07]  /*0190*/  CS2R R26, SRZ ;  /* 0x00000000001a7805 */ /* 0x000fce000001ff00 */
.L_x_2441:
[----:B------:R-:W1:Y:S01]  /*01a0*/  LDC R22, c[0x0][RZ] ;  /* 0x00000000ff167b82 */ /* 0x000e620000000800 */
[----:B0-----:R-:W-:-:S04]  /*01b0*/  IADD3 R14, P0, R3, R26, RZ ;  /* 0x0000001a030e7210 */ /* 0x001fc80007f1e0ff */
[C---:B------:R-:W-:Y:S01]  /*01c0*/  ISETP.GE.U32.AND P1, PT, R14.reuse, 0x10000, PT ;  /* 0x000100000e00780c */ /* 0x040fe20003f26070 */
[----:B------:R-:W-:Y:S01]  /*01d0*/  IMAD.X R12, RZ, RZ, R27, P0 ;  /* 0x000000ffff0c7224 */ /* 0x000fe200000e061b */
[----:B------:R-:W-:-:S04]  /*01e0*/  ISETP.LT.U32.AND P0, PT, R14, R0, PT ;  /* 0x000000000e00720c */ /* 0x000fc80003f01070 */
[----:B------:R-:W-:-:S04]  /*01f0*/  ISETP.GE.U32.AND.EX P1, PT, R12, RZ, PT, P1 ;  /* 0x000000ff0c00720c */ /* 0x000fc80003f26110 */
[----:B------:R-:W-:Y:S02]  /*0200*/  ISETP.LT.AND.EX P1, PT, R12, R2, !P1, P0 ;  /* 0x000000020c00720c */ /* 0x000fe40004f21300 */
[CC--:B-1----:R-:W-:Y:S01]  /*0210*/  IADD3 R23, P3, R22.reuse, R14.reuse, RZ ;  /* 0x0000000e16177210 */ /* 0x0c2fe20007f7e0ff */
[C---:B------:R-:W-:Y:S01]  /*0220*/  IMAD R17, R22.reuse, 0x3, RZ ;  /* 0x0000000316117824 */ /* 0x040fe200078e02ff */
[----:B------:R-:W-:Y:S02]  /*0230*/  LEA R15, P4, R22, R14, 0x1 ;  /* 0x0000000e160f7211 */ /* 0x000fe400078808ff */
[C---:B------:R-:W-:Y:S01]  /*0240*/  ISETP.GE.U32.AND P2, PT, R23.reuse, 0x10000, PT ;  /* 0x000100001700780c */ /* 0x040fe20003f46070 */
[--C-:B------:R-:W-:Y:S01]  /*0250*/  IMAD.X R13, RZ, RZ, R12.reuse, P3 ;  /* 0x000000ffff0d7224 */ /* 0x100fe200018e060c */
[----:B------:R-:W-:Y:S01]  /*0260*/  ISETP.LT.U32.AND P0, PT, R23, R0, PT ;  /* 0x000000001700720c */ /* 0x000fe20003f01070 */
[----:B------:R-:W-:Y:S01]  /*0270*/  IMAD.X R19, RZ, RZ, R12, P4 ;  /* 0x000000ffff137224 */ /* 0x000fe200020e060c */
[----:B------:R-:W-:-:S02]  /*0280*/  IADD3 R17, P5, R17, R14, RZ ;  /* 0x0000000e11117210 */ /* 0x000fc40007fbe0ff */
[----:B------:R-:W-:Y:S02]  /*0290*/  ISETP.GE.U32.AND.EX P2, PT, R13, RZ, PT, P2 ;  /* 0x000000ff0d00720c */ /* 0x000fe40003f46120 */
[----:B------:R-:W-:Y:S01]  /*02a0*/  ISETP.GE.U32.AND P3, PT, R15, 0x10000, PT ;  /* 0x000100000f00780c */ /* 0x000fe20003f66070 */
[----:B------:R-:W-:Y:S01]  /*02b0*/  IMAD.X R21, RZ, RZ, R12, P5 ;  /* 0x000000ffff157224 */ /* 0x000fe200028e060c */
[----:B------:R-:W-:Y:S02]  /*02c0*/  ISETP.LT.AND.EX P0, PT, R13, R2, !P2, P0 ;  /* 0x000000020d00720c */ /* 0x000fe40005701300 */
[----:B------:R-:W-:Y:S02]  /*02d0*/  ISETP.LT.U32.AND P4, PT, R15, R0, PT ;  /* 0x000000000f00720c */ /* 0x000fe40003f81070 */
[----:B------:R-:W-:Y:S02]  /*02e0*/  ISETP.GE.U32.AND.EX P3, PT, R19, RZ, PT, P3 ;  /* 0x000000ff1300720c */ /* 0x000fe40003f66130 */
[----:B------:R-:W-:-:S02]  /*02f0*/  ISETP.GE.U32.AND P2, PT, R17, 0x10000, PT ;  /* 0x000100001100780c */ /* 0x000fc40003f46070 */
[----:B------:R-:W-:Y:S02]  /*0300*/  ISETP.LT.AND.EX P4, PT, R19, R2, !P3, P4 ;  /* 0x000000021300720c */ /* 0x000fe40005f81340 */
[C---:B------:R-:W-:Y:S02]  /*0310*/  @P1 LEA R28, P5, R14.reuse, R6, 0x2 ;  /* 0x000000060e1c1211 */ /* 0x040fe400078a10ff */
[----:B------:R-:W-:Y:S02]  /*0320*/  ISETP.LT.U32.AND P3, PT, R17, R0, PT ;  /* 0x000000001100720c */ /* 0x000fe40003f61070 */
[C---:B------:R-:W-:Y:S02]  /*0330*/  ISETP.GE.U32.AND.EX P2, PT, R21.reuse, RZ, PT, P2 ;  /* 0x000000ff1500720c */ /* 0x040fe40003f46120 */
[----:B------:R-:W-:Y:S02]  /*0340*/  @P1 LEA.HI.X R29, R14, R7, R12, 0x2, P5 ;  /* 0x000000070e1d1211 */ /* 0x000fe400028f140c */
[----:B------:R-:W-:-:S02]  /*0350*/  ISETP.LT.AND.EX P2, PT, R21, R2, !P2, P3 ;  /* 0x000000021500720c */ /* 0x000fc40005741330 */
[C---:B------:R-:W-:Y:S01]  /*0360*/  @P0 LEA R24, P5, R23.reuse, R6, 0x2 ;  /* 0x0000000617180211 */ /* 0x040fe200078a10ff */
[----:B------:R0:W2:Y:S03]  /*0370*/  @P1 LDG.E R10, desc[UR4][R28.64] ;  /* 0x000000041c0a1981 */ /* 0x0000a6000c1e1900 */
[----:B------:R-:W-:-:S05]  /*0380*/  @P0 LEA.HI.X R25, R23, R7, R13, 0x2, P5 ;  /* 0x0000000717190211 */ /* 0x000fca00028f140d */
[----:B------:R1:W3:Y:S01]  /*0390*/  @P0 LDG.E R11, desc[UR4][R24.64] ;  /* 0x00000004180b0981 */ /* 0x0002e2000c1e1900 */
[----:B0-----:R-:W-:-:S04]  /*03a0*/  @P4 LEA R28, P3, R15, R6, 0x2 ;  /* 0x000000060f1c4211 */ /* 0x001fc800078610ff */
[----:B------:R-:W-:Y:S02]  /*03b0*/  @P4 LEA.HI.X R29, R15, R7, R19, 0x2, P3 ;  /* 0x000000070f1d4211 */ /* 0x000fe400018f1413 */
[----:B-1----:R-:W-:-:S03]  /*03c0*/  @P2 LEA R24, P3, R17, R6, 0x2 ;  /* 0x0000000611182211 */ /* 0x002fc600078610ff */
[----:B------:R0:W4:Y:S01]  /*03d0*/  @P4 LDG.E R8, desc[UR4][R28.64] ;  /* 0x000000041c084981 */ /* 0x000122000c1e1900 */
[----:B------:R-:W-:-:S05]  /*03e0*/  @P2 LEA.HI.X R25, R17, R7, R21, 0x2, P3 ;  /* 0x0000000711192211 */ /* 0x000fca00018f1415 */
[----:B------:R1:W5:Y:S01]  /*03f0*/  @P2 LDG.E R9, desc[UR4][R24.64] ;  /* 0x0000000418092981 */ /* 0x000362000c1e1900 */
[----:B0-----:R-:W-:Y:S01]  /*0400*/  IMAD.MOV.U32 R29, RZ, RZ, RZ ;  /* 0x000000ffff1d7224 */ /* 0x001fe200078e00ff */
[----:B-1----:R-:W-:-:S04]  /*0410*/  @P1 LEA R24, P3, R14, R4, 0x3 ;  /* 0x000000040e181211 */ /* 0x002fc800078618ff */
[----:B------:R-:W-:Y:S02]  /*0420*/  @P1 LEA.HI.X R25, R14, R5, R12, 0x3, P3 ;  /* 0x000000050e191211 */ /* 0x000fe400018f1c0c */
[----:B------:R-:W-:-:S04]  /*0430*/  @P4 LEA R14, P3, R15, R4, 0x3 ;  /* 0x000000040f0e4211 */ /* 0x000fc800078618ff */
[----:B------:R-:W-:Y:S01]  /*0440*/  @P4 LEA.HI.X R15, R15, R5, R19, 0x3, P3 ;  /* 0x000000050f0f4211 */ /* 0x000fe200018f1c13 */
[----:B------:R-:W-:Y:S02]  /*0450*/  IMAD.MOV.U32 R19, RZ, RZ, RZ ;  /* 0x000000ffff137224 */ /* 0x000fe400078e00ff */
[----:B------:R-:W-:Y:S01]  /*0460*/  IMAD.WIDE.U32 R26, R22, 0x4, R26 ;  /* 0x00000004161a7825 */ /* 0x000fe200078e001a */
[----:B--2---:R-:W-:-:S05]  /*0470*/  @P1 I2FP.F32.S32 R28, R10 ;  /* 0x0000000a001c1245 */ /* 0x004fca0000201400 */
[----:B------:R0:W-:Y:S01]  /*0480*/  @P1 STG.E.64 desc[UR4][R24.64], R28 ;  /* 0x0000001c18001986 */ /* 0x0001e2000c101b04 */
[----:B------:R-:W-:-:S04]  /*0490*/  @P0 LEA R12, P1, R23, R4, 0x3 ;  /* 0x00000004170c0211 */ /* 0x000fc800078218ff */
[----:B------:R-:W-:Y:S02]  /*04a0*/  @P0 LEA.HI.X R13, R23, R5, R13, 0x3, P1 ;  /* 0x00000005170d0211 */ /* 0x000fe400008f1c0d */
[C---:B------:R-:W-:Y:S02]  /*04b0*/  @P2 LEA R16, P1, R17.reuse, R4, 0x3 ;  /* 0x0000000411102211 */ /* 0x040fe400078218ff */
[----:B---3--:R-:W-:Y:S02]  /*04c0*/  @P0 I2FP.F32.S32 R18, R11 ;  /* 0x0000000b00120245 */ /* 0x008fe40000201400 */
[----:B------:R-:W-:Y:S01]  /*04d0*/  @P2 LEA.HI.X R17, R17, R5, R21, 0x3, P1 ;  /* 0x0000000511112211 */ /* 0x000fe200008f1c15 */
[----:B------:R-:W-:Y:S01]  /*04e0*/  IMAD.MOV.U32 R21, RZ, RZ, RZ ;  /* 0x000000ffff157224 */ /* 0x000fe200078e00ff */
[----:B----4-:R-:W-:Y:S01]  /*04f0*/  @P4 I2FP.F32.S32 R20, R8 ;  /* 0x0000000800144245 */ /* 0x010fe20000201400 */
[----:B0-----:R-:W-:Y:S01]  /*0500*/  IMAD.MOV.U32 R25, RZ, RZ, RZ ;  /* 0x000000ffff197224 */ /* 0x001fe200078e00ff */
[----:B------:R1:W-:Y:S01]  /*0510*/  @P0 STG.E.64 desc[UR4][R12.64], R18 ;  /* 0x000000120c000986 */ /* 0x0003e2000c101b04 */
[----:B-----5:R-:W-:-:S03]  /*0520*/  @P2 I2FP.F32.S32 R24, R9 ;  /* 0x0000000900182245 */ /* 0x020fc60000201400 */
[----:B------:R1:W-:Y:S01]  /*0530*/  @P4 STG.E.64 desc[UR4][R14.64], R20 ;  /* 0x000000140e004986 */ /* 0x0003e2000c101b04 */
[C---:B------:R-:W-:Y:S02]  /*0540*/  ISETP.GE.U32.AND P0, PT, R26.reuse, 0x10000, PT ;  /* 0x000100001a00780c */ /* 0x040fe40003f06070 */
[----:B------:R-:W-:Y:S01]  /*0550*/  ISETP.LT.U32.AND P1, PT, R26, R0, PT ;  /* 0x000000001a00720c */ /* 0x000fe20003f21070 */
[----:B------:R1:W-:Y:S01]  /*0560*/  @P2 STG.E.64 desc[UR4][R16.64], R24 ;  /* 0x0000001810002986 */ /* 0x0003e2000c101b04 */
[C---:B------:R-:W-:Y:S02]  /*0570*/  ISETP.GE.U32.AND.EX P0, PT, R27.reuse, RZ, PT, P0 ;  /* 0x000000ff1b00720c */ /* 0x040fe40003f06100 */
[----:B------:R-:W-:-:S13]  /*0580*/  ISETP.LT.AND.EX P1, PT, R27, R2, PT, P1 ;  /* 0x000000021b00720c */ /* 0x000fda0003f21310 */
[----:B-1----:R-:W-:Y:S05]  /*0590*/  @!P0 BRA P1, `(.L_x_2441) ;  /* 0xfffffffc00008947 */ /* 0x002fea000083ffff */
[----:B------:R-:W-:Y:S05]  /*05a0*/  EXIT ;  /* 0x000000000000794d */ /* 0x000fea0003800000 */
.L_x_2440:
        /* <DEDUP_REMOVED lines=8> */
.L_x_2442:
        /* <DEDUP_REMOVED lines=17> */
[----:B--2---:R-:W-:Y:S02]  /*0740*/  I2FP.F32.S32 R14, R9 ;  /* 0x00000009000e7245 */ /* 0x004fe40000201400 */
[----:B------:R-:W-:-:S02]  /*0750*/  I2FP.F32.S32 R12, R8 ;  /* 0x00000008000c7245 */ /* 0x000fc40000201400 */
[----:B------:R-:W-:Y:S02]  /*0760*/  I2FP.F32.S32 R18, R11 ;  /* 0x0000000b00127245 */ /* 0x000fe40000201400 */
[----:B------:R-:W-:Y:S01]  /*0770*/  I2FP.F32.S32 R16, R10 ;  /* 0x0000000a00107245 */ /* 0x000fe20000201400 */
[----:B------:R0:W-:Y:S04]  /*0780*/  STG.E.128 desc[UR4][R20.64], R12 ;  /* 0x0000000c14007986 */ /* 0x0001e8000c101d04 */
[----:B------:R0:W-:Y:S01]  /*0790*/  STG.E.128 desc[UR4][R20.64+0x10], R16 ;  /* 0x0000101014007986 */ /* 0x0001e2000c101d04 */
[----:B------:R-:W-:Y:S05]  /*07a0*/  @!P0 BRA P1, `(.L_x_2442) ;  /* 0xfffffffc00a08947 */ /* 0x000fea000083ffff */
[----:B------:R-:W-:Y:S05]  /*07b0*/  EXIT ;  /* 0x000000000000794d */ /* 0x000fea0003800000 */
.L_x_2443:
        /* <DEDUP_REMOVED lines=12> */
.L_x_7911:


//--------------------- .text._ZN2at6native55_GLOBAL__N__de093ff9_22_ForeachBinaryOpList_cu_a911ec4325multi_tensor_apply_kernelINS1_18TensorListMetadataILi2EEENS1_11CopyFunctorIN3c107complexIfEEsLi2ELi1ELi1EEEJNS0_4CopyIS8_sEEEEEvT_T0_DpT1_ --------------------------
	.section	.text._ZN2at6native55_GLOBAL__N__de093ff9_22_ForeachBinaryOpList_cu_a911ec4325multi_tensor_apply_kernelINS1_18TensorListMetadataILi2EEENS1_11CopyFunctorIN3c107complexIfEEsLi2ELi1ELi1EEEJNS0_4CopyIS8_sEEEEEvT_T0_DpT1_,"ax",@progbits
	.align	128
.text._ZN2at6native55_GLOBAL__N__de093ff9_22_ForeachBinaryOpList_cu_a911ec4325multi_tensor_apply_kernelINS1_18TensorListMetadataILi2EEENS1_11CopyFunctorIN3c107complexIfEEsLi2ELi1ELi1EEEJNS0_4CopyIS8_sEEEEEvT_T0_DpT1_:
        .type           _ZN2at6native55_GLOBAL__N__de093ff9_22_ForeachBinaryOpList_cu_a911ec4325multi_tensor_apply_kernelINS1_18TensorListMetadataILi2EEENS1_11CopyFunctorIN3c107complexIfEEsLi2ELi1ELi1EEEJNS0_4CopyIS8_sEEEEEvT_T0_DpT1_,@function
        .size           _ZN2at6native55_GLOBAL__N__de093ff9_22_ForeachBinaryOpList_cu_a911ec4325multi_tensor_apply_kernelINS1_18TensorListMetadataILi2EEENS1_11CopyFunctorIN3c107complexIfEEsLi2ELi1ELi1EEEJNS0_4CopyIS8_sEEEEEvT_T0_DpT1_,(.L_x_7912 - _ZN2at6native55_GLOBAL__N__de093ff9_22_ForeachBinaryOpList_cu_a911ec4325multi_tensor_apply_kernelINS1_18TensorListMetadataILi2EEENS1_11CopyFunctorIN3c107complexIfEEsLi2ELi1ELi1EEEJNS0_4CopyIS8_sEEEEEvT_T0_DpT1_)
        .other          _ZN2at6native55_GLOBAL__N__de093ff9_22_ForeachBinaryOpList_cu_a911ec4325multi_tensor_apply_kernelINS1_18TensorListMetadataILi2EEENS1_11CopyFunctorIN3c107complexIfEEsLi2ELi1ELi1EEEJNS0_4CopyIS8_sEEEEEvT_T0_DpT1_,@"STO_CUDA_ENTRY STV_DEFAULT"
_ZN2at6native55_GLOBAL__N__de093ff9_22_ForeachBinaryOpList_cu_a911ec4325multi_tensor_apply_kernelINS1_18TensorListMetadataILi2EEENS1_11CopyFunctorIN3c107complexIfEEsLi2ELi1ELi1EEEJNS0_4CopyIS8_sEEEEEvT_T0_DpT1_:
        /* <DEDUP_REMOVED lines=12> */
[----:B0-----:R-:W-:Y:S01]  /*00c0*/  IMAD.WIDE R12, R9, 0x20000, R12 ;  /* 0x00020000090c7825 */ /* 0x001fe200078e020c */
[----:B-1----:R-:W-:-:S02]  /*00d0*/  IADD3 R5, P1, -R6, R2, RZ ;  /* 0x0000000206057210 */ /* 0x002fc40007f3e1ff */
[----:B------:R-:W-:-:S03]  /*00e0*/  LOP3.LUT R2, R12, 0x7, RZ, 0xc0, !PT ;  /* 0x000000070c027812 */ /* 0x000fc600078ec0ff */
[----:B------:R-:W-:Y:S02]  /*00f0*/  IMAD.X R6, R3, 0x1, ~R7, P1 ;  /* 0x0000000103067824 */ /* 0x000fe400008e0e07 */
[----:B--2---:R-:W-:Y:S01]  /*0100*/  IMAD.WIDE R10, R9, 0x80000, R10 ;  /* 0x00080000090a7825 */ /* 0x004fe200078e020a */
[----:B------:R-:W-:-:S04]  /*0110*/  LOP3.LUT R9, R2, 0x3, R5, 0xf8, !PT ;  /* 0x0000000302097812 */ /* 0x000fc800078ef805 */
        /* <DEDUP_REMOVED lines=10> */
.L_x_2445:
        /* <DEDUP_REMOVED lines=18> */
[----:B------:R-:W-:-:S02]  /*02e0*/  @P0 LEA R14, P6, R26, R12, 0x1 ;  /* 0x0000000c1a0e0211 */ /* 0x000fc400078c08ff */
[----:B------:R-:W-:Y:S02]  /*02f0*/  ISETP.LT.U32.AND P4, PT, R24, R5, PT ;  /* 0x000000051800720c */ /* 0x000fe40003f81070 */
[----:B------:R-:W-:Y:S02]  /*0300*/  ISETP.GE.U32.AND.EX P2, PT, R25, RZ, PT, P2 ;  /* 0x000000ff1900720c */ /* 0x000fe40003f46120 */
[----:B------:R-:W-:Y:S02]  /*0310*/  @P0 LEA.HI.X R15, R26, R13, R19, 0x1, P6 ;  /* 0x0000000d1a0f0211 */ /* 0x000fe400030f0c13 */
[----:B------:R-:W-:Y:S02]  /*0320*/  ISETP.GE.U32.AND P3, PT, R21, 0x10000, PT ;  /* 0x000100001500780c */ /* 0x000fe40003f66070 */
[----:B------:R-:W-:Y:S01]  /*0330*/  ISETP.LT.AND.EX P4, PT, R25, R6, !P2, P4 ;  /* 0x000000061900720c */ /* 0x000fe20005781340 */
[----:B------:R0:W2:Y:S01]  /*0340*/  @P0 LDG.E.U16 R4, desc[UR4][R14.64] ;  /* 0x000000040e040981 */ /* 0x0000a2000c1e1500 */
[----:B------:R-:W-:-:S02]  /*0350*/  ISETP.LT.U32.AND P5, PT, R21, R5, PT ;  /* 0x000000051500720c */ /* 0x000fc40003fa1070 */
[----:B------:R-:W-:-:S04]  /*0360*/  ISETP.GE.U32.AND.EX P2, PT, R23, RZ, PT, P3 ;  /* 0x000000ff1700720c */ /* 0x000fc80003f46130 */
[----:B------:R-:W-:Y:S02]  /*0370*/  ISETP.LT.AND.EX P2, PT, R23, R6, !P2, P5 ;  /* 0x000000061700720c */ /* 0x000fe40005741350 */
[----:B0-----:R-:W-:-:S04]  /*0380*/  @P1 LEA R14, P3, R20, R12, 0x1 ;  /* 0x0000000c140e1211 */ /* 0x001fc800078608ff */
[----:B------:R-:W-:Y:S02]  /*0390*/  @P1 LEA.HI.X R15, R20, R13, R17, 0x1, P3 ;  /* 0x0000000d140f1211 */ /* 0x000fe400018f0c11 */
[----:B------:R-:W-:-:S03]  /*03a0*/  @P4 LEA R28, P3, R24, R12, 0x1 ;  /* 0x0000000c181c4211 */ /* 0x000fc600078608ff */
[----:B------:R0:W3:Y:S01]  /*03b0*/  @P1 LDG.E.U16 R3, desc[UR4][R14.64] ;  /* 0x000000040e031981 */ /* 0x0000e2000c1e1500 */
[----:B------:R-:W-:-:S05]  /*03c0*/  @P4 LEA.HI.X R29, R24, R13, R25, 0x1, P3 ;  /* 0x0000000d181d4211 */ /* 0x000fca00018f0c19 */
[----:B------:R-:W4:Y:S01]  /*03d0*/  @P4 LDG.E.U16 R2, desc[UR4][R28.64] ;  /* 0x000000041c024981 */ /* 0x000f22000c1e1500 */
[----:B0-----:R-:W-:-:S04]  /*03e0*/  @P2 LEA R14, P3, R21, R12, 0x1 ;  /* 0x0000000c150e2211 */ /* 0x001fc800078608ff */
[----:B------:R-:W-:-:S05]  /*03f0*/  @P2 LEA.HI.X R15, R21, R13, R23, 0x1, P3 ;  /* 0x0000000d150f2211 */ /* 0x000fca00018f0c17 */
[----:B------:R0:W5:Y:S02]  /*0400*/  @P2 LDG.E.U16 R0, desc[UR4][R14.64] ;  /* 0x000000040e002981 */ /* 0x000164000c1e1500 */
[----:B0-----:R-:W-:-:S04]  /*0410*/  @P0 LEA R14, P3, R26, R10, 0x3 ;  /* 0x0000000a1a0e0211 */ /* 0x001fc800078618ff */
[----:B------:R-:W-:Y:S01]  /*0420*/  @P0 LEA.HI.X R15, R26, R11, R19, 0x3, P3 ;  /* 0x0000000b1a0f0211 */ /* 0x000fe200018f1c13 */
[----:B------:R-:W-:Y:S01]  /*0430*/  IMAD.MOV.U32 R19, RZ, RZ, RZ ;  /* 0x000000ffff137224 */ /* 0x000fe200078e00ff */
[----:B--2---:R-:W0:Y:S04]  /*0440*/  @P0 I2F.S16 R18, R4 ;  /* 0x0000000400120306 */ /* 0x004e280000101400 */
[----:B0-----:R0:W-:Y:S04]  /*0450*/  @P0 STG.E.64 desc[UR4][R14.64], R18 ;  /* 0x000000120e000986 */ /* 0x0011e8000c101b04 */
[----:B---3--:R-:W1:Y:S01]  /*0460*/  @P1 I2F.S16 R16, R3 ;  /* 0x0000000300101306 */ /* 0x008e620000101400 */
[----:B0-----:R-:W-:-:S04]  /*0470*/  @P1 LEA R14, P0, R20, R10, 0x3 ;  /* 0x0000000a140e1211 */ /* 0x001fc800078018ff */
[----:B------:R-:W-:Y:S01]  /*0480*/  @P1 LEA.HI.X R15, R20, R11, R17, 0x3, P0 ;  /* 0x0000000b140f1211 */ /* 0x000fe200000f1c11 */
[----:B------:R-:W-:Y:S02]  /*0490*/  IMAD.MOV.U32 R17, RZ, RZ, RZ ;  /* 0x000000ffff117224 */ /* 0x000fe400078e00ff */
[----:B----4-:R-:W0:Y:S03]  /*04a0*/  @P4 I2F.S16 R18, R2 ;  /* 0x0000000200124306 */ /* 0x010e260000101400 */
[----:B-1----:R2:W-:Y:S01]  /*04b0*/  @P1 STG.E.64 desc[UR4][R14.64], R16 ;  /* 0x000000100e001986 */ /* 0x0025e2000c101b04 */
[----:B------:R-:W-:-:S04]  /*04c0*/  @P2 LEA R28, P1, R21, R10, 0x3 ;  /* 0x0000000a151c2211 */ /* 0x000fc800078218ff */
[----:B-----5:R-:W1:Y:S01]  /*04d0*/  @P2 I2F.S16 R20, R0 ;  /* 0x0000000000142306 */ /* 0x020e620000101400 */
        /* <DEDUP_REMOVED lines=17> */
.L_x_2444:
        /* <DEDUP_REMOVED lines=8> */
.L_x_2446:
        /* <DEDUP_REMOVED lines=17> */
[----:B--2---:R-:W-:Y:S08]  /*0780*/  I2F.S16 R18, R8.H1 ;  /* 0x1000000800127306 */ /* 0x004ff00000101400 */
[----:B------:R-:W0:Y:S08]  /*0790*/  I2F.S16 R16, R8 ;  /* 0x0000000800107306 */ /* 0x000e300000101400 */
[----:B------:R-:W-:Y:S01]  /*07a0*/  I2F.S16 R22, R9.H1 ;  /* 0x1000000900167306 */ /* 0x000fe20000101400 */
[----:B0-----:R0:W-:Y:S07]  /*07b0*/  STG.E.128 desc[UR4][R2.64], R16 ;  /* 0x0000001002007986 */ /* 0x0011ee000c101d04 */
[----:B------:R-:W1:Y:S02]  /*07c0*/  I2F.S16 R20, R9 ;  /* 0x0000000900147306 */ /* 0x000e640000101400 */
[----:B-1----:R0:W-:Y:S01]  /*07d0*/  STG.E.128 desc[UR4][R2.64+0x10], R20 ;  /* 0x0000101402007986 */ /* 0x0021e2000c101d04 */
[----:B------:R-:W-:Y:S05]  /*07e0*/  @!P0 BRA P1, `(.L_x_2446) ;  /* 0xfffffffc00a08947 */ /* 0x000fea000083ffff */
[----:B------:R-:W-:Y:S05]  /*07f0*/  EXIT ;  /* 0x000000000000794d */ /* 0x000fea0003800000 */
.L_x_2447:
        /* <DEDUP_REMOVED lines=16> */
.L_x_7912:


//--------------------- .text._ZN2at6native55_GLOBAL__N__de093ff9_22_ForeachBinaryOpList_cu_a911ec4325multi_tensor_apply_kernelINS1_18TensorListMetadataILi2EEENS1_11CopyFunctorIN3c107complexIfEElLi2ELi1ELi1EEEJNS0_4CopyIS8_lEEEEEvT_T0_DpT1_ --------------------------
	.section	.text._ZN2at6native55_GLOBAL__N__de093ff9_22_ForeachBinaryOpList_cu_a911ec4325multi_tensor_apply_kernelINS1_18TensorListMetadataILi2EEENS1_11CopyFunctorIN3c107complexIfEElLi2ELi1ELi1EEEJNS0_4CopyIS8_lEEEEEvT_T0_DpT1_,"ax",@progbits
	.align	128
.text._ZN2at6native55_GLOBAL__N__de093ff9_22_ForeachBinaryOpList_cu_a911ec4325multi_tensor_apply_kernelINS1_18TensorListMetadataILi2EEENS1_11CopyFunctorIN3c107complexIfEElLi2ELi1ELi1EEEJNS0_4CopyIS8_lEEEEEvT_T0_DpT1_:
        .type           _ZN2at6native55_GLOBAL__N__de093ff9_22_ForeachBinaryOpList_cu_a911ec4325multi_tensor_apply_kernelINS1_18TensorListMetadataILi2EEENS1_11CopyFunctorIN3c107complexIfEElLi2ELi1ELi1EEEJNS0_4CopyIS8_lEEEEEvT_T0_DpT1_,@function
        .size           _ZN2at6native55_GLOBAL__N__de093ff9_22_ForeachBinaryOpList_cu_a911ec4325multi_tensor_apply_kernelINS1_18TensorListMetadataILi2EEENS1_11CopyFunctorIN3c107complexIfEElLi2ELi1ELi1EEEJNS0_4CopyIS8_lEEEEEvT_T0_DpT1_,(.L_x_7913 - _ZN2at6native55_GLOBAL__N__de093ff9_22_ForeachBinaryOpList_cu_a911ec4325multi_tensor_apply_kernelINS1_18TensorListMetadataILi2EEENS1_11CopyFunctorIN3c107complexIfEElLi2ELi1ELi1EEEJNS0_4CopyIS8_lEEEEEvT_T0_DpT1_)
        .other          _ZN2at6native55_GLOBAL__N__de093ff9_22_ForeachBinaryOpList_cu_a911ec4325multi_tensor_apply_kernelINS1_18TensorListMetadataILi2EEENS1_11CopyFunctorIN3c107complexIfEElLi2ELi1ELi1EEEJNS0_4CopyIS8_lEEEEEvT_T0_DpT1_,@"STO_CUDA_ENTRY STV_DEFAULT"
_ZN2at6native55_GLOBAL__N__de093ff9_22_ForeachBinaryOpList_cu_a911ec4325multi_tensor_apply_kernelINS1_18TensorListMetadataILi2EEENS1_11CopyFunctorIN3c107complexIfEElLi2ELi1ELi1EEEJNS0_4CopyIS8_lEEEEEvT_T0_DpT1_:
        /* <DEDUP_REMOVED lines=28> */
.L_x_2449:
[----:B0-----:R-:W-:Y:S01]  /*01c0*/  IADD3 R27, P0, R0, R4, RZ ;  /* 0x00000004001b7210 */ /* 0x001fe20007f1e0ff */
[----:B-1----:R-:W-:-:S03]  /*01d0*/  IMAD R16, R2, 0x3, RZ ;  /* 0x0000000302107824 */ /* 0x002fc600078e02ff */
[-C--:B------:R-:W-:Y:S01]  /*01e0*/  IADD3 R21, P1, R2, R27.reuse, RZ ;  /* 0x0000001b02157210 */ /* 0x080fe20007f3e0ff */
[----:B------:R-:W-:Y:S01]  /*01f0*/  IMAD.X R14, RZ, RZ, R5, P0 ;  /* 0x000000ffff0e7224 */ /* 0x000fe200000e0605 */
[C---:B------:R-:W-:Y:S02]  /*0200*/  ISETP.GE.U32.AND P4, PT, R27.reuse, 0x10000, PT ;  /* 0x000100001b00780c */ /* 0x040fe40003f86070 */
[----:B------:R-:W-:Y:S01]  /*0210*/  ISETP.LT.U32.AND P3, PT, R27, UR12, PT ;  /* 0x0000000c1b007c0c */ /* 0x000fe2000bf61070 */
[----:B------:R-:W-:Y:S01]  /*0220*/  IMAD.X R17, RZ, RZ, R14, P1 ;  /* 0x000000ffff117224 */ /* 0x000fe200008e060e */
[----:B------:R-:W-:Y:S02]  /*0230*/  ISETP.GE.U32.AND.EX P4, PT, R14, RZ, PT, P4 ;  /* 0x000000ff0e00720c */ /* 0x000fe40003f86140 */
[----:B------:R-:W-:Y:S02]  /*0240*/  LEA R3, P1, R2, R27, 0x1 ;  /* 0x0000001b02037211 */ /* 0x000fe400078208ff */
[----:B------:R-:W-:-:S02]  /*0250*/  ISETP.GE.U32.AND P0, PT, R21, 0x10000, PT ;  /* 0x000100001500780c */ /* 0x000fc40003f06070 */
[----:B------:R-:W-:Y:S01]  /*0260*/  ISETP.LT.AND.EX P3, PT, R14, UR6, !P4, P3 ;  /* 0x000000060e007c0c */ /* 0x000fe2000e761330 */
[--C-:B------:R-:W-:Y:S01]  /*0270*/  IMAD.X R26, RZ, RZ, R14.reuse, P1 ;  /* 0x000000ffff1a7224 */ /* 0x100fe200008e060e */
[----:B------:R-:W-:Y:S02]  /*0280*/  ISETP.GE.U32.AND.EX P4, PT, R17, RZ, PT, P0 ;  /* 0x000000ff1100720c */ /* 0x000fe40003f86100 */
[----:B------:R-:W-:Y:S02]  /*0290*/  IADD3 R15, P5, R16, R27, RZ ;  /* 0x0000001b100f7210 */ /* 0x000fe40007fbe0ff */
[----:B------:R-:W-:Y:S02]  /*02a0*/  ISETP.LT.U32.AND P2, PT, R21, UR12, PT ;  /* 0x0000000c15007c0c */ /* 0x000fe4000bf41070 */
[----:B------:R-:W-:Y:S01]  /*02b0*/  ISETP.GE.U32.AND P0, PT, R3, 0x10000, PT ;  /* 0x000100000300780c */ /* 0x000fe20003f06070 */
[----:B------:R-:W-:Y:S01]  /*02c0*/  IMAD.X R19, RZ, RZ, R14, P5 ;  /* 0x000000ffff137224 */ /* 0x000fe200028e060e */
[----:B------:R-:W-:-:S02]  /*02d0*/  ISETP.LT.AND.EX P2, PT, R17, UR6, !P4, P2 ;  /* 0x0000000611007c0c */ /* 0x000fc4000e741320 */
[----:B------:R-:W-:Y:S02]  /*02e0*/  ISETP.LT.U32.AND P1, PT, R3, UR12, PT ;  /* 0x0000000c03007c0c */ /* 0x000fe4000bf21070 */
[C---:B------:R-:W-:Y:S02]  /*02f0*/  ISETP.GE.U32.AND.EX P0, PT, R26.reuse, RZ, PT, P0 ;  /* 0x000000ff1a00720c */ /* 0x040fe40003f06100 */
[C---:B------:R-:W-:Y:S02]  /*0300*/  ISETP.GE.U32.AND P4, PT, R15.reuse, 0x10000, PT ;  /* 0x000100000f00780c */ /* 0x040fe40003f86070 */
[----:B------:R-:W-:Y:S02]  /*0310*/  ISETP.LT.AND.EX P1, PT, R26, UR6, !P0, P1 ;  /* 0x000000061a007c0c */ /* 0x000fe4000c721310 */
[----:B------:R-:W-:Y:S02]  /*0320*/  ISETP.LT.U32.AND P0, PT, R15, UR12, PT ;  /* 0x0000000c0f007c0c */ /* 0x000fe4000bf01070 */
[----:B------:R-:W-:-:S02]  /*0330*/  ISETP.GE.U32.AND.EX P4, PT, R19, RZ, PT, P4 ;  /* 0x000000ff1300720c */ /* 0x000fc40003f86140 */
[----:B------:R-:W-:Y:S02]  /*0340*/  @P3 LEA R22, P5, R27, UR4, 0x3 ;  /* 0x000000041b163c11 */ /* 0x000fe4000f8a18ff */
[----:B------:R-:W-:Y:S02]  /*0350*/  ISETP.LT.AND.EX P0, PT, R19, UR6, !P4, P0 ;  /* 0x0000000613007c0c */ /* 0x000fe4000e701300 */
[----:B------:R-:W-:Y:S02]  /*0360*/  @P3 LEA.HI.X R23, R27, UR5, R14, 0x3, P5 ;  /* 0x000000051b173c11 */ /* 0x000fe4000a8f1c0e */
[----:B------:R-:W-:-:S03]  /*0370*/  @P2 LEA R28, P5, R21, UR4, 0x3 ;  /* 0x00000004151c2c11 */ /* 0x000fc6000f8a18ff */
[----:B------:R0:W2:Y:S01]  /*0380*/  @P3 LDG.E.64 R12, desc[UR10][R22.64] ;  /* 0x0000000a160c3981 */ /* 0x0000a2000c1e1b00 */
[----:B------:R-:W-:-:S05]  /*0390*/  @P2 LEA.HI.X R29, R21, UR5, R17, 0x3, P5 ;  /* 0x00000005151d2c11 */ /* 0x000fca000a8f1c11 */
[----:B------:R-:W3:Y:S01]  /*03a0*/  @P2 LDG.E.64 R10, desc[UR10][R28.64] ;  /* 0x0000000a1c0a2981 */ /* 0x000ee2000c1e1b00 */
[----:B0-----:R-:W-:-:S04]  /*03b0*/  @P1 LEA R22, P4, R3, UR4, 0x3 ;  /* 0x0000000403161c11 */ /* 0x001fc8000f8818ff */
[----:B------:R-:W-:Y:S02]  /*03c0*/  @P1 LEA.HI.X R23, R3, UR5, R26, 0x3, P4 ;  /* 0x0000000503171c11 */ /* 0x000fe4000a0f1c1a */
[----:B------:R-:W-:-:S03]  /*03d0*/  @P0 LEA R24, P4, R15, UR4, 0x3 ;  /* 0x000000040f180c11 */ /* 0x000fc6000f8818ff */
[----:B------:R0:W4:Y:S01]  /*03e0*/  @P1 LDG.E.64 R8, desc[UR10][R22.64] ;  /* 0x0000000a16081981 */ /* 0x000122000c1e1b00 */
[----:B------:R-:W-:-:S05]  /*03f0*/  @P0 LEA.HI.X R25, R15, UR5, R19, 0x3, P4 ;  /* 0x000000050f190c11 */ /* 0x000fca000a0f1c13 */
[----:B------:R1:W5:Y:S01]  /*0400*/  @P0 LDG.E.64 R6, desc[UR10][R24.64] ;  /* 0x0000000a18060981 */ /* 0x000362000c1e1b00 */
[----:B0-----:R-:W-:Y:S01]  /*0410*/  @P3 LEA R22, P4, R27, UR8, 0x3 ;  /* 0x000000081b163c11 */ /* 0x001fe2000f8818ff */
[----:B------:R-:W-:-:S03]  /*0420*/  IMAD.MOV.U32 R29, RZ, RZ, RZ ;  /* 0x000000ffff1d7224 */ /* 0x000fc600078e00ff */
[----:B------:R-:W-:Y:S02]  /*0430*/  @P3 LEA.HI.X R23, R27, UR9, R14, 0x3, P4 ;  /* 0x000000091b173c11 */ /* 0x000fe4000a0f1c0e */
[----:B------:R-:W-:Y:S01]  /*0440*/  @P1 LEA R20, P4, R3, UR8, 0x3 ;  /* 0x0000000803141c11 */ /* 0x000fe2000f8818ff */
[----:B-1----:R-:W-:Y:S02]  /*0450*/  IMAD.MOV.U32 R25, RZ, RZ, RZ ;  /* 0x000000ffff197224 */ /* 0x002fe400078e00ff */
[----:B------:R-:W-:Y:S01]  /*0460*/  IMAD.WIDE.U32 R4, R2, 0x4, R4 ;  /* 0x0000000402047825 */ /* 0x000fe200078e0004 */
[----:B--2---:R-:W0:Y:S08]  /*0470*/  @P3 I2F.S64 R28, R12 ;  /* 0x0000000c001c3312 */ /* 0x004e300000301400 */
[----:B---3--:R-:W1:Y:S01]  /*0480*/  @P2 I2F.S64 R24, R10 ;  /* 0x0000000a00182312 */ /* 0x008e620000301400 */
[----:B0-----:R0:W-:Y:S07]  /*0490*/  @P3 STG.E.64 desc[UR10][R22.64], R28 ;  /* 0x0000001c16003986 */ /* 0x0011ee000c101b0a */
[----:B----4-:R-:W2:Y:S01]  /*04a0*/  @P1 I2F.S64 R14, R8 ;  /* 0x00000008000e1312 */ /* 0x010ea20000301400 */
[----:B------:R-:W-:-:S07]  /*04b0*/  @P2 LEA R16, P3, R21, UR8, 0x3 ;  /* 0x0000000815102c11 */ /* 0x000fce000f8618ff */
[----:B-----5:R-:W3:Y:S01]  /*04c0*/  @P0 I2F.S64 R18, R6 ;  /* 0x0000000600120312 */ /* 0x020ee20000301400 */
[----:B0-----:R-:W-:Y:S02]  /*04d0*/  @P0 LEA R22, P5, R15, UR8, 0x3 ;  /* 0x000000080f160c11 */ /* 0x001fe4000f8a18ff */
[----:B------:R-:W-:Y:S02]  /*04e0*/  @P2 LEA.HI.X R17, R21, UR9, R17, 0x3, P3 ;  /* 0x0000000915112c11 */ /* 0x000fe400098f1c11 */
[----:B------:R-:W-:Y:S01]  /*04f0*/  @P0 LEA.HI.X R23, R15, UR9, R19, 0x3, P5 ;  /* 0x000000090f170c11 */ /* 0x000fe2000a8f1c13 */
[----:B------:R-:W-:Y:S01]  /*0500*/  IMAD.MOV.U32 R15, RZ, RZ, RZ ;  /* 0x000000ffff0f7224 */ /* 0x000fe200078e00ff */
[----:B------:R-:W-:Y:S01]  /*0510*/  @P1 LEA.HI.X R21, R3, UR9, R26, 0x3, P4 ;  /* 0x0000000903151c11 */ /* 0x000fe2000a0f1c1a */
[----:B------:R-:W-:Y:S01]  /*0520*/  IMAD.MOV.U32 R19, RZ, RZ, RZ ;  /* 0x000000ffff137224 */ /* 0x000fe200078e00ff */
[----:B-1----:R4:W-:Y:S04]  /*0530*/  @P2 STG.E.64 desc[UR10][R16.64], R24 ;  /* 0x0000001810002986 */ /* 0x0029e8000c101b0a */
[----:B--2---:R4:W-:Y:S01]  /*0540*/  @P1 STG.E.64 desc[UR10][R20.64], R14 ;  /* 0x0000000e14001986 */ /* 0x0049e2000c101b0a */
[----:B------:R-:W-:-:S03]  /*0550*/  ISETP.LT.U32.AND P1, PT, R4, UR12, PT ;  /* 0x0000000c04007c0c */ /* 0x000fc6000bf21070 */
[----:B---3--:R4:W-:Y:S01]  /*0560*/  @P0 STG.E.64 desc[UR10][R22.64], R18 ;  /* 0x0000001216000986 */ /* 0x0089e2000c101b0a */
[----:B------:R-:W-:Y:S02]  /*0570*/  ISETP.GE.U32.AND P0, PT, R4, 0x10000, PT ;  /* 0x000100000400780c */ /* 0x000fe40003f06070 */
[C---:B------:R-:W-:Y:S02]  /*0580*/  ISETP.LT.AND.EX P1, PT, R5.reuse, UR6, PT, P1 ;  /* 0x0000000605007c0c */ /* 0x040fe4000bf21310 */
[----:B------:R-:W-:-:S13]  /*0590*/  ISETP.GE.U32.AND.EX P0, PT, R5, RZ, PT, P0 ;  /* 0x000000ff0500720c */ /* 0x000fda0003f06100 */
[----:B----4-:R-:W-:Y:S05]  /*05a0*/  @!P0 BRA P1, `(.L_x_2449) ;  /* 0xfffffffc00048947 */ /* 0x010fea000083ffff */
[----:B------:R-:W-:Y:S05]  /*05b0*/  EXIT ;  /* 0x000000000000794d */ /* 0x000fea0003800000 */
.L_x_2448:
        /* <DEDUP_REMOVED lines=8> */
.L_x_2450:
[C---:B0-----:R-:W-:Y:S01]  /*0640*/  IMAD.SHL.U32 R20, R22.reuse, 0x20, RZ ;  /* 0x0000002016147824 */ /* 0x041fe200078e00ff */
[----:B------:R-:W-:-:S04]  /*0650*/  SHF.L.U64.HI R0, R22, 0x5, R23 ;  /* 0x0000000516007819 */ /* 0x000fc80000010217 */
[----:B------:R-:W-:-:S04]  /*0660*/  IADD3 R2, P0, R20, UR4, RZ ;  /* 0x0000000414027c10 */ /* 0x000fc8000ff1e0ff */
[----:B------:R-:W-:-:S05]  /*0670*/  IADD3.X R3, R0, UR5, RZ, P0, !PT ;  /* 0x0000000500037c10 */ /* 0x000fca00087fe4ff */
[----:B------:R-:W2:Y:S04]  /*0680*/  LDG.E.128 R8, desc[UR10][R2.64] ;  /* 0x0000000a02087981 */ /* 0x000ea8000c1e1d00 */
[----:B------:R-:W3:Y:S01]  /*0690*/  LDG.E.128 R12, desc[UR10][R2.64+0x10] ;  /* 0x0000100a020c7981 */ /* 0x000ee2000c1e1d00 */
[----:B------:R-:W-:Y:S01]  /*06a0*/  IADD3 R20, P0, R20, UR8, RZ ;  /* 0x0000000814147c10 */ /* 0x000fe2000ff1e0ff */
[----:B------:R-:W-:Y:S02]  /*06b0*/  IMAD.MOV.U32 R5, RZ, RZ, RZ ;  /* 0x000000ffff057224 */ /* 0x000fe400078e00ff */
[----:B------:R-:W-:Y:S01]  /*06c0*/  IMAD.MOV.U32 R7, RZ, RZ, RZ ;  /* 0x000000ffff077224 */ /* 0x000fe200078e00ff */
[----:B------:R-:W-:Y:S01]  /*06d0*/  IADD3.X R21, R0, UR9, RZ, P0, !PT ;  /* 0x0000000900157c10 */ /* 0x000fe200087fe4ff */
[----:B------:R-:W-:Y:S01]  /*06e0*/  IMAD.MOV.U32 R17, RZ, RZ, RZ ;  /* 0x000000ffff117224 */ /* 0x000fe200078e00ff */
[----:B------:R-:W-:Y:S01]  /*06f0*/  IADD3 R22, P0, R22, UR7, RZ ;  /* 0x0000000716167c10 */ /* 0x000fe2000ff1e0ff */
[----:B------:R-:W-:-:S03]  /*0700*/  IMAD.MOV.U32 R19, RZ, RZ, RZ ;  /* 0x000000ffff137224 */ /* 0x000fc600078e00ff */
        /* <DEDUP_REMOVED lines=10> */
[----:B0-----:R0:W-:Y:S07]  /*07b0*/  STG.E.128 desc[UR10][R20.64], R4 ;  /* 0x0000000414007986 */ /* 0x0011ee000c101d0a */
[----:B------:R-:W1:Y:S02]  /*07c0*/  I2F.S64 R16, R12 ;  /* 0x0000000c00107312 */ /* 0x000e640000301400 */
[----:B-1----:R0:W-:Y:S01]  /*07d0*/  STG.E.128 desc[UR10][R20.64+0x10], R16 ;  /* 0x0000101014007986 */ /* 0x0021e2000c101d0a */
[----:B------:R-:W-:Y:S05]  /*07e0*/  @!P0 BRA P1, `(.L_x_2450) ;  /* 0xfffffffc00948947 */ /* 0x000fea000083ffff */
[----:B------:R-:W-:Y:S05]  /*07f0*/  EXIT ;  /* 0x000000000000794d */ /* 0x000fea0003800000 */
.L_x_2451:
        /* <DEDUP_REMOVED lines=16> */
.L_x_7913:


//--------------------- .text._ZN2at6native55_GLOBAL__N__de093ff9_22_ForeachBinaryOpList_cu_a911ec4325multi_tensor_apply_kernelINS1_18TensorListMetadataILi2EEENS1_11CopyFunctorIN3c107complexIfEEaLi2ELi1ELi1EEEJNS0_4CopyIS8_aEEEEEvT_T0_DpT1_ --------------------------
	.section	.text._ZN2at6native55_GLOBAL__N__de093ff9_22_ForeachBinaryOpList_cu_a911ec4325multi_tensor_apply_kernelINS1_18TensorListMetadataILi2EEENS1_11CopyFunctorIN3c107complexIfEEaLi2ELi1ELi1EEEJNS0_4CopyIS8_aEEEEEvT_T0_DpT1_,"ax",@progbits
	.align	128
.text._ZN2at6native55_GLOBAL__N__de093ff9_22_ForeachBinaryOpList_cu_a911ec4325multi_tensor_apply_kernelINS1_18TensorListMetadataILi2EEENS1_11CopyFunctorIN3c107complexIfEEaLi2ELi1ELi1EEEJNS0_4CopyIS8_aEEEEEvT_T0_DpT1_:
        .type           _ZN2at6native55_GLOBAL__N__de093ff9_22_ForeachBinaryOpList_cu_a911ec4325multi_tensor_apply_kernelINS1_18TensorListMetadataILi2EEENS1_11CopyFunctorIN3c107complexIfEEaLi2ELi1ELi1EEEJNS0_4CopyIS8_aEEEEEvT_T0_DpT1_,@function
        .size           _ZN2at6native55_GLOBAL__N__de093ff9_22_ForeachBinaryOpList_cu_a911ec4325multi_tensor_apply_kernelINS1_18TensorListMetadataILi2EEENS1_11CopyFunctorIN3c107complexIfEEaLi2ELi1ELi1EEEJNS0_4CopyIS8_aEEEEEvT_T0_DpT1_,(.L_x_7914 - _ZN2at6native55_GLOBAL__N__de093ff9_22_ForeachBinaryOpList_cu_a911ec4325multi_tensor_apply_kernelINS1_18TensorListMetadataILi2EEENS1_11CopyFunctorIN3c107complexIfEEaLi2ELi1ELi1EEEJNS0_4CopyIS8_aEEEEEvT_T0_DpT1_)
        .other          _ZN2at6native55_GLOBAL__N__de093ff9_22_ForeachBinaryOpList_cu_a911ec4325multi_tensor_apply_kernelINS1_18TensorListMetadataILi2EEENS1_11CopyFunctorIN3c107complexIfEEaLi2ELi1ELi1EEEJNS0_4CopyIS8_aEEEEEvT_T0_DpT1_,@"STO_CUDA_ENTRY STV_DEFAULT"
_ZN2at6native55_GLOBAL__N__de093ff9_22_ForeachBinaryOpList_cu_a911ec4325multi_tensor_apply_kernelINS1_18TensorListMetadataILi2EEENS1_11CopyFunctorIN3c107complexIfEEaLi2ELi1ELi1EEEJNS0_4CopyIS8_aEEEEEvT_T0_DpT1_:
        /* <DEDUP_REMOVED lines=28> */
.L_x_2453:
        /* <DEDUP_REMOVED lines=67> */
.L_x_2452:
        /* <DEDUP_REMOVED lines=8> */
.L_x_2454:
        /* <DEDUP_REMOVED lines=25> */
.L_x_2455:
        /* <DEDUP_REMOVED lines=16> */
.L_x_7914:


//--------------------- .text._ZN2at6native55_GLOBAL__N__de093ff9_22_ForeachBinaryOpList_cu_a911ec4325multi_tensor_apply_kernelINS1_18TensorListMetadataILi2EEENS1_11CopyFunctorIN3c107complexIfEEhLi2ELi1ELi1EEEJNS0_4CopyIS8_hEEEEEvT_T0_DpT1_ --------------------------
	.section	.text._ZN2at6native55_GLOBAL__N__de093ff9_22_ForeachBinaryOpList_cu_a911ec4325multi_tensor_apply_kernelINS1_18TensorListMetadataILi2EEENS1_11CopyFunctorIN3c107complexIfEEhLi2ELi1ELi1EEEJNS0_4CopyIS8_hEEEEEvT_T0_DpT1_,"ax",@progbits
	.align	128
.text._ZN2at6native55_GLOBAL__N__de093ff9_22_ForeachBinaryOpList_cu_a911ec4325multi_tensor_apply_kernelINS1_18TensorListMetadataILi2EEENS1_11CopyFunctorIN3c107complexIfEEhLi2ELi1ELi1EEEJNS0_4CopyIS8_hEEEEEvT_T0_DpT1_:
        .type           _ZN2at6native55_GLOBAL__N__de093ff9_22_ForeachBinaryOpList_cu_a911ec4325multi_tensor_apply_kernelINS1_18TensorListMetadataILi2EEENS1_11CopyFunctorIN3c107complexIfEEhLi2ELi1ELi1EEEJNS0_4CopyIS8_hEEEEEvT_T0_DpT1_,@function
        .size           _ZN2at6native55_GLOBAL__N__de093ff9_22_ForeachBinaryOpList_cu_a911ec4325multi_tensor_apply_kernelINS1_18TensorListMetadataILi2EEENS1_11CopyFunctorIN3c107complexIfEEhLi2ELi1ELi1EEEJNS0_4CopyIS8_hEEEEEvT_T0_DpT1_,(.L_x_7915 - _ZN2at6native55_GLOBAL__N__de093ff9_22_ForeachBinaryOpList_cu_a911ec4325multi_tensor_apply_kernelINS1_18TensorListMetadataILi2EEENS1_11CopyFunctorIN3c107complexIfEEhLi2ELi1ELi1EEEJNS0_4CopyIS8_hEEEEEvT_T0_DpT1_)
        .other          _ZN2at6native55_GLOBAL__N__de093ff9_22_ForeachBinaryOpList_cu_a911ec4325multi_tensor_apply_kernelINS1_18TensorListMetadataILi2EEENS1_11CopyFunctorIN3c107complexIfEEhLi2ELi1ELi1EEEJNS0_4CopyIS8_hEEEEEvT_T0_DpT1_,@"STO_CUDA_ENTRY STV_DEFAULT"
_ZN2at6native55_GLOBAL__N__de093ff9_22_ForeachBinaryOpList_cu_a911ec4325multi_tensor_apply_kernelINS1_18TensorListMetadataILi2EEENS1_11CopyFunctorIN3c107complexIfEEhLi2ELi1ELi1EEEJNS0_4CopyIS8_hEEEEEvT_T0_DpT1_:
        /* <DEDUP_REMOVED lines=14> */
[----:B-1----:R-:W-:-:S05]  /*00e0*/  IADD3 R3, P2, -R8, R10, RZ ;  /* 0x0000000a08037210 */ /* 0x002fca0007f5e1ff */
        /* <DEDUP_REMOVED lines=12> */
.L_x_2457:
[----:B0-----:R-:W-:Y:S01]  /*01b0*/  IADD3 R17, P1, R11, R20, RZ ;  /* 0x000000140b117210 */ /* 0x001fe20007f3e0ff */
[----:B-1----:R-:W-:-:S03]  /*01c0*/  IMAD R14, R12, 0x3, RZ ;  /* 0x000000030c0e7824 */ /* 0x002fc600078e02ff */
[C---:B------:R-:W-:Y:S01]  /*01d0*/  ISETP.GE.U32.AND P0, PT, R17.reuse, 0x10000, PT ;  /* 0x000100001100780c */ /* 0x040fe20003f06070 */
[----:B------:R-:W-:Y:S01]  /*01e0*/  IMAD.X R16, RZ, RZ, R21, P1 ;  /* 0x000000ffff107224 */ /* 0x000fe200008e0615 */
[----:B------:R-:W-:Y:S02]  /*01f0*/  IADD3 R24, P2, R12, R17, RZ ;  /* 0x000000110c187210 */ /* 0x000fe40007f5e0ff */
[----:B------:R-:W-:Y:S02]  /*0200*/  ISETP.LT.U32.AND P1, PT, R17, R3, PT ;  /* 0x000000031100720c */ /* 0x000fe40003f21070 */
[----:B------:R-:W-:Y:S01]  /*0210*/  ISETP.GE.U32.AND.EX P0, PT, R16, RZ, PT, P0 ;  /* 0x000000ff1000720c */ /* 0x000fe20003f06100 */
[----:B------:R-:W-:Y:S01]  /*0220*/  IMAD.X R19, RZ, RZ, R16, P2 ;  /* 0x000000ffff137224 */ /* 0x000fe200010e0610 */
[----:B------:R-:W-:Y:S02]  /*0230*/  LEA R25, P5, R12, R17, 0x1 ;  /* 0x000000110c197211 */ /* 0x000fe400078a08ff */
[----:B------:R-:W-:-:S02]  /*0240*/  ISETP.LT.AND.EX P0, PT, R16, R4, !P0, P1 ;  /* 0x000000041000720c */ /* 0x000fc40004701310 */
[C---:B------:R-:W-:Y:S01]  /*0250*/  ISETP.GE.U32.AND P1, PT, R24.reuse, 0x10000, PT ;  /* 0x000100001800780c */ /* 0x040fe20003f26070 */
        /* <DEDUP_REMOVED lines=11> */
[-C--:B------:R-:W-:Y:S02]  /*0310*/  @P0 IADD3 R14, P5, R17, R0.reuse, RZ ;  /* 0x00000000110e0210 */ /* 0x080fe40007fbe0ff */
        /* <DEDUP_REMOVED lines=10> */
[----:B-1----:R-:W-:-:S04]  /*03c0*/  @P3 IADD3 R22, P4, R13, R0, RZ ;  /* 0x000000000d163210 */ /* 0x002fc80007f9e0ff */
[----:B------:R0:W4:Y:S01]  /*03d0*/  @P2 LDG.E.U8 R8, desc[UR4][R14.64] ;  /* 0x000000040e082981 */ /* 0x000122000c1e1100 */
[----:B------:R-:W-:-:S05]  /*03e0*/  @P3 IMAD.X R23, R27, 0x1, R2, P4 ;  /* 0x000000011b173824 */ /* 0x000fca00020e0602 */
[----:B------:R1:W5:Y:S01]  /*03f0*/  @P3 LDG.E.U8 R5, desc[UR4][R22.64] ;  /* 0x0000000416053981 */ /* 0x000362000c1e1100 */
[----:B0-----:R-:W-:-:S04]  /*0400*/  @P0 LEA R14, P4, R17, R6, 0x3 ;  /* 0x00000006110e0211 */ /* 0x001fc800078818ff */
[----:B------:R-:W-:Y:S01]  /*0410*/  @P0 LEA.HI.X R15, R17, R7, R16, 0x3, P4 ;  /* 0x00000007110f0211 */ /* 0x000fe200020f1c10 */
[----:B------:R-:W-:Y:S02]  /*0420*/  IMAD.MOV.U32 R17, RZ, RZ, RZ ;  /* 0x000000ffff117224 */ /* 0x000fe400078e00ff */
[----:B-1----:R-:W-:Y:S02]  /*0430*/  IMAD.MOV.U32 R23, RZ, RZ, RZ ;  /* 0x000000ffff177224 */ /* 0x002fe400078e00ff */
[----:B------:R-:W-:Y:S01]  /*0440*/  IMAD.WIDE.U32 R20, R12, 0x4, R20 ;  /* 0x000000040c147825 */ /* 0x000fe200078e0014 */
[----:B--2---:R-:W-:-:S04]  /*0450*/  @P0 LOP3.LUT R18, R10, 0xffff, RZ, 0xc0, !PT ;  /* 0x0000ffff0a120812 */ /* 0x004fc800078ec0ff */
[----:B------:R-:W-:Y:S02]  /*0460*/  @P0 I2FP.F32.U32 R16, R18 ;  /* 0x0000001200100245 */ /* 0x000fe40000201000 */
[CC--:B------:R-:W-:Y:S02]  /*0470*/  @P1 LEA R18, P4, R24.reuse, R6.reuse, 0x3 ;  /* 0x0000000618121211 */ /* 0x0c0fe400078818ff */
[----:B---3--:R-:W-:Y:S01]  /*0480*/  @P1 LOP3.LUT R26, R9, 0xffff, RZ, 0xc0, !PT ;  /* 0x0000ffff091a1812 */ /* 0x008fe200078ec0ff */
[----:B------:R5:W-:Y:S01]  /*0490*/  @P0 STG.E.64 desc[UR4][R14.64], R16 ;  /* 0x000000100e000986 */ /* 0x000be2000c101b04 */
[----:B------:R-:W-:Y:S02]  /*04a0*/  @P2 LEA R28, P0, R25, R6, 0x3 ;  /* 0x00000006191c2211 */ /* 0x000fe400078018ff */
[----:B------:R-:W-:Y:S02]  /*04b0*/  @P1 LEA.HI.X R19, R24, R7, R19, 0x3, P4 ;  /* 0x0000000718131211 */ /* 0x000fe400020f1c13 */
[----:B------:R-:W-:-:S02]  /*04c0*/  @P1 I2FP.F32.U32 R22, R26 ;  /* 0x0000001a00161245 */ /* 0x000fc40000201000 */
[-C--:B------:R-:W-:Y:S02]  /*04d0*/  @P2 LEA.HI.X R29, R25, R7.reuse, R29, 0x3, P0 ;  /* 0x00000007191d2211 */ /* 0x080fe400000f1c1d */
[C---:B------:R-:W-:Y:S02]  /*04e0*/  @P3 LEA R26, P0, R13.reuse, R6, 0x3 ;  /* 0x000000060d1a3211 */ /* 0x040fe400078018ff */
[----:B----4-:R-:W-:Y:S01]  /*04f0*/  @P2 LOP3.LUT R24, R8, 0xffff, RZ, 0xc0, !PT ;  /* 0x0000ffff08182812 */ /* 0x010fe200078ec0ff */
[----:B------:R-:W-:Y:S01]  /*0500*/  IMAD.MOV.U32 R25, RZ, RZ, RZ ;  /* 0x000000ffff197224 */ /* 0x000fe200078e00ff */
[----:B------:R-:W-:Y:S02]  /*0510*/  @P3 LEA.HI.X R27, R13, R7, R27, 0x3, P0 ;  /* 0x000000070d1b3211 */ /* 0x000fe400000f1c1b */
[----:B-----5:R-:W-:Y:S01]  /*0520*/  @P3 LOP3.LUT R14, R5, 0xffff, RZ, 0xc0, !PT ;  /* 0x0000ffff050e3812 */ /* 0x020fe200078ec0ff */
[----:B------:R-:W-:Y:S01]  /*0530*/  IMAD.MOV.U32 R15, RZ, RZ, RZ ;  /* 0x000000ffff0f7224 */ /* 0x000fe200078e00ff */
[----:B------:R-:W-:-:S02]  /*0540*/  @P2 I2FP.F32.U32 R24, R24 ;  /* 0x0000001800182245 */ /* 0x000fc40000201000 */
[----:B------:R-:W-:Y:S01]  /*0550*/  @P3 I2FP.F32.U32 R14, R14 ;  /* 0x0000000e000e3245 */ /* 0x000fe20000201000 */
[----:B------:R2:W-:Y:S01]  /*0560*/  @P1 STG.E.64 desc[UR4][R18.64], R22 ;  /* 0x0000001612001986 */ /* 0x0005e2000c101b04 */
[----:B------:R-:W-:-:S03]  /*0570*/  ISETP.GE.U32.AND P0, PT, R20, 0x10000, PT ;  /* 0x000100001400780c */ /* 0x000fc60003f06070 */
[----:B------:R2:W-:Y:S01]  /*0580*/  @P2 STG.E.64 desc[UR4][R28.64], R24 ;  /* 0x000000181c002986 */ /* 0x0005e2000c101b04 */
[----:B------:R-:W-:-:S03]  /*0590*/  ISETP.LT.U32.AND P1, PT, R20, R3, PT ;  /* 0x000000031400720c */ /* 0x000fc60003f21070 */
[----:B------:R2:W-:Y:S01]  /*05a0*/  @P3 STG.E.64 desc[UR4][R26.64], R14 ;  /* 0x0000000e1a003986 */ /* 0x0005e2000c101b04 */
[C---:B------:R-:W-:Y:S02]  /*05b0*/  ISETP.GE.U32.AND.EX P0, PT, R21.reuse, RZ, PT, P0 ;  /* 0x000000ff1500720c */ /* 0x040fe40003f06100 */
[----:B------:R-:W-:-:S13]  /*05c0*/  ISETP.LT.AND.EX P1, PT, R21, R4, PT, P1 ;  /* 0x000000041500720c */ /* 0x000fda0003f21310 */
[----:B--2---:R-:W-:Y:S05]  /*05d0*/  @!P0 BRA P1, `(.L_x_2457) ;  /* 0xfffffff800f48947 */ /* 0x004fea000083ffff */
[----:B------:R-:W-:Y:S05]  /*05e0*/  EXIT ;  /* 0x000000000000794d */ /* 0x000fea0003800000 */
.L_x_2456:
        /* <DEDUP_REMOVED lines=8> */
.L_x_2458:
        /* <DEDUP_REMOVED lines=10> */
[----:B------:R-:W-:Y:S01]  /*0710*/  ISETP.LT.U32.AND P1, PT, R21, 0x4000, PT ;  /* 0x000040001500780c */ /* 0x000fe20003f21070 */
[----:B------:R-:W-:-:S05]  /*0720*/  IMAD.X R20, RZ, RZ, R20, P0 ;  /* 0x000000ffff147224 */ /* 0x000fca00000e0614 */
[C---:B------:R-:W-:Y:S02]  /*0730*/  SHF.L.U64.HI R5, R21.reuse, 0x2, R20 ;  /* 0x0000000215057819 */ /* 0x040fe40000010214 */
[----:B------:R-:W-:Y:S02]  /*0740*/  ISETP.LT.U32.AND.EX P1, PT, R20, RZ, PT, P1 ;  /* 0x000000ff1400720c */ /* 0x000fe40003f21110 */
[C---:B--2---:R-:W-:Y:S02]  /*0750*/  PRMT R8, R18.reuse, 0x7770, RZ ;  /* 0x0000777012087816 */ /* 0x044fe400000000ff */
[C---:B------:R-:W-:Y:S02]  /*0760*/  PRMT R10, R18.reuse, 0x7771, RZ ;  /* 0x00007771120a7816 */ /* 0x040fe400000000ff */
[C---:B------:R-:W-:Y:S02]  /*0770*/  PRMT R14, R18.reuse, 0x7773, RZ ;  /* 0x00007773120e7816 */ /* 0x040fe400000000ff */
[----:B------:R-:W-:Y:S01]  /*0780*/  PRMT R12, R18, 0x7772, RZ ;  /* 0x00007772120c7816 */ /* 0x000fe200000000ff */
[----:B------:R-:W-:Y:S01]  /*0790*/  IMAD.SHL.U32 R18, R21, 0x4, RZ ;  /* 0x0000000415127824 */ /* 0x000fe200078e00ff */
[----:B------:R-:W-:-:S02]  /*07a0*/  I2FP.F32.U32 R8, R8 ;  /* 0x0000000800087245 */ /* 0x000fc40000201000 */
[----:B------:R-:W-:Y:S02]  /*07b0*/  I2FP.F32.U32 R10, R10 ;  /* 0x0000000a000a7245 */ /* 0x000fe40000201000 */
[----:B------:R-:W-:Y:S02]  /*07c0*/  I2FP.F32.U32 R14, R14 ;  /* 0x0000000e000e7245 */ /* 0x000fe40000201000 */
[----:B------:R-:W-:Y:S01]  /*07d0*/  I2FP.F32.U32 R12, R12 ;  /* 0x0000000c000c7245 */ /* 0x000fe20000201000 */
[----:B------:R0:W-:Y:S01]  /*07e0*/  STG.E.128 desc[UR4][R16.64], R8 ;  /* 0x0000000810007986 */ /* 0x0001e2000c101d04 */
[----:B------:R-:W-:-:S03]  /*07f0*/  ISETP.GE.U32.AND P0, PT, R18, R3, PT ;  /* 0x000000031200720c */ /* 0x000fc60003f06070 */
[----:B------:R0:W-:Y:S01]  /*0800*/  STG.E.128 desc[UR4][R16.64+0x10], R12 ;  /* 0x0000100c10007986 */ /* 0x0001e2000c101d04 */
[----:B------:R-:W-:-:S13]  /*0810*/  ISETP.GE.AND.EX P0, PT, R5, R4, PT, P0 ;  /* 0x000000040500720c */ /* 0x000fda0003f06300 */
[----:B------:R-:W-:Y:S05]  /*0820*/  @!P0 BRA P1, `(.L_x_2458) ;  /* 0xfffffffc00908947 */ /* 0x000fea000083ffff */
[----:B------:R-:W-:Y:S05]  /*0830*/  EXIT ;  /* 0x000000000000794d */ /* 0x000fea0003800000 */
.L_x_2459:
        /* <DEDUP_REMOVED lines=12> */
.L_x_7915:


//--------------------- .text._ZN2at6native55_GLOBAL__N__de093ff9_22_ForeachBinaryOpList_cu_a911ec4325multi_tensor_apply_kernelINS1_18TensorListMetadataILi2EEENS1_14UnaryOpFunctorIN3c107complexIfEELi2ELi1ELi1EEEJNS0_4CopyIS8_S8_EEEEEvT_T0_DpT1_ --------------------------
	.section	.text._ZN2at6native55_GLOBAL__N__de093ff9_22_ForeachBinaryOpList_cu_a911ec4325multi_tensor_apply_kernelINS1_18TensorListMetadataILi2EEENS1_14UnaryOpFunctorIN3c107complexIfEELi2ELi1ELi1EEEJNS0_4CopyIS8_S8_EEEEEvT_T0_DpT1_,"ax",@progbits
	.align	128
.text._ZN2at6native55_GLOBAL__N__de093ff9_22_ForeachBinaryOpList_cu_a911ec4325multi_tensor_apply_kernelINS1_18TensorListMetadataILi2EEENS1_14UnaryOpFunctorIN3c107complexIfEELi2ELi1ELi1EEEJNS0_4CopyIS8_S8_EEEEEvT_T0_DpT1_:
        .type           _ZN2at6native55_GLOBAL__N__de093ff9_22_ForeachBinaryOpList_cu_a911ec4325multi_tensor_apply_kernelINS1_18TensorListMetadataILi2EEENS1_14UnaryOpFunctorIN3c107complexIfEELi2ELi1ELi1EEEJNS0_4CopyIS8_S8_EEEEEvT_T0_DpT1_,@function
        .size           _ZN2at6native55_GLOBAL__N__de093ff9_22_ForeachBinaryOpList_cu_a911ec4325multi_tensor_apply_kernelINS1_18TensorListMetadataILi2EEENS1_14UnaryOpFunctorIN3c107complexIfEELi2ELi1ELi1EEEJNS0_4CopyIS8_S8_EEEEEvT_T0_DpT1_,(.L_x_7916 - _ZN2at6native55_GLOBAL__N__de093ff9_22_ForeachBinaryOpList_cu_a911ec4325multi_tensor_apply_kernelINS1_18TensorListMetadataILi2EEENS1_14UnaryOpFunctorIN3c107complexIfEELi2ELi1ELi1EEEJNS0_4CopyIS8_S8_EEEEEvT_T0_DpT1_)
        .other          _ZN2at6native55_GLOBAL__N__de093ff9_22_ForeachBinaryOpList_cu_a911ec4325multi_tensor_apply_kernelINS1_18TensorListMetadataILi2EEENS1_14UnaryOpFunctorIN3c107complexIfEELi2ELi1ELi1EEEJNS0_4CopyIS8_S8_EEEEEvT_T0_DpT1_,@"STO_CUDA_ENTRY STV_DEFAULT"
_ZN2at6native55_GLOBAL__N__de093ff9_22_ForeachBinaryOpList_cu_a911ec4325multi_tensor_apply_kernelINS1_18TensorListMetadataILi2EEENS1_14UnaryOpFunctorIN3c107complexIfEELi2ELi1ELi1EEEJNS0_4CopyIS8_S8_EEEEEvT_T0_DpT1_:
        /* <DEDUP_REMOVED lines=28> */
.L_x_2461:
[----:B0-2---:R-:W-:Y:S01]  /*01c0*/  IADD3 R19, P0, R0, R6, RZ ;  /* 0x0000000600137210 */ /* 0x005fe20007f1e0ff */
[C---:B-1----:R-:W-:Y:S01]  /*01d0*/  IMAD R8, R2.reuse, 0x3, RZ ;  /* 0x0000000302087824 */ /* 0x042fe200078e02ff */
[----:B------:R-:W-:Y:S02]  /*01e0*/  CS2R R10, SRZ ;  /* 0x00000000000a7805 */ /* 0x000fe4000001ff00 */
[CC--:B------:R-:W-:Y:S01]  /*01f0*/  IADD3 R3, P1, R2.reuse, R19.reuse, RZ ;  /* 0x0000001302037210 */ /* 0x0c0fe20007f3e0ff */
[----:B------:R-:W-:Y:S01]  /*0200*/  IMAD.X R18, RZ, RZ, R7, P0 ;  /* 0x000000ffff127224 */ /* 0x000fe200000e0607 */
[----:B------:R-:W-:Y:S02]  /*0210*/  ISETP.GE.U32.AND P0, PT, R19, 0x10000, PT ;  /* 0x000100001300780c */ /* 0x000fe40003f06070 */
[----:B------:R-:W-:Y:S01]  /*0220*/  ISETP.GE.U32.AND P2, PT, R3, 0x10000, PT ;  /* 0x000100000300780c */ /* 0x000fe20003f46070 */
[----:B------:R-:W-:Y:S01]  /*0230*/  IMAD.X R4, RZ, RZ, R18, P1 ;  /* 0x000000ffff047224 */ /* 0x000fe200008e0612 */
[----:B------:R-:W-:-:S02]  /*0240*/  LEA R28, P4, R2, R19, 0x1 ;  /* 0x00000013021c7211 */ /* 0x000fc400078808ff */
[----:B------:R-:W-:Y:S02]  /*0250*/  ISETP.LT.U32.AND P1, PT, R3, UR12, PT ;  /* 0x0000000c03007c0c */ /* 0x000fe4000bf21070 */
[----:B------:R-:W-:Y:S01]  /*0260*/  ISETP.GE.U32.AND.EX P2, PT, R4, RZ, PT, P2 ;  /* 0x000000ff0400720c */ /* 0x000fe20003f46120 */
[--C-:B------:R-:W-:Y:S01]  /*0270*/  IMAD.X R5, RZ, RZ, R18.reuse, P4 ;  /* 0x000000ffff057224 */ /* 0x100fe200020e0612 */
[----:B------:R-:W-:Y:S02]  /*0280*/  IADD3 R23, P5, R8, R19, RZ ;  /* 0x0000001308177210 */ /* 0x000fe40007fbe0ff */
[----:B------:R-:W-:Y:S02]  /*0290*/  CS2R R8, SRZ ;  /* 0x0000000000087805 */ /* 0x000fe4000001ff00 */
[----:B------:R-:W-:Y:S02]  /*02a0*/  ISETP.LT.U32.AND P3, PT, R19, UR12, PT ;  /* 0x0000000c13007c0c */ /* 0x000fe4000bf61070 */
[----:B------:R-:W-:Y:S01]  /*02b0*/  ISETP.GE.U32.AND.EX P0, PT, R18, RZ, PT, P0 ;  /* 0x000000ff1200720c */ /* 0x000fe20003f06100 */
[----:B------:R-:W-:Y:S01]  /*02c0*/  IMAD.X R24, RZ, RZ, R18, P5 ;  /* 0x000000ffff187224 */ /* 0x000fe200028e0612 */
[----:B------:R-:W-:-:S02]  /*02d0*/  ISETP.LT.AND.EX P1, PT, R4, UR4, !P2, P1 ;  /* 0x0000000404007c0c */ /* 0x000fc4000d721310 */
[----:B------:R-:W-:Y:S02]  /*02e0*/  ISETP.LT.AND.EX P0, PT, R18, UR4, !P0, P3 ;  /* 0x0000000412007c0c */ /* 0x000fe4000c701330 */
[C---:B------:R-:W-:Y:S02]  /*02f0*/  ISETP.GE.U32.AND P2, PT, R28.reuse, 0x10000, PT ;  /* 0x000100001c00780c */ /* 0x040fe40003f46070 */
[----:B------:R-:W-:Y:S02]  /*0300*/  ISETP.GE.U32.AND P3, PT, R23, 0x10000, PT ;  /* 0x000100001700780c */ /* 0x000fe40003f66070 */
[----:B------:R-:W-:Y:S02]  /*0310*/  ISETP.LT.U32.AND P4, PT, R28, UR12, PT ;  /* 0x0000000c1c007c0c */ /* 0x000fe4000bf81070 */
[----:B------:R-:W-:Y:S02]  /*0320*/  ISETP.GE.U32.AND.EX P5, PT, R5, RZ, PT, P2 ;  /* 0x000000ff0500720c */ /* 0x000fe40003fa6120 */
[----:B------:R-:W-:-:S02]  /*0330*/  ISETP.LT.U32.AND P2, PT, R23, UR12, PT ;  /* 0x0000000c17007c0c */ /* 0x000fc4000bf41070 */
[C---:B------:R-:W-:Y:S02]  /*0340*/  ISETP.GE.U32.AND.EX P3, PT, R24.reuse, RZ, PT, P3 ;  /* 0x000000ff1800720c */ /* 0x040fe40003f66130 */
[----:B------:R-:W-:Y:S02]  /*0350*/  ISETP.LT.AND.EX P4, PT, R5, UR4, !P5, P4 ;  /* 0x0000000405007c0c */ /* 0x000fe4000ef81340 */
[----:B------:R-:W-:Y:S02]  /*0360*/  ISETP.LT.AND.EX P2, PT, R24, UR4, !P3, P2 ;  /* 0x0000000418007c0c */ /* 0x000fe4000df41320 */
[----:B------:R-:W-:Y:S02]  /*0370*/  @P0 LEA R14, P5, R19, UR6, 0x3 ;  /* 0x00000006130e0c11 */ /* 0x000fe4000f8a18ff */
[----:B------:R-:W-:Y:S02]  /*0380*/  @P1 LEA R20, P3, R3, UR6, 0x3 ;  /* 0x0000000603141c11 */ /* 0x000fe4000f8618ff */
[----:B------:R-:W-:-:S02]  /*0390*/  @P0 LEA.HI.X R15, R19, UR7, R18, 0x3, P5 ;  /* 0x00000007130f0c11 */ /* 0x000fc4000a8f1c12 */
[----:B------:R-:W-:-:S03]  /*03a0*/  @P1 LEA.HI.X R21, R3, UR7, R4, 0x3, P3 ;  /* 0x0000000703151c11 */ /* 0x000fc600098f1c04 */
[C---:B------:R-:W-:Y:S01]  /*03b0*/  @P4 LEA R16, P3, R28.reuse, UR6, 0x3 ;  /* 0x000000061c104c11 */ /* 0x040fe2000f8618ff */
[----:B------:R0:W2:Y:S01]  /*03c0*/  @P0 LDG.E.64 R8, desc[UR10][R14.64] ;  /* 0x0000000a0e080981 */ /* 0x0000a2000c1e1b00 */
[C---:B------:R-:W-:Y:S02]  /*03d0*/  @P2 LEA R26, P5, R23.reuse, UR6, 0x3 ;  /* 0x00000006171a2c11 */ /* 0x040fe4000f8a18ff */
[----:B------:R-:W-:Y:S02]  /*03e0*/  CS2R R12, SRZ ;  /* 0x00000000000c7805 */ /* 0x000fe4000001ff00 */
[----:B------:R-:W-:Y:S01]  /*03f0*/  @P4 LEA.HI.X R17, R28, UR7, R5, 0x3, P3 ;  /* 0x000000071c114c11 */ /* 0x000fe200098f1c05 */
[----:B------:R-:W3:Y:S01]  /*0400*/  @P1 LDG.E.64 R10, desc[UR10][R20.64] ;  /* 0x0000000a140a1981 */ /* 0x000ee2000c1e1b00 */
[----:B------:R-:W-:-:S03]  /*0410*/  @P2 LEA.HI.X R27, R23, UR7, R24, 0x3, P5 ;  /* 0x00000007171b2c11 */ /* 0x000fc6000a8f1c18 */
[----:B------:R1:W4:Y:S01]  /*0420*/  @P4 LDG.E.64 R12, desc[UR10][R16.64] ;  /* 0x0000000a100c4981 */ /* 0x000322000c1e1b00 */
[----:B0-----:R-:W-:-:S06]  /*0430*/  CS2R R14, SRZ ;  /* 0x00000000000e7805 */ /* 0x001fcc000001ff00 */
[----:B------:R-:W5:Y:S01]  /*0440*/  @P2 LDG.E.64 R14, desc[UR10][R26.64] ;  /* 0x0000000a1a0e2981 */ /* 0x000f62000c1e1b00 */
[C---:B-1----:R-:W-:Y:S02]  /*0450*/  @P0 LEA R16, P3, R19.reuse, UR8, 0x3 ;  /* 0x0000000813100c11 */ /* 0x042fe4000f8618ff */
[----:B------:R-:W-:Y:S02]  /*0460*/  @P4 LEA R20, P5, R28, UR8, 0x3 ;  /* 0x000000081c144c11 */ /* 0x000fe4000f8a18ff */
[----:B------:R-:W-:Y:S02]  /*0470*/  @P0 LEA.HI.X R17, R19, UR9, R18, 0x3, P3 ;  /* 0x0000000913110c11 */ /* 0x000fe400098f1c12 */
[----:B------:R-:W-:Y:S02]  /*0480*/  @P1 LEA R18, P3, R3, UR8, 0x3 ;  /* 0x0000000803121c11 */ /* 0x000fe4000f8618ff */
[----:B------:R-:W-:Y:S02]  /*0490*/  @P2 LEA R22, P6, R23, UR8, 0x3 ;  /* 0x0000000817162c11 */ /* 0x000fe4000f8c18ff */
[----:B------:R-:W-:-:S02]  /*04a0*/  @P1 LEA.HI.X R19, R3, UR9, R4, 0x3, P3 ;  /* 0x0000000903131c11 */ /* 0x000fc400098f1c04 */
[----:B------:R-:W-:Y:S01]  /*04b0*/  @P4 LEA.HI.X R21, R28, UR9, R5, 0x3, P5 ;  /* 0x000000091c154c11 */ /* 0x000fe2000a8f1c05 */
[----:B------:R-:W-:Y:S01]  /*04c0*/  IMAD.WIDE.U32 R6, R2, 0x4, R6 ;  /* 0x0000000402067825 */ /* 0x000fe200078e0006 */
[----:B------:R-:W-:Y:S01]  /*04d0*/  @P2 LEA.HI.X R23, R23, UR9, R24, 0x3, P6 ;  /* 0x0000000917172c11 */ /* 0x000fe2000b0f1c18 */
[----:B--2---:R2:W-:Y:S01]  /*04e0*/  @P0 STG.E.64 desc[UR10][R16.64], R8 ;  /* 0x0000000810000986 */ /* 0x0045e2000c101b0a */
[----:B------:R-:W-:-:S03]  /*04f0*/  ISETP.GE.U32.AND P0, PT, R6, 0x10000, PT ;  /* 0x000100000600780c */ /* 0x000fc60003f06070 */
[----:B---3--:R2:W-:Y:S01]  /*0500*/  @P1 STG.E.64 desc[UR10][R18.64], R10 ;  /* 0x0000000a12001986 */ /* 0x0085e2000c101b0a */
[----:B------:R-:W-:-:S03]  /*0510*/  ISETP.LT.U32.AND P1, PT, R6, UR12, PT ;  /* 0x0000000c06007c0c */ /* 0x000fc6000bf21070 */
[----:B----4-:R2:W-:Y:S01]  /*0520*/  @P4 STG.E.64 desc[UR10][R20.64], R12 ;  /* 0x0000000c14004986 */ /* 0x0105e2000c101b0a */
[C---:B------:R-:W-:Y:S02]  /*0530*/  ISETP.GE.U32.AND.EX P0, PT, R7.reuse, RZ, PT, P0 ;  /* 0x000000ff0700720c */ /* 0x040fe40003f06100 */
[----:B------:R-:W-:Y:S01]  /*0540*/  ISETP.LT.AND.EX P1, PT, R7, UR4, PT, P1 ;  /* 0x0000000407007c0c */ /* 0x000fe2000bf21310 */
[----:B-----5:R2:W-:-:S12]  /*0550*/  @P2 STG.E.64 desc[UR10][R22.64], R14 ;  /* 0x0000000e16002986 */ /* 0x0205d8000c101b0a */
[----:B------:R-:W-:Y:S05]  /*0560*/  @!P0 BRA P1, `(.L_x_2461) ;  /* 0xfffffffc00148947 */ /* 0x000fea000083ffff */
[----:B------:R-:W-:Y:S05]  /*0570*/  EXIT ;  /* 0x000000000000794d */ /* 0x000fea0003800000 */
.L_x_2460:
        /* <DEDUP_REMOVED lines=8> */
.L_x_2462:
[C---:B0-----:R-:W-:Y:S01]  /*0600*/  IMAD.SHL.U32 R12, R14.reuse, 0x20, RZ ;  /* 0x000000200e0c7824 */ /* 0x041fe200078e00ff */
[----:B------:R-:W-:-:S04]  /*0610*/  SHF.L.U64.HI R0, R14, 0x5, R15 ;  /* 0x000000050e007819 */ /* 0x000fc8000001020f */
[----:B------:R-:W-:-:S04]  /*0620*/  IADD3 R2, P0, R12, UR6, RZ ;  /* 0x000000060c027c10 */ /* 0x000fc8000ff1e0ff */
[----:B------:R-:W-:-:S05]  /*0630*/  IADD3.X R3, R0, UR7, RZ, P0, !PT ;  /* 0x0000000700037c10 */ /* 0x000fca00087fe4ff */
[----:B------:R-:W2:Y:S04]  /*0640*/  LDG.E.128 R4, desc[UR10][R2.64] ;  /* 0x0000000a02047981 */ /* 0x000ea8000c1e1d00 */
[----:B------:R-:W3:Y:S01]  /*0650*/  LDG.E.128 R8, desc[UR10][R2.64+0x10] ;  /* 0x0000100a02087981 */ /* 0x000ee2000c1e1d00 */
[----:B------:R-:W-:-:S04]  /*0660*/  IADD3 R12, P0, R12, UR8, RZ ;  /* 0x000000080c0c7c10 */ /* 0x000fc8000ff1e0ff */
[----:B------:R-:W-:Y:S02]  /*0670*/  IADD3.X R13, R0, UR9, RZ, P0, !PT ;  /* 0x00000009000d7c10 */ /* 0x000fe400087fe4ff */
        /* <DEDUP_REMOVED lines=8> */
[----:B--2---:R0:W-:Y:S04]  /*0700*/  STG.E.128 desc[UR10][R12.64], R4 ;  /* 0x000000040c007986 */ /* 0x0041e8000c101d0a */
[----:B---3--:R0:W-:Y:S08]  /*0710*/  STG.E.128 desc[UR10][R12.64+0x10], R8 ;  /* 0x000010080c007986 */ /* 0x0081f0000c101d0a */
[----:B------:R-:W-:Y:S05]  /*0720*/  @!P0 BRA P1, `(.L_x_2462) ;  /* 0xfffffffc00b48947 */ /* 0x000fea000083ffff */
[----:B------:R-:W-:Y:S05]  /*0730*/  EXIT ;  /* 0x000000000000794d */ /* 0x000fea0003800000 */
.L_x_2463:
        /* <DEDUP_REMOVED lines=12> */
.L_x_7916:


//--------------------- .text._ZN2at6native55_GLOBAL__N__de093ff9_22_ForeachBinaryOpList_cu_a911ec4325multi_tensor_apply_kernelINS1_18TensorListMetadataILi2EEENS1_11CopyFunctorIN3c107complexIdEENS6_15Float8_e5m2fnuzELi2ELi1ELi1EEEJNS0_4CopyIS8_S9_EEEEEvT_T0_DpT1_ --------------------------
	.section	.text._ZN2at6native55_GLOBAL__N__de093ff9_22_ForeachBinaryOpList_cu_a911ec4325multi_tensor_apply_kernelINS1_18TensorListMetadataILi2EEENS1_11CopyFunctorIN3c107complexIdEENS6_15Float8_e5m2fnuzELi2ELi1ELi1EEEJNS0_4CopyIS8_S9_EEEEEvT_T0_DpT1_,"ax",@progbits
	.align	128
.text._ZN2at6native55_GLOBAL__N__de093ff9_22_ForeachBinaryOpList_cu_a911ec4325multi_tensor_apply_kernelINS1_18TensorListMetadataILi2EEENS1_11CopyFunctorIN3c107complexIdEENS6_15Float8_e5m2fnuzELi2ELi1ELi1EEEJNS0_4CopyIS8_S9_EEEEEvT_T0_DpT1_:
        .type           _ZN2at6native55_GLOBAL__N__de093ff9_22_ForeachBinaryOpList_cu_a911ec4325multi_tensor_apply_kernelINS1_18TensorListMetadataILi2EEENS1_11CopyFunctorIN3c107complexIdEENS6_15Float8_e5m2fnuzELi2ELi1ELi1EEEJNS0_4CopyIS8_S9_EEEEEvT_T0_DpT1_,@function
        .size           _ZN2at6native55_GLOBAL__N__de093ff9_22_ForeachBinaryOpList_cu_a911ec4325multi_tensor_apply_kernelINS1_18TensorListMetadataILi2EEENS1_11CopyFunctorIN3c107complexIdEENS6_15Float8_e5m2fnuzELi2ELi1ELi1EEEJNS0_4CopyIS8_S9_EEEEEvT_T0_DpT1_,(.L_x_7917 - _ZN2at6native55_GLOBAL__N__de093ff9_22_ForeachBinaryOpList_cu_a911ec4325multi_tensor_apply_kernelINS1_18TensorListMetadataILi2EEENS1_11CopyFunctorIN3c107complexIdEENS6_15Float8_e5m2fnuzELi2ELi1ELi1EEEJNS0_4CopyIS8_S9_EEEEEvT_T0_DpT1_)
        .other          _ZN2at6native55_GLOBAL__N__de093ff9_22_ForeachBinaryOpList_cu_a911ec4325multi_tensor_apply_kernelINS1_18TensorListMetadataILi2EEENS1_11CopyFunctorIN3c107complexIdEENS6_15Float8_e5m2fnuzELi2ELi1ELi1EEEJNS0_4CopyIS8_S9_EEEEEvT_T0_DpT1_,@"STO_CUDA_ENTRY STV_DEFAULT"
_ZN2at6native55_GLOBAL__N__de093ff9_22_ForeachBinaryOpList_cu_a911ec4325multi_tensor_apply_kernelINS1_18TensorListMetadataILi2EEENS1_11CopyFunctorIN3c107complexIdEENS6_15Float8_e5m2fnuzELi2ELi1ELi1EEEJNS0_4CopyIS8_S9_EEEEEvT_T0_DpT1_:
        /* <DEDUP_REMOVED lines=29> */
.L_x_2481:
[----:B0-----:R-:W-:Y:S01]  /*01d0*/  IADD3 R15, P0, R21, R2, RZ ;  /* 0x00000002150f7210 */ /* 0x001fe20007f1e0ff */
[----:B-12---:R-:W-:-:S03]  /*01e0*/  IMAD R6, R0, 0x3, RZ ;  /* 0x0000000300067824 */ /* 0x006fc600078e02ff */
        /* <DEDUP_REMOVED lines=57> */
.L_x_2468:
[----:B------:R-:W-:Y:S05]  /*0580*/  BSYNC B1 ;  /* 0x0000000000017941 */ /* 0x000fea0003800000 */
.L_x_2467:
[----:B------:R-:W-:Y:S01]  /*0590*/  IMAD.SHL.U32 R5, R5, 0x200000, RZ ;  /* 0x0020000005057824 */ /* 0x000fe200078e00ff */
[----:B------:R-:W-:-:S04]  /*05a0*/  LEA R9, R4, 0x37800000, 0x17 ;  /* 0x3780000004097811 */ /* 0x000fc800078eb8ff */
[----:B------:R-:W-:-:S07]  /*05b0*/  LOP3.LUT R16, R9, R5, R16, 0xfe, !PT ;  /* 0x0000000509107212 */ /* 0x000fce00078efe10 */
.L_x_2466:
[----:B------:R-:W-:Y:S05]  /*05c0*/  BSYNC B0 ;  /* 0x0000000000007941 */ /* 0x000fea0003800000 */
.L_x_2465:
        /* <DEDUP_REMOVED lines=20> */
.L_x_2472:
[----:B------:R-:W-:Y:S05]  /*0710*/  BSYNC B1 ;  /* 0x0000000000017941 */ /* 0x000fea0003800000 */
.L_x_2471:
[----:B------:R-:W-:Y:S01]  /*0720*/  IMAD.SHL.U32 R5, R5, 0x200000, RZ ;  /* 0x0020000005057824 */ /* 0x000fe200078e00ff */
[----:B------:R-:W-:-:S04]  /*0730*/  LEA R4, R4, 0x37800000, 0x17 ;  /* 0x3780000004047811 */ /* 0x000fc800078eb8ff */
[----:B------:R-:W-:-:S07]  /*0740*/  LOP3.LUT R25, R4, R5, R25, 0xfe, !PT ;  /* 0x0000000504197212 */ /* 0x000fce00078efe19 */
.L_x_2470:
[----:B------:R-:W-:Y:S05]  /*0750*/  BSYNC B0 ;  /* 0x0000000000007941 */ /* 0x000fea0003800000 */
.L_x_2469:
        /* <DEDUP_REMOVED lines=22> */
.L_x_2476:
[----:B------:R-:W-:Y:S05]  /*08c0*/  BSYNC B1 ;  /* 0x0000000000017941 */ /* 0x000fea0003800000 */
.L_x_2475:
[----:B------:R-:W-:Y:S01]  /*08d0*/  LEA R9, R4, 0x37800000, 0x17 ;  /* 0x3780000004097811 */ /* 0x000fe200078eb8ff */
[----:B------:R-:W-:-:S05]  /*08e0*/  IMAD.SHL.U32 R4, R5, 0x200000, RZ ;  /* 0x0020000005047824 */ /* 0x000fca00078e00ff */
[----:B------:R-:W-:-:S07]  /*08f0*/  LOP3.LUT R4, R9, R4, R12, 0xfe, !PT ;  /* 0x0000000409047212 */ /* 0x000fce00078efe0c */
.L_x_2474:
[----:B------:R-:W-:Y:S05]  /*0900*/  BSYNC B0 ;  /* 0x0000000000007941 */ /* 0x000fea0003800000 */
.L_x_2473:
        /* <DEDUP_REMOVED lines=21> */
.L_x_2480:
[----:B------:R-:W-:Y:S05]  /*0a60*/  BSYNC B1 ;  /* 0x0000000000017941 */ /* 0x000fea0003800000 */
.L_x_2479:
[----:B------:R-:W-:Y:S01]  /*0a70*/  IMAD.SHL.U32 R8, R8, 0x200000, RZ ;  /* 0x0020000008087824 */ /* 0x000fe200078e00ff */
[----:B------:R-:W-:-:S04]  /*0a80*/  LEA R5, R5, 0x37800000, 0x17 ;  /* 0x3780000005057811 */ /* 0x000fc800078eb8ff */
[----:B------:R-:W-:-:S07]  /*0a90*/  LOP3.LUT R24, R5, R8, R24, 0xfe, !PT ;  /* 0x0000000805187212 */ /* 0x000fce00078efe18 */
.L_x_2478:
[----:B------:R-:W-:Y:S05]  /*0aa0*/  BSYNC B0 ;  /* 0x0000000000007941 */ /* 0x000fea0003800000 */
.L_x_2477:
[----:B------:R-:W-:Y:S01]  /*0ab0*/  @P0 FMUL.FTZ R26, R16, 1 ;  /* 0x3f800000101a0820 */ /* 0x000fe20000410000 */
[----:B------:R-:W-:Y:S01]  /*0ac0*/  @P0 LEA R16, P4, R15, UR8, 0x4 ;  /* 0x000000080f100c11 */ /* 0x000fe2000f8820ff */
[----:B------:R-:W-:Y:S01]  /*0ad0*/  @P1 FMUL.FTZ R8, R25, 1 ;  /* 0x3f80000019081820 */ /* 0x000fe20000410000 */
[----:B------:R-:W-:Y:S01]  /*0ae0*/  @P2 FMUL.FTZ R4, R4, 1 ;  /* 0x3f80000004042820 */ /* 0x000fe20000410000 */
[----:B------:R0:W1:Y:S01]  /*0af0*/  @P0 F2F.F64.F32 R12, R26 ;  /* 0x0000001a000c0310 */ /* 0x0000620000201800 */
[----:B------:R-:W-:Y:S02]  /*0b00*/  @P0 LEA.HI.X R17, R15, UR9, R14, 0x4, P4 ;  /* 0x000000090f110c11 */ /* 0x000fe4000a0f240e */
[----:B------:R-:W-:Y:S01]  /*0b10*/  CS2R R14, SRZ ;  /* 0x00000000000e7805 */ /* 0x000fe2000001ff00 */
[----:B------:R-:W-:Y:S01]  /*0b20*/  @P3 FMUL.FTZ R29, R24, 1 ;  /* 0x3f800000181d3820 */ /* 0x000fe20000410000 */
[----:B------:R-:W-:Y:S01]  /*0b30*/  @P2 LEA R24, P4, R7, UR8, 0x4 ;  /* 0x0000000807182c11 */ /* 0x000fe2000f8820ff */
[----:B------:R-:W-:-:S02]  /*0b40*/  IMAD.WIDE.U32 R2, R0, 0x4, R2 ;  /* 0x0000000400027825 */ /* 0x000fc400078e0002 */
[----:B------:R-:W2:Y:S01]  /*0b50*/  @P1 F2F.F64.F32 R8, R8 ;  /* 0x0000000800081310 */ /* 0x000ea20000201800 */
[C---:B0-----:R-:W-:Y:S02]  /*0b60*/  @P3 LEA R26, P5, R6.reuse, UR8, 0x4 ;  /* 0x00000008061a3c11 */ /* 0x041fe4000f8a20ff */
[----:B------:R-:W-:Y:S02]  /*0b70*/  @P2 LEA.HI.X R25, R7, UR9, R18, 0x4, P4 ;  /* 0x0000000907192c11 */ /* 0x000fe4000a0f2412 */
[----:B------:R-:W-:Y:S02]  /*0b80*/  @P3 LEA.HI.X R27, R6, UR9, R19, 0x4, P5 ;  /* 0x00000009061b3c11 */ /* 0x000fe4000a8f2413 */
[----:B------:R-:W-:Y:S01]  /*0b90*/  CS2R R6, SRZ ;  /* 0x0000000000067805 */ /* 0x000fe2000001ff00 */
[----:B-1----:R0:W-:Y:S01]  /*0ba0*/  @P0 STG.E.128 desc[UR10][R16.64], R12 ;  /* 0x0000000c10000986 */ /* 0x0021e2000c101d0a */
[----:B------:R-:W1:Y:S01]  /*0bb0*/  @P2 F2F.F64.F32 R4, R4 ;  /* 0x0000000400042310 */ /* 0x000e620000201800 */
[----:B------:R-:W-:-:S07]  /*0bc0*/  CS2R R18, SRZ ;  /* 0x0000000000127805 */ /* 0x000fce000001ff00 */
[----:B0-----:R-:W0:Y:S01]  /*0bd0*/  @P3 F2F.F64.F32 R16, R29 ;  /* 0x0000001d00103310 */ /* 0x001e220000201800 */
[----:B------:R-:W-:-:S04]  /*0be0*/  @P1 LEA R12, P0, R11, UR8, 0x4 ;  /* 0x000000080b0c1c11 */ /* 0x000fc8000f8020ff */
[----:B------:R-:W-:Y:S02]  /*0bf0*/  @P1 LEA.HI.X R13, R11, UR9, R10, 0x4, P0 ;  /* 0x000000090b0d1c11 */ /* 0x000fe400080f240a */
[----:B------:R-:W-:Y:S02]  /*0c00*/  CS2R R10, SRZ ;  /* 0x00000000000a7805 */ /* 0x000fe4000001ff00 */
[----:B------:R-:W-:-:S03]  /*0c10*/  ISETP.GE.U32.AND P0, PT, R2, 0x10000, PT ;  /* 0x000100000200780c */ /* 0x000fc60003f06070 */
[----:B--2---:R2:W-:Y:S01]  /*0c20*/  @P1 STG.E.128 desc[UR10][R12.64], R8 ;  /* 0x000000080c001986 */ /* 0x0045e2000c101d0a */
[----:B------:R-:W-:Y:S02]  /*0c30*/  ISETP.LT.U32.AND P1, PT, R2, UR13, PT ;  /* 0x0000000d02007c0c */ /* 0x000fe4000bf21070 */
[C---:B------:R-:W-:Y:S01]  /*0c40*/  ISETP.GE.U32.AND.EX P0, PT, R3.reuse, RZ, PT, P0 ;  /* 0x000000ff0300720c */ /* 0x040fe20003f06100 */
[----:B-1----:R2:W-:Y:S01]  /*0c50*/  @P2 STG.E.128 desc[UR10][R24.64], R4 ;  /* 0x0000000418002986 */ /* 0x0025e2000c101d0a */
[----:B------:R-:W-:-:S03]  /*0c60*/  ISETP.LT.AND.EX P1, PT, R3, UR6, PT, P1 ;  /* 0x0000000603007c0c */ /* 0x000fc6000bf21310 */
[----:B0-----:R2:W-:Y:S10]  /*0c70*/  @P3 STG.E.128 desc[UR10][R26.64], R16 ;  /* 0x000000101a003986 */ /* 0x0015f4000c101d0a */
[----:B------:R-:W-:Y:S05]  /*0c80*/  @!P0 BRA P1, `(.L_x_2481) ;  /* 0xfffffff400508947 */ /* 0x000fea000083ffff */
[----:B------:R-:W-:Y:S05]  /*0c90*/  EXIT ;  /* 0x000000000000794d */ /* 0x000fea0003800000 */
.L_x_2464:
        /* <DEDUP_REMOVED lines=8> */
.L_x_2498:
[----:B0-----:R-:W-:-:S04]  /*0d20*/  LEA R8, P0, R3, UR14, 0x2 ;  /* 0x0000000e03087c11 */ /* 0x001fc8000f8010ff */
        /* <DEDUP_REMOVED lines=29> */
.L_x_2485:
[----:B------:R-:W-:Y:S05]  /*0f00*/  BSYNC B1 ;  /* 0x0000000000017941 */ /* 0x000fea0003800000 */
.L_x_2484:
[----:B------:R-:W-:Y:S01]  /*0f10*/  LEA R8, R5, 0x37800000, 0x17 ;  /* 0x3780000005087811 */ /* 0x000fe200078eb8ff */
[----:B------:R-:W-:-:S05]  /*0f20*/  IMAD.SHL.U32 R5, R7, 0x200000, RZ ;  /* 0x0020000007057824 */ /* 0x000fca00078e00ff */
[----:B------:R-:W-:-:S07]  /*0f30*/  LOP3.LUT R5, R8, R5, R9, 0xfe, !PT ;  /* 0x0000000508057212 */ /* 0x000fce00078efe09 */
.L_x_2483:
[----:B------:R-:W-:Y:S05]  /*0f40*/  BSYNC B0 ;  /* 0x0000000000007941 */ /* 0x000fea0003800000 */
.L_x_2482:
        /* <DEDUP_REMOVED lines=21> */
.L_x_2489:
[----:B------:R-:W-:Y:S05]  /*10a0*/  BSYNC B1 ;  /* 0x0000000000017941 */ /* 0x000fea0003800000 */
.L_x_2488:
[----:B------:R-:W-:Y:S01]  /*10b0*/  LEA R9, R6, 0x37800000, 0x17 ;  /* 0x3780000006097811 */ /* 0x000fe200078eb8ff */
[----:B------:R-:W-:-:S05]  /*10c0*/  IMAD.SHL.U32 R6, R7, 0x200000, RZ ;  /* 0x0020000007067824 */ /* 0x000fca00078e00ff */
[----:B------:R-:W-:-:S07]  /*10d0*/  LOP3.LUT R6, R9, R6, R10, 0xfe, !PT ;  /* 0x0000000609067212 */ /* 0x000fce00078efe0a */
.L_x_2487:
[----:B------:R-:W-:Y:S05]  /*10e0*/  BSYNC B0 ;  /* 0x0000000000007941 */ /* 0x000fea0003800000 */
.L_x_2486:
        /* <DEDUP_REMOVED lines=23> */
.L_x_2493:
[----:B------:R-:W-:Y:S05]  /*1260*/  BSYNC B1 ;  /* 0x0000000000017941 */ /* 0x000fea0003800000 */
.L_x_2492:
[----:B------:R-:W-:Y:S01]  /*1270*/  IMAD.SHL.U32 R4, R4, 0x200000, RZ ;  /* 0x0020000004047824 */ /* 0x000fe200078e00ff */
[----:B------:R-:W-:-:S04]  /*1280*/  LEA R9, R8, 0x37800000, 0x17 ;  /* 0x3780000008097811 */ /* 0x000fc800078eb8ff */
[----:B------:R-:W-:-:S07]  /*1290*/  LOP3.LUT R10, R9, R4, R10, 0xfe, !PT ;  /* 0x00000004090a7212 */ /* 0x000fce00078efe0a */
.L_x_2491:
[----:B------:R-:W-:Y:S05]  /*12a0*/  BSYNC B0 ;  /* 0x0000000000007941 */ /* 0x000fea0003800000 */
.L_x_2490:
        /* <DEDUP_REMOVED lines=21> */
.L_x_2497:
[----:B------:R-:W-:Y:S05]  /*1400*/  BSYNC B1 ;  /* 0x0000000000017941 */ /* 0x000fea0003800000 */
.L_x_2496:
[----:B------:R-:W-:Y:S01]  /*1410*/  IMAD.SHL.U32 R2, R2, 0x200000, RZ ;  /* 0x0020000002027824 */ /* 0x000fe200078e00ff */
[----:B------:R-:W-:-:S04]  /*1420*/  LEA R7, R4, 0x37800000, 0x17 ;  /* 0x3780000004077811 */ /* 0x000fc800078eb8ff */
[----:B------:R-:W-:-:S07]  /*1430*/  LOP3.LUT R7, R7, R2, R8, 0xfe, !PT ;  /* 0x0000000207077212 */ /* 0x000fce00078efe08 */
.L_x_2495:
[----:B------:R-:W-:Y:S05]  /*1440*/  BSYNC B0 ;  /* 0x0000000000007941 */ /* 0x000fea0003800000 */
.L_x_2494:
[----:B------:R-:W-:Y:S01]  /*1450*/  FMUL.FTZ R5, R5, 1 ;  /* 0x3f80000005057820 */ /* 0x000fe20000410000 */
[----:B------:R-:W-:Y:S01]  /*1460*/  FMUL.FTZ R8, R6, 1 ;  /* 0x3f80000006087820 */ /* 0x000fe20000410000 */
[----:B------:R-:W-:Y:S01]  /*1470*/  FMUL.FTZ R12, R10, 1 ;  /* 0x3f8000000a0c7820 */ /* 0x000fe20000410000 */
[----:B------:R-:W-:Y:S01]  /*1480*/  FMUL.FTZ R16, R7, 1 ;  /* 0x3f80000007107820 */ /* 0x000fe20000410000 */
[C---:B------:R-:W-:Y:S02]  /*1490*/  LEA R20, P0, R3.reuse, UR8, 0x6 ;  /* 0x0000000803147c11 */ /* 0x040fe4000f8030ff */
[----:B------:R-:W-:Y:S01]  /*14a0*/  CS2R R6, SRZ ;  /* 0x0000000000067805 */ /* 0x000fe2000001ff00 */
[----:B------:R-:W0:Y:S01]  /*14b0*/  F2F.F64.F32 R4, R5 ;  /* 0x0000000500047310 */ /* 0x000e220000201800 */
[----:B------:R-:W-:Y:S02]  /*14c0*/  CS2R R10, SRZ ;  /* 0x00000000000a7805 */ /* 0x000fe4000001ff00 */
[----:B------:R-:W-:-:S02]  /*14d0*/  LEA.HI.X R21, R3, UR9, R0, 0x6, P0 ;  /* 0x0000000903157c11 */ /* 0x000fc400080f3400 */
[----:B------:R-:W-:Y:S02]  /*14e0*/  CS2R R14, SRZ ;  /* 0x00000000000e7805 */ /* 0x000fe4000001ff00 */
[----:B------:R-:W-:Y:S02]  /*14f0*/  IADD3 R3, P0, R3, UR5, RZ ;  /* 0x0000000503037c10 */ /* 0x000fe4000ff1e0ff */
[----:B------:R-:W-:Y:S01]  /*1500*/  CS2R R18, SRZ ;  /* 0x0000000000127805 */ /* 0x000fe2000001ff00 */
[----:B------:R-:W1:Y:S02]  /*1510*/  F2F.F64.F32 R8, R8 ;  /* 0x0000000800087310 */ /* 0x000e640000201800 */
[C---:B------:R-:W-:Y:S01]  /*1520*/  IMAD.SHL.U32 R2, R3.reuse, 0x4, RZ ;  /* 0x0000000403027824 */ /* 0x040fe200078e00ff */
[----:B------:R-:W-:Y:S01]  /*1530*/  ISETP.LT.U32.AND P1, PT, R3, 0x4000, PT ;  /* 0x000040000300780c */ /* 0x000fe20003f21070 */
[----:B------:R-:W-:-:S03]  /*1540*/  IMAD.X R0, RZ, RZ, R0, P0 ;  /* 0x000000ffff007224 */ /* 0x000fc600000e0600 */
[----:B------:R-:W-:Y:S01]  /*1550*/  ISETP.GE.U32.AND P0, PT, R2, UR13, PT ;  /* 0x0000000d02007c0c */ /* 0x000fe2000bf06070 */
[----:B0-----:R0:W-:Y:S01]  /*1560*/  STG.E.128 desc[UR10][R20.64], R4 ;  /* 0x0000000414007986 */ /* 0x0011e2000c101d0a */
[----:B------:R-:W2:Y:S01]  /*1570*/  F2F.F64.F32 R12, R12 ;  /* 0x0000000c000c7310 */ /* 0x000ea20000201800 */
[----:B------:R-:W-:Y:S02]  /*1580*/  SHF.L.U64.HI R2, R3, 0x2, R0 ;  /* 0x0000000203027819 */ /* 0x000fe40000010200 */
[----:B------:R-:W-:Y:S02]  /*1590*/  ISETP.LT.U32.AND.EX P1, PT, R0, RZ, PT, P1 ;  /* 0x000000ff0000720c */ /* 0x000fe40003f21110 */
[----:B------:R-:W-:Y:S01]  /*15a0*/  ISETP.GE.AND.EX P0, PT, R2, UR6, PT, P0 ;  /* 0x0000000602007c0c */ /* 0x000fe2000bf06300 */
[----:B-1----:R0:W-:Y:S02]  /*15b0*/  STG.E.128 desc[UR10][R20.64+0x10], R8 ;  /* 0x0000100814007986 */ /* 0x0021e4000c101d0a */
[----:B------:R-:W1:Y:S02]  /*15c0*/  F2F.F64.F32 R16, R16 ;  /* 0x0000001000107310 */ /* 0x000e640000201800 */
[----:B--2---:R0:W-:Y:S04]  /*15d0*/  STG.E.128 desc[UR10][R20.64+0x20], R12 ;  /* 0x0000200c14007986 */ /* 0x0041e8000c101d0a */
[----:B-1----:R0:W-:Y:S04]  /*15e0*/  STG.E.128 desc[UR10][R20.64+0x30], R16 ;  /* 0x0000301014007986 */ /* 0x0021e8000c101d0a */
[----:B------:R-:W-:Y:S05]  /*15f0*/  @!P0 BRA P1, `(.L_x_2498) ;  /* 0xfffffff400c88947 */ /* 0x000fea000083ffff */
[----:B------:R-:W-:Y:S05]  /*1600*/  EXIT ;  /* 0x000000000000794d */ /* 0x000fea0003800000 */
.L_x_2499:
        /* <DEDUP_REMOVED lines=15> */
.L_x_7917:


//--------------------- .text._ZN2at6native55_GLOBAL__N__de093ff9_22_ForeachBinaryOpList_cu_a911ec4325multi_tensor_apply_kernelINS1_18TensorListMetadataILi2EEENS1_11CopyFunctorIN3c107complexIdEENS6_11Float8_e5m2ELi2ELi1ELi1EEEJNS0_4CopyIS8_S9_EEEEEvT_T0_DpT1_ --------------------------
	.section	.text._ZN2at6native55_GLOBAL__N__de093ff9_22_ForeachBinaryOpList_cu_a911ec4325multi_tensor_apply_kernelINS1_18TensorListMetadataILi2EEENS1_11CopyFunctorIN3c107complexIdEENS6_11Float8_e5m2ELi2ELi1ELi1EEEJNS0_4CopyIS8_S9_EEEEEvT_T0_DpT1_,"ax",@progbits
	.align	128
.text._ZN2at6native55_GLOBAL__N__de093ff9_22_ForeachBinaryOpList_cu_a911ec4325multi_tensor_apply_kernelINS1_18TensorListMetadataILi2EEENS1_11CopyFunctorIN3c107complexIdEENS6_11Float8_e5m2ELi2ELi1ELi1EEEJNS0_4CopyIS8_S9_EEEEEvT_T0_DpT1_:
        .type           _ZN2at6native55_GLOBAL__N__de093ff9_22_ForeachBinaryOpList_cu_a911ec4325multi_tensor_apply_kernelINS1_18TensorListMetadataILi2EEENS1_11CopyFunctorIN3c107complexIdEENS6_11Float8_e5m2ELi2ELi1ELi1EEEJNS0_4CopyIS8_S9_EEEEEvT_T0_DpT1_,@function
        .size           _ZN2at6native55_GLOBAL__N__de093ff9_22_ForeachBinaryOpList_cu_a911ec4325multi_tensor_apply_kernelINS1_18TensorListMetadataILi2EEENS1_11CopyFunctorIN3c107complexIdEENS6_11Float8_e5m2ELi2ELi1ELi1EEEJNS0_4CopyIS8_S9_EEEEEvT_T0_DpT1_,(.L_x_7918 - _ZN2at6native55_GLOBAL__N__de093ff9_22_ForeachBinaryOpList_cu_a911ec4325multi_tensor_apply_kernelINS1_18TensorListMetadataILi2EEENS1_11CopyFunctorIN3c107complexIdEENS6_11Float8_e5m2ELi2ELi1ELi1EEEJNS0_4CopyIS8_S9_EEEEEvT_T0_DpT1_)
        .other          _ZN2at6native55_GLOBAL__N__de093ff9_22_ForeachBinaryOpList_cu_a911ec4325multi_tensor_apply_kernelINS1_18TensorListMetadataILi2EEENS1_11CopyFunctorIN3c107complexIdEENS6_11Float8_e5m2ELi2ELi1ELi1EEEJNS0_4CopyIS8_S9_EEEEEvT_T0_DpT1_,@"STO_CUDA_ENTRY STV_DEFAULT"
_ZN2at6native55_GLOBAL__N__de093ff9_22_ForeachBinaryOpList_cu_a911ec4325multi_tensor_apply_kernelINS1_18TensorListMetadataILi2EEENS1_11CopyFunctorIN3c107complexIdEENS6_11Float8_e5m2ELi2ELi1ELi1EEEJNS0_4CopyIS8_S9_EEEEEvT_T0_DpT1_:
        /* <DEDUP_REMOVED lines=29> */
.L_x_2501:
[----:B0-----:R-:W-:Y:S01]  /*01d0*/  IADD3 R15, P1, R21, R28, RZ ;  /* 0x0000001c150f7210 */ /* 0x001fe20007f3e0ff */
[----:B-12---:R-:W-:-:S03]  /*01e0*/  IMAD R18, R22, 0x3, RZ ;  /* 0x0000000316127824 */ /* 0x006fc600078e02ff */
        /* <DEDUP_REMOVED lines=9> */
[----:B------:R-:W-:Y:S02]  /*0280*/  ISETP.GE.U32.AND.EX P1, PT, R10, RZ, PT, P2 ;  /* 0x000000ff0a00720c */ /* 0x000fe40003f26120 */
[-C--:B------:R-:W-:Y:S02]  /*0290*/  LEA R6, P2, R22, R15.reuse, 0x1 ;  /* 0x0000000f16067211 */ /* 0x080fe400078408ff */
[----:B------:R-:W-:Y:S02]  /*02a0*/  ISETP.LT.AND.EX P1, PT, R10, UR6, !P1, P3 ;  /* 0x000000060a007c0c */ /* 0x000fe4000cf21330 */
[----:B------:R-:W-:Y:S01]  /*02b0*/  IADD3 R18, P5, R18, R15, RZ ;  /* 0x0000000f12127210 */ /* 0x000fe20007fbe0ff */
[----:B------:R-:W-:Y:S01]  /*02c0*/  IMAD.X R7, RZ, RZ, R14, P2 ;  /* 0x000000ffff077224 */ /* 0x000fe200010e060e */
[----:B------:R-:W-:-:S02]  /*02d0*/  ISETP.GE.U32.AND P4, PT, R6, 0x10000, PT ;  /* 0x000100000600780c */ /* 0x000fc40003f86070 */
[----:B------:R-:W-:Y:S01]  /*02e0*/  @P0 IADD3 R16, P3, R15, UR14, RZ ;  /* 0x0000000e0f100c10 */ /* 0x000fe2000ff7e0ff */
[----:B------:R-:W-:Y:S01]  /*02f0*/  IMAD.X R19, RZ, RZ, R14, P5 ;  /* 0x000000ffff137224 */ /* 0x000fe200028e060e */
[----:B------:R-:W-:Y:S02]  /*0300*/  ISETP.LT.U32.AND P2, PT, R6, UR13, PT ;  /* 0x0000000d06007c0c */ /* 0x000fe4000bf41070 */
[----:B------:R-:W-:Y:S02]  /*0310*/  @P0 IADD3.X R17, R14, UR4, RZ, P3, !PT ;  /* 0x000000040e110c10 */ /* 0x000fe40009ffe4ff */
[----:B------:R-:W-:Y:S02]  /*0320*/  ISETP.GE.U32.AND.EX P4, PT, R7, RZ, PT, P4 ;  /* 0x000000ff0700720c */ /* 0x000fe40003f86140 */
[----:B------:R-:W-:Y:S01]  /*0330*/  ISETP.GE.U32.AND P3, PT, R18, 0x10000, PT ;  /* 0x000100001200780c */ /* 0x000fe20003f66070 */
[----:B------:R-:W2:Y:S01]  /*0340*/  @P0 LDG.E.U8 R20, desc[UR10][R16.64] ;  /* 0x0000000a10140981 */ /* 0x000ea2000c1e1100 */
[----:B------:R-:W-:-:S02]  /*0350*/  @P1 IADD3 R12, P5, R11, UR14, RZ ;  /* 0x0000000e0b0c1c10 */ /* 0x000fc4000ffbe0ff */
[----:B------:R-:W-:Y:S02]  /*0360*/  ISETP.LT.AND.EX P2, PT, R7, UR6, !P4, P2 ;  /* 0x0000000607007c0c */ /* 0x000fe4000e741320 */
[----:B------:R-:W-:Y:S02]  /*0370*/  ISETP.LT.U32.AND P4, PT, R18, UR13, PT ;  /* 0x0000000d12007c0c */ /* 0x000fe4000bf81070 */
[C---:B------:R-:W-:Y:S02]  /*0380*/  ISETP.GE.U32.AND.EX P3, PT, R19.reuse, RZ, PT, P3 ;  /* 0x000000ff1300720c */ /* 0x040fe40003f66130 */
[----:B------:R-:W-:Y:S02]  /*0390*/  @P1 IADD3.X R13, R10, UR4, RZ, P5, !PT ;  /* 0x000000040a0d1c10 */ /* 0x000fe4000affe4ff */
[----:B------:R-:W-:-:S03]  /*03a0*/  ISETP.LT.AND.EX P3, PT, R19, UR6, !P3, P4 ;  /* 0x0000000613007c0c */ /* 0x000fc6000df61340 */
[----:B------:R-:W3:Y:S02]  /*03b0*/  @P1 LDG.E.U8 R3, desc[UR10][R12.64] ;  /* 0x0000000a0c031981 */ /* 0x000ee4000c1e1100 */
[----:B------:R-:W-:-:S04]  /*03c0*/  @P2 IADD3 R8, P4, R6, UR14, RZ ;  /* 0x0000000e06082c10 */ /* 0x000fc8000ff9e0ff */
[----:B------:R-:W-:-:S04]  /*03d0*/  @P2 IADD3.X R9, R7, UR4, RZ, P4, !PT ;  /* 0x0000000407092c10 */ /* 0x000fc8000a7fe4ff */
[----:B------:R-:W-:Y:S01]  /*03e0*/  @P3 IADD3 R4, P4, R18, UR14, RZ ;  /* 0x0000000e12043c10 */ /* 0x000fe2000ff9e0ff */
[----:B------:R-:W4:Y:S03]  /*03f0*/  @P2 LDG.E.U8 R2, desc[UR10][R8.64] ;  /* 0x0000000a08022981 */ /* 0x000f26000c1e1100 */
[----:B------:R-:W-:-:S05]  /*0400*/  @P3 IADD3.X R5, R19, UR4, RZ, P4, !PT ;  /* 0x0000000413053c10 */ /* 0x000fca000a7fe4ff */
[----:B------:R0:W5:Y:S01]  /*0410*/  @P3 LDG.E.U8 R0, desc[UR10][R4.64] ;  /* 0x0000000a04003981 */ /* 0x000162000c1e1100 */
[----:B------:R-:W-:-:S04]  /*0420*/  IMAD.WIDE.U32 R28, R22, 0x4, R28 ;  /* 0x00000004161c7825 */ /* 0x000fc800078e001c */
[----:B--2---:R-:W-:-:S05]  /*0430*/  IMAD.SHL.U32 R16, R20, 0x2000000, RZ ;  /* 0x0200000014107824 */ /* 0x004fca00078e00ff */
[----:B------:R-:W-:Y:S01]  /*0440*/  ISETP.GE.U32.AND P6, PT, R16, 0x8000000, PT ;  /* 0x080000001000780c */ /* 0x000fe20003fc6070 */
[----:B---3--:R-:W-:-:S05]  /*0450*/  IMAD.SHL.U32 R16, R3, 0x2000000, RZ ;  /* 0x0200000003107824 */ /* 0x008fca00078e00ff */
[----:B------:R-:W-:-:S07]  /*0460*/  ISETP.GE.U32.AND P5, PT, R16, 0x8000000, PT ;  /* 0x080000001000780c */ /* 0x000fce0003fa6070 */
[C---:B------:R-:W-:Y:S02]  /*0470*/  @P6 IMAD.SHL.U32 R13, R20.reuse, 0x200000, RZ ;  /* 0x00200000140d6824 */ /* 0x040fe400078e00ff */
[----:B------:R-:W-:-:S03]  /*0480*/  @!P6 IMAD.SHL.U32 R12, R20, 0x100, RZ ;  /* 0x00000100140ce824 */ /* 0x000fc600078e00ff */
[----:B------:R-:W-:Y:S02]  /*0490*/  @P6 LOP3.LUT R13, R13, 0x70000000, RZ, 0xfc, !PT ;  /* 0x700000000d0d6812 */ /* 0x000fe400078efcff */
[----:B------:R-:W-:Y:S01]  /*04a0*/  @!P6 LOP3.LUT R12, R12, 0x7f00, RZ, 0xc0, !PT ;  /* 0x00007f000c0ce812 */ /* 0x000fe200078ec0ff */
[----:B----4-:R-:W-:Y:S02]  /*04b0*/  IMAD.SHL.U32 R16, R2, 0x2000000, RZ ;  /* 0x0200000002107824 */ /* 0x010fe400078e00ff */
[----:B0-----:R-:W-:Y:S01]  /*04c0*/  @P6 FMUL.FTZ R4, R13, 1.9259299443872358531e-34 ;  /* 0x078000000d046820 */ /* 0x001fe20000410000 */
[C---:B------:R-:W-:Y:S01]  /*04d0*/  @!P5 IMAD.SHL.U32 R5, R3.reuse, 0x100, RZ ;  /* 0x000001000305d824 */ /* 0x040fe200078e00ff */
[----:B------:R-:W-:Y:S01]  /*04e0*/  @!P6 LOP3.LUT R12, R12, 0x3f000000, RZ, 0xfc, !PT ;  /* 0x3f0000000c0ce812 */ /* 0x000fe200078efcff */
[----:B------:R-:W-:Y:S02]  /*04f0*/  @P5 IMAD.SHL.U32 R8, R3, 0x200000, RZ ;  /* 0x0020000003085824 */ /* 0x000fe400078e00ff */
[----:B-----5:R-:W-:Y:S01]  /*0500*/  IMAD.SHL.U32 R13, R0, 0x2000000, RZ ;  /* 0x02000000000d7824 */ /* 0x020fe200078e00ff */
[----:B------:R-:W-:-:S02]  /*0510*/  ISETP.GE.U32.AND P4, PT, R16, 0x8000000, PT ;  /* 0x080000001000780c */ /* 0x000fc40003f86070 */
[----:B------:R-:W-:Y:S01]  /*0520*/  @!P5 LOP3.LUT R5, R5, 0x7f00, RZ, 0xc0, !PT ;  /* 0x00007f000505d812 */ /* 0x000fe200078ec0ff */
[----:B------:R-:W-:Y:S01]  /*0530*/  @!P6 FADD.FTZ R4, R12, -0.5 ;  /* 0xbf0000000c04e421 */ /* 0x000fe20000010000 */
[----:B------:R-:W-:Y:S02]  /*0540*/  @P5 LOP3.LUT R9, R8, 0x70000000, RZ, 0xfc, !PT ;  /* 0x7000000008095812 */ /* 0x000fe400078efcff */
[----:B------:R-:W-:Y:S02]  /*0550*/  ISETP.GE.U32.AND P6, PT, R13, 0x8000000, PT ;  /* 0x080000000d00780c */ /* 0x000fe40003fc6070 */
[----:B------:R-:W-:Y:S01]  /*0560*/  @!P5 LOP3.LUT R8, R5, 0x3f000000, RZ, 0xfc, !PT ;  /* 0x3f0000000508d812 */ /* 0x000fe200078efcff */
[----:B------:R-:W-:Y:S02]  /*0570*/  IMAD.SHL.U32 R5, R20, 0x1000000, RZ ;  /* 0x0100000014057824 */ /* 0x000fe400078e00ff */
[----:B------:R-:W-:Y:S02]  /*0580*/  @P5 FMUL.FTZ R9, R9, 1.9259299443872358531e-34 ;  /* 0x0780000009095820 */ /* 0x000fe40000410000 */
[----:B------:R-:W-:Y:S01]  /*0590*/  @!P5 FADD.FTZ R9, R8, -0.5 ;  /* 0xbf0000000809d421 */ /* 0x000fe20000010000 */
[----:B------:R-:W-:Y:S01]  /*05a0*/  IMAD.SHL.U32 R8, R3, 0x1000000, RZ ;  /* 0x0100000003087824 */ /* 0x000fe200078e00ff */
[----:B------:R-:W-:Y:S01]  /*05b0*/  LOP3.LUT R23, R4, 0x80000000, R5, 0xf8, !PT ;  /* 0x8000000004177812 */ /* 0x000fe200078ef805 */
[----:B------:R-:W-:-:S02]  /*05c0*/  @!P4 IMAD.SHL.U32 R5, R2, 0x100, RZ ;  /* 0x000001000205c824 */ /* 0x000fc400078e00ff */
[----:B------:R-:W-:Y:S01]  /*05d0*/  @P4 IMAD.SHL.U32 R12, R2, 0x200000, RZ ;  /* 0x00200000020c4824 */ /* 0x000fe200078e00ff */
[----:B------:R-:W-:Y:S01]  /*05e0*/  LOP3.LUT R4, R9, 0x80000000, R8, 0xf8, !PT ;  /* 0x8000000009047812 */ /* 0x000fe200078ef808 */
[C---:B------:R-:W-:Y:S01]  /*05f0*/  @P6 IMAD.SHL.U32 R8, R0.reuse, 0x200000, RZ ;  /* 0x0020000000086824 */ /* 0x040fe200078e00ff */
[----:B------:R-:W-:Y:S01]  /*0600*/  @!P4 LOP3.LUT R5, R5, 0x7f00, RZ, 0xc0, !PT ;  /* 0x00007f000505c812 */ /* 0x000fe200078ec0ff */
[----:B------:R-:W-:Y:S01]  /*0610*/  @!P6 IMAD.SHL.U32 R9, R0, 0x100, RZ ;  /* 0x000001000009e824 */ /* 0x000fe200078e00ff */
[----:B------:R-:W-:Y:S02]  /*0620*/  @P4 LOP3.LUT R12, R12, 0x70000000, RZ, 0xfc, !PT ;  /* 0x700000000c0c4812 */ /* 0x000fe400078efcff */
[----:B------:R-:W-:Y:S02]  /*0630*/  @P6 LOP3.LUT R13, R8, 0xfe00000, RZ, 0xc0, !PT ;  /* 0x0fe00000080d6812 */ /* 0x000fe400078ec0ff */
[----:B------:R-:W-:Y:S01]  /*0640*/  @!P4 LOP3.LUT R8, R5, 0x3f000000, RZ, 0xfc, !PT ;  /* 0x3f0000000508c812 */ /* 0x000fe200078efcff */
[----:B------:R-:W-:Y:S01]  /*0650*/  @P4 FMUL.FTZ R5, R12, 1.9259299443872358531e-34 ;  /* 0x078000000c054820 */ /* 0x000fe20000410000 */
[----:B------:R-:W-:Y:S01]  /*0660*/  @!P6 LOP3.LUT R9, R9, 0x7f00, RZ, 0xc0, !PT ;  /* 0x00007f000909e812 */ /* 0x000fe200078ec0ff */
[----:B------:R-:W-:Y:S01]  /*0670*/  @P0 FMUL.FTZ R23, R23, 1 ;  /* 0x3f80000017170820 */ /* 0x000fe20000410000 */
[----:B------:R-:W-:Y:S01]  /*0680*/  @P6 LOP3.LUT R17, R13, 0x70000000, RZ, 0xfc, !PT ;  /* 0x700000000d116812 */ /* 0x000fe200078efcff */
[----:B------:R-:W-:Y:S01]  /*0690*/  @!P4 FADD.FTZ R5, R8, -0.5 ;  /* 0xbf0000000805c421 */ /* 0x000fe20000010000 */
[----:B------:R-:W-:Y:S01]  /*06a0*/  IMAD.SHL.U32 R8, R2, 0x1000000, RZ ;  /* 0x0100000002087824 */ /* 0x000fe200078e00ff */
[----:B------:R-:W-:Y:S01]  /*06b0*/  @!P6 LOP3.LUT R16, R9, 0x3f000000, RZ, 0xfc, !PT ;  /* 0x3f0000000910e812 */ /* 0x000fe200078efcff */
[----:B------:R-:W-:Y:S01]  /*06c0*/  @P1 FMUL.FTZ R9, R4, 1 ;  /* 0x3f80000004091820 */ /* 0x000fe20000410000 */
[----:B------:R0:W1:Y:S01]  /*06d0*/  @P0 F2F.F64.F32 R12, R23 ;  /* 0x00000017000c0310 */ /* 0x0000620000201800 */
[----:B------:R-:W-:Y:S01]  /*06e0*/  @P6 FMUL.FTZ R4, R17, 1.9259299443872358531e-34 ;  /* 0x0780000011046820 */ /* 0x000fe20000410000 */
[----:B------:R-:W-:Y:S01]  /*06f0*/  LOP3.LUT R17, R5, 0x80000000, R8, 0xf8, !PT ;  /* 0x8000000005117812 */ /* 0x000fe200078ef808 */
[----:B------:R-:W-:Y:S01]  /*0700*/  @!P6 FADD.FTZ R4, R16, -0.5 ;  /* 0xbf0000001004e421 */ /* 0x000fe20000010000 */
[----:B------:R-:W-:Y:S01]  /*0710*/  IMAD.SHL.U32 R5, R0, 0x1000000, RZ ;  /* 0x0100000000057824 */ /* 0x000fe200078e00ff */
[----:B------:R-:W-:-:S02]  /*0720*/  @P0 LEA R16, P4, R15, UR8, 0x4 ;  /* 0x000000080f100c11 */ /* 0x000fc4000f8820ff */
[----:B0-----:R-:W-:Y:S02]  /*0730*/  @P2 FMUL.FTZ R23, R17, 1 ;  /* 0x3f80000011172820 */ /* 0x001fe40000410000 */
[----:B------:R-:W-:Y:S02]  /*0740*/  LOP3.LUT R24, R4, 0x80000000, R5, 0xf8, !PT ;  /* 0x8000000004187812 */ /* 0x000fe400078ef805 */
[----:B------:R-:W-:Y:S02]  /*0750*/  @P0 LEA.HI.X R17, R15, UR9, R14, 0x4, P4 ;  /* 0x000000090f110c11 */ /* 0x000fe4000a0f240e */
[----:B------:R-:W-:Y:S01]  /*0760*/  CS2R R14, SRZ ;  /* 0x00000000000e7805 */ /* 0x000fe2000001ff00 */
[----:B------:R0:W-:Y:S04]  /*0770*/  @P2 F2F.F64.F32 R4, R23 ;  /* 0x0000001700042310 */ /* 0x0001e80000201800 */
[----:B-1----:R1:W-:Y:S01]  /*0780*/  @P0 STG.E.128 desc[UR10][R16.64], R12 ;  /* 0x0000000c10000986 */ /* 0x0023e2000c101d0a */
[----:B0-----:R-:W-:-:S03]  /*0790*/  @P3 FMUL.FTZ R23, R24, 1 ;  /* 0x3f80000018173820 */ /* 0x001fc60000410000 */
[----:B------:R-:W0:Y:S01]  /*07a0*/  @P1 F2F.F64.F32 R8, R9 ;  /* 0x0000000900081310 */ /* 0x000e220000201800 */
[----:B------:R-:W-:Y:S02]  /*07b0*/  @P2 LEA R24, P4, R6, UR8, 0x4 ;  /* 0x0000000806182c11 */ /* 0x000fe4000f8820ff */
[----:B------:R-:W-:Y:S02]  /*07c0*/  @P3 LEA R26, P5, R18, UR8, 0x4 ;  /* 0x00000008121a3c11 */ /* 0x000fe4000f8a20ff */
[----:B------:R-:W-:-:S03]  /*07d0*/  @P2 LEA.HI.X R25, R6, UR9, R7, 0x4, P4 ;  /* 0x0000000906192c11 */ /* 0x000fc6000a0f2407 */
[----:B-1----:R-:W1:Y:S01]  /*07e0*/  @P3 F2F.F64.F32 R16, R23 ;  /* 0x0000001700103310 */ /* 0x002e620000201800 */
[C---:B------:R-:W-:Y:S02]  /*07f0*/  @P1 LEA R12, P0, R11.reuse, UR8, 0x4 ;  /* 0x000000080b0c1c11 */ /* 0x040fe4000f8020ff */
[----:B------:R-:W-:Y:S02]  /*0800*/  CS2R R6, SRZ ;  /* 0x0000000000067805 */ /* 0x000fe4000001ff00 */
[----:B------:R-:W-:Y:S02]  /*0810*/  @P3 LEA.HI.X R27, R18, UR9, R19, 0x4, P5 ;  /* 0x00000009121b3c11 */ /* 0x000fe4000a8f2413 */
[----:B------:R-:W-:Y:S02]  /*0820*/  @P1 LEA.HI.X R13, R11, UR9, R10, 0x4, P0 ;  /* 0x000000090b0d1c11 */ /* 0x000fe400080f240a */
[----:B------:R-:W-:Y:S02]  /*0830*/  CS2R R10, SRZ ;  /* 0x00000000000a7805 */ /* 0x000fe4000001ff00 */
[----:B------:R-:W-:-:S02]  /*0840*/  CS2R R18, SRZ ;  /* 0x0000000000127805 */ /* 0x000fc4000001ff00 */
[C---:B------:R-:W-:Y:S01]  /*0850*/  ISETP.GE.U32.AND P0, PT, R28.reuse, 0x10000, PT ;  /* 0x000100001c00780c */ /* 0x040fe20003f06070 */
[----:B0-----:R2:W-:Y:S01]  /*0860*/  @P1 STG.E.128 desc[UR10][R12.64], R8 ;  /* 0x000000080c001986 */ /* 0x0015e2000c101d0a */
[----:B------:R-:W-:-:S03]  /*0870*/  ISETP.LT.U32.AND P1, PT, R28, UR13, PT ;  /* 0x0000000d1c007c0c */ /* 0x000fc6000bf21070 */
[----:B------:R2:W-:Y:S04]  /*0880*/  @P2 STG.E.128 desc[UR10][R24.64], R4 ;  /* 0x0000000418002986 */ /* 0x0005e8000c101d0a */
[----:B-1----:R2:W-:Y:S01]  /*0890*/  @P3 STG.E.128 desc[UR10][R26.64], R16 ;  /* 0x000000101a003986 */ /* 0x0025e2000c101d0a */
[C---:B------:R-:W-:Y:S02]  /*08a0*/  ISETP.GE.U32.AND.EX P0, PT, R29.reuse, RZ, PT, P0 ;  /* 0x000000ff1d00720c */ /* 0x040fe40003f06100 */
[----:B------:R-:W-:-:S13]  /*08b0*/  ISETP.LT.AND.EX P1, PT, R29, UR6, PT, P1 ;  /* 0x000000061d007c0c */ /* 0x000fda000bf21310 */
[----:B------:R-:W-:Y:S05]  /*08c0*/  @!P0 BRA P1, `(.L_x_2501) ;  /* 0xfffffff800408947 */ /* 0x000fea000083ffff */
[----:B------:R-:W-:Y:S05]  /*08d0*/  EXIT ;  /* 0x000000000000794d */ /* 0x000fea0003800000 */
.L_x_2500:
        /* <DEDUP_REMOVED lines=8> */
.L_x_2502:
[----:B0-----:R-:W-:-:S04]  /*0960*/  LEA R6, P0, R3, UR14, 0x2 ;  /* 0x0000000e03067c11 */ /* 0x001fc8000f8010ff */
[----:B------:R-:W-:-:S05]  /*0970*/  LEA.HI.X R7, R3, UR4, R0, 0x2, P0 ;  /* 0x0000000403077c11 */ /* 0x000fca00080f1400 */
[----:B------:R-:W2:Y:S01]  /*0980*/  LDG.E R6, desc[UR10][R6.64] ;  /* 0x0000000a06067981 */ /* 0x000ea2000c1e1900 */
[----:B------:R-:W-:Y:S02]  /*0990*/  CS2R R14, SRZ ;  /* 0x00000000000e7805 */ /* 0x000fe4000001ff00 */
[----:B------:R-:W-:Y:S02]  /*09a0*/  CS2R R18, SRZ ;  /* 0x0000000000127805 */ /* 0x000fe4000001ff00 */
[C---:B--2---:R-:W-:Y:S02]  /*09b0*/  PRMT R12, R6.reuse, 0x7771, RZ ;  /* 0x00007771060c7816 */ /* 0x044fe400000000ff */
[----:B------:R-:W-:-:S03]  /*09c0*/  PRMT R5, R6, 0x7772, RZ ;  /* 0x0000777206057816 */ /* 0x000fc600000000ff */
[----:B------:R-:W-:Y:S02]  /*09d0*/  IMAD.SHL.U32 R2, R12, 0x2000000, RZ ;  /* 0x020000000c027824 */ /* 0x000fe400078e00ff */
[----:B------:R-:W-:-:S03]  /*09e0*/  IMAD.SHL.U32 R4, R5, 0x2000000, RZ ;  /* 0x0200000005047824 */ /* 0x000fc600078e00ff */
[----:B------:R-:W-:Y:S02]  /*09f0*/  ISETP.GE.U32.AND P1, PT, R2, 0x8000000, PT ;  /* 0x080000000200780c */ /* 0x000fe40003f26070 */
[----:B------:R-:W-:Y:S02]  /*0a00*/  ISETP.GE.U32.AND P2, PT, R4, 0x8000000, PT ;  /* 0x080000000400780c */ /* 0x000fe40003f46070 */
[C---:B------:R-:W-:Y:S02]  /*0a10*/  PRMT R4, R6.reuse, 0x7773, RZ ;  /* 0x0000777306047816 */ /* 0x040fe400000000ff */
[----:B------:R-:W-:-:S03]  /*0a20*/  PRMT R2, R6, 0x7770, RZ ;  /* 0x0000777006027816 */ /* 0x000fc600000000ff */
[----:B------:R-:W-:Y:S02]  /*0a30*/  IMAD.SHL.U32 R9, R4, 0x2000000, RZ ;  /* 0x0200000004097824 */ /* 0x000fe400078e00ff */
[----:B------:R-:W-:Y:S02]  /*0a40*/  IMAD.SHL.U32 R8, R2, 0x2000000, RZ ;  /* 0x0200000002087824 */ /* 0x000fe400078e00ff */
[----:B------:R-:W-:Y:S01]  /*0a50*/  @!P1 IMAD.SHL.U32 R6, R12, 0x100, RZ ;  /* 0x000001000c069824 */ /* 0x000fe200078e00ff */
[----:B------:R-:W-:Y:S01]  /*0a60*/  ISETP.GE.U32.AND P3, PT, R9, 0x8000000, PT ;  /* 0x080000000900780c */ /* 0x000fe20003f66070 */
[C---:B------:R-:W-:Y:S01]  /*0a70*/  @P2 IMAD.SHL.U32 R9, R5.reuse, 0x200000, RZ ;  /* 0x0020000005092824 */ /* 0x040fe200078e00ff */
[----:B------:R-:W-:Y:S01]  /*0a80*/  ISETP.GE.U32.AND P0, PT, R8, 0x8000000, PT ;  /* 0x080000000800780c */ /* 0x000fe20003f06070 */
[----:B------:R-:W-:Y:S01]  /*0a90*/  @P1 IMAD.SHL.U32 R7, R12, 0x200000, RZ ;  /* 0x002000000c071824 */ /* 0x000fe200078e00ff */
[----:B------:R-:W-:Y:S01]  /*0aa0*/  @!P1 LOP3.LUT R6, R6, 0x7f00, RZ, 0xc0, !PT ;  /* 0x00007f0006069812 */ /* 0x000fe200078ec0ff */
[----:B------:R-:W-:Y:S01]  /*0ab0*/  @!P2 IMAD.SHL.U32 R8, R5, 0x100, RZ ;  /* 0x000001000508a824 */ /* 0x000fe200078e00ff */
[----:B------:R-:W-:Y:S01]  /*0ac0*/  @P2 LOP3.LUT R10, R9, 0x70000000, RZ, 0xfc, !PT ;  /* 0x70000000090a2812 */ /* 0x000fe200078efcff */
[----:B------:R-:W-:Y:S01]  /*0ad0*/  IMAD.SHL.U32 R5, R5, 0x1000000, RZ ;  /* 0x0100000005057824 */ /* 0x000fe200078e00ff */
[----:B------:R-:W-:-:S02]  /*0ae0*/  @P1 LOP3.LUT R7, R7, 0x70000000, RZ, 0xfc, !PT ;  /* 0x7000000007071812 */ /* 0x000fc400078efcff */
[----:B------:R-:W-:Y:S01]  /*0af0*/  @!P2 LOP3.LUT R9, R8, 0x7f00, RZ, 0xc0, !PT ;  /* 0x00007f000809a812 */ /* 0x000fe200078ec0ff */
[----:B------:R-:W-:Y:S01]  /*0b00*/  @P2 FMUL.FTZ R10, R10, 1.9259299443872358531e-34 ;  /* 0x078000000a0a2820 */ /* 0x000fe20000410000 */
[----:B------:R-:W-:Y:S01]  /*0b10*/  @!P1 LOP3.LUT R6, R6, 0x3f000000, RZ, 0xfc, !PT ;  /* 0x3f00000006069812 */ /* 0x000fe200078efcff */
[----:B------:R-:W-:Y:S01]  /*0b20*/  @P1 FMUL.FTZ R8, R7, 1.9259299443872358531e-34 ;  /* 0x0780000007081820 */ /* 0x000fe20000410000 */
[----:B------:R-:W-:Y:S01]  /*0b30*/  @!P2 LOP3.LUT R9, R9, 0x3f000000, RZ, 0xfc, !PT ;  /* 0x3f0000000909a812 */ /* 0x000fe200078efcff */
[----:B------:R-:W-:Y:S02]  /*0b40*/  @P3 IMAD.SHL.U32 R11, R4, 0x200000, RZ ;  /* 0x00200000040b3824 */ /* 0x000fe400078e00ff */
[----:B------:R-:W-:Y:S01]  /*0b50*/  @!P1 FADD.FTZ R8, R6, -0.5 ;  /* 0xbf00000006089421 */ /* 0x000fe20000010000 */
[----:B------:R-:W-:Y:S02]  /*0b60*/  @!P3 IMAD.SHL.U32 R6, R4, 0x100, RZ ;  /* 0x000001000406b824 */ /* 0x000fe400078e00ff */
[----:B------:R-:W-:Y:S01]  /*0b70*/  @!P2 FADD.FTZ R10, R9, -0.5 ;  /* 0xbf000000090aa421 */ /* 0x000fe20000010000 */
[----:B------:R-:W-:Y:S01]  /*0b80*/  IMAD.SHL.U32 R9, R12, 0x1000000, RZ ;  /* 0x010000000c097824 */ /* 0x000fe200078e00ff */
[----:B------:R-:W-:Y:S01]  /*0b90*/  @P3 LOP3.LUT R12, R11, 0x70000000, RZ, 0xfc, !PT ;  /* 0x700000000b0c3812 */ /* 0x000fe200078efcff */
[----:B------:R-:W-:Y:S01]  /*0ba0*/  @P0 IMAD.SHL.U32 R7, R2, 0x200000, RZ ;  /* 0x0020000002070824 */ /* 0x000fe200078e00ff */
[----:B------:R-:W-:Y:S01]  /*0bb0*/  @!P3 LOP3.LUT R11, R6, 0x7f00, RZ, 0xc0, !PT ;  /* 0x00007f00060bb812 */ /* 0x000fe200078ec0ff */
[----:B------:R-:W-:Y:S01]  /*0bc0*/  @!P0 IMAD.SHL.U32 R6, R2, 0x100, RZ ;  /* 0x0000010002068824 */ /* 0x000fe200078e00ff */
[----:B------:R-:W-:Y:S01]  /*0bd0*/  LOP3.LUT R9, R8, 0x80000000, R9, 0xf8, !PT ;  /* 0x8000000008097812 */ /* 0x000fe200078ef809 */
[----:B------:R-:W-:Y:S01]  /*0be0*/  @P3 FMUL.FTZ R8, R12, 1.9259299443872358531e-34 ;  /* 0x078000000c083820 */ /* 0x000fe20000410000 */
[----:B------:R-:W-:Y:S01]  /*0bf0*/  @P0 LOP3.LUT R7, R7, 0xfe00000, RZ, 0xc0, !PT ;  /* 0x0fe0000007070812 */ /* 0x000fe200078ec0ff */
[----:B------:R-:W-:Y:S01]  /*0c00*/  IMAD.SHL.U32 R2, R2, 0x1000000, RZ ;  /* 0x0100000002027824 */ /* 0x000fe200078e00ff */
[----:B------:R-:W-:-:S02]  /*0c10*/  @!P0 LOP3.LUT R6, R6, 0x7f00, RZ, 0xc0, !PT ;  /* 0x00007f0006068812 */ /* 0x000fc400078ec0ff */
[----:B------:R-:W-:Y:S02]  /*0c20*/  @!P3 LOP3.LUT R11, R11, 0x3f000000, RZ, 0xfc, !PT ;  /* 0x3f0000000b0bb812 */ /* 0x000fe400078efcff */
[----:B------:R-:W-:Y:S02]  /*0c30*/  @P0 LOP3.LUT R7, R7, 0x70000000, RZ, 0xfc, !PT ;  /* 0x7000000007070812 */ /* 0x000fe400078efcff */
[----:B------:R-:W-:Y:S01]  /*0c40*/  @!P0 LOP3.LUT R6, R6, 0x3f000000, RZ, 0xfc, !PT ;  /* 0x3f00000006068812 */ /* 0x000fe200078efcff */
[----:B------:R-:W-:Y:S01]  /*0c50*/  @!P3 FADD.FTZ R8, R11, -0.5 ;  /* 0xbf0000000b08b421 */ /* 0x000fe20000010000 */
[----:B------:R-:W-:Y:S01]  /*0c60*/  LOP3.LUT R10, R10, 0x80000000, R5, 0xf8, !PT ;  /* 0x800000000a0a7812 */ /* 0x000fe200078ef805 */
[----:B------:R-:W-:Y:S01]  /*0c70*/  FMUL.FTZ R5, R9, 1 ;  /* 0x3f80000009057820 */ /* 0x000fe20000410000 */
[----:B------:R-:W-:Y:S01]  /*0c80*/  @P0 FMUL.FTZ R7, R7, 1.9259299443872358531e-34 ;  /* 0x0780000007070820 */ /* 0x000fe20000410000 */
[----:B------:R-:W-:Y:S02]  /*0c90*/  IMAD.SHL.U32 R9, R4, 0x1000000, RZ ;  /* 0x0100000004097824 */ /* 0x000fe400078e00ff */
[----:B------:R-:W-:Y:S01]  /*0ca0*/  @!P0 FADD.FTZ R7, R6, -0.5 ;  /* 0xbf00000006078421 */ /* 0x000fe20000010000 */
[----:B------:R-:W-:Y:S01]  /*0cb0*/  FMUL.FTZ R12, R10, 1 ;  /* 0x3f8000000a0c7820 */ /* 0x000fe20000410000 */
[----:B------:R-:W-:Y:S01]  /*0cc0*/  LEA R20, P0, R3, UR8, 0x6 ;  /* 0x0000000803147c11 */ /* 0x000fe2000f8030ff */
[----:B------:R-:W0:Y:S01]  /*0cd0*/  F2F.F64.F32 R4, R5 ;  /* 0x0000000500047310 */ /* 0x000e220000201800 */
[----:B------:R-:W-:-:S02]  /*0ce0*/  LOP3.LUT R8, R8, 0x80000000, R9, 0xf8, !PT ;  /* 0x8000000008087812 */ /* 0x000fc400078ef809 */
[----:B------:R-:W-:Y:S02]  /*0cf0*/  CS2R R10, SRZ ;  /* 0x00000000000a7805 */ /* 0x000fe4000001ff00 */
[----:B------:R-:W-:Y:S02]  /*0d00*/  LOP3.LUT R2, R7, 0x80000000, R2, 0xf8, !PT ;  /* 0x8000000007027812 */ /* 0x000fe400078ef802 */
[----:B------:R-:W-:Y:S02]  /*0d10*/  CS2R R6, SRZ ;  /* 0x0000000000067805 */ /* 0x000fe4000001ff00 */
[C---:B------:R-:W-:Y:S01]  /*0d20*/  LEA.HI.X R21, R3.reuse, UR9, R0, 0x6, P0 ;  /* 0x0000000903157c11 */ /* 0x040fe200080f3400 */
[----:B------:R-:W-:Y:S01]  /*0d30*/  FMUL.FTZ R16, R8, 1 ;  /* 0x3f80000008107820 */ /* 0x000fe20000410000 */
[----:B------:R-:W-:Y:S01]  /*0d40*/  IADD3 R3, P0, R3, UR5, RZ ;  /* 0x0000000503037c10 */ /* 0x000fe2000ff1e0ff */
[----:B------:R-:W-:Y:S01]  /*0d50*/  FMUL.FTZ R8, R2, 1 ;  /* 0x3f80000002087820 */ /* 0x000fe20000410000 */
[----:B------:R-:W1:Y:S02]  /*0d60*/  F2F.F64.F32 R12, R12 ;  /* 0x0000000c000c7310 */ /* 0x000e640000201800 */
[C---:B------:R-:W-:Y:S01]  /*0d70*/  ISETP.LT.U32.AND P1, PT, R3.reuse, 0x4000, PT ;  /* 0x000040000300780c */ /* 0x040fe20003f21070 */
[----:B------:R-:W-:-:S02]  /*0d80*/  IMAD.SHL.U32 R2, R3, 0x4, RZ ;  /* 0x0000000403027824 */ /* 0x000fc400078e00ff */
[----:B------:R-:W-:Y:S01]  /*0d90*/  IMAD.X R0, RZ, RZ, R0, P0 ;  /* 0x000000ffff007224 */ /* 0x000fe200000e0600 */
[----:B0-----:R0:W-:Y:S02]  /*0da0*/  STG.E.128 desc[UR10][R20.64+0x10], R4 ;  /* 0x0000100414007986 */ /* 0x0011e4000c101d0a */
[----:B------:R-:W2:Y:S01]  /*0db0*/  F2F.F64.F32 R16, R16 ;  /* 0x0000001000107310 */ /* 0x000ea20000201800 */
[----:B------:R-:W-:Y:S02]  /*0dc0*/  ISETP.GE.U32.AND P0, PT, R2, UR13, PT ;  /* 0x0000000d02007c0c */ /* 0x000fe4000bf06070 */
[----:B------:R-:W-:Y:S02]  /*0dd0*/  SHF.L.U64.HI R2, R3, 0x2, R0 ;  /* 0x0000000203027819 */ /* 0x000fe40000010200 */
[----:B------:R-:W-:Y:S01]  /*0de0*/  ISETP.LT.U32.AND.EX P1, PT, R0, RZ, PT, P1 ;  /* 0x000000ff0000720c */ /* 0x000fe20003f21110 */
[----:B-1----:R0:W-:Y:S02]  /*0df0*/  STG.E.128 desc[UR10][R20.64+0x20], R12 ;  /* 0x0000200c14007986 */ /* 0x0021e4000c101d0a */
[----:B------:R-:W1:Y:S01]  /*0e00*/  F2F.F64.F32 R8, R8 ;  /* 0x0000000800087310 */ /* 0x000e620000201800 */
[----:B------:R-:W-:Y:S01]  /*0e10*/  ISETP.GE.AND.EX P0, PT, R2, UR6, PT, P0 ;  /* 0x0000000602007c0c */ /* 0x000fe2000bf06300 */
[----:B--2---:R0:W-:Y:S04]  /*0e20*/  STG.E.128 desc[UR10][R20.64+0x30], R16 ;  /* 0x0000301014007986 */ /* 0x0041e8000c101d0a */
[----:B-1----:R0:W-:Y:S08]  /*0e30*/  STG.E.128 desc[UR10][R20.64], R8 ;  /* 0x0000000814007986 */ /* 0x0021f0000c101d0a */
[----:B------:R-:W-:Y:S05]  /*0e40*/  @!P0 BRA P1, `(.L_x_2502) ;  /* 0xfffffff800c48947 */ /* 0x000fea000083ffff */
[----:B------:R-:W-:Y:S05]  /*0e50*/  EXIT ;  /* 0x000000000000794d */ /* 0x000fea0003800000 */
.L_x_2503:
        /* <DEDUP_REMOVED lines=10> */
.L_x_7918:


//--------------------- .text._ZN2at6native55_GLOBAL__N__de093ff9_22_ForeachBinaryOpList_cu_a911ec4325multi_tensor_apply_kernelINS1_18TensorListMetadataILi2EEENS1_11CopyFunctorIN3c107complexIdEENS6_15Float8_e4m3fnuzELi2ELi1ELi1EEEJNS0_4CopyIS8_S9_EEEEEvT_T0_DpT1_ --------------------------
	.section	.text._ZN2at6native55_GLOBAL__N__de093ff9_22_ForeachBinaryOpList_cu_a911ec4325multi_tensor_apply_kernelINS1_18TensorListMetadataILi2EEENS1_11CopyFunctorIN3c107complexIdEENS6_15Float8_e4m3fnuzELi2ELi1ELi1EEEJNS0_4CopyIS8_S9_EEEEEvT_T0_DpT1_,"ax",@progbits
	.align	128
.text._ZN2at6native55_GLOBAL__N__de093ff9_22_ForeachBinaryOpList_cu_a911ec4325multi_tensor_apply_kernelINS1_18TensorListMetadataILi2EEENS1_11CopyFunctorIN3c107complexIdEENS6_15Float8_e4m3fnuzELi2ELi1ELi1EEEJNS0_4CopyIS8_S9_EEEEEvT_T0_DpT1_:
        .type           _ZN2at6native55_GLOBAL__N__de093ff9_22_ForeachBinaryOpList_cu_a911ec4325multi_tensor_apply_kernelINS1_18TensorListMetadataILi2EEENS1_11CopyFunctorIN3c107complexIdEENS6_15Float8_e4m3fnuzELi2ELi1ELi1EEEJNS0_4CopyIS8_S9_EEEEEvT_T0_DpT1_,@function
        .size           _ZN2at6native55_GLOBAL__N__de093ff9_22_ForeachBinaryOpList_cu_a911ec4325multi_tensor_apply_kernelINS1_18TensorListMetadataILi2EEENS1_11CopyFunctorIN3c107complexIdEENS6_15Float8_e4m3fnuzELi2ELi1ELi1EEEJNS0_4CopyIS8_S9_EEEEEvT_T0_DpT1_,(.L_x_7919 - _ZN2at6native55_GLOBAL__N__de093ff9_22_ForeachBinaryOpList_cu_a911ec4325multi_tensor_apply_kernelINS1_18TensorListMetadataILi2EEENS1_11CopyFunctorIN3c107complexIdEENS6_15Float8_e4m3fnuzELi2ELi1ELi1EEEJNS0_4CopyIS8_S9_EEEEEvT_T0_DpT1_)
        .other          _ZN2at6native55_GLOBAL__N__de093ff9_22_ForeachBinaryOpList_cu_a911ec4325multi_tensor_apply_kernelINS1_18TensorListMetadataILi2EEENS1_11CopyFunctorIN3c107complexIdEENS6_15Float8_e4m3fnuzELi2ELi1ELi1EEEJNS0_4CopyIS8_S9_EEEEEvT_T0_DpT1_,@"STO_CUDA_ENTRY STV_DEFAULT"
_ZN2at6native55_GLOBAL__N__de093ff9_22_ForeachBinaryOpList_cu_a911ec4325multi_tensor_apply_kernelINS1_18TensorListMetadataILi2EEENS1_11CopyFunctorIN3c107complexIdEENS6_15Float8_e4m3fnuzELi2ELi1ELi1EEEJNS0_4CopyIS8_S9_EEEEEvT_T0_DpT1_:
        /* <DEDUP_REMOVED lines=29> */
.L_x_2521:
        /* <DEDUP_REMOVED lines=59> */
.L_x_2508:
[----:B------:R-:W-:Y:S05]  /*0580*/  BSYNC B1 ;  /* 0x0000000000017941 */ /* 0x000fea0003800000 */
.L_x_2507:
[----:B------:R-:W-:Y:S01]  /*0590*/  IMAD.SHL.U32 R5, R5, 0x100000, RZ ;  /* 0x0010000005057824 */ /* 0x000fe200078e00ff */
[----:B------:R-:W-:-:S04]  /*05a0*/  LEA R9, R4, 0x3b800000, 0x17 ;  /* 0x3b80000004097811 */ /* 0x000fc800078eb8ff */
[----:B------:R-:W-:-:S07]  /*05b0*/  LOP3.LUT R16, R9, R5, R16, 0xfe, !PT ;  /* 0x0000000509107212 */ /* 0x000fce00078efe10 */
.L_x_2506:
[----:B------:R-:W-:Y:S05]  /*05c0*/  BSYNC B0 ;  /* 0x0000000000007941 */ /* 0x000fea0003800000 */
.L_x_2505:
        /* <DEDUP_REMOVED lines=20> */
.L_x_2512:
[----:B------:R-:W-:Y:S05]  /*0710*/  BSYNC B1 ;  /* 0x0000000000017941 */ /* 0x000fea0003800000 */
.L_x_2511:
[----:B------:R-:W-:Y:S01]  /*0720*/  IMAD.SHL.U32 R5, R5, 0x100000, RZ ;  /* 0x0010000005057824 */ /* 0x000fe200078e00ff */
[----:B------:R-:W-:-:S04]  /*0730*/  LEA R4, R4, 0x3b800000, 0x17 ;  /* 0x3b80000004047811 */ /* 0x000fc800078eb8ff */
[----:B------:R-:W-:-:S07]  /*0740*/  LOP3.LUT R25, R4, R5, R25, 0xfe, !PT ;  /* 0x0000000504197212 */ /* 0x000fce00078efe19 */
.L_x_2510:
[----:B------:R-:W-:Y:S05]  /*0750*/  BSYNC B0 ;  /* 0x0000000000007941 */ /* 0x000fea0003800000 */
.L_x_2509:
        /* <DEDUP_REMOVED lines=22> */
.L_x_2516:
[----:B------:R-:W-:Y:S05]  /*08c0*/  BSYNC B1 ;  /* 0x0000000000017941 */ /* 0x000fea0003800000 */
.L_x_2515:
[----:B------:R-:W-:Y:S01]  /*08d0*/  LEA R9, R4, 0x3b800000, 0x17 ;  /* 0x3b80000004097811 */ /* 0x000fe200078eb8ff */
[----:B------:R-:W-:-:S05]  /*08e0*/  IMAD.SHL.U32 R4, R5, 0x100000, RZ ;  /* 0x0010000005047824 */ /* 0x000fca00078e00ff */
[----:B------:R-:W-:-:S07]  /*08f0*/  LOP3.LUT R4, R9, R4, R12, 0xfe, !PT ;  /* 0x0000000409047212 */ /* 0x000fce00078efe0c */
.L_x_2514:
[----:B------:R-:W-:Y:S05]  /*0900*/  BSYNC B0 ;  /* 0x0000000000007941 */ /* 0x000fea0003800000 */
.L_x_2513:
        /* <DEDUP_REMOVED lines=21> */
.L_x_2520:
[----:B------:R-:W-:Y:S05]  /*0a60*/  BSYNC B1 ;  /* 0x0000000000017941 */ /* 0x000fea0003800000 */
.L_x_2519:
[----:B------:R-:W-:Y:S01]  /*0a70*/  IMAD.SHL.U32 R8, R8, 0x100000, RZ ;  /* 0x0010000008087824 */ /* 0x000fe200078e00ff */
[----:B------:R-:W-:-:S04]  /*0a80*/  LEA R5, R5, 0x3b800000, 0x17 ;  /* 0x3b80000005057811 */ /* 0x000fc800078eb8ff */
[----:B------:R-:W-:-:S07]  /*0a90*/  LOP3.LUT R24, R5, R8, R24, 0xfe, !PT ;  /* 0x0000000805187212 */ /* 0x000fce00078efe18 */
.L_x_2518:
[----:B------:R-:W-:Y:S05]  /*0aa0*/  BSYNC B0 ;  /* 0x0000000000007941 */ /* 0x000fea0003800000 */
.L_x_2517:
        /* <DEDUP_REMOVED lines=31> */
.L_x_2504:
        /* <DEDUP_REMOVED lines=8> */
.L_x_2538:
        /* <DEDUP_REMOVED lines=30> */
.L_x_2525:
[----:B------:R-:W-:Y:S05]  /*0f00*/  BSYNC B1 ;  /* 0x0000000000017941 */ /* 0x000fea0003800000 */
.L_x_2524:
[----:B------:R-:W-:Y:S01]  /*0f10*/  LEA R8, R5, 0x3b800000, 0x17 ;  /* 0x3b80000005087811 */ /* 0x000fe200078eb8ff */
[----:B------:R-:W-:-:S05]  /*0f20*/  IMAD.SHL.U32 R5, R7, 0x100000, RZ ;  /* 0x0010000007057824 */ /* 0x000fca00078e00ff */
[----:B------:R-:W-:-:S07]  /*0f30*/  LOP3.LUT R5, R8, R5, R9, 0xfe, !PT ;  /* 0x0000000508057212 */ /* 0x000fce00078efe09 */
.L_x_2523:
[----:B------:R-:W-:Y:S05]  /*0f40*/  BSYNC B0 ;  /* 0x0000000000007941 */ /* 0x000fea0003800000 */
.L_x_2522:
        /* <DEDUP_REMOVED lines=21> */
.L_x_2529:
[----:B------:R-:W-:Y:S05]  /*10a0*/  BSYNC B1 ;  /* 0x0000000000017941 */ /* 0x000fea0003800000 */
.L_x_2528:
[----:B------:R-:W-:Y:S01]  /*10b0*/  LEA R9, R6, 0x3b800000, 0x17 ;  /* 0x3b80000006097811 */ /* 0x000fe200078eb8ff */
[----:B------:R-:W-:-:S05]  /*10c0*/  IMAD.SHL.U32 R6, R7, 0x100000, RZ ;  /* 0x0010000007067824 */ /* 0x000fca00078e00ff */
[----:B------:R-:W-:-:S07]  /*10d0*/  LOP3.LUT R6, R9, R6, R10, 0xfe, !PT ;  /* 0x0000000609067212 */ /* 0x000fce00078efe0a */
.L_x_2527:
[----:B------:R-:W-:Y:S05]  /*10e0*/  BSYNC B0 ;  /* 0x0000000000007941 */ /* 0x000fea0003800000 */
.L_x_2526:
        /* <DEDUP_REMOVED lines=23> */
.L_x_2533:
[----:B------:R-:W-:Y:S05]  /*1260*/  BSYNC B1 ;  /* 0x0000000000017941 */ /* 0x000fea0003800000 */
.L_x_2532:
[----:B------:R-:W-:Y:S01]  /*1270*/  IMAD.SHL.U32 R4, R4, 0x100000, RZ ;  /* 0x0010000004047824 */ /* 0x000fe200078e00ff */
[----:B------:R-:W-:-:S04]  /*1280*/  LEA R9, R8, 0x3b800000, 0x17 ;  /* 0x3b80000008097811 */ /* 0x000fc800078eb8ff */
[----:B------:R-:W-:-:S07]  /*1290*/  LOP3.LUT R10, R9, R4, R10, 0xfe, !PT ;  /* 0x00000004090a7212 */ /* 0x000fce00078efe0a */
.L_x_2531:
[----:B------:R-:W-:Y:S05]  /*12a0*/  BSYNC B0 ;  /* 0x0000000000007941 */ /* 0x000fea0003800000 */
.L_x_2530:
        /* <DEDUP_REMOVED lines=21> */
.L_x_2537:
[----:B------:R-:W-:Y:S05]  /*1400*/  BSYNC B1 ;  /* 0x0000000000017941 */ /* 0x000fea0003800000 */
.L_x_2536:
[----:B------:R-:W-:Y:S01]  /*1410*/  IMAD.SHL.U32 R2, R2, 0x100000, RZ ;  /* 0x0010000002027824 */ /* 0x000fe200078e00ff */
[----:B------:R-:W-:-:S04]  /*1420*/  LEA R7, R4, 0x3b800000, 0x17 ;  /* 0x3b80000004077811 */ /* 0x000fc800078eb8ff */
[----:B------:R-:W-:-:S07]  /*1430*/  LOP3.LUT R7, R7, R2, R8, 0xfe, !PT ;  /* 0x0000000207077212 */ /* 0x000fce00078efe08 */
.L_x_2535:
[----:B------:R-:W-:Y:S05]  /*1440*/  BSYNC B0 ;  /* 0x0000000000007941 */ /* 0x000fea0003800000 */
.L_x_2534:
        /* <DEDUP_REMOVED lines=28> */
.L_x_2539:
        /* <DEDUP_REMOVED lines=15> */
.L_x_7919:


//--------------------- .text._ZN2at6native55_GLOBAL__N__de093ff9_22_ForeachBinaryOpList_cu_a911ec4325multi_tensor_apply_kernelINS1_18TensorListMetadataILi2EEENS1_11CopyFunctorIN3c107complexIdEENS6_13Float8_e4m3fnELi2ELi1ELi1EEEJNS0_4CopyIS8_S9_EEEEEvT_T0_DpT1_ --------------------------
	.section	.text._ZN2at6native55_GLOBAL__N__de093ff9_22_ForeachBinaryOpList_cu_a911ec4325multi_tensor_apply_kernelINS1_18TensorListMetadataILi2EEENS1_11CopyFunctorIN3c107complexIdEENS6_13Float8_e4m3fnELi2ELi1ELi1EEEJNS0_4CopyIS8_S9_EEEEEvT_T0_DpT1_,"ax",@progbits
	.align	128
.text._ZN2at6native55_GLOBAL__N__de093ff9_22_ForeachBinaryOpList_cu_a911ec4325multi_tensor_apply_kernelINS1_18TensorListMetadataILi2EEENS1_11CopyFunctorIN3c107complexIdEENS6_13Float8_e4m3fnELi2ELi1ELi1EEEJNS0_4CopyIS8_S9_EEEEEvT_T0_DpT1_:
        .type           _ZN2at6native55_GLOBAL__N__de093ff9_22_ForeachBinaryOpList_cu_a911ec4325multi_tensor_apply_kernelINS1_18TensorListMetadataILi2EEENS1_11CopyFunctorIN3c107complexIdEENS6_13Float8_e4m3fnELi2ELi1ELi1EEEJNS0_4CopyIS8_S9_EEEEEvT_T0_DpT1_,@function
        .size           _ZN2at6native55_GLOBAL__N__de093ff9_22_ForeachBinaryOpList_cu_a911ec4325multi_tensor_apply_kernelINS1_18TensorListMetadataILi2EEENS1_11CopyFunctorIN3c107complexIdEENS6_13Float8_e4m3fnELi2ELi1ELi1EEEJNS0_4CopyIS8_S9_EEEEEvT_T0_DpT1_,(.L_x_7920 - _ZN2at6native55_GLOBAL__N__de093ff9_22_ForeachBinaryOpList_cu_a911ec4325multi_tensor_apply_kernelINS1_18TensorListMetadataILi2EEENS1_11CopyFunctorIN3c107complexIdEENS6_13Float8_e4m3fnELi2ELi1ELi1EEEJNS0_4CopyIS8_S9_EEEEEvT_T0_DpT1_)
        .other          _ZN2at6native55_GLOBAL__N__de093ff9_22_ForeachBinaryOpList_cu_a911ec4325multi_tensor_apply_kernelINS1_18TensorListMetadataILi2EEENS1_11CopyFunctorIN3c107complexIdEENS6_13Float8_e4m3fnELi2ELi1ELi1EEEJNS0_4CopyIS8_S9_EEEEEvT_T0_DpT1_,@"STO_CUDA_ENTRY STV_DEFAULT"
_ZN2at6native55_GLOBAL__N__de093ff9_22_ForeachBinaryOpList_cu_a911ec4325multi_tensor_apply_kernelINS1_18TensorListMetadataILi2EEENS1_11CopyFunctorIN3c107complexIdEENS6_13Float8_e4m3fnELi2ELi1ELi1EEEJNS0_4CopyIS8_S9_EEEEEvT_T0_DpT1_:
        /* <DEDUP_REMOVED lines=27> */
.L_x_2549:
[----:B01234-:R-:W-:Y:S01]  /*01b0*/  IADD3 R10, P0, R4, R6, RZ ;  /* 0x00000006040a7210 */ /* 0x01ffe20007f1e0ff */
[----:B-1----:R-:W-:-:S03]  /*01c0*/  IMAD R17, R5, 0x3, RZ ;  /* 0x0000000305117824 */ /* 0x002fc600078e02ff */
[----:B------:R-:W-:Y:S01]  /*01d0*/  IADD3 R21, P2, R5, R10, RZ ;  /* 0x0000000a05157210 */ /* 0x000fe20007f5e0ff */
[----:B------:R-:W-:Y:S01]  /*01e0*/  IMAD.X R24, RZ, RZ, R7, P0 ;  /* 0x000000ffff187224 */ /* 0x000fe200000e0607 */
[C---:B------:R-:W-:Y:S02]  /*01f0*/  ISETP.GE.U32.AND P4, PT, R10.reuse, 0x10000, PT ;  /* 0x000100000a00780c */ /* 0x040fe40003f86070 */
[----:B------:R-:W-:Y:S01]  /*0200*/  ISETP.GE.U32.AND P1, PT, R21, 0x10000, PT ;  /* 0x000100001500780c */ /* 0x000fe20003f26070 */
[----:B------:R-:W-:Y:S01]  /*0210*/  IMAD.X R25, RZ, RZ, R24, P2 ;  /* 0x000000ffff197224 */ /* 0x000fe200010e0618 */
[----:B------:R-:W-:Y:S02]  /*0220*/  ISETP.LT.U32.AND P3, PT, R10, R2, PT ;  /* 0x000000020a00720c */ /* 0x000fe40003f61070 */
[----:B------:R-:W-:Y:S02]  /*0230*/  ISETP.GE.U32.AND.EX P4, PT, R24, RZ, PT, P4 ;  /* 0x000000ff1800720c */ /* 0x000fe40003f86140 */
[----:B------:R-:W-:-:S02]  /*0240*/  LEA R18, P2, R5, R10, 0x1 ;  /* 0x0000000a05127211 */ /* 0x000fc400078408ff */
[----:B------:R-:W-:Y:S02]  /*0250*/  ISETP.LT.U32.AND P0, PT, R21, R2, PT ;  /* 0x000000021500720c */ /* 0x000fe40003f01070 */
[----:B------:R-:W-:Y:S01]  /*0260*/  ISETP.GE.U32.AND.EX P1, PT, R25, RZ, PT, P1 ;  /* 0x000000ff1900720c */ /* 0x000fe20003f26110 */
[--C-:B------:R-:W-:Y:S01]  /*0270*/  IMAD.X R19, RZ, RZ, R24.reuse, P2 ;  /* 0x000000ffff137224 */ /* 0x100fe200010e0618 */
[----:B------:R-:W-:Y:S02]  /*0280*/  IADD3 R17, P5, R17, R10, RZ ;  /* 0x0000000a11117210 */ /* 0x000fe40007fbe0ff */
[-C--:B------:R-:W-:Y:S02]  /*0290*/  ISETP.LT.AND.EX P3, PT, R24, R20.reuse, !P4, P3 ;  /* 0x000000141800720c */ /* 0x080fe40006761330 */
[----:B------:R-:W-:Y:S01]  /*02a0*/  ISETP.LT.AND.EX P0, PT, R25, R20, !P1, P0 ;  /* 0x000000141900720c */ /* 0x000fe20004f01300 */
[----:B------:R-:W-:Y:S01]  /*02b0*/  IMAD.X R16, RZ, RZ, R24, P5 ;  /* 0x000000ffff107224 */ /* 0x000fe200028e0618 */
[----:B------:R-:W-:-:S02]  /*02c0*/  ISETP.GE.U32.AND P4, PT, R18, 0x10000, PT ;  /* 0x000100001200780c */ /* 0x000fc40003f86070 */
[----:B------:R-:W-:Y:S02]  /*02d0*/  ISETP.GE.U32.AND P2, PT, R17, 0x10000, PT ;  /* 0x000100001100780c */ /* 0x000fe40003f46070 */
[----:B------:R-:W-:Y:S02]  /*02e0*/  ISETP.GE.U32.AND.EX P5, PT, R19, RZ, PT, P4 ;  /* 0x000000ff1300720c */ /* 0x000fe40003fa6140 */
[-C--:B------:R-:W-:Y:S02]  /*02f0*/  ISETP.LT.U32.AND P1, PT, R18, R2.reuse, PT ;  /* 0x000000021200720c */ /* 0x080fe40003f21070 */
[----:B------:R-:W-:Y:S02]  /*0300*/  ISETP.LT.U32.AND P4, PT, R17, R2, PT ;  /* 0x000000021100720c */ /* 0x000fe40003f81070 */
[----:B------:R-:W-:Y:S02]  /*0310*/  ISETP.GE.U32.AND.EX P2, PT, R16, RZ, PT, P2 ;  /* 0x000000ff1000720c */ /* 0x000fe40003f46120 */
[----:B------:R-:W-:-:S02]  /*0320*/  ISETP.LT.AND.EX P1, PT, R19, R20, !P5, P1 ;  /* 0x000000141300720c */ /* 0x000fc40006f21310 */
[----:B------:R-:W-:Y:S02]  /*0330*/  ISETP.LT.AND.EX P2, PT, R16, R20, !P2, P4 ;  /* 0x000000141000720c */ /* 0x000fe40005741340 */
[-C--:B------:R-:W-:Y:S02]  /*0340*/  @P3 IADD3 R10, P5, R10, R0.reuse, RZ ;  /* 0x000000000a0a3210 */ /* 0x080fe40007fbe0ff */
[----:B------:R-:W-:-:S03]  /*0350*/  @P0 IADD3 R8, P4, R21, R0, RZ ;  /* 0x0000000015080210 */ /* 0x000fc60007f9e0ff */
[--C-:B------:R-:W-:Y:S02]  /*0360*/  @P3 IMAD.X R11, R24, 0x1, R3.reuse, P5 ;  /* 0x00000001180b3824 */ /* 0x100fe400028e0603 */
[----:B------:R-:W-:-:S03]  /*0370*/  @P0 IMAD.X R9, R25, 0x1, R3, P4 ;  /* 0x0000000119090824 */ /* 0x000fc600020e0603 */
[----:B-----5:R0:W5:Y:S04]  /*0380*/  @P3 LDG.E.U8 R12, desc[UR4][R10.64] ;  /* 0x000000040a0c3981 */ /* 0x020168000c1e1100 */
[----:B------:R1:W5:Y:S01]  /*0390*/  @P0 LDG.E.U8 R13, desc[UR4][R8.64] ;  /* 0x00000004080d0981 */ /* 0x000362000c1e1100 */
[-C--:B0-----:R-:W-:Y:S02]  /*03a0*/  @P1 IADD3 R10, P4, R18, R0.reuse, RZ ;  /* 0x00000000120a1210 */ /* 0x081fe40007f9e0ff */
[----:B-1----:R-:W-:-:S03]  /*03b0*/  @P2 IADD3 R8, P5, R17, R0, RZ ;  /* 0x0000000011082210 */ /* 0x002fc60007fbe0ff */
[--C-:B------:R-:W-:Y:S02]  /*03c0*/  @P1 IMAD.X R11, R19, 0x1, R3.reuse, P4 ;  /* 0x00000001130b1824 */ /* 0x100fe400020e0603 */
[----:B------:R-:W-:-:S03]  /*03d0*/  @P2 IMAD.X R9, R16, 0x1, R3, P5 ;  /* 0x0000000110092824 */ /* 0x000fc600028e0603 */
[----:B------:R0:W5:Y:S04]  /*03e0*/  @P1 LDG.E.U8 R14, desc[UR4][R10.64] ;  /* 0x000000040a0e1981 */ /* 0x000168000c1e1100 */
[----:B------:R0:W5:Y:S01]  /*03f0*/  @P2 LDG.E.U8 R15, desc[UR4][R8.64] ;  /* 0x00000004080f2981 */ /* 0x000162000c1e1100 */
[----:B------:R-:W-:Y:S04]  /*0400*/  BSSY B0, `(.L_x_2541) ;  /* 0x000001b000007945 */ /* 0x000fe80003800000 */
[----:B------:R-:W-:Y:S05]  /*0410*/  @!P3 BRA `(.L_x_2542) ;  /* 0x000000000064b947 */ /* 0x000fea0003800000 */
[----:B0----5:R-:W-:Y:S02]  /*0420*/  IMAD.SHL.U32 R8, R12, 0x1000000, RZ ;  /* 0x010000000c087824 */ /* 0x021fe400078e00ff */
[----:B------:R-:W-:-:S03]  /*0430*/  IMAD.MOV.U32 R11, RZ, RZ, -0x800000 ;  /* 0xff800000ff0b7424 */ /* 0x000fc600078e00ff */
[----:B------:R-:W-:-:S04]  /*0440*/  LOP3.LUT R9, R8, 0x7f000000, RZ, 0xc0, !PT ;  /* 0x7f00000008097812 */ /* 0x000fc800078ec0ff */
[----:B------:R-:W0:Y:S02]  /*0450*/  FLO.U32 R10, R9 ;  /* 0x00000009000a7300 */ /* 0x000e2400000e0000 */
[----:B0-----:R-:W-:-:S04]  /*0460*/  IADD3 R10, -R10, 0x1f, RZ ;  /* 0x0000001f0a0a7810 */ /* 0x001fc80007ffe1ff */
[C---:B------:R-:W-:Y:S01]  /*0470*/  ISETP.GT.U32.AND P3, PT, R10.reuse, 0x4, PT ;  /* 0x000000040a00780c */ /* 0x040fe20003f64070 */
[----:B------:R-:W-:-:S05]  /*0480*/  VIADD R10, R10, 0xfffffffc ;  /* 0xfffffffc0a0a7836 */ /* 0x000fca0000000000 */
[----:B------:R-:W-:-:S05]  /*0490*/  SEL R10, R10, RZ, P3 ;  /* 0x000000ff0a0a7207 */ /* 0x000fca0001800000 */
[----:B------:R-:W-:Y:S01]  /*04a0*/  IMAD R11, R10, R11, 0x3c000000 ;  /* 0x3c0000000a0b7424 */ /* 0x000fe200078e020b */
[----:B------:R-:W-:-:S04]  /*04b0*/  SHF.L.U32 R10, R9, R10, RZ ;  /* 0x0000000a090a7219 */ /* 0x000fc800000006ff */
[----:B------:R-:W-:Y:S01]  /*04c0*/  LEA.HI R10, R10, R11, RZ, 0x1c ;  /* 0x0000000b0a0a7211 */ /* 0x000fe200078fe0ff */
[C---:B------:R-:W-:Y:S02]  /*04d0*/  VIADD R11, R9.reuse, 0x1000000 ;  /* 0x01000000090b7836 */ /* 0x040fe40000000000 */
[----:B------:R-:W-:-:S03]  /*04e0*/  VIADD R9, R9, 0xffffffff ;  /* 0xffffffff09097836 */ /* 0x000fc60000000000 */
[----:B------:R-:W-:Y:S02]  /*04f0*/  SHF.R.S32.HI R11, RZ, 0x8, R11 ;  /* 0x00000008ff0b7819 */ /* 0x000fe4000001140b */
[----:B------:R-:W-:Y:S02]  /*0500*/  SHF.R.S32.HI R9, RZ, 0x1f, R9 ;  /* 0x0000001fff097819 */ /* 0x000fe40000011409 */
[----:B------:R-:W-:Y:S01]  /*0510*/  LOP3.LUT R10, R10, 0x7f800000, R11, 0xf8, !PT ;  /* 0x7f8000000a0a7812 */ /* 0x000fe200078ef80b */
[----:B------:R-:W-:-:S03]  /*0520*/  IMAD.IADD R11, R4, 0x1, R6 ;  /* 0x00000001040b7824 */ /* 0x000fc600078e0206 */
[----:B------:R-:W-:Y:S02]  /*0530*/  LOP3.LUT R9, R10, R9, RZ, 0x30, !PT ;  /* 0x000000090a097212 */ /* 0x000fe400078e30ff */
[----:B------:R-:W-:Y:S02]  /*0540*/  LEA R26, P3, R11, R22, 0x4 ;  /* 0x000000160b1a7211 */ /* 0x000fe400078620ff */
[----:B------:R-:W-:Y:S02]  /*0550*/  LOP3.LUT R9, R9, 0x80000000, R8, 0xf8, !PT ;  /* 0x8000000009097812 */ /* 0x000fe400078ef808 */
[----:B------:R-:W-:Y:S02]  /*0560*/  LEA.HI.X R27, R11, R23, R24, 0x4, P3 ;  /* 0x000000170b1b7211 */ /* 0x000fe400018f2418 */
[----:B------:R-:W-:Y:S01]  /*0570*/  CS2R R10, SRZ ;  /* 0x00000000000a7805 */ /* 0x000fe2000001ff00 */
[----:B------:R-:W-:-:S06]  /*0580*/  FMUL.FTZ R9, R9, 1 ;  /* 0x3f80000009097820 */ /* 0x000fcc0000410000 */
[----:B------:R-:W0:Y:S02]  /*0590*/  F2F.F64.F32 R8, R9 ;  /* 0x0000000900087310 */ /* 0x000e240000201800 */
[----:B0-----:R1:W-:Y:S02]  /*05a0*/  STG.E.128 desc[UR4][R26.64], R8 ;  /* 0x000000081a007986 */ /* 0x0013e4000c101d04 */
.L_x_2542:
[----:B------:R-:W-:Y:S05]  /*05b0*/  BSYNC B0 ;  /* 0x0000000000007941 */ /* 0x000fea0003800000 */
.L_x_2541:
[----:B------:R-:W-:Y:S04]  /*05c0*/  BSSY B0, `(.L_x_2543) ;  /* 0x000001a000007945 */ /* 0x000fe80003800000 */
[----:B------:R-:W-:Y:S05]  /*05d0*/  @!P0 BRA `(.L_x_2544) ;  /* 0x0000000000608947 */ /* 0x000fea0003800000 */
[----:B01---5:R-:W-:Y:S02]  /*05e0*/  IMAD.SHL.U32 R8, R13, 0x1000000, RZ ;  /* 0x010000000d087824 */ /* 0x023fe400078e00ff */
        /* <DEDUP_REMOVED lines=8> */
[C---:B------:R-:W-:Y:S01]  /*0670*/  SHF.L.U32 R11, R9.reuse, R10, RZ ;  /* 0x0000000a090b7219 */ /* 0x040fe200000006ff */
[----:B------:R-:W-:-:S03]  /*0680*/  VIADD R10, R9, 0x1000000 ;  /* 0x01000000090a7836 */ /* 0x000fc60000000000 */
[----:B------:R-:W-:Y:S01]  /*0690*/  LEA.HI R11, R11, R24, RZ, 0x1c ;  /* 0x000000180b0b7211 */ /* 0x000fe200078fe0ff */
[----:B------:R-:W-:Y:S01]  /*06a0*/  VIADD R24, R9, 0xffffffff ;  /* 0xffffffff09187836 */ /* 0x000fe20000000000 */
[----:B------:R-:W-:-:S04]  /*06b0*/  SHF.R.S32.HI R10, RZ, 0x8, R10 ;  /* 0x00000008ff0a7819 */ /* 0x000fc8000001140a */
[----:B------:R-:W-:Y:S02]  /*06c0*/  SHF.R.S32.HI R9, RZ, 0x1f, R24 ;  /* 0x0000001fff097819 */ /* 0x000fe40000011418 */
[----:B------:R-:W-:Y:S02]  /*06d0*/  LOP3.LUT R10, R11, 0x7f800000, R10, 0xf8, !PT ;  /* 0x7f8000000b0a7812 */ /* 0x000fe400078ef80a */
[C---:B------:R-:W-:Y:S02]  /*06e0*/  LEA R24, P0, R21.reuse, R22, 0x4 ;  /* 0x0000001615187211 */ /* 0x040fe400078020ff */
[----:B------:R-:W-:Y:S02]  /*06f0*/  LOP3.LUT R9, R10, R9, RZ, 0x30, !PT ;  /* 0x000000090a097212 */ /* 0x000fe400078e30ff */
[----:B------:R-:W-:Y:S02]  /*0700*/  CS2R R10, SRZ ;  /* 0x00000000000a7805 */ /* 0x000fe4000001ff00 */
[----:B------:R-:W-:-:S02]  /*0710*/  LEA.HI.X R25, R21, R23, R25, 0x4, P0 ;  /* 0x0000001715197211 */ /* 0x000fc400000f2419 */
[----:B------:R-:W-:-:S05]  /*0720*/  LOP3.LUT R9, R9, 0x80000000, R8, 0xf8, !PT ;  /* 0x8000000009097812 */ /* 0x000fca00078ef808 */
[----:B------:R-:W-:-:S06]  /*0730*/  FMUL.FTZ R9, R9, 1 ;  /* 0x3f80000009097820 */ /* 0x000fcc0000410000 */
[----:B------:R-:W0:Y:S02]  /*0740*/  F2F.F64.F32 R8, R9 ;  /* 0x0000000900087310 */ /* 0x000e240000201800 */
[----:B0-----:R2:W-:Y:S02]  /*0750*/  STG.E.128 desc[UR4][R24.64], R8 ;  /* 0x0000000818007986 */ /* 0x0015e4000c101d04 */
.L_x_2544:
[----:B------:R-:W-:Y:S05]  /*0760*/  BSYNC B0 ;  /* 0x0000000000007941 */ /* 0x000fea0003800000 */
.L_x_2543:
        /* <DEDUP_REMOVED lines=17> */
[----:B------:R-:W-:Y:S02]  /*0880*/  LOP3.LUT R11, R11, 0x7f800000, R26, 0xf8, !PT ;  /* 0x7f8000000b0b7812 */ /* 0x000fe400078ef81a */
[C---:B------:R-:W-:Y:S02]  /*0890*/  LEA R24, P0, R18.reuse, R22, 0x4 ;  /* 0x0000001612187211 */ /* 0x040fe400078020ff */
[----:B------:R-:W-:Y:S02]  /*08a0*/  LOP3.LUT R11, R11, R10, RZ, 0x30, !PT ;  /* 0x0000000a0b0b7212 */ /* 0x000fe400078e30ff */
[----:B------:R-:W-:-:S02]  /*08b0*/  LEA.HI.X R25, R18, R23, R19, 0x4, P0 ;  /* 0x0000001712197211 */ /* 0x000fc400000f2413 */
[----:B------:R-:W-:-:S05]  /*08c0*/  LOP3.LUT R11, R11, 0x80000000, R8, 0xf8, !PT ;  /* 0x800000000b0b7812 */ /* 0x000fca00078ef808 */
[----:B------:R-:W-:Y:S01]  /*08d0*/  FMUL.FTZ R8, R11, 1 ;  /* 0x3f8000000b087820 */ /* 0x000fe20000410000 */
[----:B------:R-:W-:-:S05]  /*08e0*/  CS2R R10, SRZ ;  /* 0x00000000000a7805 */ /* 0x000fca000001ff00 */
[----:B------:R-:W0:Y:S02]  /*08f0*/  F2F.F64.F32 R8, R8 ;  /* 0x0000000800087310 */ /* 0x000e240000201800 */
[----:B0-----:R3:W-:Y:S02]  /*0900*/  STG.E.128 desc[UR4][R24.64], R8 ;  /* 0x0000000818007986 */ /* 0x0017e4000c101d04 */
.L_x_2546:
[----:B------:R-:W-:Y:S05]  /*0910*/  BSYNC B0 ;  /* 0x0000000000007941 */ /* 0x000fea0003800000 */
.L_x_2545:
[----:B------:R-:W-:Y:S04]  /*0920*/  BSSY B0, `(.L_x_2547) ;  /* 0x000001a000007945 */ /* 0x000fe80003800000 */
[----:B------:R-:W-:Y:S05]  /*0930*/  @!P2 BRA `(.L_x_2548) ;  /* 0x000000000060a947 */ /* 0x000fea0003800000 */
[----:B0123-5:R-:W-:Y:S02]  /*0940*/  IMAD.SHL.U32 R8, R15, 0x1000000, RZ ;  /* 0x010000000f087824 */ /* 0x02ffe400078e00ff */
[----:B------:R-:W-:-:S03]  /*0950*/  IMAD.MOV.U32 R19, RZ, RZ, -0x800000 ;  /* 0xff800000ff137424 */ /* 0x000fc600078e00ff */
[----:B------:R-:W-:-:S04]  /*0960*/  LOP3.LUT R9, R8, 0x7f000000, RZ, 0xc0, !PT ;  /* 0x7f00000008097812 */ /* 0x000fc800078ec0ff */
        /* <DEDUP_REMOVED lines=11> */
[----:B------:R-:W-:Y:S02]  /*0a20*/  LEA.HI R10, R10, R19, RZ, 0x1c ;  /* 0x000000130a0a7211 */ /* 0x000fe400078fe0ff */
[C---:B------:R-:W-:Y:S02]  /*0a30*/  LEA R18, P0, R17.reuse, R22, 0x4 ;  /* 0x0000001611127211 */ /* 0x040fe400078020ff */
[----:B------:R-:W-:Y:S02]  /*0a40*/  LOP3.LUT R10, R10, 0x7f800000, R11, 0xf8, !PT ;  /* 0x7f8000000a0a7812 */ /* 0x000fe400078ef80b */
[----:B------:R-:W-:-:S02]  /*0a50*/  LEA.HI.X R19, R17, R23, R16, 0x4, P0 ;  /* 0x0000001711137211 */ /* 0x000fc400000f2410 */
[----:B------:R-:W-:Y:S02]  /*0a60*/  LOP3.LUT R9, R10, R9, RZ, 0x30, !PT ;  /* 0x000000090a097212 */ /* 0x000fe400078e30ff */
[----:B------:R-:W-:Y:S02]  /*0a70*/  CS2R R10, SRZ ;  /* 0x00000000000a7805 */ /* 0x000fe4000001ff00 */
[----:B------:R-:W-:-:S05]  /*0a80*/  LOP3.LUT R9, R9, 0x80000000, R8, 0xf8, !PT ;  /* 0x8000000009097812 */ /* 0x000fca00078ef808 */
[----:B------:R-:W-:-:S06]  /*0a90*/  FMUL.FTZ R9, R9, 1 ;  /* 0x3f80000009097820 */ /* 0x000fcc0000410000 */
[----:B------:R-:W0:Y:S02]  /*0aa0*/  F2F.F64.F32 R8, R9 ;  /* 0x0000000900087310 */ /* 0x000e240000201800 */
[----:B0-----:R4:W-:Y:S02]  /*0ab0*/  STG.E.128 desc[UR4][R18.64], R8 ;  /* 0x0000000812007986 */ /* 0x0019e4000c101d04 */
.L_x_2548:
[----:B------:R-:W-:Y:S05]  /*0ac0*/  BSYNC B0 ;  /* 0x0000000000007941 */ /* 0x000fea0003800000 */
.L_x_2547:
[----:B------:R-:W-:-:S03]  /*0ad0*/  IMAD.WIDE.U32 R6, R5, 0x4, R6 ;  /* 0x0000000405067825 */ /* 0x000fc600078e0006 */
[C---:B------:R-:W-:Y:S02]  /*0ae0*/  ISETP.GE.U32.AND P0, PT, R6.reuse, 0x10000, PT ;  /* 0x000100000600780c */ /* 0x040fe40003f06070 */
[----:B------:R-:W-:Y:S02]  /*0af0*/  ISETP.LT.U32.AND P1, PT, R6, R2, PT ;  /* 0x000000020600720c */ /* 0x000fe40003f21070 */
[C---:B------:R-:W-:Y:S02]  /*0b00*/  ISETP.GE.U32.AND.EX P0, PT, R7.reuse, RZ, PT, P0 ;  /* 0x000000ff0700720c */ /* 0x040fe40003f06100 */
[----:B------:R-:W-:-:S13]  /*0b10*/  ISETP.LT.AND.EX P1, PT, R7, R20, PT, P1 ;  /* 0x000000140700720c */ /* 0x000fda0003f21310 */
[----:B------:R-:W-:Y:S05]  /*0b20*/  @!P0 BRA P1, `(.L_x_2549) ;  /* 0xfffffff400a08947 */ /* 0x000fea000083ffff */
[----:B------:R-:W-:Y:S05]  /*0b30*/  EXIT ;  /* 0x000000000000794d */ /* 0x000fea0003800000 */
.L_x_2540:
        /* <DEDUP_REMOVED lines=8> */
.L_x_2550:
[----:B-1----:R-:W-:-:S04]  /*0bc0*/  LEA R12, P0, R26, R0, 0x2 ;  /* 0x000000001a0c7211 */ /* 0x002fc800078010ff */
[----:B------:R-:W-:-:S05]  /*0bd0*/  LEA.HI.X R13, R26, R3, R21, 0x2, P0 ;  /* 0x000000031a0d7211 */ /* 0x000fca00000f1415 */
[----:B------:R-:W2:Y:S02]  /*0be0*/  LDG.E R12, desc[UR4][R12.64] ;  /* 0x000000040c0c7981 */ /* 0x000ea4000c1e1900 */
        /* <DEDUP_REMOVED lines=21> */
[C---:B------:R-:W-:Y:S01]  /*0d40*/  ISETP.GT.U32.AND P1, PT, R15.reuse, 0x4, PT ;  /* 0x000000040f00780c */ /* 0x040fe20003f24070 */
[----:B------:R-:W-:Y:S01]  /*0d50*/  VIADD R15, R15, 0xfffffffc ;  /* 0xfffffffc0f0f7836 */ /* 0x000fe20000000000 */
[----:B0-----:R-:W-:Y:S02]  /*0d60*/  IADD3 R16, -R13, 0x1f, RZ ;  /* 0x0000001f0d107810 */ /* 0x001fe40007ffe1ff */
[----:B------:R-:W-:Y:S02]  /*0d70*/  SEL R13, R14, RZ, P0 ;  /* 0x000000ff0e0d7207 */ /* 0x000fe40000000000 */
[C---:B------:R-:W-:Y:S01]  /*0d80*/  ISETP.GT.U32.AND P2, PT, R16.reuse, 0x4, PT ;  /* 0x000000041000780c */ /* 0x040fe20003f44070 */
[----:B------:R-:W-:Y:S02]  /*0d90*/  VIADD R18, R16, 0xfffffffc ;  /* 0xfffffffc10127836 */ /* 0x000fe40000000000 */
[----:B------:R-:W-:Y:S01]  /*0da0*/  IMAD R14, R13, R12, 0x3c000000 ;  /* 0x3c0000000d0e7424 */ /* 0x000fe200078e020c */
[----:B-1----:R-:W-:-:S02]  /*0db0*/  IADD3 R19, -R17, 0x1f, RZ ;  /* 0x0000001f11137810 */ /* 0x002fc40007ffe1ff */
[----:B------:R-:W-:Y:S02]  /*0dc0*/  SEL R17, R15, RZ, P1 ;  /* 0x000000ff0f117207 */ /* 0x000fe40000800000 */
[----:B------:R-:W-:Y:S02]  /*0dd0*/  SHF.L.U32 R15, R10, R13, RZ ;  /* 0x0000000d0a0f7219 */ /* 0x000fe400000006ff */
[----:B------:R-:W-:Y:S01]  /*0de0*/  ISETP.GT.U32.AND P0, PT, R19, 0x4, PT ;  /* 0x000000041300780c */ /* 0x000fe20003f04070 */
[----:B------:R-:W-:Y:S01]  /*0df0*/  IMAD R16, R17, R12, 0x3c000000 ;  /* 0x3c00000011107424 */ /* 0x000fe200078e020c */
[----:B------:R-:W-:Y:S01]  /*0e00*/  SHF.L.U32 R17, R8, R17, RZ ;  /* 0x0000001108117219 */ /* 0x000fe200000006ff */
[----:B------:R-:W-:Y:S01]  /*0e10*/  VIADD R19, R19, 0xfffffffc ;  /* 0xfffffffc13137836 */ /* 0x000fe20000000000 */
[----:B------:R-:W-:Y:S02]  /*0e20*/  LEA.HI R15, R15, R14, RZ, 0x1c ;  /* 0x0000000e0f0f7211 */ /* 0x000fe400078fe0ff */
[----:B------:R-:W-:Y:S01]  /*0e30*/  LEA.HI R14, R17, R16, RZ, 0x1c ;  /* 0x00000010110e7211 */ /* 0x000fe200078fe0ff */
[----:B------:R-:W-:Y:S01]  /*0e40*/  VIADD R16, R10, 0x1000000 ;  /* 0x010000000a107836 */ /* 0x000fe20000000000 */
[----:B------:R-:W-:Y:S01]  /*0e50*/  SEL R18, R18, RZ, P2 ;  /* 0x000000ff12127207 */ /* 0x000fe20001000000 */
[C---:B------:R-:W-:Y:S01]  /*0e60*/  VIADD R17, R8.reuse, 0x1000000 ;  /* 0x0100000008117836 */ /* 0x040fe20000000000 */
[----:B------:R-:W-:Y:S01]  /*0e70*/  SEL R19, R19, RZ, P0 ;  /* 0x000000ff13137207 */ /* 0x000fe20000000000 */
[----:B------:R-:W-:Y:S01]  /*0e80*/  VIADD R8, R8, 0xffffffff ;  /* 0xffffffff08087836 */ /* 0x000fe20000000000 */
[----:B------:R-:W-:Y:S01]  /*0e90*/  SHF.R.S32.HI R16, RZ, 0x8, R16 ;  /* 0x00000008ff107819 */ /* 0x000fe20000011410 */
[-C--:B------:R-:W-:Y:S01]  /*0ea0*/  IMAD R24, R18, R12.reuse, 0x3c000000 ;  /* 0x3c00000012187424 */ /* 0x080fe200078e020c */
[----:B------:R-:W-:Y:S01]  /*0eb0*/  SHF.R.S32.HI R17, RZ, 0x8, R17 ;  /* 0x00000008ff117819 */ /* 0x000fe20000011411 */
[----:B------:R-:W-:Y:S01]  /*0ec0*/  IMAD R25, R19, R12, 0x3c000000 ;  /* 0x3c00000013197424 */ /* 0x000fe200078e020c */
[----:B------:R-:W-:Y:S01]  /*0ed0*/  LOP3.LUT R15, R15, 0x7f800000, R16, 0xf8, !PT ;  /* 0x7f8000000f0f7812 */ /* 0x000fe200078ef810 */
[----:B------:R-:W-:Y:S01]  /*0ee0*/  VIADD R16, R9, 0x1000000 ;  /* 0x0100000009107836 */ /* 0x000fe20000000000 */
[----:B------:R-:W-:Y:S01]  /*0ef0*/  LOP3.LUT R14, R14, 0x7f800000, R17, 0xf8, !PT ;  /* 0x7f8000000e0e7812 */ /* 0x000fe200078ef811 */
[----:B------:R-:W-:Y:S01]  /*0f00*/  VIADD R17, R11, 0x1000000 ;  /* 0x010000000b117836 */ /* 0x000fe20000000000 */
[----:B------:R-:W-:Y:S01]  /*0f10*/  SHF.L.U32 R13, R9, R18, RZ ;  /* 0x00000012090d7219 */ /* 0x000fe200000006ff */
[----:B------:R-:W-:Y:S01]  /*0f20*/  VIADD R10, R10, 0xffffffff ;  /* 0xffffffff0a0a7836 */ /* 0x000fe20000000000 */
[----:B------:R-:W-:Y:S01]  /*0f30*/  SHF.L.U32 R12, R11, R19, RZ ;  /* 0x000000130b0c7219 */ /* 0x000fe200000006ff */
[----:B------:R-:W-:Y:S01]  /*0f40*/  VIADD R9, R9, 0xffffffff ;  /* 0xffffffff09097836 */ /* 0x000fe20000000000 */
[----:B------:R-:W-:Y:S01]  /*0f50*/  LEA.HI R13, R13, R24, RZ, 0x1c ;  /* 0x000000180d0d7211 */ /* 0x000fe200078fe0ff */
[----:B------:R-:W-:Y:S01]  /*0f60*/  VIADD R11, R11, 0xffffffff ;  /* 0xffffffff0b0b7836 */ /* 0x000fe20000000000 */
[----:B------:R-:W-:-:S02]  /*0f70*/  LEA.HI R12, R12, R25, RZ, 0x1c ;  /* 0x000000190c0c7211 */ /* 0x000fc400078fe0ff */
[----:B------:R-:W-:Y:S02]  /*0f80*/  SHF.R.S32.HI R16, RZ, 0x8, R16 ;  /* 0x00000008ff107819 */ /* 0x000fe40000011410 */
[----:B------:R-:W-:Y:S02]  /*0f90*/  SHF.R.S32.HI R19, RZ, 0x8, R17 ;  /* 0x00000008ff137819 */ /* 0x000fe40000011411 */
[----:B------:R-:W-:Y:S02]  /*0fa0*/  SHF.R.S32.HI R17, RZ, 0x1f, R8 ;  /* 0x0000001fff117819 */ /* 0x000fe40000011408 */
[----:B------:R-:W-:Y:S02]  /*0fb0*/  SHF.R.S32.HI R10, RZ, 0x1f, R10 ;  /* 0x0000001fff0a7819 */ /* 0x000fe4000001140a */
[----:B------:R-:W-:Y:S02]  /*0fc0*/  LOP3.LUT R13, R13, 0x7f800000, R16, 0xf8, !PT ;  /* 0x7f8000000d0d7812 */ /* 0x000fe400078ef810 */
[----:B------:R-:W-:-:S02]  /*0fd0*/  LOP3.LUT R12, R12, 0x7f800000, R19, 0xf8, !PT ;  /* 0x7f8000000c0c7812 */ /* 0x000fc400078ef813 */
[----:B------:R-:W-:Y:S02]  /*0fe0*/  CS2R R18, SRZ ;  /* 0x0000000000127805 */ /* 0x000fe4000001ff00 */
[----:B------:R-:W-:Y:S02]  /*0ff0*/  SHF.R.S32.HI R8, RZ, 0x1f, R9 ;  /* 0x0000001fff087819 */ /* 0x000fe40000011409 */
[----:B------:R-:W-:Y:S02]  /*1000*/  SHF.R.S32.HI R11, RZ, 0x1f, R11 ;  /* 0x0000001fff0b7819 */ /* 0x000fe4000001140b */
[----:B------:R-:W-:Y:S02]  /*1010*/  LOP3.LUT R15, R15, R10, RZ, 0x30, !PT ;  /* 0x0000000a0f0f7212 */ /* 0x000fe400078e30ff */
[----:B------:R-:W-:Y:S02]  /*1020*/  LOP3.LUT R14, R14, R17, RZ, 0x30, !PT ;  /* 0x000000110e0e7212 */ /* 0x000fe400078e30ff */
[----:B------:R-:W-:-:S02]  /*1030*/  LOP3.LUT R8, R13, R8, RZ, 0x30, !PT ;  /* 0x000000080d087212 */ /* 0x000fc400078e30ff */
[----:B------:R-:W-:Y:S02]  /*1040*/  LOP3.LUT R11, R12, R11, RZ, 0x30, !PT ;  /* 0x0000000b0c0b7212 */ /* 0x000fe400078e30ff */
[----:B------:R-:W-:Y:S02]  /*1050*/  LOP3.LUT R15, R15, 0x80000000, R4, 0xf8, !PT ;  /* 0x800000000f0f7812 */ /* 0x000fe400078ef804 */
[----:B------:R-:W-:Y:S02]  /*1060*/  LOP3.LUT R14, R14, 0x80000000, R5, 0xf8, !PT ;  /* 0x800000000e0e7812 */ /* 0x000fe400078ef805 */
[----:B------:R-:W-:Y:S01]  /*1070*/  LOP3.LUT R7, R8, 0x80000000, R7, 0xf8, !PT ;  /* 0x8000000008077812 */ /* 0x000fe200078ef807 */
[----:B------:R-:W-:Y:S01]  /*1080*/  FMUL.FTZ R4, R15, 1 ;  /* 0x3f8000000f047820 */ /* 0x000fe20000410000 */
[----:B------:R-:W-:Y:S01]  /*1090*/  LOP3.LUT R11, R11, 0x80000000, R6, 0xf8, !PT ;  /* 0x800000000b0b7812 */ /* 0x000fe200078ef806 */
[----:B------:R-:W-:Y:S01]  /*10a0*/  FMUL.FTZ R9, R14, 1 ;  /* 0x3f8000000e097820 */ /* 0x000fe20000410000 */
[C---:B------:R-:W-:Y:S01]  /*10b0*/  LEA R24, P0, R26.reuse, R22, 0x6 ;  /* 0x000000161a187211 */ /* 0x040fe200078030ff */
[----:B------:R-:W-:Y:S01]  /*10c0*/  FMUL.FTZ R12, R7, 1 ;  /* 0x3f800000070c7820 */ /* 0x000fe20000410000 */
[----:B------:R-:W-:Y:S01]  /*10d0*/  CS2R R6, SRZ ;  /* 0x0000000000067805 */ /* 0x000fe2000001ff00 */
[----:B------:R-:W-:Y:S01]  /*10e0*/  FMUL.FTZ R16, R11, 1 ;  /* 0x3f8000000b107820 */ /* 0x000fe20000410000 */
[----:B------:R-:W0:Y:S01]  /*10f0*/  F2F.F64.F32 R4, R4 ;  /* 0x0000000400047310 */ /* 0x000e220000201800 */
[----:B------:R-:W-:-:S02]  /*1100*/  LEA.HI.X R25, R26, R23, R21, 0x6, P0 ;  /* 0x000000171a197211 */ /* 0x000fc400000f3415 */
[----:B------:R-:W-:Y:S02]  /*1110*/  CS2R R10, SRZ ;  /* 0x00000000000a7805 */ /* 0x000fe4000001ff00 */
[----:B------:R-:W-:Y:S02]  /*1120*/  IADD3 R26, P0, R26, UR6, RZ ;  /* 0x000000061a1a7c10 */ /* 0x000fe4000ff1e0ff */
[----:B------:R-:W-:Y:S02]  /*1130*/  CS2R R14, SRZ ;  /* 0x00000000000e7805 */ /* 0x000fe4000001ff00 */
[C---:B------:R-:W-:Y:S01]  /*1140*/  ISETP.LT.U32.AND P1, PT, R26.reuse, 0x4000, PT ;  /* 0x000040001a00780c */ /* 0x040fe20003f21070 */
[----:B------:R-:W1:Y:S01]  /*1150*/  F2F.F64.F32 R8, R9 ;  /* 0x0000000900087310 */ /* 0x000e620000201800 */
[----:B------:R-:W-:Y:S02]  /*1160*/  IMAD.SHL.U32 R27, R26, 0x4, RZ ;  /* 0x000000041a1b7824 */ /* 0x000fe400078e00ff */
[----:B------:R-:W-:-:S03]  /*1170*/  IMAD.X R21, RZ, RZ, R21, P0 ;  /* 0x000000ffff157224 */ /* 0x000fc600000e0615 */
[----:B------:R-:W-:Y:S01]  /*1180*/  ISETP.GE.U32.AND P0, PT, R27, R2, PT ;  /* 0x000000021b00720c */ /* 0x000fe20003f06070 */
[----:B0-----:R0:W-:Y:S01]  /*1190*/  STG.E.128 desc[UR4][R24.64], R4 ;  /* 0x0000000418007986 */ /* 0x0011e2000c101d04 */
[----:B------:R-:W2:Y:S01]  /*11a0*/  F2F.F64.F32 R12, R12 ;  /* 0x0000000c000c7310 */ /* 0x000ea20000201800 */
[----:B------:R-:W-:Y:S02]  /*11b0*/  ISETP.LT.U32.AND.EX P1, PT, R21, RZ, PT, P1 ;  /* 0x000000ff1500720c */ /* 0x000fe40003f21110 */
[----:B-1----:R1:W-:Y:S05]  /*11c0*/  STG.E.128 desc[UR4][R24.64+0x10], R8 ;  /* 0x0000100818007986 */ /* 0x0023ea000c101d04 */
[----:B------:R-:W3:Y:S01]  /*11d0*/  F2F.F64.F32 R16, R16 ;  /* 0x0000001000107310 */ /* 0x000ee20000201800 */
[----:B--2---:R1:W-:Y:S01]  /*11e0*/  STG.E.128 desc[UR4][R24.64+0x20], R12 ;  /* 0x0000200c18007986 */ /* 0x0043e2000c101d04 */
[----:B0-----:R-:W-:-:S04]  /*11f0*/  SHF.L.U64.HI R5, R26, 0x2, R21 ;  /* 0x000000021a057819 */ /* 0x001fc80000010215 */
[----:B------:R-:W-:Y:S01]  /*1200*/  ISETP.GE.AND.EX P0, PT, R5, R20, PT, P0 ;  /* 0x000000140500720c */ /* 0x000fe20003f06300 */
[----:B---3--:R1:W-:-:S12]  /*1210*/  STG.E.128 desc[UR4][R24.64+0x30], R16 ;  /* 0x0000301018007986 */ /* 0x0083d8000c101d04 */
[----:B------:R-:W-:Y:S05]  /*1220*/  @!P0 BRA P1, `(.L_x_2550) ;  /* 0xfffffff800648947 */ /* 0x000fea000083ffff */
[----:B------:R-:W-:Y:S05]  /*1230*/  EXIT ;  /* 0x000000000000794d */ /* 0x000fea0003800000 */
.L_x_2551:
        /* <DEDUP_REMOVED lines=12> */
.L_x_7920:


//--------------------- .text._ZN2at6native55_GLOBAL__N__de093ff9_22_ForeachBinaryOpList_cu_a911ec4325multi_tensor_apply_kernelINS1_18TensorListMetadataILi2EEENS1_11CopyFunctorIN3c107complexIdEEbLi2ELi1ELi1EEEJNS0_4CopyIS8_bEEEEEvT_T0_DpT1_ --------------------------
	.section	.text._ZN2at6native55_GLOBAL__N__de093ff9_22_ForeachBinaryOpList_cu_a911ec4325multi_tensor_apply_kernelINS1_18TensorListMetadataILi2EEENS1_11CopyFunctorIN3c107complexIdEEbLi2ELi1ELi1EEEJNS0_4CopyIS8_bEEEEEvT_T0_DpT1_,"ax",@progbits
	.align	128
.text._ZN2at6native55_GLOBAL__N__de093ff9_22_ForeachBinaryOpList_cu_a911ec4325multi_tensor_apply_kernelINS1_18TensorListMetadataILi2EEENS1_11CopyFunctorIN3c107complexIdEEbLi2ELi1ELi1EEEJNS0_4CopyIS8_bEEEEEvT_T0_DpT1_:
        .type           _ZN2at6native55_GLOBAL__N__de093ff9_22_ForeachBinaryOpList_cu_a911ec4325multi_tensor_apply_kernelINS1_18TensorListMetadataILi2EEENS1_11CopyFunctorIN3c107complexIdEEbLi2ELi1ELi1EEEJNS0_4CopyIS8_bEEEEEvT_T0_DpT1_,@function
        .size           _ZN2at6native55_GLOBAL__N__de093ff9_22_ForeachBinaryOpList_cu_a911ec4325multi_tensor_apply_kernelINS1_18TensorListMetadataILi2EEENS1_11CopyFunctorIN3c107complexIdEEbLi2ELi1ELi1EEEJNS0_4CopyIS8_bEEEEEvT_T0_DpT1_,(.L_x_7921 - _ZN2at6native55_GLOBAL__N__de093ff9_22_ForeachBinaryOpList_cu_a911ec4325multi_tensor_apply_kernelINS1_18TensorListMetadataILi2EEENS1_11CopyFunctorIN3c107complexIdEEbLi2ELi1ELi1EEEJNS0_4CopyIS8_bEEEEEvT_T0_DpT1_)
        .other          _ZN2at6native55_GLOBAL__N__de093ff9_22_ForeachBinaryOpList_cu_a911ec4325multi_tensor_apply_kernelINS1_18TensorListMetadataILi2EEENS1_11CopyFunctorIN3c107complexIdEEbLi2ELi1ELi1EEEJNS0_4CopyIS8_bEEEEEvT_T0_DpT1_,@"STO_CUDA_ENTRY STV_DEFAULT"
_ZN2at6native55_GLOBAL__N__de093ff9_22_ForeachBinaryOpList_cu_a911ec4325multi_tensor_apply_kernelINS1_18TensorListMetadataILi2EEENS1_11CopyFunctorIN3c107complexIdEEbLi2ELi1ELi1EEEJNS0_4CopyIS8_bEEEEEvT_T0_DpT1_:
        /* <DEDUP_REMOVED lines=27> */
.L_x_2553:
[----:B0-2---:R-:W-:-:S04]  /*01b0*/  IADD3 R6, P1, R12, R14, RZ ;  /* 0x0000000e0c067210 */ /* 0x005fc80007f3e0ff */
[C---:B------:R-:W-:Y:S01]  /*01c0*/  ISETP.GE.U32.AND P0, PT, R6.reuse, 0x10000, PT ;  /* 0x000100000600780c */ /* 0x040fe20003f06070 */
[----:B------:R-:W-:Y:S01]  /*01d0*/  IMAD.X R7, RZ, RZ, R15, P1 ;  /* 0x000000ffff077224 */ /* 0x000fe200008e060f */
[----:B------:R-:W-:Y:S02]  /*01e0*/  ISETP.LT.U32.AND P1, PT, R6, R3, PT ;  /* 0x000000030600720c */ /* 0x000fe40003f21070 */
[----:B-1----:R-:W-:Y:S02]  /*01f0*/  IADD3 R18, P3, R13, R6, RZ ;  /* 0x000000060d127210 */ /* 0x002fe40007f7e0ff */
[----:B------:R-:W-:-:S03]  /*0200*/  ISETP.GE.U32.AND.EX P0, PT, R7, RZ, PT, P0 ;  /* 0x000000ff0700720c */ /* 0x000fc60003f06100 */
[----:B------:R-:W-:Y:S01]  /*0210*/  IMAD.X R19, RZ, RZ, R7, P3 ;  /* 0x000000ffff137224 */ /* 0x000fe200018e0607 */
[----:B------:R-:W-:Y:S02]  /*0220*/  ISETP.LT.AND.EX P0, PT, R7, R20, !P0, P1 ;  /* 0x000000140700720c */ /* 0x000fe40004701310 */
[----:B------:R-:W-:-:S04]  /*0230*/  ISETP.GE.U32.AND P1, PT, R18, 0x10000, PT ;  /* 0x000100001200780c */ /* 0x000fc80003f26070 */
[----:B------:R-:W-:-:S07]  /*0240*/  ISETP.GE.U32.AND.EX P1, PT, R19, RZ, PT, P1 ;  /* 0x000000ff1300720c */ /* 0x000fce0003f26110 */
[----:B------:R-:W-:-:S05]  /*0250*/  @P0 IADD3 R4, P2, R6, R0, RZ ;  /* 0x0000000006040210 */ /* 0x000fca0007f5e0ff */
[----:B------:R-:W-:Y:S01]  /*0260*/  @P0 IMAD.X R5, R7, 0x1, R2, P2 ;  /* 0x0000000107050824 */ /* 0x000fe200010e0602 */
[----:B------:R-:W-:-:S04]  /*0270*/  ISETP.LT.U32.AND P2, PT, R18, R3, PT ;  /* 0x000000031200720c */ /* 0x000fc80003f41070 */
[----:B------:R-:W-:Y:S01]  /*0280*/  ISETP.LT.AND.EX P1, PT, R19, R20, !P1, P2 ;  /* 0x000000141300720c */ /* 0x000fe20004f21320 */
[C---:B------:R-:W-:Y:S01]  /*0290*/  IMAD R25, R13.reuse, 0x3, RZ ;  /* 0x000000030d197824 */ /* 0x040fe200078e02ff */
[-C--:B------:R-:W-:Y:S01]  /*02a0*/  LEA R10, P2, R13, R6.reuse, 0x1 ;  /* 0x000000060d0a7211 */ /* 0x080fe200078408ff */
[----:B------:R0:W2:Y:S03]  /*02b0*/  @P0 LDG.E.U8 R21, desc[UR4][R4.64] ;  /* 0x0000000404150981 */ /* 0x0000a6000c1e1100 */
[----:B------:R-:W-:Y:S01]  /*02c0*/  IADD3 R25, P6, R25, R6, RZ ;  /* 0x0000000619197210 */ /* 0x000fe20007fde0ff */
[--C-:B------:R-:W-:Y:S01]  /*02d0*/  IMAD.X R29, RZ, RZ, R7.reuse, P2 ;  /* 0x000000ffff1d7224 */ /* 0x100fe200010e0607 */
[C---:B------:R-:W-:Y:S02]  /*02e0*/  ISETP.GE.U32.AND P4, PT, R10.reuse, 0x10000, PT ;  /* 0x000100000a00780c */ /* 0x040fe40003f86070 */
[----:B------:R-:W-:Y:S01]  /*02f0*/  ISETP.LT.U32.AND P3, PT, R10, R3, PT ;  /* 0x000000030a00720c */ /* 0x000fe20003f61070 */
[----:B------:R-:W-:Y:S01]  /*0300*/  IMAD.X R11, RZ, RZ, R7, P6 ;  /* 0x000000ffff0b7224 */ /* 0x000fe200030e0607 */
[----:B------:R-:W-:-:S02]  /*0310*/  ISETP.GE.U32.AND.EX P4, PT, R29, RZ, PT, P4 ;  /* 0x000000ff1d00720c */ /* 0x000fc40003f86140 */
[----:B------:R-:W-:Y:S02]  /*0320*/  @P1 IADD3 R8, P5, R18, R0, RZ ;  /* 0x0000000012081210 */ /* 0x000fe40007fbe0ff */
[----:B------:R-:W-:Y:S02]  /*0330*/  ISETP.GE.U32.AND P2, PT, R25, 0x10000, PT ;  /* 0x000100001900780c */ /* 0x000fe40003f46070 */
[-C--:B------:R-:W-:Y:S01]  /*0340*/  ISETP.LT.AND.EX P3, PT, R29, R20.reuse, !P4, P3 ;  /* 0x000000141d00720c */ /* 0x080fe20006761330 */
[----:B------:R-:W-:Y:S01]  /*0350*/  @P1 IMAD.X R9, R19, 0x1, R2, P5 ;  /* 0x0000000113091824 */ /* 0x000fe200028e0602 */
[----:B------:R-:W-:Y:S02]  /*0360*/  ISETP.LT.U32.AND P4, PT, R25, R3, PT ;  /* 0x000000031900720c */ /* 0x000fe40003f81070 */
[C---:B------:R-:W-:Y:S02]  /*0370*/  ISETP.GE.U32.AND.EX P2, PT, R11.reuse, RZ, PT, P2 ;  /* 0x000000ff0b00720c */ /* 0x040fe40003f46120 */
[----:B------:R1:W3:Y:S02]  /*0380*/  @P1 LDG.E.U8 R22, desc[UR4][R8.64] ;  /* 0x0000000408161981 */ /* 0x0002e4000c1e1100 */
[----:B------:R-:W-:-:S05]  /*0390*/  ISETP.LT.AND.EX P2, PT, R11, R20, !P2, P4 ;  /* 0x000000140b00720c */ /* 0x000fca0005741340 */
[----:B------:R-:W-:-:S05]  /*03a0*/  @P3 IADD3 R16, P4, R10, R0, RZ ;  /* 0x000000000a103210 */ /* 0x000fca0007f9e0ff */
[----:B------:R-:W-:-:S03]  /*03b0*/  @P3 IMAD.X R17, R29, 0x1, R2, P4 ;  /* 0x000000011d113824 */ /* 0x000fc600020e0602 */
[----:B0-----:R-:W-:Y:S02]  /*03c0*/  @P2 IADD3 R4, P4, R25, R0, RZ ;  /* 0x0000000019042210 */ /* 0x001fe40007f9e0ff */
[----:B------:R-:W4:Y:S03]  /*03d0*/  @P3 LDG.E.U8 R23, desc[UR4][R16.64] ;  /* 0x0000000410173981 */ /* 0x000f26000c1e1100 */
[----:B------:R-:W-:-:S05]  /*03e0*/  @P2 IMAD.X R5, R11, 0x1, R2, P4 ;  /* 0x000000010b052824 */ /* 0x000fca00020e0602 */
[----:B------:R0:W5:Y:S01]  /*03f0*/  @P2 LDG.E.U8 R24, desc[UR4][R4.64] ;  /* 0x0000000404182981 */ /* 0x000162000c1e1100 */
[----:B-1----:R-:W-:Y:S01]  /*0400*/  @P0 LEA R8, P4, R6, R26, 0x4 ;  /* 0x0000001a06080211 */ /* 0x002fe200078820ff */
[----:B------:R-:W-:-:S03]  /*0410*/  IMAD.WIDE.U32 R14, R13, 0x4, R14 ;  /* 0x000000040d0e7825 */ /* 0x000fc600078e000e */
[----:B------:R-:W-:Y:S02]  /*0420*/  @P0 LEA.HI.X R9, R6, R27, R7, 0x4, P4 ;  /* 0x0000001b06090211 */ /* 0x000fe400020f2407 */
[----:B------:R-:W-:Y:S02]  /*0430*/  CS2R R6, SRZ ;  /* 0x0000000000067805 */ /* 0x000fe4000001ff00 */
[----:B--2---:R-:W-:-:S04]  /*0440*/  @P0 PRMT R28, R21, 0x8880, RZ ;  /* 0x00008880151c0816 */ /* 0x004fc800000000ff */
[----:B------:R-:W-:-:S04]  /*0450*/  @P0 PRMT R28, R28, 0x7710, RZ ;  /* 0x000077101c1c0816 */ /* 0x000fc800000000ff */
[----:B0-----:R-:W0:Y:S01]  /*0460*/  @P0 I2F.F64.S16 R4, R28 ;  /* 0x0000001c00040312 */ /* 0x001e220000101c00 */
[----:B---3--:R-:W-:Y:S01]  /*0470*/  @P1 PRMT R16, R22, 0x8880, RZ ;  /* 0x0000888016101816 */ /* 0x008fe200000000ff */
[----:B0-----:R0:W-:Y:S03]  /*0480*/  @P0 STG.E.128 desc[UR4][R8.64], R4 ;  /* 0x0000000408000986 */ /* 0x0011e6000c101d04 */
[----:B------:R-:W-:-:S06]  /*0490*/  @P1 PRMT R16, R16, 0x7710, RZ ;  /* 0x0000771010101816 */ /* 0x000fcc00000000ff */
[----:B------:R-:W1:Y:S01]  /*04a0*/  @P1 I2F.F64.S16 R16, R16 ;  /* 0x0000001000101312 */ /* 0x000e620000101c00 */
[----:B----4-:R-:W-:Y:S02]  /*04b0*/  @P3 PRMT R28, R23, 0x8880, RZ ;  /* 0x00008880171c3816 */ /* 0x010fe400000000ff */
[C---:B0-----:R-:W-:Y:S02]  /*04c0*/  @P1 LEA R4, P0, R18.reuse, R26, 0x4 ;  /* 0x0000001a12041211 */ /* 0x041fe400078020ff */
[----:B------:R-:W-:Y:S02]  /*04d0*/  CS2R R6, SRZ ;  /* 0x0000000000067805 */ /* 0x000fe4000001ff00 */
[----:B------:R-:W-:Y:S02]  /*04e0*/  @P1 LEA.HI.X R5, R18, R27, R19, 0x4, P0 ;  /* 0x0000001b12051211 */ /* 0x000fe400000f2413 */
[----:B------:R-:W-:-:S05]  /*04f0*/  CS2R R18, SRZ ;  /* 0x0000000000127805 */ /* 0x000fca000001ff00 */
[----:B-1----:R0:W-:Y:S01]  /*0500*/  @P1 STG.E.128 desc[UR4][R4.64], R16 ;  /* 0x0000001004001986 */ /* 0x0021e2000c101d04 */
[----:B------:R-:W-:-:S04]  /*0510*/  ISETP.LT.U32.AND P1, PT, R14, R3, PT ;  /* 0x000000030e00720c */ /* 0x000fc80003f21070 */
[----:B------:R-:W-:Y:S02]  /*0520*/  ISETP.LT.AND.EX P1, PT, R15, R20, PT, P1 ;  /* 0x000000140f00720c */ /* 0x000fe40003f21310 */
[----:B0-----:R-:W-:Y:S02]  /*0530*/  @P3 PRMT R18, R28, 0x7710, RZ ;  /* 0x000077101c123816 */ /* 0x001fe400000000ff */
[----:B-----5:R-:W-:Y:S02]  /*0540*/  @P2 PRMT R28, R24, 0x8880, RZ ;  /* 0x00008880181c2816 */ /* 0x020fe400000000ff */
[----:B------:R-:W0:Y:S02]  /*0550*/  @P3 I2F.F64.S16 R4, R18 ;  /* 0x0000001200043312 */ /* 0x000e240000101c00 */
[----:B------:R-:W-:Y:S02]  /*0560*/  @P2 PRMT R8, R28, 0x7710, RZ ;  /* 0x000077101c082816 */ /* 0x000fe400000000ff */
[----:B------:R-:W-:-:S04]  /*0570*/  @P3 LEA R28, P0, R10, R26, 0x4 ;  /* 0x0000001a0a1c3211 */ /* 0x000fc800078020ff */
[----:B------:R-:W1:Y:S01]  /*0580*/  @P2 I2F.F64.S16 R8, R8 ;  /* 0x0000000800082312 */ /* 0x000e620000101c00 */
[----:B------:R-:W-:Y:S02]  /*0590*/  @P3 LEA.HI.X R29, R10, R27, R29, 0x4, P0 ;  /* 0x0000001b0a1d3211 */ /* 0x000fe400000f241d */
[----:B------:R-:W-:-:S04]  /*05a0*/  @P2 LEA R16, P0, R25, R26, 0x4 ;  /* 0x0000001a19102211 */ /* 0x000fc800078020ff */
[----:B------:R-:W-:Y:S02]  /*05b0*/  @P2 LEA.HI.X R17, R25, R27, R11, 0x4, P0 ;  /* 0x0000001b19112211 */ /* 0x000fe400000f240b */
[----:B------:R-:W-:Y:S01]  /*05c0*/  CS2R R10, SRZ ;  /* 0x00000000000a7805 */ /* 0x000fe2000001ff00 */
[----:B0-----:R2:W-:Y:S01]  /*05d0*/  @P3 STG.E.128 desc[UR4][R28.64], R4 ;  /* 0x000000041c003986 */ /* 0x0015e2000c101d04 */
[----:B------:R-:W-:-:S04]  /*05e0*/  ISETP.GE.U32.AND P0, PT, R14, 0x10000, PT ;  /* 0x000100000e00780c */ /* 0x000fc80003f06070 */
[----:B------:R-:W-:Y:S01]  /*05f0*/  ISETP.GE.U32.AND.EX P0, PT, R15, RZ, PT, P0 ;  /* 0x000000ff0f00720c */ /* 0x000fe20003f06100 */
[----:B-1----:R2:W-:-:S12]  /*0600*/  @P2 STG.E.128 desc[UR4][R16.64], R8 ;  /* 0x0000000810002986 */ /* 0x0025d8000c101d04 */
[----:B------:R-:W-:Y:S05]  /*0610*/  @!P0 BRA P1, `(.L_x_2553) ;  /* 0xfffffff800e48947 */ /* 0x000fea000083ffff */
[----:B------:R-:W-:Y:S05]  /*0620*/  EXIT ;  /* 0x000000000000794d */ /* 0x000fea0003800000 */
.L_x_2552:
        /* <DEDUP_REMOVED lines=8> */
.L_x_2554:
[----:B------:R-:W-:-:S04]  /*06b0*/  LEA R6, P0, R25, R0, 0x2 ;  /* 0x0000000019067211 */ /* 0x000fc800078010ff */
[----:B------:R-:W-:-:S05]  /*06c0*/  LEA.HI.X R7, R25, R2, R21, 0x2, P0 ;  /* 0x0000000219077211 */ /* 0x000fca00000f1415 */
[----:B------:R-:W2:Y:S01]  /*06d0*/  LDG.E R6, desc[UR4][R6.64] ;  /* 0x0000000406067981 */ /* 0x000ea2000c1e1900 */
[C---:B-1----:R-:W-:Y:S02]  /*06e0*/  LEA R22, P0, R25.reuse, R26, 0x6 ;  /* 0x0000001a19167211 */ /* 0x042fe400078030ff */
[----:B------:R-:W-:Y:S02]  /*06f0*/  CS2R R10, SRZ ;  /* 0x00000000000a7805 */ /* 0x000fe4000001ff00 */
[----:B------:R-:W-:Y:S02]  /*0700*/  CS2R R14, SRZ ;  /* 0x00000000000e7805 */ /* 0x000fe4000001ff00 */
[----:B------:R-:W-:Y:S02]  /*0710*/  CS2R R18, SRZ ;  /* 0x0000000000127805 */ /* 0x000fe4000001ff00 */
[C---:B------:R-:W-:Y:S02]  /*0720*/  LEA.HI.X R23, R25.reuse, R27, R21, 0x6, P0 ;  /* 0x0000001b19177211 */ /* 0x040fe400000f3415 */
[----:B------:R-:W-:-:S04]  /*0730*/  IADD3 R25, P0, R25, UR6, RZ ;  /* 0x0000000619197c10 */ /* 0x000fc8000ff1e0ff */
[C---:B------:R-:W-:Y:S01]  /*0740*/  ISETP.LT.U32.AND P1, PT, R25.reuse, 0x4000, PT ;  /* 0x000040001900780c */ /* 0x040fe20003f21070 */
[----:B------:R-:W-:Y:S02]  /*0750*/  IMAD.SHL.U32 R24, R25, 0x4, RZ ;  /* 0x0000000419187824 */ /* 0x000fe400078e00ff */
[----:B------:R-:W-:-:S03]  /*0760*/  IMAD.X R21, RZ, RZ, R21, P0 ;  /* 0x000000ffff157224 */ /* 0x000fc600000e0615 */
[----:B------:R-:W-:Y:S02]  /*0770*/  ISETP.GE.U32.AND P0, PT, R24, R3, PT ;  /* 0x000000031800720c */ /* 0x000fe40003f06070 */
[----:B------:R-:W-:Y:S02]  /*0780*/  ISETP.LT.U32.AND.EX P1, PT, R21, RZ, PT, P1 ;  /* 0x000000ff1500720c */ /* 0x000fe40003f21110 */
[C---:B--2---:R-:W-:Y:S02]  /*0790*/  PRMT R4, R6.reuse, 0x8880, RZ ;  /* 0x0000888006047816 */ /* 0x044fe400000000ff */
[C---:B------:R-:W-:Y:S02]  /*07a0*/  PRMT R8, R6.reuse, 0x9991, RZ ;  /* 0x0000999106087816 */ /* 0x040fe400000000ff */
[C---:B------:R-:W-:Y:S02]  /*07b0*/  PRMT R12, R6.reuse, 0xaaa2, RZ ;  /* 0x0000aaa2060c7816 */ /* 0x040fe400000000ff */
[----:B------:R-:W-:-:S02]  /*07c0*/  PRMT R16, R6, 0xbbb3, RZ ;  /* 0x0000bbb306107816 */ /* 0x000fc400000000ff */
[----:B------:R-:W-:Y:S02]  /*07d0*/  CS2R R6, SRZ ;  /* 0x0000000000067805 */ /* 0x000fe4000001ff00 */
[----:B------:R-:W-:Y:S02]  /*07e0*/  PRMT R4, R4, 0x7710, RZ ;  /* 0x0000771004047816 */ /* 0x000fe400000000ff */
[----:B------:R-:W-:Y:S02]  /*07f0*/  PRMT R8, R8, 0x7710, RZ ;  /* 0x0000771008087816 */ /* 0x000fe400000000ff */
[----:B------:R-:W-:Y:S02]  /*0800*/  PRMT R12, R12, 0x7710, RZ ;  /* 0x000077100c0c7816 */ /* 0x000fe400000000ff */
[----:B------:R-:W-:Y:S01]  /*0810*/  PRMT R16, R16, 0x7710, RZ ;  /* 0x0000771010107816 */ /* 0x000fe200000000ff */
[----:B------:R-:W0:Y:S08]  /*0820*/  I2F.F64.S16 R4, R4 ;  /* 0x0000000400047312 */ /* 0x000e300000101c00 */
[----:B------:R-:W1:Y:S01]  /*0830*/  I2F.F64.S16 R8, R8 ;  /* 0x0000000800087312 */ /* 0x000e620000101c00 */
[----:B0-----:R0:W-:Y:S07]  /*0840*/  STG.E.128 desc[UR4][R22.64], R4 ;  /* 0x0000000416007986 */ /* 0x0011ee000c101d04 */
[----:B------:R-:W2:Y:S01]  /*0850*/  I2F.F64.S16 R12, R12 ;  /* 0x0000000c000c7312 */ /* 0x000ea20000101c00 */
[----:B-1----:R1:W-:Y:S07]  /*0860*/  STG.E.128 desc[UR4][R22.64+0x10], R8 ;  /* 0x0000100816007986 */ /* 0x0023ee000c101d04 */
[----:B------:R-:W3:Y:S01]  /*0870*/  I2F.F64.S16 R16, R16 ;  /* 0x0000001000107312 */ /* 0x000ee20000101c00 */
[----:B--2---:R1:W-:Y:S01]  /*0880*/  STG.E.128 desc[UR4][R22.64+0x20], R12 ;  /* 0x0000200c16007986 */ /* 0x0043e2000c101d04 */
[----:B0-----:R-:W-:-:S04]  /*0890*/  SHF.L.U64.HI R5, R25, 0x2, R21 ;  /* 0x0000000219057819 */ /* 0x001fc80000010215 */
[----:B------:R-:W-:Y:S01]  /*08a0*/  ISETP.GE.AND.EX P0, PT, R5, R20, PT, P0 ;  /* 0x000000140500720c */ /* 0x000fe20003f06300 */
[----:B---3--:R1:W-:-:S12]  /*08b0*/  STG.E.128 desc[UR4][R22.64+0x30], R16 ;  /* 0x0000301016007986 */ /* 0x0083d8000c101d04 */
[----:B------:R-:W-:Y:S05]  /*08c0*/  @!P0 BRA P1, `(.L_x_2554) ;  /* 0xfffffffc00788947 */ /* 0x000fea000083ffff */
[----:B------:R-:W-:Y:S05]  /*08d0*/  EXIT ;  /* 0x000000000000794d */ /* 0x000fea0003800000 */
.L_x_2555:
        /* <DEDUP_REMOVED lines=10> */
.L_x_7921:


//--------------------- .text._ZN2at6native55_GLOBAL__N__de093ff9_22_ForeachBinaryOpList_cu_a911ec4325multi_tensor_apply_kernelINS1_18TensorListMetadataILi2EEENS1_11CopyFunctorIN3c107complexIdEENS6_8BFloat16ELi2ELi1ELi1EEEJNS0_4CopyIS8_S9_EEEEEvT_T0_DpT1_ --------------------------
	.section	.text._ZN2at6native55_GLOBAL__N__de093ff9_22_ForeachBinaryOpList_cu_a911ec4325multi_tensor_apply_kernelINS1_18TensorListMetadataILi2EEENS1_11CopyFunctorIN3c107complexIdEENS6_8BFloat16ELi2ELi1ELi1EEEJNS0_4CopyIS8_S9_EEEEEvT_T0_DpT1_,"ax",@progbits
	.align	128
.text._ZN2at6native55_GLOBAL__N__de093ff9_22_ForeachBinaryOpList_cu_a911ec4325multi_tensor_apply_kernelINS1_18TensorListMetadataILi2EEENS1_11CopyFunctorIN3c107complexIdEENS6_8BFloat16ELi2ELi1ELi1EEEJNS0_4CopyIS8_S9_EEEEEvT_T0_DpT1_:
        .type           _ZN2at6native55_GLOBAL__N__de093ff9_22_ForeachBinaryOpList_cu_a911ec4325multi_tensor_apply_kernelINS1_18TensorListMetadataILi2EEENS1_11CopyFunctorIN3c107complexIdEENS6_8BFloat16ELi2ELi1ELi1EEEJNS0_4CopyIS8_S9_EEEEEvT_T0_DpT1_,@function
        .size           _ZN2at6native55_GLOBAL__N__de093ff9_22_ForeachBinaryOpList_cu_a911ec4325multi_tensor_apply_kernelINS1_18TensorListMetadataILi2EEENS1_11CopyFunctorIN3c107complexIdEENS6_8BFloat16ELi2ELi1ELi1EEEJNS0_4CopyIS8_S9_EEEEEvT_T0_DpT1_,(.L_x_7922 - _ZN2at6native55_GLOBAL__N__de093ff9_22_ForeachBinaryOpList_cu_a911ec4325multi_tensor_apply_kernelINS1_18TensorListMetadataILi2EEENS1_11CopyFunctorIN3c107complexIdEENS6_8BFloat16ELi2ELi1ELi1EEEJNS0_4CopyIS8_S9_EEEEEvT_T0_DpT1_)
        .other          _ZN2at6native55_GLOBAL__N__de093ff9_22_ForeachBinaryOpList_cu_a911ec4325multi_tensor_apply_kernelINS1_18TensorListMetadataILi2EEENS1_11CopyFunctorIN3c107complexIdEENS6_8BFloat16ELi2ELi1ELi1EEEJNS0_4CopyIS8_S9_EEEEEvT_T0_DpT1_,@"STO_CUDA_ENTRY STV_DEFAULT"
_ZN2at6native55_GLOBAL__N__de093ff9_22_ForeachBinaryOpList_cu_a911ec4325multi_tensor_apply_kernelINS1_18TensorListMetadataILi2EEENS1_11CopyFunctorIN3c107complexIdEENS6_8BFloat16ELi2ELi1ELi1EEEJNS0_4CopyIS8_S9_EEEEEvT_T0_DpT1_:
        /* <DEDUP_REMOVED lines=28> */
.L_x_2557:
        /* <DEDUP_REMOVED lines=10> */
[----:B------:R-:W-:-:S04]  /*0260*/  @P0 LEA R4, P2, R7, R26, 0x1 ;  /* 0x0000001a07040211 */ /* 0x000fc800078408ff */
[----:B------:R-:W-:Y:S02]  /*0270*/  @P0 LEA.HI.X R5, R7, R27, R9, 0x1, P2 ;  /* 0x0000001b07050211 */ /* 0x000fe400010f0c09 */
[----:B------:R-:W-:Y:S01]  /*0280*/  ISETP.LT.U32.AND P2, PT, R18, R2, PT ;  /* 0x000000021200720c */ /* 0x000fe20003f41070 */
[----:B------:R-:W-:Y:S02]  /*0290*/  IMAD R6, R15, 0x3, RZ ;  /* 0x000000030f067824 */ /* 0x000fe400078e02ff */
[----:B------:R-:W2:Y:S01]  /*02a0*/  @P0 LDG.E.U16 R22, desc[UR4][R4.64] ;  /* 0x0000000404160981 */ /* 0x000ea2000c1e1500 */
[----:B------:R-:W-:Y:S02]  /*02b0*/  ISETP.LT.AND.EX P1, PT, R19, R0, !P1, P2 ;  /* 0x000000001300720c */ /* 0x000fe40004f21320 */
[-C--:B------:R-:W-:Y:S02]  /*02c0*/  LEA R29, P2, R15, R7.reuse, 0x1 ;  /* 0x000000070f1d7211 */ /* 0x080fe400078408ff */
[----:B------:R-:W-:-:S02]  /*02d0*/  IADD3 R11, P6, R6, R7, RZ ;  /* 0x00000007060b7210 */ /* 0x000fc40007fde0ff */
[C---:B------:R-:W-:Y:S01]  /*02e0*/  ISETP.GE.U32.AND P4, PT, R29.reuse, 0x10000, PT ;  /* 0x000100001d00780c */ /* 0x040fe20003f86070 */
[--C-:B------:R-:W-:Y:S01]  /*02f0*/  IMAD.X R25, RZ, RZ, R9.reuse, P2 ;  /* 0x000000ffff197224 */ /* 0x100fe200010e0609 */
[----:B------:R-:W-:Y:S01]  /*0300*/  ISETP.LT.U32.AND P3, PT, R29, R2, PT ;  /* 0x000000021d00720c */ /* 0x000fe20003f61070 */
[----:B------:R-:W-:Y:S01]  /*0310*/  IMAD.X R10, RZ, RZ, R9, P6 ;  /* 0x000000ffff0a7224 */ /* 0x000fe200030e0609 */
[----:B------:R-:W-:Y:S02]  /*0320*/  ISETP.GE.U32.AND P2, PT, R11, 0x10000, PT ;  /* 0x000100000b00780c */ /* 0x000fe40003f46070 */
[C---:B------:R-:W-:Y:S02]  /*0330*/  ISETP.GE.U32.AND.EX P4, PT, R25.reuse, RZ, PT, P4 ;  /* 0x000000ff1900720c */ /* 0x040fe40003f86140 */
[----:B------:R-:W-:Y:S02]  /*0340*/  @P1 LEA R16, P5, R18, R26, 0x1 ;  /* 0x0000001a12101211 */ /* 0x000fe400078a08ff */
[----:B------:R-:W-:-:S02]  /*0350*/  ISETP.LT.AND.EX P3, PT, R25, R0, !P4, P3 ;  /* 0x000000001900720c */ /* 0x000fc40006761330 */
[----:B------:R-:W-:Y:S02]  /*0360*/  @P1 LEA.HI.X R17, R18, R27, R19, 0x1, P5 ;  /* 0x0000001b12111211 */ /* 0x000fe400028f0c13 */
[----:B------:R-:W-:Y:S02]  /*0370*/  ISETP.LT.U32.AND P4, PT, R11, R2, PT ;  /* 0x000000020b00720c */ /* 0x000fe40003f81070 */
[C---:B------:R-:W-:Y:S01]  /*0380*/  ISETP.GE.U32.AND.EX P2, PT, R10.reuse, RZ, PT, P2 ;  /* 0x000000ff0a00720c */ /* 0x040fe20003f46120 */
[----:B------:R0:W3:Y:S03]  /*0390*/  @P1 LDG.E.U16 R13, desc[UR4][R16.64] ;  /* 0x00000004100d1981 */ /* 0x0000e6000c1e1500 */
[----:B------:R-:W-:-:S03]  /*03a0*/  ISETP.LT.AND.EX P2, PT, R10, R0, !P2, P4 ;  /* 0x000000000a00720c */ /* 0x000fc60005741340 */
[----:B0-----:R-:W-:-:S04]  /*03b0*/  @P3 LEA R16, P4, R29, R26, 0x1 ;  /* 0x0000001a1d103211 */ /* 0x001fc800078808ff */
[----:B------:R-:W-:-:S06]  /*03c0*/  @P3 LEA.HI.X R17, R29, R27, R25, 0x1, P4 ;  /* 0x0000001b1d113211 */ /* 0x000fcc00020f0c19 */
[C---:B------:R-:W-:Y:S01]  /*03d0*/  @P2 LEA R4, P4, R11.reuse, R26, 0x1 ;  /* 0x0000001a0b042211 */ /* 0x040fe200078808ff */
[----:B------:R-:W4:Y:S03]  /*03e0*/  @P3 LDG.E.U16 R12, desc[UR4][R16.64] ;  /* 0x00000004100c3981 */ /* 0x000f26000c1e1500 */
[----:B------:R-:W-:-:S05]  /*03f0*/  @P2 LEA.HI.X R5, R11, R27, R10, 0x1, P4 ;  /* 0x0000001b0b052211 */ /* 0x000fca00020f0c0a */
[----:B------:R0:W5:Y:S01]  /*0400*/  @P2 LDG.E.U16 R3, desc[UR4][R4.64] ;  /* 0x0000000404032981 */ /* 0x000162000c1e1500 */
[----:B------:R-:W-:-:S04]  /*0410*/  @P0 LEA R8, P4, R7, R20, 0x4 ;  /* 0x0000001407080211 */ /* 0x000fc800078820ff */
[----:B------:R-:W-:Y:S02]  /*0420*/  @P0 LEA.HI.X R9, R7, R21, R9, 0x4, P4 ;  /* 0x0000001507090211 */ /* 0x000fe400020f2409 */
[----:B------:R-:W-:Y:S01]  /*0430*/  CS2R R6, SRZ ;  /* 0x0000000000067805 */ /* 0x000fe2000001ff00 */
[----:B--2---:R-:W-:-:S04]  /*0440*/  IMAD.U32 R28, R22, 0x10000, RZ ;  /* 0x00010000161c7824 */ /* 0x004fc800078e00ff */
[----:B------:R-:W-:-:S04]  /*0450*/  @P0 FMUL.FTZ R28, R28, 1 ;  /* 0x3f8000001c1c0820 */ /* 0x000fc80000410000 */
[----:B0-----:R-:W0:Y:S02]  /*0460*/  @P0 F2F.F64.F32 R4, R28 ;  /* 0x0000001c00040310 */ /* 0x001e240000201800 */
[----:B0-----:R0:W-:Y:S01]  /*0470*/  @P0 STG.E.128 desc[UR4][R8.64], R4 ;  /* 0x0000000408000986 */ /* 0x0011e2000c101d04 */
[----:B---3--:R-:W-:-:S04]  /*0480*/  IMAD.U32 R16, R13, 0x10000, RZ ;  /* 0x000100000d107824 */ /* 0x008fc800078e00ff */
[----:B------:R-:W-:-:S06]  /*0490*/  @P1 FMUL.FTZ R16, R16, 1 ;  /* 0x3f80000010101820 */ /* 0x000fcc0000410000 */
[----:B------:R-:W1:Y:S01]  /*04a0*/  @P1 F2F.F64.F32 R16, R16 ;  /* 0x0000001000101310 */ /* 0x000e620000201800 */
[----:B0-----:R-:W-:Y:S02]  /*04b0*/  @P1 LEA R4, P0, R18, R20, 0x4 ;  /* 0x0000001412041211 */ /* 0x001fe400078020ff */
[----:B------:R-:W-:Y:S01]  /*04c0*/  CS2R R6, SRZ ;  /* 0x0000000000067805 */ /* 0x000fe2000001ff00 */
[----:B----4-:R-:W-:Y:S01]  /*04d0*/  IMAD.U32 R28, R12, 0x10000, RZ ;  /* 0x000100000c1c7824 */ /* 0x010fe200078e00ff */
[----:B------:R-:W-:Y:S02]  /*04e0*/  @P1 LEA.HI.X R5, R18, R21, R19, 0x4, P0 ;  /* 0x0000001512051211 */ /* 0x000fe400000f2413 */
[----:B------:R-:W-:-:S05]  /*04f0*/  CS2R R18, SRZ ;  /* 0x0000000000127805 */ /* 0x000fca000001ff00 */
[----:B-1----:R0:W-:Y:S02]  /*0500*/  @P1 STG.E.128 desc[UR4][R4.64], R16 ;  /* 0x0000001004001986 */ /* 0x0021e4000c101d04 */
[----:B0-----:R-:W-:Y:S01]  /*0510*/  @P3 FMUL.FTZ R18, R28, 1 ;  /* 0x3f8000001c123820 */ /* 0x001fe20000410000 */
[----:B-----5:R-:W-:-:S03]  /*0520*/  IMAD.U32 R28, R3, 0x10000, RZ ;  /* 0x00010000031c7824 */ /* 0x020fc600078e00ff */
[----:B------:R-:W0:Y:S01]  /*0530*/  @P3 F2F.F64.F32 R4, R18 ;  /* 0x0000001200043310 */ /* 0x000e220000201800 */
[----:B------:R-:W-:Y:S01]  /*0540*/  @P2 FMUL.FTZ R8, R28, 1 ;  /* 0x3f8000001c082820 */ /* 0x000fe20000410000 */
[----:B------:R-:W-:-:S04]  /*0550*/  @P3 LEA R28, P0, R29, R20, 0x4 ;  /* 0x000000141d1c3211 */ /* 0x000fc800078020ff */
[----:B------:R-:W-:Y:S01]  /*0560*/  @P3 LEA.HI.X R29, R29, R21, R25, 0x4, P0 ;  /* 0x000000151d1d3211 */ /* 0x000fe200000f2419 */
[----:B------:R-:W-:Y:S01]  /*0570*/  IMAD.MOV.U32 R25, RZ, RZ, R23 ;  /* 0x000000ffff197224 */ /* 0x000fe200078e0017 */
[----:B------:R-:W1:Y:S01]  /*0580*/  @P2 F2F.F64.F32 R8, R8 ;  /* 0x0000000800082310 */ /* 0x000e620000201800 */
[----:B------:R-:W-:Y:S01]  /*0590*/  @P2 LEA R16, P0, R11, R20, 0x4 ;  /* 0x000000140b102211 */ /* 0x000fe200078020ff */
[----:B------:R-:W-:-:S03]  /*05a0*/  IMAD.WIDE.U32 R24, R15, 0x4, R24 ;  /* 0x000000040f187825 */ /* 0x000fc600078e0018 */
[----:B------:R-:W-:Y:S02]  /*05b0*/  @P2 LEA.HI.X R17, R11, R21, R10, 0x4, P0 ;  /* 0x000000150b112211 */ /* 0x000fe400000f240a */
[----:B------:R-:W-:Y:S01]  /*05c0*/  CS2R R10, SRZ ;  /* 0x00000000000a7805 */ /* 0x000fe2000001ff00 */
[----:B0-----:R2:W-:Y:S01]  /*05d0*/  @P3 STG.E.128 desc[UR4][R28.64], R4 ;  /* 0x000000041c003986 */ /* 0x0015e2000c101d04 */
[C---:B------:R-:W-:Y:S01]  /*05e0*/  ISETP.GE.U32.AND P0, PT, R24.reuse, 0x10000, PT ;  /* 0x000100001800780c */ /* 0x040fe20003f06070 */
[----:B------:R-:W-:Y:S01]  /*05f0*/  IMAD.MOV.U32 R23, RZ, RZ, R25 ;  /* 0x000000ffff177224 */ /* 0x000fe200078e0019 */
[----:B------:R-:W-:Y:S02]  /*0600*/  ISETP.LT.U32.AND P1, PT, R24, R2, PT ;  /* 0x000000021800720c */ /* 0x000fe40003f21070 */
[C---:B------:R-:W-:Y:S02]  /*0610*/  ISETP.GE.U32.AND.EX P0, PT, R25.reuse, RZ, PT, P0 ;  /* 0x000000ff1900720c */ /* 0x040fe40003f06100 */
[----:B------:R-:W-:Y:S01]  /*0620*/  ISETP.LT.AND.EX P1, PT, R25, R0, PT, P1 ;  /* 0x000000001900720c */ /* 0x000fe20003f21310 */
[----:B-1----:R2:W-:-:S12]  /*0630*/  @P2 STG.E.128 desc[UR4][R16.64], R8 ;  /* 0x0000000810002986 */ /* 0x0025d8000c101d04 */
[----:B------:R-:W-:Y:S05]  /*0640*/  @!P0 BRA P1, `(.L_x_2557) ;  /* 0xfffffff800dc8947 */ /* 0x000fea000083ffff */
[----:B------:R-:W-:Y:S05]  /*0650*/  EXIT ;  /* 0x000000000000794d */ /* 0x000fea0003800000 */
.L_x_2556:
        /* <DEDUP_REMOVED lines=8> */
.L_x_2558:
[----:B------:R-:W-:-:S04]  /*06e0*/  LEA R6, P0, R25, R26, 0x3 ;  /* 0x0000001a19067211 */ /* 0x000fc800078018ff */
[----:B------:R-:W-:-:S06]  /*06f0*/  LEA.HI.X R7, R25, R27, R3, 0x3, P0 ;  /* 0x0000001b19077211 */ /* 0x000fcc00000f1c03 */
[----:B------:R-:W2:Y:S01]  /*0700*/  LDG.E.64 R6, desc[UR4][R6.64] ;  /* 0x0000000406067981 */ /* 0x000ea2000c1e1b00 */
[C---:B-1----:R-:W-:Y:S02]  /*0710*/  LEA R22, P0, R25.reuse, R20, 0x6 ;  /* 0x0000001419167211 */ /* 0x042fe400078030ff */
        /* <DEDUP_REMOVED lines=9> */
[C---:B--2---:R-:W-:Y:S01]  /*07b0*/  PRMT R8, R6.reuse, 0x7632, R8 ;  /* 0x0000763206087816 */ /* 0x044fe20000000008 */
[----:B------:R-:W-:Y:S01]  /*07c0*/  IMAD.U32 R4, R6, 0x10000, RZ ;  /* 0x0001000006047824 */ /* 0x000fe200078e00ff */
[C---:B------:R-:W-:Y:S01]  /*07d0*/  PRMT R10, R7.reuse, 0x7632, R10 ;  /* 0x00007632070a7816 */ /* 0x040fe2000000000a */
[----:B------:R-:W-:Y:S01]  /*07e0*/  IMAD.U32 R9, R7, 0x10000, RZ ;  /* 0x0001000007097824 */ /* 0x000fe200078e00ff */
[----:B------:R-:W-:Y:S01]  /*07f0*/  CS2R R6, SRZ ;  /* 0x0000000000067805 */ /* 0x000fe2000001ff00 */
[----:B------:R-:W-:Y:S02]  /*0800*/  IMAD.U32 R11, R8, 0x10000, RZ ;  /* 0x00010000080b7824 */ /* 0x000fe400078e00ff */
[----:B------:R-:W-:Y:S01]  /*0810*/  FMUL.FTZ R4, R4, 1 ;  /* 0x3f80000004047820 */ /* 0x000fe20000410000 */
[----:B------:R-:W-:-:S02]  /*0820*/  IMAD.U32 R10, R10, 0x10000, RZ ;  /* 0x000100000a0a7824 */ /* 0x000fc400078e00ff */
[----:B------:R-:W-:Y:S01]  /*0830*/  FMUL.FTZ R9, R9, 1 ;  /* 0x3f80000009097820 */ /* 0x000fe20000410000 */
[----:B------:R-:W-:Y:S01]  /*0840*/  FMUL.FTZ R12, R11, 1 ;  /* 0x3f8000000b0c7820 */ /* 0x000fe20000410000 */
[----:B------:R-:W-:Y:S01]  /*0850*/  FMUL.FTZ R16, R10, 1 ;  /* 0x3f8000000a107820 */ /* 0x000fe20000410000 */
[----:B------:R-:W0:Y:S01]  /*0860*/  F2F.F64.F32 R4, R4 ;  /* 0x0000000400047310 */ /* 0x000e220000201800 */
[----:B------:R-:W-:-:S07]  /*0870*/  CS2R R10, SRZ ;  /* 0x00000000000a7805 */ /* 0x000fce000001ff00 */
[----:B------:R-:W1:Y:S01]  /*0880*/  F2F.F64.F32 R8, R9 ;  /* 0x0000000900087310 */ /* 0x000e620000201800 */
[----:B0-----:R0:W-:Y:S07]  /*0890*/  STG.E.128 desc[UR4][R22.64], R4 ;  /* 0x0000000416007986 */ /* 0x0011ee000c101d04 */
[----:B------:R-:W2:Y:S01]  /*08a0*/  F2F.F64.F32 R12, R12 ;  /* 0x0000000c000c7310 */ /* 0x000ea20000201800 */
[----:B-1----:R1:W-:Y:S07]  /*08b0*/  STG.E.128 desc[UR4][R22.64+0x20], R8 ;  /* 0x0000200816007986 */ /* 0x0023ee000c101d04 */
[----:B------:R-:W3:Y:S01]  /*08c0*/  F2F.F64.F32 R16, R16 ;  /* 0x0000001000107310 */ /* 0x000ee20000201800 */
[----:B--2---:R1:W-:Y:S01]  /*08d0*/  STG.E.128 desc[UR4][R22.64+0x10], R12 ;  /* 0x0000100c16007986 */ /* 0x0043e2000c101d04 */
[----:B0-----:R-:W-:-:S04]  /*08e0*/  SHF.L.U64.HI R5, R25, 0x2, R3 ;  /* 0x0000000219057819 */ /* 0x001fc80000010203 */
[----:B------:R-:W-:Y:S01]  /*08f0*/  ISETP.GE.AND.EX P0, PT, R5, R0, PT, P0 ;  /* 0x000000000500720c */ /* 0x000fe20003f06300 */
[----:B---3--:R1:W-:-:S12]  /*0900*/  STG.E.128 desc[UR4][R22.64+0x30], R16 ;  /* 0x0000301016007986 */ /* 0x0083d8000c101d04 */
[----:B------:R-:W-:Y:S05]  /*0910*/  @!P0 BRA P1, `(.L_x_2558) ;  /* 0xfffffffc00708947 */ /* 0x000fea000083ffff */
[----:B------:R-:W-:Y:S05]  /*0920*/  EXIT ;  /* 0x000000000000794d */ /* 0x000fea0003800000 */
.L_x_2559:
        /* <DEDUP_REMOVED lines=13> */
.L_x_7922:


//--------------------- .text._ZN2at6native55_GLOBAL__N__de093ff9_22_ForeachBinaryOpList_cu_a911ec4325multi_tensor_apply_kernelINS1_18TensorListMetadataILi2EEENS1_11CopyFunctorIN3c107complexIdEENS6_4HalfELi2ELi1ELi1EEEJNS0_4CopyIS8_S9_EEEEEvT_T0_DpT1_ --------------------------
	.section	.text._ZN2at6native55_GLOBAL__N__de093ff9_22_ForeachBinaryOpList_cu_a911ec4325multi_tensor_apply_kernelINS1_18TensorListMetadataILi2EEENS1_11CopyFunctorIN3c107complexIdEENS6_4HalfELi2ELi1ELi1EEEJNS0_4CopyIS8_S9_EEEEEvT_T0_DpT1_,"ax",@progbits
	.align	128
.text._ZN2at6native55_GLOBAL__N__de093ff9_22_ForeachBinaryOpList_cu_a911ec4325multi_tensor_apply_kernelINS1_18TensorListMetadataILi2EEENS1_11CopyFunctorIN3c107complexIdEENS6_4HalfELi2ELi1ELi1EEEJNS0_4CopyIS8_S9_EEEEEvT_T0_DpT1_:
        .type           _ZN2at6native55_GLOBAL__N__de093ff9_22_ForeachBinaryOpList_cu_a911ec4325multi_tensor_apply_kernelINS1_18TensorListMetadataILi2EEENS1_11CopyFunctorIN3c107complexIdEENS6_4HalfELi2ELi1ELi1EEEJNS0_4CopyIS8_S9_EEEEEvT_T0_DpT1_,@function
        .size           _ZN2at6native55_GLOBAL__N__de093ff9_22_ForeachBinaryOpList_cu_a911ec4325multi_tensor_apply_kernelINS1_18TensorListMetadataILi2EEENS1_11CopyFunctorIN3c107complexIdEENS6_4HalfELi2ELi1ELi1EEEJNS0_4CopyIS8_S9_EEEEEvT_T0_DpT1_,(.L_x_7923 - _ZN2at6native55_GLOBAL__N__de093ff9_22_ForeachBinaryOpList_cu_a911ec4325multi_tensor_apply_kernelINS1_18TensorListMetadataILi2EEENS1_11CopyFunctorIN3c107complexIdEENS6_4HalfELi2ELi1ELi1EEEJNS0_4CopyIS8_S9_EEEEEvT_T0_DpT1_)
        .other          _ZN2at6native55_GLOBAL__N__de093ff9_22_ForeachBinaryOpList_cu_a911ec4325multi_tensor_apply_kernelINS1_18TensorListMetadataILi2EEENS1_11CopyFunctorIN3c107complexIdEENS6_4HalfELi2ELi1ELi1EEEJNS0_4CopyIS8_S9_EEEEEvT_T0_DpT1_,@"STO_CUDA_ENTRY STV_DEFAULT"
_ZN2at6native55_GLOBAL__N__de093ff9_22_ForeachBinaryOpList_cu_a911ec4325multi_tensor_apply_kernelINS1_18TensorListMetadataILi2EEENS1_11CopyFunctorIN3c107complexIdEENS6_4HalfELi2ELi1ELi1EEEJNS0_4CopyIS8_S9_EEEEEvT_T0_DpT1_:
        /* <DEDUP_REMOVED lines=28> */
.L_x_2561:
        /* <DEDUP_REMOVED lines=40> */
[----:B--2---:R-:W-:-:S05]  /*0440*/  HADD2.F32 R28, -RZ, R22.H0_H0 ;  /* 0x20000016ff1c7230 */ /* 0x004fca0000004100 */
[----:B------:R-:W-:-:S04]  /*0450*/  @P0 FMUL.FTZ R28, R28, 1 ;  /* 0x3f8000001c1c0820 */ /* 0x000fc80000410000 */
[----:B0-----:R-:W0:Y:S01]  /*0460*/  @P0 F2F.F64.F32 R4, R28 ;  /* 0x0000001c00040310 */ /* 0x001e220000201800 */
[----:B---3--:R-:W-:Y:S01]  /*0470*/  HADD2.F32 R16, -RZ, R13.H0_H0 ;  /* 0x2000000dff107230 */ /* 0x008fe20000004100 */
[----:B0-----:R0:W-:Y:S04]  /*0480*/  @P0 STG.E.128 desc[UR4][R8.64], R4 ;  /* 0x0000000408000986 */ /* 0x0011e8000c101d04 */
[----:B------:R-:W-:-:S06]  /*0490*/  @P1 FMUL.FTZ R16, R16, 1 ;  /* 0x3f80000010101820 */ /* 0x000fcc0000410000 */
[----:B------:R-:W1:Y:S01]  /*04a0*/  @P1 F2F.F64.F32 R16, R16 ;  /* 0x0000001000101310 */ /* 0x000e620000201800 */
[C---:B0-----:R-:W-:Y:S01]  /*04b0*/  @P1 LEA R4, P0, R18.reuse, R20, 0x4 ;  /* 0x0000001412041211 */ /* 0x041fe200078020ff */
[----:B----4-:R-:W-:Y:S01]  /*04c0*/  HADD2.F32 R28, -RZ, R12.H0_H0 ;  /* 0x2000000cff1c7230 */ /* 0x010fe20000004100 */
[----:B------:R-:W-:Y:S02]  /*04d0*/  CS2R R6, SRZ ;  /* 0x0000000000067805 */ /* 0x000fe4000001ff00 */
[----:B------:R-:W-:Y:S02]  /*04e0*/  @P1 LEA.HI.X R5, R18, R21, R19, 0x4, P0 ;  /* 0x0000001512051211 */ /* 0x000fe400000f2413 */
[----:B------:R-:W-:-:S05]  /*04f0*/  CS2R R18, SRZ ;  /* 0x0000000000127805 */ /* 0x000fca000001ff00 */
[----:B-1----:R0:W-:Y:S02]  /*0500*/  @P1 STG.E.128 desc[UR4][R4.64], R16 ;  /* 0x0000001004001986 */ /* 0x0021e4000c101d04 */
[----:B0-----:R-:W-:Y:S01]  /*0510*/  @P3 FMUL.FTZ R18, R28, 1 ;  /* 0x3f8000001c123820 */ /* 0x001fe20000410000 */
[----:B-----5:R-:W-:-:S03]  /*0520*/  HADD2.F32 R28, -RZ, R3.H0_H0 ;  /* 0x20000003ff1c7230 */ /* 0x020fc60000004100 */
[----:B------:R-:W0:Y:S02]  /*0530*/  @P3 F2F.F64.F32 R4, R18 ;  /* 0x0000001200043310 */ /* 0x000e240000201800 */
[----:B------:R-:W-:Y:S01]  /*0540*/  @P2 FMUL.FTZ R8, R28, 1 ;  /* 0x3f8000001c082820 */ /* 0x000fe20000410000 */
[----:B------:R-:W-:-:S04]  /*0550*/  @P3 LEA R28, P0, R29, R20, 0x4 ;  /* 0x000000141d1c3211 */ /* 0x000fc800078020ff */
[----:B------:R-:W-:Y:S01]  /*0560*/  @P3 LEA.HI.X R29, R29, R21, R25, 0x4, P0 ;  /* 0x000000151d1d3211 */ /* 0x000fe200000f2419 */
[----:B------:R-:W1:Y:S01]  /*0570*/  @P2 F2F.F64.F32 R8, R8 ;  /* 0x0000000800082310 */ /* 0x000e620000201800 */
[----:B------:R-:W-:Y:S01]  /*0580*/  @P2 LEA R16, P0, R11, R20, 0x4 ;  /* 0x000000140b102211 */ /* 0x000fe200078020ff */
[----:B------:R-:W-:-:S03]  /*0590*/  IMAD.MOV.U32 R25, RZ, RZ, R23 ;  /* 0x000000ffff197224 */ /* 0x000fc600078e0017 */
[----:B------:R-:W-:Y:S02]  /*05a0*/  @P2 LEA.HI.X R17, R11, R21, R10, 0x4, P0 ;  /* 0x000000150b112211 */ /* 0x000fe400000f240a */
[----:B------:R-:W-:Y:S01]  /*05b0*/  CS2R R10, SRZ ;  /* 0x00000000000a7805 */ /* 0x000fe2000001ff00 */
[----:B------:R-:W-:Y:S01]  /*05c0*/  IMAD.WIDE.U32 R24, R15, 0x4, R24 ;  /* 0x000000040f187825 */ /* 0x000fe200078e0018 */
[----:B0-----:R2:W-:Y:S03]  /*05d0*/  @P3 STG.E.128 desc[UR4][R28.64], R4 ;  /* 0x000000041c003986 */ /* 0x0015e6000c101d04 */
[----:B------:R-:W-:Y:S01]  /*05e0*/  IMAD.MOV.U32 R23, RZ, RZ, R25 ;  /* 0x000000ffff177224 */ /* 0x000fe200078e0019 */
[C---:B------:R-:W-:Y:S02]  /*05f0*/  ISETP.GE.U32.AND P0, PT, R24.reuse, 0x10000, PT ;  /* 0x000100001800780c */ /* 0x040fe40003f06070 */
[----:B------:R-:W-:Y:S01]  /*0600*/  ISETP.LT.U32.AND P1, PT, R24, R2, PT ;  /* 0x000000021800720c */ /* 0x000fe20003f21070 */
[----:B-1----:R2:W-:Y:S01]  /*0610*/  @P2 STG.E.128 desc[UR4][R16.64], R8 ;  /* 0x0000000810002986 */ /* 0x0025e2000c101d04 */
[----:B------:R-:W-:-:S02]  /*0620*/  ISETP.GE.U32.AND.EX P0, PT, R25, RZ, PT, P0 ;  /* 0x000000ff1900720c */ /* 0x000fc40003f06100 */
[----:B------:R-:W-:-:S13]  /*0630*/  ISETP.LT.AND.EX P1, PT, R25, R0, PT, P1 ;  /* 0x000000001900720c */ /* 0x000fda0003f21310 */
[----:B------:R-:W-:Y:S05]  /*0640*/  @!P0 BRA P1, `(.L_x_2561) ;  /* 0xfffffff800dc8947 */ /* 0x000fea000083ffff */
[----:B------:R-:W-:Y:S05]  /*0650*/  EXIT ;  /* 0x000000000000794d */ /* 0x000fea0003800000 */
.L_x_2560:
        /* <DEDUP_REMOVED lines=8> */
.L_x_2562:
        /* <DEDUP_REMOVED lines=12> */
[----:B------:R-:W-:Y:S01]  /*07a0*/  ISETP.LT.U32.AND.EX P1, PT, R3, RZ, PT, P1 ;  /* 0x000000ff0300720c */ /* 0x000fe20003f21110 */
[--C-:B--2---:R-:W-:Y:S02]  /*07b0*/  HADD2.F32 R4, -RZ, R6.reuse.H0_H0 ;  /* 0x20000006ff047230 */ /* 0x104fe40000004100 */
[----:B------:R-:W-:Y:S02]  /*07c0*/  HADD2.F32 R8, -RZ, R6.H1_H1 ;  /* 0x30000006ff087230 */ /* 0x000fe40000004100 */
[--C-:B------:R-:W-:Y:S02]  /*07d0*/  HADD2.F32 R10, -RZ, R7.reuse.H0_H0 ;  /* 0x20000007ff0a7230 */ /* 0x100fe40000004100 */
[----:B------:R-:W-:Y:S01]  /*07e0*/  FMUL.FTZ R4, R4, 1 ;  /* 0x3f80000004047820 */ /* 0x000fe20000410000 */
[----:B------:R-:W-:-:S02]  /*07f0*/  HADD2.F32 R11, -RZ, R7.H1_H1 ;  /* 0x30000007ff0b7230 */ /* 0x000fc40000004100 */
[----:B------:R-:W-:Y:S01]  /*0800*/  FMUL.FTZ R8, R8, 1 ;  /* 0x3f80000008087820 */ /* 0x000fe20000410000 */
[----:B------:R-:W-:Y:S01]  /*0810*/  CS2R R6, SRZ ;  /* 0x0000000000067805 */ /* 0x000fe2000001ff00 */
        /* <DEDUP_REMOVED lines=15> */
.L_x_2563:
        /* <DEDUP_REMOVED lines=15> */
.L_x_7923:


//--------------------- .text._ZN2at6native55_GLOBAL__N__de093ff9_22_ForeachBinaryOpList_cu_a911ec4325multi_tensor_apply_kernelINS1_18TensorListMetadataILi2EEENS1_11CopyFunctorIN3c107complexIdEENS7_IfEELi2ELi1ELi1EEEJNS0_4CopyIS8_S9_EEEEEvT_T0_DpT1_ --------------------------
	.section	.text._ZN2at6native55_GLOBAL__N__de093ff9_22_ForeachBinaryOpList_cu_a911ec4325multi_tensor_apply_kernelINS1_18TensorListMetadataILi2EEENS1_11CopyFunctorIN3c107complexIdEENS7_IfEELi2ELi1ELi1EEEJNS0_4CopyIS8_S9_EEEEEvT_T0_DpT1_,"ax",@progbits
	.align	128
.text._ZN2at6native55_GLOBAL__N__de093ff9_22_ForeachBinaryOpList_cu_a911ec4325multi_tensor_apply_kernelINS1_18TensorListMetadataILi2EEENS1_11CopyFunctorIN3c107complexIdEENS7_IfEELi2ELi1ELi1EEEJNS0_4CopyIS8_S9_EEEEEvT_T0_DpT1_:
        .type           _ZN2at6native55_GLOBAL__N__de093ff9_22_ForeachBinaryOpList_cu_a911ec4325multi_tensor_apply_kernelINS1_18TensorListMetadataILi2EEENS1_11CopyFunctorIN3c107complexIdEENS7_IfEELi2ELi1ELi1EEEJNS0_4CopyIS8_S9_EEEEEvT_T0_DpT1_,@function
        .size           _ZN2at6native55_GLOBAL__N__de093ff9_22_ForeachBinaryOpList_cu_a911ec4325multi_tensor_apply_kernelINS1_18TensorListMetadataILi2EEENS1_11CopyFunctorIN3c107complexIdEENS7_IfEELi2ELi1ELi1EEEJNS0_4CopyIS8_S9_EEEEEvT_T0_DpT1_,(.L_x_7924 - _ZN2at6native55_GLOBAL__N__de093ff9_22_ForeachBinaryOpList_cu_a911ec4325multi_tensor_apply_kernelINS1_18TensorListMetadataILi2EEENS1_11CopyFunctorIN3c107complexIdEENS7_IfEELi2ELi1ELi1EEEJNS0_4CopyIS8_S9_EEEEEvT_T0_DpT1_)
        .other          _ZN2at6native55_GLOBAL__N__de093ff9_22_ForeachBinaryOpList_cu_a911ec4325multi_tensor_apply_kernelINS1_18TensorListMetadataILi2EEENS1_11CopyFunctorIN3c107complexIdEENS7_IfEELi2ELi1ELi1EEEJNS0_4CopyIS8_S9_EEEEEvT_T0_DpT1_,@"STO_CUDA_ENTRY STV_DEFAULT"
_ZN2at6native55_GLOBAL__N__de093ff9_22_ForeachBinaryOpList_cu_a911ec4325multi_tensor_apply_kernelINS1_18TensorListMetadataILi2EEENS1_11CopyFunctorIN3c107complexIdEENS7_IfEELi2ELi1ELi1EEEJNS0_4CopyIS8_S9_EEEEEvT_T0_DpT1_:
        /* <DEDUP_REMOVED lines=34> */
.L_x_2565:
        /* <DEDUP_REMOVED lines=10> */
[----:B------:R-:W-:Y:S01]  /*02c0*/  ISETP.GE.U32.AND.EX P1, PT, R8, RZ, PT, P1 ;  /* 0x000000ff0800720c */ /* 0x000fe20003f26110 */
[----:B------:R-:W-:-:S03]  /*02d0*/  IMAD R15, R26, 0x3, RZ ;  /* 0x000000031a0f7824 */ /* 0x000fc600078e02ff */
[----:B------:R-:W-:-:S03]  /*02e0*/  ISETP.LT.AND.EX P1, PT, R8, UR6, !P1, P2 ;  /* 0x0000000608007c0c */ /* 0x000fc6000cf21320 */
[----:B------:R-:W-:-:S04]  /*02f0*/  @P0 LEA R12, P3, R14, UR4, 0x3 ;  /* 0x000000040e0c0c11 */ /* 0x000fc8000f8618ff */
[--C-:B------:R-:W-:Y:S02]  /*0300*/  @P0 LEA.HI.X R13, R14, UR5, R11.reuse, 0x3, P3 ;  /* 0x000000050e0d0c11 */ /* 0x100fe400098f1c0b */
[-C--:B------:R-:W-:Y:S02]  /*0310*/  LEA R0, P3, R26, R14.reuse, 0x1 ;  /* 0x0000000e1a007211 */ /* 0x080fe400078608ff */
[----:B------:R-:W-:Y:S01]  /*0320*/  IADD3 R2, P4, R15, R14, RZ ;  /* 0x0000000e0f027210 */ /* 0x000fe20007f9e0ff */
[----:B------:R0:W2:Y:S01]  /*0330*/  @P0 LDG.E.64 R22, desc[UR10][R12.64] ;  /* 0x0000000a0c160981 */ /* 0x0000a2000c1e1b00 */
[C---:B------:R-:W-:Y:S01]  /*0340*/  ISETP.GE.U32.AND P2, PT, R0.reuse, 0x10000, PT ;  /* 0x000100000000780c */ /* 0x040fe20003f46070 */
[--C-:B------:R-:W-:Y:S01]  /*0350*/  IMAD.X R25, RZ, RZ, R11.reuse, P3 ;  /* 0x000000ffff197224 */ /* 0x100fe200018e060b */
[----:B------:R-:W-:Y:S01]  /*0360*/  ISETP.LT.U32.AND P3, PT, R0, UR13, PT ;  /* 0x0000000d00007c0c */ /* 0x000fe2000bf61070 */
[----:B------:R-:W-:Y:S01]  /*0370*/  IMAD.X R27, RZ, RZ, R11, P4 ;  /* 0x000000ffff1b7224 */ /* 0x000fe200020e060b */
[----:B------:R-:W-:-:S02]  /*0380*/  @P1 LEA R18, P5, R9, UR4, 0x3 ;  /* 0x0000000409121c11 */ /* 0x000fc4000f8a18ff */
[C---:B------:R-:W-:Y:S02]  /*0390*/  ISETP.GE.U32.AND.EX P2, PT, R25.reuse, RZ, PT, P2 ;  /* 0x000000ff1900720c */ /* 0x040fe40003f46120 */
[C---:B------:R-:W-:Y:S02]  /*03a0*/  ISETP.LT.U32.AND P4, PT, R2.reuse, UR13, PT ;  /* 0x0000000d02007c0c */ /* 0x040fe4000bf81070 */
[----:B------:R-:W-:Y:S02]  /*03b0*/  ISETP.LT.AND.EX P2, PT, R25, UR6, !P2, P3 ;  /* 0x0000000619007c0c */ /* 0x000fe4000d741330 */
[----:B------:R-:W-:Y:S02]  /*03c0*/  ISETP.GE.U32.AND P3, PT, R2, 0x10000, PT ;  /* 0x000100000200780c */ /* 0x000fe40003f66070 */
[----:B------:R-:W-:Y:S02]  /*03d0*/  @P1 LEA.HI.X R19, R9, UR5, R8, 0x3, P5 ;  /* 0x0000000509131c11 */ /* 0x000fe4000a8f1c08 */
[----:B------:R-:W-:-:S03]  /*03e0*/  ISETP.GE.U32.AND.EX P3, PT, R27, RZ, PT, P3 ;  /* 0x000000ff1b00720c */ /* 0x000fc60003f66130 */
[----:B------:R1:W3:Y:S01]  /*03f0*/  @P1 LDG.E.64 R20, desc[UR10][R18.64] ;  /* 0x0000000a12141981 */ /* 0x0002e2000c1e1b00 */
[----:B------:R-:W-:-:S03]  /*0400*/  ISETP.LT.AND.EX P3, PT, R27, UR6, !P3, P4 ;  /* 0x000000061b007c0c */ /* 0x000fc6000df61340 */
[----:B------:R-:W-:-:S04]  /*0410*/  @P2 LEA R16, P4, R0, UR4, 0x3 ;  /* 0x0000000400102c11 */ /* 0x000fc8000f8818ff */
[----:B------:R-:W-:-:S05]  /*0420*/  @P2 LEA.HI.X R17, R0, UR5, R25, 0x3, P4 ;  /* 0x0000000500112c11 */ /* 0x000fca000a0f1c19 */
[----:B------:R4:W5:Y:S01]  /*0430*/  @P2 LDG.E.64 R6, desc[UR10][R16.64] ;  /* 0x0000000a10062981 */ /* 0x000962000c1e1b00 */
[----:B0-----:R-:W-:-:S04]  /*0440*/  @P3 LEA R12, P4, R2, UR4, 0x3 ;  /* 0x00000004020c3c11 */ /* 0x001fc8000f8818ff */
[----:B------:R-:W-:-:S05]  /*0450*/  @P3 LEA.HI.X R13, R2, UR5, R27, 0x3, P4 ;  /* 0x00000005020d3c11 */ /* 0x000fca000a0f1c1b */
[----:B------:R0:W5:Y:S01]  /*0460*/  @P3 LDG.E.64 R4, desc[UR10][R12.64] ;  /* 0x0000000a0c043981 */ /* 0x000162000c1e1b00 */
[----:B------:R-:W-:-:S04]  /*0470*/  @P0 LEA R10, P4, R14, UR8, 0x4 ;  /* 0x000000080e0a0c11 */ /* 0x000fc8000f8820ff */
[----:B------:R-:W-:Y:S01]  /*0480*/  @P0 LEA.HI.X R11, R14, UR9, R11, 0x4, P4 ;  /* 0x000000090e0b0c11 */ /* 0x000fe2000a0f240b */
[----:B--2---:R-:W-:Y:S01]  /*0490*/  @P0 FMUL.FTZ R28, R23, 1 ;  /* 0x3f800000171c0820 */ /* 0x004fe20000410000 */
[----:B------:R-:W-:-:S03]  /*04a0*/  @P0 FMUL.FTZ R15, R22, 1 ;  /* 0x3f800000160f0820 */ /* 0x000fc60000410000 */
[----:B-1----:R-:W-:Y:S08]  /*04b0*/  @P0 F2F.F64.F32 R18, R28 ;  /* 0x0000001c00120310 */ /* 0x002ff00000201800 */
[----:B----4-:R-:W1:Y:S01]  /*04c0*/  @P0 F2F.F64.F32 R16, R15 ;  /* 0x0000000f00100310 */ /* 0x010e620000201800 */
[----:B---3--:R-:W-:Y:S01]  /*04d0*/  @P1 FMUL.FTZ R14, R21, 1 ;  /* 0x3f800000150e1820 */ /* 0x008fe20000410000 */
[----:B0-----:R-:W-:-:S06]  /*04e0*/  @P1 FMUL.FTZ R12, R20, 1 ;  /* 0x3f800000140c1820 */ /* 0x001fcc0000410000 */
[----:B------:R-:W-:Y:S01]  /*04f0*/  @P1 F2F.F64.F32 R14, R14 ;  /* 0x0000000e000e1310 */ /* 0x000fe20000201800 */
[----:B-1----:R0:W-:Y:S01]  /*0500*/  @P0 STG.E.128 desc[UR10][R10.64], R16 ;  /* 0x000000100a000986 */ /* 0x0021e2000c101d0a */
[----:B-----5:R-:W-:-:S06]  /*0510*/  @P2 FMUL.FTZ R28, R7, 1 ;  /* 0x3f800000071c2820 */ /* 0x020fcc0000410000 */
[----:B------:R-:W1:Y:S01]  /*0520*/  @P1 F2F.F64.F32 R12, R12 ;  /* 0x0000000c000c1310 */ /* 0x000e620000201800 */
[----:B0-----:R-:W-:Y:S01]  /*0530*/  @P1 LEA R16, P0, R9, UR8, 0x4 ;  /* 0x0000000809101c11 */ /* 0x001fe2000f8020ff */
[----:B------:R-:W-:-:S06]  /*0540*/  @P3 FMUL.FTZ R18, R5, 1 ;  /* 0x3f80000005123820 */ /* 0x000fcc0000410000 */
[----:B------:R0:W-:Y:S01]  /*0550*/  @P2 F2F.F64.F32 R10, R28 ;  /* 0x0000001c000a2310 */ /* 0x0001e20000201800 */
[----:B------:R-:W-:Y:S01]  /*0560*/  @P1 LEA.HI.X R17, R9, UR9, R8, 0x4, P0 ;  /* 0x0000000909111c11 */ /* 0x000fe200080f2408 */
[----:B------:R-:W-:-:S04]  /*0570*/  @P2 FMUL.FTZ R8, R6, 1 ;  /* 0x3f80000006082820 */ /* 0x000fc80000410000 */
[----:B-1----:R1:W-:Y:S01]  /*0580*/  @P1 STG.E.128 desc[UR10][R16.64], R12 ;  /* 0x0000000c10001986 */ /* 0x0023e2000c101d0a */
[----:B0-----:R-:W-:Y:S01]  /*0590*/  @P3 FMUL.FTZ R28, R4, 1 ;  /* 0x3f800000041c3820 */ /* 0x001fe20000410000 */
[----:B------:R-:W0:Y:S08]  /*05a0*/  @P2 F2F.F64.F32 R8, R8 ;  /* 0x0000000800082310 */ /* 0x000e300000201800 */
[----:B------:R-:W-:Y:S01]  /*05b0*/  @P3 F2F.F64.F32 R18, R18 ;  /* 0x0000001200123310 */ /* 0x000fe20000201800 */
[----:B-1----:R-:W-:-:S07]  /*05c0*/  @P2 LEA R12, P0, R0, UR8, 0x4 ;  /* 0x00000008000c2c11 */ /* 0x002fce000f8020ff */
[----:B------:R-:W1:Y:S01]  /*05d0*/  @P3 F2F.F64.F32 R16, R28 ;  /* 0x0000001c00103310 */ /* 0x000e620000201800 */
[----:B------:R-:W-:Y:S02]  /*05e0*/  @P2 LEA.HI.X R13, R0, UR9, R25, 0x4, P0 ;  /* 0x00000009000d2c11 */ /* 0x000fe400080f2419 */
[----:B------:R-:W-:-:S03]  /*05f0*/  @P3 LEA R14, P0, R2, UR8, 0x4 ;  /* 0x00000008020e3c11 */ /* 0x000fc6000f8020ff */
[----:B0-----:R2:W-:Y:S01]  /*0600*/  @P2 STG.E.128 desc[UR10][R12.64], R8 ;  /* 0x000000080c002986 */ /* 0x0015e2000c101d0a */
[----:B------:R-:W-:Y:S01]  /*0610*/  @P3 LEA.HI.X R15, R2, UR9, R27, 0x4, P0 ;  /* 0x00000009020f3c11 */ /* 0x000fe200080f241b */
[----:B------:R-:W-:-:S04]  /*0620*/  IMAD.MOV.U32 R2, RZ, RZ, R24 ;  /* 0x000000ffff027224 */ /* 0x000fc800078e0018 */
[----:B------:R-:W-:Y:S01]  /*0630*/  IMAD.WIDE.U32 R2, R26, 0x4, R2 ;  /* 0x000000041a027825 */ /* 0x000fe200078e0002 */
[----:B-1----:R2:W-:Y:S03]  /*0640*/  @P3 STG.E.128 desc[UR10][R14.64], R16 ;  /* 0x000000100e003986 */ /* 0x0025e6000c101d0a */
[----:B------:R-:W-:Y:S01]  /*0650*/  IMAD.MOV.U32 R24, RZ, RZ, R2 ;  /* 0x000000ffff187224 */ /* 0x000fe200078e0002 */
[C---:B------:R-:W-:Y:S02]  /*0660*/  ISETP.GE.U32.AND P0, PT, R2.reuse, 0x10000, PT ;  /* 0x000100000200780c */ /* 0x040fe40003f06070 */
[----:B------:R-:W-:Y:S02]  /*0670*/  ISETP.LT.U32.AND P1, PT, R2, UR13, PT ;  /* 0x0000000d02007c0c */ /* 0x000fe4000bf21070 */
[C---:B------:R-:W-:Y:S02]  /*0680*/  ISETP.GE.U32.AND.EX P0, PT, R3.reuse, RZ, PT, P0 ;  /* 0x000000ff0300720c */ /* 0x040fe40003f06100 */
[----:B------:R-:W-:-:S13]  /*0690*/  ISETP.LT.AND.EX P1, PT, R3, UR6, PT, P1 ;  /* 0x0000000603007c0c */ /* 0x000fda000bf21310 */
[----:B--2---:R-:W-:Y:S05]  /*06a0*/  @!P0 BRA P1, `(.L_x_2565) ;  /* 0xfffffff800dc8947 */ /* 0x004fea000083ffff */
[----:B------:R-:W-:Y:S05]  /*06b0*/  EXIT ;  /* 0x000000000000794d */ /* 0x000fea0003800000 */
.L_x_2564:
        /* <DEDUP_REMOVED lines=8> */
.L_x_2566:
[----:B0-----:R-:W-:-:S04]  /*0740*/  LEA R20, P0, R0, UR4, 0x5 ;  /* 0x0000000400147c11 */ /* 0x001fc8000f8028ff */
[----:B------:R-:W-:-:S05]  /*0750*/  LEA.HI.X R21, R0, UR5, R3, 0x5, P0 ;  /* 0x0000000500157c11 */ /* 0x000fca00080f2c03 */
[----:B------:R-:W2:Y:S04]  /*0760*/  LDG.E.128 R16, desc[UR10][R20.64] ;  /* 0x0000000a14107981 */ /* 0x000ea8000c1e1d00 */
[----:B------:R-:W3:Y:S01]  /*0770*/  LDG.E.128 R4, desc[UR10][R20.64+0x10] ;  /* 0x0000100a14047981 */ /* 0x000ee2000c1e1d00 */
[----:B--2---:R-:W-:Y:S01]  /*0780*/  FMUL.FTZ R8, R16, 1 ;  /* 0x3f80000010087820 */ /* 0x004fe20000410000 */
[----:B------:R-:W-:Y:S01]  /*0790*/  FMUL.FTZ R12, R18, 1 ;  /* 0x3f800000120c7820 */ /* 0x000fe20000410000 */
[----:B------:R-:W-:Y:S01]  /*07a0*/  FMUL.FTZ R10, R17, 1 ;  /* 0x3f800000110a7820 */ /* 0x000fe20000410000 */
[----:B------:R-:W-:Y:S01]  /*07b0*/  FMUL.FTZ R14, R19, 1 ;  /* 0x3f800000130e7820 */ /* 0x000fe20000410000 */
[----:B---3--:R-:W-:Y:S01]  /*07c0*/  FMUL.FTZ R18, R5, 1 ;  /* 0x3f80000005127820 */ /* 0x008fe20000410000 */
[----:B------:R-:W-:Y:S01]  /*07d0*/  FMUL.FTZ R16, R4, 1 ;  /* 0x3f80000004107820 */ /* 0x000fe20000410000 */
[----:B------:R-:W-:Y:S01]  /*07e0*/  FMUL.FTZ R7, R7, 1 ;  /* 0x3f80000007077820 */ /* 0x000fe20000410000 */
[----:B------:R-:W-:Y:S01]  /*07f0*/  FMUL.FTZ R6, R6, 1 ;  /* 0x3f80000006067820 */ /* 0x000fe20000410000 */
[----:B------:R-:W-:Y:S01]  /*0800*/  F2F.F64.F32 R10, R10 ;  /* 0x0000000a000a7310 */ /* 0x000fe20000201800 */
[----:B------:R-:W-:-:S04]  /*0810*/  LEA R4, P0, R0, UR8, 0x6 ;  /* 0x0000000800047c11 */ /* 0x000fc8000f8030ff */
[C-C-:B------:R-:W-:Y:S02]  /*0820*/  LEA.HI.X R5, R0.reuse, UR9, R3.reuse, 0x6, P0 ;  /* 0x0000000900057c11 */ /* 0x140fe400080f3403 */
[----:B------:R-:W-:Y:S01]  /*0830*/  IADD3 R0, P0, R0, UR7, RZ ;  /* 0x0000000700007c10 */ /* 0x000fe2000ff1e0ff */
[----:B------:R-:W0:Y:S03]  /*0840*/  F2F.F64.F32 R8, R8 ;  /* 0x0000000800087310 */ /* 0x000e260000201800 */
[C---:B------:R-:W-:Y:S01]  /*0850*/  ISETP.LT.U32.AND P1, PT, R0.reuse, 0x4000, PT ;  /* 0x000040000000780c */ /* 0x040fe20003f21070 */
[----:B------:R-:W-:Y:S02]  /*0860*/  IMAD.SHL.U32 R2, R0, 0x4, RZ ;  /* 0x0000000400027824 */ /* 0x000fe400078e00ff */
[----:B------:R-:W-:Y:S02]  /*0870*/  IMAD.X R3, RZ, RZ, R3, P0 ;  /* 0x000000ffff037224 */ /* 0x000fe400000e0603 */
[----:B------:R-:W-:Y:S01]  /*0880*/  F2F.F64.F32 R14, R14 ;  /* 0x0000000e000e7310 */ /* 0x000fe20000201800 */
[----:B------:R-:W-:-:S02]  /*0890*/  ISETP.GE.U32.AND P0, PT, R2, UR13, PT ;  /* 0x0000000d02007c0c */ /* 0x000fc4000bf06070 */
[----:B------:R-:W-:Y:S02]  /*08a0*/  SHF.L.U64.HI R2, R0, 0x2, R3 ;  /* 0x0000000200027819 */ /* 0x000fe40000010203 */
[----:B------:R-:W-:Y:S01]  /*08b0*/  ISETP.LT.U32.AND.EX P1, PT, R3, RZ, PT, P1 ;  /* 0x000000ff0300720c */ /* 0x000fe20003f21110 */
[----:B0-----:R0:W-:Y:S02]  /*08c0*/  STG.E.128 desc[UR10][R4.64], R8 ;  /* 0x0000000804007986 */ /* 0x0011e4000c101d0a */
[----:B------:R-:W1:Y:S01]  /*08d0*/  F2F.F64.F32 R12, R12 ;  /* 0x0000000c000c7310 */ /* 0x000e620000201800 */
[----:B------:R-:W-:-:S07]  /*08e0*/  ISETP.GE.AND.EX P0, PT, R2, UR6, PT, P0 ;  /* 0x0000000602007c0c */ /* 0x000fce000bf06300 */
[----:B------:R-:W-:Y:S01]  /*08f0*/  F2F.F64.F32 R18, R18 ;  /* 0x0000001200127310 */ /* 0x000fe20000201800 */
[----:B-1----:R0:W-:Y:S07]  /*0900*/  STG.E.128 desc[UR10][R4.64+0x10], R12 ;  /* 0x0000100c04007986 */ /* 0x0021ee000c101d0a */
[----:B------:R-:W1:Y:S08]  /*0910*/  F2F.F64.F32 R16, R16 ;  /* 0x0000001000107310 */ /* 0x000e700000201800 */
[----:B------:R-:W-:Y:S01]  /*0920*/  F2F.F64.F32 R22, R7 ;  /* 0x0000000700167310 */ /* 0x000fe20000201800 */
[----:B-1----:R0:W-:Y:S07]  /*0930*/  STG.E.128 desc[UR10][R4.64+0x20], R16 ;  /* 0x0000201004007986 */ /* 0x0021ee000c101d0a */
[----:B------:R-:W1:Y:S02]  /*0940*/  F2F.F64.F32 R20, R6 ;  /* 0x0000000600147310 */ /* 0x000e640000201800 */
[----:B-1----:R0:W-:Y:S01]  /*0950*/  STG.E.128 desc[UR10][R4.64+0x30], R20 ;  /* 0x0000301404007986 */ /* 0x0021e2000c101d0a */
[----:B------:R-:W-:Y:S05]  /*0960*/  @!P0 BRA P1, `(.L_x_2566) ;  /* 0xfffffffc00748947 */ /* 0x000fea000083ffff */
[----:B------:R-:W-:Y:S05]  /*0970*/  EXIT ;  /* 0x000000000000794d */ /* 0x000fea0003800000 */
.L_x_2567:
        /* <DEDUP_REMOVED lines=16> */
.L_x_7924:


//--------------------- .text._ZN2at6native55_GLOBAL__N__de093ff9_22_ForeachBinaryOpList_cu_a911ec4325multi_tensor_apply_kernelINS1_18TensorListMetadataILi2EEENS1_11CopyFunctorIN3c107complexIdEEfLi2ELi1ELi1EEEJNS0_4CopyIS8_fEEEEEvT_T0_DpT1_ --------------------------
	.section	.text._ZN2at6native55_GLOBAL__N__de093ff9_22_ForeachBinaryOpList_cu_a911ec4325multi_tensor_apply_kernelINS1_18TensorListMetadataILi2EEENS1_11CopyFunctorIN3c107complexIdEEfLi2ELi1ELi1EEEJNS0_4CopyIS8_fEEEEEvT_T0_DpT1_,"ax",@progbits
	.align	128
.text._ZN2at6native55_GLOBAL__N__de093ff9_22_ForeachBinaryOpList_cu_a911ec4325multi_tensor_apply_kernelINS1_18TensorListMetadataILi2EEENS1_11CopyFunctorIN3c107complexIdEEfLi2ELi1ELi1EEEJNS0_4CopyIS8_fEEEEEvT_T0_DpT1_:
        .type           _ZN2at6native55_GLOBAL__N__de093ff9_22_ForeachBinaryOpList_cu_a911ec4325multi_tensor_apply_kernelINS1_18TensorListMetadataILi2EEENS1_11CopyFunctorIN3c107complexIdEEfLi2ELi1ELi1EEEJNS0_4CopyIS8_fEEEEEvT_T0_DpT1_,@function
        .size           _ZN2at6native55_GLOBAL__N__de093ff9_22_ForeachBinaryOpList_cu_a911ec4325multi_tensor_apply_kernelINS1_18TensorListMetadataILi2EEENS1_11CopyFunctorIN3c107complexIdEEfLi2ELi1ELi1EEEJNS0_4CopyIS8_fEEEEEvT_T0_DpT1_,(.L_x_7925 - _ZN2at6native55_GLOBAL__N__de093ff9_22_ForeachBinaryOpList_cu_a911ec4325multi_tensor_apply_kernelINS1_18TensorListMetadataILi2EEENS1_11CopyFunctorIN3c107complexIdEEfLi2ELi1ELi1EEEJNS0_4CopyIS8_fEEEEEvT_T0_DpT1_)
        .other          _ZN2at6native55_GLOBAL__N__de093ff9_22_ForeachBinaryOpList_cu_a911ec4325multi_tensor_apply_kernelINS1_18TensorListMetadataILi2EEENS1_11CopyFunctorIN3c107complexIdEEfLi2ELi1ELi1EEEJNS0_4CopyIS8_fEEEEEvT_T0_DpT1_,@"STO_CUDA_ENTRY STV_DEFAULT"
_ZN2at6native55_GLOBAL__N__de093ff9_22_ForeachBinaryOpList_cu_a911ec4325multi_tensor_apply_kernelINS1_18TensorListMetadataILi2EEENS1_11CopyFunctorIN3c107complexIdEEfLi2ELi1ELi1EEEJNS0_4CopyIS8_fEEEEEvT_T0_DpT1_:
        /* <DEDUP_REMOVED lines=28> */
.L_x_2569:
[----:B0-----:R-:W-:Y:S01]  /*01c0*/  IADD3 R5, P1, R14, R24, RZ ;  /* 0x000000180e057210 */ /* 0x001fe20007f3e0ff */
[----:B-1----:R-:W-:-:S03]  /*01d0*/  IMAD R4, R15, 0x3, RZ ;  /* 0x000000030f047824 */ /* 0x002fc600078e02ff */
[C---:B------:R-:W-:Y:S01]  /*01e0*/  ISETP.GE.U32.AND P0, PT, R5.reuse, 0x10000, PT ;  /* 0x000100000500780c */ /* 0x040fe20003f06070 */
[----:B--2---:R-:W-:Y:S01]  /*01f0*/  IMAD.X R11, RZ, RZ, R23, P1 ;  /* 0x000000ffff0b7224 */ /* 0x004fe200008e0617 */
[----:B------:R-:W-:Y:S02]  /*0200*/  ISETP.LT.U32.AND P1, PT, R5, R2, PT ;  /* 0x000000020500720c */ /* 0x000fe40003f21070 */
[----:B------:R-:W-:Y:S02]  /*0210*/  IADD3 R6, P2, R15, R5, RZ ;  /* 0x000000050f067210 */ /* 0x000fe40007f5e0ff */
[----:B------:R-:W-:-:S03]  /*0220*/  ISETP.GE.U32.AND.EX P0, PT, R11, RZ, PT, P0 ;  /* 0x000000ff0b00720c */ /* 0x000fc60003f06100 */
[----:B------:R-:W-:Y:S01]  /*0230*/  IMAD.X R19, RZ, RZ, R11, P2 ;  /* 0x000000ffff137224 */ /* 0x000fe200010e060b */
[----:B------:R-:W-:Y:S02]  /*0240*/  ISETP.LT.AND.EX P0, PT, R11, R0, !P0, P1 ;  /* 0x000000000b00720c */ /* 0x000fe40004701310 */
[C---:B------:R-:W-:Y:S02]  /*0250*/  ISETP.GE.U32.AND P1, PT, R6.reuse, 0x10000, PT ;  /* 0x000100000600780c */ /* 0x040fe40003f26070 */
[----:B------:R-:W-:Y:S02]  /*0260*/  ISETP.LT.U32.AND P2, PT, R6, R2, PT ;  /* 0x000000020600720c */ /* 0x000fe40003f41070 */
[----:B------:R-:W-:-:S04]  /*0270*/  ISETP.GE.U32.AND.EX P1, PT, R19, RZ, PT, P1 ;  /* 0x000000ff1300720c */ /* 0x000fc80003f26110 */
[----:B------:R-:W-:Y:S02]  /*0280*/  ISETP.LT.AND.EX P1, PT, R19, R0, !P1, P2 ;  /* 0x000000001300720c */ /* 0x000fe40004f21320 */
[-C--:B------:R-:W-:Y:S02]  /*0290*/  LEA R27, P2, R15, R5.reuse, 0x1 ;  /* 0x000000050f1b7211 */ /* 0x080fe400078408ff */
[C---:B------:R-:W-:Y:S02]  /*02a0*/  @P0 LEA R8, P3, R5.reuse, R28, 0x2 ;  /* 0x0000001c05080211 */ /* 0x040fe400078610ff */
[----:B------:R-:W-:Y:S02]  /*02b0*/  IADD3 R25, P5, R4, R5, RZ ;  /* 0x0000000504197210 */ /* 0x000fe40007fbe0ff */
[--C-:B------:R-:W-:Y:S01]  /*02c0*/  @P0 LEA.HI.X R9, R5, R29, R11.reuse, 0x2, P3 ;  /* 0x0000001d05090211 */ /* 0x100fe200018f140b */
[--C-:B------:R-:W-:Y:S01]  /*02d0*/  IMAD.X R7, RZ, RZ, R11.reuse, P2 ;  /* 0x000000ffff077224 */ /* 0x100fe200010e060b */
[----:B------:R-:W-:Y:S01]  /*02e0*/  ISETP.GE.U32.AND P4, PT, R27, 0x10000, PT ;  /* 0x000100001b00780c */ /* 0x000fe20003f86070 */
[----:B------:R-:W-:-:S02]  /*02f0*/  IMAD.X R26, RZ, RZ, R11, P5 ;  /* 0x000000ffff1a7224 */ /* 0x000fc400028e060b */
[----:B------:R-:W2:Y:S01]  /*0300*/  @P0 LDG.E R22, desc[UR4][R8.64] ;  /* 0x0000000408160981 */ /* 0x000ea2000c1e1900 */
[----:B------:R-:W-:Y:S02]  /*0310*/  ISETP.LT.U32.AND P3, PT, R27, R2, PT ;  /* 0x000000021b00720c */ /* 0x000fe40003f61070 */
[----:B------:R-:W-:Y:S02]  /*0320*/  ISETP.GE.U32.AND.EX P4, PT, R7, RZ, PT, P4 ;  /* 0x000000ff0700720c */ /* 0x000fe40003f86140 */
[C---:B------:R-:W-:Y:S02]  /*0330*/  @P1 LEA R16, P5, R6.reuse, R28, 0x2 ;  /* 0x0000001c06101211 */ /* 0x040fe400078a10ff */
[----:B------:R-:W-:Y:S02]  /*0340*/  ISETP.GE.U32.AND P2, PT, R25, 0x10000, PT ;  /* 0x000100001900780c */ /* 0x000fe40003f46070 */
[----:B------:R-:W-:Y:S02]  /*0350*/  ISETP.LT.AND.EX P3, PT, R7, R0, !P4, P3 ;  /* 0x000000000700720c */ /* 0x000fe40006761330 */
[----:B------:R-:W-:-:S02]  /*0360*/  @P1 LEA.HI.X R17, R6, R29, R19, 0x2, P5 ;  /* 0x0000001d06111211 */ /* 0x000fc400028f1413 */
[----:B------:R-:W-:Y:S02]  /*0370*/  ISETP.LT.U32.AND P4, PT, R25, R2, PT ;  /* 0x000000021900720c */ /* 0x000fe40003f81070 */
[C---:B------:R-:W-:Y:S01]  /*0380*/  ISETP.GE.U32.AND.EX P2, PT, R26.reuse, RZ, PT, P2 ;  /* 0x000000ff1a00720c */ /* 0x040fe20003f46120 */
[----:B------:R0:W3:Y:S03]  /*0390*/  @P1 LDG.E R13, desc[UR4][R16.64] ;  /* 0x00000004100d1981 */ /* 0x0000e6000c1e1900 */
[----:B------:R-:W-:-:S03]  /*03a0*/  ISETP.LT.AND.EX P4, PT, R26, R0, !P2, P4 ;  /* 0x000000001a00720c */ /* 0x000fc60005781340 */
[----:B0-----:R-:W-:-:S04]  /*03b0*/  @P3 LEA R16, P2, R27, R28, 0x2 ;  /* 0x0000001c1b103211 */ /* 0x001fc800078410ff */
[----:B------:R-:W-:-:S06]  /*03c0*/  @P3 LEA.HI.X R17, R27, R29, R7, 0x2, P2 ;  /* 0x0000001d1b113211 */ /* 0x000fcc00010f1407 */
[C---:B------:R-:W-:Y:S01]  /*03d0*/  @P4 LEA R8, P2, R25.reuse, R28, 0x2 ;  /* 0x0000001c19084211 */ /* 0x040fe200078410ff */
[----:B------:R-:W4:Y:S03]  /*03e0*/  @P3 LDG.E R12, desc[UR4][R16.64] ;  /* 0x00000004100c3981 */ /* 0x000f26000c1e1900 */
[----:B------:R-:W-:-:S05]  /*03f0*/  @P4 LEA.HI.X R9, R25, R29, R26, 0x2, P2 ;  /* 0x0000001d19094211 */ /* 0x000fca00010f141a */
[----:B------:R2:W5:Y:S01]  /*0400*/  @P4 LDG.E R3, desc[UR4][R8.64] ;  /* 0x0000000408034981 */ /* 0x000562000c1e1900 */
[----:B------:R-:W-:-:S04]  /*0410*/  @P0 LEA R4, P2, R5, R20, 0x4 ;  /* 0x0000001405040211 */ /* 0x000fc800078420ff */
[----:B------:R-:W-:Y:S02]  /*0420*/  @P0 LEA.HI.X R5, R5, R21, R11, 0x4, P2 ;  /* 0x0000001505050211 */ /* 0x000fe400010f240b */
[----:B------:R-:W-:Y:S01]  /*0430*/  CS2R R10, SRZ ;  /* 0x00000000000a7805 */ /* 0x000fe2000001ff00 */
[----:B--2---:R-:W-:-:S06]  /*0440*/  @P0 FMUL.FTZ R8, R22, 1 ;  /* 0x3f80000016080820 */ /* 0x004fcc0000410000 */
[----:B------:R-:W0:Y:S01]  /*0450*/  @P0 F2F.F64.F32 R8, R8 ;  /* 0x0000000800080310 */ /* 0x000e220000201800 */
[----:B---3--:R-:W-:-:S07]  /*0460*/  @P1 FMUL.FTZ R16, R13, 1 ;  /* 0x3f8000000d101820 */ /* 0x008fce0000410000 */
[----:B------:R-:W1:Y:S01]  /*0470*/  @P1 F2F.F64.F32 R16, R16 ;  /* 0x0000001000101310 */ /* 0x000e620000201800 */
[----:B0-----:R0:W-:Y:S02]  /*0480*/  @P0 STG.E.128 desc[UR4][R4.64], R8 ;  /* 0x0000000804000986 */ /* 0x0011e4000c101d04 */
[----:B0-----:R-:W-:-:S04]  /*0490*/  @P1 LEA R4, P0, R6, R20, 0x4 ;  /* 0x0000001406041211 */ /* 0x001fc800078020ff */
[----:B------:R-:W-:Y:S02]  /*04a0*/  @P1 LEA.HI.X R5, R6, R21, R19, 0x4, P0 ;  /* 0x0000001506051211 */ /* 0x000fe400000f2413 */
[----:B------:R-:W-:Y:S01]  /*04b0*/  CS2R R18, SRZ ;  /* 0x0000000000127805 */ /* 0x000fe2000001ff00 */
[----:B----4-:R-:W-:Y:S01]  /*04c0*/  @P3 FMUL.FTZ R6, R12, 1 ;  /* 0x3f8000000c063820 */ /* 0x010fe20000410000 */
[----:B-----5:R-:W-:-:S03]  /*04d0*/  @P4 FMUL.FTZ R8, R3, 1 ;  /* 0x3f80000003084820 */ /* 0x020fc60000410000 */
[----:B-1----:R0:W-:Y:S01]  /*04e0*/  @P1 STG.E.128 desc[UR4][R4.64], R16 ;  /* 0x0000001004001986 */ /* 0x0021e2000c101d04 */
[C---:B------:R-:W-:Y:S02]  /*04f0*/  @P3 LEA R10, P0, R27.reuse, R20, 0x4 ;  /* 0x000000141b0a3211 */ /* 0x040fe400078020ff */
[----:B------:R-:W-:Y:S02]  /*0500*/  @P4 F2F.F64.F32 R8, R8 ;  /* 0x0000000800084310 */ /* 0x000fe40000201800 */
[----:B------:R-:W-:-:S06]  /*0510*/  @P3 LEA.HI.X R11, R27, R21, R7, 0x4, P0 ;  /* 0x000000151b0b3211 */ /* 0x000fcc00000f2407 */
[----:B0-----:R0:W1:Y:S01]  /*0520*/  @P3 F2F.F64.F32 R4, R6 ;  /* 0x0000000600043310 */ /* 0x0010620000201800 */
[----:B------:R-:W-:-:S04]  /*0530*/  @P4 LEA R16, P0, R25, R20, 0x4 ;  /* 0x0000001419104211 */ /* 0x000fc800078020ff */
[----:B------:R-:W-:Y:S02]  /*0540*/  @P4 LEA.HI.X R17, R25, R21, R26, 0x4, P0 ;  /* 0x0000001519114211 */ /* 0x000fe400000f241a */
[----:B0-----:R-:W-:Y:S01]  /*0550*/  CS2R R6, SRZ ;  /* 0x0000000000067805 */ /* 0x001fe2000001ff00 */
[----:B------:R-:W-:Y:S02]  /*0560*/  IMAD.MOV.U32 R25, RZ, RZ, R23 ;  /* 0x000000ffff197224 */ /* 0x000fe400078e0017 */
[----:B------:R-:W-:Y:S02]  /*0570*/  IMAD.WIDE.U32 R24, R15, 0x4, R24 ;  /* 0x000000040f187825 */ /* 0x000fe400078e0018 */
[----:B-1----:R0:W-:Y:S01]  /*0580*/  @P3 STG.E.128 desc[UR4][R10.64], R4 ;  /* 0x000000040a003986 */ /* 0x0021e2000c101d04 */
[C---:B------:R-:W-:Y:S02]  /*0590*/  ISETP.GE.U32.AND P0, PT, R24.reuse, 0x10000, PT ;  /* 0x000100001800780c */ /* 0x040fe40003f06070 */
[----:B------:R-:W-:-:S02]  /*05a0*/  ISETP.LT.U32.AND P1, PT, R24, R2, PT ;  /* 0x000000021800720c */ /* 0x000fc40003f21070 */
[----:B------:R-:W-:Y:S02]  /*05b0*/  ISETP.GE.U32.AND.EX P0, PT, R25, RZ, PT, P0 ;  /* 0x000000ff1900720c */ /* 0x000fe40003f06100 */
[----:B0-----:R-:W-:-:S05]  /*05c0*/  CS2R R10, SRZ ;  /* 0x00000000000a7805 */ /* 0x001fca000001ff00 */
[----:B------:R2:W-:Y:S01]  /*05d0*/  @P4 STG.E.128 desc[UR4][R16.64], R8 ;  /* 0x0000000810004986 */ /* 0x0005e2000c101d04 */
[----:B------:R-:W-:Y:S01]  /*05e0*/  ISETP.LT.AND.EX P1, PT, R25, R0, PT, P1 ;  /* 0x000000001900720c */ /* 0x000fe20003f21310 */
[----:B------:R-:W-:-:S12]  /*05f0*/  IMAD.MOV.U32 R23, RZ, RZ, R25 ;  /* 0x000000ffff177224 */ /* 0x000fd800078e0019 */
[----:B------:R-:W-:Y:S05]  /*0600*/  @!P0 BRA P1, `(.L_x_2569) ;  /* 0xfffffff800ec8947 */ /* 0x000fea000083ffff */
[----:B------:R-:W-:Y:S05]  /*0610*/  EXIT ;  /* 0x000000000000794d */ /* 0x000fea0003800000 */
.L_x_2568:
        /* <DEDUP_REMOVED lines=8> */
.L_x_2570:
[----:B-1----:R-:W-:-:S04]  /*06a0*/  LEA R10, P0, R3, R28, 0x4 ;  /* 0x0000001c030a7211 */ /* 0x002fc800078020ff */
[----:B------:R-:W-:-:S06]  /*06b0*/  LEA.HI.X R11, R3, R29, R22, 0x4, P0 ;  /* 0x0000001d030b7211 */ /* 0x000fcc00000f2416 */
[----:B------:R-:W2:Y:S01]  /*06c0*/  LDG.E.128 R8, desc[UR4][R10.64] ;  /* 0x000000040a087981 */ /* 0x000ea2000c1e1d00 */
[C---:B------:R-:W-:Y:S02]  /*06d0*/  LEA R24, P0, R3.reuse, R20, 0x6 ;  /* 0x0000001403187211 */ /* 0x040fe400078030ff */
        /* <DEDUP_REMOVED lines=10> */
[----:B--2---:R-:W-:Y:S01]  /*0780*/  FMUL.FTZ R4, R8, 1 ;  /* 0x3f80000008047820 */ /* 0x004fe20000410000 */
[----:B------:R-:W-:Y:S01]  /*0790*/  FMUL.FTZ R9, R9, 1 ;  /* 0x3f80000009097820 */ /* 0x000fe20000410000 */
[----:B------:R-:W-:Y:S01]  /*07a0*/  FMUL.FTZ R12, R10, 1 ;  /* 0x3f8000000a0c7820 */ /* 0x000fe20000410000 */
[----:B------:R-:W-:Y:S01]  /*07b0*/  FMUL.FTZ R16, R11, 1 ;  /* 0x3f8000000b107820 */ /* 0x000fe20000410000 */
[----:B------:R-:W-:Y:S02]  /*07c0*/  CS2R R10, SRZ ;  /* 0x00000000000a7805 */ /* 0x000fe4000001ff00 */
[----:B------:R-:W0:Y:S08]  /*07d0*/  F2F.F64.F32 R4, R4 ;  /* 0x0000000400047310 */ /* 0x000e300000201800 */
        /* <DEDUP_REMOVED lines=11> */
.L_x_2571:
        /* <DEDUP_REMOVED lines=15> */
.L_x_7925:


//--------------------- .text._ZN2at6native55_GLOBAL__N__de093ff9_22_ForeachBinaryOpList_cu_a911ec4325multi_tensor_apply_kernelINS1_18TensorListMetadataILi2EEENS1_11CopyFunctorIN3c107complexIdEEdLi2ELi1ELi1EEEJNS0_4CopyIS8_dEEEEEvT_T0_DpT1_ --------------------------
	.section	.text._ZN2at6native55_GLOBAL__N__de093ff9_22_ForeachBinaryOpList_cu_a911ec4325multi_tensor_apply_kernelINS1_18TensorListMetadataILi2EEENS1_11CopyFunctorIN3c107complexIdEEdLi2ELi1ELi1EEEJNS0_4CopyIS8_dEEEEEvT_T0_DpT1_,"ax",@progbits
	.align	128
.text._ZN2at6native55_GLOBAL__N__de093ff9_22_ForeachBinaryOpList_cu_a911ec4325multi_tensor_apply_kernelINS1_18TensorListMetadataILi2EEENS1_11CopyFunctorIN3c107complexIdEEdLi2ELi1ELi1EEEJNS0_4CopyIS8_dEEEEEvT_T0_DpT1_:
        .type           _ZN2at6native55_GLOBAL__N__de093ff9_22_ForeachBinaryOpList_cu_a911ec4325multi_tensor_apply_kernelINS1_18TensorListMetadataILi2EEENS1_11CopyFunctorIN3c107complexIdEEdLi2ELi1ELi1EEEJNS0_4CopyIS8_dEEEEEvT_T0_DpT1_,@function
        .size           _ZN2at6native55_GLOBAL__N__de093ff9_22_ForeachBinaryOpList_cu_a911ec4325multi_tensor_apply_kernelINS1_18TensorListMetadataILi2EEENS1_11CopyFunctorIN3c107complexIdEEdLi2ELi1ELi1EEEJNS0_4CopyIS8_dEEEEEvT_T0_DpT1_,(.L_x_7926 - _ZN2at6native55_GLOBAL__N__de093ff9_22_ForeachBinaryOpList_cu_a911ec4325multi_tensor_apply_kernelINS1_18TensorListMetadataILi2EEENS1_11CopyFunctorIN3c107complexIdEEdLi2ELi1ELi1EEEJNS0_4CopyIS8_dEEEEEvT_T0_DpT1_)
        .other          _ZN2at6native55_GLOBAL__N__de093ff9_22_ForeachBinaryOpList_cu_a911ec4325multi_tensor_apply_kernelINS1_18TensorListMetadataILi2EEENS1_11CopyFunctorIN3c107complexIdEEdLi2ELi1ELi1EEEJNS0_4CopyIS8_dEEEEEvT_T0_DpT1_,@"STO_CUDA_ENTRY STV_DEFAULT"
_ZN2at6native55_GLOBAL__N__de093ff9_22_ForeachBinaryOpList_cu_a911ec4325multi_tensor_apply_kernelINS1_18TensorListMetadataILi2EEENS1_11CopyFunctorIN3c107complexIdEEdLi2ELi1ELi1EEEJNS0_4CopyIS8_dEEEEEvT_T0_DpT1_:
        /* <DEDUP_REMOVED lines=29> */
.L_x_2573:
[----:B0-2---:R-:W-:Y:S01]  /*01d0*/  IADD3 R24, P0, R0, R20, RZ ;  /* 0x0000001400187210 */ /* 0x005fe20007f1e0ff */
[----:B-1----:R-:W-:-:S03]  /*01e0*/  IMAD R3, R2, 0x3, RZ ;  /* 0x0000000302037824 */ /* 0x002fc600078e02ff */
[-C--:B------:R-:W-:Y:S01]  /*01f0*/  IADD3 R7, P5, R2, R24.reuse, RZ ;  /* 0x0000001802077210 */ /* 0x080fe20007fbe0ff */
[----:B------:R-:W-:Y:S01]  /*0200*/  IMAD.X R15, RZ, RZ, R21, P0 ;  /* 0x000000ffff0f7224 */ /* 0x000fe200000e0615 */
[----:B------:R-:W-:Y:S02]  /*0210*/  ISETP.GE.U32.AND P2, PT, R24, 0x10000, PT ;  /* 0x000100001800780c */ /* 0x000fe40003f46070 */
[-C--:B------:R-:W-:Y:S01]  /*0220*/  LEA R10, P4, R2, R24.reuse, 0x1 ;  /* 0x00000018020a7211 */ /* 0x080fe200078808ff */
[--C-:B------:R-:W-:Y:S01]  /*0230*/  IMAD.X R6, RZ, RZ, R15.reuse, P5 ;  /* 0x000000ffff067224 */ /* 0x100fe200028e060f */
[----:B------:R-:W-:Y:S02]  /*0240*/  ISETP.LT.U32.AND P1, PT, R24, UR13, PT ;  /* 0x0000000d18007c0c */ /* 0x000fe4000bf21070 */
[----:B------:R-:W-:Y:S01]  /*0250*/  IADD3 R3, P6, R3, R24, RZ ;  /* 0x0000001803037210 */ /* 0x000fe20007fde0ff */
[----:B------:R-:W-:Y:S01]  /*0260*/  IMAD.X R11, RZ, RZ, R15, P4 ;  /* 0x000000ffff0b7224 */ /* 0x000fe200020e060f */
[----:B------:R-:W-:-:S02]  /*0270*/  ISETP.GE.U32.AND.EX P2, PT, R15, RZ, PT, P2 ;  /* 0x000000ff0f00720c */ /* 0x000fc40003f46120 */
[----:B------:R-:W-:Y:S01]  /*0280*/  ISETP.GE.U32.AND P3, PT, R7, 0x10000, PT ;  /* 0x000100000700780c */ /* 0x000fe20003f66070 */
        /* <DEDUP_REMOVED lines=17> */
[----:B------:R0:W2:Y:S01]  /*03a0*/  @P1 LDG.E.64 R4, desc[UR10][R18.64] ;  /* 0x0000000a12041981 */ /* 0x0000a2000c1e1b00 */
[----:B------:R-:W-:Y:S02]  /*03b0*/  @P0 LEA.HI.X R27, R7, UR5, R6, 0x3, P4 ;  /* 0x00000005071b0c11 */ /* 0x000fe4000a0f1c06 */
[----:B------:R-:W-:-:S03]  /*03c0*/  @P2 LEA.HI.X R23, R10, UR5, R11, 0x3, P5 ;  /* 0x000000050a172c11 */ /* 0x000fc6000a8f1c0b */
[----:B------:R1:W3:Y:S01]  /*03d0*/  @P0 LDG.E.64 R8, desc[UR10][R26.64] ;  /* 0x0000000a1a080981 */ /* 0x0002e2000c1e1b00 */
[----:B0-----:R-:W-:-:S03]  /*03e0*/  @P3 LEA R18, P4, R3, UR4, 0x3 ;  /* 0x0000000403123c11 */ /* 0x001fc6000f8818ff */
[----:B------:R0:W4:Y:S01]  /*03f0*/  @P2 LDG.E.64 R12, desc[UR10][R22.64] ;  /* 0x0000000a160c2981 */ /* 0x000122000c1e1b00 */
[----:B------:R-:W-:-:S05]  /*0400*/  @P3 LEA.HI.X R19, R3, UR5, R14, 0x3, P4 ;  /* 0x0000000503133c11 */ /* 0x000fca000a0f1c0e */
[----:B------:R5:W4:Y:S01]  /*0410*/  @P3 LDG.E.64 R16, desc[UR10][R18.64] ;  /* 0x0000000a12103981 */ /* 0x000b22000c1e1b00 */
[C---:B------:R-:W-:Y:S02]  /*0420*/  @P1 LEA R28, P5, R24.reuse, UR8, 0x4 ;  /* 0x00000008181c1c11 */ /* 0x040fe4000f8a20ff */
[----:B-1----:R-:W-:Y:S02]  /*0430*/  @P0 LEA R26, P4, R7, UR8, 0x4 ;  /* 0x00000008071a0c11 */ /* 0x002fe4000f8820ff */
[----:B------:R-:W-:Y:S02]  /*0440*/  @P1 LEA.HI.X R29, R24, UR9, R15, 0x4, P5 ;  /* 0x00000009181d1c11 */ /* 0x000fe4000a8f240f */
[----:B0-----:R-:W-:Y:S02]  /*0450*/  @P2 LEA R22, P5, R10, UR8, 0x4 ;  /* 0x000000080a162c11 */ /* 0x001fe4000f8a20ff */
[----:B------:R-:W-:Y:S02]  /*0460*/  @P3 LEA R24, P6, R3, UR8, 0x4 ;  /* 0x0000000803183c11 */ /* 0x000fe4000f8c20ff */
[----:B------:R-:W-:-:S02]  /*0470*/  @P0 LEA.HI.X R27, R7, UR9, R6, 0x4, P4 ;  /* 0x00000009071b0c11 */ /* 0x000fc4000a0f2406 */
[----:B------:R-:W-:Y:S02]  /*0480*/  CS2R R6, SRZ ;  /* 0x0000000000067805 */ /* 0x000fe4000001ff00 */
[----:B------:R-:W-:Y:S02]  /*0490*/  @P2 LEA.HI.X R23, R10, UR9, R11, 0x4, P5 ;  /* 0x000000090a172c11 */ /* 0x000fe4000a8f240b */
[----:B------:R-:W-:Y:S02]  /*04a0*/  CS2R R10, SRZ ;  /* 0x00000000000a7805 */ /* 0x000fe4000001ff00 */
[----:B------:R-:W-:Y:S02]  /*04b0*/  @P3 LEA.HI.X R25, R3, UR9, R14, 0x4, P6 ;  /* 0x0000000903193c11 */ /* 0x000fe4000b0f240e */
[----:B------:R-:W-:Y:S02]  /*04c0*/  CS2R R14, SRZ ;  /* 0x00000000000e7805 */ /* 0x000fe4000001ff00 */
[----:B-----5:R-:W-:Y:S01]  /*04d0*/  CS2R R18, SRZ ;  /* 0x0000000000127805 */ /* 0x020fe2000001ff00 */
[----:B------:R-:W-:Y:S01]  /*04e0*/  IMAD.WIDE.U32 R20, R2, 0x4, R20 ;  /* 0x0000000402147825 */ /* 0x000fe200078e0014 */
[----:B--2---:R2:W-:Y:S02]  /*04f0*/  @P1 STG.E.128 desc[UR10][R28.64], R4 ;  /* 0x000000041c001986 */ /* 0x0045e4000c101d0a */
[----:B------:R-:W-:-:S02]  /*0500*/  ISETP.LT.U32.AND P1, PT, R20, UR13, PT ;  /* 0x0000000d14007c0c */ /* 0x000fc4000bf21070 */
[----:B---3--:R2:W-:Y:S01]  /*0510*/  @P0 STG.E.128 desc[UR10][R26.64], R8 ;  /* 0x000000081a000986 */ /* 0x0085e2000c101d0a */
[----:B------:R-:W-:-:S03]  /*0520*/  ISETP.GE.U32.AND P0, PT, R20, 0x10000, PT ;  /* 0x000100001400780c */ /* 0x000fc60003f06070 */
[----:B----4-:R2:W-:Y:S01]  /*0530*/  @P2 STG.E.128 desc[UR10][R22.64], R12 ;  /* 0x0000000c16002986 */ /* 0x0105e2000c101d0a */
[C---:B------:R-:W-:Y:S02]  /*0540*/  ISETP.GE.U32.AND.EX P0, PT, R21.reuse, RZ, PT, P0 ;  /* 0x000000ff1500720c */ /* 0x040fe40003f06100 */
[----:B------:R-:W-:Y:S01]  /*0550*/  ISETP.LT.AND.EX P1, PT, R21, UR6, PT, P1 ;  /* 0x0000000615007c0c */ /* 0x000fe2000bf21310 */
[----:B------:R2:W-:-:S12]  /*0560*/  @P3 STG.E.128 desc[UR10][R24.64], R16 ;  /* 0x0000001018003986 */ /* 0x0005d8000c101d0a */
[----:B------:R-:W-:Y:S05]  /*0570*/  @!P0 BRA P1, `(.L_x_2573) ;  /* 0xfffffffc00148947 */ /* 0x000fea000083ffff */
[----:B------:R-:W-:Y:S05]  /*0580*/  EXIT ;  /* 0x000000000000794d */ /* 0x000fea0003800000 */
.L_x_2572:
        /* <DEDUP_REMOVED lines=8> */
.L_x_2574:
[----:B------:R-:W-:-:S04]  /*0610*/  LEA R8, P0, R0, UR4, 0x5 ;  /* 0x0000000400087c11 */ /* 0x000fc8000f8028ff */
[----:B------:R-:W-:-:S05]  /*0620*/  LEA.HI.X R9, R0, UR5, R29, 0x5, P0 ;  /* 0x0000000500097c11 */ /* 0x000fca00080f2c1d */
[----:B------:R-:W2:Y:S04]  /*0630*/  LDG.E.128 R4, desc[UR10][R8.64] ;  /* 0x0000000a08047981 */ /* 0x000ea8000c1e1d00 */
[----:B------:R-:W3:Y:S01]  /*0640*/  LDG.E.128 R8, desc[UR10][R8.64+0x10] ;  /* 0x0000100a08087981 */ /* 0x000ee2000c1e1d00 */
[----:B0-----:R-:W-:Y:S02]  /*0650*/  LEA R2, P0, R0, UR8, 0x6 ;  /* 0x0000000800027c11 */ /* 0x001fe4000f8030ff */
[----:B------:R-:W-:Y:S02]  /*0660*/  CS2R R14, SRZ ;  /* 0x00000000000e7805 */ /* 0x000fe4000001ff00 */
[----:B------:R-:W-:Y:S02]  /*0670*/  CS2R R18, SRZ ;  /* 0x0000000000127805 */ /* 0x000fe4000001ff00 */
[----:B------:R-:W-:-:S02]  /*0680*/  CS2R R22, SRZ ;  /* 0x0000000000167805 */ /* 0x000fc4000001ff00 */
[C---:B------:R-:W-:Y:S02]  /*0690*/  LEA.HI.X R3, R0.reuse, UR9, R29, 0x6, P0 ;  /* 0x0000000900037c11 */ /* 0x040fe400080f341d */
[----:B------:R-:W-:Y:S02]  /*06a0*/  CS2R R26, SRZ ;  /* 0x00000000001a7805 */ /* 0x000fe4000001ff00 */
[----:B------:R-:W-:-:S04]  /*06b0*/  IADD3 R0, P0, R0, UR7, RZ ;  /* 0x0000000700007c10 */ /* 0x000fc8000ff1e0ff */
[----:B------:R-:W-:Y:S01]  /*06c0*/  ISETP.LT.U32.AND P1, PT, R0, 0x4000, PT ;  /* 0x000040000000780c */ /* 0x000fe20003f21070 */
[----:B------:R-:W-:-:S05]  /*06d0*/  IMAD.X R29, RZ, RZ, R29, P0 ;  /* 0x000000ffff1d7224 */ /* 0x000fca00000e061d */
[----:B------:R-:W-:Y:S01]  /*06e0*/  ISETP.LT.U32.AND.EX P1, PT, R29, RZ, PT, P1 ;  /* 0x000000ff1d00720c */ /* 0x000fe20003f21110 */
[----:B--2---:R-:W-:Y:S02]  /*06f0*/  IMAD.MOV.U32 R12, RZ, RZ, R4 ;  /* 0x000000ffff0c7224 */ /* 0x004fe400078e0004 */
[----:B------:R-:W-:Y:S02]  /*0700*/  IMAD.MOV.U32 R13, RZ, RZ, R5 ;  /* 0x000000ffff0d7224 */ /* 0x000fe400078e0005 */
[----:B------:R-:W-:Y:S02]  /*0710*/  IMAD.MOV.U32 R16, RZ, RZ, R6 ;  /* 0x000000ffff107224 */ /* 0x000fe400078e0006 */
[----:B------:R-:W-:Y:S01]  /*0720*/  IMAD.MOV.U32 R17, RZ, RZ, R7 ;  /* 0x000000ffff117224 */ /* 0x000fe200078e0007 */
[----:B------:R0:W-:Y:S01]  /*0730*/  STG.E.128 desc[UR10][R2.64], R12 ;  /* 0x0000000c02007986 */ /* 0x0001e2000c101d0a */
[----:B------:R-:W-:Y:S02]  /*0740*/  IMAD.SHL.U32 R4, R0, 0x4, RZ ;  /* 0x0000000400047824 */ /* 0x000fe400078e00ff */
[----:B---3--:R-:W-:Y:S01]  /*0750*/  IMAD.MOV.U32 R20, RZ, RZ, R8 ;  /* 0x000000ffff147224 */ /* 0x008fe200078e0008 */
[----:B------:R0:W-:Y:S01]  /*0760*/  STG.E.128 desc[UR10][R2.64+0x10], R16 ;  /* 0x0000101002007986 */ /* 0x0001e2000c101d0a */
[----:B------:R-:W-:Y:S01]  /*0770*/  IMAD.MOV.U32 R21, RZ, RZ, R9 ;  /* 0x000000ffff157224 */ /* 0x000fe200078e0009 */
[----:B------:R-:W-:Y:S01]  /*0780*/  ISETP.GE.U32.AND P0, PT, R4, UR13, PT ;  /* 0x0000000d04007c0c */ /* 0x000fe2000bf06070 */
[----:B------:R-:W-:Y:S01]  /*0790*/  IMAD.MOV.U32 R24, RZ, RZ, R10 ;  /* 0x000000ffff187224 */ /* 0x000fe200078e000a */
[----:B------:R-:W-:Y:S01]  /*07a0*/  SHF.L.U64.HI R4, R0, 0x2, R29 ;  /* 0x0000000200047819 */ /* 0x000fe2000001021d */
[----:B------:R-:W-:Y:S01]  /*07b0*/  IMAD.MOV.U32 R25, RZ, RZ, R11 ;  /* 0x000000ffff197224 */ /* 0x000fe200078e000b */
[----:B------:R0:W-:Y:S02]  /*07c0*/  STG.E.128 desc[UR10][R2.64+0x20], R20 ;  /* 0x0000201402007986 */ /* 0x0001e4000c101d0a */
[----:B------:R-:W-:-:S02]  /*07d0*/  ISETP.GE.AND.EX P0, PT, R4, UR6, PT, P0 ;  /* 0x0000000604007c0c */ /* 0x000fc4000bf06300 */
[----:B------:R0:W-:Y:S11]  /*07e0*/  STG.E.128 desc[UR10][R2.64+0x30], R24 ;  /* 0x0000301802007986 */ /* 0x0001f6000c101d0a */
[----:B------:R-:W-:Y:S05]  /*07f0*/  @!P0 BRA P1, `(.L_x_2574) ;  /* 0xfffffffc00848947 */ /* 0x000fea000083ffff */
[----:B------:R-:W-:Y:S05]  /*0800*/  EXIT ;  /* 0x000000000000794d */ /* 0x000fea0003800000 */
.L_x_2575:
        /* <DEDUP_REMOVED lines=15> */
.L_x_7926:


//--------------------- .text._ZN2at6native55_GLOBAL__N__de093ff9_22_ForeachBinaryOpList_cu_a911ec4325multi_tensor_apply_kernelINS1_18TensorListMetadataILi2EEENS1_11CopyFunctorIN3c107complexIdEEiLi2ELi1ELi1EEEJNS0_4CopyIS8_iEEEEEvT_T0_DpT1_ --------------------------
	.section	.text._ZN2at6native55_GLOBAL__N__de093ff9_22_ForeachBinaryOpList_cu_a911ec4325multi_tensor_apply_kernelINS1_18TensorListMetadataILi2EEENS1_11CopyFunctorIN3c107complexIdEEiLi2ELi1ELi1EEEJNS0_4CopyIS8_iEEEEEvT_T0_DpT1_,"ax",@progbits
	.align	128
.text._ZN2at6native55_GLOBAL__N__de093ff9_22_ForeachBinaryOpList_cu_a911ec4325multi_tensor_apply_kernelINS1_18TensorListMetadataILi2EEENS1_11CopyFunctorIN3c107complexIdEEiLi2ELi1ELi1EEEJNS0_4CopyIS8_iEEEEEvT_T0_DpT1_:
        .type           _ZN2at6native55_GLOBAL__N__de093ff9_22_ForeachBinaryOpList_cu_a911ec4325multi_tensor_apply_kernelINS1_18TensorListMetadataILi2EEENS1_11CopyFunctorIN3c107complexIdEEiLi2ELi1ELi1EEEJNS0_4CopyIS8_iEEEEEvT_T0_DpT1_,@function
        .size           _ZN2at6native55_GLOBAL__N__de093ff9_22_ForeachBinaryOpList_cu_a911ec4325multi_tensor_apply_kernelINS1_18TensorListMetadataILi2EEENS1_11CopyFunctorIN3c107complexIdEEiLi2ELi1ELi1EEEJNS0_4CopyIS8_iEEEEEvT_T0_DpT1_,(.L_x_7927 - _ZN2at6native55_GLOBAL__N__de093ff9_22_ForeachBinaryOpList_cu_a911ec4325multi_tensor_apply_kernelINS1_18TensorListMetadataILi2EEENS1_11CopyFunctorIN3c107complexIdEEiLi2ELi1ELi1EEEJNS0_4CopyIS8_iEEEEEvT_T0_DpT1_)
        .other          _ZN2at6native55_GLOBAL__N__de093ff9_22_ForeachBinaryOpList_cu_a911ec4325multi_tensor_apply_kernelINS1_18TensorListMetadataILi2EEENS1_11CopyFunctorIN3c107complexIdEEiLi2ELi1ELi1EEEJNS0_4CopyIS8_iEEEEEvT_T0_DpT1_,@"STO_CUDA_ENTRY STV_DEFAULT"
_ZN2at6native55_GLOBAL__N__de093ff9_22_ForeachBinaryOpList_cu_a911ec4325multi_tensor_apply_kernelINS1_18TensorListMetadataILi2EEENS1_11CopyFunctorIN3c107complexIdEEiLi2ELi1ELi1EEEJNS0_4CopyIS8_iEEEEEvT_T0_DpT1_:
        /* <DEDUP_REMOVED lines=25> */
[----:B------:R-:W-:Y:S02]  /*0190*/  IMAD.MOV.U32 R18, RZ, RZ, RZ ;  /* 0x000000ffff127224 */ /* 0x000fe400078e00ff */
[----:B------:R-:W-:-:S07]  /*01a0*/  IMAD.MOV.U32 R17, RZ, RZ, RZ ;  /* 0x000000ffff117224 */ /* 0x000fce00078e00ff */
.L_x_2577:
[----:B-1----:R-:W1:Y:S01]  /*01b0*/  LDC R16, c[0x0][RZ] ;  /* 0x00000000ff107b82 */ /* 0x002e620000000800 */
        /* <DEDUP_REMOVED lines=12> */
[----:B------:R-:W-:-:S04]  /*0280*/  IMAD.X R23, RZ, RZ, R7, P3 ;  /* 0x000000ffff177224 */ /* 0x000fc800018e0607 */
[----:B------:R-:W-:Y:S02]  /*0290*/  @P1 LEA R4, P4, R6, R24, 0x2 ;  /* 0x0000001806041211 */ /* 0x000fe400078810ff */
[----:B------:R-:W-:Y:S02]  /*02a0*/  ISETP.GE.U32.AND.EX P0, PT, R10, RZ, PT, P0 ;  /* 0x000000ff0a00720c */ /* 0x000fe40003f06100 */
[----:B------:R-:W-:Y:S02]  /*02b0*/  @P1 LEA.HI.X R5, R6, R25, R7, 0x2, P4 ;  /* 0x0000001906051211 */ /* 0x000fe400020f1407 */
[----:B------:R-:W-:Y:S02]  /*02c0*/  ISETP.LT.AND.EX P0, PT, R10, R2, !P0, P2 ;  /* 0x000000020a00720c */ /* 0x000fe40004701320 */
[----:B------:R-:W-:Y:S01]  /*02d0*/  ISETP.GE.U32.AND P4, PT, R26, 0x10000, PT ;  /* 0x000100001a00780c */ /* 0x000fe20003f86070 */
[----:B------:R0:W2:Y:S01]  /*02e0*/  @P1 LDG.E R15, desc[UR4][R4.64] ;  /* 0x00000004040f1981 */ /* 0x0000a2000c1e1900 */
[----:B------:R-:W-:-:S02]  /*02f0*/  IADD3 R19, P5, R19, R6, RZ ;  /* 0x0000000613137210 */ /* 0x000fc40007fbe0ff */
[----:B------:R-:W-:Y:S02]  /*0300*/  ISETP.LT.U32.AND P3, PT, R26, R0, PT ;  /* 0x000000001a00720c */ /* 0x000fe40003f61070 */
[----:B------:R-:W-:Y:S01]  /*0310*/  ISETP.GE.U32.AND.EX P4, PT, R23, RZ, PT, P4 ;  /* 0x000000ff1700720c */ /* 0x000fe20003f86140 */
[----:B------:R-:W-:Y:S01]  /*0320*/  IMAD.X R22, RZ, RZ, R7, P5 ;  /* 0x000000ffff167224 */ /* 0x000fe200028e0607 */
[----:B------:R-:W-:Y:S02]  /*0330*/  ISETP.GE.U32.AND P2, PT, R19, 0x10000, PT ;  /* 0x000100001300780c */ /* 0x000fe40003f46070 */
[----:B------:R-:W-:Y:S02]  /*0340*/  ISETP.LT.AND.EX P3, PT, R23, R2, !P4, P3 ;  /* 0x000000021700720c */ /* 0x000fe40006761330 */
[----:B0-----:R-:W-:Y:S02]  /*0350*/  @P0 LEA R4, P5, R11, R24, 0x2 ;  /* 0x000000180b040211 */ /* 0x001fe400078a10ff */
[----:B------:R-:W-:-:S02]  /*0360*/  ISETP.LT.U32.AND P4, PT, R19, R0, PT ;  /* 0x000000001300720c */ /* 0x000fc40003f81070 */
[C---:B------:R-:W-:Y:S02]  /*0370*/  ISETP.GE.U32.AND.EX P2, PT, R22.reuse, RZ, PT, P2 ;  /* 0x000000ff1600720c */ /* 0x040fe40003f46120 */
[----:B------:R-:W-:Y:S02]  /*0380*/  @P0 LEA.HI.X R5, R11, R25, R10, 0x2, P5 ;  /* 0x000000190b050211 */ /* 0x000fe400028f140a */
[----:B------:R-:W-:-:S03]  /*0390*/  ISETP.LT.AND.EX P4, PT, R22, R2, !P2, P4 ;  /* 0x000000021600720c */ /* 0x000fc60005781340 */
[----:B------:R0:W3:Y:S01]  /*03a0*/  @P0 LDG.E R13, desc[UR4][R4.64] ;  /* 0x00000004040d0981 */ /* 0x0000e2000c1e1900 */
[----:B------:R-:W-:-:S04]  /*03b0*/  @P3 LEA R8, P2, R26, R24, 0x2 ;  /* 0x000000181a083211 */ /* 0x000fc800078410ff */
[----:B------:R-:W-:-:S05]  /*03c0*/  @P3 LEA.HI.X R9, R26, R25, R23, 0x2, P2 ;  /* 0x000000191a093211 */ /* 0x000fca00010f1417 */
[C---:B0-----:R-:W-:Y:S01]  /*03d0*/  @P4 LEA R4, P2, R19.reuse, R24, 0x2 ;  /* 0x0000001813044211 */ /* 0x041fe200078410ff */
[----:B------:R0:W4:Y:S03]  /*03e0*/  @P3 LDG.E R12, desc[UR4][R8.64] ;  /* 0x00000004080c3981 */ /* 0x000126000c1e1900 */
[----:B------:R-:W-:-:S05]  /*03f0*/  @P4 LEA.HI.X R5, R19, R25, R22, 0x2, P2 ;  /* 0x0000001913054211 */ /* 0x000fca00010f1416 */
[----:B------:R2:W5:Y:S01]  /*0400*/  @P4 LDG.E R3, desc[UR4][R4.64] ;  /* 0x0000000404034981 */ /* 0x000562000c1e1900 */
[----:B0-----:R-:W-:-:S04]  /*0410*/  @P1 LEA R8, P2, R6, R20, 0x4 ;  /* 0x0000001406081211 */ /* 0x001fc800078420ff */
[----:B------:R-:W-:Y:S02]  /*0420*/  @P1 LEA.HI.X R9, R6, R21, R7, 0x4, P2 ;  /* 0x0000001506091211 */ /* 0x000fe400010f2407 */
[----:B------:R-:W-:Y:S01]  /*0430*/  CS2R R6, SRZ ;  /* 0x0000000000067805 */ /* 0x000fe2000001ff00 */
[----:B--2---:R-:W0:Y:S04]  /*0440*/  @P1 I2F.F64 R4, R15 ;  /* 0x0000000f00041312 */ /* 0x004e280000201c00 */
[----:B0-----:R3:W-:Y:S04]  /*0450*/  @P1 STG.E.128 desc[UR4][R8.64], R4 ;  /* 0x0000000408001986 */ /* 0x0017e8000c101d04 */
[----:B---3--:R-:W0:Y:S01]  /*0460*/  @P0 I2F.F64 R8, R13 ;  /* 0x0000000d00080312 */ /* 0x008e220000201c00 */
[----:B------:R-:W-:-:S04]  /*0470*/  @P0 LEA R6, P1, R11, R20, 0x4 ;  /* 0x000000140b060211 */ /* 0x000fc800078220ff */
[----:B------:R-:W-:Y:S02]  /*0480*/  @P0 LEA.HI.X R7, R11, R21, R10, 0x4, P1 ;  /* 0x000000150b070211 */ /* 0x000fe400008f240a */
[----:B------:R-:W-:Y:S01]  /*0490*/  CS2R R10, SRZ ;  /* 0x00000000000a7805 */ /* 0x000fe2000001ff00 */
[----:B----4-:R-:W1:Y:S04]  /*04a0*/  @P3 I2F.F64 R4, R12 ;  /* 0x0000000c00043312 */ /* 0x010e680000201c00 */
[----:B0-----:R0:W-:Y:S02]  /*04b0*/  @P0 STG.E.128 desc[UR4][R6.64], R8 ;  /* 0x0000000806000986 */ /* 0x0011e4000c101d04 */
[----:B0-----:R-:W-:Y:S02]  /*04c0*/  @P3 LEA R10, P0, R26, R20, 0x4 ;  /* 0x000000141a0a3211 */ /* 0x001fe400078020ff */
[----:B-----5:R-:W0:Y:S01]  /*04d0*/  @P4 I2F.F64 R8, R3 ;  /* 0x0000000300084312 */ /* 0x020e220000201c00 */
[----:B------:R-:W-:-:S02]  /*04e0*/  CS2R R6, SRZ ;  /* 0x0000000000067805 */ /* 0x000fc4000001ff00 */
[----:B------:R-:W-:Y:S02]  /*04f0*/  @P3 LEA.HI.X R11, R26, R21, R23, 0x4, P0 ;  /* 0x000000151a0b3211 */ /* 0x000fe400000f2417 */
[----:B------:R-:W-:-:S03]  /*0500*/  @P4 LEA R26, P0, R19, R20, 0x4 ;  /* 0x00000014131a4211 */ /* 0x000fc600078020ff */
[----:B-1----:R1:W-:Y:S01]  /*0510*/  @P3 STG.E.128 desc[UR4][R10.64], R4 ;  /* 0x000000040a003986 */ /* 0x0023e2000c101d04 */
[----:B------:R-:W-:Y:S01]  /*0520*/  @P4 LEA.HI.X R27, R19, R21, R22, 0x4, P0 ;  /* 0x00000015131b4211 */ /* 0x000fe200000f2416 */
[----:B------:R-:W-:Y:S02]  /*0530*/  IMAD.MOV.U32 R19, RZ, RZ, R17 ;  /* 0x000000ffff137224 */ /* 0x000fe400078e0011 */
[----:B------:R-:W-:-:S04]  /*0540*/  IMAD.WIDE.U32 R16, R16, 0x4, R18 ;  /* 0x0000000410107825 */ /* 0x000fc800078e0012 */
[----:B------:R-:W-:Y:S01]  /*0550*/  IMAD.MOV.U32 R18, RZ, RZ, R16 ;  /* 0x000000ffff127224 */ /* 0x000fe200078e0010 */
[C---:B------:R-:W-:Y:S02]  /*0560*/  ISETP.GE.U32.AND P0, PT, R16.reuse, 0x10000, PT ;  /* 0x000100001000780c */ /* 0x040fe40003f06070 */
[----:B------:R-:W-:Y:S02]  /*0570*/  ISETP.LT.U32.AND P1, PT, R16, R0, PT ;  /* 0x000000001000720c */ /* 0x000fe40003f21070 */
[C---:B------:R-:W-:Y:S02]  /*0580*/  ISETP.GE.U32.AND.EX P0, PT, R17.reuse, RZ, PT, P0 ;  /* 0x000000ff1100720c */ /* 0x040fe40003f06100 */
[----:B------:R-:W-:Y:S02]  /*0590*/  ISETP.LT.AND.EX P1, PT, R17, R2, PT, P1 ;  /* 0x000000021100720c */ /* 0x000fe40003f21310 */
[----:B-1----:R-:W-:-:S05]  /*05a0*/  CS2R R10, SRZ ;  /* 0x00000000000a7805 */ /* 0x002fca000001ff00 */
[----:B0-----:R1:W-:Y:S06]  /*05b0*/  @P4 STG.E.128 desc[UR4][R26.64], R8 ;  /* 0x000000081a004986 */ /* 0x0013ec000c101d04 */
[----:B------:R-:W-:Y:S05]  /*05c0*/  @!P0 BRA P1, `(.L_x_2577) ;  /* 0xfffffff800f88947 */ /* 0x000fea000083ffff */
[----:B------:R-:W-:Y:S05]  /*05d0*/  EXIT ;  /* 0x000000000000794d */ /* 0x000fea0003800000 */
.L_x_2576:
        /* <DEDUP_REMOVED lines=8> */
.L_x_2578:
[----:B-1----:R-:W-:-:S04]  /*0660*/  LEA R18, P0, R3, R24, 0x4 ;  /* 0x0000001803127211 */ /* 0x002fc800078020ff */
[----:B------:R-:W-:-:S05]  /*0670*/  LEA.HI.X R19, R3, R25, R22, 0x4, P0 ;  /* 0x0000001903137211 */ /* 0x000fca00000f2416 */
[----:B------:R0:W2:Y:S01]  /*0680*/  LDG.E.128 R8, desc[UR4][R18.64] ;  /* 0x0000000412087981 */ /* 0x0000a2000c1e1d00 */
[C---:B------:R-:W-:Y:S02]  /*0690*/  LEA R26, P0, R3.reuse, R20, 0x6 ;  /* 0x00000014031a7211 */ /* 0x040fe400078030ff */
[----:B------:R-:W-:Y:S02]  /*06a0*/  CS2R R6, SRZ ;  /* 0x0000000000067805 */ /* 0x000fe4000001ff00 */
[----:B------:R-:W-:Y:S02]  /*06b0*/  CS2R R14, SRZ ;  /* 0x00000000000e7805 */ /* 0x000fe4000001ff00 */
[C---:B------:R-:W-:Y:S02]  /*06c0*/  LEA.HI.X R27, R3.reuse, R21, R22, 0x6, P0 ;  /* 0x00000015031b7211 */ /* 0x040fe400000f3416 */
[----:B------:R-:W-:Y:S02]  /*06d0*/  IADD3 R3, P0, R3, UR6, RZ ;  /* 0x0000000603037c10 */ /* 0x000fe4000ff1e0ff */
[----:B0-----:R-:W-:-:S02]  /*06e0*/  CS2R R18, SRZ ;  /* 0x0000000000127805 */ /* 0x001fc4000001ff00 */
[C---:B------:R-:W-:Y:S01]  /*06f0*/  ISETP.LT.U32.AND P1, PT, R3.reuse, 0x4000, PT ;  /* 0x000040000300780c */ /* 0x040fe20003f21070 */
[----:B------:R-:W-:Y:S02]  /*0700*/  IMAD.SHL.U32 R23, R3, 0x4, RZ ;  /* 0x0000000403177824 */ /* 0x000fe400078e00ff */
[----:B------:R-:W-:-:S03]  /*0710*/  IMAD.X R22, RZ, RZ, R22, P0 ;  /* 0x000000ffff167224 */ /* 0x000fc600000e0616 */
[----:B------:R-:W-:Y:S02]  /*0720*/  ISETP.GE.U32.AND P0, PT, R23, R0, PT ;  /* 0x000000001700720c */ /* 0x000fe40003f06070 */
[----:B------:R-:W-:Y:S01]  /*0730*/  ISETP.LT.U32.AND.EX P1, PT, R22, RZ, PT, P1 ;  /* 0x000000ff1600720c */ /* 0x000fe20003f21110 */
[----:B--2---:R-:W0:Y:S08]  /*0740*/  I2F.F64 R4, R8 ;  /* 0x0000000800047312 */ /* 0x004e300000201c00 */
[----:B------:R-:W-:Y:S01]  /*0750*/  I2F.F64 R8, R9 ;  /* 0x0000000900087312 */ /* 0x000fe20000201c00 */
[----:B0-----:R0:W-:Y:S07]  /*0760*/  STG.E.128 desc[UR4][R26.64], R4 ;  /* 0x000000041a007986 */ /* 0x0011ee000c101d04 */
[----:B------:R-:W1:Y:S08]  /*0770*/  I2F.F64 R12, R10 ;  /* 0x0000000a000c7312 */ /* 0x000e700000201c00 */
[----:B------:R2:W3:Y:S01]  /*0780*/  I2F.F64 R16, R11 ;  /* 0x0000000b00107312 */ /* 0x0004e20000201c00 */
[----:B-1----:R1:W-:Y:S01]  /*0790*/  STG.E.128 desc[UR4][R26.64+0x20], R12 ;  /* 0x0000200c1a007986 */ /* 0x0023e2000c101d04 */
[----:B--2---:R-:W-:-:S02]  /*07a0*/  CS2R R10, SRZ ;  /* 0x00000000000a7805 */ /* 0x004fc4000001ff00 */
[----:B0-----:R-:W-:-:S03]  /*07b0*/  SHF.L.U64.HI R5, R3, 0x2, R22 ;  /* 0x0000000203057819 */ /* 0x001fc60000010216 */
[----:B------:R1:W-:Y:S01]  /*07c0*/  STG.E.128 desc[UR4][R26.64+0x10], R8 ;  /* 0x000010081a007986 */ /* 0x0003e2000c101d04 */
[----:B------:R-:W-:-:S03]  /*07d0*/  ISETP.GE.AND.EX P0, PT, R5, R2, PT, P0 ;  /* 0x000000020500720c */ /* 0x000fc60003f06300 */
[----:B---3--:R1:W-:Y:S10]  /*07e0*/  STG.E.128 desc[UR4][R26.64+0x30], R16 ;  /* 0x000030101a007986 */ /* 0x0083f4000c101d04 */
[----:B------:R-:W-:Y:S05]  /*07f0*/  @!P0 BRA P1, `(.L_x_2578) ;  /* 0xfffffffc00988947 */ /* 0x000fea000083ffff */
[----:B------:R-:W-:Y:S05]  /*0800*/  EXIT ;  /* 0x000000000000794d */ /* 0x000fea0003800000 */
.L_x_2579:
        /* <DEDUP_REMOVED lines=15> */
.L_x_7927:


//--------------------- .text._ZN2at6native55_GLOBAL__N__de093ff9_22_ForeachBinaryOpList_cu_a911ec4325multi_tensor_apply_kernelINS1_18TensorListMetadataILi2EEENS1_11CopyFunctorIN3c107complexIdEEsLi2ELi1ELi1EEEJNS0_4CopyIS8_sEEEEEvT_T0_DpT1_ --------------------------
	.section	.text._ZN2at6native55_GLOBAL__N__de093ff9_22_ForeachBinaryOpList_cu_a911ec4325multi_tensor_apply_kernelINS1_18TensorListMetadataILi2EEENS1_11CopyFunctorIN3c107complexIdEEsLi2ELi1ELi1EEEJNS0_4CopyIS8_sEEEEEvT_T0_DpT1_,"ax",@progbits
	.align	128
.text._ZN2at6native55_GLOBAL__N__de093ff9_22_ForeachBinaryOpList_cu_a911ec4325multi_tensor_apply_kernelINS1_18TensorListMetadataILi2EEENS1_11CopyFunctorIN3c107complexIdEEsLi2ELi1ELi1EEEJNS0_4CopyIS8_sEEEEEvT_T0_DpT1_:
        .type           _ZN2at6native55_GLOBAL__N__de093ff9_22_ForeachBinaryOpList_cu_a911ec4325multi_tensor_apply_kernelINS1_18TensorListMetadataILi2EEENS1_11CopyFunctorIN3c107complexIdEEsLi2ELi1ELi1EEEJNS0_4CopyIS8_sEEEEEvT_T0_DpT1_,@function
        .size           _ZN2at6native55_GLOBAL__N__de093ff9_22_ForeachBinaryOpList_cu_a911ec4325multi_tensor_apply_kernelINS1_18TensorListMetadataILi2EEENS1_11CopyFunctorIN3c107complexIdEEsLi2ELi1ELi1EEEJNS0_4CopyIS8_sEEEEEvT_T0_DpT1_,(.L_x_7928 - _ZN2at6native55_GLOBAL__N__de093ff9_22_ForeachBinaryOpList_cu_a911ec4325multi_tensor_apply_kernelINS1_18TensorListMetadataILi2EEENS1_11CopyFunctorIN3c107complexIdEEsLi2ELi1ELi1EEEJNS0_4CopyIS8_sEEEEEvT_T0_DpT1_)
        .other          _ZN2at6native55_GLOBAL__N__de093ff9_22_ForeachBinaryOpList_cu_a911ec4325multi_tensor_apply_kernelINS1_18TensorListMetadataILi2EEENS1_11CopyFunctorIN3c107complexIdEEsLi2ELi1ELi1EEEJNS0_4CopyIS8_sEEEEEvT_T0_DpT1_,@"STO_CUDA_ENTRY STV_DEFAULT"
_ZN2at6native55_GLOBAL__N__de093ff9_22_ForeachBinaryOpList_cu_a911ec4325multi_tensor_apply_kernelINS1_18TensorListMetadataILi2EEENS1_11CopyFunctorIN3c107complexIdEEsLi2ELi1ELi1EEEJNS0_4CopyIS8_sEEEEEvT_T0_DpT1_:
        /* <DEDUP_REMOVED lines=28> */
.L_x_2581:
[----:B0-----:R-:W-:Y:S01]  /*01c0*/  IADD3 R6, P0, R14, R18, RZ ;  /* 0x000000120e067210 */ /* 0x001fe20007f1e0ff */
[----:B-1----:R-:W-:-:S03]  /*01d0*/  IMAD R19, R15, 0x3, RZ ;  /* 0x000000030f137824 */ /* 0x002fc600078e02ff */
[C---:B------:R-:W-:Y:S01]  /*01e0*/  ISETP.GE.U32.AND P1, PT, R6.reuse, 0x10000, PT ;  /* 0x000100000600780c */ /* 0x040fe20003f26070 */
[----:B------:R-:W-:Y:S01]  /*01f0*/  IMAD.X R7, RZ, RZ, R17, P0 ;  /* 0x000000ffff077224 */ /* 0x000fe200000e0611 */
[----:B------:R-:W-:Y:S02]  /*0200*/  ISETP.LT.U32.AND P0, PT, R6, R0, PT ;  /* 0x000000000600720c */ /* 0x000fe40003f01070 */
[-C--:B--2---:R-:W-:Y:S02]  /*0210*/  IADD3 R11, P2, R15, R6.reuse, RZ ;  /* 0x000000060f0b7210 */ /* 0x084fe40007f5e0ff */
[----:B------:R-:W-:Y:S02]  /*0220*/  ISETP.GE.U32.AND.EX P1, PT, R7, RZ, PT, P1 ;  /* 0x000000ff0700720c */ /* 0x000fe40003f26110 */
[----:B------:R-:W-:Y:S01]  /*0230*/  LEA R26, P3, R15, R6, 0x1 ;  /* 0x000000060f1a7211 */ /* 0x000fe200078608ff */
[----:B------:R-:W-:Y:S01]  /*0240*/  IMAD.X R10, RZ, RZ, R7, P2 ;  /* 0x000000ffff0a7224 */ /* 0x000fe200010e0607 */
[----:B------:R-:W-:-:S02]  /*0250*/  ISETP.LT.AND.EX P1, PT, R7, R2, !P1, P0 ;  /* 0x000000020700720c */ /* 0x000fc40004f21300 */
[C---:B------:R-:W-:Y:S01]  /*0260*/  ISETP.GE.U32.AND P0, PT, R11.reuse, 0x10000, PT ;  /* 0x000100000b00780c */ /* 0x040fe20003f06070 */
[----:B------:R-:W-:Y:S01]  /*0270*/  IMAD.X R23, RZ, RZ, R7, P3 ;  /* 0x000000ffff177224 */ /* 0x000fe200018e0607 */
[----:B------:R-:W-:Y:S02]  /*0280*/  ISETP.LT.U32.AND P2, PT, R11, R0, PT ;  /* 0x000000000b00720c */ /* 0x000fe40003f41070 */
[----:B------:R-:W-:-:S04]  /*0290*/  ISETP.GE.U32.AND.EX P0, PT, R10, RZ, PT, P0 ;  /* 0x000000ff0a00720c */ /* 0x000fc80003f06100 */
[----:B------:R-:W-:-:S03]  /*02a0*/  ISETP.LT.AND.EX P0, PT, R10, R2, !P0, P2 ;  /* 0x000000020a00720c */ /* 0x000fc60004701320 */
[----:B------:R-:W-:-:S04]  /*02b0*/  @P1 LEA R8, P4, R6, R24, 0x1 ;  /* 0x0000001806081211 */ /* 0x000fc800078808ff */
[--C-:B------:R-:W-:Y:S02]  /*02c0*/  @P1 LEA.HI.X R9, R6, R25, R7.reuse, 0x1, P4 ;  /* 0x0000001906091211 */ /* 0x100fe400020f0c07 */
[C---:B------:R-:W-:Y:S02]  /*02d0*/  ISETP.GE.U32.AND P4, PT, R26.reuse, 0x10000, PT ;  /* 0x000100001a00780c */ /* 0x040fe40003f86070 */
[----:B------:R-:W-:Y:S01]  /*02e0*/  IADD3 R19, P5, R19, R6, RZ ;  /* 0x0000000613137210 */ /* 0x000fe20007fbe0ff */
[----:B------:R0:W2:Y:S01]  /*02f0*/  @P1 LDG.E.U16 R16, desc[UR4][R8.64] ;  /* 0x0000000408101981 */ /* 0x0000a2000c1e1500 */
[----:B------:R-:W-:Y:S02]  /*0300*/  ISETP.LT.U32.AND P3, PT, R26, R0, PT ;  /* 0x000000001a00720c */ /* 0x000fe40003f61070 */
[----:B------:R-:W-:Y:S01]  /*0310*/  ISETP.GE.U32.AND.EX P4, PT, R23, RZ, PT, P4 ;  /* 0x000000ff1700720c */ /* 0x000fe20003f86140 */
[----:B------:R-:W-:Y:S01]  /*0320*/  IMAD.X R22, RZ, RZ, R7, P5 ;  /* 0x000000ffff167224 */ /* 0x000fe200028e0607 */
[----:B------:R-:W-:-:S02]  /*0330*/  ISETP.GE.U32.AND P2, PT, R19, 0x10000, PT ;  /* 0x000100001300780c */ /* 0x000fc40003f46070 */
[----:B------:R-:W-:Y:S02]  /*0340*/  ISETP.LT.AND.EX P3, PT, R23, R2, !P4, P3 ;  /* 0x000000021700720c */ /* 0x000fe40006761330 */
[----:B------:R-:W-:Y:S02]  /*0350*/  @P0 LEA R4, P5, R11, R24, 0x1 ;  /* 0x000000180b040211 */ /* 0x000fe400078a08ff */
[----:B------:R-:W-:Y:S02]  /*0360*/  ISETP.LT.U32.AND P4, PT, R19, R0, PT ;  /* 0x000000001300720c */ /* 0x000fe40003f81070 */
[C---:B------:R-:W-:Y:S02]  /*0370*/  ISETP.GE.U32.AND.EX P2, PT, R22.reuse, RZ, PT, P2 ;  /* 0x000000ff1600720c */ /* 0x040fe40003f46120 */
[----:B------:R-:W-:Y:S02]  /*0380*/  @P0 LEA.HI.X R5, R11, R25, R10, 0x1, P5 ;  /* 0x000000190b050211 */ /* 0x000fe400028f0c0a */
[----:B------:R-:W-:-:S03]  /*0390*/  ISETP.LT.AND.EX P4, PT, R22, R2, !P2, P4 ;  /* 0x000000021600720c */ /* 0x000fc60005781340 */
[----:B------:R1:W3:Y:S01]  /*03a0*/  @P0 LDG.E.U16 R13, desc[UR4][R4.64] ;  /* 0x00000004040d0981 */ /* 0x0002e2000c1e1500 */
[----:B0-----:R-:W-:-:S04]  /*03b0*/  @P3 LEA R8, P2, R26, R24, 0x1 ;  /* 0x000000181a083211 */ /* 0x001fc800078408ff */
[----:B------:R-:W-:-:S05]  /*03c0*/  @P3 LEA.HI.X R9, R26, R25, R23, 0x1, P2 ;  /* 0x000000191a093211 */ /* 0x000fca00010f0c17 */
[C---:B-1----:R-:W-:Y:S01]  /*03d0*/  @P4 LEA R4, P2, R19.reuse, R24, 0x1 ;  /* 0x0000001813044211 */ /* 0x042fe200078408ff */
[----:B------:R0:W4:Y:S03]  /*03e0*/  @P3 LDG.E.U16 R12, desc[UR4][R8.64] ;  /* 0x00000004080c3981 */ /* 0x000126000c1e1500 */
[----:B------:R-:W-:-:S05]  /*03f0*/  @P4 LEA.HI.X R5, R19, R25, R22, 0x1, P2 ;  /* 0x0000001913054211 */ /* 0x000fca00010f0c16 */
[----:B------:R2:W5:Y:S01]  /*0400*/  @P4 LDG.E.U16 R3, desc[UR4][R4.64] ;  /* 0x0000000404034981 */ /* 0x000562000c1e1500 */
[----:B0-----:R-:W-:-:S04]  /*0410*/  @P1 LEA R8, P2, R6, R20, 0x4 ;  /* 0x0000001406081211 */ /* 0x001fc800078420ff */
[----:B------:R-:W-:Y:S02]  /*0420*/  @P1 LEA.HI.X R9, R6, R21, R7, 0x4, P2 ;  /* 0x0000001506091211 */ /* 0x000fe400010f2407 */
[----:B------:R-:W-:Y:S01]  /*0430*/  CS2R R6, SRZ ;  /* 0x0000000000067805 */ /* 0x000fe2000001ff00 */
[----:B--2---:R-:W0:Y:S04]  /*0440*/  @P1 I2F.F64.S16 R4, R16 ;  /* 0x0000001000041312 */ /* 0x004e280000101c00 */
[----:B0-----:R3:W-:Y:S04]  /*0450*/  @P1 STG.E.128 desc[UR4][R8.64], R4 ;  /* 0x0000000408001986 */ /* 0x0017e8000c101d04 */
[----:B---3--:R-:W0:Y:S01]  /*0460*/  @P0 I2F.F64.S16 R8, R13 ;  /* 0x0000000d00080312 */ /* 0x008e220000101c00 */
[----:B------:R-:W-:-:S04]  /*0470*/  @P0 LEA R6, P1, R11, R20, 0x4 ;  /* 0x000000140b060211 */ /* 0x000fc800078220ff */
[----:B------:R-:W-:Y:S02]  /*0480*/  @P0 LEA.HI.X R7, R11, R21, R10, 0x4, P1 ;  /* 0x000000150b070211 */ /* 0x000fe400008f240a */
[----:B------:R-:W-:Y:S01]  /*0490*/  CS2R R10, SRZ ;  /* 0x00000000000a7805 */ /* 0x000fe2000001ff00 */
[----:B----4-:R-:W1:Y:S04]  /*04a0*/  @P3 I2F.F64.S16 R4, R12 ;  /* 0x0000000c00043312 */ /* 0x010e680000101c00 */
[----:B0-----:R0:W-:Y:S02]  /*04b0*/  @P0 STG.E.128 desc[UR4][R6.64], R8 ;  /* 0x0000000806000986 */ /* 0x0011e4000c101d04 */
[----:B0-----:R-:W-:Y:S02]  /*04c0*/  @P3 LEA R10, P0, R26, R20, 0x4 ;  /* 0x000000141a0a3211 */ /* 0x001fe400078020ff */
[----:B-----5:R-:W0:Y:S01]  /*04d0*/  @P4 I2F.F64.S16 R8, R3 ;  /* 0x0000000300084312 */ /* 0x020e220000101c00 */
        /* <DEDUP_REMOVED lines=16> */
.L_x_2580:
        /* <DEDUP_REMOVED lines=8> */
.L_x_2582:
[----:B-1----:R-:W-:-:S04]  /*0660*/  LEA R18, P0, R27, R24, 0x3 ;  /* 0x000000181b127211 */ /* 0x002fc800078018ff */
[----:B------:R-:W-:-:S05]  /*0670*/  LEA.HI.X R19, R27, R25, R3, 0x3, P0 ;  /* 0x000000191b137211 */ /* 0x000fca00000f1c03 */
[----:B------:R0:W2:Y:S01]  /*0680*/  LDG.E.64 R28, desc[UR4][R18.64] ;  /* 0x00000004121c7981 */ /* 0x0000a2000c1e1b00 */
[C---:B------:R-:W-:Y:S02]  /*0690*/  LEA R22, P0, R27.reuse, R20, 0x6 ;  /* 0x000000141b167211 */ /* 0x040fe400078030ff */
[----:B------:R-:W-:Y:S02]  /*06a0*/  CS2R R6, SRZ ;  /* 0x0000000000067805 */ /* 0x000fe4000001ff00 */
[----:B------:R-:W-:Y:S02]  /*06b0*/  CS2R R10, SRZ ;  /* 0x00000000000a7805 */ /* 0x000fe4000001ff00 */
[----:B------:R-:W-:Y:S02]  /*06c0*/  CS2R R14, SRZ ;  /* 0x00000000000e7805 */ /* 0x000fe4000001ff00 */
[C---:B------:R-:W-:Y:S02]  /*06d0*/  LEA.HI.X R23, R27.reuse, R21, R3, 0x6, P0 ;  /* 0x000000151b177211 */ /* 0x040fe400000f3403 */
[----:B------:R-:W-:-:S02]  /*06e0*/  IADD3 R27, P0, R27, UR6, RZ ;  /* 0x000000061b1b7c10 */ /* 0x000fc4000ff1e0ff */
[----:B0-----:R-:W-:Y:S02]  /*06f0*/  CS2R R18, SRZ ;  /* 0x0000000000127805 */ /* 0x001fe4000001ff00 */
[----:B------:R-:W-:Y:S01]  /*0700*/  ISETP.LT.U32.AND P1, PT, R27, 0x4000, PT ;  /* 0x000040001b00780c */ /* 0x000fe20003f21070 */
[----:B------:R-:W-:-:S05]  /*0710*/  IMAD.X R3, RZ, RZ, R3, P0 ;  /* 0x000000ffff037224 */ /* 0x000fca00000e0603 */
[----:B------:R-:W-:Y:S01]  /*0720*/  ISETP.LT.U32.AND.EX P1, PT, R3, RZ, PT, P1 ;  /* 0x000000ff0300720c */ /* 0x000fe20003f21110 */
[----:B--2---:R-:W0:Y:S08]  /*0730*/  I2F.F64.S16 R4, R28 ;  /* 0x0000001c00047312 */ /* 0x004e300000101c00 */
[----:B------:R-:W1:Y:S01]  /*0740*/  I2F.F64.S16 R12, R28.H1 ;  /* 0x1000001c000c7312 */ /* 0x000e620000101c00 */
[----:B0-----:R0:W-:Y:S07]  /*0750*/  STG.E.128 desc[UR4][R22.64], R4 ;  /* 0x0000000416007986 */ /* 0x0011ee000c101d04 */
[----:B------:R-:W2:Y:S01]  /*0760*/  I2F.F64.S16 R8, R29 ;  /* 0x0000001d00087312 */ /* 0x000ea20000101c00 */
[----:B-1----:R1:W-:Y:S07]  /*0770*/  STG.E.128 desc[UR4][R22.64+0x10], R12 ;  /* 0x0000100c16007986 */ /* 0x0023ee000c101d04 */
[----:B------:R3:W4:Y:S01]  /*0780*/  I2F.F64.S16 R16, R29.H1 ;  /* 0x1000001d00107312 */ /* 0x0007220000101c00 */
[----:B--2---:R1:W-:Y:S01]  /*0790*/  STG.E.128 desc[UR4][R22.64+0x20], R8 ;  /* 0x0000200816007986 */ /* 0x0043e2000c101d04 */
[C---:B---3--:R-:W-:Y:S01]  /*07a0*/  IMAD.SHL.U32 R29, R27.reuse, 0x4, RZ ;  /* 0x000000041b1d7824 */ /* 0x048fe200078e00ff */
[----:B0-----:R-:W-:-:S04]  /*07b0*/  SHF.L.U64.HI R5, R27, 0x2, R3 ;  /* 0x000000021b057819 */ /* 0x001fc80000010203 */
[----:B------:R-:W-:Y:S01]  /*07c0*/  ISETP.GE.U32.AND P0, PT, R29, R0, PT ;  /* 0x000000001d00720c */ /* 0x000fe20003f06070 */
[----:B----4-:R1:W-:Y:S03]  /*07d0*/  STG.E.128 desc[UR4][R22.64+0x30], R16 ;  /* 0x0000301016007986 */ /* 0x0103e6000c101d04 */
[----:B------:R-:W-:-:S13]  /*07e0*/  ISETP.GE.AND.EX P0, PT, R5, R2, PT, P0 ;  /* 0x000000020500720c */ /* 0x000fda0003f06300 */
[----:B------:R-:W-:Y:S05]  /*07f0*/  @!P0 BRA P1, `(.L_x_2582) ;  /* 0xfffffffc00988947 */ /* 0x000fea000083ffff */
[----:B------:R-:W-:Y:S05]  /*0800*/  EXIT ;  /* 0x000000000000794d */ /* 0x000fea0003800000 */
.L_x_2583:
        /* <DEDUP_REMOVED lines=15> */
.L_x_7928:


//--------------------- .text._ZN2at6native55_GLOBAL__N__de093ff9_22_ForeachBinaryOpList_cu_a911ec4325multi_tensor_apply_kernelINS1_18TensorListMetadataILi2EEENS1_11CopyFunctorIN3c107complexIdEElLi2ELi1ELi1EEEJNS0_4CopyIS8_lEEEEEvT_T0_DpT1_ --------------------------
	.section	.text._ZN2at6native55_GLOBAL__N__de093ff9_22_ForeachBinaryOpList_cu_a911ec4325multi_tensor_apply_kernelINS1_18TensorListMetadataILi2EEENS1_11CopyFunctorIN3c107complexIdEElLi2ELi1ELi1EEEJNS0_4CopyIS8_lEEEEEvT_T0_DpT1_,"ax",@progbits
	.align	128
.text._ZN2at6native55_GLOBAL__N__de093ff9_22_ForeachBinaryOpList_cu_a911ec4325multi_tensor_apply_kernelINS1_18TensorListMetadataILi2EEENS1_11CopyFunctorIN3c107complexIdEElLi2ELi1ELi1EEEJNS0_4CopyIS8_lEEEEEvT_T0_DpT1_:
        .type           _ZN2at6native55_GLOBAL__N__de093ff9_22_ForeachBinaryOpList_cu_a911ec4325multi_tensor_apply_kernelINS1_18TensorListMetadataILi2EEENS1_11CopyFunctorIN3c107complexIdEElLi2ELi1ELi1EEEJNS0_4CopyIS8_lEEEEEvT_T0_DpT1_,@function
        .size           _ZN2at6native55_GLOBAL__N__de093ff9_22_ForeachBinaryOpList_cu_a911ec4325multi_tensor_apply_kernelINS1_18TensorListMetadataILi2EEENS1_11CopyFunctorIN3c107complexIdEElLi2ELi1ELi1EEEJNS0_4CopyIS8_lEEEEEvT_T0_DpT1_,(.L_x_7929 - _ZN2at6native55_GLOBAL__N__de093ff9_22_ForeachBinaryOpList_cu_a911ec4325multi_tensor_apply_kernelINS1_18TensorListMetadataILi2EEENS1_11CopyFunctorIN3c107complexIdEElLi2ELi1ELi1EEEJNS0_4CopyIS8_lEEEEEvT_T0_DpT1_)
        .other          _ZN2at6native55_GLOBAL__N__de093ff9_22_ForeachBinaryOpList_cu_a911ec4325multi_tensor_apply_kernelINS1_18TensorListMetadataILi2EEENS1_11CopyFunctorIN3c107complexIdEElLi2ELi1ELi1EEEJNS0_4CopyIS8_lEEEEEvT_T0_DpT1_,@"STO_CUDA_ENTRY STV_DEFAULT"
_ZN2at6native55_GLOBAL__N__de093ff9_22_ForeachBinaryOpList_cu_a911ec4325multi_tensor_apply_kernelINS1_18TensorListMetadataILi2EEENS1_11CopyFunctorIN3c107complexIdEElLi2ELi1ELi1EEEJNS0_4CopyIS8_lEEEEEvT_T0_DpT1_:
        /* <DEDUP_REMOVED lines=29> */
.L_x_2585:
[----:B0-----:R-:W-:Y:S01]  /*01d0*/  IADD3 R18, P1, R0, R28, RZ ;  /* 0x0000001c00127210 */ /* 0x001fe20007f3e0ff */
[----:B-1----:R-:W-:-:S03]  /*01e0*/  IMAD R3, R2, 0x3, RZ ;  /* 0x0000000302037824 */ /* 0x002fc600078e02ff */
[C---:B------:R-:W-:Y:S01]  /*01f0*/  ISETP.GE.U32.AND P0, PT, R18.reuse, 0x10000, PT ;  /* 0x000100001200780c */ /* 0x040fe20003f06070 */
[----:B--2---:R-:W-:Y:S01]  /*0200*/  IMAD.X R13, RZ, RZ, R29, P1 ;  /* 0x000000ffff0d7224 */ /* 0x004fe200008e061d */
[----:B------:R-:W-:Y:S02]  /*0210*/  ISETP.LT.U32.AND P1, PT, R18, UR13, PT ;  /* 0x0000000d12007c0c */ /* 0x000fe4000bf21070 */
[CC--:B------:R-:W-:Y:S02]  /*0220*/  IADD3 R11, P2, R2.reuse, R18.reuse, RZ ;  /* 0x00000012020b7210 */ /* 0x0c0fe40007f5e0ff */
[C---:B------:R-:W-:Y:S02]  /*0230*/  ISETP.GE.U32.AND.EX P0, PT, R13.reuse, RZ, PT, P0 ;  /* 0x000000ff0d00720c */ /* 0x040fe40003f06100 */
[----:B------:R-:W-:Y:S01]  /*0240*/  LEA R14, P4, R2, R18, 0x1 ;  /* 0x00000012020e7211 */ /* 0x000fe200078808ff */
[----:B------:R-:W-:Y:S01]  /*0250*/  IMAD.X R10, RZ, RZ, R13, P2 ;  /* 0x000000ffff0a7224 */ /* 0x000fe200010e060d */
[----:B------:R-:W-:-:S02]  /*0260*/  ISETP.LT.AND.EX P0, PT, R13, UR6, !P0, P1 ;  /* 0x000000060d007c0c */ /* 0x000fc4000c701310 */
[C---:B------:R-:W-:Y:S01]  /*0270*/  ISETP.GE.U32.AND P1, PT, R11.reuse, 0x10000, PT ;  /* 0x000100000b00780c */ /* 0x040fe20003f26070 */
[--C-:B------:R-:W-:Y:S01]  /*0280*/  IMAD.X R15, RZ, RZ, R13.reuse, P4 ;  /* 0x000000ffff0f7224 */ /* 0x100fe200020e060d */
[----:B------:R-:W-:Y:S02]  /*0290*/  ISETP.LT.U32.AND P2, PT, R11, UR13, PT ;  /* 0x0000000d0b007c0c */ /* 0x000fe4000bf41070 */
[C---:B------:R-:W-:Y:S02]  /*02a0*/  ISETP.GE.U32.AND.EX P1, PT, R10.reuse, RZ, PT, P1 ;  /* 0x000000ff0a00720c */ /* 0x040fe40003f26110 */
[----:B------:R-:W-:Y:S02]  /*02b0*/  IADD3 R3, P5, R3, R18, RZ ;  /* 0x0000001203037210 */ /* 0x000fe40007fbe0ff */
[----:B------:R-:W-:Y:S02]  /*02c0*/  ISETP.LT.AND.EX P1, PT, R10, UR6, !P1, P2 ;  /* 0x000000060a007c0c */ /* 0x000fe4000cf21320 */
[----:B------:R-:W-:Y:S01]  /*02d0*/  ISETP.GE.U32.AND P3, PT, R14, 0x10000, PT ;  /* 0x000100000e00780c */ /* 0x000fe20003f66070 */
[----:B------:R-:W-:Y:S01]  /*02e0*/  IMAD.X R22, RZ, RZ, R13, P5 ;  /* 0x000000ffff167224 */ /* 0x000fe200028e060d */
[----:B------:R-:W-:-:S02]  /*02f0*/  @P0 LEA R8, P4, R18, UR4, 0x3 ;  /* 0x0000000412080c11 */ /* 0x000fc4000f8818ff */
[----:B------:R-:W-:Y:S02]  /*0300*/  ISETP.LT.U32.AND P2, PT, R14, UR13, PT ;  /* 0x0000000d0e007c0c */ /* 0x000fe4000bf41070 */
[----:B------:R-:W-:Y:S02]  /*0310*/  @P0 LEA.HI.X R9, R18, UR5, R13, 0x3, P4 ;  /* 0x0000000512090c11 */ /* 0x000fe4000a0f1c0d */
[----:B------:R-:W-:Y:S02]  /*0320*/  ISETP.GE.U32.AND.EX P3, PT, R15, RZ, PT, P3 ;  /* 0x000000ff0f00720c */ /* 0x000fe40003f66130 */
[----:B------:R-:W-:Y:S01]  /*0330*/  ISETP.GE.U32.AND P4, PT, R3, 0x10000, PT ;  /* 0x000100000300780c */ /* 0x000fe20003f86070 */
[----:B------:R0:W2:Y:S01]  /*0340*/  @P0 LDG.E.64 R4, desc[UR10][R8.64] ;  /* 0x0000000a08040981 */ /* 0x0000a2000c1e1b00 */
[----:B------:R-:W-:Y:S02]  /*0350*/  ISETP.LT.AND.EX P2, PT, R15, UR6, !P3, P2 ;  /* 0x000000060f007c0c */ /* 0x000fe4000df41320 */
[----:B------:R-:W-:-:S02]  /*0360*/  ISETP.LT.U32.AND P3, PT, R3, UR13, PT ;  /* 0x0000000d03007c0c */ /* 0x000fc4000bf61070 */
[C---:B------:R-:W-:Y:S02]  /*0370*/  ISETP.GE.U32.AND.EX P5, PT, R22.reuse, RZ, PT, P4 ;  /* 0x000000ff1600720c */ /* 0x040fe40003fa6140 */
[C---:B------:R-:W-:Y:S02]  /*0380*/  @P1 LEA R20, P4, R11.reuse, UR4, 0x3 ;  /* 0x000000040b141c11 */ /* 0x040fe4000f8818ff */
[----:B------:R-:W-:Y:S02]  /*0390*/  ISETP.LT.AND.EX P3, PT, R22, UR6, !P5, P3 ;  /* 0x0000000616007c0c */ /* 0x000fe4000ef61330 */
[----:B------:R-:W-:-:S03]  /*03a0*/  @P1 LEA.HI.X R21, R11, UR5, R10, 0x3, P4 ;  /* 0x000000050b151c11 */ /* 0x000fc6000a0f1c0a */
[C---:B------:R-:W-:Y:S02]  /*03b0*/  @P2 LEA R16, P4, R14.reuse, UR4, 0x3 ;  /* 0x000000040e102c11 */ /* 0x040fe4000f8818ff */
[----:B------:R-:W3:Y:S02]  /*03c0*/  @P1 LDG.E.64 R6, desc[UR10][R20.64] ;  /* 0x0000000a14061981 */ /* 0x000ee4000c1e1b00 */
[----:B------:R-:W-:-:S04]  /*03d0*/  @P2 LEA.HI.X R17, R14, UR5, R15, 0x3, P4 ;  /* 0x000000050e112c11 */ /* 0x000fc8000a0f1c0f */
[C---:B0-----:R-:W-:Y:S01]  /*03e0*/  @P3 LEA R8, P4, R3.reuse, UR4, 0x3 ;  /* 0x0000000403083c11 */ /* 0x041fe2000f8818ff */
[----:B------:R2:W4:Y:S03]  /*03f0*/  @P2 LDG.E.64 R24, desc[UR10][R16.64] ;  /* 0x0000000a10182981 */ /* 0x000526000c1e1b00 */
[----:B------:R-:W-:-:S05]  /*0400*/  @P3 LEA.HI.X R9, R3, UR5, R22, 0x3, P4 ;  /* 0x0000000503093c11 */ /* 0x000fca000a0f1c16 */
[----:B------:R3:W5:Y:S01]  /*0410*/  @P3 LDG.E.64 R26, desc[UR10][R8.64] ;  /* 0x0000000a081a3981 */ /* 0x000762000c1e1b00 */
[----:B------:R-:W-:-:S04]  /*0420*/  @P0 LEA R12, P4, R18, UR8, 0x4 ;  /* 0x00000008120c0c11 */ /* 0x000fc8000f8820ff */
[----:B------:R-:W-:Y:S02]  /*0430*/  @P0 LEA.HI.X R13, R18, UR9, R13, 0x4, P4 ;  /* 0x00000009120d0c11 */ /* 0x000fe4000a0f240d */
[----:B------:R-:W-:Y:S01]  /*0440*/  CS2R R18, SRZ ;  /* 0x0000000000127805 */ /* 0x000fe2000001ff00 */
[----:B------:R-:W-:Y:S01]  /*0450*/  IMAD.WIDE.U32 R28, R2, 0x4, R28 ;  /* 0x00000004021c7825 */ /* 0x000fe200078e001c */
[----:B--2---:R-:W0:Y:S08]  /*0460*/  @P0 I2F.F64.S64 R16, R4 ;  /* 0x0000000400100312 */ /* 0x004e300000301c00 */
[----:B---3--:R-:W1:Y:S01]  /*0470*/  @P1 I2F.F64.S64 R8, R6 ;  /* 0x0000000600081312 */ /* 0x008e620000301c00 */
[----:B0-----:R4:W-:Y:S01]  /*0480*/  @P0 STG.E.128 desc[UR10][R12.64], R16 ;  /* 0x000000100c000986 */ /* 0x0019e2000c101d0a */
[----:B------:R-:W-:-:S04]  /*0490*/  @P1 LEA R20, P0, R11, UR8, 0x4 ;  /* 0x000000080b141c11 */ /* 0x000fc8000f8020ff */
[----:B------:R-:W-:Y:S02]  /*04a0*/  @P1 LEA.HI.X R21, R11, UR9, R10, 0x4, P0 ;  /* 0x000000090b151c11 */ /* 0x000fe400080f240a */
[----:B------:R-:W-:-:S05]  /*04b0*/  CS2R R10, SRZ ;  /* 0x00000000000a7805 */ /* 0x000fca000001ff00 */
[----:B-1----:R5:W-:Y:S01]  /*04c0*/  @P1 STG.E.128 desc[UR10][R20.64], R8 ;  /* 0x0000000814001986 */ /* 0x002be2000c101d0a */
[----:B----4-:R-:W0:Y:S01]  /*04d0*/  @P2 I2F.F64.S64 R12, R24 ;  /* 0x00000018000c2312 */ /* 0x010e220000301c00 */
[----:B------:R-:W-:-:S04]  /*04e0*/  @P3 LEA R16, P1, R3, UR8, 0x4 ;  /* 0x0000000803103c11 */ /* 0x000fc8000f8220ff */
[----:B------:R-:W-:-:S03]  /*04f0*/  @P3 LEA.HI.X R17, R3, UR9, R22, 0x4, P1 ;  /* 0x0000000903113c11 */ /* 0x000fc600088f2416 */
[----:B-----5:R-:W1:Y:S01]  /*0500*/  @P3 I2F.F64.S64 R20, R26 ;  /* 0x0000001a00143312 */ /* 0x020e620000301c00 */
[C---:B------:R-:W-:Y:S02]  /*0510*/  @P2 LEA R8, P0, R14.reuse, UR8, 0x4 ;  /* 0x000000080e082c11 */ /* 0x040fe4000f8020ff */
[----:B------:R-:W-:Y:S02]  /*0520*/  CS2R R22, SRZ ;  /* 0x0000000000167805 */ /* 0x000fe4000001ff00 */
[----:B------:R-:W-:Y:S02]  /*0530*/  @P2 LEA.HI.X R9, R14, UR9, R15, 0x4, P0 ;  /* 0x000000090e092c11 */ /* 0x000fe400080f240f */
[----:B------:R-:W-:Y:S02]  /*0540*/  CS2R R14, SRZ ;  /* 0x00000000000e7805 */ /* 0x000fe4000001ff00 */
[C---:B------:R-:W-:Y:S02]  /*0550*/  ISETP.GE.U32.AND P0, PT, R28.reuse, 0x10000, PT ;  /* 0x000100001c00780c */ /* 0x040fe40003f06070 */
[----:B------:R-:W-:Y:S01]  /*0560*/  ISETP.LT.U32.AND P1, PT, R28, UR13, PT ;  /* 0x0000000d1c007c0c */ /* 0x000fe2000bf21070 */
[----:B0-----:R2:W-:Y:S04]  /*0570*/  @P2 STG.E.128 desc[UR10][R8.64], R12 ;  /* 0x0000000c08002986 */ /* 0x0015e8000c101d0a */
[----:B-1----:R2:W-:Y:S01]  /*0580*/  @P3 STG.E.128 desc[UR10][R16.64], R20 ;  /* 0x0000001410003986 */ /* 0x0025e2000c101d0a */
[----:B------:R-:W-:-:S02]  /*0590*/  ISETP.GE.U32.AND.EX P0, PT, R29, RZ, PT, P0 ;  /* 0x000000ff1d00720c */ /* 0x000fc40003f06100 */
[----:B------:R-:W-:-:S13]  /*05a0*/  ISETP.LT.AND.EX P1, PT, R29, UR6, PT, P1 ;  /* 0x000000061d007c0c */ /* 0x000fda000bf21310 */
[----:B------:R-:W-:Y:S05]  /*05b0*/  @!P0 BRA P1, `(.L_x_2585) ;  /* 0xfffffffc00048947 */ /* 0x000fea000083ffff */
[----:B------:R-:W-:Y:S05]  /*05c0*/  EXIT ;  /* 0x000000000000794d */ /* 0x000fea0003800000 */
.L_x_2584:
        /* <DEDUP_REMOVED lines=8> */
.L_x_2586:
        /* <DEDUP_REMOVED lines=18> */
[----:B--2---:R-:W0:Y:S08]  /*0770*/  I2F.F64.S64 R4, R24 ;  /* 0x0000001800047312 */ /* 0x004e300000301c00 */
[----:B------:R-:W1:Y:S01]  /*0780*/  I2F.F64.S64 R8, R26 ;  /* 0x0000001a00087312 */ /* 0x000e620000301c00 */
[----:B0-----:R0:W-:Y:S07]  /*0790*/  STG.E.128 desc[UR10][R22.64], R4 ;  /* 0x0000000416007986 */ /* 0x0011ee000c101d0a */
[----:B---3--:R-:W2:Y:S01]  /*07a0*/  I2F.F64.S64 R12, R28 ;  /* 0x0000001c000c7312 */ /* 0x008ea20000301c00 */
[----:B-1----:R0:W-:Y:S07]  /*07b0*/  STG.E.128 desc[UR10][R22.64+0x10], R8 ;  /* 0x0000100816007986 */ /* 0x0021ee000c101d0a */
[----:B------:R-:W1:Y:S01]  /*07c0*/  I2F.F64.S64 R16, R30 ;  /* 0x0000001e00107312 */ /* 0x000e620000301c00 */
[----:B--2---:R0:W-:Y:S04]  /*07d0*/  STG.E.128 desc[UR10][R22.64+0x20], R12 ;  /* 0x0000200c16007986 */ /* 0x0041e8000c101d0a */
[----:B-1----:R0:W-:Y:S01]  /*07e0*/  STG.E.128 desc[UR10][R22.64+0x30], R16 ;  /* 0x0000301016007986 */ /* 0x0021e2000c101d0a */
[----:B------:R-:W-:Y:S05]  /*07f0*/  @!P0 BRA P1, `(.L_x_2586) ;  /* 0xfffffffc00948947 */ /* 0x000fea000083ffff */
[----:B------:R-:W-:Y:S05]  /*0800*/  EXIT ;  /* 0x000000000000794d */ /* 0x000fea0003800000 */
.L_x_2587:
        /* <DEDUP_REMOVED lines=15> */
.L_x_7929:


//--------------------- .text._ZN2at6native55_GLOBAL__N__de093ff9_22_ForeachBinaryOpList_cu_a911ec4325multi_tensor_apply_kernelINS1_18TensorListMetadataILi2EEENS1_11CopyFunctorIN3c107complexIdEEaLi2ELi1ELi1EEEJNS0_4CopyIS8_aEEEEEvT_T0_DpT1_ --------------------------
	.section	.text._ZN2at6native55_GLOBAL__N__de093ff9_22_ForeachBinaryOpList_cu_a911ec4325multi_tensor_apply_kernelINS1_18TensorListMetadataILi2EEENS1_11CopyFunctorIN3c107complexIdEEaLi2ELi1ELi1EEEJNS0_4CopyIS8_aEEEEEvT_T0_DpT1_,"ax",@progbits
	.align	128
.text._ZN2at6native55_GLOBAL__N__de093ff9_22_ForeachBinaryOpList_cu_a911ec4325multi_tensor_apply_kernelINS1_18TensorListMetadataILi2EEENS1_11CopyFunctorIN3c107complexIdEEaLi2ELi1ELi1EEEJNS0_4CopyIS8_aEEEEEvT_T0_DpT1_:
        .type           _ZN2at6native55_GLOBAL__N__de093ff9_22_ForeachBinaryOpList_cu_a911ec4325multi_tensor_apply_kernelINS1_18TensorListMetadataILi2EEENS1_11CopyFunctorIN3c107complexIdEEaLi2ELi1ELi1EEEJNS0_4CopyIS8_aEEEEEvT_T0_DpT1_,@function
        .size           _ZN2at6native55_GLOBAL__N__de093ff9_22_ForeachBinaryOpList_cu_a911ec4325multi_tensor_apply_kernelINS1_18TensorListMetadataILi2EEENS1_11CopyFunctorIN3c107complexIdEEaLi2ELi1ELi1EEEJNS0_4CopyIS8_aEEEEEvT_T0_DpT1_,(.L_x_7930 - _ZN2at6native55_GLOBAL__N__de093ff9_22_ForeachBinaryOpList_cu_a911ec4325multi_tensor_apply_kernelINS1_18TensorListMetadataILi2EEENS1_11CopyFunctorIN3c107complexIdEEaLi2ELi1ELi1EEEJNS0_4CopyIS8_aEEEEEvT_T0_DpT1_)
        .other          _ZN2at6native55_GLOBAL__N__de093ff9_22_ForeachBinaryOpList_cu_a911ec4325multi_tensor_apply_kernelINS1_18TensorListMetadataILi2EEENS1_11CopyFunctorIN3c107complexIdEEaLi2ELi1ELi1EEEJNS0_4CopyIS8_aEEEEEvT_T0_DpT1_,@"STO_CUDA_ENTRY STV_DEFAULT"
_ZN2at6native55_GLOBAL__N__de093ff9_22_ForeachBinaryOpList_cu_a911ec4325multi_tensor_apply_kernelINS1_18TensorListMetadataILi2EEENS1_11CopyFunctorIN3c107complexIdEEaLi2ELi1ELi1EEEJNS0_4CopyIS8_aEEEEEvT_T0_DpT1_:
        /* <DEDUP_REMOVED lines=27> */
.L_x_2589:
        /* <DEDUP_REMOVED lines=72> */
.L_x_2588:
        /* <DEDUP_REMOVED lines=8> */
.L_x_2590:
        /* <DEDUP_REMOVED lines=35> */
.L_x_2591:
        /* <DEDUP_REMOVED lines=10> */
.L_x_7930:


//--------------------- .text._ZN2at6native55_GLOBAL__N__de093ff9_22_ForeachBinaryOpList_cu_a911ec4325multi_tensor_apply_kernelINS1_18TensorListMetadataILi2EEENS1_11CopyFunctorIN3c107complexIdEEhLi2ELi1ELi1EEEJNS0_4CopyIS8_hEEEEEvT_T0_DpT1_ --------------------------
	.section	.text._ZN2at6native55_GLOBAL__N__de093ff9_22_ForeachBinaryOpList_cu_a911ec4325multi_tensor_apply_kernelINS1_18TensorListMetadataILi2EEENS1_11CopyFunctorIN3c107complexIdEEhLi2ELi1ELi1EEEJNS0_4CopyIS8_hEEEEEvT_T0_DpT1_,"ax",@progbits
	.align	128
.text._ZN2at6native55_GLOBAL__N__de093ff9_22_ForeachBinaryOpList_cu_a911ec4325multi_tensor_apply_kernelINS1_18TensorListMetadataILi2EEENS1_11CopyFunctorIN3c107complexIdEEhLi2ELi1ELi1EEEJNS0_4CopyIS8_hEEEEEvT_T0_DpT1_:
        .type           _ZN2at6native55_GLOBAL__N__de093ff9_22_ForeachBinaryOpList_cu_a911ec4325multi_tensor_apply_kernelINS1_18TensorListMetadataILi2EEENS1_11CopyFunctorIN3c107complexIdEEhLi2ELi1ELi1EEEJNS0_4CopyIS8_hEEEEEvT_T0_DpT1_,@function
        .size           _ZN2at6native55_GLOBAL__N__de093ff9_22_ForeachBinaryOpList_cu_a911ec4325multi_tensor_apply_kernelINS1_18TensorListMetadataILi2EEENS1_11CopyFunctorIN3c107complexIdEEhLi2ELi1ELi1EEEJNS0_4CopyIS8_hEEEEEvT_T0_DpT1_,(.L_x_7931 - _ZN2at6native55_GLOBAL__N__de093ff9_22_ForeachBinaryOpList_cu_a911ec4325multi_tensor_apply_kernelINS1_18TensorListMetadataILi2EEENS1_11CopyFunctorIN3c107complexIdEEhLi2ELi1ELi1EEEJNS0_4CopyIS8_hEEEEEvT_T0_DpT1_)
        .other          _ZN2at6native55_GLOBAL__N__de093ff9_22_ForeachBinaryOpList_cu_a911ec4325multi_tensor_apply_kernelINS1_18TensorListMetadataILi2EEENS1_11CopyFunctorIN3c107complexIdEEhLi2ELi1ELi1EEEJNS0_4CopyIS8_hEEEEEvT_T0_DpT1_,@"STO_CUDA_ENTRY STV_DEFAULT"
_ZN2at6native55_GLOBAL__N__de093ff9_22_ForeachBinaryOpList_cu_a911ec4325multi_tensor_apply_kernelINS1_18TensorListMetadataILi2EEENS1_11CopyFunctorIN3c107complexIdEEhLi2ELi1ELi1EEEJNS0_4CopyIS8_hEEEEEvT_T0_DpT1_:
        /* <DEDUP_REMOVED lines=27> */
.L_x_2593:
[----:B0-----:R-:W-:Y:S01]  /*01b0*/  IADD3 R6, P0, R12, R14, RZ ;  /* 0x0000000e0c067210 */ /* 0x001fe20007f1e0ff */
[----:B-12---:R-:W-:-:S03]  /*01c0*/  IMAD R9, R13, 0x3, RZ ;  /* 0x000000030d097824 */ /* 0x006fc600078e02ff */
[C---:B------:R-:W-:Y:S01]  /*01d0*/  ISETP.GE.U32.AND P1, PT, R6.reuse, 0x10000, PT ;  /* 0x000100000600780c */ /* 0x040fe20003f26070 */
[----:B------:R-:W-:Y:S01]  /*01e0*/  IMAD.X R7, RZ, RZ, R15, P0 ;  /* 0x000000ffff077224 */ /* 0x000fe200000e060f */
[----:B------:R-:W-:Y:S02]  /*01f0*/  ISETP.LT.U32.AND P0, PT, R6, R2, PT ;  /* 0x000000020600720c */ /* 0x000fe40003f01070 */
[-C--:B------:R-:W-:Y:S02]  /*0200*/  IADD3 R11, P2, R13, R6.reuse, RZ ;  /* 0x000000060d0b7210 */ /* 0x080fe40007f5e0ff */
[----:B------:R-:W-:Y:S02]  /*0210*/  ISETP.GE.U32.AND.EX P1, PT, R7, RZ, PT, P1 ;  /* 0x000000ff0700720c */ /* 0x000fe40003f26110 */
[----:B------:R-:W-:Y:S01]  /*0220*/  LEA R26, P3, R13, R6, 0x1 ;  /* 0x000000060d1a7211 */ /* 0x000fe200078608ff */
[----:B------:R-:W-:Y:S01]  /*0230*/  IMAD.X R10, RZ, RZ, R7, P2 ;  /* 0x000000ffff0a7224 */ /* 0x000fe200010e0607 */
[----:B------:R-:W-:-:S02]  /*0240*/  ISETP.LT.AND.EX P1, PT, R7, R20, !P1, P0 ;  /* 0x000000140700720c */ /* 0x000fc40004f21300 */
[C---:B------:R-:W-:Y:S01]  /*0250*/  ISETP.GE.U32.AND P0, PT, R11.reuse, 0x10000, PT ;  /* 0x000100000b00780c */ /* 0x040fe20003f06070 */
[----:B------:R-:W-:Y:S01]  /*0260*/  IMAD.X R25, RZ, RZ, R7, P3 ;  /* 0x000000ffff197224 */ /* 0x000fe200018e0607 */
[----:B------:R-:W-:Y:S02]  /*0270*/  ISETP.LT.U32.AND P2, PT, R11, R2, PT ;  /* 0x000000020b00720c */ /* 0x000fe40003f41070 */
[C---:B------:R-:W-:Y:S02]  /*0280*/  ISETP.GE.U32.AND.EX P0, PT, R10.reuse, RZ, PT, P0 ;  /* 0x000000ff0a00720c */ /* 0x040fe40003f06100 */
[----:B------:R-:W-:Y:S02]  /*0290*/  IADD3 R24, P5, R9, R6, RZ ;  /* 0x0000000609187210 */ /* 0x000fe40007fbe0ff */
[----:B------:R-:W-:-:S03]  /*02a0*/  ISETP.LT.AND.EX P0, PT, R10, R20, !P0, P2 ;  /* 0x000000140a00720c */ /* 0x000fc60004701320 */
[----:B------:R-:W-:-:S05]  /*02b0*/  @P1 IADD3 R4, P4, R6, R0, RZ ;  /* 0x0000000006041210 */ /* 0x000fca0007f9e0ff */
[----:B------:R-:W-:Y:S01]  /*02c0*/  @P1 IMAD.X R5, R7, 0x1, R3, P4 ;  /* 0x0000000107051824 */ /* 0x000fe200020e0603 */
[C---:B------:R-:W-:Y:S01]  /*02d0*/  ISETP.GE.U32.AND P4, PT, R26.reuse, 0x10000, PT ;  /* 0x000100001a00780c */ /* 0x040fe20003f86070 */
[----:B------:R-:W-:Y:S01]  /*02e0*/  IMAD.X R21, RZ, RZ, R7, P5 ;  /* 0x000000ffff157224 */ /* 0x000fe200028e0607 */
[----:B------:R-:W-:Y:S02]  /*02f0*/  ISETP.LT.U32.AND P3, PT, R26, R2, PT ;  /* 0x000000021a00720c */ /* 0x000fe40003f61070 */
[C---:B------:R-:W-:Y:S01]  /*0300*/  ISETP.GE.U32.AND.EX P4, PT, R25.reuse, RZ, PT, P4 ;  /* 0x000000ff1900720c */ /* 0x040fe20003f86140 */
[----:B------:R0:W2:Y:S01]  /*0310*/  @P1 LDG.E.U8 R16, desc[UR4][R4.64] ;  /* 0x0000000404101981 */ /* 0x0000a2000c1e1100 */
[C---:B------:R-:W-:Y:S02]  /*0320*/  ISETP.GE.U32.AND P2, PT, R24.reuse, 0x10000, PT ;  /* 0x000100001800780c */ /* 0x040fe40003f46070 */
[----:B------:R-:W-:Y:S02]  /*0330*/  ISETP.LT.AND.EX P3, PT, R25, R20, !P4, P3 ;  /* 0x000000141900720c */ /* 0x000fe40006761330 */
[----:B------:R-:W-:-:S02]  /*0340*/  ISETP.LT.U32.AND P4, PT, R24, R2, PT ;  /* 0x000000021800720c */ /* 0x000fc40003f81070 */
[----:B------:R-:W-:Y:S02]  /*0350*/  ISETP.GE.U32.AND.EX P2, PT, R21, RZ, PT, P2 ;  /* 0x000000ff1500720c */ /* 0x000fe40003f46120 */
[----:B0-----:R-:W-:Y:S02]  /*0360*/  @P0 IADD3 R4, P5, R11, R0, RZ ;  /* 0x000000000b040210 */ /* 0x001fe40007fbe0ff */
[----:B------:R-:W-:-:S03]  /*0370*/  ISETP.LT.AND.EX P4, PT, R21, R20, !P2, P4 ;  /* 0x000000141500720c */ /* 0x000fc60005781340 */
[----:B------:R-:W-:Y:S02]  /*0380*/  @P0 IMAD.X R5, R10, 0x1, R3, P5 ;  /* 0x000000010a050824 */ /* 0x000fe400028e0603 */
[----:B------:R-:W-:-:S03]  /*0390*/  @P3 IADD3 R8, P2, R26, R0, RZ ;  /* 0x000000001a083210 */ /* 0x000fc60007f5e0ff */
[----:B------:R0:W3:Y:S02]  /*03a0*/  @P0 LDG.E.U8 R17, desc[UR4][R4.64] ;  /* 0x0000000404110981 */ /* 0x0000e4000c1e1100 */
[----:B------:R-:W-:-:S05]  /*03b0*/  @P3 IMAD.X R9, R25, 0x1, R3, P2 ;  /* 0x0000000119093824 */ /* 0x000fca00010e0603 */
[----:B------:R1:W4:Y:S01]  /*03c0*/  @P3 LDG.E.U8 R18, desc[UR4][R8.64] ;  /* 0x0000000408123981 */ /* 0x000322000c1e1100 */
[----:B0-----:R-:W-:-:S05]  /*03d0*/  @P4 IADD3 R4, P2, R24, R0, RZ ;  /* 0x0000000018044210 */ /* 0x001fca0007f5e0ff */
[----:B------:R-:W-:-:S05]  /*03e0*/  @P4 IMAD.X R5, R21, 0x1, R3, P2 ;  /* 0x0000000115054824 */ /* 0x000fca00010e0603 */
[----:B------:R2:W5:Y:S01]  /*03f0*/  @P4 LDG.E.U8 R19, desc[UR4][R4.64] ;  /* 0x0000000404134981 */ /* 0x000562000c1e1100 */
[----:B-1----:R-:W-:-:S04]  /*0400*/  @P1 LEA R8, P2, R6, R22, 0x4 ;  /* 0x0000001606081211 */ /* 0x002fc800078420ff */
[----:B------:R-:W-:Y:S02]  /*0410*/  @P1 LEA.HI.X R9, R6, R23, R7, 0x4, P2 ;  /* 0x0000001706091211 */ /* 0x000fe400010f2407 */
[----:B------:R-:W-:Y:S01]  /*0420*/  CS2R R6, SRZ ;  /* 0x0000000000067805 */ /* 0x000fe2000001ff00 */
[----:B------:R-:W-:Y:S01]  /*0430*/  IMAD.WIDE.U32 R14, R13, 0x4, R14 ;  /* 0x000000040d0e7825 */ /* 0x000fe200078e000e */
[----:B--2---:R-:W0:Y:S03]  /*0440*/  @P1 I2F.F64.U16 R4, R16 ;  /* 0x0000001000041312 */ /* 0x004e260000101800 */
[----:B0-----:R3:W-:Y:S05]  /*0450*/  @P1 STG.E.128 desc[UR4][R8.64], R4 ;  /* 0x0000000408001986 */ /* 0x0017ea000c101d04 */
[----:B---3--:R-:W0:Y:S01]  /*0460*/  @P0 I2F.F64.U16 R8, R17 ;  /* 0x0000001100080312 */ /* 0x008e220000101800 */
[----:B------:R-:W-:-:S04]  /*0470*/  @P0 LEA R6, P1, R11, R22, 0x4 ;  /* 0x000000160b060211 */ /* 0x000fc800078220ff */
[----:B------:R-:W-:Y:S02]  /*0480*/  @P0 LEA.HI.X R7, R11, R23, R10, 0x4, P1 ;  /* 0x000000170b070211 */ /* 0x000fe400008f240a */
[----:B------:R-:W-:Y:S01]  /*0490*/  CS2R R10, SRZ ;  /* 0x00000000000a7805 */ /* 0x000fe2000001ff00 */
[----:B----4-:R-:W1:Y:S04]  /*04a0*/  @P3 I2F.F64.U16 R4, R18 ;  /* 0x0000001200043312 */ /* 0x010e680000101800 */
[----:B0-----:R0:W-:Y:S01]  /*04b0*/  @P0 STG.E.128 desc[UR4][R6.64], R8 ;  /* 0x0000000806000986 */ /* 0x0011e2000c101d04 */
[----:B------:R-:W-:Y:S02]  /*04c0*/  ISETP.LT.U32.AND P1, PT, R14, R2, PT ;  /* 0x000000020e00720c */ /* 0x000fe40003f21070 */
[----:B0-----:R-:W-:Y:S01]  /*04d0*/  @P3 LEA R10, P0, R26, R22, 0x4 ;  /* 0x000000161a0a3211 */ /* 0x001fe200078020ff */
[----:B-----5:R-:W0:Y:S01]  /*04e0*/  @P4 I2F.F64.U16 R8, R19 ;  /* 0x0000001300084312 */ /* 0x020e220000101800 */
[----:B------:R-:W-:-:S02]  /*04f0*/  CS2R R6, SRZ ;  /* 0x0000000000067805 */ /* 0x000fc4000001ff00 */
[----:B------:R-:W-:Y:S02]  /*0500*/  @P3 LEA.HI.X R11, R26, R23, R25, 0x4, P0 ;  /* 0x000000171a0b3211 */ /* 0x000fe400000f2419 */
[----:B------:R-:W-:-:S03]  /*0510*/  @P4 LEA R26, P0, R24, R22, 0x4 ;  /* 0x00000016181a4211 */ /* 0x000fc600078020ff */
[----:B-1----:R1:W-:Y:S01]  /*0520*/  @P3 STG.E.128 desc[UR4][R10.64], R4 ;  /* 0x000000040a003986 */ /* 0x0023e2000c101d04 */
[----:B------:R-:W-:Y:S02]  /*0530*/  @P4 LEA.HI.X R27, R24, R23, R21, 0x4, P0 ;  /* 0x00000017181b4211 */ /* 0x000fe400000f2415 */
[----:B------:R-:W-:Y:S02]  /*0540*/  ISETP.GE.U32.AND P0, PT, R14, 0x10000, PT ;  /* 0x000100000e00780c */ /* 0x000fe40003f06070 */
[C---:B------:R-:W-:Y:S02]  /*0550*/  ISETP.LT.AND.EX P1, PT, R15.reuse, R20, PT, P1 ;  /* 0x000000140f00720c */ /* 0x040fe40003f21310 */
[----:B------:R-:W-:Y:S02]  /*0560*/  ISETP.GE.U32.AND.EX P0, PT, R15, RZ, PT, P0 ;  /* 0x000000ff0f00720c */ /* 0x000fe40003f06100 */
[----:B-1----:R-:W-:-:S05]  /*0570*/  CS2R R10, SRZ ;  /* 0x00000000000a7805 */ /* 0x002fca000001ff00 */
[----:B0-----:R2:W-:Y:S06]  /*0580*/  @P4 STG.E.128 desc[UR4][R26.64], R8 ;  /* 0x000000081a004986 */ /* 0x0015ec000c101d04 */
[----:B------:R-:W-:Y:S05]  /*0590*/  @!P0 BRA P1, `(.L_x_2593) ;  /* 0xfffffffc00048947 */ /* 0x000fea000083ffff */
[----:B------:R-:W-:Y:S05]  /*05a0*/  EXIT ;  /* 0x000000000000794d */ /* 0x000fea0003800000 */
.L_x_2592:
        /* <DEDUP_REMOVED lines=8> */
.L_x_2594:
[----:B-1----:R-:W-:-:S04]  /*0630*/  LEA R18, P0, R26, R0, 0x2 ;  /* 0x000000001a127211 */ /* 0x002fc800078010ff */
[----:B------:R-:W-:-:S05]  /*0640*/  LEA.HI.X R19, R26, R3, R21, 0x2, P0 ;  /* 0x000000031a137211 */ /* 0x000fca00000f1415 */
[----:B------:R0:W2:Y:S01]  /*0650*/  LDG.E R27, desc[UR4][R18.64] ;  /* 0x00000004121b7981 */ /* 0x0000a2000c1e1900 */
        /* <DEDUP_REMOVED lines=10> */
[----:B--2---:R-:W0:Y:S08]  /*0700*/  I2F.F64.U8 R4, R27 ;  /* 0x0000001b00047312 */ /* 0x004e300000001800 */
[----:B------:R-:W1:Y:S01]  /*0710*/  I2F.F64.U8 R8, R27.B1 ;  /* 0x1000001b00087312 */ /* 0x000e620000001800 */
[----:B0-----:R0:W-:Y:S07]  /*0720*/  STG.E.128 desc[UR4][R24.64], R4 ;  /* 0x0000000418007986 */ /* 0x0011ee000c101d04 */
[----:B------:R-:W2:Y:S01]  /*0730*/  I2F.F64.U8 R12, R27.B2 ;  /* 0x2000001b000c7312 */ /* 0x000ea20000001800 */
[----:B-1----:R1:W-:Y:S07]  /*0740*/  STG.E.128 desc[UR4][R24.64+0x10], R8 ;  /* 0x0000100818007986 */ /* 0x0023ee000c101d04 */
[----:B------:R3:W4:Y:S01]  /*0750*/  I2F.F64.U8 R16, R27.B3 ;  /* 0x3000001b00107312 */ /* 0x0007220000001800 */
        /* <DEDUP_REMOVED lines=8> */
.L_x_2595:
        /* <DEDUP_REMOVED lines=10> */
.L_x_7931:


//--------------------- .text._ZN2at6native55_GLOBAL__N__de093ff9_22_ForeachBinaryOpList_cu_a911ec4325multi_tensor_apply_kernelINS1_18TensorListMetadataILi2EEENS1_14UnaryOpFunctorIN3c107complexIdEELi2ELi1ELi1EEEJNS0_4CopyIS8_S8_EEEEEvT_T0_DpT1_ --------------------------
	.section	.text._ZN2at6native55_GLOBAL__N__de093ff9_22_ForeachBinaryOpList_cu_a911ec4325multi_tensor_apply_kernelINS1_18TensorListMetadataILi2EEENS1_14UnaryOpFunctorIN3c107complexIdEELi2ELi1ELi1EEEJNS0_4CopyIS8_S8_EEEEEvT_T0_DpT1_,"ax",@progbits
	.align	128
.text._ZN2at6native55_GLOBAL__N__de093ff9_22_ForeachBinaryOpList_cu_a911ec4325multi_tensor_apply_kernelINS1_18TensorListMetadataILi2EEENS1_14UnaryOpFunctorIN3c107complexIdEELi2ELi1ELi1EEEJNS0_4CopyIS8_S8_EEEEEvT_T0_DpT1_:
        .type           _ZN2at6native55_GLOBAL__N__de093ff9_22_ForeachBinaryOpList_cu_a911ec4325multi_tensor_apply_kernelINS1_18TensorListMetadataILi2EEENS1_14UnaryOpFunctorIN3c107complexIdEELi2ELi1ELi1EEEJNS0_4CopyIS8_S8_EEEEEvT_T0_DpT1_,@function
        .size           _ZN2at6native55_GLOBAL__N__de093ff9_22_ForeachBinaryOpList_cu_a911ec4325multi_tensor_apply_kernelINS1_18TensorListMetadataILi2EEENS1_14UnaryOpFunctorIN3c107complexIdEELi2ELi1ELi1EEEJNS0_4CopyIS8_S8_EEEEEvT_T0_DpT1_,(.L_x_7932 - _ZN2at6native55_GLOBAL__N__de093ff9_22_ForeachBinaryOpList_cu_a911ec4325multi_tensor_apply_kernelINS1_18TensorListMetadataILi2EEENS1_14UnaryOpFunctorIN3c107complexIdEELi2ELi1ELi1EEEJNS0_4CopyIS8_S8_EEEEEvT_T0_DpT1_)
        .other          _ZN2at6native55_GLOBAL__N__de093ff9_22_ForeachBinaryOpList_cu_a911ec4325multi_tensor_apply_kernelINS1_18TensorListMetadataILi2EEENS1_14UnaryOpFunctorIN3c107complexIdEELi2ELi1ELi1EEEJNS0_4CopyIS8_S8_EEEEEvT_T0_DpT1_,@"STO_CUDA_ENTRY STV_DEFAULT"
_ZN2at6native55_GLOBAL__N__de093ff9_22_ForeachBinaryOpList_cu_a911ec4325multi_tensor_apply_kernelINS1_18TensorListMetadataILi2EEENS1_14UnaryOpFunctorIN3c107complexIdEELi2ELi1ELi1EEEJNS0_4CopyIS8_S8_EEEEEvT_T0_DpT1_:
[----:B------:R-:W-:Y:S08]  /*0000*/  LDC R1, c[0x0][0x28] ;  /* 0x00000a00ff017b82 */ /* 0x000ff00000000800 */
[----:B------:R-:W0:Y:S01]  /*0010*/  S2UR UR4, SR_CTAID.X ;  /* 0x00000000000479c3 */ /* 0x000e220000002500 */
[----:B------:R-:W-:Y:S01]  /*0020*/  UMOV UR5, 0x740 ;  /* 0x0000074000057882 */ /* 0x000fe20000000000 */
[----:B------:R-:W-:Y:S01]  /*0030*/  ULDC.64 UR12, c[0x0][0x208] ;  /* 0x00008200000c7ab9 */ /* 0x000fe20000000a00 */
        /* <DEDUP_REMOVED lines=11> */
[----:B------:R-:W-:Y:S02]  /*00f0*/  ULOP3.LUT UR4, UR8, 0x3f, UR6, 0xc8, !UPT ;  /* 0x0000003f08047892 */ /* 0x000fe4000f8ec806 */
[----:B------:R-:W-:Y:S02]  /*0100*/  UIADD3.X UR10, ~UR5, UR11, URZ, UP1, !UPT ;  /* 0x0000000b050a7290 */ /* 0x000fe40008ffe53f */
[----:B------:R-:W-:-:S04]  /*0110*/  ULOP3.LUT UP0, URZ, UR4, 0x3, UR14, 0xf8, !UPT ;  /* 0x00000003043f7892 */ /* 0x000fc8000f80f80e */
        /* <DEDUP_REMOVED lines=8> */
[----:B------:R-:W-:Y:S01]  /*01a0*/  ULDC UR11, c[0x0][0x0] ;  /* 0x00000000000b7ab9 */ /* 0x000fe20000000800 */
[----:B------:R-:W-:Y:S01]  /*01b0*/  UMOV UR4, URZ ;  /* 0x0000003f00047c82 */ /* 0x000fe20008000000 */
[----:B------:R-:W-:-:S05]  /*01c0*/  UMOV UR5, URZ ;  /* 0x0000003f00057c82 */ /* 0x000fca0008000000 */
.L_x_2597:
[----:B0-----:R-:W-:Y:S01]  /*01d0*/  IADD3 R3, P0, R0, UR4, RZ ;  /* 0x0000000400037c10 */ /* 0x001fe2000ff1e0ff */
[----:B------:R-:W-:Y:S01]  /*01e0*/  IMAD.U32 R2, RZ, RZ, UR11 ;  /* 0x0000000bff027e24 */ /* 0x000fe2000f8e00ff */
[----:B------:R-:W-:Y:S01]  /*01f0*/  CS2R R10, SRZ ;  /* 0x00000000000a7805 */ /* 0x000fe2000001ff00 */
[----:B------:R-:W-:Y:S01]  /*0200*/  IMAD.U32 R24, RZ, RZ, UR11 ;  /* 0x0000000bff187e24 */ /* 0x000fe2000f8e00ff */
[C---:B------:R-:W-:Y:S01]  /*0210*/  IADD3 R28, P2, R3.reuse, UR11, RZ ;  /* 0x0000000b031c7c10 */ /* 0x040fe2000ff5e0ff */
[----:B------:R-:W-:Y:S01]  /*0220*/  IMAD.X R20, RZ, RZ, UR5, P0 ;  /* 0x00000005ff147e24 */ /* 0x000fe200080e06ff */
[C---:B------:R-:W-:Y:S01]  /*0230*/  ISETP.GE.U32.AND P4, PT, R3.reuse, 0x10000, PT ;  /* 0x000100000300780c */ /* 0x040fe20003f86070 */
[----:B------:R-:W-:Y:S01]  /*0240*/  IMAD R24, R24, 0x3, RZ ;  /* 0x0000000318187824 */ /* 0x000fe200078e02ff */
[----:B------:R-:W-:Y:S01]  /*0250*/  ISETP.LT.U32.AND P3, PT, R3, UR14, PT ;  /* 0x0000000e03007c0c */ /* 0x000fe2000bf61070 */
[----:B------:R-:W-:Y:S01]  /*0260*/  IMAD.X R29, RZ, RZ, R20, P2 ;  /* 0x000000ffff1d7224 */ /* 0x000fe200010e0614 */
[----:B------:R-:W-:-:S02]  /*0270*/  LEA R27, P1, R2, R3, 0x1 ;  /* 0x00000003021b7211 */ /* 0x000fc400078208ff */
[----:B------:R-:W-:Y:S02]  /*0280*/  CS2R R8, SRZ ;  /* 0x0000000000087805 */ /* 0x000fe4000001ff00 */
[----:B------:R-:W-:Y:S02]  /*0290*/  ISETP.GE.U32.AND.EX P4, PT, R20, RZ, PT, P4 ;  /* 0x000000ff1400720c */ /* 0x000fe40003f86140 */
[----:B------:R-:W-:Y:S02]  /*02a0*/  CS2R R6, SRZ ;  /* 0x0000000000067805 */ /* 0x000fe4000001ff00 */
[----:B------:R-:W-:Y:S01]  /*02b0*/  ISETP.GE.U32.AND P0, PT, R28, 0x10000, PT ;  /* 0x000100001c00780c */ /* 0x000fe20003f06070 */
[----:B------:R-:W-:Y:S01]  /*02c0*/  IMAD.X R26, RZ, RZ, R20, P1 ;  /* 0x000000ffff1a7224 */ /* 0x000fe200008e0614 */
[----:B------:R-:W-:Y:S02]  /*02d0*/  ISETP.LT.AND.EX P3, PT, R20, UR10, !P4, P3 ;  /* 0x0000000a14007c0c */ /* 0x000fe4000e761330 */
[----:B------:R-:W-:-:S02]  /*02e0*/  CS2R R4, SRZ ;  /* 0x0000000000047805 */ /* 0x000fc4000001ff00 */
[----:B------:R-:W-:Y:S02]  /*02f0*/  ISETP.LT.U32.AND P2, PT, R28, UR14, PT ;  /* 0x0000000e1c007c0c */ /* 0x000fe4000bf41070 */
[----:B------:R-:W-:Y:S02]  /*0300*/  ISETP.GE.U32.AND.EX P4, PT, R29, RZ, PT, P0 ;  /* 0x000000ff1d00720c */ /* 0x000fe40003f86100 */
[----:B------:R-:W-:Y:S02]  /*0310*/  IADD3 R24, P5, R24, R3, RZ ;  /* 0x0000000318187210 */ /* 0x000fe40007fbe0ff */
[----:B------:R-:W-:Y:S02]  /*0320*/  ISETP.GE.U32.AND P0, PT, R27, 0x10000, PT ;  /* 0x000100001b00780c */ /* 0x000fe40003f06070 */
[----:B------:R-:W-:Y:S01]  /*0330*/  ISETP.LT.AND.EX P2, PT, R29, UR10, !P4, P2 ;  /* 0x0000000a1d007c0c */ /* 0x000fe2000e741320 */
[----:B------:R-:W-:Y:S01]  /*0340*/  IMAD.X R25, RZ, RZ, R20, P5 ;  /* 0x000000ffff197224 */ /* 0x000fe200028e0614 */
[----:B------:R-:W-:-:S02]  /*0350*/  ISETP.LT.U32.AND P1, PT, R27, UR14, PT ;  /* 0x0000000e1b007c0c */ /* 0x000fc4000bf21070 */
[----:B------:R-:W-:Y:S02]  /*0360*/  ISETP.GE.U32.AND.EX P0, PT, R26, RZ, PT, P0 ;  /* 0x000000ff1a00720c */ /* 0x000fe40003f06100 */
[----:B------:R-:W-:Y:S02]  /*0370*/  ISETP.GE.U32.AND P4, PT, R24, 0x10000, PT ;  /* 0x000100001800780c */ /* 0x000fe40003f86070 */
[----:B------:R-:W-:Y:S02]  /*0380*/  ISETP.LT.AND.EX P1, PT, R26, UR10, !P0, P1 ;  /* 0x0000000a1a007c0c */ /* 0x000fe4000c721310 */
[----:B------:R-:W-:Y:S02]  /*0390*/  ISETP.LT.U32.AND P0, PT, R24, UR14, PT ;  /* 0x0000000e18007c0c */ /* 0x000fe4000bf01070 */
[----:B------:R-:W-:Y:S02]  /*03a0*/  ISETP.GE.U32.AND.EX P4, PT, R25, RZ, PT, P4 ;  /* 0x000000ff1900720c */ /* 0x000fe40003f86140 */
[----:B------:R-:W-:-:S02]  /*03b0*/  @P3 LEA R18, P5, R3, UR6, 0x4 ;  /* 0x0000000603123c11 */ /* 0x000fc4000f8a20ff */
[----:B------:R-:W-:Y:S02]  /*03c0*/  ISETP.LT.AND.EX P0, PT, R25, UR10, !P4, P0 ;  /* 0x0000000a19007c0c */ /* 0x000fe4000e701300 */
[----:B------:R-:W-:Y:S02]  /*03d0*/  @P3 LEA.HI.X R19, R3, UR7, R20, 0x4, P5 ;  /* 0x0000000703133c11 */ /* 0x000fe4000a8f2414 */
[C---:B------:R-:W-:Y:S02]  /*03e0*/  @P2 LEA R16, P5, R28.reuse, UR6, 0x4 ;  /* 0x000000061c102c11 */ /* 0x040fe4000f8a20ff */
[----:B------:R-:W-:Y:S01]  /*03f0*/  @P1 LEA R22, P4, R27, UR6, 0x4 ;  /* 0x000000061b161c11 */ /* 0x000fe2000f8820ff */
[----:B------:R0:W2:Y:S01]  /*0400*/  @P3 LDG.E.128 R8, desc[UR12][R18.64] ;  /* 0x0000000c12083981 */ /* 0x0000a2000c1e1d00 */
[----:B------:R-:W-:Y:S02]  /*0410*/  @P2 LEA.HI.X R17, R28, UR7, R29, 0x4, P5 ;  /* 0x000000071c112c11 */ /* 0x000fe4000a8f241d */
[----:B------:R-:W-:-:S02]  /*0420*/  @P3 LEA R2, P5, R3, UR8, 0x4 ;  /* 0x0000000803023c11 */ /* 0x000fc4000f8a20ff */
[----:B------:R-:W-:Y:S01]  /*0430*/  @P1 LEA.HI.X R23, R27, UR7, R26, 0x4, P4 ;  /* 0x000000071b171c11 */ /* 0x000fe2000a0f241a */
[----:B------:R1:W3:Y:S01]  /*0440*/  @P2 LDG.E.128 R4, desc[UR12][R16.64] ;  /* 0x0000000c10042981 */ /* 0x0002e2000c1e1d00 */
[----:B------:R-:W-:Y:S02]  /*0450*/  @P3 LEA.HI.X R3, R3, UR9, R20, 0x4, P5 ;  /* 0x0000000903033c11 */ /* 0x000fe4000a8f2414 */
[----:B------:R-:W-:Y:S02]  /*0460*/  @P0 LEA R20, P4, R24, UR6, 0x4 ;  /* 0x0000000618140c11 */ /* 0x000fe4000f8820ff */
[----:B------:R-:W-:Y:S02]  /*0470*/  CS2R R14, SRZ ;  /* 0x00000000000e7805 */ /* 0x000fe4000001ff00 */
[----:B------:R-:W-:Y:S02]  /*0480*/  CS2R R12, SRZ ;  /* 0x00000000000c7805 */ /* 0x000fe4000001ff00 */
[----:B0-----:R-:W-:-:S02]  /*0490*/  CS2R R18, SRZ ;  /* 0x0000000000127805 */ /* 0x001fc4000001ff00 */
[----:B------:R-:W-:Y:S02]  /*04a0*/  @P0 LEA.HI.X R21, R24, UR7, R25, 0x4, P4 ;  /* 0x0000000718150c11 */ /* 0x000fe4000a0f2419 */
[----:B-1----:R-:W-:Y:S01]  /*04b0*/  CS2R R16, SRZ ;  /* 0x0000000000107805 */ /* 0x002fe2000001ff00 */
[----:B------:R-:W4:Y:S05]  /*04c0*/  @P1 LDG.E.128 R12, desc[UR12][R22.64] ;  /* 0x0000000c160c1981 */ /* 0x000f2a000c1e1d00 */
[----:B------:R0:W5:Y:S01]  /*04d0*/  @P0 LDG.E.128 R16, desc[UR12][R20.64] ;  /* 0x0000000c14100981 */ /* 0x000162000c1e1d00 */
[----:B------:R-:W-:-:S04]  /*04e0*/  UIMAD.WIDE.U32 UR4, UR11, 0x4, UR4 ;  /* 0x000000040b0478a5 */ /* 0x000fc8000f8e0004 */
[----:B------:R-:W-:Y:S01]  /*04f0*/  UISETP.LT.U32.AND UP1, UPT, UR4, UR14, UPT ;  /* 0x0000000e0400728c */ /* 0x000fe2000bf21070 */
[----:B0-----:R-:W-:Y:S01]  /*0500*/  @P1 LEA R20, P4, R27, UR8, 0x4 ;  /* 0x000000081b141c11 */ /* 0x001fe2000f8820ff */
[----:B------:R-:W-:-:S03]  /*0510*/  UISETP.GE.U32.AND UP0, UPT, UR4, 0x10000, UPT ;  /* 0x000100000400788c */ /* 0x000fc6000bf06070 */
[----:B------:R-:W-:Y:S01]  /*0520*/  @P1 LEA.HI.X R21, R27, UR9, R26, 0x4, P4 ;  /* 0x000000091b151c11 */ /* 0x000fe2000a0f241a */
[----:B------:R-:W-:Y:S01]  /*0530*/  UISETP.GE.U32.AND.EX UP0, UPT, UR5, URZ, UPT, UP0 ;  /* 0x0000003f0500728c */ /* 0x000fe2000bf06100 */
[----:B--2---:R0:W-:Y:S01]  /*0540*/  @P3 STG.E.128 desc[UR12][R2.64], R8 ;  /* 0x0000000802003986 */ /* 0x0041e2000c101d0c */
[----:B------:R-:W-:-:S04]  /*0550*/  @P2 LEA R22, P3, R28, UR8, 0x4 ;  /* 0x000000081c162c11 */ /* 0x000fc8000f8620ff */
[----:B------:R-:W-:Y:S02]  /*0560*/  @P2 LEA.HI.X R23, R28, UR9, R29, 0x4, P3 ;  /* 0x000000091c172c11 */ /* 0x000fe400098f241d */
[----:B------:R-:W-:-:S04]  /*0570*/  @P0 LEA R28, P3, R24, UR8, 0x4 ;  /* 0x00000008181c0c11 */ /* 0x000fc8000f8620ff */
[----:B------:R-:W-:Y:S01]  /*0580*/  @P0 LEA.HI.X R29, R24, UR9, R25, 0x4, P3 ;  /* 0x00000009181d0c11 */ /* 0x000fe200098f2419 */
[----:B---3--:R1:W-:Y:S04]  /*0590*/  @P2 STG.E.128 desc[UR12][R22.64], R4 ;  /* 0x0000000416002986 */ /* 0x0083e8000c101d0c */
[----:B----4-:R1:W-:Y:S01]  /*05a0*/  @P1 STG.E.128 desc[UR12][R20.64], R12 ;  /* 0x0000000c14001986 */ /* 0x0103e2000c101d0c */
[----:B0-----:R-:W-:-:S03]  /*05b0*/  IMAD.U32 R3, RZ, RZ, UR5 ;  /* 0x00000005ff037e24 */ /* 0x001fc6000f8e00ff */
[----:B-----5:R1:W-:Y:S01]  /*05c0*/  @P0 STG.E.128 desc[UR12][R28.64], R16 ;  /* 0x000000101c000986 */ /* 0x0203e2000c101d0c */
[----:B------:R-:W-:Y:S02]  /*05d0*/  PLOP3.LUT P0, PT, PT, PT, UP1, 0x80, 0x0 ;  /* 0x000000000000781c */ /* 0x000fe40003f0f018 */
[----:B------:R-:W-:Y:S02]  /*05e0*/  PLOP3.LUT P1, PT, PT, PT, UP0, 0x80, 0x0 ;  /* 0x000000000000781c */ /* 0x000fe40003f2f008 */
[----:B------:R-:W-:Y:S01]  /*05f0*/  ISETP.LT.AND.EX P0, PT, R3, UR10, PT, P0 ;  /* 0x0000000a03007c0c */ /* 0x000fe2000bf01300 */
[----:B------:R-:W-:-:S12]  /*0600*/  IMAD.U32 R2, RZ, RZ, UR4 ;  /* 0x00000004ff027e24 */ /* 0x000fd8000f8e00ff */
[----:B-1----:R-:W-:Y:S05]  /*0610*/  @!P1 BRA P0, `(.L_x_2597) ;  /* 0xfffffff800ec9947 */ /* 0x002fea000003ffff */
[----:B------:R-:W-:Y:S05]  /*0620*/  EXIT ;  /* 0x000000000000794d */ /* 0x000fea0003800000 */
.L_x_2596:
        /* <DEDUP_REMOVED lines=8> */
.L_x_2598:
[C---:B0-----:R-:W-:Y:S01]  /*06b0*/  IMAD.SHL.U32 R20, R22.reuse, 0x40, RZ ;  /* 0x0000004016147824 */ /* 0x041fe200078e00ff */
[----:B------:R-:W-:-:S04]  /*06c0*/  SHF.L.U64.HI R0, R22, 0x6, R23 ;  /* 0x0000000616007819 */ /* 0x000fc80000010217 */
[----:B------:R-:W-:-:S04]  /*06d0*/  IADD3 R2, P0, R20, UR6, RZ ;  /* 0x0000000614027c10 */ /* 0x000fc8000ff1e0ff */
[----:B------:R-:W-:-:S05]  /*06e0*/  IADD3.X R3, R0, UR7, RZ, P0, !PT ;  /* 0x0000000700037c10 */ /* 0x000fca00087fe4ff */
[----:B------:R-:W2:Y:S04]  /*06f0*/  LDG.E.128 R4, desc[UR12][R2.64] ;  /* 0x0000000c02047981 */ /* 0x000ea8000c1e1d00 */
[----:B------:R-:W3:Y:S04]  /*0700*/  LDG.E.128 R8, desc[UR12][R2.64+0x10] ;  /* 0x0000100c02087981 */ /* 0x000ee8000c1e1d00 */
[----:B------:R-:W4:Y:S04]  /*0710*/  LDG.E.128 R12, desc[UR12][R2.64+0x20] ;  /* 0x0000200c020c7981 */ /* 0x000f28000c1e1d00 */
[----:B------:R-:W5:Y:S01]  /*0720*/  LDG.E.128 R16, desc[UR12][R2.64+0x30] ;  /* 0x0000300c02107981 */ /* 0x000f62000c1e1d00 */
        /* <DEDUP_REMOVED lines=11> */
[----:B---3--:R0:W-:Y:S04]  /*07e0*/  STG.E.128 desc[UR12][R20.64+0x10], R8 ;  /* 0x0000100814007986 */ /* 0x0081e8000c101d0c */
[----:B----4-:R0:W-:Y:S04]  /*07f0*/  STG.E.128 desc[UR12][R20.64+0x20], R12 ;  /* 0x0000200c14007986 */ /* 0x0101e8000c101d0c */
[----:B-----5:R0:W-:Y:S01]  /*0800*/  STG.E.128 desc[UR12][R20.64+0x30], R16 ;  /* 0x0000301014007986 */ /* 0x0201e2000c101d0c */
[----:B------:R-:W-:Y:S05]  /*0810*/  @!P0 BRA P1, `(.L_x_2598) ;  /* 0xfffffffc00a48947 */ /* 0x000fea000083ffff */
[----:B------:R-:W-:Y:S05]  /*0820*/  EXIT ;  /* 0x000000000000794d */ /* 0x000fea0003800000 */
.L_x_2599:
        /* <DEDUP_REMOVED lines=13> */
.L_x_7932:


//--------------------- .text._ZN2at6native55_GLOBAL__N__de093ff9_22_ForeachBinaryOpList_cu_a911ec4325multi_tensor_apply_kernelINS1_18TensorListMetadataILi2EEENS1_11CopyFunctorIfN3c1015Float8_e5m2fnuzELi2ELi1ELi1EEEJNS0_4CopyIfS7_EEEEEvT_T0_DpT1_ --------------------------
	.section	.text._ZN2at6native55_GLOBAL__N__de093ff9_22_ForeachBinaryOpList_cu_a911ec4325multi_tensor_apply_kernelINS1_18TensorListMetadataILi2EEENS1_11CopyFunctorIfN3c1015Float8_e5m2fnuzELi2ELi1ELi1EEEJNS0_4CopyIfS7_EEEEEvT_T0_DpT1_,"ax",@progbits
	.align	128
.text._ZN2at6native55_GLOBAL__N__de093ff9_22_ForeachBinaryOpList_cu_a911ec4325multi_tensor_apply_kernelINS1_18TensorListMetadataILi2EEENS1_11CopyFunctorIfN3c1015Float8_e5m2fnuzELi2ELi1ELi1EEEJNS0_4CopyIfS7_EEEEEvT_T0_DpT1_:
        .type           _ZN2at6native55_GLOBAL__N__de093ff9_22_ForeachBinaryOpList_cu_a911ec4325multi_tensor_apply_kernelINS1_18TensorListMetadataILi2EEENS1_11CopyFunctorIfN3c1015Float8_e5m2fnuzELi2ELi1ELi1EEEJNS0_4CopyIfS7_EEEEEvT_T0_DpT1_,@function
        .size           _ZN2at6native55_GLOBAL__N__de093ff9_22_ForeachBinaryOpList_cu_a911ec4325multi_tensor_apply_kernelINS1_18TensorListMetadataILi2EEENS1_11CopyFunctorIfN3c1015Float8_e5m2fnuzELi2ELi1ELi1EEEJNS0_4CopyIfS7_EEEEEvT_T0_DpT1_,(.L_x_7933 - _ZN2at6native55_GLOBAL__N__de093ff9_22_ForeachBinaryOpList_cu_a911ec4325multi_tensor_apply_kernelINS1_18TensorListMetadataILi2EEENS1_11CopyFunctorIfN3c1015Float8_e5m2fnuzELi2ELi1ELi1EEEJNS0_4CopyIfS7_EEEEEvT_T0_DpT1_)
        .other          _ZN2at6native55_GLOBAL__N__de093ff9_22_ForeachBinaryOpList_cu_a911ec4325multi_tensor_apply_kernelINS1_18TensorListMetadataILi2EEENS1_11CopyFunctorIfN3c1015Float8_e5m2fnuzELi2ELi1ELi1EEEJNS0_4CopyIfS7_EEEEEvT_T0_DpT1_,@"STO_CUDA_ENTRY STV_DEFAULT"
_ZN2at6native55_GLOBAL__N__de093ff9_22_ForeachBinaryOpList_cu_a911ec4325multi_tensor_apply_kernelINS1_18TensorListMetadataILi2EEENS1_11CopyFunctorIfN3c1015Float8_e5m2fnuzELi2ELi1ELi1EEEJNS0_4CopyIfS7_EEEEEvT_T0_DpT1_:
        /* <DEDUP_REMOVED lines=29> */
.L_x_2617:
        /* <DEDUP_REMOVED lines=59> */
.L_x_2604:
[----:B------:R-:W-:Y:S05]  /*0580*/  BSYNC B1 ;  /* 0x0000000000017941 */ /* 0x000fea0003800000 */
.L_x_2603:
[----:B------:R-:W-:Y:S01]  /*0590*/  IMAD.SHL.U32 R3, R3, 0x200000, RZ ;  /* 0x0020000003037824 */ /* 0x000fe200078e00ff */
[----:B------:R-:W-:-:S04]  /*05a0*/  LEA R5, R2, 0x37800000, 0x17 ;  /* 0x3780000002057811 */ /* 0x000fc800078eb8ff */
[----:B------:R-:W-:-:S07]  /*05b0*/  LOP3.LUT R24, R5, R3, R24, 0xfe, !PT ;  /* 0x0000000305187212 */ /* 0x000fce00078efe18 */
.L_x_2602:
[----:B------:R-:W-:Y:S05]  /*05c0*/  BSYNC B0 ;  /* 0x0000000000007941 */ /* 0x000fea0003800000 */
.L_x_2601:
        /* <DEDUP_REMOVED lines=20> */
.L_x_2608:
[----:B------:R-:W-:Y:S05]  /*0710*/  BSYNC B1 ;  /* 0x0000000000017941 */ /* 0x000fea0003800000 */
.L_x_2607:
[----:B------:R-:W-:Y:S01]  /*0720*/  IMAD.SHL.U32 R3, R3, 0x200000, RZ ;  /* 0x0020000003037824 */ /* 0x000fe200078e00ff */
[----:B------:R-:W-:-:S04]  /*0730*/  LEA R2, R2, 0x37800000, 0x17 ;  /* 0x3780000002027811 */ /* 0x000fc800078eb8ff */
[----:B------:R-:W-:-:S07]  /*0740*/  LOP3.LUT R29, R2, R3, R29, 0xfe, !PT ;  /* 0x00000003021d7212 */ /* 0x000fce00078efe1d */
.L_x_2606:
[----:B------:R-:W-:Y:S05]  /*0750*/  BSYNC B0 ;  /* 0x0000000000007941 */ /* 0x000fea0003800000 */
.L_x_2605:
        /* <DEDUP_REMOVED lines=22> */
.L_x_2612:
[----:B------:R-:W-:Y:S05]  /*08c0*/  BSYNC B1 ;  /* 0x0000000000017941 */ /* 0x000fea0003800000 */
.L_x_2611:
[----:B------:R-:W-:Y:S01]  /*08d0*/  IMAD.SHL.U32 R3, R3, 0x200000, RZ ;  /* 0x0020000003037824 */ /* 0x000fe200078e00ff */
[----:B------:R-:W-:-:S04]  /*08e0*/  LEA R2, R2, 0x37800000, 0x17 ;  /* 0x3780000002027811 */ /* 0x000fc800078eb8ff */
[----:B------:R-:W-:-:S07]  /*08f0*/  LOP3.LUT R27, R2, R3, R27, 0xfe, !PT ;  /* 0x00000003021b7212 */ /* 0x000fce00078efe1b */
.L_x_2610:
[----:B------:R-:W-:Y:S05]  /*0900*/  BSYNC B0 ;  /* 0x0000000000007941 */ /* 0x000fea0003800000 */
.L_x_2609:
        /* <DEDUP_REMOVED lines=21> */
.L_x_2616:
[----:B------:R-:W-:Y:S05]  /*0a60*/  BSYNC B1 ;  /* 0x0000000000017941 */ /* 0x000fea0003800000 */
.L_x_2615:
[----:B------:R-:W-:Y:S01]  /*0a70*/  IMAD.SHL.U32 R3, R3, 0x200000, RZ ;  /* 0x0020000003037824 */ /* 0x000fe200078e00ff */
[----:B------:R-:W-:-:S04]  /*0a80*/  LEA R2, R2, 0x37800000, 0x17 ;  /* 0x3780000002027811 */ /* 0x000fc800078eb8ff */
[----:B------:R-:W-:-:S07]  /*0a90*/  LOP3.LUT R25, R2, R3, R25, 0xfe, !PT ;  /* 0x0000000302197212 */ /* 0x000fce00078efe19 */
.L_x_2614:
[----:B------:R-:W-:Y:S05]  /*0aa0*/  BSYNC B0 ;  /* 0x0000000000007941 */ /* 0x000fea0003800000 */
.L_x_2613:
[----:B------:R-:W-:Y:S01]  /*0ab0*/  @P0 LEA R2, P6, R0, UR8, 0x2 ;  /* 0x0000000800020c11 */ /* 0x000fe2000f8c10ff */
[----:B------:R-:W-:Y:S01]  /*0ac0*/  IMAD.WIDE.U32 R10, R13, 0x4, R10 ;  /* 0x000000040d0a7825 */ /* 0x000fe200078e000a */
[C---:B------:R-:W-:Y:S02]  /*0ad0*/  @P1 LEA R4, P5, R9.reuse, UR8, 0x2 ;  /* 0x0000000809041c11 */ /* 0x040fe4000f8a10ff */
[----:B------:R-:W-:Y:S02]  /*0ae0*/  @P2 LEA R6, P4, R14, UR8, 0x2 ;  /* 0x000000080e062c11 */ /* 0x000fe4000f8810ff */
[----:B------:R-:W-:Y:S02]  /*0af0*/  @P0 LEA.HI.X R3, R0, UR9, R23, 0x2, P6 ;  /* 0x0000000900030c11 */ /* 0x000fe4000b0f1417 */
[----:B------:R-:W-:Y:S02]  /*0b00*/  @P3 LEA R8, P6, R12, UR8, 0x2 ;  /* 0x000000080c083c11 */ /* 0x000fe4000f8c10ff */
[----:B------:R-:W-:Y:S01]  /*0b10*/  @P1 LEA.HI.X R5, R9, UR9, R16, 0x2, P5 ;  /* 0x0000000909051c11 */ /* 0x000fe2000a8f1410 */
[----:B------:R2:W-:Y:S01]  /*0b20*/  @P0 STG.E desc[UR10][R2.64], R24 ;  /* 0x0000001802000986 */ /* 0x0005e2000c10190a */
[----:B------:R-:W-:-:S02]  /*0b30*/  @P2 LEA.HI.X R7, R14, UR9, R17, 0x2, P4 ;  /* 0x000000090e072c11 */ /* 0x000fc4000a0f1411 */
[----:B------:R-:W-:Y:S01]  /*0b40*/  @P3 LEA.HI.X R9, R12, UR9, R19, 0x2, P6 ;  /* 0x000000090c093c11 */ /* 0x000fe2000b0f1413 */
[----:B------:R2:W-:Y:S01]  /*0b50*/  @P1 STG.E desc[UR10][R4.64], R29 ;  /* 0x0000001d04001986 */ /* 0x0005e2000c10190a */
[C---:B------:R-:W-:Y:S02]  /*0b60*/  ISETP.GE.U32.AND P0, PT, R10.reuse, 0x10000, PT ;  /* 0x000100000a00780c */ /* 0x040fe40003f06070 */
[----:B------:R-:W-:Y:S01]  /*0b70*/  ISETP.LT.U32.AND P1, PT, R10, UR13, PT ;  /* 0x0000000d0a007c0c */ /* 0x000fe2000bf21070 */
[----:B------:R2:W-:Y:S01]  /*0b80*/  @P2 STG.E desc[UR10][R6.64], R27 ;  /* 0x0000001b06002986 */ /* 0x0005e2000c10190a */
[C---:B------:R-:W-:Y:S02]  /*0b90*/  ISETP.GE.U32.AND.EX P0, PT, R11.reuse, RZ, PT, P0 ;  /* 0x000000ff0b00720c */ /* 0x040fe40003f06100 */
[----:B------:R-:W-:Y:S01]  /*0ba0*/  ISETP.LT.AND.EX P1, PT, R11, UR6, PT, P1 ;  /* 0x000000060b007c0c */ /* 0x000fe2000bf21310 */
[----:B------:R2:W-:-:S12]  /*0bb0*/  @P3 STG.E desc[UR10][R8.64], R25 ;  /* 0x0000001908003986 */ /* 0x0005d8000c10190a */
[----:B--2---:R-:W-:Y:S05]  /*0bc0*/  @!P0 BRA P1, `(.L_x_2617) ;  /* 0xfffffff400808947 */ /* 0x004fea000083ffff */
[----:B------:R-:W-:Y:S05]  /*0bd0*/  EXIT ;  /* 0x000000000000794d */ /* 0x000fea0003800000 */
.L_x_2600:
        /* <DEDUP_REMOVED lines=8> */
.L_x_2634:
[----:B------:R-:W-:-:S04]  /*0c60*/  LEA R6, P0, R0, UR14, 0x2 ;  /* 0x0000000e00067c11 */ /* 0x000fc8000f8010ff */
[----:B------:R-:W-:-:S05]  /*0c70*/  LEA.HI.X R7, R0, UR4, R3, 0x2, P0 ;  /* 0x0000000400077c11 */ /* 0x000fca00080f1403 */
[----:B------:R-:W2:Y:S01]  /*0c80*/  LDG.E R6, desc[UR10][R6.64] ;  /* 0x0000000a06067981 */ /* 0x000ea2000c1e1900 */
[----:B------:R-:W-:Y:S01]  /*0c90*/  BSSY B0, `(.L_x_2618) ;  /* 0x000001e000007945 */ /* 0x000fe20003800000 */
[----:B------:R-:W-:Y:S02]  /*0ca0*/  CS2R R4, SRZ ;  /* 0x0000000000047805 */ /* 0x000fe4000001ff00 */
[C---:B--2---:R-:W-:Y:S02]  /*0cb0*/  PRMT R9, R6.reuse, 0x7770, RZ ;  /* 0x0000777006097816 */ /* 0x044fe400000000ff */
[C---:B------:R-:W-:Y:S02]  /*0cc0*/  PRMT R11, R6.reuse, 0x7771, RZ ;  /* 0x00007771060b7816 */ /* 0x040fe400000000ff */
        /* <DEDUP_REMOVED lines=22> */
.L_x_2621:
[----:B------:R-:W-:Y:S05]  /*0e30*/  BSYNC B1 ;  /* 0x0000000000017941 */ /* 0x000fea0003800000 */
.L_x_2620:
[----:B------:R-:W-:Y:S01]  /*0e40*/  LEA R7, R4, 0x37800000, 0x17 ;  /* 0x3780000004077811 */ /* 0x000fe200078eb8ff */
[----:B------:R-:W-:-:S05]  /*0e50*/  IMAD.SHL.U32 R4, R6, 0x200000, RZ ;  /* 0x0020000006047824 */ /* 0x000fca00078e00ff */
[----:B------:R-:W-:-:S07]  /*0e60*/  LOP3.LUT R4, R7, R4, R10, 0xfe, !PT ;  /* 0x0000000407047212 */ /* 0x000fce00078efe0a */
.L_x_2619:
[----:B------:R-:W-:Y:S05]  /*0e70*/  BSYNC B0 ;  /* 0x0000000000007941 */ /* 0x000fea0003800000 */
.L_x_2618:
        /* <DEDUP_REMOVED lines=21> */
.L_x_2625:
[----:B------:R-:W-:Y:S05]  /*0fd0*/  BSYNC B1 ;  /* 0x0000000000017941 */ /* 0x000fea0003800000 */
.L_x_2624:
[----:B------:R-:W-:Y:S01]  /*0fe0*/  LEA R10, R5, 0x37800000, 0x17 ;  /* 0x37800000050a7811 */ /* 0x000fe200078eb8ff */
[----:B------:R-:W-:-:S05]  /*0ff0*/  IMAD.SHL.U32 R5, R6, 0x200000, RZ ;  /* 0x0020000006057824 */ /* 0x000fca00078e00ff */
[----:B------:R-:W-:-:S07]  /*1000*/  LOP3.LUT R5, R10, R5, R9, 0xfe, !PT ;  /* 0x000000050a057212 */ /* 0x000fce00078efe09 */
.L_x_2623:
[----:B------:R-:W-:Y:S05]  /*1010*/  BSYNC B0 ;  /* 0x0000000000007941 */ /* 0x000fea0003800000 */
.L_x_2622:
        /* <DEDUP_REMOVED lines=22> */
.L_x_2629:
[----:B------:R-:W-:Y:S05]  /*1180*/  BSYNC B1 ;  /* 0x0000000000017941 */ /* 0x000fea0003800000 */
.L_x_2628:
[----:B------:R-:W-:Y:S01]  /*1190*/  LEA R9, R6, 0x37800000, 0x17 ;  /* 0x3780000006097811 */ /* 0x000fe200078eb8ff */
[----:B------:R-:W-:-:S05]  /*11a0*/  IMAD.SHL.U32 R6, R8, 0x200000, RZ ;  /* 0x0020000008067824 */ /* 0x000fca00078e00ff */
[----:B------:R-:W-:-:S07]  /*11b0*/  LOP3.LUT R6, R9, R6, R10, 0xfe, !PT ;  /* 0x0000000609067212 */ /* 0x000fce00078efe0a */
.L_x_2627:
[----:B------:R-:W-:Y:S05]  /*11c0*/  BSYNC B0 ;  /* 0x0000000000007941 */ /* 0x000fea0003800000 */
.L_x_2626:
        /* <DEDUP_REMOVED lines=21> */
.L_x_2633:
[----:B------:R-:W-:Y:S05]  /*1320*/  BSYNC B1 ;  /* 0x0000000000017941 */ /* 0x000fea0003800000 */
.L_x_2632:
[----:B------:R-:W-:Y:S01]  /*1330*/  IMAD.SHL.U32 R2, R2, 0x200000, RZ ;  /* 0x0020000002027824 */ /* 0x000fe200078e00ff */
[----:B------:R-:W-:-:S04]  /*1340*/  LEA R7, R7, 0x37800000, 0x17 ;  /* 0x3780000007077811 */ /* 0x000fc800078eb8ff */
[----:B------:R-:W-:-:S07]  /*1350*/  LOP3.LUT R7, R7, R2, R10, 0xfe, !PT ;  /* 0x0000000207077212 */ /* 0x000fce00078efe0a */
.L_x_2631:
[----:B------:R-:W-:Y:S05]  /*1360*/  BSYNC B0 ;  /* 0x0000000000007941 */ /* 0x000fea0003800000 */
.L_x_2630:
[----:B------:R-:W-:-:S04]  /*1370*/  LEA R8, P0, R0, UR8, 0x4 ;  /* 0x0000000800087c11 */ /* 0x000fc8000f8020ff */
[C---:B------:R-:W-:Y:S02]  /*1380*/  LEA.HI.X R9, R0.reuse, UR9, R3, 0x4, P0 ;  /* 0x0000000900097c11 */ /* 0x040fe400080f2403 */
[----:B------:R-:W-:-:S03]  /*1390*/  IADD3 R0, P0, R0, UR5, RZ ;  /* 0x0000000500007c10 */ /* 0x000fc6000ff1e0ff */
[----:B------:R0:W-:Y:S01]  /*13a0*/  STG.E.128 desc[UR10][R8.64], R4 ;  /* 0x0000000408007986 */ /* 0x0001e2000c101d0a */
[C---:B------:R-:W-:Y:S01]  /*13b0*/  ISETP.LT.U32.AND P1, PT, R0.reuse, 0x4000, PT ;  /* 0x000040000000780c */ /* 0x040fe20003f21070 */
[----:B------:R-:W-:Y:S02]  /*13c0*/  IMAD.SHL.U32 R2, R0, 0x4, RZ ;  /* 0x0000000400027824 */ /* 0x000fe400078e00ff */
[----:B------:R-:W-:-:S03]  /*13d0*/  IMAD.X R3, RZ, RZ, R3, P0 ;  /* 0x000000ffff037224 */ /* 0x000fc600000e0603 */
[----:B------:R-:W-:Y:S02]  /*13e0*/  ISETP.GE.U32.AND P0, PT, R2, UR13, PT ;  /* 0x0000000d02007c0c */ /* 0x000fe4000bf06070 */
[----:B------:R-:W-:Y:S02]  /*13f0*/  SHF.L.U64.HI R2, R0, 0x2, R3 ;  /* 0x0000000200027819 */ /* 0x000fe40000010203 */
[----:B------:R-:W-:Y:S02]  /*1400*/  ISETP.LT.U32.AND.EX P1, PT, R3, RZ, PT, P1 ;  /* 0x000000ff0300720c */ /* 0x000fe40003f21110 */
[----:B------:R-:W-:-:S13]  /*1410*/  ISETP.GE.AND.EX P0, PT, R2, UR6, PT, P0 ;  /* 0x0000000602007c0c */ /* 0x000fda000bf06300 */
[----:B0-----:R-:W-:Y:S05]  /*1420*/  @!P0 BRA P1, `(.L_x_2634) ;  /* 0xfffffff8000c8947 */ /* 0x001fea000083ffff */
[----:B------:R-:W-:Y:S05]  /*1430*/  EXIT ;  /* 0x000000000000794d */ /* 0x000fea0003800000 */
.L_x_2635:
        /* <DEDUP_REMOVED lines=12> */
.L_x_7933:


//--------------------- .text._ZN2at6native55_GLOBAL__N__de093ff9_22_ForeachBinaryOpList_cu_a911ec4325multi_tensor_apply_kernelINS1_18TensorListMetadataILi2EEENS1_11CopyFunctorIfN3c1011Float8_e5m2ELi2ELi1ELi1EEEJNS0_4CopyIfS7_EEEEEvT_T0_DpT1_ --------------------------
	.section	.text._ZN2at6native55_GLOBAL__N__de093ff9_22_ForeachBinaryOpList_cu_a911ec4325multi_tensor_apply_kernelINS1_18TensorListMetadataILi2EEENS1_11CopyFunctorIfN3c1011Float8_e5m2ELi2ELi1ELi1EEEJNS0_4CopyIfS7_EEEEEvT_T0_DpT1_,"ax",@progbits
	.align	128
.text._ZN2at6native55_GLOBAL__N__de093ff9_22_ForeachBinaryOpList_cu_a911ec4325multi_tensor_apply_kernelINS1_18TensorListMetadataILi2EEENS1_11CopyFunctorIfN3c1011Float8_e5m2ELi2ELi1ELi1EEEJNS0_4CopyIfS7_EEEEEvT_T0_DpT1_:
        .type           _ZN2at6native55_GLOBAL__N__de093ff9_22_ForeachBinaryOpList_cu_a911ec4325multi_tensor_apply_kernelINS1_18TensorListMetadataILi2EEENS1_11CopyFunctorIfN3c1011Float8_e5m2ELi2ELi1ELi1EEEJNS0_4CopyIfS7_EEEEEvT_T0_DpT1_,@function
        .size           _ZN2at6native55_GLOBAL__N__de093ff9_22_ForeachBinaryOpList_cu_a911ec4325multi_tensor_apply_kernelINS1_18TensorListMetadataILi2EEENS1_11CopyFunctorIfN3c1011Float8_e5m2ELi2ELi1ELi1EEEJNS0_4CopyIfS7_EEEEEvT_T0_DpT1_,(.L_x_7934 - _ZN2at6native55_GLOBAL__N__de093ff9_22_ForeachBinaryOpList_cu_a911ec4325multi_tensor_apply_kernelINS1_18TensorListMetadataILi2EEENS1_11CopyFunctorIfN3c1011Float8_e5m2ELi2ELi1ELi1EEEJNS0_4CopyIfS7_EEEEEvT_T0_DpT1_)
        .other          _ZN2at6native55_GLOBAL__N__de093ff9_22_ForeachBinaryOpList_cu_a911ec4325multi_tensor_apply_kernelINS1_18TensorListMetadataILi2EEENS1_11CopyFunctorIfN3c1011Float8_e5m2ELi2ELi1ELi1EEEJNS0_4CopyIfS7_EEEEEvT_T0_DpT1_,@"STO_CUDA_ENTRY STV_DEFAULT"
_ZN2at6native55_GLOBAL__N__de093ff9_22_ForeachBinaryOpList_cu_a911ec4325multi_tensor_apply_kernelINS1_18TensorListMetadataILi2EEENS1_11CopyFunctorIfN3c1011Float8_e5m2ELi2ELi1ELi1EEEJNS0_4CopyIfS7_EEEEEvT_T0_DpT1_:
        /* <DEDUP_REMOVED lines=29> */
.L_x_2637:
        /* <DEDUP_REMOVED lines=17> */
[C---:B------:R-:W-:Y:S01]  /*02e0*/  ISETP.GE.U32.AND P4, PT, R15.reuse, 0x10000, PT ;  /* 0x000100000f00780c */ /* 0x040fe20003f86070 */
        /* <DEDUP_REMOVED lines=29> */
[C---:B0-----:R-:W-:Y:S02]  /*04c0*/  @P5 IMAD.SHL.U32 R3, R20.reuse, 0x200000, RZ ;  /* 0x0020000014035824 */ /* 0x041fe400078e00ff */
[----:B------:R-:W-:Y:S02]  /*04d0*/  @!P5 IMAD.SHL.U32 R2, R20, 0x100, RZ ;  /* 0x000001001402d824 */ /* 0x000fe400078e00ff */
[----:B----4-:R-:W-:Y:S01]  /*04e0*/  IMAD.SHL.U32 R4, R8, 0x2000000, RZ ;  /* 0x0200000008047824 */ /* 0x010fe200078e00ff */
[----:B------:R-:W-:Y:S01]  /*04f0*/  @P5 LOP3.LUT R24, R3, 0x70000000, RZ, 0xfc, !PT ;  /* 0x7000000003185812 */ /* 0x000fe200078efcff */
[----:B------:R-:W-:Y:S01]  /*0500*/  @P4 FMUL.FTZ R23, R7, 1.9259299443872358531e-34 ;  /* 0x0780000007174820 */ /* 0x000fe20000410000 */
[----:B------:R-:W-:Y:S01]  /*0510*/  @!P5 LOP3.LUT R3, R2, 0x7f00, RZ, 0xc0, !PT ;  /* 0x00007f000203d812 */ /* 0x000fe200078ec0ff */
[----:B------:R-:W-:Y:S01]  /*0520*/  @!P4 FADD.FTZ R23, R6, -0.5 ;  /* 0xbf0000000617c421 */ /* 0x000fe20000010000 */
[----:B------:R-:W-:-:S02]  /*0530*/  ISETP.GE.U32.AND P4, PT, R4, 0x8000000, PT ;  /* 0x080000000400780c */ /* 0x000fc40003f86070 */
[----:B------:R-:W-:Y:S02]  /*0540*/  @!P5 LOP3.LUT R4, R3, 0x3f000000, RZ, 0xfc, !PT ;  /* 0x3f0000000304d812 */ /* 0x000fe400078efcff */
[C---:B------:R-:W-:Y:S01]  /*0550*/  @P0 LEA R2, P6, R19.reuse, UR8, 0x2 ;  /* 0x0000000813020c11 */ /* 0x040fe2000f8c10ff */
[----:B-----5:R-:W-:Y:S02]  /*0560*/  IMAD.SHL.U32 R5, R0, 0x2000000, RZ ;  /* 0x0200000000057824 */ /* 0x020fe400078e00ff */
[----:B------:R-:W-:Y:S01]  /*0570*/  @P5 FMUL.FTZ R24, R24, 1.9259299443872358531e-34 ;  /* 0x0780000018185820 */ /* 0x000fe20000410000 */
[----:B------:R-:W-:Y:S01]  /*0580*/  @!P5 FADD.FTZ R24, R4, -0.5 ;  /* 0xbf0000000418d421 */ /* 0x000fe20000010000 */
[----:B------:R-:W-:Y:S02]  /*0590*/  @P0 LEA.HI.X R3, R19, UR9, R22, 0x2, P6 ;  /* 0x0000000913030c11 */ /* 0x000fe4000b0f1416 */
[----:B------:R-:W-:Y:S02]  /*05a0*/  @P1 LEA R4, P6, R18, UR8, 0x2 ;  /* 0x0000000812041c11 */ /* 0x000fe4000f8c10ff */
[----:B------:R-:W-:-:S02]  /*05b0*/  ISETP.GE.U32.AND P5, PT, R5, 0x8000000, PT ;  /* 0x080000000500780c */ /* 0x000fc40003fa6070 */
[----:B------:R-:W-:Y:S01]  /*05c0*/  @P1 LEA.HI.X R5, R18, UR9, R17, 0x2, P6 ;  /* 0x0000000912051c11 */ /* 0x000fe2000b0f1411 */
[C---:B------:R-:W-:Y:S02]  /*05d0*/  @P4 IMAD.SHL.U32 R17, R8.reuse, 0x200000, RZ ;  /* 0x0020000008114824 */ /* 0x040fe400078e00ff */
[----:B------:R-:W-:Y:S01]  /*05e0*/  @!P4 IMAD.SHL.U32 R7, R8, 0x100, RZ ;  /* 0x000001000807c824 */ /* 0x000fe200078e00ff */
[----:B------:R-:W-:Y:S02]  /*05f0*/  @P3 LEA R6, P6, R15, UR8, 0x2 ;  /* 0x000000080f063c11 */ /* 0x000fe4000f8c10ff */
[----:B------:R-:W-:Y:S02]  /*0600*/  @P4 LOP3.LUT R19, R17, 0x70000000, RZ, 0xfc, !PT ;  /* 0x7000000011134812 */ /* 0x000fe400078efcff */
[----:B------:R-:W-:Y:S02]  /*0610*/  @!P4 LOP3.LUT R17, R7, 0x7f00, RZ, 0xc0, !PT ;  /* 0x00007f000711c812 */ /* 0x000fe400078ec0ff */
[----:B------:R-:W-:Y:S01]  /*0620*/  @P3 LEA.HI.X R7, R15, UR9, R16, 0x2, P6 ;  /* 0x000000090f073c11 */ /* 0x000fe2000b0f1410 */
[----:B------:R-:W-:-:S02]  /*0630*/  @P5 IMAD.SHL.U32 R22, R0, 0x200000, RZ ;  /* 0x0020000000165824 */ /* 0x000fc400078e00ff */
[----:B------:R-:W-:Y:S01]  /*0640*/  @P4 FMUL.FTZ R15, R19, 1.9259299443872358531e-34 ;  /* 0x07800000130f4820 */ /* 0x000fe20000410000 */
[----:B------:R-:W-:Y:S01]  /*0650*/  @!P5 IMAD.SHL.U32 R19, R0, 0x100, RZ ;  /* 0x000001000013d824 */ /* 0x000fe200078e00ff */
[----:B------:R-:W-:Y:S02]  /*0660*/  @P2 LEA R16, P6, R11, UR8, 0x2 ;  /* 0x000000080b102c11 */ /* 0x000fe4000f8c10ff */
[----:B------:R-:W-:Y:S02]  /*0670*/  @P5 LOP3.LUT R22, R22, 0xfe00000, RZ, 0xc0, !PT ;  /* 0x0fe0000016165812 */ /* 0x000fe400078ec0ff */
[----:B------:R-:W-:Y:S02]  /*0680*/  @!P5 LOP3.LUT R19, R19, 0x7f00, RZ, 0xc0, !PT ;  /* 0x00007f001313d812 */ /* 0x000fe400078ec0ff */
[----:B------:R-:W-:Y:S02]  /*0690*/  @!P4 LOP3.LUT R18, R17, 0x3f000000, RZ, 0xfc, !PT ;  /* 0x3f0000001112c812 */ /* 0x000fe400078efcff */
[----:B------:R-:W-:Y:S01]  /*06a0*/  @P2 LEA.HI.X R17, R11, UR9, R14, 0x2, P6 ;  /* 0x000000090b112c11 */ /* 0x000fe2000b0f140e */
[----:B------:R-:W-:Y:S01]  /*06b0*/  IMAD.SHL.U32 R11, R20, 0x1000000, RZ ;  /* 0x01000000140b7824 */ /* 0x000fe200078e00ff */
[----:B------:R-:W-:-:S02]  /*06c0*/  @P5 LOP3.LUT R22, R22, 0x70000000, RZ, 0xfc, !PT ;  /* 0x7000000016165812 */ /* 0x000fc400078efcff */
[----:B------:R-:W-:Y:S01]  /*06d0*/  @!P5 LOP3.LUT R19, R19, 0x3f000000, RZ, 0xfc, !PT ;  /* 0x3f0000001313d812 */ /* 0x000fe200078efcff */
[----:B------:R-:W-:Y:S02]  /*06e0*/  IMAD.SHL.U32 R14, R21, 0x1000000, RZ ;  /* 0x01000000150e7824 */ /* 0x000fe400078e00ff */
[----:B------:R-:W-:Y:S01]  /*06f0*/  @!P4 FADD.FTZ R15, R18, -0.5 ;  /* 0xbf000000120fc421 */ /* 0x000fe20000010000 */
[----:B------:R-:W-:Y:S02]  /*0700*/  IMAD.SHL.U32 R18, R8, 0x1000000, RZ ;  /* 0x0100000008127824 */ /* 0x000fe400078e00ff */
[----:B------:R-:W-:Y:S01]  /*0710*/  @P5 FMUL.FTZ R22, R22, 1.9259299443872358531e-34 ;  /* 0x0780000016165820 */ /* 0x000fe20000410000 */
[----:B------:R-:W-:Y:S01]  /*0720*/  LOP3.LUT R25, R24, 0x80000000, R11, 0xf8, !PT ;  /* 0x8000000018197812 */ /* 0x000fe200078ef80b */
[----:B------:R-:W-:Y:S01]  /*0730*/  @!P5 FADD.FTZ R22, R19, -0.5 ;  /* 0xbf0000001316d421 */ /* 0x000fe20000010000 */
[----:B------:R-:W-:Y:S01]  /*0740*/  IMAD.SHL.U32 R11, R0, 0x1000000, RZ ;  /* 0x01000000000b7824 */ /* 0x000fe200078e00ff */
[----:B------:R-:W-:-:S02]  /*0750*/  LOP3.LUT R23, R23, 0x80000000, R14, 0xf8, !PT ;  /* 0x8000000017177812 */ /* 0x000fc400078ef80e */
[----:B------:R-:W-:Y:S02]  /*0760*/  LOP3.LUT R15, R15, 0x80000000, R18, 0xf8, !PT ;  /* 0x800000000f0f7812 */ /* 0x000fe400078ef812 */
[----:B------:R-:W-:Y:S01]  /*0770*/  LOP3.LUT R11, R22, 0x80000000, R11, 0xf8, !PT ;  /* 0x80000000160b7812 */ /* 0x000fe200078ef80b */
[----:B------:R2:W-:Y:S01]  /*0780*/  @P0 STG.E desc[UR10][R2.64], R23 ;  /* 0x0000001702000986 */ /* 0x0005e2000c10190a */
[----:B------:R-:W-:-:S03]  /*0790*/  ISETP.GE.U32.AND P0, PT, R12, 0x10000, PT ;  /* 0x000100000c00780c */ /* 0x000fc60003f06070 */
[----:B------:R2:W-:Y:S01]  /*07a0*/  @P1 STG.E desc[UR10][R4.64], R25 ;  /* 0x0000001904001986 */ /* 0x0005e2000c10190a */
[----:B------:R-:W-:-:S03]  /*07b0*/  ISETP.LT.U32.AND P1, PT, R12, UR13, PT ;  /* 0x0000000d0c007c0c */ /* 0x000fc6000bf21070 */
[----:B------:R2:W-:Y:S04]  /*07c0*/  @P3 STG.E desc[UR10][R6.64], R15 ;  /* 0x0000000f06003986 */ /* 0x0005e8000c10190a */
[----:B------:R2:W-:Y:S01]  /*07d0*/  @P2 STG.E desc[UR10][R16.64], R11 ;  /* 0x0000000b10002986 */ /* 0x0005e2000c10190a */
[C---:B------:R-:W-:Y:S02]  /*07e0*/  ISETP.GE.U32.AND.EX P0, PT, R13.reuse, RZ, PT, P0 ;  /* 0x000000ff0d00720c */ /* 0x040fe40003f06100 */
[----:B------:R-:W-:-:S13]  /*07f0*/  ISETP.LT.AND.EX P1, PT, R13, UR6, PT, P1 ;  /* 0x000000060d007c0c */ /* 0x000fda000bf21310 */
[----:B--2---:R-:W-:Y:S05]  /*0800*/  @!P0 BRA P1, `(.L_x_2637) ;  /* 0xfffffff800708947 */ /* 0x004fea000083ffff */
[----:B------:R-:W-:Y:S05]  /*0810*/  EXIT ;  /* 0x000000000000794d */ /* 0x000fea0003800000 */
.L_x_2636:
        /* <DEDUP_REMOVED lines=8> */
.L_x_2638:
        /* <DEDUP_REMOVED lines=12> */
[C---:B------:R-:W-:Y:S01]  /*0960*/  @!P1 IMAD.SHL.U32 R7, R5.reuse, 0x100, RZ ;  /* 0x0000010005079824 */ /* 0x040fe200078e00ff */
[----:B------:R-:W-:Y:S01]  /*0970*/  PRMT R6, R8, 0x7773, RZ ;  /* 0x0000777308067816 */ /* 0x000fe200000000ff */
[----:B------:R-:W-:Y:S02]  /*0980*/  @P1 IMAD.SHL.U32 R10, R5, 0x200000, RZ ;  /* 0x00200000050a1824 */ /* 0x000fe400078e00ff */
[----:B------:R-:W-:Y:S01]  /*0990*/  @P2 IMAD.SHL.U32 R11, R4, 0x200000, RZ ;  /* 0x00200000040b2824 */ /* 0x000fe200078e00ff */
[----:B------:R-:W-:Y:S01]  /*09a0*/  @!P1 LOP3.LUT R7, R7, 0x7f00, RZ, 0xc0, !PT ;  /* 0x00007f0007079812 */ /* 0x000fe200078ec0ff */
[----:B------:R-:W-:Y:S01]  /*09b0*/  IMAD.SHL.U32 R8, R6, 0x2000000, RZ ;  /* 0x0200000006087824 */ /* 0x000fe200078e00ff */
[----:B------:R-:W-:Y:S02]  /*09c0*/  @P1 LOP3.LUT R10, R10, 0x70000000, RZ, 0xfc, !PT ;  /* 0x700000000a0a1812 */ /* 0x000fe400078efcff */
[----:B------:R-:W-:-:S02]  /*09d0*/  @!P1 LOP3.LUT R7, R7, 0x3f000000, RZ, 0xfc, !PT ;  /* 0x3f00000007079812 */ /* 0x000fc400078efcff */
[----:B------:R-:W-:Y:S01]  /*09e0*/  ISETP.GE.U32.AND P3, PT, R8, 0x8000000, PT ;  /* 0x080000000800780c */ /* 0x000fe20003f66070 */
[----:B------:R-:W-:Y:S02]  /*09f0*/  @P0 IMAD.SHL.U32 R8, R2, 0x200000, RZ ;  /* 0x0020000002080824 */ /* 0x000fe400078e00ff */
[----:B------:R-:W-:Y:S01]  /*0a00*/  @P1 FMUL.FTZ R9, R10, 1.9259299443872358531e-34 ;  /* 0x078000000a091820 */ /* 0x000fe20000410000 */
[----:B------:R-:W-:Y:S01]  /*0a10*/  @!P1 FADD.FTZ R9, R7, -0.5 ;  /* 0xbf00000007099421 */ /* 0x000fe20000010000 */
[----:B------:R-:W-:Y:S01]  /*0a20*/  @!P2 IMAD.SHL.U32 R10, R4, 0x100, RZ ;  /* 0x00000100040aa824 */ /* 0x000fe200078e00ff */
[----:B------:R-:W-:Y:S01]  /*0a30*/  @P2 LOP3.LUT R11, R11, 0x70000000, RZ, 0xfc, !PT ;  /* 0x700000000b0b2812 */ /* 0x000fe200078efcff */
[----:B------:R-:W-:Y:S01]  /*0a40*/  @!P0 IMAD.SHL.U32 R7, R2, 0x100, RZ ;  /* 0x0000010002078824 */ /* 0x000fe200078e00ff */
[----:B------:R-:W-:Y:S02]  /*0a50*/  @P0 LOP3.LUT R8, R8, 0xfe00000, RZ, 0xc0, !PT ;  /* 0x0fe0000008080812 */ /* 0x000fe400078ec0ff */
[----:B------:R-:W-:-:S02]  /*0a60*/  @!P2 LOP3.LUT R10, R10, 0x7f00, RZ, 0xc0, !PT ;  /* 0x00007f000a0aa812 */ /* 0x000fc400078ec0ff */
[----:B------:R-:W-:Y:S01]  /*0a70*/  @P0 LOP3.LUT R8, R8, 0x70000000, RZ, 0xfc, !PT ;  /* 0x7000000008080812 */ /* 0x000fe200078efcff */
[C---:B------:R-:W-:Y:S01]  /*0a80*/  @P3 IMAD.SHL.U32 R13, R6.reuse, 0x200000, RZ ;  /* 0x00200000060d3824 */ /* 0x040fe200078e00ff */
[----:B------:R-:W-:Y:S01]  /*0a90*/  @!P0 LOP3.LUT R7, R7, 0x7f00, RZ, 0xc0, !PT ;  /* 0x00007f0007078812 */ /* 0x000fe200078ec0ff */
[----:B------:R-:W-:-:S03]  /*0aa0*/  @!P3 IMAD.SHL.U32 R12, R6, 0x100, RZ ;  /* 0x00000100060cb824 */ /* 0x000fc600078e00ff */
[----:B------:R-:W-:Y:S02]  /*0ab0*/  @P3 LOP3.LUT R14, R13, 0x70000000, RZ, 0xfc, !PT ;  /* 0x700000000d0e3812 */ /* 0x000fe400078efcff */
[----:B------:R-:W-:Y:S01]  /*0ac0*/  @!P3 LOP3.LUT R13, R12, 0x7f00, RZ, 0xc0, !PT ;  /* 0x00007f000c0db812 */ /* 0x000fe200078ec0ff */
[----:B------:R-:W-:Y:S01]  /*0ad0*/  @P2 FMUL.FTZ R12, R11, 1.9259299443872358531e-34 ;  /* 0x078000000b0c2820 */ /* 0x000fe20000410000 */
[----:B------:R-:W-:Y:S01]  /*0ae0*/  @!P2 LOP3.LUT R11, R10, 0x3f000000, RZ, 0xfc, !PT ;  /* 0x3f0000000a0ba812 */ /* 0x000fe200078efcff */
[----:B------:R-:W-:Y:S01]  /*0af0*/  @P0 FMUL.FTZ R10, R8, 1.9259299443872358531e-34 ;  /* 0x07800000080a0820 */ /* 0x000fe20000410000 */
[----:B------:R-:W-:Y:S01]  /*0b00*/  @!P0 LOP3.LUT R7, R7, 0x3f000000, RZ, 0xfc, !PT ;  /* 0x3f00000007078812 */ /* 0x000fe200078efcff */
[----:B------:R-:W-:Y:S01]  /*0b10*/  IMAD.SHL.U32 R8, R5, 0x1000000, RZ ;  /* 0x0100000005087824 */ /* 0x000fe200078e00ff */
[----:B------:R-:W-:Y:S01]  /*0b20*/  @!P3 LOP3.LUT R13, R13, 0x3f000000, RZ, 0xfc, !PT ;  /* 0x3f0000000d0db812 */ /* 0x000fe200078efcff */
[----:B------:R-:W-:Y:S01]  /*0b30*/  @P3 FMUL.FTZ R14, R14, 1.9259299443872358531e-34 ;  /* 0x078000000e0e3820 */ /* 0x000fe20000410000 */
[----:B------:R-:W-:Y:S01]  /*0b40*/  @!P2 FADD.FTZ R12, R11, -0.5 ;  /* 0xbf0000000b0ca421 */ /* 0x000fe20000010000 */
[----:B------:R-:W-:Y:S01]  /*0b50*/  @!P0 FADD.FTZ R10, R7, -0.5 ;  /* 0xbf000000070a8421 */ /* 0x000fe20000010000 */
[----:B------:R-:W-:Y:S01]  /*0b60*/  LOP3.LUT R5, R9, 0x80000000, R8, 0xf8, !PT ;  /* 0x8000000009057812 */ /* 0x000fe200078ef808 */
[----:B------:R-:W-:-:S02]  /*0b70*/  IMAD.SHL.U32 R7, R4, 0x1000000, RZ ;  /* 0x0100000004077824 */ /* 0x000fc400078e00ff */
[----:B------:R-:W-:Y:S01]  /*0b80*/  @!P3 FADD.FTZ R14, R13, -0.5 ;  /* 0xbf0000000d0eb421 */ /* 0x000fe20000010000 */
[----:B------:R-:W-:Y:S01]  /*0b90*/  IMAD.SHL.U32 R9, R6, 0x1000000, RZ ;  /* 0x0100000006097824 */ /* 0x000fe200078e00ff */
[C---:B------:R-:W-:Y:S01]  /*0ba0*/  LEA R8, P0, R3.reuse, UR8, 0x4 ;  /* 0x0000000803087c11 */ /* 0x040fe2000f8020ff */
[----:B------:R-:W-:Y:S01]  /*0bb0*/  IMAD.SHL.U32 R11, R2, 0x1000000, RZ ;  /* 0x01000000020b7824 */ /* 0x000fe200078e00ff */
[----:B------:R-:W-:Y:S02]  /*0bc0*/  LOP3.LUT R6, R12, 0x80000000, R7, 0xf8, !PT ;  /* 0x800000000c067812 */ /* 0x000fe400078ef807 */
[----:B------:R-:W-:Y:S02]  /*0bd0*/  LOP3.LUT R7, R14, 0x80000000, R9, 0xf8, !PT ;  /* 0x800000000e077812 */ /* 0x000fe400078ef809 */
[C---:B------:R-:W-:Y:S02]  /*0be0*/  LEA.HI.X R9, R3.reuse, UR9, R0, 0x4, P0 ;  /* 0x0000000903097c11 */ /* 0x040fe400080f2400 */
[----:B------:R-:W-:-:S02]  /*0bf0*/  IADD3 R3, P0, R3, UR5, RZ ;  /* 0x0000000503037c10 */ /* 0x000fc4000ff1e0ff */
[----:B------:R-:W-:Y:S02]  /*0c00*/  LOP3.LUT R4, R10, 0x80000000, R11, 0xf8, !PT ;  /* 0x800000000a047812 */ /* 0x000fe400078ef80b */
[C---:B------:R-:W-:Y:S01]  /*0c10*/  ISETP.LT.U32.AND P1, PT, R3.reuse, 0x4000, PT ;  /* 0x000040000300780c */ /* 0x040fe20003f21070 */
[C---:B------:R-:W-:Y:S02]  /*0c20*/  IMAD.SHL.U32 R2, R3.reuse, 0x4, RZ ;  /* 0x0000000403027824 */ /* 0x040fe400078e00ff */
[----:B------:R-:W-:Y:S01]  /*0c30*/  IMAD.X R0, RZ, RZ, R0, P0 ;  /* 0x000000ffff007224 */ /* 0x000fe200000e0600 */
[----:B------:R0:W-:Y:S02]  /*0c40*/  STG.E.128 desc[UR10][R8.64], R4 ;  /* 0x0000000408007986 */ /* 0x0001e4000c101d0a */
[----:B------:R-:W-:Y:S02]  /*0c50*/  ISETP.GE.U32.AND P0, PT, R2, UR13, PT ;  /* 0x0000000d02007c0c */ /* 0x000fe4000bf06070 */
[----:B------:R-:W-:-:S02]  /*0c60*/  SHF.L.U64.HI R2, R3, 0x2, R0 ;  /* 0x0000000203027819 */ /* 0x000fc40000010200 */
[----:B------:R-:W-:Y:S02]  /*0c70*/  ISETP.LT.U32.AND.EX P1, PT, R0, RZ, PT, P1 ;  /* 0x000000ff0000720c */ /* 0x000fe40003f21110 */
[----:B------:R-:W-:-:S13]  /*0c80*/  ISETP.GE.AND.EX P0, PT, R2, UR6, PT, P0 ;  /* 0x0000000602007c0c */ /* 0x000fda000bf06300 */
[----:B0-----:R-:W-:Y:S05]  /*0c90*/  @!P0 BRA P1, `(.L_x_2638) ;  /* 0xfffffffc00008947 */ /* 0x001fea000083ffff */
[----:B------:R-:W-:Y:S05]  /*0ca0*/  EXIT ;  /* 0x000000000000794d */ /* 0x000fea0003800000 */
.L_x_2639:
        /* <DEDUP_REMOVED lines=13> */
.L_x_7934:


//--------------------- .text._ZN2at6native55_GLOBAL__N__de093ff9_22_ForeachBinaryOpList_cu_a911ec4325multi_tensor_apply_kernelINS1_18TensorListMetadataILi2EEENS1_11CopyFunctorIfN3c1015Float8_e4m3fnuzELi2ELi1ELi1EEEJNS0_4CopyIfS7_EEEEEvT_T0_DpT1_ --------------------------
	.section	.text._ZN2at6native55_GLOBAL__N__de093ff9_22_ForeachBinaryOpList_cu_a911ec4325multi_tensor_apply_kernelINS1_18TensorListMetadataILi2EEENS1_11CopyFunctorIfN3c1015Float8_e4m3fnuzELi2ELi1ELi1EEEJNS0_4CopyIfS7_EEEEEvT_T0_DpT1_,"ax",@progbits
	.align	128
.text._ZN2at6native55_GLOBAL__N__de093ff9_22_ForeachBinaryOpList_cu_a911ec4325multi_tensor_apply_kernelINS1_18TensorListMetadataILi2EEENS1_11CopyFunctorIfN3c1015Float8_e4m3fnuzELi2ELi1ELi1EEEJNS0_4CopyIfS7_EEEEEvT_T0_DpT1_:
        .type           _ZN2at6native55_GLOBAL__N__de093ff9_22_ForeachBinaryOpList_cu_a911ec4325multi_tensor_apply_kernelINS1_18TensorListMetadataILi2EEENS1_11CopyFunctorIfN3c1015Float8_e4m3fnuzELi2ELi1ELi1EEEJNS0_4CopyIfS7_EEEEEvT_T0_DpT1_,@function
        .size           _ZN2at6native55_GLOBAL__N__de093ff9_22_ForeachBinaryOpList_cu_a911ec4325multi_tensor_apply_kernelINS1_18TensorListMetadataILi2EEENS1_11CopyFunctorIfN3c1015Float8_e4m3fnuzELi2ELi1ELi1EEEJNS0_4CopyIfS7_EEEEEvT_T0_DpT1_,(.L_x_7935 - _ZN2at6native55_GLOBAL__N__de093ff9_22_ForeachBinaryOpList_cu_a911ec4325multi_tensor_apply_kernelINS1_18TensorListMetadataILi2EEENS1_11CopyFunctorIfN3c1015Float8_e4m3fnuzELi2ELi1ELi1EEEJNS0_4CopyIfS7_EEEEEvT_T0_DpT1_)
        .other          _ZN2at6native55_GLOBAL__N__de093ff9_22_ForeachBinaryOpList_cu_a911ec4325multi_tensor_apply_kernelINS1_18TensorListMetadataILi2EEENS1_11CopyFunctorIfN3c1015Float8_e4m3fnuzELi2ELi1ELi1EEEJNS0_4CopyIfS7_EEEEEvT_T0_DpT1_,@"STO_CUDA_ENTRY STV_DEFAULT"
_ZN2at6native55_GLOBAL__N__de093ff9_22_ForeachBinaryOpList_cu_a911ec4325multi_tensor_apply_kernelINS1_18TensorListMetadataILi2EEENS1_11CopyFunctorIfN3c1015Float8_e4m3fnuzELi2ELi1ELi1EEEJNS0_4CopyIfS7_EEEEEvT_T0_DpT1_:
        /* <DEDUP_REMOVED lines=29> */
.L_x_2657:
        /* <DEDUP_REMOVED lines=59> */
.L_x_2644:
[----:B------:R-:W-:Y:S05]  /*0580*/  BSYNC B1 ;  /* 0x0000000000017941 */ /* 0x000fea0003800000 */
.L_x_2643:
[----:B------:R-:W-:Y:S01]  /*0590*/  IMAD.SHL.U32 R3, R3, 0x100000, RZ ;  /* 0x0010000003037824 */ /* 0x000fe200078e00ff */
[----:B------:R-:W-:-:S04]  /*05a0*/  LEA R5, R2, 0x3b800000, 0x17 ;  /* 0x3b80000002057811 */ /* 0x000fc800078eb8ff */
[----:B------:R-:W-:-:S07]  /*05b0*/  LOP3.LUT R24, R5, R3, R24, 0xfe, !PT ;  /* 0x0000000305187212 */ /* 0x000fce00078efe18 */
.L_x_2642:
[----:B------:R-:W-:Y:S05]  /*05c0*/  BSYNC B0 ;  /* 0x0000000000007941 */ /* 0x000fea0003800000 */
.L_x_2641:
        /* <DEDUP_REMOVED lines=20> */
.L_x_2648:
[----:B------:R-:W-:Y:S05]  /*0710*/  BSYNC B1 ;  /* 0x0000000000017941 */ /* 0x000fea0003800000 */
.L_x_2647:
[----:B------:R-:W-:Y:S01]  /*0720*/  IMAD.SHL.U32 R3, R3, 0x100000, RZ ;  /* 0x0010000003037824 */ /* 0x000fe200078e00ff */
[----:B------:R-:W-:-:S04]  /*0730*/  LEA R2, R2, 0x3b800000, 0x17 ;  /* 0x3b80000002027811 */ /* 0x000fc800078eb8ff */
[----:B------:R-:W-:-:S07]  /*0740*/  LOP3.LUT R29, R2, R3, R29, 0xfe, !PT ;  /* 0x00000003021d7212 */ /* 0x000fce00078efe1d */
.L_x_2646:
[----:B------:R-:W-:Y:S05]  /*0750*/  BSYNC B0 ;  /* 0x0000000000007941 */ /* 0x000fea0003800000 */
.L_x_2645:
        /* <DEDUP_REMOVED lines=22> */
.L_x_2652:
[----:B------:R-:W-:Y:S05]  /*08c0*/  BSYNC B1 ;  /* 0x0000000000017941 */ /* 0x000fea0003800000 */
.L_x_2651:
[----:B------:R-:W-:Y:S01]  /*08d0*/  IMAD.SHL.U32 R3, R3, 0x100000, RZ ;  /* 0x0010000003037824 */ /* 0x000fe200078e00ff */
[----:B------:R-:W-:-:S04]  /*08e0*/  LEA R2, R2, 0x3b800000, 0x17 ;  /* 0x3b80000002027811 */ /* 0x000fc800078eb8ff */
[----:B------:R-:W-:-:S07]  /*08f0*/  LOP3.LUT R27, R2, R3, R27, 0xfe, !PT ;  /* 0x00000003021b7212 */ /* 0x000fce00078efe1b */
.L_x_2650:
[----:B------:R-:W-:Y:S05]  /*0900*/  BSYNC B0 ;  /* 0x0000000000007941 */ /* 0x000fea0003800000 */
.L_x_2649:
        /* <DEDUP_REMOVED lines=21> */
.L_x_2656:
[----:B------:R-:W-:Y:S05]  /*0a60*/  BSYNC B1 ;  /* 0x0000000000017941 */ /* 0x000fea0003800000 */
.L_x_2655:
[----:B------:R-:W-:Y:S01]  /*0a70*/  IMAD.SHL.U32 R3, R3, 0x100000, RZ ;  /* 0x0010000003037824 */ /* 0x000fe200078e00ff */
[----:B------:R-:W-:-:S04]  /*0a80*/  LEA R2, R2, 0x3b800000, 0x17 ;  /* 0x3b80000002027811 */ /* 0x000fc800078eb8ff */
[----:B------:R-:W-:-:S07]  /*0a90*/  LOP3.LUT R25, R2, R3, R25, 0xfe, !PT ;  /* 0x0000000302197212 */ /* 0x000fce00078efe19 */
.L_x_2654:
[----:B------:R-:W-:Y:S05]  /*0aa0*/  BSYNC B0 ;  /* 0x0000000000007941 */ /* 0x000fea0003800000 */
.L_x_2653:
        /* <DEDUP_REMOVED lines=19> */
.L_x_2640:
        /* <DEDUP_REMOVED lines=8> */
.L_x_2674:
        /* <DEDUP_REMOVED lines=29> */
.L_x_2661:
[----:B------:R-:W-:Y:S05]  /*0e30*/  BSYNC B1 ;  /* 0x0000000000017941 */ /* 0x000fea0003800000 */
.L_x_2660:
[----:B------:R-:W-:Y:S01]  /*0e40*/  LEA R7, R4, 0x3b800000, 0x17 ;  /* 0x3b80000004077811 */ /* 0x000fe200078eb8ff */
[----:B------:R-:W-:-:S05]  /*0e50*/  IMAD.SHL.U32 R4, R6, 0x100000, RZ ;  /* 0x0010000006047824 */ /* 0x000fca00078e00ff */
[----:B------:R-:W-:-:S07]  /*0e60*/  LOP3.LUT R4, R7, R4, R10, 0xfe, !PT ;  /* 0x0000000407047212 */ /* 0x000fce00078efe0a */
.L_x_2659:
[----:B------:R-:W-:Y:S05]  /*0e70*/  BSYNC B0 ;  /* 0x0000000000007941 */ /* 0x000fea0003800000 */
.L_x_2658:
        /* <DEDUP_REMOVED lines=21> */
.L_x_2665:
[----:B------:R-:W-:Y:S05]  /*0fd0*/  BSYNC B1 ;  /* 0x0000000000017941 */ /* 0x000fea0003800000 */
.L_x_2664:
[----:B------:R-:W-:Y:S01]  /*0fe0*/  LEA R10, R5, 0x3b800000, 0x17 ;  /* 0x3b800000050a7811 */ /* 0x000fe200078eb8ff */
[----:B------:R-:W-:-:S05]  /*0ff0*/  IMAD.SHL.U32 R5, R6, 0x100000, RZ ;  /* 0x0010000006057824 */ /* 0x000fca00078e00ff */
[----:B------:R-:W-:-:S07]  /*1000*/  LOP3.LUT R5, R10, R5, R9, 0xfe, !PT ;  /* 0x000000050a057212 */ /* 0x000fce00078efe09 */
.L_x_2663:
[----:B------:R-:W-:Y:S05]  /*1010*/  BSYNC B0 ;  /* 0x0000000000007941 */ /* 0x000fea0003800000 */
.L_x_2662:
        /* <DEDUP_REMOVED lines=22> */
.L_x_2669:
[----:B------:R-:W-:Y:S05]  /*1180*/  BSYNC B1 ;  /* 0x0000000000017941 */ /* 0x000fea0003800000 */
.L_x_2668:
[----:B------:R-:W-:Y:S01]  /*1190*/  LEA R9, R6, 0x3b800000, 0x17 ;  /* 0x3b80000006097811 */ /* 0x000fe200078eb8ff */
[----:B------:R-:W-:-:S05]  /*11a0*/  IMAD.SHL.U32 R6, R8, 0x100000, RZ ;  /* 0x0010000008067824 */ /* 0x000fca00078e00ff */
[----:B------:R-:W-:-:S07]  /*11b0*/  LOP3.LUT R6, R9, R6, R10, 0xfe, !PT ;  /* 0x0000000609067212 */ /* 0x000fce00078efe0a */
.L_x_2667:
[----:B------:R-:W-:Y:S05]  /*11c0*/  BSYNC B0 ;  /* 0x0000000000007941 */ /* 0x000fea0003800000 */
.L_x_2666:
        /* <DEDUP_REMOVED lines=21> */
.L_x_2673:
[----:B------:R-:W-:Y:S05]  /*1320*/  BSYNC B1 ;  /* 0x0000000000017941 */ /* 0x000fea0003800000 */
.L_x_2672:
[----:B------:R-:W-:Y:S01]  /*1330*/  IMAD.SHL.U32 R2, R2, 0x100000, RZ ;  /* 0x0010000002027824 */ /* 0x000fe200078e00ff */
[----:B------:R-:W-:-:S04]  /*1340*/  LEA R7, R7, 0x3b800000, 0x17 ;  /* 0x3b80000007077811 */ /* 0x000fc800078eb8ff */
[----:B------:R-:W-:-:S07]  /*1350*/  LOP3.LUT R7, R7, R2, R10, 0xfe, !PT ;  /* 0x0000000207077212 */ /* 0x000fce00078efe0a */
.L_x_2671:
[----:B------:R-:W-:Y:S05]  /*1360*/  BSYNC B0 ;  /* 0x0000000000007941 */ /* 0x000fea0003800000 */
.L_x_2670:
        /* <DEDUP_REMOVED lines=13> */
.L_x_2675:
        /* <DEDUP_REMOVED lines=12> */
.L_x_7935:


//--------------------- .text._ZN2at6native55_GLOBAL__N__de093ff9_22_ForeachBinaryOpList_cu_a911ec4325multi_tensor_apply_kernelINS1_18TensorListMetadataILi2EEENS1_11CopyFunctorIfN3c1013Float8_e4m3fnELi2ELi1ELi1EEEJNS0_4CopyIfS7_EEEEEvT_T0_DpT1_ --------------------------
	.section	.text._ZN2at6native55_GLOBAL__N__de093ff9_22_ForeachBinaryOpList_cu_a911ec4325multi_tensor_apply_kernelINS1_18TensorListMetadataILi2EEENS1_11CopyFunctorIfN3c1013Float8_e4m3fnELi2ELi1ELi1EEEJNS0_4CopyIfS7_EEEEEvT_T0_DpT1_,"ax",@progbits
	.align	128
.text._ZN2at6native55_GLOBAL__N__de093ff9_22_ForeachBinaryOpList_cu_a911ec4325multi_tensor_apply_kernelINS1_18TensorListMetadataILi2EEENS1_11CopyFunctorIfN3c1013Float8_e4m3fnELi2ELi1ELi1EEEJNS0_4CopyIfS7_EEEEEvT_T0_DpT1_:
        .type           _ZN2at6native55_GLOBAL__N__de093ff9_22_ForeachBinaryOpList_cu_a911ec4325multi_tensor_apply_kernelINS1_18TensorListMetadataILi2EEENS1_11CopyFunctorIfN3c1013Float8_e4m3fnELi2ELi1ELi1EEEJNS0_4CopyIfS7_EEEEEvT_T0_DpT1_,@function
        .size           _ZN2at6native55_GLOBAL__N__de093ff9_22_ForeachBinaryOpList_cu_a911ec4325multi_tensor_apply_kernelINS1_18TensorListMetadataILi2EEENS1_11CopyFunctorIfN3c1013Float8_e4m3fnELi2ELi1ELi1EEEJNS0_4CopyIfS7_EEEEEvT_T0_DpT1_,(.L_x_7936 - _ZN2at6native55_GLOBAL__N__de093ff9_22_ForeachBinaryOpList_cu_a911ec4325multi_tensor_apply_kernelINS1_18TensorListMetadataILi2EEENS1_11CopyFunctorIfN3c1013Float8_e4m3fnELi2ELi1ELi1EEEJNS0_4CopyIfS7_EEEEEvT_T0_DpT1_)
        .other          _ZN2at6native55_GLOBAL__N__de093ff9_22_ForeachBinaryOpList_cu_a911ec4325multi_tensor_apply_kernelINS1_18TensorListMetadataILi2EEENS1_11CopyFunctorIfN3c1013Float8_e4m3fnELi2ELi1ELi1EEEJNS0_4CopyIfS7_EEEEEvT_T0_DpT1_,@"STO_CUDA_ENTRY STV_DEFAULT"
_ZN2at6native55_GLOBAL__N__de093ff9_22_ForeachBinaryOpList_cu_a911ec4325multi_tensor_apply_kernelINS1_18TensorListMetadataILi2EEENS1_11CopyFunctorIfN3c1013Float8_e4m3fnELi2ELi1ELi1EEEJNS0_4CopyIfS7_EEEEEvT_T0_DpT1_:
        /* <DEDUP_REMOVED lines=29> */
.L_x_2685:
        /* <DEDUP_REMOVED lines=21> */
[C---:B------:R-:W-:Y:S02]  /*0320*/  ISETP.GE.U32.AND.EX P3, PT, R16.reuse, RZ, PT, P3 ;  /* 0x000000ff1000720c */ /* 0x040fe40003f66130 */
        /* <DEDUP_REMOVED lines=33> */
[----:B------:R-:W-:-:S04]  /*0540*/  LOP3.LUT R8, R5, 0x7f800000, R8, 0xf8, !PT ;  /* 0x7f80000005087812 */ /* 0x000fc800078ef808 */
[----:B------:R-:W-:Y:S02]  /*0550*/  LOP3.LUT R5, R8, R3, RZ, 0x30, !PT ;  /* 0x0000000308057212 */ /* 0x000fe400078e30ff */
[----:B------:R-:W-:Y:S02]  /*0560*/  LEA.HI.X R3, R23, UR9, R22, 0x2, P0 ;  /* 0x0000000917037c11 */ /* 0x000fe400080f1416 */
[----:B------:R-:W-:-:S05]  /*0570*/  LOP3.LUT R5, R5, 0x80000000, R4, 0xf8, !PT ;  /* 0x8000000005057812 */ /* 0x000fca00078ef804 */
[----:B------:R1:W-:Y:S02]  /*0580*/  STG.E desc[UR10][R2.64], R5 ;  /* 0x0000000502007986 */ /* 0x0003e4000c10190a */
.L_x_2678:
[----:B------:R-:W-:Y:S05]  /*0590*/  BSYNC B0 ;  /* 0x0000000000007941 */ /* 0x000fea0003800000 */
.L_x_2677:
[----:B------:R-:W-:Y:S04]  /*05a0*/  BSSY B0, `(.L_x_2679) ;  /* 0x0000017000007945 */ /* 0x000fe80003800000 */
[----:B------:R-:W-:Y:S05]  /*05b0*/  @!P1 BRA `(.L_x_2680) ;  /* 0x0000000000549947 */ /* 0x000fea0003800000 */
[----:B0----5:R-:W-:Y:S02]  /*05c0*/  IMAD.SHL.U32 R4, R17, 0x1000000, RZ ;  /* 0x0100000011047824 */ /* 0x021fe400078e00ff */
[----:B------:R-:W-:-:S03]  /*05d0*/  IMAD.MOV.U32 R6, RZ, RZ, -0x800000 ;  /* 0xff800000ff067424 */ /* 0x000fc600078e00ff */
[----:B-1----:R-:W-:-:S04]  /*05e0*/  LOP3.LUT R2, R4, 0x7f000000, RZ, 0xc0, !PT ;  /* 0x7f00000004027812 */ /* 0x002fc800078ec0ff */
        /* <DEDUP_REMOVED lines=15> */
[----:B------:R-:W-:-:S04]  /*06e0*/  LOP3.LUT R5, R5, R8, RZ, 0x30, !PT ;  /* 0x0000000805057212 */ /* 0x000fc800078e30ff */
[----:B------:R-:W-:-:S05]  /*06f0*/  LOP3.LUT R5, R5, 0x80000000, R4, 0xf8, !PT ;  /* 0x8000000005057812 */ /* 0x000fca00078ef804 */
[----:B------:R2:W-:Y:S02]  /*0700*/  STG.E desc[UR10][R2.64], R5 ;  /* 0x0000000502007986 */ /* 0x0005e4000c10190a */
.L_x_2680:
[----:B------:R-:W-:Y:S05]  /*0710*/  BSYNC B0 ;  /* 0x0000000000007941 */ /* 0x000fea0003800000 */
.L_x_2679:
[----:B------:R-:W-:Y:S04]  /*0720*/  BSSY B0, `(.L_x_2681) ;  /* 0x0000017000007945 */ /* 0x000fe80003800000 */
[----:B------:R-:W-:Y:S05]  /*0730*/  @!P2 BRA `(.L_x_2682) ;  /* 0x000000000054a947 */ /* 0x000fea0003800000 */
[----:B0----5:R-:W-:Y:S02]  /*0740*/  IMAD.SHL.U32 R4, R18, 0x1000000, RZ ;  /* 0x0100000012047824 */ /* 0x021fe400078e00ff */
[----:B------:R-:W-:-:S03]  /*0750*/  IMAD.MOV.U32 R6, RZ, RZ, -0x800000 ;  /* 0xff800000ff067424 */ /* 0x000fc600078e00ff */
[----:B-12---:R-:W-:-:S04]  /*0760*/  LOP3.LUT R2, R4, 0x7f000000, RZ, 0xc0, !PT ;  /* 0x7f00000004027812 */ /* 0x006fc800078ec0ff */
        /* <DEDUP_REMOVED lines=18> */
.L_x_2682:
[----:B------:R-:W-:Y:S05]  /*0890*/  BSYNC B0 ;  /* 0x0000000000007941 */ /* 0x000fea0003800000 */
.L_x_2681:
[----:B------:R-:W-:Y:S04]  /*08a0*/  BSSY B0, `(.L_x_2683) ;  /* 0x0000017000007945 */ /* 0x000fe80003800000 */
[----:B------:R-:W-:Y:S05]  /*08b0*/  @!P3 BRA `(.L_x_2684) ;  /* 0x000000000054b947 */ /* 0x000fea0003800000 */
[----:B0----5:R-:W-:Y:S02]  /*08c0*/  IMAD.SHL.U32 R4, R19, 0x1000000, RZ ;  /* 0x0100000013047824 */ /* 0x021fe400078e00ff */
[----:B------:R-:W-:-:S03]  /*08d0*/  IMAD.MOV.U32 R6, RZ, RZ, -0x800000 ;  /* 0xff800000ff067424 */ /* 0x000fc600078e00ff */
[----:B-123--:R-:W-:-:S04]  /*08e0*/  LOP3.LUT R2, R4, 0x7f000000, RZ, 0xc0, !PT ;  /* 0x7f00000004027812 */ /* 0x00efc800078ec0ff */
        /* <DEDUP_REMOVED lines=13> */
[----:B------:R-:W-:Y:S02]  /*09c0*/  LEA.HI.X R3, R11, UR9, R16, 0x2, P0 ;  /* 0x000000090b037c11 */ /* 0x000fe400080f1410 */
[----:B------:R-:W-:-:S04]  /*09d0*/  LOP3.LUT R5, R6, 0x7f800000, R5, 0xf8, !PT ;  /* 0x7f80000006057812 */ /* 0x000fc800078ef805 */
[----:B------:R-:W-:-:S04]  /*09e0*/  LOP3.LUT R5, R5, R8, RZ, 0x30, !PT ;  /* 0x0000000805057212 */ /* 0x000fc800078e30ff */
[----:B------:R-:W-:-:S05]  /*09f0*/  LOP3.LUT R5, R5, 0x80000000, R4, 0xf8, !PT ;  /* 0x8000000005057812 */ /* 0x000fca00078ef804 */
[----:B------:R4:W-:Y:S02]  /*0a00*/  STG.E desc[UR10][R2.64], R5 ;  /* 0x0000000502007986 */ /* 0x0009e4000c10190a */
.L_x_2684:
[----:B------:R-:W-:Y:S05]  /*0a10*/  BSYNC B0 ;  /* 0x0000000000007941 */ /* 0x000fea0003800000 */
.L_x_2683:
[----:B------:R-:W-:-:S03]  /*0a20*/  IMAD.WIDE.U32 R12, R10, 0x4, R12 ;  /* 0x000000040a0c7825 */ /* 0x000fc600078e000c */
[C---:B------:R-:W-:Y:S02]  /*0a30*/  ISETP.GE.U32.AND P0, PT, R12.reuse, 0x10000, PT ;  /* 0x000100000c00780c */ /* 0x040fe40003f06070 */
[----:B------:R-:W-:Y:S02]  /*0a40*/  ISETP.LT.U32.AND P1, PT, R12, UR13, PT ;  /* 0x0000000d0c007c0c */ /* 0x000fe4000bf21070 */
[C---:B------:R-:W-:Y:S02]  /*0a50*/  ISETP.GE.U32.AND.EX P0, PT, R13.reuse, RZ, PT, P0 ;  /* 0x000000ff0d00720c */ /* 0x040fe40003f06100 */
[----:B------:R-:W-:-:S13]  /*0a60*/  ISETP.LT.AND.EX P1, PT, R13, UR6, PT, P1 ;  /* 0x000000060d007c0c */ /* 0x000fda000bf21310 */
[----:B------:R-:W-:Y:S05]  /*0a70*/  @!P0 BRA P1, `(.L_x_2685) ;  /* 0xfffffff400d48947 */ /* 0x000fea000083ffff */
[----:B------:R-:W-:Y:S05]  /*0a80*/  EXIT ;  /* 0x000000000000794d */ /* 0x000fea0003800000 */
.L_x_2676:
        /* <DEDUP_REMOVED lines=8> */
.L_x_2686:
        /* <DEDUP_REMOVED lines=58> */
[----:B------:R-:W-:Y:S01]  /*0eb0*/  LOP3.LUT R11, R12, 0x7f800000, R11, 0xf8, !PT ;  /* 0x7f8000000c0b7812 */ /* 0x000fe200078ef80b */
[----:B------:R-:W-:Y:S01]  /*0ec0*/  VIADD R10, R10, 0xffffffff ;  /* 0xffffffff0a0a7836 */ /* 0x000fe20000000000 */
[----:B------:R-:W-:-:S02]  /*0ed0*/  SHF.R.S32.HI R8, RZ, 0x1f, R8 ;  /* 0x0000001fff087819 */ /* 0x000fc40000011408 */
[----:B------:R-:W-:Y:S02]  /*0ee0*/  SHF.R.S32.HI R9, RZ, 0x1f, R9 ;  /* 0x0000001fff097819 */ /* 0x000fe40000011409 */
[----:B------:R-:W-:Y:S02]  /*0ef0*/  SHF.R.S32.HI R13, RZ, 0x8, R13 ;  /* 0x00000008ff0d7819 */ /* 0x000fe4000001140d */
[----:B------:R-:W-:Y:S02]  /*0f00*/  SHF.R.S32.HI R17, RZ, 0x8, R17 ;  /* 0x00000008ff117819 */ /* 0x000fe40000011411 */
[----:B------:R-:W-:Y:S02]  /*0f10*/  LOP3.LUT R11, R11, R8, RZ, 0x30, !PT ;  /* 0x000000080b0b7212 */ /* 0x000fe400078e30ff */
[----:B------:R-:W-:Y:S02]  /*0f20*/  LOP3.LUT R9, R16, R9, RZ, 0x30, !PT ;  /* 0x0000000910097212 */ /* 0x000fe400078e30ff */
[----:B------:R-:W-:-:S02]  /*0f30*/  LEA R8, P0, R3, UR8, 0x4 ;  /* 0x0000000803087c11 */ /* 0x000fc4000f8020ff */
[----:B------:R-:W-:Y:S02]  /*0f40*/  LOP3.LUT R13, R14, 0x7f800000, R13, 0xf8, !PT ;  /* 0x7f8000000e0d7812 */ /* 0x000fe400078ef80d */
[----:B------:R-:W-:Y:S02]  /*0f50*/  SHF.R.S32.HI R2, RZ, 0x1f, R2 ;  /* 0x0000001fff027819 */ /* 0x000fe40000011402 */
[----:B------:R-:W-:Y:S02]  /*0f60*/  LOP3.LUT R17, R18, 0x7f800000, R17, 0xf8, !PT ;  /* 0x7f80000012117812 */ /* 0x000fe400078ef811 */
[----:B------:R-:W-:Y:S02]  /*0f70*/  SHF.R.S32.HI R10, RZ, 0x1f, R10 ;  /* 0x0000001fff0a7819 */ /* 0x000fe4000001140a */
[----:B------:R-:W-:Y:S02]  /*0f80*/  LOP3.LUT R6, R9, 0x80000000, R6, 0xf8, !PT ;  /* 0x8000000009067812 */ /* 0x000fe400078ef806 */
[----:B------:R-:W-:-:S02]  /*0f90*/  LEA.HI.X R9, R3, UR9, R0, 0x4, P0 ;  /* 0x0000000903097c11 */ /* 0x000fc400080f2400 */
[----:B------:R-:W-:Y:S02]  /*0fa0*/  LOP3.LUT R2, R13, R2, RZ, 0x30, !PT ;  /* 0x000000020d027212 */ /* 0x000fe400078e30ff */
[----:B------:R-:W-:Y:S02]  /*0fb0*/  IADD3 R3, P0, R3, UR5, RZ ;  /* 0x0000000503037c10 */ /* 0x000fe4000ff1e0ff */
[----:B------:R-:W-:Y:S02]  /*0fc0*/  LOP3.LUT R10, R17, R10, RZ, 0x30, !PT ;  /* 0x0000000a110a7212 */ /* 0x000fe400078e30ff */
[----:B------:R-:W-:Y:S01]  /*0fd0*/  LOP3.LUT R5, R2, 0x80000000, R5, 0xf8, !PT ;  /* 0x8000000002057812 */ /* 0x000fe200078ef805 */
[----:B------:R-:W-:Y:S01]  /*0fe0*/  IMAD.SHL.U32 R2, R3, 0x4, RZ ;  /* 0x0000000403027824 */ /* 0x000fe200078e00ff */
[----:B------:R-:W-:Y:S01]  /*0ff0*/  LOP3.LUT R4, R11, 0x80000000, R4, 0xf8, !PT ;  /* 0x800000000b047812 */ /* 0x000fe200078ef804 */
[----:B------:R-:W-:Y:S01]  /*1000*/  IMAD.X R0, RZ, RZ, R0, P0 ;  /* 0x000000ffff007224 */ /* 0x000fe200000e0600 */
[----:B------:R-:W-:-:S02]  /*1010*/  LOP3.LUT R7, R10, 0x80000000, R7, 0xf8, !PT ;  /* 0x800000000a077812 */ /* 0x000fc400078ef807 */
[----:B------:R-:W-:Y:S02]  /*1020*/  ISETP.GE.U32.AND P0, PT, R2, UR13, PT ;  /* 0x0000000d02007c0c */ /* 0x000fe4000bf06070 */
[C---:B------:R-:W-:Y:S01]  /*1030*/  ISETP.LT.U32.AND P1, PT, R3.reuse, 0x4000, PT ;  /* 0x000040000300780c */ /* 0x040fe20003f21070 */
[----:B------:R0:W-:Y:S01]  /*1040*/  STG.E.128 desc[UR10][R8.64], R4 ;  /* 0x0000000408007986 */ /* 0x0001e2000c101d0a */
[----:B------:R-:W-:Y:S02]  /*1050*/  SHF.L.U64.HI R2, R3, 0x2, R0 ;  /* 0x0000000203027819 */ /* 0x000fe40000010200 */
[----:B------:R-:W-:Y:S02]  /*1060*/  ISETP.LT.U32.AND.EX P1, PT, R0, RZ, PT, P1 ;  /* 0x000000ff0000720c */ /* 0x000fe40003f21110 */
[----:B------:R-:W-:-:S13]  /*1070*/  ISETP.GE.AND.EX P0, PT, R2, UR6, PT, P0 ;  /* 0x0000000602007c0c */ /* 0x000fda000bf06300 */
[----:B0-----:R-:W-:Y:S05]  /*1080*/  @!P0 BRA P1, `(.L_x_2686) ;  /* 0xfffffff800a08947 */ /* 0x001fea000083ffff */
[----:B------:R-:W-:Y:S05]  /*1090*/  EXIT ;  /* 0x000000000000794d */ /* 0x000fea0003800000 */
.L_x_2687:
        /* <DEDUP_REMOVED lines=14> */
.L_x_7936:


//--------------------- .text._ZN2at6native55_GLOBAL__N__de093ff9_22_ForeachBinaryOpList_cu_a911ec4325multi_tensor_apply_kernelINS1_18TensorListMetadataILi2EEENS1_11CopyFunctorIfbLi2ELi1ELi1EEEJNS0_4CopyIfbEEEEEvT_T0_DpT1_ --------------------------
	.section	.text._ZN2at6native55_GLOBAL__N__de093ff9_22_ForeachBinaryOpList_cu_a911ec4325multi_tensor_apply_kernelINS1_18TensorListMetadataILi2EEENS1_11CopyFunctorIfbLi2ELi1ELi1EEEJNS0_4CopyIfbEEEEEvT_T0_DpT1_,"ax",@progbits
	.align	128
.text._ZN2at6native55_GLOBAL__N__de093ff9_22_ForeachBinaryOpList_cu_a911ec4325multi_tensor_apply_kernelINS1_18TensorListMetadataILi2EEENS1_11CopyFunctorIfbLi2ELi1ELi1EEEJNS0_4CopyIfbEEEEEvT_T0_DpT1_:
        .type           _ZN2at6native55_GLOBAL__N__de093ff9_22_ForeachBinaryOpList_cu_a911ec4325multi_tensor_apply_kernelINS1_18TensorListMetadataILi2EEENS1_11CopyFunctorIfbLi2ELi1ELi1EEEJNS0_4CopyIfbEEEEEvT_T0_DpT1_,@function
        .size           _ZN2at6native55_GLOBAL__N__de093ff9_22_ForeachBinaryOpList_cu_a911ec4325multi_tensor_apply_kernelINS1_18TensorListMetadataILi2EEENS1_11CopyFunctorIfbLi2ELi1ELi1EEEJNS0_4CopyIfbEEEEEvT_T0_DpT1_,(.L_x_7937 - _ZN2at6native55_GLOBAL__N__de093ff9_22_ForeachBinaryOpList_cu_a911ec4325multi_tensor_apply_kernelINS1_18TensorListMetadataILi2EEENS1_11CopyFunctorIfbLi2ELi1ELi1EEEJNS0_4CopyIfbEEEEEvT_T0_DpT1_)
        .other          _ZN2at6native55_GLOBAL__N__de093ff9_22_ForeachBinaryOpList_cu_a911ec4325multi_tensor_apply_kernelINS1_18TensorListMetadataILi2EEENS1_11CopyFunctorIfbLi2ELi1ELi1EEEJNS0_4CopyIfbEEEEEvT_T0_DpT1_,@"STO_CUDA_ENTRY STV_DEFAULT"
_ZN2at6native55_GLOBAL__N__de093ff9_22_ForeachBinaryOpList_cu_a911ec4325multi_tensor_apply_kernelINS1_18TensorListMetadataILi2EEENS1_11CopyFunctorIfbLi2ELi1ELi1EEEJNS0_4CopyIfbEEEEEvT_T0_DpT1_:
        /* <DEDUP_REMOVED lines=28> */
.L_x_2689:
[----:B0-----:R-:W-:Y:S01]  /*01c0*/  IADD3 R25, P0, R5, R20, RZ ;  /* 0x0000001405197210 */ /* 0x001fe20007f1e0ff */
[----:B-1----:R-:W-:-:S03]  /*01d0*/  IMAD R24, R6, 0x3, RZ ;  /* 0x0000000306187824 */ /* 0x002fc600078e02ff */
[C---:B------:R-:W-:Y:S01]  /*01e0*/  ISETP.GE.U32.AND P1, PT, R25.reuse, 0x10000, PT ;  /* 0x000100001900780c */ /* 0x040fe20003f26070 */
[----:B------:R-:W-:Y:S01]  /*01f0*/  IMAD.X R29, RZ, RZ, R23, P0 ;  /* 0x000000ffff1d7224 */ /* 0x000fe200000e0617 */
[C---:B------:R-:W-:Y:S02]  /*0200*/  IADD3 R21, P3, R6.reuse, R25, RZ ;  /* 0x0000001906157210 */ /* 0x040fe40007f7e0ff */
[----:B------:R-:W-:Y:S02]  /*0210*/  ISETP.LT.U32.AND P0, PT, R25, R3, PT ;  /* 0x000000031900720c */ /* 0x000fe40003f01070 */
[----:B------:R-:W-:Y:S01]  /*0220*/  ISETP.GE.U32.AND.EX P1, PT, R29, RZ, PT, P1 ;  /* 0x000000ff1d00720c */ /* 0x000fe20003f26110 */
[----:B------:R-:W-:Y:S01]  /*0230*/  IMAD.X R27, RZ, RZ, R29, P3 ;  /* 0x000000ffff1b7224 */ /* 0x000fe200018e061d */
[----:B------:R-:W-:Y:S02]  /*0240*/  LEA R22, P4, R6, R25, 0x1 ;  /* 0x0000001906167211 */ /* 0x000fe400078808ff */
[----:B------:R-:W-:-:S02]  /*0250*/  ISETP.GE.U32.AND P2, PT, R21, 0x10000, PT ;  /* 0x000100001500780c */ /* 0x000fc40003f46070 */
[----:B------:R-:W-:Y:S01]  /*0260*/  ISETP.LT.AND.EX P1, PT, R29, R4, !P1, P0 ;  /* 0x000000041d00720c */ /* 0x000fe20004f21300 */
[--C-:B------:R-:W-:Y:S01]  /*0270*/  IMAD.X R11, RZ, RZ, R29.reuse, P4 ;  /* 0x000000ffff0b7224 */ /* 0x100fe200020e061d */
[----:B------:R-:W-:Y:S02]  /*0280*/  IADD3 R24, P5, R24, R25, RZ ;  /* 0x0000001918187210 */ /* 0x000fe40007fbe0ff */
[C---:B------:R-:W-:Y:S02]  /*0290*/  ISETP.GE.U32.AND P3, PT, R22.reuse, 0x10000, PT ;  /* 0x000100001600780c */ /* 0x040fe40003f66070 */
[-C--:B------:R-:W-:Y:S01]  /*02a0*/  ISETP.LT.U32.AND P0, PT, R21, R3.reuse, PT ;  /* 0x000000031500720c */ /* 0x080fe20003f01070 */
[----:B------:R-:W-:Y:S01]  /*02b0*/  IMAD.X R26, RZ, RZ, R29, P5 ;  /* 0x000000ffff1a7224 */ /* 0x000fe200028e061d */
[----:B------:R-:W-:Y:S02]  /*02c0*/  ISETP.GE.U32.AND.EX P2, PT, R27, RZ, PT, P2 ;  /* 0x000000ff1b00720c */ /* 0x000fe40003f46120 */
[----:B------:R-:W-:-:S02]  /*02d0*/  ISETP.LT.U32.AND P4, PT, R22, R3, PT ;  /* 0x000000031600720c */ /* 0x000fc40003f81070 */
[----:B------:R-:W-:Y:S02]  /*02e0*/  ISETP.GE.U32.AND.EX P3, PT, R11, RZ, PT, P3 ;  /* 0x000000ff0b00720c */ /* 0x000fe40003f66130 */
[-C--:B------:R-:W-:Y:S02]  /*02f0*/  ISETP.LT.AND.EX P0, PT, R27, R4.reuse, !P2, P0 ;  /* 0x000000041b00720c */ /* 0x080fe40005701300 */
[C---:B------:R-:W-:Y:S02]  /*0300*/  ISETP.GE.U32.AND P2, PT, R24.reuse, 0x10000, PT ;  /* 0x000100001800780c */ /* 0x040fe40003f46070 */
[----:B------:R-:W-:Y:S02]  /*0310*/  ISETP.LT.AND.EX P4, PT, R11, R4, !P3, P4 ;  /* 0x000000040b00720c */ /* 0x000fe40005f81340 */
[----:B------:R-:W-:Y:S02]  /*0320*/  @P1 IADD3 R14, P5, R25, R0, RZ ;  /* 0x00000000190e1210 */ /* 0x000fe40007fbe0ff */
[----:B------:R-:W-:-:S02]  /*0330*/  ISETP.LT.U32.AND P3, PT, R24, R3, PT ;  /* 0x000000031800720c */ /* 0x000fc40003f61070 */
[C---:B------:R-:W-:Y:S01]  /*0340*/  ISETP.GE.U32.AND.EX P2, PT, R26.reuse, RZ, PT, P2 ;  /* 0x000000ff1a00720c */ /* 0x040fe20003f46120 */
[--C-:B------:R-:W-:Y:S02]  /*0350*/  @P1 IMAD.X R15, R29, 0x1, R2.reuse, P5 ;  /* 0x000000011d0f1824 */ /* 0x100fe400028e0602 */
[----:B------:R-:W-:Y:S02]  /*0360*/  @P0 IADD3 R16, P5, R21, R0, RZ ;  /* 0x0000000015100210 */ /* 0x000fe40007fbe0ff */
[----:B------:R-:W-:Y:S01]  /*0370*/  ISETP.LT.AND.EX P2, PT, R26, R4, !P2, P3 ;  /* 0x000000041a00720c */ /* 0x000fe20005741330 */
[----:B------:R0:W2:Y:S02]  /*0380*/  @P1 LDG.E.U8 R9, desc[UR4][R14.64] ;  /* 0x000000040e091981 */ /* 0x0000a4000c1e1100 */
[----:B------:R-:W-:-:S05]  /*0390*/  @P0 IMAD.X R17, R27, 0x1, R2, P5 ;  /* 0x000000011b110824 */ /* 0x000fca00028e0602 */
[----:B------:R-:W3:Y:S01]  /*03a0*/  @P0 LDG.E.U8 R10, desc[UR4][R16.64] ;  /* 0x00000004100a0981 */ /* 0x000ee2000c1e1100 */
[----:B0-----:R-:W-:-:S05]  /*03b0*/  @P4 IADD3 R14, P3, R22, R0, RZ ;  /* 0x00000000160e4210 */ /* 0x001fca0007f7e0ff */
[----:B------:R-:W-:Y:S01]  /*03c0*/  @P4 IMAD.X R15, R11, 0x1, R2, P3 ;  /* 0x000000010b0f4824 */ /* 0x000fe200018e0602 */
[----:B------:R-:W-:-:S04]  /*03d0*/  @P2 IADD3 R18, P3, R24, R0, RZ ;  /* 0x0000000018122210 */ /* 0x000fc80007f7e0ff */
[----:B------:R0:W4:Y:S01]  /*03e0*/  @P4 LDG.E.U8 R7, desc[UR4][R14.64] ;  /* 0x000000040e074981 */ /* 0x000122000c1e1100 */
[----:B------:R-:W-:-:S05]  /*03f0*/  @P2 IMAD.X R19, R26, 0x1, R2, P3 ;  /* 0x000000011a132824 */ /* 0x000fca00018e0602 */
[----:B------:R2:W5:Y:S01]  /*0400*/  @P2 LDG.E.U8 R8, desc[UR4][R18.64] ;  /* 0x0000000412082981 */ /* 0x000562000c1e1100 */
[----:B------:R-:W-:-:S04]  /*0410*/  @P1 LEA R28, P3, R25, R12, 0x2 ;  /* 0x0000000c191c1211 */ /* 0x000fc800078610ff */
[----:B------:R-:W-:Y:S02]  /*0420*/  @P1 LEA.HI.X R29, R25, R13, R29, 0x2, P3 ;  /* 0x0000000d191d1211 */ /* 0x000fe400018f141d */
[----:B0-----:R-:W-:-:S04]  /*0430*/  @P4 LEA R14, P3, R22, R12, 0x2 ;  /* 0x0000000c160e4211 */ /* 0x001fc800078610ff */
[----:B------:R-:W-:Y:S01]  /*0440*/  @P4 LEA.HI.X R15, R22, R13, R11, 0x2, P3 ;  /* 0x0000000d160f4211 */ /* 0x000fe200018f140b */
[----:B--2---:R-:W0:Y:S08]  /*0450*/  @P1 I2F.S8 R18, R9 ;  /* 0x0000000900121306 */ /* 0x004e300000001400 */
[----:B---3--:R-:W1:Y:S01]  /*0460*/  @P0 I2F.S8 R19, R10 ;  /* 0x0000000a00130306 */ /* 0x008e620000001400 */
[----:B0-----:R5:W-:Y:S01]  /*0470*/  @P1 STG.E desc[UR4][R28.64], R18 ;  /* 0x000000121c001986 */ /* 0x001be2000c101904 */
[----:B------:R-:W-:-:S06]  /*0480*/  @P0 LEA R16, P1, R21, R12, 0x2 ;  /* 0x0000000c15100211 */ /* 0x000fcc00078210ff */
[----:B----4-:R-:W0:Y:S01]  /*0490*/  @P4 I2F.S8 R25, R7 ;  /* 0x0000000700194306 */ /* 0x010e220000001400 */
[----:B------:R-:W-:-:S07]  /*04a0*/  @P0 LEA.HI.X R17, R21, R13, R27, 0x2, P1 ;  /* 0x0000000d15110211 */ /* 0x000fce00008f141b */
[----:B-----5:R-:W2:Y:S01]  /*04b0*/  @P2 I2F.S8 R18, R8 ;  /* 0x0000000800122306 */ /* 0x020ea20000001400 */
[----:B------:R-:W-:Y:S01]  /*04c0*/  @P2 LEA R28, P1, R24, R12, 0x2 ;  /* 0x0000000c181c2211 */ /* 0x000fe200078210ff */
[----:B------:R-:W-:-:S03]  /*04d0*/  IMAD.MOV.U32 R21, RZ, RZ, R23 ;  /* 0x000000ffff157224 */ /* 0x000fc600078e0017 */
[----:B------:R-:W-:Y:S01]  /*04e0*/  @P2 LEA.HI.X R29, R24, R13, R26, 0x2, P1 ;  /* 0x0000000d181d2211 */ /* 0x000fe200008f141a */
[----:B------:R-:W-:Y:S01]  /*04f0*/  IMAD.WIDE.U32 R20, R6, 0x4, R20 ;  /* 0x0000000406147825 */ /* 0x000fe200078e0014 */
[----:B-1----:R3:W-:Y:S04]  /*0500*/  @P0 STG.E desc[UR4][R16.64], R19 ;  /* 0x0000001310000986 */ /* 0x0027e8000c101904 */
[----:B0-----:R3:W-:Y:S01]  /*0510*/  @P4 STG.E desc[UR4][R14.64], R25 ;  /* 0x000000190e004986 */ /* 0x0017e2000c101904 */
[C---:B------:R-:W-:Y:S02]  /*0520*/  ISETP.GE.U32.AND P0, PT, R20.reuse, 0x10000, PT ;  /* 0x000100001400780c */ /* 0x040fe40003f06070 */
[----:B------:R-:W-:Y:S01]  /*0530*/  ISETP.LT.U32.AND P1, PT, R20, R3, PT ;  /* 0x000000031400720c */ /* 0x000fe20003f21070 */
[----:B--2---:R3:W-:Y:S01]  /*0540*/  @P2 STG.E desc[UR4][R28.64], R18 ;  /* 0x000000121c002986 */ /* 0x0047e2000c101904 */
[----:B------:R-:W-:-:S02]  /*0550*/  ISETP.GE.U32.AND.EX P0, PT, R21, RZ, PT, P0 ;  /* 0x000000ff1500720c */ /* 0x000fc40003f06100 */
[----:B------:R-:W-:Y:S01]  /*0560*/  ISETP.LT.AND.EX P1, PT, R21, R4, PT, P1 ;  /* 0x000000041500720c */ /* 0x000fe20003f21310 */
[----:B------:R-:W-:-:S12]  /*0570*/  IMAD.MOV.U32 R23, RZ, RZ, R21 ;  /* 0x000000ffff177224 */ /* 0x000fd800078e0015 */
[----:B---3--:R-:W-:Y:S05]  /*0580*/  @!P0 BRA P1, `(.L_x_2689) ;  /* 0xfffffffc000c8947 */ /* 0x008fea000083ffff */
[----:B------:R-:W-:Y:S05]  /*0590*/  EXIT ;  /* 0x000000000000794d */ /* 0x000fea0003800000 */
.L_x_2688:
        /* <DEDUP_REMOVED lines=8> */
.L_x_2690:
[----:B------:R-:W-:-:S04]  /*0620*/  LEA R6, P0, R17, R0, 0x2 ;  /* 0x0000000011067211 */ /* 0x000fc800078010ff */
[----:B------:R-:W-:-:S05]  /*0630*/  LEA.HI.X R7, R17, R2, R18, 0x2, P0 ;  /* 0x0000000211077211 */ /* 0x000fca00000f1412 */
[----:B------:R-:W2:Y:S01]  /*0640*/  LDG.E R6, desc[UR4][R6.64] ;  /* 0x0000000406067981 */ /* 0x000ea2000c1e1900 */
        /* <DEDUP_REMOVED lines=11> */
[----:B------:R-:W-:Y:S08]  /*0700*/  I2F.S8 R10, R6.B2 ;  /* 0x20000006000a7306 */ /* 0x000ff00000001400 */
[----:B------:R-:W-:Y:S08]  /*0710*/  I2F.S8 R9, R6.B1 ;  /* 0x1000000600097306 */ /* 0x000ff00000001400 */
[----:B------:R-:W0:Y:S02]  /*0720*/  I2F.S8 R8, R6 ;  /* 0x0000000600087306 */ /* 0x000e240000001400 */
[----:B0-----:R0:W-:Y:S01]  /*0730*/  STG.E.128 desc[UR4][R14.64], R8 ;  /* 0x000000080e007986 */ /* 0x0011e2000c101d04 */
[----:B------:R-:W-:Y:S05]  /*0740*/  @!P0 BRA P1, `(.L_x_2690) ;  /* 0xfffffffc00b48947 */ /* 0x000fea000083ffff */
[----:B------:R-:W-:Y:S05]  /*0750*/  EXIT ;  /* 0x000000000000794d */ /* 0x000fea0003800000 */
.L_x_2691:
        /* <DEDUP_REMOVED lines=10> */
.L_x_7937:


//--------------------- .text._ZN2at6native55_GLOBAL__N__de093ff9_22_ForeachBinaryOpList_cu_a911ec4325multi_tensor_apply_kernelINS1_18TensorListMetadataILi2EEENS1_11CopyFunctorIfN3c108BFloat16ELi2ELi1ELi1EEEJNS0_4CopyIfS7_EEEEEvT_T0_DpT1_ --------------------------
	.section	.text._ZN2at6native55_GLOBAL__N__de093ff9_22_ForeachBinaryOpList_cu_a911ec4325multi_tensor_apply_kernelINS1_18TensorListMetadataILi2EEENS1_11CopyFunctorIfN3c108BFloat16ELi2ELi1ELi1EEEJNS0_4CopyIfS7_EEEEEvT_T0_DpT1_,"ax",@progbits
	.align	128
.text._ZN2at6native55_GLOBAL__N__de093ff9_22_ForeachBinaryOpList_cu_a911ec4325multi_tensor_apply_kernelINS1_18TensorListMetadataILi2EEENS1_11CopyFunctorIfN3c108BFloat16ELi2ELi1ELi1EEEJNS0_4CopyIfS7_EEEEEvT_T0_DpT1_:
        .type           _ZN2at6native55_GLOBAL__N__de093ff9_22_ForeachBinaryOpList_cu_a911ec4325multi_tensor_apply_kernelINS1_18TensorListMetadataILi2EEENS1_11CopyFunctorIfN3c108BFloat16ELi2ELi1ELi1EEEJNS0_4CopyIfS7_EEEEEvT_T0_DpT1_,@function
        .size           _ZN2at6native55_GLOBAL__N__de093ff9_22_ForeachBinaryOpList_cu_a911ec4325multi_tensor_apply_kernelINS1_18TensorListMetadataILi2EEENS1_11CopyFunctorIfN3c108BFloat16ELi2ELi1ELi1EEEJNS0_4CopyIfS7_EEEEEvT_T0_DpT1_,(.L_x_7938 - _ZN2at6native55_GLOBAL__N__de093ff9_22_ForeachBinaryOpList_cu_a911ec4325multi_tensor_apply_kernelINS1_18TensorListMetadataILi2EEENS1_11CopyFunctorIfN3c108BFloat16ELi2ELi1ELi1EEEJNS0_4CopyIfS7_EEEEEvT_T0_DpT1_)
        .other          _ZN2at6native55_GLOBAL__N__de093ff9_22_ForeachBinaryOpList_cu_a911ec4325multi_tensor_apply_kernelINS1_18TensorListMetadataILi2EEENS1_11CopyFunctorIfN3c108BFloat16ELi2ELi1ELi1EEEJNS0_4CopyIfS7_EEEEEvT_T0_DpT1_,@"STO_CUDA_ENTRY STV_DEFAULT"
_ZN2at6native55_GLOBAL__N__de093ff9_22_ForeachBinaryOpList_cu_a911ec4325multi_tensor_apply_kernelINS1_18TensorListMetadataILi2EEENS1_11CopyFunctorIfN3c108BFloat16ELi2ELi1ELi1EEEJNS0_4CopyIfS7_EEEEEvT_T0_DpT1_:
        /* <DEDUP_REMOVED lines=27> */
.L_x_2693:
        /* <DEDUP_REMOVED lines=26> */
[-C--:B------:R-:W-:Y:S02]  /*0350*/  @P1 LEA.HI.X R29, R20, R11.reuse, R18, 0x1, P5 ;  /* 0x0000000b141d1211 */ /* 0x080fe400028f0c12 */
[-C--:B------:R-:W-:Y:S02]  /*0360*/  @P0 LEA R14, P5, R17, R10.reuse, 0x1 ;  /* 0x0000000a110e0211 */ /* 0x080fe400078a08ff */
[----:B------:R-:W-:Y:S01]  /*0370*/  @P3 LEA R26, P2, R25, R10, 0x1 ;  /* 0x0000000a191a3211 */ /* 0x000fe200078408ff */
[----:B------:R-:W2:Y:S01]  /*0380*/  @P1 LDG.E.U16 R7, desc[UR4][R28.64] ;  /* 0x000000041c071981 */ /* 0x000ea2000c1e1500 */
[-C--:B------:R-:W-:Y:S02]  /*0390*/  @P0 LEA.HI.X R15, R17, R11.reuse, R9, 0x1, P5 ;  /* 0x0000000b110f0211 */ /* 0x080fe400028f0c09 */
[----:B------:R-:W-:-:S03]  /*03a0*/  @P3 LEA.HI.X R27, R25, R11, R19, 0x1, P2 ;  /* 0x0000000b191b3211 */ /* 0x000fc600010f0c13 */
[----:B------:R0:W3:Y:S04]  /*03b0*/  @P0 LDG.E.U16 R8, desc[UR4][R14.64] ;  /* 0x000000040e080981 */ /* 0x0000e8000c1e1500 */
[----:B------:R-:W4:Y:S01]  /*03c0*/  @P3 LDG.E.U16 R5, desc[UR4][R26.64] ;  /* 0x000000041a053981 */ /* 0x000f22000c1e1500 */
[----:B0-----:R-:W-:-:S04]  /*03d0*/  @P4 LEA R14, P2, R21, R10, 0x1 ;  /* 0x0000000a150e4211 */ /* 0x001fc800078408ff */
[----:B------:R-:W-:-:S05]  /*03e0*/  @P4 LEA.HI.X R15, R21, R11, R24, 0x1, P2 ;  /* 0x0000000b150f4211 */ /* 0x000fca00010f0c18 */
[----:B------:R0:W5:Y:S01]  /*03f0*/  @P4 LDG.E.U16 R6, desc[UR4][R14.64] ;  /* 0x000000040e064981 */ /* 0x000162000c1e1500 */
[-C--:B------:R-:W-:Y:S02]  /*0400*/  @P0 LEA R16, P2, R17, R12.reuse, 0x2 ;  /* 0x0000000c11100211 */ /* 0x080fe400078410ff */
[----:B0-----:R-:W-:-:S04]  /*0410*/  @P1 LEA R14, P5, R20, R12, 0x2 ;  /* 0x0000000c140e1211 */ /* 0x001fc800078a10ff */
[-C--:B------:R-:W-:Y:S02]  /*0420*/  @P1 LEA.HI.X R15, R20, R13.reuse, R18, 0x2, P5 ;  /* 0x0000000d140f1211 */ /* 0x080fe400028f1412 */
[-C--:B------:R-:W-:Y:S02]  /*0430*/  @P3 LEA R18, P5, R25, R12.reuse, 0x2 ;  /* 0x0000000c19123211 */ /* 0x080fe400078a10ff */
[----:B------:R-:W-:Y:S02]  /*0440*/  @P4 LEA R20, P6, R21, R12, 0x2 ;  /* 0x0000000c15144211 */ /* 0x000fe400078c10ff */
[-C--:B------:R-:W-:Y:S02]  /*0450*/  @P0 LEA.HI.X R17, R17, R13.reuse, R9, 0x2, P2 ;  /* 0x0000000d11110211 */ /* 0x080fe400010f1409 */
[-C--:B------:R-:W-:Y:S01]  /*0460*/  @P3 LEA.HI.X R19, R25, R13.reuse, R19, 0x2, P5 ;  /* 0x0000000d19133211 */ /* 0x080fe200028f1413 */
[----:B------:R-:W-:Y:S01]  /*0470*/  IMAD.WIDE.U32 R22, R4, 0x4, R22 ;  /* 0x0000000404167825 */ /* 0x000fe200078e0016 */
[----:B------:R-:W-:-:S03]  /*0480*/  @P4 LEA.HI.X R21, R21, R13, R24, 0x2, P6 ;  /* 0x0000000d15154211 */ /* 0x000fc600030f1418 */
[----:B--2---:R-:W-:Y:S02]  /*0490*/  IMAD.U32 R9, R7, 0x10000, RZ ;  /* 0x0001000007097824 */ /* 0x004fe400078e00ff */
[----:B---3--:R-:W-:-:S03]  /*04a0*/  IMAD.U32 R25, R8, 0x10000, RZ ;  /* 0x0001000008197824 */ /* 0x008fc600078e00ff */
[----:B------:R2:W-:Y:S01]  /*04b0*/  @P1 STG.E desc[UR4][R14.64], R9 ;  /* 0x000000090e001986 */ /* 0x0005e2000c101904 */
[----:B----4-:R-:W-:-:S03]  /*04c0*/  IMAD.U32 R27, R5, 0x10000, RZ ;  /* 0x00010000051b7824 */ /* 0x010fc600078e00ff */
[----:B------:R2:W-:Y:S01]  /*04d0*/  @P0 STG.E desc[UR4][R16.64], R25 ;  /* 0x0000001910000986 */ /* 0x0005e2000c101904 */
[----:B------:R-:W-:-:S03]  /*04e0*/  ISETP.GE.U32.AND P0, PT, R22, 0x10000, PT ;  /* 0x000100001600780c */ /* 0x000fc60003f06070 */
[----:B------:R2:W-:Y:S01]  /*04f0*/  @P3 STG.E desc[UR4][R18.64], R27 ;  /* 0x0000001b12003986 */ /* 0x0005e2000c101904 */
[----:B------:R-:W-:Y:S01]  /*0500*/  ISETP.LT.U32.AND P1, PT, R22, R0, PT ;  /* 0x000000001600720c */ /* 0x000fe20003f21070 */
[----:B-----5:R-:W-:-:S05]  /*0510*/  IMAD.U32 R29, R6, 0x10000, RZ ;  /* 0x00010000061d7824 */ /* 0x020fca00078e00ff */
[----:B------:R2:W-:Y:S01]  /*0520*/  @P4 STG.E desc[UR4][R20.64], R29 ;  /* 0x0000001d14004986 */ /* 0x0005e2000c101904 */
[C---:B------:R-:W-:Y:S02]  /*0530*/  ISETP.GE.U32.AND.EX P0, PT, R23.reuse, RZ, PT, P0 ;  /* 0x000000ff1700720c */ /* 0x040fe40003f06100 */
[----:B------:R-:W-:-:S13]  /*0540*/  ISETP.LT.AND.EX P1, PT, R23, R2, PT, P1 ;  /* 0x000000021700720c */ /* 0x000fda0003f21310 */
[----:B--2---:R-:W-:Y:S05]  /*0550*/  @!P0 BRA P1, `(.L_x_2693) ;  /* 0xfffffffc00148947 */ /* 0x004fea000083ffff */
[----:B------:R-:W-:Y:S05]  /*0560*/  EXIT ;  /* 0x000000000000794d */ /* 0x000fea0003800000 */
.L_x_2692:
        /* <DEDUP_REMOVED lines=8> */
.L_x_2694:
[----:B------:R-:W-:-:S04]  /*05f0*/  LEA R8, P0, R17, R10, 0x3 ;  /* 0x0000000a11087211 */ /* 0x000fc800078018ff */
[----:B------:R-:W-:-:S06]  /*0600*/  LEA.HI.X R9, R17, R11, R16, 0x3, P0 ;  /* 0x0000000b11097211 */ /* 0x000fcc00000f1c10 */
[----:B------:R-:W2:Y:S01]  /*0610*/  LDG.E.64 R8, desc[UR4][R8.64] ;  /* 0x0000000408087981 */ /* 0x000ea2000c1e1b00 */
        /* <DEDUP_REMOVED lines=15> */
[----:B------:R-:W-:-:S05]  /*0710*/  IMAD.U32 R5, R5, 0x10000, RZ ;  /* 0x0001000005057824 */ /* 0x000fca00078e00ff */
[----:B------:R0:W-:Y:S01]  /*0720*/  STG.E.128 desc[UR4][R14.64], R4 ;  /* 0x000000040e007986 */ /* 0x0001e2000c101d04 */
[----:B------:R-:W-:Y:S05]  /*0730*/  @!P0 BRA P1, `(.L_x_2694) ;  /* 0xfffffffc00ac8947 */ /* 0x000fea000083ffff */
[----:B------:R-:W-:Y:S05]  /*0740*/  EXIT ;  /* 0x000000000000794d */ /* 0x000fea0003800000 */
.L_x_2695:
        /* <DEDUP_REMOVED lines=11> */
.L_x_7938:


//--------------------- .text._ZN2at6native55_GLOBAL__N__de093ff9_22_ForeachBinaryOpList_cu_a911ec4325multi_tensor_apply_kernelINS1_18TensorListMetadataILi2EEENS1_11CopyFunctorIfN3c104HalfELi2ELi1ELi1EEEJNS0_4CopyIfS7_EEEEEvT_T0_DpT1_ --------------------------
	.section	.text._ZN2at6native55_GLOBAL__N__de093ff9_22_ForeachBinaryOpList_cu_a911ec4325multi_tensor_apply_kernelINS1_18TensorListMetadataILi2EEENS1_11CopyFunctorIfN3c104HalfELi2ELi1ELi1EEEJNS0_4CopyIfS7_EEEEEvT_T0_DpT1_,"ax",@progbits
	.align	128
.text._ZN2at6native55_GLOBAL__N__de093ff9_22_ForeachBinaryOpList_cu_a911ec4325multi_tensor_apply_kernelINS1_18TensorListMetadataILi2EEENS1_11CopyFunctorIfN3c104HalfELi2ELi1ELi1EEEJNS0_4CopyIfS7_EEEEEvT_T0_DpT1_:
        .type           _ZN2at6native55_GLOBAL__N__de093ff9_22_ForeachBinaryOpList_cu_a911ec4325multi_tensor_apply_kernelINS1_18TensorListMetadataILi2EEENS1_11CopyFunctorIfN3c104HalfELi2ELi1ELi1EEEJNS0_4CopyIfS7_EEEEEvT_T0_DpT1_,@function
        .size           _ZN2at6native55_GLOBAL__N__de093ff9_22_ForeachBinaryOpList_cu_a911ec4325multi_tensor_apply_kernelINS1_18TensorListMetadataILi2EEENS1_11CopyFunctorIfN3c104HalfELi2ELi1ELi1EEEJNS0_4CopyIfS7_EEEEEvT_T0_DpT1_,(.L_x_7939 - _ZN2at6native55_GLOBAL__N__de093ff9_22_ForeachBinaryOpList_cu_a911ec4325multi_tensor_apply_kernelINS1_18TensorListMetadataILi2EEENS1_11CopyFunctorIfN3c104HalfELi2ELi1ELi1EEEJNS0_4CopyIfS7_EEEEEvT_T0_DpT1_)
        .other          _ZN2at6native55_GLOBAL__N__de093ff9_22_ForeachBinaryOpList_cu_a911ec4325multi_tensor_apply_kernelINS1_18TensorListMetadataILi2EEENS1_11CopyFunctorIfN3c104HalfELi2ELi1ELi1EEEJNS0_4CopyIfS7_EEEEEvT_T0_DpT1_,@"STO_CUDA_ENTRY STV_DEFAULT"
_ZN2at6native55_GLOBAL__N__de093ff9_22_ForeachBinaryOpList_cu_a911ec4325multi_tensor_apply_kernelINS1_18TensorListMetadataILi2EEENS1_11CopyFunctorIfN3c104HalfELi2ELi1ELi1EEEJNS0_4CopyIfS7_EEEEEvT_T0_DpT1_:
        /* <DEDUP_REMOVED lines=27> */
.L_x_2697:
        /* <DEDUP_REMOVED lines=46> */
[----:B--2---:R-:W-:Y:S02]  /*0490*/  HADD2.F32 R9, -RZ, R7.H0_H0 ;  /* 0x20000007ff097230 */ /* 0x004fe40000004100 */
[----:B---3--:R-:W-:-:S03]  /*04a0*/  HADD2.F32 R25, -RZ, R8.H0_H0 ;  /* 0x20000008ff197230 */ /* 0x008fc60000004100 */
[----:B------:R2:W-:Y:S01]  /*04b0*/  @P1 STG.E desc[UR4][R14.64], R9 ;  /* 0x000000090e001986 */ /* 0x0005e2000c101904 */
[----:B----4-:R-:W-:-:S03]  /*04c0*/  HADD2.F32 R27, -RZ, R5.H0_H0 ;  /* 0x20000005ff1b7230 */ /* 0x010fc60000004100 */
[----:B------:R2:W-:Y:S01]  /*04d0*/  @P0 STG.E desc[UR4][R16.64], R25 ;  /* 0x0000001910000986 */ /* 0x0005e2000c101904 */
[----:B------:R-:W-:-:S03]  /*04e0*/  ISETP.GE.U32.AND P0, PT, R22, 0x10000, PT ;  /* 0x000100001600780c */ /* 0x000fc60003f06070 */
[----:B------:R2:W-:Y:S01]  /*04f0*/  @P3 STG.E desc[UR4][R18.64], R27 ;  /* 0x0000001b12003986 */ /* 0x0005e2000c101904 */
[----:B------:R-:W-:Y:S01]  /*0500*/  ISETP.LT.U32.AND P1, PT, R22, R0, PT ;  /* 0x000000001600720c */ /* 0x000fe20003f21070 */
[----:B-----5:R-:W-:-:S05]  /*0510*/  HADD2.F32 R29, -RZ, R6.H0_H0 ;  /* 0x20000006ff1d7230 */ /* 0x020fca0000004100 */
[----:B------:R2:W-:Y:S01]  /*0520*/  @P4 STG.E desc[UR4][R20.64], R29 ;  /* 0x0000001d14004986 */ /* 0x0005e2000c101904 */
[C---:B------:R-:W-:Y:S02]  /*0530*/  ISETP.GE.U32.AND.EX P0, PT, R23.reuse, RZ, PT, P0 ;  /* 0x000000ff1700720c */ /* 0x040fe40003f06100 */
[----:B------:R-:W-:-:S13]  /*0540*/  ISETP.LT.AND.EX P1, PT, R23, R2, PT, P1 ;  /* 0x000000021700720c */ /* 0x000fda0003f21310 */
[----:B--2---:R-:W-:Y:S05]  /*0550*/  @!P0 BRA P1, `(.L_x_2697) ;  /* 0xfffffffc00148947 */ /* 0x004fea000083ffff */
[----:B------:R-:W-:Y:S05]  /*0560*/  EXIT ;  /* 0x000000000000794d */ /* 0x000fea0003800000 */
.L_x_2696:
        /* <DEDUP_REMOVED lines=8> */
.L_x_2698:
        /* <DEDUP_REMOVED lines=16> */
[----:B------:R-:W-:-:S05]  /*06f0*/  HADD2.F32 R4, -RZ, R8.H0_H0 ;  /* 0x20000008ff047230 */ /* 0x000fca0000004100 */
[----:B------:R0:W-:Y:S01]  /*0700*/  STG.E.128 desc[UR4][R14.64], R4 ;  /* 0x000000040e007986 */ /* 0x0001e2000c101d04 */
[----:B------:R-:W-:Y:S05]  /*0710*/  @!P0 BRA P1, `(.L_x_2698) ;  /* 0xfffffffc00b48947 */ /* 0x000fea000083ffff */
[----:B------:R-:W-:Y:S05]  /*0720*/  EXIT ;  /* 0x000000000000794d */ /* 0x000fea0003800000 */
.L_x_2699:
        /* <DEDUP_REMOVED lines=13> */
.L_x_7939:


//--------------------- .text._ZN2at6native55_GLOBAL__N__de093ff9_22_ForeachBinaryOpList_cu_a911ec4325multi_tensor_apply_kernelINS1_18TensorListMetadataILi2EEENS1_11CopyFunctorIfN3c107complexIfEELi2ELi1ELi1EEEJNS0_4CopyIfS8_EEEEEvT_T0_DpT1_ --------------------------
	.section	.text._ZN2at6native55_GLOBAL__N__de093ff9_22_ForeachBinaryOpList_cu_a911ec4325multi_tensor_apply_kernelINS1_18TensorListMetadataILi2EEENS1_11CopyFunctorIfN3c107complexIfEELi2ELi1ELi1EEEJNS0_4CopyIfS8_EEEEEvT_T0_DpT1_,"ax",@progbits
	.align	128
.text._ZN2at6native55_GLOBAL__N__de093ff9_22_ForeachBinaryOpList_cu_a911ec4325multi_tensor_apply_kernelINS1_18TensorListMetadataILi2EEENS1_11CopyFunctorIfN3c107complexIfEELi2ELi1ELi1EEEJNS0_4CopyIfS8_EEEEEvT_T0_DpT1_:
        .type           _ZN2at6native55_GLOBAL__N__de093ff9_22_ForeachBinaryOpList_cu_a911ec4325multi_tensor_apply_kernelINS1_18TensorListMetadataILi2EEENS1_11CopyFunctorIfN3c107complexIfEELi2ELi1ELi1EEEJNS0_4CopyIfS8_EEEEEvT_T0_DpT1_,@function
        .size           _ZN2at6native55_GLOBAL__N__de093ff9_22_ForeachBinaryOpList_cu_a911ec4325multi_tensor_apply_kernelINS1_18TensorListMetadataILi2EEENS1_11CopyFunctorIfN3c107complexIfEELi2ELi1ELi1EEEJNS0_4CopyIfS8_EEEEEvT_T0_DpT1_,(.L_x_7940 - _ZN2at6native55_GLOBAL__N__de093ff9_22_ForeachBinaryOpList_cu_a911ec4325multi_tensor_apply_kernelINS1_18TensorListMetadataILi2EEENS1_11CopyFunctorIfN3c107complexIfEELi2ELi1ELi1EEEJNS0_4CopyIfS8_EEEEEvT_T0_DpT1_)
        .other          _ZN2at6native55_GLOBAL__N__de093ff9_22_ForeachBinaryOpList_cu_a911ec4325multi_tensor_apply_kernelINS1_18TensorListMetadataILi2EEENS1_11CopyFunctorIfN3c107complexIfEELi2ELi1ELi1EEEJNS0_4CopyIfS8_EEEEEvT_T0_DpT1_,@"STO_CUDA_ENTRY STV_DEFAULT"
_ZN2at6native55_GLOBAL__N__de093ff9_22_ForeachBinaryOpList_cu_a911ec4325multi_tensor_apply_kernelINS1_18TensorListMetadataILi2EEENS1_11CopyFunctorIfN3c107complexIfEELi2ELi1ELi1EEEJNS0_4CopyIfS8_EEEEEvT_T0_DpT1_:
        /* <DEDUP_REMOVED lines=26> */
[----:B------:R-:W-:Y:S01]  /*01a0*/  CS2R R24, SRZ ;  /* 0x0000000000187805 */ /* 0x000fe2000001ff00 */
[----:B------:R-:W-:Y:S01]  /*01b0*/  IMAD.MOV.U32 R8, RZ, RZ, RZ ;  /* 0x000000ffff087224 */ /* 0x000fe200078e00ff */
[----:B------:R-:W-:Y:S01]  /*01c0*/  CS2R R6, SRZ ;  /* 0x0000000000067805 */ /* 0x000fe2000001ff00 */
[----:B------:R-:W-:-:S07]  /*01d0*/  IMAD.MOV.U32 R0, RZ, RZ, RZ ;  /* 0x000000ffff007224 */ /* 0x000fce00078e00ff */
.L_x_2701:
[----:B0-----:R-:W-:Y:S01]  /*01e0*/  IADD3 R27, P0, R4, R24, RZ ;  /* 0x00000018041b7210 */ /* 0x001fe20007f1e0ff */
[----:B-12---:R-:W-:-:S03]  /*01f0*/  IMAD R14, R5, 0x3, RZ ;  /* 0x00000003050e7824 */ /* 0x006fc600078e02ff */
[-C--:B------:R-:W-:Y:S01]  /*0200*/  IADD3 R9, P1, R5, R27.reuse, RZ ;  /* 0x0000001b05097210 */ /* 0x080fe20007f3e0ff */
[----:B------:R-:W-:Y:S01]  /*0210*/  IMAD.X R17, RZ, RZ, R25, P0 ;  /* 0x000000ffff117224 */ /* 0x000fe200000e0619 */
[----:B------:R-:W-:Y:S02]  /*0220*/  ISETP.GE.U32.AND P0, PT, R27, 0x10000, PT ;  /* 0x000100001b00780c */ /* 0x000fe40003f06070 */
        /* <DEDUP_REMOVED lines=14> */
[-C--:B------:R-:W-:Y:S02]  /*0310*/  ISETP.LT.U32.AND P4, PT, R23, R2.reuse, PT ;  /* 0x000000021700720c */ /* 0x080fe40003f81070 */
[----:B------:R-:W-:Y:S02]  /*0320*/  ISETP.GE.U32.AND.EX P5, PT, R19, RZ, PT, P2 ;  /* 0x000000ff1300720c */ /* 0x000fe40003fa6120 */
[----:B------:R-:W-:Y:S02]  /*0330*/  ISETP.LT.U32.AND P2, PT, R21, R2, PT ;  /* 0x000000021500720c */ /* 0x000fe40003f41070 */
[----:B------:R-:W-:Y:S02]  /*0340*/  ISETP.GE.U32.AND.EX P3, PT, R26, RZ, PT, P3 ;  /* 0x000000ff1a00720c */ /* 0x000fe40003f66130 */
[----:B------:R-:W-:-:S02]  /*0350*/  ISETP.LT.AND.EX P4, PT, R19, R3, !P5, P4 ;  /* 0x000000031300720c */ /* 0x000fc40006f81340 */
[----:B------:R-:W-:Y:S02]  /*0360*/  ISETP.LT.AND.EX P2, PT, R26, R3, !P3, P2 ;  /* 0x000000031a00720c */ /* 0x000fe40005f41320 */
[-C--:B------:R-:W-:Y:S02]  /*0370*/  @P0 LEA R14, P5, R27, R10.reuse, 0x3 ;  /* 0x0000000a1b0e0211 */ /* 0x080fe400078a18ff */
[----:B------:R-:W-:Y:S02]  /*0380*/  @P1 LEA R28, P3, R9, R10, 0x3 ;  /* 0x0000000a091c1211 */ /* 0x000fe400078618ff */
[-C--:B------:R-:W-:Y:S02]  /*0390*/  @P0 LEA.HI.X R15, R27, R11.reuse, R17, 0x3, P5 ;  /* 0x0000000b1b0f0211 */ /* 0x080fe400028f1c11 */
[----:B------:R-:W-:-:S03]  /*03a0*/  @P1 LEA.HI.X R29, R9, R11, R22, 0x3, P3 ;  /* 0x0000000b091d1211 */ /* 0x000fc600018f1c16 */
[----:B------:R0:W2:Y:S04]  /*03b0*/  @P0 LDG.E R7, desc[UR4][R14.64] ;  /* 0x000000040e070981 */ /* 0x0000a8000c1e1900 */
[----:B------:R1:W3:Y:S01]  /*03c0*/  @P1 LDG.E R6, desc[UR4][R28.64] ;  /* 0x000000041c061981 */ /* 0x0002e2000c1e1900 */
[-C--:B0-----:R-:W-:Y:S02]  /*03d0*/  @P4 LEA R14, P3, R23, R10.reuse, 0x3 ;  /* 0x0000000a170e4211 */ /* 0x081fe400078618ff */
[----:B-1----:R-:W-:Y:S02]  /*03e0*/  @P2 LEA R28, P5, R21, R10, 0x3 ;  /* 0x0000000a151c2211 */ /* 0x002fe400078a18ff */
[-C--:B------:R-:W-:Y:S02]  /*03f0*/  @P4 LEA.HI.X R15, R23, R11.reuse, R19, 0x3, P3 ;  /* 0x0000000b170f4211 */ /* 0x080fe400018f1c13 */
[----:B------:R-:W-:-:S03]  /*0400*/  @P2 LEA.HI.X R29, R21, R11, R26, 0x3, P5 ;  /* 0x0000000b151d2211 */ /* 0x000fc600028f1c1a */
[----:B------:R0:W4:Y:S04]  /*0410*/  @P4 LDG.E R0, desc[UR4][R14.64] ;  /* 0x000000040e004981 */ /* 0x000128000c1e1900 */
[----:B------:R-:W5:Y:S01]  /*0420*/  @P2 LDG.E R8, desc[UR4][R28.64] ;  /* 0x000000041c082981 */ /* 0x000f62000c1e1900 */
[-C--:B------:R-:W-:Y:S01]  /*0430*/  @P4 LEA R18, P5, R23, R12.reuse, 0x2 ;  /* 0x0000000c17124211 */ /* 0x080fe200078a10ff */
[----:B------:R-:W-:Y:S01]  /*0440*/  IMAD.WIDE.U32 R24, R5, 0x4, R24 ;  /* 0x0000000405187825 */ /* 0x000fe200078e0018 */
[-C--:B------:R-:W-:Y:S02]  /*0450*/  @P2 LEA R20, P6, R21, R12.reuse, 0x2 ;  /* 0x0000000c15142211 */ /* 0x080fe400078c10ff */
[----:B------:R-:W-:Y:S02]  /*0460*/  @P4 LEA.HI.X R19, R23, R13, R19, 0x2, P5 ;  /* 0x0000000d17134211 */ /* 0x000fe400028f1413 */
[----:B0-----:R-:W-:-:S02]  /*0470*/  @P0 LEA R14, P3, R27, R12, 0x2 ;  /* 0x0000000c1b0e0211 */ /* 0x001fc400078610ff */
[-C--:B------:R-:W-:Y:S02]  /*0480*/  @P2 LEA.HI.X R21, R21, R13.reuse, R26, 0x2, P6 ;  /* 0x0000000d15152211 */ /* 0x080fe400030f141a */
[----:B------:R-:W-:Y:S02]  /*0490*/  @P0 LEA.HI.X R15, R27, R13, R17, 0x2, P3 ;  /* 0x0000000d1b0f0211 */ /* 0x000fe400018f1411 */
[----:B------:R-:W-:-:S04]  /*04a0*/  @P1 LEA R16, P3, R9, R12, 0x2 ;  /* 0x0000000c09101211 */ /* 0x000fc800078610ff */
[----:B------:R-:W-:Y:S01]  /*04b0*/  @P1 LEA.HI.X R17, R9, R13, R22, 0x2, P3 ;  /* 0x0000000d09111211 */ /* 0x000fe200018f1416 */
[----:B--2---:R2:W-:Y:S01]  /*04c0*/  @P0 STG.E desc[UR4][R14.64], R7 ;  /* 0x000000070e000986 */ /* 0x0045e2000c101904 */
[----:B------:R-:W-:-:S03]  /*04d0*/  ISETP.GE.U32.AND P0, PT, R24, 0x10000, PT ;  /* 0x000100001800780c */ /* 0x000fc60003f06070 */
[----:B---3--:R2:W-:Y:S01]  /*04e0*/  @P1 STG.E desc[UR4][R16.64], R6 ;  /* 0x0000000610001986 */ /* 0x0085e2000c101904 */
[----:B------:R-:W-:Y:S02]  /*04f0*/  ISETP.LT.U32.AND P1, PT, R24, R2, PT ;  /* 0x000000021800720c */ /* 0x000fe40003f21070 */
[C---:B------:R-:W-:Y:S02]  /*0500*/  ISETP.GE.U32.AND.EX P0, PT, R25.reuse, RZ, PT, P0 ;  /* 0x000000ff1900720c */ /* 0x040fe40003f06100 */
[----:B------:R-:W-:Y:S01]  /*0510*/  ISETP.LT.AND.EX P1, PT, R25, R3, PT, P1 ;  /* 0x000000031900720c */ /* 0x000fe20003f21310 */
[----:B----4-:R2:W-:Y:S04]  /*0520*/  @P4 STG.E desc[UR4][R18.64], R0 ;  /* 0x0000000012004986 */ /* 0x0105e8000c101904 */
[----:B-----5:R2:W-:Y:S08]  /*0530*/  @P2 STG.E desc[UR4][R20.64], R8 ;  /* 0x0000000814002986 */ /* 0x0205f0000c101904 */
[----:B------:R-:W-:Y:S05]  /*0540*/  @!P0 BRA P1, `(.L_x_2701) ;  /* 0xfffffffc00248947 */ /* 0x000fea000083ffff */
[----:B------:R-:W-:Y:S05]  /*0550*/  EXIT ;  /* 0x000000000000794d */ /* 0x000fea0003800000 */
.L_x_2700:
        /* <DEDUP_REMOVED lines=8> */
.L_x_2702:
[----:B------:R-:W-:-:S04]  /*05e0*/  LEA R8, P0, R19, R10, 0x5 ;  /* 0x0000000a13087211 */ /* 0x000fc800078028ff */
[----:B------:R-:W-:-:S05]  /*05f0*/  LEA.HI.X R9, R19, R11, R16, 0x5, P0 ;  /* 0x0000000b13097211 */ /* 0x000fca00000f2c10 */
[----:B0-----:R-:W2:Y:S04]  /*0600*/  LDG.E R6, desc[UR4][R8.64+0x10] ;  /* 0x0000100408067981 */ /* 0x001ea8000c1e1900 */
[----:B------:R-:W2:Y:S04]  /*0610*/  LDG.E R7, desc[UR4][R8.64+0x18] ;  /* 0x0000180408077981 */ /* 0x000ea8000c1e1900 */
[----:B------:R-:W2:Y:S04]  /*0620*/  LDG.E R4, desc[UR4][R8.64] ;  /* 0x0000000408047981 */ /* 0x000ea8000c1e1900 */
[----:B------:R-:W2:Y:S01]  /*0630*/  LDG.E R5, desc[UR4][R8.64+0x8] ;  /* 0x0000080408057981 */ /* 0x000ea2000c1e1900 */
[----:B------:R-:W-:-:S04]  /*0640*/  LEA R14, P0, R19, R12, 0x4 ;  /* 0x0000000c130e7211 */ /* 0x000fc800078020ff */
        /* <DEDUP_REMOVED lines=9> */
[----:B--2---:R0:W-:-:S12]  /*06e0*/  STG.E.128 desc[UR4][R14.64], R4 ;  /* 0x000000040e007986 */ /* 0x0041d8000c101d04 */
[----:B------:R-:W-:Y:S05]  /*06f0*/  @!P0 BRA P1, `(.L_x_2702) ;  /* 0xfffffffc00b88947 */ /* 0x000fea000083ffff */
[----:B------:R-:W-:Y:S05]  /*0700*/  EXIT ;  /* 0x000000000000794d */ /* 0x000fea0003800000 */
.L_x_2703:
        /* <DEDUP_REMOVED lines=15> */
.L_x_7940:


//--------------------- .text._ZN2at6native55_GLOBAL__N__de093ff9_22_ForeachBinaryOpList_cu_a911ec4325multi_tensor_apply_kernelINS1_18TensorListMetadataILi2EEENS1_11CopyFunctorIfN3c107complexIdEELi2ELi1ELi1EEEJNS0_4CopyIfS8_EEEEEvT_T0_DpT1_ --------------------------
	.section	.text._ZN2at6native55_GLOBAL__N__de093ff9_22_ForeachBinaryOpList_cu_a911ec4325multi_tensor_apply_kernelINS1_18TensorListMetadataILi2EEENS1_11CopyFunctorIfN3c107complexIdEELi2ELi1ELi1EEEJNS0_4CopyIfS8_EEEEEvT_T0_DpT1_,"ax",@progbits
	.align	128
.text._ZN2at6native55_GLOBAL__N__de093ff9_22_ForeachBinaryOpList_cu_a911ec4325multi_tensor_apply_kernelINS1_18TensorListMetadataILi2EEENS1_11CopyFunctorIfN3c107complexIdEELi2ELi1ELi1EEEJNS0_4CopyIfS8_EEEEEvT_T0_DpT1_:
        .type           _ZN2at6native55_GLOBAL__N__de093ff9_22_ForeachBinaryOpList_cu_a911ec4325multi_tensor_apply_kernelINS1_18TensorListMetadataILi2EEENS1_11CopyFunctorIfN3c107complexIdEELi2ELi1ELi1EEEJNS0_4CopyIfS8_EEEEEvT_T0_DpT1_,@function
        .size           _ZN2at6native55_GLOBAL__N__de093ff9_22_ForeachBinaryOpList_cu_a911ec4325multi_tensor_apply_kernelINS1_18TensorListMetadataILi2EEENS1_11CopyFunctorIfN3c107complexIdEELi2ELi1ELi1EEEJNS0_4CopyIfS8_EEEEEvT_T0_DpT1_,(.L_x_7941 - _ZN2at6native55_GLOBAL__N__de093ff9_22_ForeachBinaryOpList_cu_a911ec4325multi_tensor_apply_kernelINS1_18TensorListMetadataILi2EEENS1_11CopyFunctorIfN3c107complexIdEELi2ELi1ELi1EEEJNS0_4CopyIfS8_EEEEEvT_T0_DpT1_)
        .other          _ZN2at6native55_GLOBAL__N__de093ff9_22_ForeachBinaryOpList_cu_a911ec4325multi_tensor_apply_kernelINS1_18TensorListMetadataILi2EEENS1_11CopyFunctorIfN3c107complexIdEELi2ELi1ELi1EEEJNS0_4CopyIfS8_EEEEEvT_T0_DpT1_,@"STO_CUDA_ENTRY STV_DEFAULT"
_ZN2at6native55_GLOBAL__N__de093ff9_22_ForeachBinaryOpList_cu_a911ec4325multi_tensor_apply_kernelINS1_18TensorListMetadataILi2EEENS1_11CopyFunctorIfN3c107complexIdEELi2ELi1ELi1EEEJNS0_4CopyIfS8_EEEEEvT_T0_DpT1_:
        /* <DEDUP_REMOVED lines=33> */
.L_x_2713:
[----:B0-----:R-:W-:Y:S01]  /*0210*/  IADD3 R27, P0, R0, R4, RZ ;  /* 0x00000004001b7210 */ /* 0x001fe20007f1e0ff */
[----:B-1----:R-:W-:-:S03]  /*0220*/  IMAD R6, R2, 0x3, RZ ;  /* 0x0000000302067824 */ /* 0x002fc600078e02ff */
[-C--:B---34-:R-:W-:Y:S01]  /*0230*/  IADD3 R3, P3, R2, R27.reuse, RZ ;  /* 0x0000001b02037210 */ /* 0x098fe20007f7e0ff */
        /* <DEDUP_REMOVED lines=12> */
[----:B------:R-:W-:Y:S02]  /*0300*/  ISETP.GE.U32.AND.EX P4, PT, R22, RZ, PT, P4 ;  /* 0x000000ff1600720c */ /* 0x000fe40003f86140 */
[C---:B------:R-:W-:Y:S02]  /*0310*/  ISETP.GE.U32.AND P2, PT, R7.reuse, 0x10000, PT ;  /* 0x000100000700780c */ /* 0x040fe40003f46070 */
[----:B------:R-:W-:Y:S02]  /*0320*/  ISETP.GE.U32.AND P5, PT, R6, 0x10000, PT ;  /* 0x000100000600780c */ /* 0x000fe40003fa6070 */
[----:B------:R-:W-:Y:S02]  /*0330*/  ISETP.LT.AND.EX P0, PT, R22, UR6, !P4, P0 ;  /* 0x0000000616007c0c */ /* 0x000fe4000e701300 */
[----:B------:R-:W-:-:S02]  /*0340*/  ISETP.LT.U32.AND P3, PT, R7, UR13, PT ;  /* 0x0000000d07007c0c */ /* 0x000fc4000bf61070 */
[----:B------:R-:W-:Y:S02]  /*0350*/  ISETP.LT.U32.AND P4, PT, R6, UR13, PT ;  /* 0x0000000d06007c0c */ /* 0x000fe4000bf81070 */
[C---:B------:R-:W-:Y:S02]  /*0360*/  ISETP.GE.U32.AND.EX P2, PT, R26.reuse, RZ, PT, P2 ;  /* 0x000000ff1a00720c */ /* 0x040fe40003f46120 */
[C---:B------:R-:W-:Y:S02]  /*0370*/  ISETP.GE.U32.AND.EX P5, PT, R23.reuse, RZ, PT, P5 ;  /* 0x000000ff1700720c */ /* 0x040fe40003fa6150 */
[----:B------:R-:W-:Y:S02]  /*0380*/  ISETP.LT.AND.EX P3, PT, R26, UR6, !P2, P3 ;  /* 0x000000061a007c0c */ /* 0x000fe4000d761330 */
[----:B------:R-:W-:Y:S02]  /*0390*/  ISETP.LT.AND.EX P4, PT, R23, UR6, !P5, P4 ;  /* 0x0000000617007c0c */ /* 0x000fe4000ef81340 */
[----:B------:R-:W-:-:S04]  /*03a0*/  @P1 LEA R24, P2, R27, UR4, 0x4 ;  /* 0x000000041b181c11 */ /* 0x000fc8000f8420ff */
[----:B------:R-:W-:Y:S02]  /*03b0*/  @P1 LEA.HI.X R25, R27, UR5, R28, 0x4, P2 ;  /* 0x000000051b191c11 */ /* 0x000fe400090f241c */
[----:B--2---:R-:W-:-:S03]  /*03c0*/  @P0 LEA R16, P2, R3, UR4, 0x4 ;  /* 0x0000000403100c11 */ /* 0x004fc6000f8420ff */
[----:B-----5:R0:W5:Y:S01]  /*03d0*/  @P1 LDG.E.64 R8, desc[UR10][R24.64] ;  /* 0x0000000a18081981 */ /* 0x020162000c1e1b00 */
[----:B------:R-:W-:Y:S02]  /*03e0*/  @P0 LEA.HI.X R17, R3, UR5, R22, 0x4, P2 ;  /* 0x0000000503110c11 */ /* 0x000fe400090f2416 */
[C---:B------:R-:W-:Y:S02]  /*03f0*/  @P3 LEA R18, P2, R7.reuse, UR4, 0x4 ;  /* 0x0000000407123c11 */ /* 0x040fe4000f8420ff */
[C---:B------:R-:W-:Y:S01]  /*0400*/  @P4 LEA R20, P5, R6.reuse, UR4, 0x4 ;  /* 0x0000000406144c11 */ /* 0x040fe2000f8a20ff */
[----:B------:R0:W5:Y:S01]  /*0410*/  @P0 LDG.E.64 R10, desc[UR10][R16.64] ;  /* 0x0000000a100a0981 */ /* 0x000162000c1e1b00 */
        /* <DEDUP_REMOVED lines=8> */
[----:B0----5:R-:W0:Y:S01]  /*04a0*/  F2F.F32.F64 R19, R8 ;  /* 0x0000000800137310 */ /* 0x021e220000301000 */
[----:B------:R-:W-:Y:S01]  /*04b0*/  DSETP.GEU.AND P1, PT, |R8|, UR14, PT ;  /* 0x0000000e08007e2a */ /* 0x000fe2000bf2e200 */
[----:B------:R-:W-:-:S04]  /*04c0*/  LEA R16, P2, R27, UR8, 0x2 ;  /* 0x000000081b107c11 */ /* 0x000fc8000f8410ff */
[----:B------:R-:W-:-:S09]  /*04d0*/  LEA.HI.X R17, R27, UR9, R28, 0x2, P2 ;  /* 0x000000091b117c11 */ /* 0x000fd200090f141c */
[----:B0-----:R-:W-:-:S05]  /*04e0*/  @!P1 FMUL R19, R19, 1.175494350822287508e-38 ;  /* 0x0080000013139820 */ /* 0x001fca0000400000 */
[----:B------:R1:W-:Y:S02]  /*04f0*/  STG.E desc[UR10][R16.64], R19 ;  /* 0x0000001310007986 */ /* 0x0003e4000c10190a */
.L_x_2706:
[----:B------:R-:W-:Y:S05]  /*0500*/  BSYNC B0 ;  /* 0x0000000000007941 */ /* 0x000fea0003800000 */
.L_x_2705:
[----:B------:R-:W-:Y:S04]  /*0510*/  BSSY B0, `(.L_x_2707) ;  /* 0x000000a000007945 */ /* 0x000fe80003800000 */
[----:B------:R-:W-:Y:S05]  /*0520*/  @!P0 BRA `(.L_x_2708) ;  /* 0x0000000000208947 */ /* 0x000fea0003800000 */
[----:B------:R-:W-:Y:S01]  /*0530*/  UMOV UR14, 0xf0000000 ;  /* 0xf0000000000e7882 */ /* 0x000fe20000000000 */
[----:B------:R-:W-:Y:S01]  /*0540*/  UMOV UR15, 0x380fffff ;  /* 0x380fffff000f7882 */ /* 0x000fe20000000000 */
[----:B01---5:R-:W0:Y:S01]  /*0550*/  F2F.F32.F64 R19, R10 ;  /* 0x0000000a00137310 */ /* 0x023e220000301000 */
[----:B------:R-:W-:Y:S01]  /*0560*/  DSETP.GEU.AND P0, PT, |R10|, UR14, PT ;  /* 0x0000000e0a007e2a */ /* 0x000fe2000bf0e200 */
[----:B------:R-:W-:-:S04]  /*0570*/  LEA R16, P1, R3, UR8, 0x2 ;  /* 0x0000000803107c11 */ /* 0x000fc8000f8210ff */
[----:B------:R-:W-:-:S09]  /*0580*/  LEA.HI.X R17, R3, UR9, R22, 0x2, P1 ;  /* 0x0000000903117c11 */ /* 0x000fd200088f1416 */
[----:B0-----:R-:W-:-:S05]  /*0590*/  @!P0 FMUL R19, R19, 1.175494350822287508e-38 ;  /* 0x0080000013138820 */ /* 0x001fca0000400000 */
[----:B------:R2:W-:Y:S02]  /*05a0*/  STG.E desc[UR10][R16.64], R19 ;  /* 0x0000001310007986 */ /* 0x0005e4000c10190a */
.L_x_2708:
[----:B------:R-:W-:Y:S05]  /*05b0*/  BSYNC B0 ;  /* 0x0000000000007941 */ /* 0x000fea0003800000 */
.L_x_2707:
[----:B------:R-:W-:Y:S04]  /*05c0*/  BSSY B0, `(.L_x_2709) ;  /* 0x000000a000007945 */ /* 0x000fe80003800000 */
[----:B------:R-:W-:Y:S05]  /*05d0*/  @!P3 BRA `(.L_x_2710) ;  /* 0x000000000020b947 */ /* 0x000fea0003800000 */
[----:B------:R-:W-:Y:S01]  /*05e0*/  UMOV UR14, 0xf0000000 ;  /* 0xf0000000000e7882 */ /* 0x000fe20000000000 */
[----:B------:R-:W-:Y:S01]  /*05f0*/  UMOV UR15, 0x380fffff ;  /* 0x380fffff000f7882 */ /* 0x000fe20000000000 */
[----:B-----5:R-:W3:Y:S01]  /*0600*/  F2F.F32.F64 R3, R12 ;  /* 0x0000000c00037310 */ /* 0x020ee20000301000 */
[----:B------:R-:W-:Y:S01]  /*0610*/  DSETP.GEU.AND P0, PT, |R12|, UR14, PT ;  /* 0x0000000e0c007e2a */ /* 0x000fe2000bf0e200 */
[----:B012---:R-:W-:-:S04]  /*0620*/  LEA R16, P1, R7, UR8, 0x2 ;  /* 0x0000000807107c11 */ /* 0x007fc8000f8210ff */
[----:B------:R-:W-:-:S09]  /*0630*/  LEA.HI.X R17, R7, UR9, R26, 0x2, P1 ;  /* 0x0000000907117c11 */ /* 0x000fd200088f141a */
[----:B---3--:R-:W-:-:S05]  /*0640*/  @!P0 FMUL R3, R3, 1.175494350822287508e-38 ;  /* 0x0080000003038820 */ /* 0x008fca0000400000 */
[----:B------:R3:W-:Y:S02]  /*0650*/  STG.E desc[UR10][R16.64], R3 ;  /* 0x0000000310007986 */ /* 0x0007e4000c10190a */
.L_x_2710:
[----:B------:R-:W-:Y:S05]  /*0660*/  BSYNC B0 ;  /* 0x0000000000007941 */ /* 0x000fea0003800000 */
.L_x_2709:
[----:B------:R-:W-:Y:S04]  /*0670*/  BSSY B0, `(.L_x_2711) ;  /* 0x000000a000007945 */ /* 0x000fe80003800000 */
[----:B------:R-:W-:Y:S05]  /*0680*/  @!P4 BRA `(.L_x_2712) ;  /* 0x000000000020c947 */ /* 0x000fea0003800000 */
[----:B------:R-:W-:Y:S01]  /*0690*/  UMOV UR14, 0xf0000000 ;  /* 0xf0000000000e7882 */ /* 0x000fe20000000000 */
[----:B------:R-:W-:Y:S01]  /*06a0*/  UMOV UR15, 0x380fffff ;  /* 0x380fffff000f7882 */ /* 0x000fe20000000000 */
[----:B---3-5:R-:W3:Y:S01]  /*06b0*/  F2F.F32.F64 R3, R14 ;  /* 0x0000000e00037310 */ /* 0x028ee20000301000 */
[----:B------:R-:W-:Y:S01]  /*06c0*/  DSETP.GEU.AND P0, PT, |R14|, UR14, PT ;  /* 0x0000000e0e007e2a */ /* 0x000fe2000bf0e200 */
[----:B012---:R-:W-:-:S04]  /*06d0*/  LEA R16, P1, R6, UR8, 0x2 ;  /* 0x0000000806107c11 */ /* 0x007fc8000f8210ff */
[----:B------:R-:W-:-:S09]  /*06e0*/  LEA.HI.X R17, R6, UR9, R23, 0x2, P1 ;  /* 0x0000000906117c11 */ /* 0x000fd200088f1417 */
[----:B---3--:R-:W-:-:S05]  /*06f0*/  @!P0 FMUL R3, R3, 1.175494350822287508e-38 ;  /* 0x0080000003038820 */ /* 0x008fca0000400000 */
[----:B------:R4:W-:Y:S02]  /*0700*/  STG.E desc[UR10][R16.64], R3 ;  /* 0x0000000310007986 */ /* 0x0009e4000c10190a */
.L_x_2712:
[----:B------:R-:W-:Y:S05]  /*0710*/  BSYNC B0 ;  /* 0x0000000000007941 */ /* 0x000fea0003800000 */
.L_x_2711:
[----:B------:R-:W-:-:S03]  /*0720*/  IMAD.WIDE.U32 R4, R2, 0x4, R4 ;  /* 0x0000000402047825 */ /* 0x000fc600078e0004 */
[C---:B------:R-:W-:Y:S02]  /*0730*/  ISETP.GE.U32.AND P0, PT, R4.reuse, 0x10000, PT ;  /* 0x000100000400780c */ /* 0x040fe40003f06070 */
[----:B------:R-:W-:Y:S02]  /*0740*/  ISETP.LT.U32.AND P1, PT, R4, UR13, PT ;  /* 0x0000000d04007c0c */ /* 0x000fe4000bf21070 */
[C---:B------:R-:W-:Y:S02]  /*0750*/  ISETP.GE.U32.AND.EX P0, PT, R5.reuse, RZ, PT, P0 ;  /* 0x000000ff0500720c */ /* 0x040fe40003f06100 */
[----:B------:R-:W-:-:S13]  /*0760*/  ISETP.LT.AND.EX P1, PT, R5, UR6, PT, P1 ;  /* 0x0000000605007c0c */ /* 0x000fda000bf21310 */
[----:B------:R-:W-:Y:S05]  /*0770*/  @!P0 BRA P1, `(.L_x_2713) ;  /* 0xfffffff800a48947 */ /* 0x000fea000083ffff */
[----:B------:R-:W-:Y:S05]  /*0780*/  EXIT ;  /* 0x000000000000794d */ /* 0x000fea0003800000 */
.L_x_2704:
        /* <DEDUP_REMOVED lines=8> */
.L_x_2714:
        /* <DEDUP_REMOVED lines=8> */
[----:B------:R-:W-:-:S04]  /*0890*/  LEA R16, P4, R18, UR8, 0x4 ;  /* 0x0000000812107c11 */ /* 0x000fc8000f8820ff */
[----:B------:R-:W-:Y:S01]  /*08a0*/  LEA.HI.X R17, R18, UR9, R19, 0x4, P4 ;  /* 0x0000000912117c11 */ /* 0x000fe2000a0f2413 */
[----:B--2---:R-:W0:Y:S01]  /*08b0*/  F2F.F32.F64 R7, R14 ;  /* 0x0000000e00077310 */ /* 0x004e220000301000 */
[----:B------:R-:W-:Y:S02]  /*08c0*/  DSETP.GEU.AND P0, PT, |R14|, UR14, PT ;  /* 0x0000000e0e007e2a */ /* 0x000fe4000bf0e200 */
[----:B---3--:R-:W-:-:S05]  /*08d0*/  DSETP.GEU.AND P2, PT, |R10|, UR14, PT ;  /* 0x0000000e0a007e2a */ /* 0x008fca000bf4e200 */
[----:B------:R-:W1:Y:S01]  /*08e0*/  F2F.F32.F64 R5, R10 ;  /* 0x0000000a00057310 */ /* 0x000e620000301000 */
[----:B----4-:R-:W-:Y:S02]  /*08f0*/  DSETP.GEU.AND P1, PT, |R12|, UR14, PT ;  /* 0x0000000e0c007e2a */ /* 0x010fe4000bf2e200 */
[----:B-----5:R-:W-:-:S05]  /*0900*/  DSETP.GEU.AND P3, PT, |R8|, UR14, PT ;  /* 0x0000000e08007e2a */ /* 0x020fca000bf6e200 */
[----:B------:R-:W2:Y:S08]  /*0910*/  F2F.F32.F64 R6, R12 ;  /* 0x0000000c00067310 */ /* 0x000eb00000301000 */
[----:B------:R-:W3:Y:S01]  /*0920*/  F2F.F32.F64 R4, R8 ;  /* 0x0000000800047310 */ /* 0x000ee20000301000 */
[----:B0-----:R-:W-:Y:S01]  /*0930*/  @!P0 FMUL R7, R7, 1.175494350822287508e-38 ;  /* 0x0080000007078820 */ /* 0x001fe20000400000 */
[----:B------:R-:W-:Y:S01]  /*0940*/  IADD3 R18, P0, R18, UR7, RZ ;  /* 0x0000000712127c10 */ /* 0x000fe2000ff1e0ff */
[----:B-1----:R-:W-:Y:S01]  /*0950*/  @!P2 FMUL R5, R5, 1.175494350822287508e-38 ;  /* 0x008000000505a820 */ /* 0x002fe20000400000 */
[----:B--2---:R-:W-:-:S03]  /*0960*/  @!P1 FMUL R6, R6, 1.175494350822287508e-38 ;  /* 0x0080000006069820 */ /* 0x004fc60000400000 */
[----:B------:R-:W-:Y:S02]  /*0970*/  IMAD.SHL.U32 R0, R18, 0x4, RZ ;  /* 0x0000000412007824 */ /* 0x000fe400078e00ff */
[----:B------:R-:W-:Y:S02]  /*0980*/  IMAD.X R19, RZ, RZ, R19, P0 ;  /* 0x000000ffff137224 */ /* 0x000fe400000e0613 */
[----:B---3--:R-:W-:Y:S01]  /*0990*/  @!P3 FMUL R4, R4, 1.175494350822287508e-38 ;  /* 0x008000000404b820 */ /* 0x008fe20000400000 */
[----:B------:R-:W-:Y:S02]  /*09a0*/  ISETP.GE.U32.AND P0, PT, R0, UR13, PT ;  /* 0x0000000d00007c0c */ /* 0x000fe4000bf06070 */
[C---:B------:R-:W-:Y:S02]  /*09b0*/  ISETP.LT.U32.AND P1, PT, R18.reuse, 0x4000, PT ;  /* 0x000040001200780c */ /* 0x040fe40003f21070 */
[----:B------:R0:W-:Y:S01]  /*09c0*/  STG.E.128 desc[UR10][R16.64], R4 ;  /* 0x0000000410007986 */ /* 0x0001e2000c101d0a */
[----:B------:R-:W-:-:S02]  /*09d0*/  SHF.L.U64.HI R0, R18, 0x2, R19 ;  /* 0x0000000212007819 */ /* 0x000fc40000010213 */
[----:B------:R-:W-:Y:S02]  /*09e0*/  ISETP.LT.U32.AND.EX P1, PT, R19, RZ, PT, P1 ;  /* 0x000000ff1300720c */ /* 0x000fe40003f21110 */
[----:B------:R-:W-:-:S13]  /*09f0*/  ISETP.GE.AND.EX P0, PT, R0, UR6, PT, P0 ;  /* 0x0000000600007c0c */ /* 0x000fda000bf06300 */
[----:B0-----:R-:W-:Y:S05]  /*0a00*/  @!P0 BRA P1, `(.L_x_2714) ;  /* 0xfffffffc00808947 */ /* 0x001fea000083ffff */
[----:B------:R-:W-:Y:S05]  /*0a10*/  EXIT ;  /* 0x000000000000794d */ /* 0x000fea0003800000 */
.L_x_2715:
        /* <DEDUP_REMOVED lines=14> */
.L_x_7941:


//--------------------- .text._ZN2at6native55_GLOBAL__N__de093ff9_22_ForeachBinaryOpList_cu_a911ec4325multi_tensor_apply_kernelINS1_18TensorListMetadataILi2EEENS1_11CopyFunctorIfdLi2ELi1ELi1EEEJNS0_4CopyIfdEEEEEvT_T0_DpT1_ --------------------------
	.section	.text._ZN2at6native55_GLOBAL__N__de093ff9_22_ForeachBinaryOpList_cu_a911ec4325multi_tensor_apply_kernelINS1_18TensorListMetadataILi2EEENS1_11CopyFunctorIfdLi2ELi1ELi1EEEJNS0_4CopyIfdEEEEEvT_T0_DpT1_,"ax",@progbits
	.align	128
.text._ZN2at6native55_GLOBAL__N__de093ff9_22_ForeachBinaryOpList_cu_a911ec4325multi_tensor_apply_kernelINS1_18TensorListMetadataILi2EEENS1_11CopyFunctorIfdLi2ELi1ELi1EEEJNS0_4CopyIfdEEEEEvT_T0_DpT1_:
        .type           _ZN2at6native55_GLOBAL__N__de093ff9_22_ForeachBinaryOpList_cu_a911ec4325multi_tensor_apply_kernelINS1_18TensorListMetadataILi2EEENS1_11CopyFunctorIfdLi2ELi1ELi1EEEJNS0_4CopyIfdEEEEEvT_T0_DpT1_,@function
        .size           _ZN2at6native55_GLOBAL__N__de093ff9_22_ForeachBinaryOpList_cu_a911ec4325multi_tensor_apply_kernelINS1_18TensorListMetadataILi2EEENS1_11CopyFunctorIfdLi2ELi1ELi1EEEJNS0_4CopyIfdEEEEEvT_T0_DpT1_,(.L_x_7942 - _ZN2at6native55_GLOBAL__N__de093ff9_22_ForeachBinaryOpList_cu_a911ec4325multi_tensor_apply_kernelINS1_18TensorListMetadataILi2EEENS1_11CopyFunctorIfdLi2ELi1ELi1EEEJNS0_4CopyIfdEEEEEvT_T0_DpT1_)
        .other          _ZN2at6native55_GLOBAL__N__de093ff9_22_ForeachBinaryOpList_cu_a911ec4325multi_tensor_apply_kernelINS1_18TensorListMetadataILi2EEENS1_11CopyFunctorIfdLi2ELi1ELi1EEEJNS0_4CopyIfdEEEEEvT_T0_DpT1_,@"STO_CUDA_ENTRY STV_DEFAULT"
_ZN2at6native55_GLOBAL__N__de093ff9_22_ForeachBinaryOpList_cu_a911ec4325multi_tensor_apply_kernelINS1_18TensorListMetadataILi2EEENS1_11CopyFunctorIfdLi2ELi1ELi1EEEJNS0_4CopyIfdEEEEEvT_T0_DpT1_:
        /* <DEDUP_REMOVED lines=29> */
.L_x_2725:
        /* <DEDUP_REMOVED lines=47> */
.L_x_2718:
[----:B------:R-:W-:Y:S05]  /*04c0*/  BSYNC B0 ;  /* 0x0000000000007941 */ /* 0x000fea0003800000 */
.L_x_2717:
        /* <DEDUP_REMOVED lines=10> */
.L_x_2720:
[----:B------:R-:W-:Y:S05]  /*0570*/  BSYNC B0 ;  /* 0x0000000000007941 */ /* 0x000fea0003800000 */
.L_x_2719:
        /* <DEDUP_REMOVED lines=10> */
.L_x_2722:
[----:B------:R-:W-:Y:S05]  /*0620*/  BSYNC B0 ;  /* 0x0000000000007941 */ /* 0x000fea0003800000 */
.L_x_2721:
        /* <DEDUP_REMOVED lines=10> */
.L_x_2724:
[----:B------:R-:W-:Y:S05]  /*06d0*/  BSYNC B0 ;  /* 0x0000000000007941 */ /* 0x000fea0003800000 */
.L_x_2723:
[----:B------:R-:W-:-:S03]  /*06e0*/  IMAD.WIDE.U32 R4, R2, 0x4, R4 ;  /* 0x0000000402047825 */ /* 0x000fc600078e0004 */
[C---:B------:R-:W-:Y:S02]  /*06f0*/  ISETP.GE.U32.AND P0, PT, R4.reuse, 0x10000, PT ;  /* 0x000100000400780c */ /* 0x040fe40003f06070 */
[----:B------:R-:W-:Y:S02]  /*0700*/  ISETP.LT.U32.AND P1, PT, R4, UR13, PT ;  /* 0x0000000d04007c0c */ /* 0x000fe4000bf21070 */
[C---:B------:R-:W-:Y:S02]  /*0710*/  ISETP.GE.U32.AND.EX P0, PT, R5.reuse, RZ, PT, P0 ;  /* 0x000000ff0500720c */ /* 0x040fe40003f06100 */
[----:B------:R-:W-:-:S13]  /*0720*/  ISETP.LT.AND.EX P1, PT, R5, UR6, PT, P1 ;  /* 0x0000000605007c0c */ /* 0x000fda000bf21310 */
[----:B------:R-:W-:Y:S05]  /*0730*/  @!P0 BRA P1, `(.L_x_2725) ;  /* 0xfffffff800a48947 */ /* 0x000fea000083ffff */
[----:B------:R-:W-:Y:S05]  /*0740*/  EXIT ;  /* 0x000000000000794d */ /* 0x000fea0003800000 */
.L_x_2716:
        /* <DEDUP_REMOVED lines=8> */
.L_x_2726:
[----:B------:R-:W-:-:S04]  /*07d0*/  LEA R2, P0, R14, UR4, 0x5 ;  /* 0x000000040e027c11 */ /* 0x000fc8000f8028ff */
[----:B------:R-:W-:-:S05]  /*07e0*/  LEA.HI.X R3, R14, UR5, R15, 0x5, P0 ;  /* 0x000000050e037c11 */ /* 0x000fca00080f2c0f */
[----:B------:R-:W2:Y:S04]  /*07f0*/  LDG.E.128 R8, desc[UR10][R2.64+0x10] ;  /* 0x0000100a02087981 */ /* 0x000ea8000c1e1d00 */
[----:B------:R-:W3:Y:S01]  /*0800*/  LDG.E.128 R4, desc[UR10][R2.64] ;  /* 0x0000000a02047981 */ /* 0x000ee2000c1e1d00 */
[----:B------:R-:W-:Y:S01]  /*0810*/  UMOV UR14, 0xf0000000 ;  /* 0xf0000000000e7882 */ /* 0x000fe20000000000 */
[----:B------:R-:W-:Y:S01]  /*0820*/  UMOV UR15, 0x380fffff ;  /* 0x380fffff000f7882 */ /* 0x000fe20000000000 */
[----:B------:R-:W-:-:S04]  /*0830*/  LEA R12, P4, R14, UR8, 0x4 ;  /* 0x000000080e0c7c11 */ /* 0x000fc8000f8820ff */
[C---:B------:R-:W-:Y:S01]  /*0840*/  LEA.HI.X R13, R14.reuse, UR9, R15, 0x4, P4 ;  /* 0x000000090e0d7c11 */ /* 0x040fe2000a0f240f */
[----:B--2---:R-:W0:Y:S01]  /*0850*/  F2F.F32.F64 R19, R10 ;  /* 0x0000000a00137310 */ /* 0x004e220000301000 */
[----:B------:R-:W-:Y:S02]  /*0860*/  DSETP.GEU.AND P0, PT, |R10|, UR14, PT ;  /* 0x0000000e0a007e2a */ /* 0x000fe4000bf0e200 */
[----:B------:R-:W-:Y:S02]  /*0870*/  DSETP.GEU.AND P1, PT, |R8|, UR14, PT ;  /* 0x0000000e08007e2a */ /* 0x000fe4000bf2e200 */
[----:B---3--:R-:W-:Y:S02]  /*0880*/  DSETP.GEU.AND P2, PT, |R6|, UR14, PT ;  /* 0x0000000e06007e2a */ /* 0x008fe4000bf4e200 */
[----:B------:R-:W-:Y:S01]  /*0890*/  DSETP.GEU.AND P3, PT, |R4|, UR14, PT ;  /* 0x0000000e04007e2a */ /* 0x000fe2000bf6e200 */
[----:B------:R-:W1:Y:S08]  /*08a0*/  F2F.F32.F64 R17, R6 ;  /* 0x0000000600117310 */ /* 0x000e700000301000 */
        /* <DEDUP_REMOVED lines=17> */
.L_x_2727:
        /* <DEDUP_REMOVED lines=12> */
.L_x_7942:


//--------------------- .text._ZN2at6native55_GLOBAL__N__de093ff9_22_ForeachBinaryOpList_cu_a911ec4325multi_tensor_apply_kernelINS1_18TensorListMetadataILi2EEENS1_11CopyFunctorIfiLi2ELi1ELi1EEEJNS0_4CopyIfiEEEEEvT_T0_DpT1_ --------------------------
	.section	.text._ZN2at6native55_GLOBAL__N__de093ff9_22_ForeachBinaryOpList_cu_a911ec4325multi_tensor_apply_kernelINS1_18TensorListMetadataILi2EEENS1_11CopyFunctorIfiLi2ELi1ELi1EEEJNS0_4CopyIfiEEEEEvT_T0_DpT1_,"ax",@progbits
	.align	128
.text._ZN2at6native55_GLOBAL__N__de093ff9_22_ForeachBinaryOpList_cu_a911ec4325multi_tensor_apply_kernelINS1_18TensorListMetadataILi2EEENS1_11CopyFunctorIfiLi2ELi1ELi1EEEJNS0_4CopyIfiEEEEEvT_T0_DpT1_:
        .type           _ZN2at6native55_GLOBAL__N__de093ff9_22_ForeachBinaryOpList_cu_a911ec4325multi_tensor_apply_kernelINS1_18TensorListMetadataILi2EEENS1_11CopyFunctorIfiLi2ELi1ELi1EEEJNS0_4CopyIfiEEEEEvT_T0_DpT1_,@function
        .size           _ZN2at6native55_GLOBAL__N__de093ff9_22_ForeachBinaryOpList_cu_a911ec4325multi_tensor_apply_kernelINS1_18TensorListMetadataILi2EEENS1_11CopyFunctorIfiLi2ELi1ELi1EEEJNS0_4CopyIfiEEEEEvT_T0_DpT1_,(.L_x_7943 - _ZN2at6native55_GLOBAL__N__de093ff9_22_ForeachBinaryOpList_cu_a911ec4325multi_tensor_apply_kernelINS1_18TensorListMetadataILi2EEENS1_11CopyFunctorIfiLi2ELi1ELi1EEEJNS0_4CopyIfiEEEEEvT_T0_DpT1_)
        .other          _ZN2at6native55_GLOBAL__N__de093ff9_22_ForeachBinaryOpList_cu_a911ec4325multi_tensor_apply_kernelINS1_18TensorListMetadataILi2EEENS1_11CopyFunctorIfiLi2ELi1ELi1EEEJNS0_4CopyIfiEEEEEvT_T0_DpT1_,@"STO_CUDA_ENTRY STV_DEFAULT"
_ZN2at6native55_GLOBAL__N__de093ff9_22_ForeachBinaryOpList_cu_a911ec4325multi_tensor_apply_kernelINS1_18TensorListMetadataILi2EEENS1_11CopyFunctorIfiLi2ELi1ELi1EEEJNS0_4CopyIfiEEEEEvT_T0_DpT1_:
        /* <DEDUP_REMOVED lines=24> */
[----:B------:R-:W-:-:S07]  /*0180*/  CS2R R22, SRZ ;  /* 0x0000000000167805 */ /* 0x000fce000001ff00 */
.L_x_2729:
        /* <DEDUP_REMOVED lines=23> */
[----:B------:R-:W-:Y:S02]  /*0300*/  ISETP.LT.U32.AND P4, PT, R21, R0, PT ;  /* 0x000000001500720c */ /* 0x000fe40003f81070 */
[----:B------:R-:W-:Y:S02]  /*0310*/  ISETP.GE.U32.AND.EX P2, PT, R24, RZ, PT, P2 ;  /* 0x000000ff1800720c */ /* 0x000fe40003f46120 */
[----:B------:R-:W-:Y:S02]  /*0320*/  @P1 LEA R28, P5, R20, R10, 0x2 ;  /* 0x0000000a141c1211 */ /* 0x000fe400078a10ff */
[----:B------:R-:W-:Y:S02]  /*0330*/  ISETP.LT.AND.EX P4, PT, R24, R2, !P2, P4 ;  /* 0x000000021800720c */ /* 0x000fe40005781340 */
[----:B------:R-:W-:-:S02]  /*0340*/  @P1 LEA.HI.X R29, R20, R11, R18, 0x2, P5 ;  /* 0x0000000b141d1211 */ /* 0x000fc400028f1412 */
[-C--:B------:R-:W-:Y:S02]  /*0350*/  @P0 LEA R14, P5, R17, R10.reuse, 0x2 ;  /* 0x0000000a110e0211 */ /* 0x080fe400078a10ff */
[----:B------:R-:W-:Y:S01]  /*0360*/  @P3 LEA R26, P2, R25, R10, 0x2 ;  /* 0x0000000a191a3211 */ /* 0x000fe200078410ff */
[----:B------:R-:W2:Y:S01]  /*0370*/  @P1 LDG.E R6, desc[UR4][R28.64] ;  /* 0x000000041c061981 */ /* 0x000ea2000c1e1900 */
[-C--:B------:R-:W-:Y:S02]  /*0380*/  @P0 LEA.HI.X R15, R17, R11.reuse, R9, 0x2, P5 ;  /* 0x0000000b110f0211 */ /* 0x080fe400028f1409 */
[----:B------:R-:W-:-:S03]  /*0390*/  @P3 LEA.HI.X R27, R25, R11, R19, 0x2, P2 ;  /* 0x0000000b191b3211 */ /* 0x000fc600010f1413 */
[----:B------:R0:W3:Y:S04]  /*03a0*/  @P0 LDG.E R7, desc[UR4][R14.64] ;  /* 0x000000040e070981 */ /* 0x0000e8000c1e1900 */
[----:B------:R-:W4:Y:S01]  /*03b0*/  @P3 LDG.E R4, desc[UR4][R26.64] ;  /* 0x000000041a043981 */ /* 0x000f22000c1e1900 */
[----:B0-----:R-:W-:-:S04]  /*03c0*/  @P4 LEA R14, P2, R21, R10, 0x2 ;  /* 0x0000000a150e4211 */ /* 0x001fc800078410ff */
[----:B------:R-:W-:-:S05]  /*03d0*/  @P4 LEA.HI.X R15, R21, R11, R24, 0x2, P2 ;  /* 0x0000000b150f4211 */ /* 0x000fca00010f1418 */
[----:B------:R0:W5:Y:S01]  /*03e0*/  @P4 LDG.E R5, desc[UR4][R14.64] ;  /* 0x000000040e054981 */ /* 0x000162000c1e1900 */
        /* <DEDUP_REMOVED lines=8> */
[----:B------:R-:W-:-:S02]  /*0470*/  @P4 LEA.HI.X R21, R21, R13, R24, 0x2, P6 ;  /* 0x0000000d15154211 */ /* 0x000fc400030f1418 */
[----:B--2---:R-:W-:Y:S02]  /*0480*/  @P1 I2FP.F32.S32 R9, R6 ;  /* 0x0000000600091245 */ /* 0x004fe40000201400 */
[----:B---3--:R-:W-:-:S03]  /*0490*/  @P0 I2FP.F32.S32 R25, R7 ;  /* 0x0000000700190245 */ /* 0x008fc60000201400 */
[----:B------:R1:W-:Y:S01]  /*04a0*/  @P1 STG.E desc[UR4][R14.64], R9 ;  /* 0x000000090e001986 */ /* 0x0003e2000c101904 */
[----:B----4-:R-:W-:-:S03]  /*04b0*/  @P3 I2FP.F32.S32 R27, R4 ;  /* 0x00000004001b3245 */ /* 0x010fc60000201400 */
[----:B------:R1:W-:Y:S01]  /*04c0*/  @P0 STG.E desc[UR4][R16.64], R25 ;  /* 0x0000001910000986 */ /* 0x0003e2000c101904 */
[----:B------:R-:W-:-:S03]  /*04d0*/  ISETP.GE.U32.AND P0, PT, R22, 0x10000, PT ;  /* 0x000100001600780c */ /* 0x000fc60003f06070 */
[----:B------:R1:W-:Y:S01]  /*04e0*/  @P3 STG.E desc[UR4][R18.64], R27 ;  /* 0x0000001b12003986 */ /* 0x0003e2000c101904 */
[----:B------:R-:W-:Y:S02]  /*04f0*/  ISETP.LT.U32.AND P1, PT, R22, R0, PT ;  /* 0x000000001600720c */ /* 0x000fe40003f21070 */
[----:B-----5:R-:W-:-:S05]  /*0500*/  @P4 I2FP.F32.S32 R29, R5 ;  /* 0x00000005001d4245 */ /* 0x020fca0000201400 */
[----:B------:R1:W-:Y:S01]  /*0510*/  @P4 STG.E desc[UR4][R20.64], R29 ;  /* 0x0000001d14004986 */ /* 0x0003e2000c101904 */
[C---:B------:R-:W-:Y:S02]  /*0520*/  ISETP.GE.U32.AND.EX P0, PT, R23.reuse, RZ, PT, P0 ;  /* 0x000000ff1700720c */ /* 0x040fe40003f06100 */
[----:B------:R-:W-:-:S13]  /*0530*/  ISETP.LT.AND.EX P1, PT, R23, R2, PT, P1 ;  /* 0x000000021700720c */ /* 0x000fda0003f21310 */
[----:B-1----:R-:W-:Y:S05]  /*0540*/  @!P0 BRA P1, `(.L_x_2729) ;  /* 0xfffffffc00108947 */ /* 0x002fea000083ffff */
[----:B------:R-:W-:Y:S05]  /*0550*/  EXIT ;  /* 0x000000000000794d */ /* 0x000fea0003800000 */
.L_x_2728:
        /* <DEDUP_REMOVED lines=8> */
.L_x_2730:
[C---:B0-----:R-:W-:Y:S01]  /*05e0*/  IMAD.SHL.U32 R15, R16.reuse, 0x10, RZ ;  /* 0x00000010100f7824 */ /* 0x041fe200078e00ff */
[----:B------:R-:W-:-:S04]  /*05f0*/  SHF.L.U64.HI R3, R16, 0x4, R17 ;  /* 0x0000000410037819 */ /* 0x000fc80000010211 */
[----:B------:R-:W-:-:S05]  /*0600*/  IADD3 R8, P0, R10, R15, RZ ;  /* 0x0000000f0a087210 */ /* 0x000fca0007f1e0ff */
[----:B------:R-:W-:-:S05]  /*0610*/  IMAD.X R9, R11, 0x1, R3, P0 ;  /* 0x000000010b097824 */ /* 0x000fca00000e0603 */
[----:B------:R-:W2:Y:S01]  /*0620*/  LDG.E.128 R4, desc[UR4][R8.64] ;  /* 0x0000000408047981 */ /* 0x000ea2000c1e1d00 */
[----:B------:R-:W-:-:S05]  /*0630*/  IADD3 R14, P0, R12, R15, RZ ;  /* 0x0000000f0c0e7210 */ /* 0x000fca0007f1e0ff */
[----:B------:R-:W-:Y:S01]  /*0640*/  IMAD.X R15, R13, 0x1, R3, P0 ;  /* 0x000000010d0f7824 */ /* 0x000fe200000e0603 */
        /* <DEDUP_REMOVED lines=11> */
[----:B------:R-:W-:-:S05]  /*0700*/  I2FP.F32.S32 R4, R4 ;  /* 0x0000000400047245 */ /* 0x000fca0000201400 */
[----:B------:R0:W-:Y:S01]  /*0710*/  STG.E.128 desc[UR4][R14.64], R4 ;  /* 0x000000040e007986 */ /* 0x0001e2000c101d04 */
[----:B------:R-:W-:Y:S05]  /*0720*/  @!P0 BRA P1, `(.L_x_2730) ;  /* 0xfffffffc00ac8947 */ /* 0x000fea000083ffff */
[----:B------:R-:W-:Y:S05]  /*0730*/  EXIT ;  /* 0x000000000000794d */ /* 0x000fea0003800000 */
.L_x_2731:
        /* <DEDUP_REMOVED lines=12> */
.L_x_7943:


//--------------------- .text._ZN2at6native55_GLOBAL__N__de093ff9_22_ForeachBinaryOpList_cu_a911ec4325multi_tensor_apply_kernelINS1_18TensorListMetadataILi2EEENS1_11CopyFunctorIfsLi2ELi1ELi1EEEJNS0_4CopyIfsEEEEEvT_T0_DpT1_ --------------------------
	.section	.text._ZN2at6native55_GLOBAL__N__de093ff9_22_ForeachBinaryOpList_cu_a911ec4325multi_tensor_apply_kernelINS1_18TensorListMetadataILi2EEENS1_11CopyFunctorIfsLi2ELi1ELi1EEEJNS0_4CopyIfsEEEEEvT_T0_DpT1_,"ax",@progbits
	.align	128
.text._ZN2at6native55_GLOBAL__N__de093ff9_22_ForeachBinaryOpList_cu_a911ec4325multi_tensor_apply_kernelINS1_18TensorListMetadataILi2EEENS1_11CopyFunctorIfsLi2ELi1ELi1EEEJNS0_4CopyIfsEEEEEvT_T0_DpT1_:
        .type           _ZN2at6native55_GLOBAL__N__de093ff9_22_ForeachBinaryOpList_cu_a911ec4325multi_tensor_apply_kernelINS1_18TensorListMetadataILi2EEENS1_11CopyFunctorIfsLi2ELi1ELi1EEEJNS0_4CopyIfsEEEEEvT_T0_DpT1_,@function
        .size           _ZN2at6native55_GLOBAL__N__de093ff9_22_ForeachBinaryOpList_cu_a911ec4325multi_tensor_apply_kernelINS1_18TensorListMetadataILi2EEENS1_11CopyFunctorIfsLi2ELi1ELi1EEEJNS0_4CopyIfsEEEEEvT_T0_DpT1_,(.L_x_7944 - _ZN2at6native55_GLOBAL__N__de093ff9_22_ForeachBinaryOpList_cu_a911ec4325multi_tensor_apply_kernelINS1_18TensorListMetadataILi2EEENS1_11CopyFunctorIfsLi2ELi1ELi1EEEJNS0_4CopyIfsEEEEEvT_T0_DpT1_)
        .other          _ZN2at6native55_GLOBAL__N__de093ff9_22_ForeachBinaryOpList_cu_a911ec4325multi_tensor_apply_kernelINS1_18TensorListMetadataILi2EEENS1_11CopyFunctorIfsLi2ELi1ELi1EEEJNS0_4CopyIfsEEEEEvT_T0_DpT1_,@"STO_CUDA_ENTRY STV_DEFAULT"
_ZN2at6native55_GLOBAL__N__de093ff9_22_ForeachBinaryOpList_cu_a911ec4325multi_tensor_apply_kernelINS1_18TensorListMetadataILi2EEENS1_11CopyFunctorIfsLi2ELi1ELi1EEEJNS0_4CopyIfsEEEEEvT_T0_DpT1_:
        /* <DEDUP_REMOVED lines=28> */
.L_x_2733:
[----:B0-----:R-:W-:Y:S01]  /*01c0*/  IADD3 R25, P0, R3, R10, RZ ;  /* 0x0000000a03197210 */ /* 0x001fe20007f1e0ff */
[----:B-1----:R-:W-:-:S03]  /*01d0*/  IMAD R24, R4, 0x3, RZ ;  /* 0x0000000304187824 */ /* 0x002fc600078e02ff */
[C---:B------:R-:W-:Y:S01]  /*01e0*/  ISETP.GE.U32.AND P1, PT, R25.reuse, 0x10000, PT ;  /* 0x000100001900780c */ /* 0x040fe20003f26070 */
[----:B------:R-:W-:Y:S01]  /*01f0*/  IMAD.X R29, RZ, RZ, R23, P0 ;  /* 0x000000ffff1d7224 */ /* 0x000fe200000e0617 */
[CC--:B------:R-:W-:Y:S02]  /*0200*/  IADD3 R11, P3, R4.reuse, R25.reuse, RZ ;  /* 0x00000019040b7210 */ /* 0x0c0fe40007f7e0ff */
        /* <DEDUP_REMOVED lines=8> */
[----:B------:R-:W-:Y:S02]  /*0290*/  ISETP.LT.U32.AND P0, PT, R11, R0, PT ;  /* 0x000000000b00720c */ /* 0x000fe40003f01070 */
[C---:B------:R-:W-:Y:S01]  /*02a0*/  ISETP.GE.U32.AND.EX P2, PT, R27.reuse, RZ, PT, P2 ;  /* 0x000000ff1b00720c */ /* 0x040fe20003f46120 */
[----:B------:R-:W-:Y:S01]  /*02b0*/  IMAD.X R26, RZ, RZ, R29, P5 ;  /* 0x000000ffff1a7224 */ /* 0x000fe200028e061d */
[----:B------:R-:W-:Y:S02]  /*02c0*/  ISETP.GE.U32.AND P3, PT, R22, 0x10000, PT ;  /* 0x000100001600780c */ /* 0x000fe40003f66070 */
[----:B------:R-:W-:-:S02]  /*02d0*/  ISETP.LT.AND.EX P0, PT, R27, R2, !P2, P0 ;  /* 0x000000021b00720c */ /* 0x000fc40005701300 */
[----:B------:R-:W-:Y:S02]  /*02e0*/  ISETP.LT.U32.AND P4, PT, R22, R0, PT ;  /* 0x000000001600720c */ /* 0x000fe40003f81070 */
[C---:B------:R-:W-:Y:S02]  /*02f0*/  ISETP.GE.U32.AND.EX P3, PT, R9.reuse, RZ, PT, P3 ;  /* 0x000000ff0900720c */ /* 0x040fe40003f66130 */
[C---:B------:R-:W-:Y:S02]  /*0300*/  ISETP.GE.U32.AND P2, PT, R24.reuse, 0x10000, PT ;  /* 0x000100001800780c */ /* 0x040fe40003f46070 */
[----:B------:R-:W-:Y:S02]  /*0310*/  ISETP.LT.AND.EX P4, PT, R9, R2, !P3, P4 ;  /* 0x000000020900720c */ /* 0x000fe40005f81340 */
[----:B------:R-:W-:Y:S02]  /*0320*/  ISETP.LT.U32.AND P3, PT, R24, R0, PT ;  /* 0x000000001800720c */ /* 0x000fe40003f61070 */
[----:B------:R-:W-:-:S02]  /*0330*/  ISETP.GE.U32.AND.EX P2, PT, R26, RZ, PT, P2 ;  /* 0x000000ff1a00720c */ /* 0x000fc40003f46120 */
[C---:B------:R-:W-:Y:S02]  /*0340*/  @P1 LEA R16, P5, R25.reuse, R12, 0x1 ;  /* 0x0000000c19101211 */ /* 0x040fe400078a08ff */
[----:B------:R-:W-:Y:S02]  /*0350*/  ISETP.LT.AND.EX P2, PT, R26, R2, !P2, P3 ;  /* 0x000000021a00720c */ /* 0x000fe40005741330 */
[----:B------:R-:W-:Y:S02]  /*0360*/  @P1 LEA.HI.X R17, R25, R13, R29, 0x1, P5 ;  /* 0x0000000d19111211 */ /* 0x000fe400028f0c1d */
[----:B------:R-:W-:-:S03]  /*0370*/  @P0 LEA R18, P5, R11, R12, 0x1 ;  /* 0x0000000c0b120211 */ /* 0x000fc600078a08ff */
[----:B------:R0:W2:Y:S01]  /*0380*/  @P1 LDG.E.U16 R7, desc[UR4][R16.64] ;  /* 0x0000000410071981 */ /* 0x0000a2000c1e1500 */
[----:B------:R-:W-:-:S05]  /*0390*/  @P0 LEA.HI.X R19, R11, R13, R27, 0x1, P5 ;  /* 0x0000000d0b130211 */ /* 0x000fca00028f0c1b */
[----:B------:R-:W3:Y:S01]  /*03a0*/  @P0 LDG.E.U16 R8, desc[UR4][R18.64] ;  /* 0x0000000412080981 */ /* 0x000ee2000c1e1500 */
[----:B0-----:R-:W-:-:S04]  /*03b0*/  @P4 LEA R16, P3, R22, R12, 0x1 ;  /* 0x0000000c16104211 */ /* 0x001fc800078608ff */
[----:B------:R-:W-:Y:S02]  /*03c0*/  @P4 LEA.HI.X R17, R22, R13, R9, 0x1, P3 ;  /* 0x0000000d16114211 */ /* 0x000fe400018f0c09 */
[----:B------:R-:W-:-:S03]  /*03d0*/  @P2 LEA R20, P3, R24, R12, 0x1 ;  /* 0x0000000c18142211 */ /* 0x000fc600078608ff */
[----:B------:R0:W4:Y:S01]  /*03e0*/  @P4 LDG.E.U16 R5, desc[UR4][R16.64] ;  /* 0x0000000410054981 */ /* 0x000122000c1e1500 */
[----:B------:R-:W-:-:S05]  /*03f0*/  @P2 LEA.HI.X R21, R24, R13, R26, 0x1, P3 ;  /* 0x0000000d18152211 */ /* 0x000fca00018f0c1a */
[----:B------:R2:W5:Y:S01]  /*0400*/  @P2 LDG.E.U16 R6, desc[UR4][R20.64] ;  /* 0x0000000414062981 */ /* 0x000562000c1e1500 */
[----:B------:R-:W-:-:S04]  /*0410*/  @P1 LEA R28, P3, R25, R14, 0x2 ;  /* 0x0000000e191c1211 */ /* 0x000fc800078610ff */
[----:B------:R-:W-:Y:S02]  /*0420*/  @P1 LEA.HI.X R29, R25, R15, R29, 0x2, P3 ;  /* 0x0000000f191d1211 */ /* 0x000fe400018f141d */
[----:B0-----:R-:W-:-:S04]  /*0430*/  @P4 LEA R16, P3, R22, R14, 0x2 ;  /* 0x0000000e16104211 */ /* 0x001fc800078610ff */
[----:B------:R-:W-:Y:S01]  /*0440*/  @P4 LEA.HI.X R17, R22, R15, R9, 0x2, P3 ;  /* 0x0000000f16114211 */ /* 0x000fe200018f1409 */
[----:B--2---:R-:W0:Y:S08]  /*0450*/  @P1 I2F.S16 R20, R7 ;  /* 0x0000000700141306 */ /* 0x004e300000101400 */
[----:B---3--:R-:W1:Y:S01]  /*0460*/  @P0 I2F.S16 R21, R8 ;  /* 0x0000000800150306 */ /* 0x008e620000101400 */
[----:B0-----:R5:W-:Y:S01]  /*0470*/  @P1 STG.E desc[UR4][R28.64], R20 ;  /* 0x000000141c001986 */ /* 0x001be2000c101904 */
[----:B------:R-:W-:-:S06]  /*0480*/  @P0 LEA R18, P1, R11, R14, 0x2 ;  /* 0x0000000e0b120211 */ /* 0x000fcc00078210ff */
[----:B----4-:R-:W0:Y:S01]  /*0490*/  @P4 I2F.S16 R25, R5 ;  /* 0x0000000500194306 */ /* 0x010e220000101400 */
[----:B------:R-:W-:-:S07]  /*04a0*/  @P0 LEA.HI.X R19, R11, R15, R27, 0x2, P1 ;  /* 0x0000000f0b130211 */ /* 0x000fce00008f141b */
[----:B-----5:R-:W2:Y:S01]  /*04b0*/  @P2 I2F.S16 R20, R6 ;  /* 0x0000000600142306 */ /* 0x020ea20000101400 */
        /* <DEDUP_REMOVED lines=14> */
.L_x_2732:
        /* <DEDUP_REMOVED lines=8> */
.L_x_2734:
        /* <DEDUP_REMOVED lines=14> */
[----:B------:R-:W-:Y:S08]  /*0700*/  I2F.S16 R6, R9 ;  /* 0x0000000900067306 */ /* 0x000ff00000101400 */
[----:B------:R-:W-:Y:S08]  /*0710*/  I2F.S16 R5, R8.H1 ;  /* 0x1000000800057306 */ /* 0x000ff00000101400 */
[----:B------:R-:W0:Y:S02]  /*0720*/  I2F.S16 R4, R8 ;  /* 0x0000000800047306 */ /* 0x000e240000101400 */
[----:B0-----:R0:W-:Y:S01]  /*0730*/  STG.E.128 desc[UR4][R10.64], R4 ;  /* 0x000000040a007986 */ /* 0x0011e2000c101d04 */
[----:B------:R-:W-:Y:S05]  /*0740*/  @!P0 BRA P1, `(.L_x_2734) ;  /* 0xfffffffc00b48947 */ /* 0x000fea000083ffff */
[----:B------:R-:W-:Y:S05]  /*0750*/  EXIT ;  /* 0x000000000000794d */ /* 0x000fea0003800000 */
.L_x_2735:
        /* <DEDUP_REMOVED lines=10> */
.L_x_7944:


//--------------------- .text._ZN2at6native55_GLOBAL__N__de093ff9_22_ForeachBinaryOpList_cu_a911ec4325multi_tensor_apply_kernelINS1_18TensorListMetadataILi2EEENS1_11CopyFunctorIflLi2ELi1ELi1EEEJNS0_4CopyIflEEEEEvT_T0_DpT1_ --------------------------
	.section	.text._ZN2at6native55_GLOBAL__N__de093ff9_22_ForeachBinaryOpList_cu_a911ec4325multi_tensor_apply_kernelINS1_18TensorListMetadataILi2EEENS1_11CopyFunctorIflLi2ELi1ELi1EEEJNS0_4CopyIflEEEEEvT_T0_DpT1_,"ax",@progbits
	.align	128
.text._ZN2at6native55_GLOBAL__N__de093ff9_22_ForeachBinaryOpList_cu_a911ec4325multi_tensor_apply_kernelINS1_18TensorListMetadataILi2EEENS1_11CopyFunctorIflLi2ELi1ELi1EEEJNS0_4CopyIflEEEEEvT_T0_DpT1_:
        .type           _ZN2at6native55_GLOBAL__N__de093ff9_22_ForeachBinaryOpList_cu_a911ec4325multi_tensor_apply_kernelINS1_18TensorListMetadataILi2EEENS1_11CopyFunctorIflLi2ELi1ELi1EEEJNS0_4CopyIflEEEEEvT_T0_DpT1_,@function
        .size           _ZN2at6native55_GLOBAL__N__de093ff9_22_ForeachBinaryOpList_cu_a911ec4325multi_tensor_apply_kernelINS1_18TensorListMetadataILi2EEENS1_11CopyFunctorIflLi2ELi1ELi1EEEJNS0_4CopyIflEEEEEvT_T0_DpT1_,(.L_x_7945 - _ZN2at6native55_GLOBAL__N__de093ff9_22_ForeachBinaryOpList_cu_a911ec4325multi_tensor_apply_kernelINS1_18TensorListMetadataILi2EEENS1_11CopyFunctorIflLi2ELi1ELi1EEEJNS0_4CopyIflEEEEEvT_T0_DpT1_)
        .other          _ZN2at6native55_GLOBAL__N__de093ff9_22_ForeachBinaryOpList_cu_a911ec4325multi_tensor_apply_kernelINS1_18TensorListMetadataILi2EEENS1_11CopyFunctorIflLi2ELi1ELi1EEEJNS0_4CopyIflEEEEEvT_T0_DpT1_,@"STO_CUDA_ENTRY STV_DEFAULT"
_ZN2at6native55_GLOBAL__N__de093ff9_22_ForeachBinaryOpList_cu_a911ec4325multi_tensor_apply_kernelINS1_18TensorListMetadataILi2EEENS1_11CopyFunctorIflLi2ELi1ELi1EEEJNS0_4CopyIflEEEEEvT_T0_DpT1_:
        /* <DEDUP_REMOVED lines=29> */
.L_x_2737:
[----:B0-----:R-:W-:Y:S01]  /*01d0*/  IADD3 R23, P2, R0, R6, RZ ;  /* 0x0000000600177210 */ /* 0x001fe20007f5e0ff */
[----:B-1----:R-:W-:-:S03]  /*01e0*/  IMAD R4, R2, 0x3, RZ ;  /* 0x0000000302047824 */ /* 0x002fc600078e02ff */
[CC--:B------:R-:W-:Y:S01]  /*01f0*/  LEA R24, P6, R2.reuse, R23.reuse, 0x1 ;  /* 0x0000001702187211 */ /* 0x0c0fe200078c08ff */
[----:B------:R-:W-:Y:S01]  /*0200*/  IMAD.X R17, RZ, RZ, R7, P2 ;  /* 0x000000ffff117224 */ /* 0x000fe200010e0607 */
[-C--:B------:R-:W-:Y:S02]  /*0210*/  IADD3 R22, P2, R2, R23.reuse, RZ ;  /* 0x0000001702167210 */ /* 0x080fe40007f5e0ff */
[C---:B------:R-:W-:Y:S01]  /*0220*/  ISETP.GE.U32.AND P1, PT, R23.reuse, 0x10000, PT ;  /* 0x000100001700780c */ /* 0x040fe20003f26070 */
[--C-:B------:R-:W-:Y:S01]  /*0230*/  IMAD.X R3, RZ, RZ, R17.reuse, P6 ;  /* 0x000000ffff037224 */ /* 0x100fe200030e0611 */
[----:B------:R-:W-:Y:S01]  /*0240*/  ISETP.GE.U32.AND P3, PT, R22, 0x10000, PT ;  /* 0x000100001600780c */ /* 0x000fe20003f66070 */
[----:B------:R-:W-:Y:S01]  /*0250*/  IMAD.X R19, RZ, RZ, R17, P2 ;  /* 0x000000ffff137224 */ /* 0x000fe200010e0611 */
[----:B------:R-:W-:Y:S02]  /*0260*/  ISETP.LT.U32.AND P0, PT, R23, UR13, PT ;  /* 0x0000000d17007c0c */ /* 0x000fe4000bf01070 */
[----:B------:R-:W-:-:S02]  /*0270*/  IADD3 R5, P5, R4, R23, RZ ;  /* 0x0000001704057210 */ /* 0x000fc40007fbe0ff */
[----:B------:R-:W-:Y:S02]  /*0280*/  ISETP.GE.U32.AND.EX P1, PT, R17, RZ, PT, P1 ;  /* 0x000000ff1100720c */ /* 0x000fe40003f26110 */
[----:B------:R-:W-:Y:S01]  /*0290*/  ISETP.LT.U32.AND P2, PT, R22, UR13, PT ;  /* 0x0000000d16007c0c */ /* 0x000fe2000bf41070 */
[----:B------:R-:W-:Y:S01]  /*02a0*/  IMAD.X R4, RZ, RZ, R17, P5 ;  /* 0x000000ffff047224 */ /* 0x000fe200028e0611 */
[----:B------:R-:W-:Y:S02]  /*02b0*/  ISETP.GE.U32.AND.EX P3, PT, R19, RZ, PT, P3 ;  /* 0x000000ff1300720c */ /* 0x000fe40003f66130 */
[----:B------:R-:W-:Y:S02]  /*02c0*/  ISETP.GE.U32.AND P4, PT, R24, 0x10000, PT ;  /* 0x000100001800780c */ /* 0x000fe40003f86070 */
[----:B------:R-:W-:Y:S02]  /*02d0*/  ISETP.LT.AND.EX P0, PT, R17, UR6, !P1, P0 ;  /* 0x0000000611007c0c */ /* 0x000fe4000cf01300 */
[----:B------:R-:W-:-:S02]  /*02e0*/  ISETP.LT.AND.EX P2, PT, R19, UR6, !P3, P2 ;  /* 0x0000000613007c0c */ /* 0x000fc4000df41320 */
[----:B------:R-:W-:Y:S02]  /*02f0*/  ISETP.LT.U32.AND P1, PT, R24, UR13, PT ;  /* 0x0000000d18007c0c */ /* 0x000fe4000bf21070 */
[----:B------:R-:W-:Y:S02]  /*0300*/  ISETP.GE.U32.AND.EX P4, PT, R3, RZ, PT, P4 ;  /* 0x000000ff0300720c */ /* 0x000fe40003f86140 */
[----:B------:R-:W-:Y:S02]  /*0310*/  ISETP.GE.U32.AND P3, PT, R5, 0x10000, PT ;  /* 0x000100000500780c */ /* 0x000fe40003f66070 */
[----:B------:R-:W-:Y:S02]  /*0320*/  ISETP.LT.AND.EX P1, PT, R3, UR6, !P4, P1 ;  /* 0x0000000603007c0c */ /* 0x000fe4000e721310 */
[----:B------:R-:W-:Y:S02]  /*0330*/  ISETP.LT.U32.AND P4, PT, R5, UR13, PT ;  /* 0x0000000d05007c0c */ /* 0x000fe4000bf81070 */
[----:B------:R-:W-:-:S02]  /*0340*/  ISETP.GE.U32.AND.EX P3, PT, R4, RZ, PT, P3 ;  /* 0x000000ff0400720c */ /* 0x000fc40003f66130 */
[C---:B------:R-:W-:Y:S02]  /*0350*/  @P0 LEA R28, P5, R23.reuse, UR4, 0x3 ;  /* 0x00000004171c0c11 */ /* 0x040fe4000f8a18ff */
[----:B------:R-:W-:Y:S02]  /*0360*/  ISETP.LT.AND.EX P3, PT, R4, UR6, !P3, P4 ;  /* 0x0000000604007c0c */ /* 0x000fe4000df61340 */
[C---:B------:R-:W-:Y:S02]  /*0370*/  @P2 LEA R26, P4, R22.reuse, UR4, 0x3 ;  /* 0x00000004161a2c11 */ /* 0x040fe4000f8818ff */
[----:B------:R-:W-:Y:S02]  /*0380*/  @P0 LEA.HI.X R29, R23, UR5, R17, 0x3, P5 ;  /* 0x00000005171d0c11 */ /* 0x000fe4000a8f1c11 */
[----:B------:R-:W-:Y:S02]  /*0390*/  @P2 LEA.HI.X R27, R22, UR5, R19, 0x3, P4 ;  /* 0x00000005161b2c11 */ /* 0x000fe4000a0f1c13 */
[C---:B------:R-:W-:Y:S01]  /*03a0*/  @P1 LEA R20, P5, R24.reuse, UR4, 0x3 ;  /* 0x0000000418141c11 */ /* 0x040fe2000f8a18ff */
[----:B------:R-:W2:Y:S03]  /*03b0*/  @P0 LDG.E.64 R14, desc[UR10][R28.64] ;  /* 0x0000000a1c0e0981 */ /* 0x000ea6000c1e1b00 */
[----:B------:R-:W-:Y:S01]  /*03c0*/  @P1 LEA.HI.X R21, R24, UR5, R3, 0x3, P5 ;  /* 0x0000000518151c11 */ /* 0x000fe2000a8f1c03 */
[----:B------:R0:W3:Y:S04]  /*03d0*/  @P2 LDG.E.64 R12, desc[UR10][R26.64] ;  /* 0x0000000a1a0c2981 */ /* 0x0000e8000c1e1b00 */
[----:B------:R1:W4:Y:S01]  /*03e0*/  @P1 LDG.E.64 R10, desc[UR10][R20.64] ;  /* 0x0000000a140a1981 */ /* 0x000322000c1e1b00 */
[----:B0-----:R-:W-:-:S04]  /*03f0*/  @P3 LEA R26, P4, R5, UR4, 0x3 ;  /* 0x00000004051a3c11 */ /* 0x001fc8000f8818ff */
[----:B------:R-:W-:-:S05]  /*0400*/  @P3 LEA.HI.X R27, R5, UR5, R4, 0x3, P4 ;  /* 0x00000005051b3c11 */ /* 0x000fca000a0f1c04 */
[----:B------:R3:W5:Y:S01]  /*0410*/  @P3 LDG.E.64 R8, desc[UR10][R26.64] ;  /* 0x0000000a1a083981 */ /* 0x000762000c1e1b00 */
[C---:B------:R-:W-:Y:S02]  /*0420*/  @P0 LEA R16, P4, R23.reuse, UR8, 0x2 ;  /* 0x0000000817100c11 */ /* 0x040fe4000f8810ff */
[C---:B------:R-:W-:Y:S02]  /*0430*/  @P2 LEA R18, P5, R22.reuse, UR8, 0x2 ;  /* 0x0000000816122c11 */ /* 0x040fe4000f8a10ff */
[----:B------:R-:W-:Y:S02]  /*0440*/  @P0 LEA.HI.X R17, R23, UR9, R17, 0x2, P4 ;  /* 0x0000000917110c11 */ /* 0x000fe4000a0f1411 */
[----:B------:R-:W-:Y:S02]  /*0450*/  @P2 LEA.HI.X R19, R22, UR9, R19, 0x2, P5 ;  /* 0x0000000916132c11 */ /* 0x000fe4000a8f1413 */
[----:B-1----:R-:W-:Y:S02]  /*0460*/  @P1 LEA R20, P4, R24, UR8, 0x2 ;  /* 0x0000000818141c11 */ /* 0x002fe4000f8810ff */
[----:B------:R-:W-:-:S02]  /*0470*/  @P3 LEA R22, P5, R5, UR8, 0x2 ;  /* 0x0000000805163c11 */ /* 0x000fc4000f8a10ff */
[----:B------:R-:W-:Y:S01]  /*0480*/  @P1 LEA.HI.X R21, R24, UR9, R3, 0x2, P4 ;  /* 0x0000000918151c11 */ /* 0x000fe2000a0f1403 */
[----:B------:R-:W-:Y:S01]  /*0490*/  IMAD.WIDE.U32 R6, R2, 0x4, R6 ;  /* 0x0000000402067825 */ /* 0x000fe200078e0006 */
[----:B------:R-:W-:Y:S01]  /*04a0*/  @P3 LEA.HI.X R23, R5, UR9, R4, 0x2, P5 ;  /* 0x0000000905173c11 */ /* 0x000fe2000a8f1404 */
[----:B--2---:R-:W0:Y:S08]  /*04b0*/  @P0 I2F.S64 R25, R14 ;  /* 0x0000000e00190312 */ /* 0x004e300000301400 */
[----:B---3--:R-:W1:Y:S08]  /*04c0*/  @P2 I2F.S64 R27, R12 ;  /* 0x0000000c001b2312 */ /* 0x008e700000301400 */
[----:B----4-:R-:W2:Y:S08]  /*04d0*/  @P1 I2F.S64 R29, R10 ;  /* 0x0000000a001d1312 */ /* 0x010eb00000301400 */
[----:B-----5:R-:W3:Y:S01]  /*04e0*/  @P3 I2F.S64 R28, R8 ;  /* 0x00000008001c3312 */ /* 0x020ee20000301400 */
[----:B0-----:R4:W-:Y:S01]  /*04f0*/  @P0 STG.E desc[UR10][R16.64], R25 ;  /* 0x0000001910000986 */ /* 0x0019e2000c10190a */
[----:B------:R-:W-:-:S03]  /*0500*/  ISETP.GE.U32.AND P0, PT, R6, 0x10000, PT ;  /* 0x000100000600780c */ /* 0x000fc60003f06070 */
[----:B-1----:R4:W-:Y:S04]  /*0510*/  @P2 STG.E desc[UR10][R18.64], R27 ;  /* 0x0000001b12002986 */ /* 0x0029e8000c10190a */
[----:B--2---:R4:W-:Y:S01]  /*0520*/  @P1 STG.E desc[UR10][R20.64], R29 ;  /* 0x0000001d14001986 */ /* 0x0049e2000c10190a */
[----:B------:R-:W-:-:S03]  /*0530*/  ISETP.LT.U32.AND P1, PT, R6, UR13, PT ;  /* 0x0000000d06007c0c */ /* 0x000fc6000bf21070 */
[----:B---3--:R4:W-:Y:S01]  /*0540*/  @P3 STG.E desc[UR10][R22.64], R28 ;  /* 0x0000001c16003986 */ /* 0x0089e2000c10190a */
[C---:B------:R-:W-:Y:S02]  /*0550*/  ISETP.GE.U32.AND.EX P0, PT, R7.reuse, RZ, PT, P0 ;  /* 0x000000ff0700720c */ /* 0x040fe40003f06100 */
[----:B------:R-:W-:-:S13]  /*0560*/  ISETP.LT.AND.EX P1, PT, R7, UR6, PT, P1 ;  /* 0x0000000607007c0c */ /* 0x000fda000bf21310 */
[----:B----4-:R-:W-:Y:S05]  /*0570*/  @!P0 BRA P1, `(.L_x_2737) ;  /* 0xfffffffc00148947 */ /* 0x010fea000083ffff */
[----:B------:R-:W-:Y:S05]  /*0580*/  EXIT ;  /* 0x000000000000794d */ /* 0x000fea0003800000 */
.L_x_2736:
        /* <DEDUP_REMOVED lines=8> */
.L_x_2738:
        /* <DEDUP_REMOVED lines=15> */
[----:B------:R-:W-:Y:S08]  /*0700*/  I2F.S64 R16, R4 ;  /* 0x0000000400107312 */ /* 0x000ff00000301400 */
[----:B---3--:R-:W-:Y:S08]  /*0710*/  I2F.S64 R19, R10 ;  /* 0x0000000a00137312 */ /* 0x008ff00000301400 */
[----:B------:R-:W0:Y:S02]  /*0720*/  I2F.S64 R18, R8 ;  /* 0x0000000800127312 */ /* 0x000e240000301400 */
[----:B0-----:R0:W-:Y:S01]  /*0730*/  STG.E.128 desc[UR10][R12.64], R16 ;  /* 0x000000100c007986 */ /* 0x0011e2000c101d0a */
[----:B------:R-:W-:Y:S05]  /*0740*/  @!P0 BRA P1, `(.L_x_2738) ;  /* 0xfffffffc00b08947 */ /* 0x000fea000083ffff */
[----:B------:R-:W-:Y:S05]  /*0750*/  EXIT ;  /* 0x000000000000794d */ /* 0x000fea0003800000 */
.L_x_2739:
        /* <DEDUP_REMOVED lines=10> */
.L_x_7945:


//--------------------- .text._ZN2at6native55_GLOBAL__N__de093ff9_22_ForeachBinaryOpList_cu_a911ec4325multi_tensor_apply_kernelINS1_18TensorListMetadataILi2EEENS1_11CopyFunctorIfaLi2ELi1ELi1EEEJNS0_4CopyIfaEEEEEvT_T0_DpT1_ --------------------------
	.section	.text._ZN2at6native55_GLOBAL__N__de093ff9_22_ForeachBinaryOpList_cu_a911ec4325multi_tensor_apply_kernelINS1_18TensorListMetadataILi2EEENS1_11CopyFunctorIfaLi2ELi1ELi1EEEJNS0_4CopyIfaEEEEEvT_T0_DpT1_,"ax",@progbits
	.align	128
.text._ZN2at6native55_GLOBAL__N__de093ff9_22_ForeachBinaryOpList_cu_a911ec4325multi_tensor_apply_kernelINS1_18TensorListMetadataILi2EEENS1_11CopyFunctorIfaLi2ELi1ELi1EEEJNS0_4CopyIfaEEEEEvT_T0_DpT1_:
        .type           _ZN2at6native55_GLOBAL__N__de093ff9_22_ForeachBinaryOpList_cu_a911ec4325multi_tensor_apply_kernelINS1_18TensorListMetadataILi2EEENS1_11CopyFunctorIfaLi2ELi1ELi1EEEJNS0_4CopyIfaEEEEEvT_T0_DpT1_,@function
        .size           _ZN2at6native55_GLOBAL__N__de093ff9_22_ForeachBinaryOpList_cu_a911ec4325multi_tensor_apply_kernelINS1_18TensorListMetadataILi2EEENS1_11CopyFunctorIfaLi2ELi1ELi1EEEJNS0_4CopyIfaEEEEEvT_T0_DpT1_,(.L_x_7946 - _ZN2at6native55_GLOBAL__N__de093ff9_22_ForeachBinaryOpList_cu_a911ec4325multi_tensor_apply_kernelINS1_18TensorListMetadataILi2EEENS1_11CopyFunctorIfaLi2ELi1ELi1EEEJNS0_4CopyIfaEEEEEvT_T0_DpT1_)
        .other          _ZN2at6native55_GLOBAL__N__de093ff9_22_ForeachBinaryOpList_cu_a911ec4325multi_tensor_apply_kernelINS1_18TensorListMetadataILi2EEENS1_11CopyFunctorIfaLi2ELi1ELi1EEEJNS0_4CopyIfaEEEEEvT_T0_DpT1_,@"STO_CUDA_ENTRY STV_DEFAULT"
_ZN2at6native55_GLOBAL__N__de093ff9_22_ForeachBinaryOpList_cu_a911ec4325multi_tensor_apply_kernelINS1_18TensorListMetadataILi2EEENS1_11CopyFunctorIfaLi2ELi1ELi1EEEJNS0_4CopyIfaEEEEEvT_T0_DpT1_:
        /* <DEDUP_REMOVED lines=28> */
.L_x_2741:
        /* <DEDUP_REMOVED lines=62> */
.L_x_2740:
        /* <DEDUP_REMOVED lines=8> */
.L_x_2742:
        /* <DEDUP_REMOVED lines=20> */
.L_x_2743:
        /* <DEDUP_REMOVED lines=10> */
.L_x_7946:


//--------------------- .text._ZN2at6native55_GLOBAL__N__de093ff9_22_ForeachBinaryOpList_cu_a911ec4325multi_tensor_apply_kernelINS1_18TensorListMetadataILi2EEENS1_11CopyFunctorIfhLi2ELi1ELi1EEEJNS0_4CopyIfhEEEEEvT_T0_DpT1_ --------------------------
	.section	.text._ZN2at6native55_GLOBAL__N__de093ff9_22_ForeachBinaryOpList_cu_a911ec4325multi_tensor_apply_kernelINS1_18TensorListMetadataILi2EEENS1_11CopyFunctorIfhLi2ELi1ELi1EEEJNS0_4CopyIfhEEEEEvT_T0_DpT1_,"ax",@progbits
	.align	128
.text._ZN2at6native55_GLOBAL__N__de093ff9_22_ForeachBinaryOpList_cu_a911ec4325multi_tensor_apply_kernelINS1_18TensorListMetadataILi2EEENS1_11CopyFunctorIfhLi2ELi1ELi1EEEJNS0_4CopyIfhEEEEEvT_T0_DpT1_:
        .type           _ZN2at6native55_GLOBAL__N__de093ff9_22_ForeachBinaryOpList_cu_a911ec4325multi_tensor_apply_kernelINS1_18TensorListMetadataILi2EEENS1_11CopyFunctorIfhLi2ELi1ELi1EEEJNS0_4CopyIfhEEEEEvT_T0_DpT1_,@function
        .size           _ZN2at6native55_GLOBAL__N__de093ff9_22_ForeachBinaryOpList_cu_a911ec4325multi_tensor_apply_kernelINS1_18TensorListMetadataILi2EEENS1_11CopyFunctorIfhLi2ELi1ELi1EEEJNS0_4CopyIfhEEEEEvT_T0_DpT1_,(.L_x_7947 - _ZN2at6native55_GLOBAL__N__de093ff9_22_ForeachBinaryOpList_cu_a911ec4325multi_tensor_apply_kernelINS1_18TensorListMetadataILi2EEENS1_11CopyFunctorIfhLi2ELi1ELi1EEEJNS0_4CopyIfhEEEEEvT_T0_DpT1_)
        .other          _ZN2at6native55_GLOBAL__N__de093ff9_22_ForeachBinaryOpList_cu_a911ec4325multi_tensor_apply_kernelINS1_18TensorListMetadataILi2EEENS1_11CopyFunctorIfhLi2ELi1ELi1EEEJNS0_4CopyIfhEEEEEvT_T0_DpT1_,@"STO_CUDA_ENTRY STV_DEFAULT"
_ZN2at6native55_GLOBAL__N__de093ff9_22_ForeachBinaryOpList_cu_a911ec4325multi_tensor_apply_kernelINS1_18TensorListMetadataILi2EEENS1_11CopyFunctorIfhLi2ELi1ELi1EEEJNS0_4CopyIfhEEEEEvT_T0_DpT1_:
        /* <DEDUP_REMOVED lines=27> */
.L_x_2745:
[----:B0-----:R-:W-:Y:S01]  /*01b0*/  IADD3 R15, P0, R5, R18, RZ ;  /* 0x00000012050f7210 */ /* 0x001fe20007f1e0ff */
[----:B-1----:R-:W-:-:S03]  /*01c0*/  IMAD R14, R6, 0x3, RZ ;  /* 0x00000003060e7824 */ /* 0x002fc600078e02ff */
[C---:B------:R-:W-:Y:S01]  /*01d0*/  ISETP.GE.U32.AND P1, PT, R15.reuse, 0x10000, PT ;  /* 0x000100000f00780c */ /* 0x040fe20003f26070 */
[----:B------:R-:W-:Y:S01]  /*01e0*/  IMAD.X R20, RZ, RZ, R19, P0 ;  /* 0x000000ffff147224 */ /* 0x000fe200000e0613 */
[-C--:B------:R-:W-:Y:S02]  /*01f0*/  IADD3 R25, P3, R6, R15.reuse, RZ ;  /* 0x0000000f06197210 */ /* 0x080fe40007f7e0ff */
        /* <DEDUP_REMOVED lines=29> */
[----:B------:R-:W4:Y:S01]  /*03d0*/  @P4 LDG.E.U8 R7, desc[UR4][R26.64] ;  /* 0x000000041a074981 */ /* 0x000f22000c1e1100 */
[----:B------:R-:W-:-:S05]  /*03e0*/  @P2 IMAD.X R17, R22, 0x1, R3, P3 ;  /* 0x0000000116112824 */ /* 0x000fca00018e0603 */
[----:B------:R0:W5:Y:S01]  /*03f0*/  @P2 LDG.E.U8 R8, desc[UR4][R16.64] ;  /* 0x0000000410082981 */ /* 0x000162000c1e1100 */
[----:B------:R-:W-:-:S04]  /*0400*/  @P1 LEA R14, P3, R15, R12, 0x2 ;  /* 0x0000000c0f0e1211 */ /* 0x000fc800078610ff */
[-C--:B------:R-:W-:Y:S02]  /*0410*/  @P1 LEA.HI.X R15, R15, R13.reuse, R20, 0x2, P3 ;  /* 0x0000000d0f0f1211 */ /* 0x080fe400018f1414 */
[-C--:B0-----:R-:W-:Y:S02]  /*0420*/  @P0 LEA R16, P5, R25, R12.reuse, 0x2 ;  /* 0x0000000c19100211 */ /* 0x081fe400078a10ff */
[----:B------:R-:W-:Y:S02]  /*0430*/  @P4 LEA R20, P3, R21, R12, 0x2 ;  /* 0x0000000c15144211 */ /* 0x000fe400078610ff */
[-C--:B------:R-:W-:Y:S02]  /*0440*/  @P0 LEA.HI.X R17, R25, R13.reuse, R24, 0x2, P5 ;  /* 0x0000000d19110211 */ /* 0x080fe400028f1418 */
[----:B------:R-:W-:Y:S01]  /*0450*/  @P4 LEA.HI.X R21, R21, R13, R11, 0x2, P3 ;  /* 0x0000000d15154211 */ /* 0x000fe200018f140b */
[----:B------:R-:W-:Y:S01]  /*0460*/  IMAD.WIDE.U32 R18, R6, 0x4, R18 ;  /* 0x0000000406127825 */ /* 0x000fe200078e0012 */
[----:B--2---:R-:W-:-:S04]  /*0470*/  @P1 LOP3.LUT R29, R9, 0xffff, RZ, 0xc0, !PT ;  /* 0x0000ffff091d1812 */ /* 0x004fc800078ec0ff */
[----:B------:R-:W-:Y:S02]  /*0480*/  @P1 I2FP.F32.U32 R29, R29 ;  /* 0x0000001d001d1245 */ /* 0x000fe40000201000 */
[----:B---3--:R-:W-:-:S03]  /*0490*/  @P0 LOP3.LUT R25, R10, 0xffff, RZ, 0xc0, !PT ;  /* 0x0000ffff0a190812 */ /* 0x008fc600078ec0ff */
[----:B------:R2:W-:Y:S01]  /*04a0*/  @P1 STG.E desc[UR4][R14.64], R29 ;  /* 0x0000001d0e001986 */ /* 0x0005e2000c101904 */
[C---:B------:R-:W-:Y:S02]  /*04b0*/  @P2 LEA R24, P1, R23.reuse, R12, 0x2 ;  /* 0x0000000c17182211 */ /* 0x040fe400078210ff */
[----:B------:R-:W-:Y:S02]  /*04c0*/  @P0 I2FP.F32.U32 R11, R25 ;  /* 0x00000019000b0245 */ /* 0x000fe40000201000 */
[----:B------:R-:W-:Y:S02]  /*04d0*/  @P2 LEA.HI.X R25, R23, R13, R22, 0x2, P1 ;  /* 0x0000000d17192211 */ /* 0x000fe400008f1416 */
[----:B----4-:R-:W-:Y:S02]  /*04e0*/  @P4 LOP3.LUT R26, R7, 0xffff, RZ, 0xc0, !PT ;  /* 0x0000ffff071a4812 */ /* 0x010fe400078ec0ff */
[----:B-----5:R-:W-:Y:S02]  /*04f0*/  @P2 LOP3.LUT R27, R8, 0xffff, RZ, 0xc0, !PT ;  /* 0x0000ffff081b2812 */ /* 0x020fe400078ec0ff */
[----:B------:R-:W-:-:S02]  /*0500*/  @P4 I2FP.F32.U32 R23, R26 ;  /* 0x0000001a00174245 */ /* 0x000fc40000201000 */
[----:B------:R-:W-:Y:S01]  /*0510*/  @P2 I2FP.F32.U32 R27, R27 ;  /* 0x0000001b001b2245 */ /* 0x000fe20000201000 */
[----:B------:R2:W-:Y:S01]  /*0520*/  @P0 STG.E desc[UR4][R16.64], R11 ;  /* 0x0000000b10000986 */ /* 0x0005e2000c101904 */
[----:B------:R-:W-:-:S03]  /*0530*/  ISETP.GE.U32.AND P0, PT, R18, 0x10000, PT ;  /* 0x000100001200780c */ /* 0x000fc60003f06070 */
[----:B------:R2:W-:Y:S01]  /*0540*/  @P4 STG.E desc[UR4][R20.64], R23 ;  /* 0x0000001714004986 */ /* 0x0005e2000c101904 */
[----:B------:R-:W-:-:S03]  /*0550*/  ISETP.LT.U32.AND P1, PT, R18, R2, PT ;  /* 0x000000021200720c */ /* 0x000fc60003f21070 */
[----:B------:R2:W-:Y:S01]  /*0560*/  @P2 STG.E desc[UR4][R24.64], R27 ;  /* 0x0000001b18002986 */ /* 0x0005e2000c101904 */
[C---:B------:R-:W-:Y:S02]  /*0570*/  ISETP.GE.U32.AND.EX P0, PT, R19.reuse, RZ, PT, P0 ;  /* 0x000000ff1300720c */ /* 0x040fe40003f06100 */
[----:B------:R-:W-:-:S13]  /*0580*/  ISETP.LT.AND.EX P1, PT, R19, R4, PT, P1 ;  /* 0x000000041300720c */ /* 0x000fda0003f21310 */
[----:B--2---:R-:W-:Y:S05]  /*0590*/  @!P0 BRA P1, `(.L_x_2745) ;  /* 0xfffffffc00048947 */ /* 0x004fea000083ffff */
[----:B------:R-:W-:Y:S05]  /*05a0*/  EXIT ;  /* 0x000000000000794d */ /* 0x000fea0003800000 */
.L_x_2744:
        /* <DEDUP_REMOVED lines=8> */
.L_x_2746:
        /* <DEDUP_REMOVED lines=13> */
[C---:B--2---:R-:W-:Y:S02]  /*0700*/  PRMT R8, R14.reuse, 0x7770, RZ ;  /* 0x000077700e087816 */ /* 0x044fe400000000ff */
[----:B------:R-:W-:-:S02]  /*0710*/  PRMT R9, R14, 0x7771, RZ ;  /* 0x000077710e097816 */ /* 0x000fc400000000ff */
[C---:B------:R-:W-:Y:S02]  /*0720*/  PRMT R11, R14.reuse, 0x7773, RZ ;  /* 0x000077730e0b7816 */ /* 0x040fe400000000ff */
[----:B------:R-:W-:Y:S02]  /*0730*/  PRMT R10, R14, 0x7772, RZ ;  /* 0x000077720e0a7816 */ /* 0x000fe400000000ff */
[----:B------:R-:W-:Y:S02]  /*0740*/  I2FP.F32.U32 R8, R8 ;  /* 0x0000000800087245 */ /* 0x000fe40000201000 */
[----:B------:R-:W-:Y:S02]  /*0750*/  I2FP.F32.U32 R9, R9 ;  /* 0x0000000900097245 */ /* 0x000fe40000201000 */
[----:B------:R-:W-:Y:S02]  /*0760*/  I2FP.F32.U32 R11, R11 ;  /* 0x0000000b000b7245 */ /* 0x000fe40000201000 */
[----:B------:R-:W-:-:S05]  /*0770*/  I2FP.F32.U32 R10, R10 ;  /* 0x0000000a000a7245 */ /* 0x000fca0000201000 */
[----:B------:R0:W-:Y:S01]  /*0780*/  STG.E.128 desc[UR4][R6.64], R8 ;  /* 0x0000000806007986 */ /* 0x0001e2000c101d04 */
[----:B------:R-:W-:Y:S05]  /*0790*/  @!P0 BRA P1, `(.L_x_2746) ;  /* 0xfffffffc00a48947 */ /* 0x000fea000083ffff */
[----:B------:R-:W-:Y:S05]  /*07a0*/  EXIT ;  /* 0x000000000000794d */ /* 0x000fea0003800000 */
.L_x_2747:
        /* <DEDUP_REMOVED lines=13> */
.L_x_7947:


//--------------------- .text._ZN2at6native55_GLOBAL__N__de093ff9_22_ForeachBinaryOpList_cu_a911ec4325multi_tensor_apply_kernelINS1_18TensorListMetadataILi2EEENS1_14UnaryOpFunctorIfLi2ELi1ELi1EEEJNS0_4CopyIffEEEEEvT_T0_DpT1_ --------------------------
	.section	.text._ZN2at6native55_GLOBAL__N__de093ff9_22_ForeachBinaryOpList_cu_a911ec4325multi_tensor_apply_kernelINS1_18TensorListMetadataILi2EEENS1_14UnaryOpFunctorIfLi2ELi1ELi1EEEJNS0_4CopyIffEEEEEvT_T0_DpT1_,"ax",@progbits
	.align	128
.text._ZN2at6native55_GLOBAL__N__de093ff9_22_ForeachBinaryOpList_cu_a911ec4325multi_tensor_apply_kernelINS1_18TensorListMetadataILi2EEENS1_14UnaryOpFunctorIfLi2ELi1ELi1EEEJNS0_4CopyIffEEEEEvT_T0_DpT1_:
        .type           _ZN2at6native55_GLOBAL__N__de093ff9_22_ForeachBinaryOpList_cu_a911ec4325multi_tensor_apply_kernelINS1_18TensorListMetadataILi2EEENS1_14UnaryOpFunctorIfLi2ELi1ELi1EEEJNS0_4CopyIffEEEEEvT_T0_DpT1_,@function
        .size           _ZN2at6native55_GLOBAL__N__de093ff9_22_ForeachBinaryOpList_cu_a911ec4325multi_tensor_apply_kernelINS1_18TensorListMetadataILi2EEENS1_14UnaryOpFunctorIfLi2ELi1ELi1EEEJNS0_4CopyIffEEEEEvT_T0_DpT1_,(.L_x_7948 - _ZN2at6native55_GLOBAL__N__de093ff9_22_ForeachBinaryOpList_cu_a911ec4325multi_tensor_apply_kernelINS1_18TensorListMetadataILi2EEENS1_14UnaryOpFunctorIfLi2ELi1ELi1EEEJNS0_4CopyIffEEEEEvT_T0_DpT1_)
        .other          _ZN2at6native55_GLOBAL__N__de093ff9_22_ForeachBinaryOpList_cu_a911ec4325multi_tensor_apply_kernelINS1_18TensorListMetadataILi2EEENS1_14UnaryOpFunctorIfLi2ELi1ELi1EEEJNS0_4CopyIffEEEEEvT_T0_DpT1_,@"STO_CUDA_ENTRY STV_DEFAULT"
_ZN2at6native55_GLOBAL__N__de093ff9_22_ForeachBinaryOpList_cu_a911ec4325multi_tensor_apply_kernelINS1_18TensorListMetadataILi2EEENS1_14UnaryOpFunctorIfLi2ELi1ELi1EEEJNS0_4CopyIffEEEEEvT_T0_DpT1_:
        /* <DEDUP_REMOVED lines=26> */
.L_x_2749:
[----:B0-2---:R-:W-:Y:S01]  /*01a0*/  IADD3 R18, P1, R3, R8, RZ ;  /* 0x0000000803127210 */ /* 0x005fe20007f3e0ff */
[----:B-1----:R-:W-:Y:S01]  /*01b0*/  IMAD R21, R4, 0x3, RZ ;  /* 0x0000000304157824 */ /* 0x002fe200078e02ff */
[----:B------:R-:W-:Y:S01]  /*01c0*/  CS2R R22, SRZ ;  /* 0x0000000000167805 */ /* 0x000fe2000001ff00 */
[----:B------:R-:W-:Y:S01]  /*01d0*/  IMAD.MOV.U32 R25, RZ, RZ, RZ ;  /* 0x000000ffff197224 */ /* 0x000fe200078e00ff */
[----:B------:R-:W-:Y:S01]  /*01e0*/  ISETP.GE.U32.AND P0, PT, R18, 0x10000, PT ;  /* 0x000100001200780c */ /* 0x000fe20003f06070 */
[----:B------:R-:W-:Y:S01]  /*01f0*/  IMAD.X R20, RZ, RZ, R9, P1 ;  /* 0x000000ffff147224 */ /* 0x000fe200008e0609 */
[----:B------:R-:W-:Y:S02]  /*0200*/  IADD3 R5, P1, R4, R18, RZ ;  /* 0x0000001204057210 */ /* 0x000fe40007f3e0ff */
[----:B------:R-:W-:Y:S02]  /*0210*/  ISETP.LT.U32.AND P2, PT, R18, R0, PT ;  /* 0x000000001200720c */ /* 0x000fe40003f41070 */
[----:B------:R-:W-:Y:S01]  /*0220*/  ISETP.GE.U32.AND.EX P0, PT, R20, RZ, PT, P0 ;  /* 0x000000ff1400720c */ /* 0x000fe20003f06100 */
[----:B------:R-:W-:Y:S01]  /*0230*/  IMAD.X R6, RZ, RZ, R20, P1 ;  /* 0x000000ffff067224 */ /* 0x000fe200008e0614 */
[----:B------:R-:W-:-:S02]  /*0240*/  LEA R29, P4, R4, R18, 0x1 ;  /* 0x00000012041d7211 */ /* 0x000fc400078808ff */
[C---:B------:R-:W-:Y:S02]  /*0250*/  ISETP.GE.U32.AND P3, PT, R5.reuse, 0x10000, PT ;  /* 0x000100000500780c */ /* 0x040fe40003f66070 */
[----:B------:R-:W-:Y:S01]  /*0260*/  ISETP.LT.AND.EX P0, PT, R20, R2, !P0, P2 ;  /* 0x000000021400720c */ /* 0x000fe20004701320 */
[----:B------:R-:W-:Y:S01]  /*0270*/  IMAD.X R19, RZ, RZ, R20, P4 ;  /* 0x000000ffff137224 */ /* 0x000fe200020e0614 */
[----:B------:R-:W-:Y:S02]  /*0280*/  ISETP.LT.U32.AND P1, PT, R5, R0, PT ;  /* 0x000000000500720c */ /* 0x000fe40003f21070 */
[----:B------:R-:W-:Y:S02]  /*0290*/  ISETP.GE.U32.AND.EX P3, PT, R6, RZ, PT, P3 ;  /* 0x000000ff0600720c */ /* 0x000fe40003f66130 */
[----:B------:R-:W-:Y:S02]  /*02a0*/  IADD3 R21, P5, R21, R18, RZ ;  /* 0x0000001215157210 */ /* 0x000fe40007fbe0ff */
[----:B------:R-:W-:-:S02]  /*02b0*/  ISETP.GE.U32.AND P2, PT, R29, 0x10000, PT ;  /* 0x000100001d00780c */ /* 0x000fc40003f46070 */
[----:B------:R-:W-:Y:S01]  /*02c0*/  ISETP.LT.AND.EX P1, PT, R6, R2, !P3, P1 ;  /* 0x000000020600720c */ /* 0x000fe20005f21310 */
[----:B------:R-:W-:Y:S01]  /*02d0*/  IMAD.X R27, RZ, RZ, R20, P5 ;  /* 0x000000ffff1b7224 */ /* 0x000fe200028e0614 */
[----:B------:R-:W-:Y:S02]  /*02e0*/  ISETP.LT.U32.AND P4, PT, R29, R0, PT ;  /* 0x000000001d00720c */ /* 0x000fe40003f81070 */
[----:B------:R-:W-:Y:S02]  /*02f0*/  ISETP.GE.U32.AND.EX P3, PT, R19, RZ, PT, P2 ;  /* 0x000000ff1300720c */ /* 0x000fe40003f66120 */
[----:B------:R-:W-:Y:S02]  /*0300*/  ISETP.GE.U32.AND P2, PT, R21, 0x10000, PT ;  /* 0x000100001500780c */ /* 0x000fe40003f46070 */
[----:B------:R-:W-:Y:S02]  /*0310*/  ISETP.LT.AND.EX P3, PT, R19, R2, !P3, P4 ;  /* 0x000000021300720c */ /* 0x000fe40005f61340 */
[----:B------:R-:W-:-:S02]  /*0320*/  ISETP.LT.U32.AND P4, PT, R21, R0, PT ;  /* 0x000000001500720c */ /* 0x000fc40003f81070 */
[C---:B------:R-:W-:Y:S02]  /*0330*/  ISETP.GE.U32.AND.EX P2, PT, R27.reuse, RZ, PT, P2 ;  /* 0x000000ff1b00720c */ /* 0x040fe40003f46120 */
[C---:B------:R-:W-:Y:S02]  /*0340*/  @P0 LEA R16, P5, R18.reuse, R12, 0x2 ;  /* 0x0000000c12100211 */ /* 0x040fe400078a10ff */
[----:B------:R-:W-:Y:S02]  /*0350*/  ISETP.LT.AND.EX P4, PT, R27, R2, !P2, P4 ;  /* 0x000000021b00720c */ /* 0x000fe40005781340 */
[----:B------:R-:W-:Y:S02]  /*0360*/  @P0 LEA.HI.X R17, R18, R13, R20, 0x2, P5 ;  /* 0x0000000d12110211 */ /* 0x000fe400028f1414 */
[----:B------:R-:W-:-:S03]  /*0370*/  @P1 LEA R14, P5, R5, R12, 0x2 ;  /* 0x0000000c050e1211 */ /* 0x000fc600078a10ff */
[----:B------:R0:W2:Y:S01]  /*0380*/  @P0 LDG.E R25, desc[UR4][R16.64] ;  /* 0x0000000410190981 */ /* 0x0000a2000c1e1900 */
[----:B------:R-:W-:Y:S01]  /*0390*/  @P1 LEA.HI.X R15, R5, R13, R6, 0x2, P5 ;  /* 0x0000000d050f1211 */ /* 0x000fe200028f1406 */
[----:B------:R-:W-:-:S04]  /*03a0*/  IMAD.MOV.U32 R7, RZ, RZ, RZ ;  /* 0x000000ffff077224 */ /* 0x000fc800078e00ff */
[----:B------:R1:W3:Y:S01]  /*03b0*/  @P1 LDG.E R23, desc[UR4][R14.64] ;  /* 0x000000040e171981 */ /* 0x0002e2000c1e1900 */
[----:B0-----:R-:W-:-:S04]  /*03c0*/  @P3 LEA R16, P2, R29, R12, 0x2 ;  /* 0x0000000c1d103211 */ /* 0x001fc800078410ff */
[----:B------:R-:W-:Y:S02]  /*03d0*/  @P3 LEA.HI.X R17, R29, R13, R19, 0x2, P2 ;  /* 0x0000000d1d113211 */ /* 0x000fe400010f1413 */
[----:B-1----:R-:W-:-:S03]  /*03e0*/  @P4 LEA R14, P2, R21, R12, 0x2 ;  /* 0x0000000c150e4211 */ /* 0x002fc600078410ff */
[----:B------:R-:W4:Y:S01]  /*03f0*/  @P3 LDG.E R7, desc[UR4][R16.64] ;  /* 0x0000000410073981 */ /* 0x000f22000c1e1900 */
[----:B------:R-:W-:-:S05]  /*0400*/  @P4 LEA.HI.X R15, R21, R13, R27, 0x2, P2 ;  /* 0x0000000d150f4211 */ /* 0x000fca00010f141b */
[----:B------:R0:W5:Y:S02]  /*0410*/  @P4 LDG.E R22, desc[UR4][R14.64] ;  /* 0x000000040e164981 */ /* 0x000164000c1e1900 */
[----:B0-----:R-:W-:-:S04]  /*0420*/  @P0 LEA R14, P2, R18, R10, 0x2 ;  /* 0x0000000a120e0211 */ /* 0x001fc800078410ff */
[-C--:B------:R-:W-:Y:S02]  /*0430*/  @P0 LEA.HI.X R15, R18, R11.reuse, R20, 0x2, P2 ;  /* 0x0000000b120f0211 */ /* 0x080fe400010f1414 */
[-C--:B------:R-:W-:Y:S02]  /*0440*/  @P1 LEA R16, P2, R5, R10.reuse, 0x2 ;  /* 0x0000000a05101211 */ /* 0x080fe400078410ff */
[-C--:B------:R-:W-:Y:S02]  /*0450*/  @P3 LEA R18, P5, R29, R10.reuse, 0x2 ;  /* 0x0000000a1d123211 */ /* 0x080fe400078a10ff */
[----:B------:R-:W-:Y:S02]  /*0460*/  @P4 LEA R20, P6, R21, R10, 0x2 ;  /* 0x0000000a15144211 */ /* 0x000fe400078c10ff */
[-C--:B------:R-:W-:Y:S02]  /*0470*/  @P1 LEA.HI.X R17, R5, R11.reuse, R6, 0x2, P2 ;  /* 0x0000000b05111211 */ /* 0x080fe400010f1406 */
[-C--:B------:R-:W-:Y:S01]  /*0480*/  @P3 LEA.HI.X R19, R29, R11.reuse, R19, 0x2, P5 ;  /* 0x0000000b1d133211 */ /* 0x080fe200028f1413 */
[----:B------:R-:W-:Y:S01]  /*0490*/  IMAD.WIDE.U32 R8, R4, 0x4, R8 ;  /* 0x0000000404087825 */ /* 0x000fe200078e0008 */
        /* <DEDUP_REMOVED lines=11> */
.L_x_2748:
        /* <DEDUP_REMOVED lines=8> */
.L_x_2750:
[C---:B0-----:R-:W-:Y:S01]  /*05d0*/  IMAD.SHL.U32 R9, R14.reuse, 0x10, RZ ;  /* 0x000000100e097824 */ /* 0x041fe200078e00ff */
[----:B------:R-:W-:-:S04]  /*05e0*/  SHF.L.U64.HI R3, R14, 0x4, R15 ;  /* 0x000000040e037819 */ /* 0x000fc8000001020f */
[----:B------:R-:W-:-:S05]  /*05f0*/  IADD3 R4, P0, R12, R9, RZ ;  /* 0x000000090c047210 */ /* 0x000fca0007f1e0ff */
[----:B------:R-:W-:-:S06]  /*0600*/  IMAD.X R5, R13, 0x1, R3, P0 ;  /* 0x000000010d057824 */ /* 0x000fcc00000e0603 */
        /* <DEDUP_REMOVED lines=14> */
.L_x_2751:
        /* <DEDUP_REMOVED lines=9> */
.L_x_7948:


//--------------------- .text._ZN2at6native55_GLOBAL__N__de093ff9_22_ForeachBinaryOpList_cu_a911ec4325multi_tensor_apply_kernelINS1_18TensorListMetadataILi2EEENS1_11CopyFunctorIdN3c1015Float8_e5m2fnuzELi2ELi1ELi1EEEJNS0_4CopyIdS7_EEEEEvT_T0_DpT1_ --------------------------
	.section	.text._ZN2at6native55_GLOBAL__N__de093ff9_22_ForeachBinaryOpList_cu_a911ec4325multi_tensor_apply_kernelINS1_18TensorListMetadataILi2EEENS1_11CopyFunctorIdN3c1015Float8_e5m2fnuzELi2ELi1ELi1EEEJNS0_4CopyIdS7_EEEEEvT_T0_DpT1_,"ax",@progbits
	.align	128
.text._ZN2at6native55_GLOBAL__N__de093ff9_22_ForeachBinaryOpList_cu_a911ec4325multi_tensor_apply_kernelINS1_18TensorListMetadataILi2EEENS1_11CopyFunctorIdN3c1015Float8_e5m2fnuzELi2ELi1ELi1EEEJNS0_4CopyIdS7_EEEEEvT_T0_DpT1_:
        .type           _ZN2at6native55_GLOBAL__N__de093ff9_22_ForeachBinaryOpList_cu_a911ec4325multi_tensor_apply_kernelINS1_18TensorListMetadataILi2EEENS1_11CopyFunctorIdN3c1015Float8_e5m2fnuzELi2ELi1ELi1EEEJNS0_4CopyIdS7_EEEEEvT_T0_DpT1_,@function
        .size           _ZN2at6native55_GLOBAL__N__de093ff9_22_ForeachBinaryOpList_cu_a911ec4325multi_tensor_apply_kernelINS1_18TensorListMetadataILi2EEENS1_11CopyFunctorIdN3c1015Float8_e5m2fnuzELi2ELi1ELi1EEEJNS0_4CopyIdS7_EEEEEvT_T0_DpT1_,(.L_x_7949 - _ZN2at6native55_GLOBAL__N__de093ff9_22_ForeachBinaryOpList_cu_a911ec4325multi_tensor_apply_kernelINS1_18TensorListMetadataILi2EEENS1_11CopyFunctorIdN3c1015Float8_e5m2fnuzELi2ELi1ELi1EEEJNS0_4CopyIdS7_EEEEEvT_T0_DpT1_)
        .other          _ZN2at6native55_GLOBAL__N__de093ff9_22_ForeachBinaryOpList_cu_a911ec4325multi_tensor_apply_kernelINS1_18TensorListMetadataILi2EEENS1_11CopyFunctorIdN3c1015Float8_e5m2fnuzELi2ELi1ELi1EEEJNS0_4CopyIdS7_EEEEEvT_T0_DpT1_,@"STO_CUDA_ENTRY STV_DEFAULT"
_ZN2at6native55_GLOBAL__N__de093ff9_22_ForeachBinaryOpList_cu_a911ec4325multi_tensor_apply_kernelINS1_18TensorListMetadataILi2EEENS1_11CopyFunctorIdN3c1015Float8_e5m2fnuzELi2ELi1ELi1EEEJNS0_4CopyIdS7_EEEEEvT_T0_DpT1_:
        /* <DEDUP_REMOVED lines=29> */
.L_x_2769:
        /* <DEDUP_REMOVED lines=59> */
.L_x_2756:
[----:B------:R-:W-:Y:S05]  /*0580*/  BSYNC B1 ;  /* 0x0000000000017941 */ /* 0x000fea0003800000 */
.L_x_2755:
[----:B------:R-:W-:Y:S01]  /*0590*/  IMAD.SHL.U32 R9, R9, 0x200000, RZ ;  /* 0x0020000009097824 */ /* 0x000fe200078e00ff */
[----:B------:R-:W-:-:S04]  /*05a0*/  LEA R11, R8, 0x37800000, 0x17 ;  /* 0x37800000080b7811 */ /* 0x000fc800078eb8ff */
[----:B------:R-:W-:-:S07]  /*05b0*/  LOP3.LUT R16, R11, R9, R16, 0xfe, !PT ;  /* 0x000000090b107212 */ /* 0x000fce00078efe10 */
.L_x_2754:
[----:B------:R-:W-:Y:S05]  /*05c0*/  BSYNC B0 ;  /* 0x0000000000007941 */ /* 0x000fea0003800000 */
.L_x_2753:
        /* <DEDUP_REMOVED lines=20> */
.L_x_2760:
[----:B------:R-:W-:Y:S05]  /*0710*/  BSYNC B1 ;  /* 0x0000000000017941 */ /* 0x000fea0003800000 */
.L_x_2759:
[----:B------:R-:W-:Y:S01]  /*0720*/  IMAD.SHL.U32 R9, R9, 0x200000, RZ ;  /* 0x0020000009097824 */ /* 0x000fe200078e00ff */
[----:B------:R-:W-:-:S04]  /*0730*/  LEA R11, R8, 0x37800000, 0x17 ;  /* 0x37800000080b7811 */ /* 0x000fc800078eb8ff */
[----:B------:R-:W-:-:S07]  /*0740*/  LOP3.LUT R14, R11, R9, R14, 0xfe, !PT ;  /* 0x000000090b0e7212 */ /* 0x000fce00078efe0e */
.L_x_2758:
[----:B------:R-:W-:Y:S05]  /*0750*/  BSYNC B0 ;  /* 0x0000000000007941 */ /* 0x000fea0003800000 */
.L_x_2757:
        /* <DEDUP_REMOVED lines=22> */
.L_x_2764:
[----:B------:R-:W-:Y:S05]  /*08c0*/  BSYNC B1 ;  /* 0x0000000000017941 */ /* 0x000fea0003800000 */
.L_x_2763:
[----:B------:R-:W-:Y:S01]  /*08d0*/  IMAD.SHL.U32 R9, R9, 0x200000, RZ ;  /* 0x0020000009097824 */ /* 0x000fe200078e00ff */
[----:B------:R-:W-:-:S04]  /*08e0*/  LEA R11, R8, 0x37800000, 0x17 ;  /* 0x37800000080b7811 */ /* 0x000fc800078eb8ff */
[----:B------:R-:W-:-:S07]  /*08f0*/  LOP3.LUT R12, R11, R9, R12, 0xfe, !PT ;  /* 0x000000090b0c7212 */ /* 0x000fce00078efe0c */
.L_x_2762:
[----:B------:R-:W-:Y:S05]  /*0900*/  BSYNC B0 ;  /* 0x0000000000007941 */ /* 0x000fea0003800000 */
.L_x_2761:
        /* <DEDUP_REMOVED lines=21> */
.L_x_2768:
[----:B------:R-:W-:Y:S05]  /*0a60*/  BSYNC B1 ;  /* 0x0000000000017941 */ /* 0x000fea0003800000 */
.L_x_2767:
[----:B------:R-:W-:Y:S01]  /*0a70*/  IMAD.SHL.U32 R9, R9, 0x200000, RZ ;  /* 0x0020000009097824 */ /* 0x000fe200078e00ff */
[----:B------:R-:W-:-:S04]  /*0a80*/  LEA R8, R8, 0x37800000, 0x17 ;  /* 0x3780000008087811 */ /* 0x000fc800078eb8ff */
[----:B------:R-:W-:-:S07]  /*0a90*/  LOP3.LUT R19, R8, R9, R19, 0xfe, !PT ;  /* 0x0000000908137212 */ /* 0x000fce00078efe13 */
.L_x_2766:
[----:B------:R-:W-:Y:S05]  /*0aa0*/  BSYNC B0 ;  /* 0x0000000000007941 */ /* 0x000fea0003800000 */
.L_x_2765:
[----:B------:R-:W-:Y:S01]  /*0ab0*/  @P0 FMUL.FTZ R8, R16, 1 ;  /* 0x3f80000010080820 */ /* 0x000fe20000410000 */
[----:B------:R-:W-:Y:S01]  /*0ac0*/  @P1 FMUL.FTZ R10, R14, 1 ;  /* 0x3f8000000e0a1820 */ /* 0x000fe20000410000 */
[----:B------:R-:W-:Y:S01]  /*0ad0*/  @P2 FMUL.FTZ R12, R12, 1 ;  /* 0x3f8000000c0c2820 */ /* 0x000fe20000410000 */
[----:B------:R-:W-:Y:S01]  /*0ae0*/  @P3 FMUL.FTZ R19, R19, 1 ;  /* 0x3f80000013133820 */ /* 0x000fe20000410000 */
[----:B------:R-:W-:Y:S01]  /*0af0*/  @P0 LEA R14, P4, R15, UR8, 0x3 ;  /* 0x000000080f0e0c11 */ /* 0x000fe2000f8818ff */
[----:B------:R-:W-:Y:S01]  /*0b00*/  IMAD.WIDE.U32 R6, R4, 0x4, R6 ;  /* 0x0000000404067825 */ /* 0x000fe200078e0006 */
[----:B------:R-:W0:Y:S01]  /*0b10*/  @P0 F2F.F64.F32 R8, R8 ;  /* 0x0000000800080310 */ /* 0x000e220000201800 */
[----:B------:R-:W-:Y:S02]  /*0b20*/  @P1 LEA R16, P5, R17, UR8, 0x3 ;  /* 0x0000000811101c11 */ /* 0x000fe4000f8a18ff */
[----:B------:R-:W-:Y:S02]  /*0b30*/  @P0 LEA.HI.X R15, R15, UR9, R18, 0x3, P4 ;  /* 0x000000090f0f0c11 */ /* 0x000fe4000a0f1c12 */
[----:B------:R-:W-:-:S02]  /*0b40*/  @P1 LEA.HI.X R17, R17, UR9, R20, 0x3, P5 ;  /* 0x0000000911111c11 */ /* 0x000fc4000a8f1c14 */
[----:B------:R-:W-:Y:S01]  /*0b50*/  @P2 LEA R20, P4, R21, UR8, 0x3 ;  /* 0x0000000815142c11 */ /* 0x000fe2000f8818ff */
[----:B------:R-:W1:Y:S01]  /*0b60*/  @P1 F2F.F64.F32 R10, R10 ;  /* 0x0000000a000a1310 */ /* 0x000e620000201800 */
[----:B------:R-:W-:Y:S02]  /*0b70*/  @P3 LEA R22, P5, R5, UR8, 0x3 ;  /* 0x0000000805163c11 */ /* 0x000fe4000f8a18ff */
[----:B------:R-:W-:Y:S02]  /*0b80*/  @P2 LEA.HI.X R21, R21, UR9, R24, 0x3, P4 ;  /* 0x0000000915152c11 */ /* 0x000fe4000a0f1c18 */
[----:B------:R-:W-:Y:S01]  /*0b90*/  @P3 LEA.HI.X R23, R5, UR9, R26, 0x3, P5 ;  /* 0x0000000905173c11 */ /* 0x000fe2000a8f1c1a */
[----:B0-----:R2:W-:Y:S02]  /*0ba0*/  @P0 STG.E.64 desc[UR10][R14.64], R8 ;  /* 0x000000080e000986 */ /* 0x0015e4000c101b0a */
[----:B------:R-:W0:Y:S01]  /*0bb0*/  @P2 F2F.F64.F32 R12, R12 ;  /* 0x0000000c000c2310 */ /* 0x000e220000201800 */
[----:B------:R-:W-:-:S04]  /*0bc0*/  ISETP.GE.U32.AND P0, PT, R6, 0x10000, PT ;  /* 0x000100000600780c */ /* 0x000fc80003f06070 */
[----:B------:R-:W-:Y:S01]  /*0bd0*/  ISETP.GE.U32.AND.EX P0, PT, R7, RZ, PT, P0 ;  /* 0x000000ff0700720c */ /* 0x000fe20003f06100 */
[----:B-1----:R2:W-:Y:S02]  /*0be0*/  @P1 STG.E.64 desc[UR10][R16.64], R10 ;  /* 0x0000000a10001986 */ /* 0x0025e4000c101b0a */
[----:B------:R-:W1:Y:S01]  /*0bf0*/  @P3 F2F.F64.F32 R18, R19 ;  /* 0x0000001300123310 */ /* 0x000e620000201800 */
[----:B------:R-:W-:-:S04]  /*0c00*/  ISETP.LT.U32.AND P1, PT, R6, UR13, PT ;  /* 0x0000000d06007c0c */ /* 0x000fc8000bf21070 */
[----:B------:R-:W-:Y:S01]  /*0c10*/  ISETP.LT.AND.EX P1, PT, R7, UR6, PT, P1 ;  /* 0x0000000607007c0c */ /* 0x000fe2000bf21310 */
[----:B0-----:R2:W-:Y:S04]  /*0c20*/  @P2 STG.E.64 desc[UR10][R20.64], R12 ;  /* 0x0000000c14002986 */ /* 0x0015e8000c101b0a */
[----:B-1----:R2:W-:Y:S08]  /*0c30*/  @P3 STG.E.64 desc[UR10][R22.64], R18 ;  /* 0x0000001216003986 */ /* 0x0025f0000c101b0a */
[----:B------:R-:W-:Y:S05]  /*0c40*/  @!P0 BRA P1, `(.L_x_2769) ;  /* 0xfffffff400608947 */ /* 0x000fea000083ffff */
[----:B------:R-:W-:Y:S05]  /*0c50*/  EXIT ;  /* 0x000000000000794d */ /* 0x000fea0003800000 */
.L_x_2752:
        /* <DEDUP_REMOVED lines=8> */
.L_x_2786:
        /* <DEDUP_REMOVED lines=30> */
.L_x_2773:
[----:B------:R-:W-:Y:S05]  /*0ec0*/  BSYNC B1 ;  /* 0x0000000000017941 */ /* 0x000fea0003800000 */
.L_x_2772:
[----:B------:R-:W-:Y:S01]  /*0ed0*/  LEA R8, R5, 0x37800000, 0x17 ;  /* 0x3780000005087811 */ /* 0x000fe200078eb8ff */
[----:B------:R-:W-:-:S05]  /*0ee0*/  IMAD.SHL.U32 R5, R7, 0x200000, RZ ;  /* 0x0020000007057824 */ /* 0x000fca00078e00ff */
[----:B------:R-:W-:-:S07]  /*0ef0*/  LOP3.LUT R5, R8, R5, R9, 0xfe, !PT ;  /* 0x0000000508057212 */ /* 0x000fce00078efe09 */
.L_x_2771:
[----:B------:R-:W-:Y:S05]  /*0f00*/  BSYNC B0 ;  /* 0x0000000000007941 */ /* 0x000fea0003800000 */
.L_x_2770:
        /* <DEDUP_REMOVED lines=21> */
.L_x_2777:
[----:B------:R-:W-:Y:S05]  /*1060*/  BSYNC B1 ;  /* 0x0000000000017941 */ /* 0x000fea0003800000 */
.L_x_2776:
[----:B------:R-:W-:Y:S01]  /*1070*/  LEA R9, R6, 0x37800000, 0x17 ;  /* 0x3780000006097811 */ /* 0x000fe200078eb8ff */
[----:B------:R-:W-:-:S05]  /*1080*/  IMAD.SHL.U32 R6, R7, 0x200000, RZ ;  /* 0x0020000007067824 */ /* 0x000fca00078e00ff */
[----:B------:R-:W-:-:S07]  /*1090*/  LOP3.LUT R6, R9, R6, R10, 0xfe, !PT ;  /* 0x0000000609067212 */ /* 0x000fce00078efe0a */
.L_x_2775:
[----:B------:R-:W-:Y:S05]  /*10a0*/  BSYNC B0 ;  /* 0x0000000000007941 */ /* 0x000fea0003800000 */
.L_x_2774:
        /* <DEDUP_REMOVED lines=22> */
.L_x_2781:
[----:B------:R-:W-:Y:S05]  /*1210*/  BSYNC B1 ;  /* 0x0000000000017941 */ /* 0x000fea0003800000 */
.L_x_2780:
[----:B------:R-:W-:Y:S01]  /*1220*/  IMAD.SHL.U32 R4, R4, 0x200000, RZ ;  /* 0x0020000004047824 */ /* 0x000fe200078e00ff */
[----:B------:R-:W-:-:S04]  /*1230*/  LEA R7, R7, 0x37800000, 0x17 ;  /* 0x3780000007077811 */ /* 0x000fc800078eb8ff */
[----:B------:R-:W-:-:S07]  /*1240*/  LOP3.LUT R8, R7, R4, R10, 0xfe, !PT ;  /* 0x0000000407087212 */ /* 0x000fce00078efe0a */
.L_x_2779:
[----:B------:R-:W-:Y:S05]  /*1250*/  BSYNC B0 ;  /* 0x0000000000007941 */ /* 0x000fea0003800000 */
.L_x_2778:
        /* <DEDUP_REMOVED lines=21> */
.L_x_2785:
[----:B------:R-:W-:Y:S05]  /*13b0*/  BSYNC B1 ;  /* 0x0000000000017941 */ /* 0x000fea0003800000 */
.L_x_2784:
[----:B------:R-:W-:Y:S01]  /*13c0*/  IMAD.SHL.U32 R2, R2, 0x200000, RZ ;  /* 0x0020000002027824 */ /* 0x000fe200078e00ff */
[----:B------:R-:W-:-:S04]  /*13d0*/  LEA R9, R4, 0x37800000, 0x17 ;  /* 0x3780000004097811 */ /* 0x000fc800078eb8ff */
[----:B------:R-:W-:-:S07]  /*13e0*/  LOP3.LUT R9, R9, R2, R10, 0xfe, !PT ;  /* 0x0000000209097212 */ /* 0x000fce00078efe0a */
.L_x_2783:
[----:B------:R-:W-:Y:S05]  /*13f0*/  BSYNC B0 ;  /* 0x0000000000007941 */ /* 0x000fea0003800000 */
.L_x_2782:
[----:B------:R-:W-:Y:S01]  /*1400*/  FMUL.FTZ R6, R6, 1 ;  /* 0x3f80000006067820 */ /* 0x000fe20000410000 */
[----:B------:R-:W-:Y:S01]  /*1410*/  FMUL.FTZ R5, R5, 1 ;  /* 0x3f80000005057820 */ /* 0x000fe20000410000 */
[----:B------:R-:W-:Y:S01]  /*1420*/  FMUL.FTZ R10, R9, 1 ;  /* 0x3f800000090a7820 */ /* 0x000fe20000410000 */
[----:B------:R-:W-:Y:S01]  /*1430*/  FMUL.FTZ R8, R8, 1 ;  /* 0x3f80000008087820 */ /* 0x000fe20000410000 */
[C---:B------:R-:W-:Y:S02]  /*1440*/  LEA R12, P0, R0.reuse, UR8, 0x5 ;  /* 0x00000008000c7c11 */ /* 0x040fe4000f8028ff */
[----:B------:R-:W-:Y:S02]  /*1450*/  F2F.F64.F32 R6, R6 ;  /* 0x0000000600067310 */ /* 0x000fe40000201800 */
[C---:B------:R-:W-:Y:S02]  /*1460*/  LEA.HI.X R13, R0.reuse, UR9, R3, 0x5, P0 ;  /* 0x00000009000d7c11 */ /* 0x040fe400080f2c03 */
[----:B------:R-:W-:-:S04]  /*1470*/  IADD3 R0, P0, R0, UR5, RZ ;  /* 0x0000000500007c10 */ /* 0x000fc8000ff1e0ff */
[----:B------:R-:W0:Y:S01]  /*1480*/  F2F.F64.F32 R4, R5 ;  /* 0x0000000500047310 */ /* 0x000e220000201800 */
[C---:B------:R-:W-:Y:S01]  /*1490*/  IMAD.SHL.U32 R2, R0.reuse, 0x4, RZ ;  /* 0x0000000400027824 */ /* 0x040fe200078e00ff */
[----:B------:R-:W-:Y:S01]  /*14a0*/  ISETP.LT.U32.AND P1, PT, R0, 0x4000, PT ;  /* 0x000040000000780c */ /* 0x000fe20003f21070 */
[----:B------:R-:W-:-:S03]  /*14b0*/  IMAD.X R3, RZ, RZ, R3, P0 ;  /* 0x000000ffff037224 */ /* 0x000fc600000e0603 */
[----:B------:R-:W-:Y:S02]  /*14c0*/  ISETP.GE.U32.AND P0, PT, R2, UR13, PT ;  /* 0x0000000d02007c0c */ /* 0x000fe4000bf06070 */
[----:B------:R-:W-:Y:S01]  /*14d0*/  F2F.F64.F32 R10, R10 ;  /* 0x0000000a000a7310 */ /* 0x000fe20000201800 */
[----:B------:R-:W-:Y:S02]  /*14e0*/  SHF.L.U64.HI R2, R0, 0x2, R3 ;  /* 0x0000000200027819 */ /* 0x000fe40000010203 */
[----:B------:R-:W-:Y:S02]  /*14f0*/  ISETP.LT.U32.AND.EX P1, PT, R3, RZ, PT, P1 ;  /* 0x000000ff0300720c */ /* 0x000fe40003f21110 */
[----:B------:R-:W-:Y:S01]  /*1500*/  ISETP.GE.AND.EX P0, PT, R2, UR6, PT, P0 ;  /* 0x0000000602007c0c */ /* 0x000fe2000bf06300 */
[----:B0-----:R0:W-:Y:S02]  /*1510*/  STG.E.128 desc[UR10][R12.64], R4 ;  /* 0x000000040c007986 */ /* 0x0011e4000c101d0a */
[----:B------:R-:W1:Y:S02]  /*1520*/  F2F.F64.F32 R8, R8 ;  /* 0x0000000800087310 */ /* 0x000e640000201800 */
[----:B-1----:R0:W-:Y:S08]  /*1530*/  STG.E.128 desc[UR10][R12.64+0x10], R8 ;  /* 0x000010080c007986 */ /* 0x0021f0000c101d0a */
[----:B------:R-:W-:Y:S05]  /*1540*/  @!P0 BRA P1, `(.L_x_2786) ;  /* 0xfffffff400e48947 */ /* 0x000fea000083ffff */
[----:B------:R-:W-:Y:S05]  /*1550*/  EXIT ;  /* 0x000000000000794d */ /* 0x000fea0003800000 */
.L_x_2787:
        /* <DEDUP_REMOVED lines=10> */
.L_x_7949:


//--------------------- .text._ZN2at6native55_GLOBAL__N__de093ff9_22_ForeachBinaryOpList_cu_a911ec4325multi_tensor_apply_kernelINS1_18TensorListMetadataILi2EEENS1_11CopyFunctorIdN3c1011Float8_e5m2ELi2ELi1ELi1EEEJNS0_4CopyIdS7_EEEEEvT_T0_DpT1_ --------------------------
	.section	.text._ZN2at6native55_GLOBAL__N__de093ff9_22_ForeachBinaryOpList_cu_a911ec4325multi_tensor_apply_kernelINS1_18TensorListMetadataILi2EEENS1_11CopyFunctorIdN3c1011Float8_e5m2ELi2ELi1ELi1EEEJNS0_4CopyIdS7_EEEEEvT_T0_DpT1_,"ax",@progbits
	.align	128
.text._ZN2at6native55_GLOBAL__N__de093ff9_22_ForeachBinaryOpList_cu_a911ec4325multi_tensor_apply_kernelINS1_18TensorListMetadataILi2EEENS1_11CopyFunctorIdN3c1011Float8_e5m2ELi2ELi1ELi1EEEJNS0_4CopyIdS7_EEEEEvT_T0_DpT1_:
        .type           _ZN2at6native55_GLOBAL__N__de093ff9_22_ForeachBinaryOpList_cu_a911ec4325multi_tensor_apply_kernelINS1_18TensorListMetadataILi2EEENS1_11CopyFunctorIdN3c1011Float8_e5m2ELi2ELi1ELi1EEEJNS0_4CopyIdS7_EEEEEvT_T0_DpT1_,@function
        .size           _ZN2at6native55_GLOBAL__N__de093ff9_22_ForeachBinaryOpList_cu_a911ec4325multi_tensor_apply_kernelINS1_18TensorListMetadataILi2EEENS1_11CopyFunctorIdN3c1011Float8_e5m2ELi2ELi1ELi1EEEJNS0_4CopyIdS7_EEEEEvT_T0_DpT1_,(.L_x_7950 - _ZN2at6native55_GLOBAL__N__de093ff9_22_ForeachBinaryOpList_cu_a911ec4325multi_tensor_apply_kernelINS1_18TensorListMetadataILi2EEENS1_11CopyFunctorIdN3c1011Float8_e5m2ELi2ELi1ELi1EEEJNS0_4CopyIdS7_EEEEEvT_T0_DpT1_)
        .other          _ZN2at6native55_GLOBAL__N__de093ff9_22_ForeachBinaryOpList_cu_a911ec4325multi_tensor_apply_kernelINS1_18TensorListMetadataILi2EEENS1_11CopyFunctorIdN3c1011Float8_e5m2ELi2ELi1ELi1EEEJNS0_4CopyIdS7_EEEEEvT_T0_DpT1_,@"STO_CUDA_ENTRY STV_DEFAULT"
_ZN2at6native55_GLOBAL__N__de093ff9_22_ForeachBinaryOpList_cu_a911ec4325multi_tensor_apply_kernelINS1_18TensorListMetadataILi2EEENS1_11CopyFunctorIdN3c1011Float8_e5m2ELi2ELi1ELi1EEEJNS0_4CopyIdS7_EEEEEvT_T0_DpT1_:
        /* <DEDUP_REMOVED lines=29> */
.L_x_2789:
        /* <DEDUP_REMOVED lines=27> */
[----:B------:R-:W-:Y:S02]  /*0380*/  ISETP.GE.U32.AND.EX P3, PT, R23, RZ, PT, P3 ;  /* 0x000000ff1700720c */ /* 0x000fe40003f66130 */
        /* <DEDUP_REMOVED lines=20> */
[----:B------:R-:W-:Y:S01]  /*04d0*/  @!P5 IMAD.SHL.U32 R9, R6, 0x100, RZ ;  /* 0x000001000609d824 */ /* 0x000fe200078e00ff */
[----:B------:R-:W-:Y:S01]  /*04e0*/  @!P6 LOP3.LUT R12, R12, 0x3f000000, RZ, 0xfc, !PT ;  /* 0x3f0000000c0ce812 */ /* 0x000fe200078efcff */
[----:B------:R-:W-:Y:S02]  /*04f0*/  @P5 IMAD.SHL.U32 R10, R6, 0x200000, RZ ;  /* 0x00200000060a5824 */ /* 0x000fe400078e00ff */
[----:B-----5:R-:W-:Y:S01]  /*0500*/  IMAD.SHL.U32 R13, R4, 0x2000000, RZ ;  /* 0x02000000040d7824 */ /* 0x020fe200078e00ff */
[----:B------:R-:W-:Y:S01]  /*0510*/  @!P5 LOP3.LUT R9, R9, 0x7f00, RZ, 0xc0, !PT ;  /* 0x00007f000909d812 */ /* 0x000fe200078ec0ff */
[----:B------:R-:W-:Y:S01]  /*0520*/  @!P6 FADD.FTZ R8, R12, -0.5 ;  /* 0xbf0000000c08e421 */ /* 0x000fe20000010000 */
[----:B------:R-:W-:-:S02]  /*0530*/  ISETP.GE.U32.AND P4, PT, R14, 0x8000000, PT ;  /* 0x080000000e00780c */ /* 0x000fc40003f86070 */
[----:B------:R-:W-:Y:S02]  /*0540*/  @P5 LOP3.LUT R11, R10, 0x70000000, RZ, 0xfc, !PT ;  /* 0x700000000a0b5812 */ /* 0x000fe400078efcff */
[----:B------:R-:W-:Y:S02]  /*0550*/  ISETP.GE.U32.AND P6, PT, R13, 0x8000000, PT ;  /* 0x080000000d00780c */ /* 0x000fe40003fc6070 */
[----:B------:R-:W-:Y:S01]  /*0560*/  @!P5 LOP3.LUT R10, R9, 0x3f000000, RZ, 0xfc, !PT ;  /* 0x3f000000090ad812 */ /* 0x000fe200078efcff */
[----:B------:R-:W-:Y:S01]  /*0570*/  @P5 FMUL.FTZ R11, R11, 1.9259299443872358531e-34 ;  /* 0x078000000b0b5820 */ /* 0x000fe20000410000 */
[----:B------:R-:W-:-:S03]  /*0580*/  IMAD.SHL.U32 R9, R5, 0x1000000, RZ ;  /* 0x0100000005097824 */ /* 0x000fc600078e00ff */
[----:B------:R-:W-:Y:S01]  /*0590*/  @!P5 FADD.FTZ R11, R10, -0.5 ;  /* 0xbf0000000a0bd421 */ /* 0x000fe20000010000 */
[----:B------:R-:W-:Y:S01]  /*05a0*/  IMAD.SHL.U32 R10, R6, 0x1000000, RZ ;  /* 0x01000000060a7824 */ /* 0x000fe200078e00ff */
[----:B------:R-:W-:Y:S01]  /*05b0*/  LOP3.LUT R16, R8, 0x80000000, R9, 0xf8, !PT ;  /* 0x8000000008107812 */ /* 0x000fe200078ef809 */
[----:B------:R-:W-:-:S03]  /*05c0*/  @!P4 IMAD.SHL.U32 R8, R3, 0x100, RZ ;  /* 0x000001000308c824 */ /* 0x000fc600078e00ff */
[----:B------:R-:W-:Y:S01]  /*05d0*/  LOP3.LUT R10, R11, 0x80000000, R10, 0xf8, !PT ;  /* 0x800000000b0a7812 */ /* 0x000fe200078ef80a */
[C---:B------:R-:W-:Y:S02]  /*05e0*/  @P6 IMAD.SHL.U32 R11, R4.reuse, 0x200000, RZ ;  /* 0x00200000040b6824 */ /* 0x040fe400078e00ff */
[----:B------:R-:W-:Y:S02]  /*05f0*/  @P4 IMAD.SHL.U32 R9, R3, 0x200000, RZ ;  /* 0x0020000003094824 */ /* 0x000fe400078e00ff */
[----:B------:R-:W-:Y:S01]  /*0600*/  @!P6 IMAD.SHL.U32 R13, R4, 0x100, RZ ;  /* 0x00000100040de824 */ /* 0x000fe200078e00ff */
[----:B------:R-:W-:Y:S02]  /*0610*/  @!P4 LOP3.LUT R8, R8, 0x7f00, RZ, 0xc0, !PT ;  /* 0x00007f000808c812 */ /* 0x000fe400078ec0ff */
[----:B------:R-:W-:Y:S02]  /*0620*/  @P6 LOP3.LUT R14, R11, 0xfe00000, RZ, 0xc0, !PT ;  /* 0x0fe000000b0e6812 */ /* 0x000fe400078ec0ff */
[----:B------:R-:W-:-:S02]  /*0630*/  @P4 LOP3.LUT R9, R9, 0x70000000, RZ, 0xfc, !PT ;  /* 0x7000000009094812 */ /* 0x000fc400078efcff */
[----:B------:R-:W-:Y:S02]  /*0640*/  @!P6 LOP3.LUT R13, R13, 0x7f00, RZ, 0xc0, !PT ;  /* 0x00007f000d0de812 */ /* 0x000fe400078ec0ff */
[----:B------:R-:W-:Y:S02]  /*0650*/  @!P4 LOP3.LUT R12, R8, 0x3f000000, RZ, 0xfc, !PT ;  /* 0x3f000000080cc812 */ /* 0x000fe400078efcff */
[----:B------:R-:W-:Y:S01]  /*0660*/  @P6 LOP3.LUT R14, R14, 0x70000000, RZ, 0xfc, !PT ;  /* 0x700000000e0e6812 */ /* 0x000fe200078efcff */
[----:B------:R-:W-:Y:S01]  /*0670*/  @P4 FMUL.FTZ R11, R9, 1.9259299443872358531e-34 ;  /* 0x07800000090b4820 */ /* 0x000fe20000410000 */
[----:B------:R-:W-:Y:S01]  /*0680*/  @!P6 LOP3.LUT R13, R13, 0x3f000000, RZ, 0xfc, !PT ;  /* 0x3f0000000d0de812 */ /* 0x000fe200078efcff */
[----:B------:R-:W-:Y:S01]  /*0690*/  @!P4 FADD.FTZ R11, R12, -0.5 ;  /* 0xbf0000000c0bc421 */ /* 0x000fe20000010000 */
[----:B------:R-:W-:Y:S02]  /*06a0*/  IMAD.SHL.U32 R12, R3, 0x1000000, RZ ;  /* 0x01000000030c7824 */ /* 0x000fe400078e00ff */
[----:B------:R-:W-:Y:S01]  /*06b0*/  @P6 FMUL.FTZ R14, R14, 1.9259299443872358531e-34 ;  /* 0x078000000e0e6820 */ /* 0x000fe20000410000 */
[----:B------:R-:W-:Y:S01]  /*06c0*/  @!P6 FADD.FTZ R14, R13, -0.5 ;  /* 0xbf0000000d0ee421 */ /* 0x000fe20000010000 */
[----:B------:R-:W-:Y:S01]  /*06d0*/  IMAD.SHL.U32 R13, R4, 0x1000000, RZ ;  /* 0x01000000040d7824 */ /* 0x000fe200078e00ff */
[----:B------:R-:W-:Y:S01]  /*06e0*/  LOP3.LUT R12, R11, 0x80000000, R12, 0xf8, !PT ;  /* 0x800000000b0c7812 */ /* 0x000fe200078ef80c */
[----:B------:R-:W-:Y:S01]  /*06f0*/  @P0 FMUL.FTZ R8, R16, 1 ;  /* 0x3f80000010080820 */ /* 0x000fe20000410000 */
[----:B------:R-:W-:-:S02]  /*0700*/  @P1 FMUL.FTZ R10, R10, 1 ;  /* 0x3f8000000a0a1820 */ /* 0x000fc40000410000 */
[----:B------:R-:W-:Y:S01]  /*0710*/  LOP3.LUT R27, R14, 0x80000000, R13, 0xf8, !PT ;  /* 0x800000000e1b7812 */ /* 0x000fe200078ef80d */
[----:B------:R-:W-:Y:S01]  /*0720*/  @P2 FMUL.FTZ R12, R12, 1 ;  /* 0x3f8000000c0c2820 */ /* 0x000fe20000410000 */
[----:B------:R-:W-:Y:S02]  /*0730*/  @P0 LEA R14, P4, R19, UR8, 0x3 ;  /* 0x00000008130e0c11 */ /* 0x000fe4000f8818ff */
[C---:B------:R-:W-:Y:S01]  /*0740*/  @P1 LEA R16, P5, R18.reuse, UR8, 0x3 ;  /* 0x0000000812101c11 */ /* 0x040fe2000f8a18ff */
[----:B------:R-:W-:Y:S01]  /*0750*/  @P3 FMUL.FTZ R27, R27, 1 ;  /* 0x3f8000001b1b3820 */ /* 0x000fe20000410000 */
[----:B------:R-:W0:Y:S01]  /*0760*/  @P0 F2F.F64.F32 R8, R8 ;  /* 0x0000000800080310 */ /* 0x000e220000201800 */
[----:B------:R-:W-:Y:S02]  /*0770*/  @P0 LEA.HI.X R15, R19, UR9, R15, 0x3, P4 ;  /* 0x00000009130f0c11 */ /* 0x000fe4000a0f1c0f */
[----:B------:R-:W-:-:S05]  /*0780*/  @P1 LEA.HI.X R17, R18, UR9, R17, 0x3, P5 ;  /* 0x0000000912111c11 */ /* 0x000fca000a8f1c11 */
[----:B------:R-:W1:Y:S01]  /*0790*/  @P1 F2F.F64.F32 R10, R10 ;  /* 0x0000000a000a1310 */ /* 0x000e620000201800 */
[----:B------:R-:W-:-:S07]  /*07a0*/  @P2 LEA R20, P4, R26, UR8, 0x3 ;  /* 0x000000081a142c11 */ /* 0x000fce000f8818ff */
[----:B------:R-:W2:Y:S01]  /*07b0*/  @P2 F2F.F64.F32 R12, R12 ;  /* 0x0000000c000c2310 */ /* 0x000ea20000201800 */
[----:B------:R-:W-:-:S07]  /*07c0*/  @P3 LEA R22, P5, R28, UR8, 0x3 ;  /* 0x000000081c163c11 */ /* 0x000fce000f8a18ff */
[----:B------:R-:W3:Y:S01]  /*07d0*/  @P3 F2F.F64.F32 R18, R27 ;  /* 0x0000001b00123310 */ /* 0x000ee20000201800 */
[----:B------:R-:W-:Y:S02]  /*07e0*/  @P2 LEA.HI.X R21, R26, UR9, R7, 0x3, P4 ;  /* 0x000000091a152c11 */ /* 0x000fe4000a0f1c07 */
[----:B------:R-:W-:Y:S01]  /*07f0*/  @P3 LEA.HI.X R23, R28, UR9, R23, 0x3, P5 ;  /* 0x000000091c173c11 */ /* 0x000fe2000a8f1c17 */
[----:B0-----:R4:W-:Y:S01]  /*0800*/  @P0 STG.E.64 desc[UR10][R14.64], R8 ;  /* 0x000000080e000986 */ /* 0x0019e2000c101b0a */
[----:B------:R-:W-:-:S03]  /*0810*/  ISETP.GE.U32.AND P0, PT, R24, 0x10000, PT ;  /* 0x000100001800780c */ /* 0x000fc60003f06070 */
[----:B-1----:R4:W-:Y:S01]  /*0820*/  @P1 STG.E.64 desc[UR10][R16.64], R10 ;  /* 0x0000000a10001986 */ /* 0x0029e2000c101b0a */
[----:B------:R-:W-:-:S03]  /*0830*/  ISETP.LT.U32.AND P1, PT, R24, UR13, PT ;  /* 0x0000000d18007c0c */ /* 0x000fc6000bf21070 */
[----:B--2---:R4:W-:Y:S04]  /*0840*/  @P2 STG.E.64 desc[UR10][R20.64], R12 ;  /* 0x0000000c14002986 */ /* 0x0049e8000c101b0a */
[----:B---3--:R4:W-:Y:S01]  /*0850*/  @P3 STG.E.64 desc[UR10][R22.64], R18 ;  /* 0x0000001216003986 */ /* 0x0089e2000c101b0a */
[C---:B------:R-:W-:Y:S02]  /*0860*/  ISETP.GE.U32.AND.EX P0, PT, R25.reuse, RZ, PT, P0 ;  /* 0x000000ff1900720c */ /* 0x040fe40003f06100 */
[----:B------:R-:W-:-:S13]  /*0870*/  ISETP.LT.AND.EX P1, PT, R25, UR6, PT, P1 ;  /* 0x0000000619007c0c */ /* 0x000fda000bf21310 */
[----:B----4-:R-:W-:Y:S05]  /*0880*/  @!P0 BRA P1, `(.L_x_2789) ;  /* 0xfffffff800508947 */ /* 0x010fea000083ffff */
[----:B------:R-:W-:Y:S05]  /*0890*/  EXIT ;  /* 0x000000000000794d */ /* 0x000fea0003800000 */
.L_x_2788:
        /* <DEDUP_REMOVED lines=8> */
.L_x_2790:
[----:B0-----:R-:W-:-:S04]  /*0920*/  LEA R6, P0, R3, UR14, 0x2 ;  /* 0x0000000e03067c11 */ /* 0x001fc8000f8010ff */
[----:B------:R-:W-:-:S05]  /*0930*/  LEA.HI.X R7, R3, UR4, R0, 0x2, P0 ;  /* 0x0000000403077c11 */ /* 0x000fca00080f1400 */
[----:B------:R-:W2:Y:S02]  /*0940*/  LDG.E R6, desc[UR10][R6.64] ;  /* 0x0000000a06067981 */ /* 0x000ea4000c1e1900 */
        /* <DEDUP_REMOVED lines=12> */
[----:B------:R-:W-:Y:S01]  /*0a10*/  @P3 IMAD.SHL.U32 R9, R5, 0x200000, RZ ;  /* 0x0020000005093824 */ /* 0x000fe200078e00ff */
        /* <DEDUP_REMOVED lines=26> */
[----:B------:R-:W-:Y:S02]  /*0bc0*/  @P0 LOP3.LUT R7, R7, 0x70000000, RZ, 0xfc, !PT ;  /* 0x7000000007070812 */ /* 0x000fe400078efcff */
[----:B------:R-:W-:Y:S02]  /*0bd0*/  LOP3.LUT R12, R12, 0x80000000, R5, 0xf8, !PT ;  /* 0x800000000c0c7812 */ /* 0x000fe400078ef805 */
[----:B------:R-:W-:Y:S02]  /*0be0*/  @!P2 LOP3.LUT R10, R10, 0x3f000000, RZ, 0xfc, !PT ;  /* 0x3f0000000a0aa812 */ /* 0x000fe400078efcff */
[----:B------:R-:W-:Y:S01]  /*0bf0*/  @!P0 LOP3.LUT R5, R6, 0x3f000000, RZ, 0xfc, !PT ;  /* 0x3f00000006058812 */ /* 0x000fe200078efcff */
[----:B------:R-:W-:Y:S01]  /*0c00*/  FMUL.FTZ R6, R8, 1 ;  /* 0x3f80000008067820 */ /* 0x000fe20000410000 */
[----:B------:R-:W-:Y:S01]  /*0c10*/  @P0 FMUL.FTZ R8, R7, 1.9259299443872358531e-34 ;  /* 0x0780000007080820 */ /* 0x000fe20000410000 */
[----:B------:R-:W-:Y:S01]  /*0c20*/  @!P2 FADD.FTZ R9, R10, -0.5 ;  /* 0xbf0000000a09a421 */ /* 0x000fe20000010000 */
[----:B------:R-:W-:Y:S01]  /*0c30*/  FMUL.FTZ R10, R12, 1 ;  /* 0x3f8000000c0a7820 */ /* 0x000fe20000410000 */
[----:B------:R-:W-:Y:S01]  /*0c40*/  @!P0 FADD.FTZ R8, R5, -0.5 ;  /* 0xbf00000005088421 */ /* 0x000fe20000010000 */
[----:B------:R-:W-:Y:S01]  /*0c50*/  IMAD.SHL.U32 R5, R2, 0x1000000, RZ ;  /* 0x0100000002057824 */ /* 0x000fe200078e00ff */
[----:B------:R-:W-:Y:S01]  /*0c60*/  F2F.F64.F32 R6, R6 ;  /* 0x0000000600067310 */ /* 0x000fe20000201800 */
[----:B------:R-:W-:-:S02]  /*0c70*/  LOP3.LUT R9, R9, 0x80000000, R4, 0xf8, !PT ;  /* 0x8000000009097812 */ /* 0x000fc400078ef804 */
[----:B------:R-:W-:Y:S02]  /*0c80*/  LEA R12, P0, R3, UR8, 0x5 ;  /* 0x00000008030c7c11 */ /* 0x000fe4000f8028ff */
[----:B------:R-:W-:Y:S01]  /*0c90*/  LOP3.LUT R4, R8, 0x80000000, R5, 0xf8, !PT ;  /* 0x8000000008047812 */ /* 0x000fe200078ef805 */
[----:B------:R-:W-:Y:S01]  /*0ca0*/  FMUL.FTZ R8, R9, 1 ;  /* 0x3f80000009087820 */ /* 0x000fe20000410000 */
[C---:B------:R-:W-:Y:S01]  /*0cb0*/  LEA.HI.X R13, R3.reuse, UR9, R0, 0x5, P0 ;  /* 0x00000009030d7c11 */ /* 0x040fe200080f2c00 */
[----:B------:R-:W-:Y:S01]  /*0cc0*/  F2F.F64.F32 R10, R10 ;  /* 0x0000000a000a7310 */ /* 0x000fe20000201800 */
[----:B------:R-:W-:Y:S01]  /*0cd0*/  IADD3 R3, P0, R3, UR5, RZ ;  /* 0x0000000503037c10 */ /* 0x000fe2000ff1e0ff */
[----:B------:R-:W-:-:S03]  /*0ce0*/  FMUL.FTZ R4, R4, 1 ;  /* 0x3f80000004047820 */ /* 0x000fc60000410000 */
[C---:B------:R-:W-:Y:S01]  /*0cf0*/  ISETP.LT.U32.AND P1, PT, R3.reuse, 0x4000, PT ;  /* 0x000040000300780c */ /* 0x040fe20003f21070 */
[----:B------:R-:W-:Y:S02]  /*0d00*/  IMAD.SHL.U32 R2, R3, 0x4, RZ ;  /* 0x0000000403027824 */ /* 0x000fe400078e00ff */
[----:B------:R-:W0:Y:S01]  /*0d10*/  F2F.F64.F32 R8, R8 ;  /* 0x0000000800087310 */ /* 0x000e220000201800 */
[----:B------:R-:W-:Y:S02]  /*0d20*/  IMAD.X R0, RZ, RZ, R0, P0 ;  /* 0x000000ffff007224 */ /* 0x000fe400000e0600 */
[----:B------:R-:W-:-:S03]  /*0d30*/  ISETP.GE.U32.AND P0, PT, R2, UR13, PT ;  /* 0x0000000d02007c0c */ /* 0x000fc6000bf06070 */
[----:B------:R-:W-:Y:S02]  /*0d40*/  SHF.L.U64.HI R2, R3, 0x2, R0 ;  /* 0x0000000203027819 */ /* 0x000fe40000010200 */
[----:B------:R-:W1:Y:S01]  /*0d50*/  F2F.F64.F32 R4, R4 ;  /* 0x0000000400047310 */ /* 0x000e620000201800 */
[----:B------:R-:W-:Y:S02]  /*0d60*/  ISETP.LT.U32.AND.EX P1, PT, R0, RZ, PT, P1 ;  /* 0x000000ff0000720c */ /* 0x000fe40003f21110 */
[----:B------:R-:W-:Y:S01]  /*0d70*/  ISETP.GE.AND.EX P0, PT, R2, UR6, PT, P0 ;  /* 0x0000000602007c0c */ /* 0x000fe2000bf06300 */
[----:B0-----:R0:W-:Y:S04]  /*0d80*/  STG.E.128 desc[UR10][R12.64+0x10], R8 ;  /* 0x000010080c007986 */ /* 0x0011e8000c101d0a */
[----:B-1----:R0:W-:Y:S08]  /*0d90*/  STG.E.128 desc[UR10][R12.64], R4 ;  /* 0x000000040c007986 */ /* 0x0021f0000c101d0a */
[----:B------:R-:W-:Y:S05]  /*0da0*/  @!P0 BRA P1, `(.L_x_2790) ;  /* 0xfffffff800dc8947 */ /* 0x000fea000083ffff */
[----:B------:R-:W-:Y:S05]  /*0db0*/  EXIT ;  /* 0x000000000000794d */ /* 0x000fea0003800000 */
.L_x_2791:
        /* <DEDUP_REMOVED lines=12> */
.L_x_7950:


//--------------------- .text._ZN2at6native55_GLOBAL__N__de093ff9_22_ForeachBinaryOpList_cu_a911ec4325multi_tensor_apply_kernelINS1_18TensorListMetadataILi2EEENS1_11CopyFunctorIdN3c1015Float8_e4m3fnuzELi2ELi1ELi1EEEJNS0_4CopyIdS7_EEEEEvT_T0_DpT1_ --------------------------
	.section	.text._ZN2at6native55_GLOBAL__N__de093ff9_22_ForeachBinaryOpList_cu_a911ec4325multi_tensor_apply_kernelINS1_18TensorListMetadataILi2EEENS1_11CopyFunctorIdN3c1015Float8_e4m3fnuzELi2ELi1ELi1EEEJNS0_4CopyIdS7_EEEEEvT_T0_DpT1_,"ax",@progbits
	.align	128
.text._ZN2at6native55_GLOBAL__N__de093ff9_22_ForeachBinaryOpList_cu_a911ec4325multi_tensor_apply_kernelINS1_18TensorListMetadataILi2EEENS1_11CopyFunctorIdN3c1015Float8_e4m3fnuzELi2ELi1ELi1EEEJNS0_4CopyIdS7_EEEEEvT_T0_DpT1_:
        .type           _ZN2at6native55_GLOBAL__N__de093ff9_22_ForeachBinaryOpList_cu_a911ec4325multi_tensor_apply_kernelINS1_18TensorListMetadataILi2EEENS1_11CopyFunctorIdN3c1015Float8_e4m3fnuzELi2ELi1ELi1EEEJNS0_4CopyIdS7_EEEEEvT_T0_DpT1_,@function
        .size           _ZN2at6native55_GLOBAL__N__de093ff9_22_ForeachBinaryOpList_cu_a911ec4325multi_tensor_apply_kernelINS1_18TensorListMetadataILi2EEENS1_11CopyFunctorIdN3c1015Float8_e4m3fnuzELi2ELi1ELi1EEEJNS0_4CopyIdS7_EEEEEvT_T0_DpT1_,(.L_x_7951 - _ZN2at6native55_GLOBAL__N__de093ff9_22_ForeachBinaryOpList_cu_a911ec4325multi_tensor_apply_kernelINS1_18TensorListMetadataILi2EEENS1_11CopyFunctorIdN3c1015Float8_e4m3fnuzELi2ELi1ELi1EEEJNS0_4CopyIdS7_EEEEEvT_T0_DpT1_)
        .other          _ZN2at6native55_GLOBAL__N__de093ff9_22_ForeachBinaryOpList_cu_a911ec4325multi_tensor_apply_kernelINS1_18TensorListMetadataILi2EEENS1_11CopyFunctorIdN3c1015Float8_e4m3fnuzELi2ELi1ELi1EEEJNS0_4CopyIdS7_EEEEEvT_T0_DpT1_,@"STO_CUDA_ENTRY STV_DEFAULT"
_ZN2at6native55_GLOBAL__N__de093ff9_22_ForeachBinaryOpList_cu_a911ec4325multi_tensor_apply_kernelINS1_18TensorListMetadataILi2EEENS1_11CopyFunctorIdN3c1015Float8_e4m3fnuzELi2ELi1ELi1EEEJNS0_4CopyIdS7_EEEEEvT_T0_DpT1_:
        /* <DEDUP_REMOVED lines=29> */
.L_x_2809:
        /* <DEDUP_REMOVED lines=59> */
.L_x_2796:
[----:B------:R-:W-:Y:S05]  /*0580*/  BSYNC B1 ;  /* 0x0000000000017941 */ /* 0x000fea0003800000 */
.L_x_2795:
[----:B------:R-:W-:Y:S01]  /*0590*/  IMAD.SHL.U32 R9, R9, 0x100000, RZ ;  /* 0x0010000009097824 */ /* 0x000fe200078e00ff */
[----:B------:R-:W-:-:S04]  /*05a0*/  LEA R11, R8, 0x3b800000, 0x17 ;  /* 0x3b800000080b7811 */ /* 0x000fc800078eb8ff */
[----:B------:R-:W-:-:S07]  /*05b0*/  LOP3.LUT R16, R11, R9, R16, 0xfe, !PT ;  /* 0x000000090b107212 */ /* 0x000fce00078efe10 */
.L_x_2794:
[----:B------:R-:W-:Y:S05]  /*05c0*/  BSYNC B0 ;  /* 0x0000000000007941 */ /* 0x000fea0003800000 */
.L_x_2793:
        /* <DEDUP_REMOVED lines=20> */
.L_x_2800:
[----:B------:R-:W-:Y:S05]  /*0710*/  BSYNC B1 ;  /* 0x0000000000017941 */ /* 0x000fea0003800000 */
.L_x_2799:
[----:B------:R-:W-:Y:S01]  /*0720*/  IMAD.SHL.U32 R9, R9, 0x100000, RZ ;  /* 0x0010000009097824 */ /* 0x000fe200078e00ff */
[----:B------:R-:W-:-:S04]  /*0730*/  LEA R11, R8, 0x3b800000, 0x17 ;  /* 0x3b800000080b7811 */ /* 0x000fc800078eb8ff */
[----:B------:R-:W-:-:S07]  /*0740*/  LOP3.LUT R14, R11, R9, R14, 0xfe, !PT ;  /* 0x000000090b0e7212 */ /* 0x000fce00078efe0e */
.L_x_2798:
[----:B------:R-:W-:Y:S05]  /*0750*/  BSYNC B0 ;  /* 0x0000000000007941 */ /* 0x000fea0003800000 */
.L_x_2797:
        /* <DEDUP_REMOVED lines=22> */
.L_x_2804:
[----:B------:R-:W-:Y:S05]  /*08c0*/  BSYNC B1 ;  /* 0x0000000000017941 */ /* 0x000fea0003800000 */
.L_x_2803:
[----:B------:R-:W-:Y:S01]  /*08d0*/  IMAD.SHL.U32 R9, R9, 0x100000, RZ ;  /* 0x0010000009097824 */ /* 0x000fe200078e00ff */
[----:B------:R-:W-:-:S04]  /*08e0*/  LEA R11, R8, 0x3b800000, 0x17 ;  /* 0x3b800000080b7811 */ /* 0x000fc800078eb8ff */
[----:B------:R-:W-:-:S07]  /*08f0*/  LOP3.LUT R12, R11, R9, R12, 0xfe, !PT ;  /* 0x000000090b0c7212 */ /* 0x000fce00078efe0c */
.L_x_2802:
[----:B------:R-:W-:Y:S05]  /*0900*/  BSYNC B0 ;  /* 0x0000000000007941 */ /* 0x000fea0003800000 */
.L_x_2801:
        /* <DEDUP_REMOVED lines=21> */
.L_x_2808:
[----:B------:R-:W-:Y:S05]  /*0a60*/  BSYNC B1 ;  /* 0x0000000000017941 */ /* 0x000fea0003800000 */
.L_x_2807:
[----:B------:R-:W-:Y:S01]  /*0a70*/  IMAD.SHL.U32 R9, R9, 0x100000, RZ ;  /* 0x0010000009097824 */ /* 0x000fe200078e00ff */
[----:B------:R-:W-:-:S04]  /*0a80*/  LEA R8, R8, 0x3b800000, 0x17 ;  /* 0x3b80000008087811 */ /* 0x000fc800078eb8ff */
[----:B------:R-:W-:-:S07]  /*0a90*/  LOP3.LUT R19, R8, R9, R19, 0xfe, !PT ;  /* 0x0000000908137212 */ /* 0x000fce00078efe13 */
.L_x_2806:
[----:B------:R-:W-:Y:S05]  /*0aa0*/  BSYNC B0 ;  /* 0x0000000000007941 */ /* 0x000fea0003800000 */
.L_x_2805:
        /* <DEDUP_REMOVED lines=27> */
.L_x_2792:
        /* <DEDUP_REMOVED lines=8> */
.L_x_2826:
        /* <DEDUP_REMOVED lines=30> */
.L_x_2813:
[----:B------:R-:W-:Y:S05]  /*0ec0*/  BSYNC B1 ;  /* 0x0000000000017941 */ /* 0x000fea0003800000 */
.L_x_2812:
[----:B------:R-:W-:Y:S01]  /*0ed0*/  LEA R8, R5, 0x3b800000, 0x17 ;  /* 0x3b80000005087811 */ /* 0x000fe200078eb8ff */
[----:B------:R-:W-:-:S05]  /*0ee0*/  IMAD.SHL.U32 R5, R7, 0x100000, RZ ;  /* 0x0010000007057824 */ /* 0x000fca00078e00ff */
[----:B------:R-:W-:-:S07]  /*0ef0*/  LOP3.LUT R5, R8, R5, R9, 0xfe, !PT ;  /* 0x0000000508057212 */ /* 0x000fce00078efe09 */
.L_x_2811:
[----:B------:R-:W-:Y:S05]  /*0f00*/  BSYNC B0 ;  /* 0x0000000000007941 */ /* 0x000fea0003800000 */
.L_x_2810:
        /* <DEDUP_REMOVED lines=21> */
.L_x_2817:
[----:B------:R-:W-:Y:S05]  /*1060*/  BSYNC B1 ;  /* 0x0000000000017941 */ /* 0x000fea0003800000 */
.L_x_2816:
[----:B------:R-:W-:Y:S01]  /*1070*/  LEA R9, R6, 0x3b800000, 0x17 ;  /* 0x3b80000006097811 */ /* 0x000fe200078eb8ff */
[----:B------:R-:W-:-:S05]  /*1080*/  IMAD.SHL.U32 R6, R7, 0x100000, RZ ;  /* 0x0010000007067824 */ /* 0x000fca00078e00ff */
[----:B------:R-:W-:-:S07]  /*1090*/  LOP3.LUT R6, R9, R6, R10, 0xfe, !PT ;  /* 0x0000000609067212 */ /* 0x000fce00078efe0a */
.L_x_2815:
[----:B------:R-:W-:Y:S05]  /*10a0*/  BSYNC B0 ;  /* 0x0000000000007941 */ /* 0x000fea0003800000 */
.L_x_2814:
        /* <DEDUP_REMOVED lines=22> */
.L_x_2821:
[----:B------:R-:W-:Y:S05]  /*1210*/  BSYNC B1 ;  /* 0x0000000000017941 */ /* 0x000fea0003800000 */
.L_x_2820:
[----:B------:R-:W-:Y:S01]  /*1220*/  IMAD.SHL.U32 R4, R4, 0x100000, RZ ;  /* 0x0010000004047824 */ /* 0x000fe200078e00ff */
[----:B------:R-:W-:-:S04]  /*1230*/  LEA R7, R7, 0x3b800000, 0x17 ;  /* 0x3b80000007077811 */ /* 0x000fc800078eb8ff */
[----:B------:R-:W-:-:S07]  /*1240*/  LOP3.LUT R8, R7, R4, R10, 0xfe, !PT ;  /* 0x0000000407087212 */ /* 0x000fce00078efe0a */
.L_x_2819:
[----:B------:R-:W-:Y:S05]  /*1250*/  BSYNC B0 ;  /* 0x0000000000007941 */ /* 0x000fea0003800000 */
.L_x_2818:
        /* <DEDUP_REMOVED lines=21> */
.L_x_2825:
[----:B------:R-:W-:Y:S05]  /*13b0*/  BSYNC B1 ;  /* 0x0000000000017941 */ /* 0x000fea0003800000 */
.L_x_2824:
[----:B------:R-:W-:Y:S01]  /*13c0*/  IMAD.SHL.U32 R2, R2, 0x100000, RZ ;  /* 0x0010000002027824 */ /* 0x000fe200078e00ff */
[----:B------:R-:W-:-:S04]  /*13d0*/  LEA R9, R4, 0x3b800000, 0x17 ;  /* 0x3b80000004097811 */ /* 0x000fc800078eb8ff */
[----:B------:R-:W-:-:S07]  /*13e0*/  LOP3.LUT R9, R9, R2, R10, 0xfe, !PT ;  /* 0x0000000209097212 */ /* 0x000fce00078efe0a */
.L_x_2823:
[----:B------:R-:W-:Y:S05]  /*13f0*/  BSYNC B0 ;  /* 0x0000000000007941 */ /* 0x000fea0003800000 */
.L_x_2822:
        /* <DEDUP_REMOVED lines=22> */
.L_x_2827:
        /* <DEDUP_REMOVED lines=10> */
.L_x_7951:


//--------------------- .text._ZN2at6native55_GLOBAL__N__de093ff9_22_ForeachBinaryOpList_cu_a911ec4325multi_tensor_apply_kernelINS1_18TensorListMetadataILi2EEENS1_11CopyFunctorIdN3c1013Float8_e4m3fnELi2ELi1ELi1EEEJNS0_4CopyIdS7_EEEEEvT_T0_DpT1_ --------------------------
	.section	.text._ZN2at6native55_GLOBAL__N__de093ff9_22_ForeachBinaryOpList_cu_a911ec4325multi_tensor_apply_kernelINS1_18TensorListMetadataILi2EEENS1_11CopyFunctorIdN3c1013Float8_e4m3fnELi2ELi1ELi1EEEJNS0_4CopyIdS7_EEEEEvT_T0_DpT1_,"ax",@progbits
	.align	128
.text._ZN2at6native55_GLOBAL__N__de093ff9_22_ForeachBinaryOpList_cu_a911ec4325multi_tensor_apply_kernelINS1_18TensorListMetadataILi2EEENS1_11CopyFunctorIdN3c1013Float8_e4m3fnELi2ELi1ELi1EEEJNS0_4CopyIdS7_EEEEEvT_T0_DpT1_:
        .type           _ZN2at6native55_GLOBAL__N__de093ff9_22_ForeachBinaryOpList_cu_a911ec4325multi_tensor_apply_kernelINS1_18TensorListMetadataILi2EEENS1_11CopyFunctorIdN3c1013Float8_e4m3fnELi2ELi1ELi1EEEJNS0_4CopyIdS7_EEEEEvT_T0_DpT1_,@function
        .size           _ZN2at6native55_GLOBAL__N__de093ff9_22_ForeachBinaryOpList_cu_a911ec4325multi_tensor_apply_kernelINS1_18TensorListMetadataILi2EEENS1_11CopyFunctorIdN3c1013Float8_e4m3fnELi2ELi1ELi1EEEJNS0_4CopyIdS7_EEEEEvT_T0_DpT1_,(.L_x_7952 - _ZN2at6native55_GLOBAL__N__de093ff9_22_ForeachBinaryOpList_cu_a911ec4325multi_tensor_apply_kernelINS1_18TensorListMetadataILi2EEENS1_11CopyFunctorIdN3c1013Float8_e4m3fnELi2ELi1ELi1EEEJNS0_4CopyIdS7_EEEEEvT_T0_DpT1_)
        .other          _ZN2at6native55_GLOBAL__N__de093ff9_22_ForeachBinaryOpList_cu_a911ec4325multi_tensor_apply_kernelINS1_18TensorListMetadataILi2EEENS1_11CopyFunctorIdN3c1013Float8_e4m3fnELi2ELi1ELi1EEEJNS0_4CopyIdS7_EEEEEvT_T0_DpT1_,@"STO_CUDA_ENTRY STV_DEFAULT"
_ZN2at6native55_GLOBAL__N__de093ff9_22_ForeachBinaryOpList_cu_a911ec4325multi_tensor_apply_kernelINS1_18TensorListMetadataILi2EEENS1_11CopyFunctorIdN3c1013Float8_e4m3fnELi2ELi1ELi1EEEJNS0_4CopyIdS7_EEEEEvT_T0_DpT1_:
        /* <DEDUP_REMOVED lines=29> */
.L_x_2837:
[----:B0-----:R-:W-:Y:S01]  /*01d0*/  IADD3 R23, P0, R0, R4, RZ ;  /* 0x0000000400177210 */ /* 0x001fe20007f1e0ff */
[----:B-1----:R-:W-:-:S03]  /*01e0*/  IMAD R6, R2, 0x3, RZ ;  /* 0x0000000302067824 */ /* 0x002fc600078e02ff */
[C---:B------:R-:W-:Y:S01]  /*01f0*/  ISETP.GE.U32.AND P6, PT, R23.reuse, 0x10000, PT ;  /* 0x000100001700780c */ /* 0x040fe20003fc6070 */
[----:B------:R-:W-:Y:S01]  /*0200*/  IMAD.X R24, RZ, RZ, R5, P0 ;  /* 0x000000ffff187224 */ /* 0x000fe200000e0605 */
[-C--:B------:R-:W-:Y:S02]  /*0210*/  IADD3 R3, P2, R2, R23.reuse, RZ ;  /* 0x0000001702037210 */ /* 0x080fe40007f5e0ff */
[-C--:B------:R-:W-:Y:S02]  /*0220*/  IADD3 R6, P5, R6, R23.reuse, RZ ;  /* 0x0000001706067210 */ /* 0x080fe40007fbe0ff */
[----:B------:R-:W-:Y:S01]  /*0230*/  LEA R7, P3, R2, R23, 0x1 ;  /* 0x0000001702077211 */ /* 0x000fe200078608ff */
[--C-:B----4-:R-:W-:Y:S01]  /*0240*/  IMAD.X R8, RZ, RZ, R24.reuse, P2 ;  /* 0x000000ffff087224 */ /* 0x110fe200010e0618 */
        /* <DEDUP_REMOVED lines=17> */
[----:B--23--:R-:W-:-:S04]  /*0360*/  @P0 IADD3 R12, P4, R23, UR14, RZ ;  /* 0x0000000e170c0c10 */ /* 0x00cfc8000ff9e0ff */
        /* <DEDUP_REMOVED lines=31> */
[----:B------:R-:W-:-:S03]  /*0560*/  LEA R12, P0, R23, UR8, 0x3 ;  /* 0x00000008170c7c11 */ /* 0x000fc6000f8018ff */
[----:B------:R-:W-:Y:S01]  /*0570*/  FMUL.FTZ R15, R15, 1 ;  /* 0x3f8000000f0f7820 */ /* 0x000fe20000410000 */
[----:B------:R-:W-:-:S05]  /*0580*/  LEA.HI.X R13, R23, UR9, R24, 0x3, P0 ;  /* 0x00000009170d7c11 */ /* 0x000fca00080f1c18 */
[----:B------:R-:W0:Y:S02]  /*0590*/  F2F.F64.F32 R14, R15 ;  /* 0x0000000f000e7310 */ /* 0x000e240000201800 */
[----:B0-----:R1:W-:Y:S02]  /*05a0*/  STG.E.64 desc[UR10][R12.64], R14 ;  /* 0x0000000e0c007986 */ /* 0x0013e4000c101b0a */
.L_x_2830:
[----:B------:R-:W-:Y:S05]  /*05b0*/  BSYNC B0 ;  /* 0x0000000000007941 */ /* 0x000fea0003800000 */
.L_x_2829:
        /* <DEDUP_REMOVED lines=18> */
[----:B------:R-:W-:Y:S02]  /*06e0*/  LOP3.LUT R13, R14, R13, RZ, 0x30, !PT ;  /* 0x0000000d0e0d7212 */ /* 0x000fe400078e30ff */
[----:B------:R-:W-:Y:S02]  /*06f0*/  LEA R14, P0, R3, UR8, 0x3 ;  /* 0x00000008030e7c11 */ /* 0x000fe4000f8018ff */
[----:B------:R-:W-:Y:S02]  /*0700*/  LOP3.LUT R13, R13, 0x80000000, R12, 0xf8, !PT ;  /* 0x800000000d0d7812 */ /* 0x000fe400078ef80c */
[----:B------:R-:W-:-:S03]  /*0710*/  LEA.HI.X R15, R3, UR9, R8, 0x3, P0 ;  /* 0x00000009030f7c11 */ /* 0x000fc600080f1c08 */
[----:B------:R-:W-:-:S06]  /*0720*/  FMUL.FTZ R13, R13, 1 ;  /* 0x3f8000000d0d7820 */ /* 0x000fcc0000410000 */
[----:B------:R-:W0:Y:S02]  /*0730*/  F2F.F64.F32 R12, R13 ;  /* 0x0000000d000c7310 */ /* 0x000e240000201800 */
[----:B0-----:R2:W-:Y:S02]  /*0740*/  STG.E.64 desc[UR10][R14.64], R12 ;  /* 0x0000000c0e007986 */ /* 0x0015e4000c101b0a */
.L_x_2832:
[----:B------:R-:W-:Y:S05]  /*0750*/  BSYNC B0 ;  /* 0x0000000000007941 */ /* 0x000fea0003800000 */
.L_x_2831:
[----:B------:R-:W-:Y:S04]  /*0760*/  BSSY B0, `(.L_x_2833) ;  /* 0x0000019000007945 */ /* 0x000fe80003800000 */
[----:B------:R-:W-:Y:S05]  /*0770*/  @!P2 BRA `(.L_x_2834) ;  /* 0x00000000005ca947 */ /* 0x000fea0003800000 */
[----:B-----5:R-:W-:Y:S02]  /*0780*/  IMAD.SHL.U32 R3, R20, 0x1000000, RZ ;  /* 0x0100000014037824 */ /* 0x020fe400078e00ff */
[----:B012---:R-:W-:-:S03]  /*0790*/  IMAD.MOV.U32 R14, RZ, RZ, -0x800000 ;  /* 0xff800000ff0e7424 */ /* 0x007fc600078e00ff */
[----:B------:R-:W-:-:S04]  /*07a0*/  LOP3.LUT R8, R3, 0x7f000000, RZ, 0xc0, !PT ;  /* 0x7f00000003087812 */ /* 0x000fc800078ec0ff */
[----:B------:R-:W0:Y:S01]  /*07b0*/  FLO.U32 R12, R8 ;  /* 0x00000008000c7300 */ /* 0x000e2200000e0000 */
[----:B------:R-:W-:-:S05]  /*07c0*/  VIADD R15, R8, 0x1000000 ;  /* 0x01000000080f7836 */ /* 0x000fca0000000000 */
[----:B------:R-:W-:Y:S02]  /*07d0*/  SHF.R.S32.HI R16, RZ, 0x8, R15 ;  /* 0x00000008ff107819 */ /* 0x000fe4000001140f */
[----:B0-----:R-:W-:-:S04]  /*07e0*/  IADD3 R12, -R12, 0x1f, RZ ;  /* 0x0000001f0c0c7810 */ /* 0x001fc80007ffe1ff */
[C---:B------:R-:W-:Y:S01]  /*07f0*/  ISETP.GT.U32.AND P0, PT, R12.reuse, 0x4, PT ;  /* 0x000000040c00780c */ /* 0x040fe20003f04070 */
[----:B------:R-:W-:-:S05]  /*0800*/  VIADD R12, R12, 0xfffffffc ;  /* 0xfffffffc0c0c7836 */ /* 0x000fca0000000000 */
[----:B------:R-:W-:Y:S01]  /*0810*/  SEL R13, R12, RZ, P0 ;  /* 0x000000ff0c0d7207 */ /* 0x000fe20000000000 */
[----:B------:R-:W-:-:S04]  /*0820*/  VIADD R12, R8, 0xffffffff ;  /* 0xffffffff080c7836 */ /* 0x000fc80000000000 */
[----:B------:R-:W-:Y:S01]  /*0830*/  IMAD R14, R13, R14, 0x3c000000 ;  /* 0x3c0000000d0e7424 */ /* 0x000fe200078e020e */
[----:B------:R-:W-:Y:S02]  /*0840*/  SHF.L.U32 R13, R8, R13, RZ ;  /* 0x0000000d080d7219 */ /* 0x000fe400000006ff */
[----:B------:R-:W-:Y:S02]  /*0850*/  SHF.R.S32.HI R12, RZ, 0x1f, R12 ;  /* 0x0000001fff0c7819 */ /* 0x000fe4000001140c */
[----:B------:R-:W-:Y:S02]  /*0860*/  LEA.HI R13, R13, R14, RZ, 0x1c ;  /* 0x0000000e0d0d7211 */ /* 0x000fe400078fe0ff */
[----:B------:R-:W-:Y:S02]  /*0870*/  LEA R14, P0, R7, UR8, 0x3 ;  /* 0x00000008070e7c11 */ /* 0x000fe4000f8018ff */
[----:B------:R-:W-:Y:S02]  /*0880*/  LOP3.LUT R13, R13, 0x7f800000, R16, 0xf8, !PT ;  /* 0x7f8000000d0d7812 */ /* 0x000fe400078ef810 */
[----:B------:R-:W-:-:S02]  /*0890*/  LEA.HI.X R15, R7, UR9, R10, 0x3, P0 ;  /* 0x00000009070f7c11 */ /* 0x000fc400080f1c0a */
[----:B------:R-:W-:-:S04]  /*08a0*/  LOP3.LUT R12, R13, R12, RZ, 0x30, !PT ;  /* 0x0000000c0d0c7212 */ /* 0x000fc800078e30ff */
[----:B------:R-:W-:-:S05]  /*08b0*/  LOP3.LUT R12, R12, 0x80000000, R3, 0xf8, !PT ;  /* 0x800000000c0c7812 */ /* 0x000fca00078ef803 */
[----:B------:R-:W-:-:S06]  /*08c0*/  FMUL.FTZ R12, R12, 1 ;  /* 0x3f8000000c0c7820 */ /* 0x000fcc0000410000 */
[----:B------:R-:W0:Y:S02]  /*08d0*/  F2F.F64.F32 R12, R12 ;  /* 0x0000000c000c7310 */ /* 0x000e240000201800 */
[----:B0-----:R3:W-:Y:S02]  /*08e0*/  STG.E.64 desc[UR10][R14.64], R12 ;  /* 0x0000000c0e007986 */ /* 0x0017e4000c101b0a */
.L_x_2834:
[----:B------:R-:W-:Y:S05]  /*08f0*/  BSYNC B0 ;  /* 0x0000000000007941 */ /* 0x000fea0003800000 */
.L_x_2833:
[----:B------:R-:W-:Y:S04]  /*0900*/  BSSY B0, `(.L_x_2835) ;  /* 0x0000019000007945 */ /* 0x000fe80003800000 */
[----:B------:R-:W-:Y:S05]  /*0910*/  @!P3 BRA `(.L_x_2836) ;  /* 0x00000000005cb947 */ /* 0x000fea0003800000 */
[----:B-----5:R-:W-:Y:S02]  /*0920*/  IMAD.SHL.U32 R3, R21, 0x1000000, RZ ;  /* 0x0100000015037824 */ /* 0x020fe400078e00ff */
[----:B0123--:R-:W-:-:S03]  /*0930*/  IMAD.MOV.U32 R13, RZ, RZ, -0x800000 ;  /* 0xff800000ff0d7424 */ /* 0x00ffc600078e00ff */
        /* <DEDUP_REMOVED lines=13> */
[C---:B------:R-:W-:Y:S02]  /*0a10*/  LEA R8, P0, R6.reuse, UR8, 0x3 ;  /* 0x0000000806087c11 */ /* 0x040fe4000f8018ff */
[----:B------:R-:W-:Y:S02]  /*0a20*/  LOP3.LUT R10, R13, 0x7f800000, R10, 0xf8, !PT ;  /* 0x7f8000000d0a7812 */ /* 0x000fe400078ef80a */
[----:B------:R-:W-:-:S02]  /*0a30*/  LEA.HI.X R9, R6, UR9, R9, 0x3, P0 ;  /* 0x0000000906097c11 */ /* 0x000fc400080f1c09 */
[----:B------:R-:W-:-:S04]  /*0a40*/  LOP3.LUT R10, R10, R7, RZ, 0x30, !PT ;  /* 0x000000070a0a7212 */ /* 0x000fc800078e30ff */
[----:B------:R-:W-:-:S05]  /*0a50*/  LOP3.LUT R10, R10, 0x80000000, R3, 0xf8, !PT ;  /* 0x800000000a0a7812 */ /* 0x000fca00078ef803 */
[----:B------:R-:W-:-:S04]  /*0a60*/  FMUL.FTZ R10, R10, 1 ;  /* 0x3f8000000a0a7820 */ /* 0x000fc80000410000 */
[----:B------:R-:W0:Y:S02]  /*0a70*/  F2F.F64.F32 R12, R10 ;  /* 0x0000000a000c7310 */ /* 0x000e240000201800 */
[----:B0-----:R4:W-:Y:S02]  /*0a80*/  STG.E.64 desc[UR10][R8.64], R12 ;  /* 0x0000000c08007986 */ /* 0x0019e4000c101b0a */
.L_x_2836:
[----:B------:R-:W-:Y:S05]  /*0a90*/  BSYNC B0 ;  /* 0x0000000000007941 */ /* 0x000fea0003800000 */
.L_x_2835:
[----:B------:R-:W-:-:S03]  /*0aa0*/  IMAD.WIDE.U32 R4, R2, 0x4, R4 ;  /* 0x0000000402047825 */ /* 0x000fc600078e0004 */
[C---:B------:R-:W-:Y:S02]  /*0ab0*/  ISETP.GE.U32.AND P0, PT, R4.reuse, 0x10000, PT ;  /* 0x000100000400780c */ /* 0x040fe40003f06070 */
[----:B------:R-:W-:Y:S02]  /*0ac0*/  ISETP.LT.U32.AND P1, PT, R4, UR13, PT ;  /* 0x0000000d04007c0c */ /* 0x000fe4000bf21070 */
[C---:B------:R-:W-:Y:S02]  /*0ad0*/  ISETP.GE.U32.AND.EX P0, PT, R5.reuse, RZ, PT, P0 ;  /* 0x000000ff0500720c */ /* 0x040fe40003f06100 */
[----:B------:R-:W-:-:S13]  /*0ae0*/  ISETP.LT.AND.EX P1, PT, R5, UR6, PT, P1 ;  /* 0x0000000605007c0c */ /* 0x000fda000bf21310 */
[----:B------:R-:W-:Y:S05]  /*0af0*/  @!P0 BRA P1, `(.L_x_2837) ;  /* 0xfffffff400b48947 */ /* 0x000fea000083ffff */
[----:B------:R-:W-:Y:S05]  /*0b00*/  EXIT ;  /* 0x000000000000794d */ /* 0x000fea0003800000 */
.L_x_2828:
        /* <DEDUP_REMOVED lines=8> */
.L_x_2838:
[----:B0-----:R-:W-:-:S04]  /*0b90*/  LEA R8, P0, R3, UR14, 0x2 ;  /* 0x0000000e03087c11 */ /* 0x001fc8000f8010ff */
[----:B------:R-:W-:-:S05]  /*0ba0*/  LEA.HI.X R9, R3, UR4, R0, 0x2, P0 ;  /* 0x0000000403097c11 */ /* 0x000fca00080f1400 */
[----:B------:R-:W2:Y:S01]  /*0bb0*/  LDG.E R8, desc[UR10][R8.64] ;  /* 0x0000000a08087981 */ /* 0x000ea2000c1e1900 */
[----:B------:R-:W-:Y:S01]  /*0bc0*/  IMAD.MOV.U32 R11, RZ, RZ, -0x800000 ;  /* 0xff800000ff0b7424 */ /* 0x000fe200078e00ff */
        /* <DEDUP_REMOVED lines=26> */
[----:B------:R-:W-:Y:S01]  /*0d70*/  SEL R14, R13, RZ, P1 ;  /* 0x000000ff0d0e7207 */ /* 0x000fe20000800000 */
[-C--:B------:R-:W-:Y:S01]  /*0d80*/  IMAD R13, R12, R11.reuse, 0x3c000000 ;  /* 0x3c0000000c0d7424 */ /* 0x080fe200078e020b */
[----:B-1----:R-:W-:Y:S02]  /*0d90*/  IADD3 R15, -R15, 0x1f, RZ ;  /* 0x0000001f0f0f7810 */ /* 0x002fe40007ffe1ff */
[----:B------:R-:W-:Y:S01]  /*0da0*/  SHF.L.U32 R12, R7, R12, RZ ;  /* 0x0000000c070c7219 */ /* 0x000fe200000006ff */
[----:B------:R-:W-:Y:S01]  /*0db0*/  IMAD R16, R14, R11, 0x3c000000 ;  /* 0x3c0000000e107424 */ /* 0x000fe200078e020b */
[C---:B------:R-:W-:Y:S01]  /*0dc0*/  ISETP.GT.U32.AND P0, PT, R15.reuse, 0x4, PT ;  /* 0x000000040f00780c */ /* 0x040fe20003f04070 */
[----:B------:R-:W-:Y:S01]  /*0dd0*/  VIADD R18, R15, 0xfffffffc ;  /* 0xfffffffc0f127836 */ /* 0x000fe20000000000 */
[----:B------:R-:W-:-:S02]  /*0de0*/  SHF.L.U32 R15, R10, R14, RZ ;  /* 0x0000000e0a0f7219 */ /* 0x000fc400000006ff */
[----:B------:R-:W-:Y:S01]  /*0df0*/  LEA.HI R14, R12, R13, RZ, 0x1c ;  /* 0x0000000d0c0e7211 */ /* 0x000fe200078fe0ff */
[----:B------:R-:W-:Y:S01]  /*0e00*/  VIADD R13, R7, 0x1000000 ;  /* 0x01000000070d7836 */ /* 0x000fe20000000000 */
[----:B------:R-:W-:Y:S01]  /*0e10*/  LEA.HI R16, R15, R16, RZ, 0x1c ;  /* 0x000000100f107211 */ /* 0x000fe200078fe0ff */
[C---:B------:R-:W-:Y:S01]  /*0e20*/  VIADD R15, R10.reuse, 0x1000000 ;  /* 0x010000000a0f7836 */ /* 0x040fe20000000000 */
[----:B------:R-:W-:Y:S01]  /*0e30*/  SEL R17, R17, RZ, P2 ;  /* 0x000000ff11117207 */ /* 0x000fe20001000000 */
[----:B------:R-:W-:Y:S01]  /*0e40*/  VIADD R10, R10, 0xffffffff ;  /* 0xffffffff0a0a7836 */ /* 0x000fe20000000000 */
[----:B------:R-:W-:Y:S01]  /*0e50*/  SHF.R.S32.HI R13, RZ, 0x8, R13 ;  /* 0x00000008ff0d7819 */ /* 0x000fe2000001140d */
[----:B------:R-:W-:Y:S01]  /*0e60*/  VIADD R7, R7, 0xffffffff ;  /* 0xffffffff07077836 */ /* 0x000fe20000000000 */
[----:B------:R-:W-:Y:S01]  /*0e70*/  SEL R18, R18, RZ, P0 ;  /* 0x000000ff12127207 */ /* 0x000fe20000000000 */
[----:B------:R-:W-:Y:S01]  /*0e80*/  IMAD R19, R17, R11, 0x3c000000 ;  /* 0x3c00000011137424 */ /* 0x000fe200078e020b */
[----:B------:R-:W-:-:S02]  /*0e90*/  SHF.R.S32.HI R15, RZ, 0x8, R15 ;  /* 0x00000008ff0f7819 */ /* 0x000fc4000001140f */
[----:B------:R-:W-:Y:S01]  /*0ea0*/  LOP3.LUT R14, R14, 0x7f800000, R13, 0xf8, !PT ;  /* 0x7f8000000e0e7812 */ /* 0x000fe200078ef80d */
[C---:B------:R-:W-:Y:S01]  /*0eb0*/  VIADD R13, R8.reuse, 0x1000000 ;  /* 0x01000000080d7836 */ /* 0x040fe20000000000 */
[----:B------:R-:W-:Y:S01]  /*0ec0*/  SHF.L.U32 R12, R8, R17, RZ ;  /* 0x00000011080c7219 */ /* 0x000fe200000006ff */
[----:B------:R-:W-:Y:S01]  /*0ed0*/  IMAD R20, R18, R11, 0x3c000000 ;  /* 0x3c00000012147424 */ /* 0x000fe200078e020b */
[----:B------:R-:W-:Y:S01]  /*0ee0*/  LOP3.LUT R15, R16, 0x7f800000, R15, 0xf8, !PT ;  /* 0x7f800000100f7812 */ /* 0x000fe200078ef80f */
[C---:B------:R-:W-:Y:S01]  /*0ef0*/  VIADD R16, R9.reuse, 0x1000000 ;  /* 0x0100000009107836 */ /* 0x040fe20000000000 */
[C---:B------:R-:W-:Y:S01]  /*0f00*/  SHF.L.U32 R11, R9.reuse, R18, RZ ;  /* 0x00000012090b7219 */ /* 0x040fe200000006ff */
[----:B------:R-:W-:Y:S01]  /*0f10*/  VIADD R8, R8, 0xffffffff ;  /* 0xffffffff08087836 */ /* 0x000fe20000000000 */
[----:B------:R-:W-:Y:S01]  /*0f20*/  LEA.HI R12, R12, R19, RZ, 0x1c ;  /* 0x000000130c0c7211 */ /* 0x000fe200078fe0ff */
[----:B------:R-:W-:Y:S01]  /*0f30*/  VIADD R9, R9, 0xffffffff ;  /* 0xffffffff09097836 */ /* 0x000fe20000000000 */
[----:B------:R-:W-:-:S02]  /*0f40*/  SHF.R.S32.HI R13, RZ, 0x8, R13 ;  /* 0x00000008ff0d7819 */ /* 0x000fc4000001140d */
[----:B------:R-:W-:Y:S02]  /*0f50*/  LEA.HI R11, R11, R20, RZ, 0x1c ;  /* 0x000000140b0b7211 */ /* 0x000fe400078fe0ff */
[----:B------:R-:W-:Y:S02]  /*0f60*/  SHF.R.S32.HI R16, RZ, 0x8, R16 ;  /* 0x00000008ff107819 */ /* 0x000fe40000011410 */
[----:B------:R-:W-:Y:S02]  /*0f70*/  SHF.R.S32.HI R10, RZ, 0x1f, R10 ;  /* 0x0000001fff0a7819 */ /* 0x000fe4000001140a */
[----:B------:R-:W-:Y:S02]  /*0f80*/  LOP3.LUT R13, R12, 0x7f800000, R13, 0xf8, !PT ;  /* 0x7f8000000c0d7812 */ /* 0x000fe400078ef80d */
[----:B------:R-:W-:Y:S02]  /*0f90*/  SHF.R.S32.HI R7, RZ, 0x1f, R7 ;  /* 0x0000001fff077819 */ /* 0x000fe40000011407 */
[----:B------:R-:W-:-:S02]  /*0fa0*/  SHF.R.S32.HI R8, RZ, 0x1f, R8 ;  /* 0x0000001fff087819 */ /* 0x000fc40000011408 */
[----:B------:R-:W-:Y:S02]  /*0fb0*/  LOP3.LUT R16, R11, 0x7f800000, R16, 0xf8, !PT ;  /* 0x7f8000000b107812 */ /* 0x000fe400078ef810 */
[----:B------:R-:W-:Y:S02]  /*0fc0*/  SHF.R.S32.HI R9, RZ, 0x1f, R9 ;  /* 0x0000001fff097819 */ /* 0x000fe40000011409 */
[----:B------:R-:W-:Y:S02]  /*0fd0*/  LOP3.LUT R15, R15, R10, RZ, 0x30, !PT ;  /* 0x0000000a0f0f7212 */ /* 0x000fe400078e30ff */
[----:B------:R-:W-:Y:S02]  /*0fe0*/  LOP3.LUT R14, R14, R7, RZ, 0x30, !PT ;  /* 0x000000070e0e7212 */ /* 0x000fe400078e30ff */
[----:B------:R-:W-:Y:S02]  /*0ff0*/  LOP3.LUT R13, R13, R8, RZ, 0x30, !PT ;  /* 0x000000080d0d7212 */ /* 0x000fe400078e30ff */
[----:B------:R-:W-:-:S02]  /*1000*/  LOP3.LUT R9, R16, R9, RZ, 0x30, !PT ;  /* 0x0000000910097212 */ /* 0x000fc400078e30ff */
[----:B------:R-:W-:Y:S02]  /*1010*/  LOP3.LUT R15, R15, 0x80000000, R6, 0xf8, !PT ;  /* 0x800000000f0f7812 */ /* 0x000fe400078ef806 */
[----:B------:R-:W-:Y:S02]  /*1020*/  LOP3.LUT R14, R14, 0x80000000, R5, 0xf8, !PT ;  /* 0x800000000e0e7812 */ /* 0x000fe400078ef805 */
[----:B------:R-:W-:Y:S01]  /*1030*/  LOP3.LUT R13, R13, 0x80000000, R4, 0xf8, !PT ;  /* 0x800000000d0d7812 */ /* 0x000fe200078ef804 */
[----:B------:R-:W-:Y:S01]  /*1040*/  FMUL.FTZ R6, R15, 1 ;  /* 0x3f8000000f067820 */ /* 0x000fe20000410000 */
[----:B------:R-:W-:Y:S01]  /*1050*/  LOP3.LUT R2, R9, 0x80000000, R2, 0xf8, !PT ;  /* 0x8000000009027812 */ /* 0x000fe200078ef802 */
[----:B------:R-:W-:Y:S01]  /*1060*/  FMUL.FTZ R5, R14, 1 ;  /* 0x3f8000000e057820 */ /* 0x000fe20000410000 */
[----:B------:R-:W-:Y:S01]  /*1070*/  LEA R12, P0, R3, UR8, 0x5 ;  /* 0x00000008030c7c11 */ /* 0x000fe2000f8028ff */
[----:B------:R-:W-:Y:S02]  /*1080*/  FMUL.FTZ R8, R13, 1 ;  /* 0x3f8000000d087820 */ /* 0x000fe40000410000 */
[----:B------:R-:W-:Y:S01]  /*1090*/  FMUL.FTZ R2, R2, 1 ;  /* 0x3f80000002027820 */ /* 0x000fe20000410000 */
[----:B------:R-:W-:Y:S01]  /*10a0*/  F2F.F64.F32 R6, R6 ;  /* 0x0000000600067310 */ /* 0x000fe20000201800 */
[----:B------:R-:W-:-:S02]  /*10b0*/  LEA.HI.X R13, R3, UR9, R0, 0x5, P0 ;  /* 0x00000009030d7c11 */ /* 0x000fc400080f2c00 */
[----:B------:R-:W-:-:S04]  /*10c0*/  IADD3 R3, P0, R3, UR5, RZ ;  /* 0x0000000503037c10 */ /* 0x000fc8000ff1e0ff */
[C---:B------:R-:W-:Y:S01]  /*10d0*/  ISETP.LT.U32.AND P1, PT, R3.reuse, 0x4000, PT ;  /* 0x000040000300780c */ /* 0x040fe20003f21070 */
[----:B------:R-:W0:Y:S01]  /*10e0*/  F2F.F64.F32 R4, R5 ;  /* 0x0000000500047310 */ /* 0x000e220000201800 */
[----:B------:R-:W-:Y:S02]  /*10f0*/  IMAD.SHL.U32 R14, R3, 0x4, RZ ;  /* 0x00000004030e7824 */ /* 0x000fe400078e00ff */
        /* <DEDUP_REMOVED lines=11> */
.L_x_2839:
        /* <DEDUP_REMOVED lines=13> */
.L_x_7952:


//--------------------- .text._ZN2at6native55_GLOBAL__N__de093ff9_22_ForeachBinaryOpList_cu_a911ec4325multi_tensor_apply_kernelINS1_18TensorListMetadataILi2EEENS1_11CopyFunctorIdbLi2ELi1ELi1EEEJNS0_4CopyIdbEEEEEvT_T0_DpT1_ --------------------------
	.section	.text._ZN2at6native55_GLOBAL__N__de093ff9_22_ForeachBinaryOpList_cu_a911ec4325multi_tensor_apply_kernelINS1_18TensorListMetadataILi2EEENS1_11CopyFunctorIdbLi2ELi1ELi1EEEJNS0_4CopyIdbEEEEEvT_T0_DpT1_,"ax",@progbits
	.align	128
.text._ZN2at6native55_GLOBAL__N__de093ff9_22_ForeachBinaryOpList_cu_a911ec4325multi_tensor_apply_kernelINS1_18TensorListMetadataILi2EEENS1_11CopyFunctorIdbLi2ELi1ELi1EEEJNS0_4CopyIdbEEEEEvT_T0_DpT1_:
        .type           _ZN2at6native55_GLOBAL__N__de093ff9_22_ForeachBinaryOpList_cu_a911ec4325multi_tensor_apply_kernelINS1_18TensorListMetadataILi2EEENS1_11CopyFunctorIdbLi2ELi1ELi1EEEJNS0_4CopyIdbEEEEEvT_T0_DpT1_,@function
        .size           _ZN2at6native55_GLOBAL__N__de093ff9_22_ForeachBinaryOpList_cu_a911ec4325multi_tensor_apply_kernelINS1_18TensorListMetadataILi2EEENS1_11CopyFunctorIdbLi2ELi1ELi1EEEJNS0_4CopyIdbEEEEEvT_T0_DpT1_,(.L_x_7953 - _ZN2at6native55_GLOBAL__N__de093ff9_22_ForeachBinaryOpList_cu_a911ec4325multi_tensor_apply_kernelINS1_18TensorListMetadataILi2EEENS1_11CopyFunctorIdbLi2ELi1ELi1EEEJNS0_4CopyIdbEEEEEvT_T0_DpT1_)
        .other          _ZN2at6native55_GLOBAL__N__de093ff9_22_ForeachBinaryOpList_cu_a911ec4325multi_tensor_apply_kernelINS1_18TensorListMetadataILi2EEENS1_11CopyFunctorIdbLi2ELi1ELi1EEEJNS0_4CopyIdbEEEEEvT_T0_DpT1_,@"STO_CUDA_ENTRY STV_DEFAULT"
_ZN2at6native55_GLOBAL__N__de093ff9_22_ForeachBinaryOpList_cu_a911ec4325multi_tensor_apply_kernelINS1_18TensorListMetadataILi2EEENS1_11CopyFunctorIdbLi2ELi1ELi1EEEJNS0_4CopyIdbEEEEEvT_T0_DpT1_:
        /* <DEDUP_REMOVED lines=28> */
.L_x_2841:
[----:B0-----:R-:W-:Y:S01]  /*01c0*/  IADD3 R24, P1, R5, R18, RZ ;  /* 0x0000001205187210 */ /* 0x001fe20007f3e0ff */
[----:B-1----:R-:W-:-:S03]  /*01d0*/  IMAD R29, R8, 0x3, RZ ;  /* 0x00000003081d7824 */ /* 0x002fc600078e02ff */
[C---:B------:R-:W-:Y:S01]  /*01e0*/  ISETP.GE.U32.AND P0, PT, R24.reuse, 0x10000, PT ;  /* 0x000100001800780c */ /* 0x040fe20003f06070 */
[----:B------:R-:W-:Y:S01]  /*01f0*/  IMAD.X R21, RZ, RZ, R23, P1 ;  /* 0x000000ffff157224 */ /* 0x000fe200008e0617 */
[----:B------:R-:W-:Y:S02]  /*0200*/  ISETP.LT.U32.AND P1, PT, R24, R3, PT ;  /* 0x000000031800720c */ /* 0x000fe40003f21070 */
[----:B------:R-:W-:Y:S02]  /*0210*/  LEA R27, P3, R8, R24, 0x1 ;  /* 0x00000018081b7211 */ /* 0x000fe400078608ff */
[----:B------:R-:W-:Y:S02]  /*0220*/  ISETP.GE.U32.AND.EX P0, PT, R21, RZ, PT, P0 ;  /* 0x000000ff1500720c */ /* 0x000fe40003f06100 */
[----:B------:R-:W-:Y:S01]  /*0230*/  ISETP.GE.U32.AND P2, PT, R27, 0x10000, PT ;  /* 0x000100001b00780c */ /* 0x000fe20003f46070 */
[----:B------:R-:W-:Y:S01]  /*0240*/  IMAD.X R13, RZ, RZ, R21, P3 ;  /* 0x000000ffff0d7224 */ /* 0x000fe200018e0615 */
[----:B------:R-:W-:-:S02]  /*0250*/  ISETP.LT.AND.EX P0, PT, R21, R0, !P0, P1 ;  /* 0x000000001500720c */ /* 0x000fc40004701310 */
[----:B------:R-:W-:Y:S02]  /*0260*/  IADD3 R22, P1, R8, R24, RZ ;  /* 0x0000001808167210 */ /* 0x000fe40007f3e0ff */
[-C--:B------:R-:W-:Y:S02]  /*0270*/  ISETP.LT.U32.AND P3, PT, R27, R3.reuse, PT ;  /* 0x000000031b00720c */ /* 0x080fe40003f61070 */
[C---:B------:R-:W-:Y:S01]  /*0280*/  ISETP.GE.U32.AND P5, PT, R22.reuse, 0x10000, PT ;  /* 0x000100001600780c */ /* 0x040fe20003fa6070 */
[----:B------:R-:W-:Y:S01]  /*0290*/  IMAD.X R25, RZ, RZ, R21, P1 ;  /* 0x000000ffff197224 */ /* 0x000fe200008e0615 */
[----:B------:R-:W-:-:S04]  /*02a0*/  ISETP.LT.U32.AND P1, PT, R22, R3, PT ;  /* 0x000000031600720c */ /* 0x000fc80003f21070 */
[C---:B------:R-:W-:Y:S02]  /*02b0*/  ISETP.GE.U32.AND.EX P5, PT, R25.reuse, RZ, PT, P5 ;  /* 0x000000ff1900720c */ /* 0x040fe40003fa6150 */
[----:B------:R-:W-:Y:S02]  /*02c0*/  @P0 IADD3 R14, P4, R24, R4, RZ ;  /* 0x00000004180e0210 */ /* 0x000fe40007f9e0ff */
[----:B------:R-:W-:Y:S02]  /*02d0*/  ISETP.LT.AND.EX P1, PT, R25, R0, !P5, P1 ;  /* 0x000000001900720c */ /* 0x000fe40006f21310 */
[----:B------:R-:W-:Y:S01]  /*02e0*/  ISETP.GE.U32.AND.EX P5, PT, R13, RZ, PT, P2 ;  /* 0x000000ff0d00720c */ /* 0x000fe20003fa6120 */
[----:B------:R-:W-:Y:S01]  /*02f0*/  @P0 IMAD.X R15, R21, 0x1, R2, P4 ;  /* 0x00000001150f0824 */ /* 0x000fe200020e0602 */
[----:B------:R-:W-:-:S04]  /*0300*/  IADD3 R29, P4, R29, R24, RZ ;  /* 0x000000181d1d7210 */ /* 0x000fc80007f9e0ff */
[----:B------:R0:W2:Y:S01]  /*0310*/  @P0 LDG.E.U8 R11, desc[UR4][R14.64] ;  /* 0x000000040e0b0981 */ /* 0x0000a2000c1e1100 */
[----:B------:R-:W-:Y:S01]  /*0320*/  IMAD.X R19, RZ, RZ, R21, P4 ;  /* 0x000000ffff137224 */ /* 0x000fe200020e0615 */
[----:B------:R-:W-:Y:S02]  /*0330*/  ISETP.GE.U32.AND P2, PT, R29, 0x10000, PT ;  /* 0x000100001d00780c */ /* 0x000fe40003f46070 */
[----:B------:R-:W-:Y:S02]  /*0340*/  ISETP.LT.AND.EX P3, PT, R13, R0, !P5, P3 ;  /* 0x000000000d00720c */ /* 0x000fe40006f61330 */
[----:B------:R-:W-:Y:S02]  /*0350*/  ISETP.LT.U32.AND P4, PT, R29, R3, PT ;  /* 0x000000031d00720c */ /* 0x000fe40003f81070 */
[----:B------:R-:W-:Y:S02]  /*0360*/  ISETP.GE.U32.AND.EX P2, PT, R19, RZ, PT, P2 ;  /* 0x000000ff1300720c */ /* 0x000fe40003f46120 */
[----:B------:R-:W-:-:S02]  /*0370*/  @P1 IADD3 R16, P5, R22, R4, RZ ;  /* 0x0000000416101210 */ /* 0x000fc40007fbe0ff */
[----:B------:R-:W-:-:S03]  /*0380*/  ISETP.LT.AND.EX P4, PT, R19, R0, !P2, P4 ;  /* 0x000000001300720c */ /* 0x000fc60005781340 */
[----:B------:R-:W-:Y:S02]  /*0390*/  @P1 IMAD.X R17, R25, 0x1, R2, P5 ;  /* 0x0000000119111824 */ /* 0x000fe400028e0602 */
[----:B0-----:R-:W-:-:S03]  /*03a0*/  @P3 IADD3 R14, P2, R27, R4, RZ ;  /* 0x000000041b0e3210 */ /* 0x001fc60007f5e0ff */
[----:B------:R0:W3:Y:S02]  /*03b0*/  @P1 LDG.E.U8 R12, desc[UR4][R16.64] ;  /* 0x00000004100c1981 */ /* 0x0000e4000c1e1100 */
[----:B------:R-:W-:-:S05]  /*03c0*/  @P3 IMAD.X R15, R13, 0x1, R2, P2 ;  /* 0x000000010d0f3824 */ /* 0x000fca00010e0602 */
[----:B------:R1:W4:Y:S01]  /*03d0*/  @P3 LDG.E.U8 R9, desc[UR4][R14.64] ;  /* 0x000000040e093981 */ /* 0x000322000c1e1100 */
[----:B0-----:R-:W-:-:S05]  /*03e0*/  @P4 IADD3 R16, P2, R29, R4, RZ ;  /* 0x000000041d104210 */ /* 0x001fca0007f5e0ff */
[----:B------:R-:W-:-:S05]  /*03f0*/  @P4 IMAD.X R17, R19, 0x1, R2, P2 ;  /* 0x0000000113114824 */ /* 0x000fca00010e0602 */
[----:B------:R0:W5:Y:S01]  /*0400*/  @P4 LDG.E.U8 R10, desc[UR4][R16.64] ;  /* 0x00000004100a4981 */ /* 0x000162000c1e1100 */
[----:B------:R-:W-:-:S04]  /*0410*/  @P0 LEA R20, P2, R24, R6, 0x3 ;  /* 0x0000000618140211 */ /* 0x000fc800078418ff */
[----:B------:R-:W-:Y:S02]  /*0420*/  @P0 LEA.HI.X R21, R24, R7, R21, 0x3, P2 ;  /* 0x0000000718150211 */ /* 0x000fe400010f1c15 */
[----:B--2---:R-:W-:-:S04]  /*0430*/  @P0 PRMT R26, R11, 0x8880, RZ ;  /* 0x000088800b1a0816 */ /* 0x004fc800000000ff */
[----:B------:R-:W-:-:S04]  /*0440*/  @P0 PRMT R26, R26, 0x7710, RZ ;  /* 0x000077101a1a0816 */ /* 0x000fc800000000ff */
[----:B-1----:R-:W1:Y:S01]  /*0450*/  @P0 I2F.F64.S16 R14, R26 ;  /* 0x0000001a000e0312 */ /* 0x002e620000101c00 */
[----:B---3--:R-:W-:-:S04]  /*0460*/  @P1 PRMT R28, R12, 0x8880, RZ ;  /* 0x000088800c1c1816 */ /* 0x008fc800000000ff */
[----:B------:R-:W-:Y:S01]  /*0470*/  @P1 PRMT R28, R28, 0x7710, RZ ;  /* 0x000077101c1c1816 */ /* 0x000fe200000000ff */
[----:B-1----:R1:W-:Y:S01]  /*0480*/  @P0 STG.E.64 desc[UR4][R20.64], R14 ;  /* 0x0000000e14000986 */ /* 0x0023e2000c101b04 */
[----:B0-----:R-:W-:Y:S02]  /*0490*/  @P1 LEA R16, P0, R22, R6, 0x3 ;  /* 0x0000000616101211 */ /* 0x001fe400078018ff */
[----:B----4-:R-:W-:Y:S01]  /*04a0*/  @P3 PRMT R24, R9, 0x8880, RZ ;  /* 0x0000888009183816 */ /* 0x010fe200000000ff */
[----:B-1----:R-:W0:Y:S01]  /*04b0*/  @P1 I2F.F64.S16 R14, R28 ;  /* 0x0000001c000e1312 */ /* 0x002e220000101c00 */
[----:B-----5:R-:W-:Y:S02]  /*04c0*/  @P4 PRMT R26, R10, 0x8880, RZ ;  /* 0x000088800a1a4816 */ /* 0x020fe400000000ff */
[----:B------:R-:W-:Y:S02]  /*04d0*/  @P3 PRMT R24, R24, 0x7710, RZ ;  /* 0x0000771018183816 */ /* 0x000fe400000000ff */
[----:B------:R-:W-:-:S02]  /*04e0*/  @P1 LEA.HI.X R17, R22, R7, R25, 0x3, P0 ;  /* 0x0000000716111211 */ /* 0x000fc400000f1c19 */
[----:B------:R-:W-:Y:S02]  /*04f0*/  @P4 PRMT R22, R26, 0x7710, RZ ;  /* 0x000077101a164816 */ /* 0x000fe400000000ff */
[----:B------:R-:W1:Y:S01]  /*0500*/  @P3 I2F.F64.S16 R24, R24 ;  /* 0x0000001800183312 */ /* 0x000e620000101c00 */
[----:B0-----:R0:W-:Y:S01]  /*0510*/  @P1 STG.E.64 desc[UR4][R16.64], R14 ;  /* 0x0000000e10001986 */ /* 0x0011e2000c101b04 */
[-C--:B------:R-:W-:Y:S02]  /*0520*/  @P4 LEA R20, P1, R29, R6.reuse, 0x3 ;  /* 0x000000061d144211 */ /* 0x080fe400078218ff */
[----:B------:R-:W-:Y:S02]  /*0530*/  @P3 LEA R26, P0, R27, R6, 0x3 ;  /* 0x000000061b1a3211 */ /* 0x000fe400078018ff */
[-C--:B------:R-:W-:Y:S01]  /*0540*/  @P4 LEA.HI.X R21, R29, R7.reuse, R19, 0x3, P1 ;  /* 0x000000071d154211 */ /* 0x080fe200008f1c13 */
[----:B------:R-:W-:Y:S01]  /*0550*/  IMAD.MOV.U32 R19, RZ, RZ, R23 ;  /* 0x000000ffff137224 */ /* 0x000fe200078e0017 */
[----:B0-----:R-:W0:Y:S01]  /*0560*/  @P4 I2F.F64.S16 R16, R22 ;  /* 0x0000001600104312 */ /* 0x001e220000101c00 */
[----:B------:R-:W-:Y:S01]  /*0570*/  @P3 LEA.HI.X R27, R27, R7, R13, 0x3, P0 ;  /* 0x000000071b1b3211 */ /* 0x000fe200000f1c0d */
[----:B------:R-:W-:-:S04]  /*0580*/  IMAD.WIDE.U32 R18, R8, 0x4, R18 ;  /* 0x0000000408127825 */ /* 0x000fc800078e0012 */
[----:B-1----:R2:W-:Y:S01]  /*0590*/  @P3 STG.E.64 desc[UR4][R26.64], R24 ;  /* 0x000000181a003986 */ /* 0x0025e2000c101b04 */
[C---:B------:R-:W-:Y:S02]  /*05a0*/  ISETP.GE.U32.AND P0, PT, R18.reuse, 0x10000, PT ;  /* 0x000100001200780c */ /* 0x040fe40003f06070 */
[----:B------:R-:W-:Y:S01]  /*05b0*/  ISETP.LT.U32.AND P1, PT, R18, R3, PT ;  /* 0x000000031200720c */ /* 0x000fe20003f21070 */
[----:B0-----:R2:W-:Y:S01]  /*05c0*/  @P4 STG.E.64 desc[UR4][R20.64], R16 ;  /* 0x0000001014004986 */ /* 0x0015e2000c101b04 */
[C---:B------:R-:W-:Y:S02]  /*05d0*/  ISETP.GE.U32.AND.EX P0, PT, R19.reuse, RZ, PT, P0 ;  /* 0x000000ff1300720c */ /* 0x040fe40003f06100 */
[----:B------:R-:W-:Y:S01]  /*05e0*/  ISETP.LT.AND.EX P1, PT, R19, R0, PT, P1 ;  /* 0x000000001300720c */ /* 0x000fe20003f21310 */
[----:B------:R-:W-:-:S12]  /*05f0*/  IMAD.MOV.U32 R23, RZ, RZ, R19 ;  /* 0x000000ffff177224 */ /* 0x000fd800078e0013 */
[----:B--2---:R-:W-:Y:S05]  /*0600*/  @!P0 BRA P1, `(.L_x_2841) ;  /* 0xfffffff800ec8947 */ /* 0x004fea000083ffff */
[----:B------:R-:W-:Y:S05]  /*0610*/  EXIT ;  /* 0x000000000000794d */ /* 0x000fea0003800000 */
.L_x_2840:
        /* <DEDUP_REMOVED lines=8> */
.L_x_2842:
[----:B0-----:R-:W-:-:S04]  /*06a0*/  LEA R12, P0, R17, R4, 0x2 ;  /* 0x00000004110c7211 */ /* 0x001fc800078010ff */
[----:B------:R-:W-:-:S05]  /*06b0*/  LEA.HI.X R13, R17, R2, R5, 0x2, P0 ;  /* 0x00000002110d7211 */ /* 0x000fca00000f1405 */
[----:B------:R-:W2:Y:S01]  /*06c0*/  LDG.E R12, desc[UR4][R12.64] ;  /* 0x000000040c0c7981 */ /* 0x000ea2000c1e1900 */
[----:B------:R-:W-:-:S04]  /*06d0*/  LEA R18, P0, R17, R6, 0x5 ;  /* 0x0000000611127211 */ /* 0x000fc800078028ff */
[C---:B------:R-:W-:Y:S02]  /*06e0*/  LEA.HI.X R19, R17.reuse, R7, R5, 0x5, P0 ;  /* 0x0000000711137211 */ /* 0x040fe400000f2c05 */
[----:B------:R-:W-:-:S04]  /*06f0*/  IADD3 R17, P0, R17, UR6, RZ ;  /* 0x0000000611117c10 */ /* 0x000fc8000ff1e0ff */
[----:B------:R-:W-:Y:S01]  /*0700*/  ISETP.LT.U32.AND P1, PT, R17, 0x4000, PT ;  /* 0x000040001100780c */ /* 0x000fe20003f21070 */
[----:B------:R-:W-:-:S05]  /*0710*/  IMAD.X R5, RZ, RZ, R5, P0 ;  /* 0x000000ffff057224 */ /* 0x000fca00000e0605 */
[----:B------:R-:W-:Y:S02]  /*0720*/  SHF.L.U64.HI R21, R17, 0x2, R5 ;  /* 0x0000000211157819 */ /* 0x000fe40000010205 */
[----:B------:R-:W-:Y:S02]  /*0730*/  ISETP.LT.U32.AND.EX P1, PT, R5, RZ, PT, P1 ;  /* 0x000000ff0500720c */ /* 0x000fe40003f21110 */
[C---:B--2---:R-:W-:Y:S02]  /*0740*/  PRMT R10, R12.reuse, 0x9991, RZ ;  /* 0x000099910c0a7816 */ /* 0x044fe400000000ff */
[C---:B------:R-:W-:Y:S02]  /*0750*/  PRMT R8, R12.reuse, 0x8880, RZ ;  /* 0x000088800c087816 */ /* 0x040fe400000000ff */
[C---:B------:R-:W-:Y:S02]  /*0760*/  PRMT R14, R12.reuse, 0xbbb3, RZ ;  /* 0x0000bbb30c0e7816 */ /* 0x040fe400000000ff */
[----:B------:R-:W-:-:S02]  /*0770*/  PRMT R16, R12, 0xaaa2, RZ ;  /* 0x0000aaa20c107816 */ /* 0x000fc400000000ff */
[----:B------:R-:W-:Y:S02]  /*0780*/  PRMT R10, R10, 0x7710, RZ ;  /* 0x000077100a0a7816 */ /* 0x000fe400000000ff */
[----:B------:R-:W-:Y:S02]  /*0790*/  PRMT R8, R8, 0x7710, RZ ;  /* 0x0000771008087816 */ /* 0x000fe400000000ff */
[----:B------:R-:W-:Y:S02]  /*07a0*/  PRMT R14, R14, 0x7710, RZ ;  /* 0x000077100e0e7816 */ /* 0x000fe400000000ff */
[----:B------:R-:W-:Y:S01]  /*07b0*/  PRMT R12, R16, 0x7710, RZ ;  /* 0x00007710100c7816 */ /* 0x000fe200000000ff */
[----:B------:R-:W-:Y:S01]  /*07c0*/  I2F.F64.S16 R10, R10 ;  /* 0x0000000a000a7312 */ /* 0x000fe20000101c00 */
[----:B------:R-:W-:-:S05]  /*07d0*/  IMAD.SHL.U32 R16, R17, 0x4, RZ ;  /* 0x0000000411107824 */ /* 0x000fca00078e00ff */
[----:B------:R-:W-:Y:S02]  /*07e0*/  ISETP.GE.U32.AND P0, PT, R16, R3, PT ;  /* 0x000000031000720c */ /* 0x000fe40003f06070 */
[----:B------:R-:W0:Y:S02]  /*07f0*/  I2F.F64.S16 R8, R8 ;  /* 0x0000000800087312 */ /* 0x000e240000101c00 */
[----:B------:R-:W-:-:S06]  /*0800*/  ISETP.GE.AND.EX P0, PT, R21, R0, PT, P0 ;  /* 0x000000001500720c */ /* 0x000fcc0003f06300 */
[----:B------:R-:W-:Y:S01]  /*0810*/  I2F.F64.S16 R14, R14 ;  /* 0x0000000e000e7312 */ /* 0x000fe20000101c00 */
[----:B0-----:R0:W-:Y:S07]  /*0820*/  STG.E.128 desc[UR4][R18.64], R8 ;  /* 0x0000000812007986 */ /* 0x0011ee000c101d04 */
[----:B------:R-:W1:Y:S02]  /*0830*/  I2F.F64.S16 R12, R12 ;  /* 0x0000000c000c7312 */ /* 0x000e640000101c00 */
[----:B-1----:R0:W-:Y:S01]  /*0840*/  STG.E.128 desc[UR4][R18.64+0x10], R12 ;  /* 0x0000100c12007986 */ /* 0x0021e2000c101d04 */
[----:B------:R-:W-:Y:S05]  /*0850*/  @!P0 BRA P1, `(.L_x_2842) ;  /* 0xfffffffc00908947 */ /* 0x000fea000083ffff */
[----:B------:R-:W-:Y:S05]  /*0860*/  EXIT ;  /* 0x000000000000794d */ /* 0x000fea0003800000 */
.L_x_2843:
        /* <DEDUP_REMOVED lines=9> */
.L_x_7953:


//--------------------- .text._ZN2at6native55_GLOBAL__N__de093ff9_22_ForeachBinaryOpList_cu_a911ec4325multi_tensor_apply_kernelINS1_18TensorListMetadataILi2EEENS1_11CopyFunctorIdN3c108BFloat16ELi2ELi1ELi1EEEJNS0_4CopyIdS7_EEEEEvT_T0_DpT1_ --------------------------
	.section	.text._ZN2at6native55_GLOBAL__N__de093ff9_22_ForeachBinaryOpList_cu_a911ec4325multi_tensor_apply_kernelINS1_18TensorListMetadataILi2EEENS1_11CopyFunctorIdN3c108BFloat16ELi2ELi1ELi1EEEJNS0_4CopyIdS7_EEEEEvT_T0_DpT1_,"ax",@progbits
	.align	128
.text._ZN2at6native55_GLOBAL__N__de093ff9_22_ForeachBinaryOpList_cu_a911ec4325multi_tensor_apply_kernelINS1_18TensorListMetadataILi2EEENS1_11CopyFunctorIdN3c108BFloat16ELi2ELi1ELi1EEEJNS0_4CopyIdS7_EEEEEvT_T0_DpT1_:
        .type           _ZN2at6native55_GLOBAL__N__de093ff9_22_ForeachBinaryOpList_cu_a911ec4325multi_tensor_apply_kernelINS1_18TensorListMetadataILi2EEENS1_11CopyFunctorIdN3c108BFloat16ELi2ELi1ELi1EEEJNS0_4CopyIdS7_EEEEEvT_T0_DpT1_,@function
        .size           _ZN2at6native55_GLOBAL__N__de093ff9_22_ForeachBinaryOpList_cu_a911ec4325multi_tensor_apply_kernelINS1_18TensorListMetadataILi2EEENS1_11CopyFunctorIdN3c108BFloat16ELi2ELi1ELi1EEEJNS0_4CopyIdS7_EEEEEvT_T0_DpT1_,(.L_x_7954 - _ZN2at6native55_GLOBAL__N__de093ff9_22_ForeachBinaryOpList_cu_a911ec4325multi_tensor_apply_kernelINS1_18TensorListMetadataILi2EEENS1_11CopyFunctorIdN3c108BFloat16ELi2ELi1ELi1EEEJNS0_4CopyIdS7_EEEEEvT_T0_DpT1_)
        .other          _ZN2at6native55_GLOBAL__N__de093ff9_22_ForeachBinaryOpList_cu_a911ec4325multi_tensor_apply_kernelINS1_18TensorListMetadataILi2EEENS1_11CopyFunctorIdN3c108BFloat16ELi2ELi1ELi1EEEJNS0_4CopyIdS7_EEEEEvT_T0_DpT1_,@"STO_CUDA_ENTRY STV_DEFAULT"
_ZN2at6native55_GLOBAL__N__de093ff9_22_ForeachBinaryOpList_cu_a911ec4325multi_tensor_apply_kernelINS1_18TensorListMetadataILi2EEENS1_11CopyFunctorIdN3c108BFloat16ELi2ELi1ELi1EEEJNS0_4CopyIdS7_EEEEEvT_T0_DpT1_:
        /* <DEDUP_REMOVED lines=28> */
.L_x_2845:
        /* <DEDUP_REMOVED lines=16> */
[C---:B------:R-:W-:Y:S02]  /*02c0*/  @P0 LEA R16, P4, R24.reuse, R14, 0x1 ;  /* 0x0000000e18100211 */ /* 0x040fe400078808ff */
[----:B------:R-:W-:Y:S02]  /*02d0*/  ISETP.LT.AND.EX P1, PT, R25, R2, !P5, P1 ;  /* 0x000000021900720c */ /* 0x000fe40006f21310 */
[--C-:B------:R-:W-:Y:S02]  /*02e0*/  @P0 LEA.HI.X R17, R24, R15, R21.reuse, 0x1, P4 ;  /* 0x0000000f18110211 */ /* 0x100fe400020f0c15 */
[----:B------:R-:W-:Y:S02]  /*02f0*/  IADD3 R29, P4, R29, R24, RZ ;  /* 0x000000181d1d7210 */ /* 0x000fe40007f9e0ff */
[----:B------:R-:W-:Y:S01]  /*0300*/  ISETP.GE.U32.AND.EX P5, PT, R9, RZ, PT, P2 ;  /* 0x000000ff0900720c */ /* 0x000fe20003fa6120 */
[----:B------:R0:W2:Y:S01]  /*0310*/  @P0 LDG.E.U16 R7, desc[UR4][R16.64] ;  /* 0x0000000410070981 */ /* 0x0000a2000c1e1500 */
[----:B------:R-:W-:Y:S01]  /*0320*/  ISETP.GE.U32.AND P2, PT, R29, 0x10000, PT ;  /* 0x000100001d00780c */ /* 0x000fe20003f46070 */
[----:B------:R-:W-:Y:S01]  /*0330*/  IMAD.X R11, RZ, RZ, R21, P4 ;  /* 0x000000ffff0b7224 */ /* 0x000fe200020e0615 */
[----:B------:R-:W-:-:S02]  /*0340*/  ISETP.LT.AND.EX P3, PT, R9, R2, !P5, P3 ;  /* 0x000000020900720c */ /* 0x000fc40006f61330 */
[----:B------:R-:W-:Y:S02]  /*0350*/  ISETP.LT.U32.AND P4, PT, R29, R0, PT ;  /* 0x000000001d00720c */ /* 0x000fe40003f81070 */
[C---:B------:R-:W-:Y:S02]  /*0360*/  ISETP.GE.U32.AND.EX P2, PT, R11.reuse, RZ, PT, P2 ;  /* 0x000000ff0b00720c */ /* 0x040fe40003f46120 */
[C---:B------:R-:W-:Y:S02]  /*0370*/  @P1 LEA R18, P5, R22.reuse, R14, 0x1 ;  /* 0x0000000e16121211 */ /* 0x040fe400078a08ff */
[----:B------:R-:W-:Y:S02]  /*0380*/  ISETP.LT.AND.EX P4, PT, R11, R2, !P2, P4 ;  /* 0x000000020b00720c */ /* 0x000fe40005781340 */
[----:B------:R-:W-:-:S03]  /*0390*/  @P1 LEA.HI.X R19, R22, R15, R25, 0x1, P5 ;  /* 0x0000000f16131211 */ /* 0x000fc600028f0c19 */
[C---:B0-----:R-:W-:Y:S02]  /*03a0*/  @P3 LEA R16, P2, R27.reuse, R14, 0x1 ;  /* 0x0000000e1b103211 */ /* 0x041fe400078408ff */
[----:B------:R0:W3:Y:S02]  /*03b0*/  @P1 LDG.E.U16 R8, desc[UR4][R18.64] ;  /* 0x0000000412081981 */ /* 0x0000e4000c1e1500 */
[----:B------:R-:W-:-:S05]  /*03c0*/  @P3 LEA.HI.X R17, R27, R15, R9, 0x1, P2 ;  /* 0x0000000f1b113211 */ /* 0x000fca00010f0c09 */
[----:B------:R1:W4:Y:S01]  /*03d0*/  @P3 LDG.E.U16 R5, desc[UR4][R16.64] ;  /* 0x0000000410053981 */ /* 0x000322000c1e1500 */
[----:B0-----:R-:W-:-:S04]  /*03e0*/  @P4 LEA R18, P2, R29, R14, 0x1 ;  /* 0x0000000e1d124211 */ /* 0x001fc800078408ff */
[----:B------:R-:W-:-:S05]  /*03f0*/  @P4 LEA.HI.X R19, R29, R15, R11, 0x1, P2 ;  /* 0x0000000f1d134211 */ /* 0x000fca00010f0c0b */
[----:B------:R0:W5:Y:S01]  /*0400*/  @P4 LDG.E.U16 R6, desc[UR4][R18.64] ;  /* 0x0000000412064981 */ /* 0x000162000c1e1500 */
[----:B------:R-:W-:-:S04]  /*0410*/  @P0 LEA R20, P2, R24, R12, 0x3 ;  /* 0x0000000c18140211 */ /* 0x000fc800078418ff */
[----:B------:R-:W-:Y:S01]  /*0420*/  @P0 LEA.HI.X R21, R24, R13, R21, 0x3, P2 ;  /* 0x0000000d18150211 */ /* 0x000fe200010f1c15 */
[----:B--2---:R-:W-:-:S04]  /*0430*/  IMAD.U32 R26, R7, 0x10000, RZ ;  /* 0x00010000071a7824 */ /* 0x004fc800078e00ff */
[----:B------:R-:W-:-:S04]  /*0440*/  @P0 FMUL.FTZ R26, R26, 1 ;  /* 0x3f8000001a1a0820 */ /* 0x000fc80000410000 */
[----:B-1----:R-:W1:Y:S01]  /*0450*/  @P0 F2F.F64.F32 R16, R26 ;  /* 0x0000001a00100310 */ /* 0x002e620000201800 */
[----:B---3--:R-:W-:-:S04]  /*0460*/  IMAD.U32 R28, R8, 0x10000, RZ ;  /* 0x00010000081c7824 */ /* 0x008fc800078e00ff */
[----:B------:R-:W-:Y:S01]  /*0470*/  @P1 FMUL.FTZ R28, R28, 1 ;  /* 0x3f8000001c1c1820 */ /* 0x000fe20000410000 */
[----:B-1----:R1:W-:Y:S01]  /*0480*/  @P0 STG.E.64 desc[UR4][R20.64], R16 ;  /* 0x0000001014000986 */ /* 0x0023e2000c101b04 */
[----:B0-----:R-:W-:Y:S01]  /*0490*/  @P1 LEA R18, P0, R22, R12, 0x3 ;  /* 0x0000000c16121211 */ /* 0x001fe200078018ff */
[----:B----4-:R-:W-:Y:S01]  /*04a0*/  IMAD.U32 R24, R5, 0x10000, RZ ;  /* 0x0001000005187824 */ /* 0x010fe200078e00ff */
[----:B-1----:R-:W0:Y:S01]  /*04b0*/  @P1 F2F.F64.F32 R16, R28 ;  /* 0x0000001c00101310 */ /* 0x002e220000201800 */
[----:B-----5:R-:W-:Y:S02]  /*04c0*/  IMAD.U32 R26, R6, 0x10000, RZ ;  /* 0x00010000061a7824 */ /* 0x020fe400078e00ff */
[----:B------:R-:W-:Y:S01]  /*04d0*/  @P3 FMUL.FTZ R24, R24, 1 ;  /* 0x3f80000018183820 */ /* 0x000fe20000410000 */
[----:B------:R-:W-:Y:S01]  /*04e0*/  @P1 LEA.HI.X R19, R22, R13, R25, 0x3, P0 ;  /* 0x0000000d16131211 */ /* 0x000fe200000f1c19 */
[----:B------:R-:W-:-:S04]  /*04f0*/  @P4 FMUL.FTZ R22, R26, 1 ;  /* 0x3f8000001a164820 */ /* 0x000fc80000410000 */
[----:B------:R-:W1:Y:S01]  /*0500*/  @P3 F2F.F64.F32 R24, R24 ;  /* 0x0000001800183310 */ /* 0x000e620000201800 */
[-C--:B------:R-:W-:Y:S01]  /*0510*/  @P3 LEA R26, P0, R27, R12.reuse, 0x3 ;  /* 0x0000000c1b1a3211 */ /* 0x080fe200078018ff */
[----:B0-----:R0:W-:Y:S01]  /*0520*/  @P1 STG.E.64 desc[UR4][R18.64], R16 ;  /* 0x0000001012001986 */ /* 0x0011e2000c101b04 */
[----:B------:R-:W-:-:S04]  /*0530*/  @P4 LEA R20, P1, R29, R12, 0x3 ;  /* 0x0000000c1d144211 */ /* 0x000fc800078218ff */
[-C--:B------:R-:W-:Y:S01]  /*0540*/  @P4 LEA.HI.X R21, R29, R13.reuse, R11, 0x3, P1 ;  /* 0x0000000d1d154211 */ /* 0x080fe200008f1c0b */
[----:B------:R-:W-:Y:S01]  /*0550*/  IMAD.MOV.U32 R11, RZ, RZ, R23 ;  /* 0x000000ffff0b7224 */ /* 0x000fe200078e0017 */
[----:B0-----:R-:W0:Y:S01]  /*0560*/  @P4 F2F.F64.F32 R18, R22 ;  /* 0x0000001600124310 */ /* 0x001e220000201800 */
        /* <DEDUP_REMOVED lines=11> */
.L_x_2844:
        /* <DEDUP_REMOVED lines=8> */
.L_x_2846:
[----:B0-----:R-:W-:-:S04]  /*06a0*/  LEA R6, P0, R17, R14, 0x3 ;  /* 0x0000000e11067211 */ /* 0x001fc800078018ff */
[----:B------:R-:W-:-:S06]  /*06b0*/  LEA.HI.X R7, R17, R15, R3, 0x3, P0 ;  /* 0x0000000f11077211 */ /* 0x000fcc00000f1c03 */
[----:B------:R-:W2:Y:S01]  /*06c0*/  LDG.E.64 R6, desc[UR4][R6.64] ;  /* 0x0000000406067981 */ /* 0x000ea2000c1e1b00 */
        /* <DEDUP_REMOVED lines=15> */
[----:B------:R-:W-:Y:S01]  /*07c0*/  FMUL.FTZ R4, R4, 1 ;  /* 0x3f80000004047820 */ /* 0x000fe20000410000 */
[----:B------:R-:W-:Y:S02]  /*07d0*/  IMAD.U32 R10, R10, 0x10000, RZ ;  /* 0x000100000a0a7824 */ /* 0x000fe400078e00ff */
[----:B------:R-:W-:Y:S01]  /*07e0*/  FMUL.FTZ R9, R9, 1 ;  /* 0x3f80000009097820 */ /* 0x000fe20000410000 */
[----:B------:R-:W-:Y:S01]  /*07f0*/  FMUL.FTZ R6, R11, 1 ;  /* 0x3f8000000b067820 */ /* 0x000fe20000410000 */
[----:B------:R-:W-:Y:S01]  /*0800*/  FMUL.FTZ R10, R10, 1 ;  /* 0x3f8000000a0a7820 */ /* 0x000fe20000410000 */
[----:B------:R-:W-:Y:S08]  /*0810*/  F2F.F64.F32 R4, R4 ;  /* 0x0000000400047310 */ /* 0x000ff00000201800 */
[----:B------:R-:W-:Y:S08]  /*0820*/  F2F.F64.F32 R8, R9 ;  /* 0x0000000900087310 */ /* 0x000ff00000201800 */
[----:B------:R-:W0:Y:S08]  /*0830*/  F2F.F64.F32 R6, R6 ;  /* 0x0000000600067310 */ /* 0x000e300000201800 */
[----:B------:R-:W1:Y:S01]  /*0840*/  F2F.F64.F32 R10, R10 ;  /* 0x0000000a000a7310 */ /* 0x000e620000201800 */
[----:B0-----:R0:W-:Y:S04]  /*0850*/  STG.E.128 desc[UR4][R18.64], R4 ;  /* 0x0000000412007986 */ /* 0x0011e8000c101d04 */
[----:B-1----:R0:W-:Y:S01]  /*0860*/  STG.E.128 desc[UR4][R18.64+0x10], R8 ;  /* 0x0000100812007986 */ /* 0x0021e2000c101d04 */
[----:B------:R-:W-:Y:S05]  /*0870*/  @!P0 BRA P1, `(.L_x_2846) ;  /* 0xfffffffc00888947 */ /* 0x000fea000083ffff */
[----:B------:R-:W-:Y:S05]  /*0880*/  EXIT ;  /* 0x000000000000794d */ /* 0x000fea0003800000 */
.L_x_2847:
        /* <DEDUP_REMOVED lines=15> */
.L_x_7954:


//--------------------- .text._ZN2at6native55_GLOBAL__N__de093ff9_22_ForeachBinaryOpList_cu_a911ec4325multi_tensor_apply_kernelINS1_18TensorListMetadataILi2EEENS1_11CopyFunctorIdN3c104HalfELi2ELi1ELi1EEEJNS0_4CopyIdS7_EEEEEvT_T0_DpT1_ --------------------------
	.section	.text._ZN2at6native55_GLOBAL__N__de093ff9_22_ForeachBinaryOpList_cu_a911ec4325multi_tensor_apply_kernelINS1_18TensorListMetadataILi2EEENS1_11CopyFunctorIdN3c104HalfELi2ELi1ELi1EEEJNS0_4CopyIdS7_EEEEEvT_T0_DpT1_,"ax",@progbits
	.align	128
.text._ZN2at6native55_GLOBAL__N__de093ff9_22_ForeachBinaryOpList_cu_a911ec4325multi_tensor_apply_kernelINS1_18TensorListMetadataILi2EEENS1_11CopyFunctorIdN3c104HalfELi2ELi1ELi1EEEJNS0_4CopyIdS7_EEEEEvT_T0_DpT1_:
        .type           _ZN2at6native55_GLOBAL__N__de093ff9_22_ForeachBinaryOpList_cu_a911ec4325multi_tensor_apply_kernelINS1_18TensorListMetadataILi2EEENS1_11CopyFunctorIdN3c104HalfELi2ELi1ELi1EEEJNS0_4CopyIdS7_EEEEEvT_T0_DpT1_,@function
        .size           _ZN2at6native55_GLOBAL__N__de093ff9_22_ForeachBinaryOpList_cu_a911ec4325multi_tensor_apply_kernelINS1_18TensorListMetadataILi2EEENS1_11CopyFunctorIdN3c104HalfELi2ELi1ELi1EEEJNS0_4CopyIdS7_EEEEEvT_T0_DpT1_,(.L_x_7955 - _ZN2at6native55_GLOBAL__N__de093ff9_22_ForeachBinaryOpList_cu_a911ec4325multi_tensor_apply_kernelINS1_18TensorListMetadataILi2EEENS1_11CopyFunctorIdN3c104HalfELi2ELi1ELi1EEEJNS0_4CopyIdS7_EEEEEvT_T0_DpT1_)
        .other          _ZN2at6native55_GLOBAL__N__de093ff9_22_ForeachBinaryOpList_cu_a911ec4325multi_tensor_apply_kernelINS1_18TensorListMetadataILi2EEENS1_11CopyFunctorIdN3c104HalfELi2ELi1ELi1EEEJNS0_4CopyIdS7_EEEEEvT_T0_DpT1_,@"STO_CUDA_ENTRY STV_DEFAULT"
_ZN2at6native55_GLOBAL__N__de093ff9_22_ForeachBinaryOpList_cu_a911ec4325multi_tensor_apply_kernelINS1_18TensorListMetadataILi2EEENS1_11CopyFunctorIdN3c104HalfELi2ELi1ELi1EEEJNS0_4CopyIdS7_EEEEEvT_T0_DpT1_:
        /* <DEDUP_REMOVED lines=28> */
.L_x_2849:
        /* <DEDUP_REMOVED lines=39> */
[----:B--2---:R-:W-:-:S05]  /*0430*/  HADD2.F32 R26, -RZ, R7.H0_H0 ;  /* 0x20000007ff1a7230 */ /* 0x004fca0000004100 */
[----:B------:R-:W-:-:S04]  /*0440*/  @P0 FMUL.FTZ R26, R26, 1 ;  /* 0x3f8000001a1a0820 */ /* 0x000fc80000410000 */
[----:B-1----:R-:W1:Y:S01]  /*0450*/  @P0 F2F.F64.F32 R16, R26 ;  /* 0x0000001a00100310 */ /* 0x002e620000201800 */
[----:B---3--:R-:W-:-:S05]  /*0460*/  HADD2.F32 R28, -RZ, R8.H0_H0 ;  /* 0x20000008ff1c7230 */ /* 0x008fca0000004100 */
[----:B------:R-:W-:Y:S01]  /*0470*/  @P1 FMUL.FTZ R28, R28, 1 ;  /* 0x3f8000001c1c1820 */ /* 0x000fe20000410000 */
[----:B-1----:R1:W-:Y:S01]  /*0480*/  @P0 STG.E.64 desc[UR4][R20.64], R16 ;  /* 0x0000001014000986 */ /* 0x0023e2000c101b04 */
[----:B----4-:R-:W-:Y:S01]  /*0490*/  HADD2.F32 R24, -RZ, R5.H0_H0 ;  /* 0x20000005ff187230 */ /* 0x010fe20000004100 */
[----:B0-----:R-:W-:Y:S01]  /*04a0*/  @P1 LEA R18, P0, R22, R12, 0x3 ;  /* 0x0000000c16121211 */ /* 0x001fe200078018ff */
[----:B-1----:R-:W0:Y:S01]  /*04b0*/  @P1 F2F.F64.F32 R16, R28 ;  /* 0x0000001c00101310 */ /* 0x002e220000201800 */
[----:B-----5:R-:W-:Y:S02]  /*04c0*/  HADD2.F32 R26, -RZ, R6.H0_H0 ;  /* 0x20000006ff1a7230 */ /* 0x020fe40000004100 */
[----:B------:R-:W-:Y:S01]  /*04d0*/  @P3 FMUL.FTZ R24, R24, 1 ;  /* 0x3f80000018183820 */ /* 0x000fe20000410000 */
[----:B------:R-:W-:Y:S02]  /*04e0*/  @P1 LEA.HI.X R19, R22, R13, R25, 0x3, P0 ;  /* 0x0000000d16131211 */ /* 0x000fe400000f1c19 */
[----:B------:R-:W-:-:S03]  /*04f0*/  @P4 FMUL.FTZ R22, R26, 1 ;  /* 0x3f8000001a164820 */ /* 0x000fc60000410000 */
        /* <DEDUP_REMOVED lines=18> */
.L_x_2848:
        /* <DEDUP_REMOVED lines=8> */
.L_x_2850:
        /* <DEDUP_REMOVED lines=16> */
[----:B------:R-:W-:Y:S01]  /*07a0*/  FMUL.FTZ R6, R5, 1 ;  /* 0x3f80000005067820 */ /* 0x000fe20000410000 */
[----:B------:R-:W-:Y:S02]  /*07b0*/  HADD2.F32 R16, -RZ, R9.H0_H0 ;  /* 0x20000009ff107230 */ /* 0x000fe40000004100 */
[----:B------:R-:W-:Y:S01]  /*07c0*/  FMUL.FTZ R4, R4, 1 ;  /* 0x3f80000004047820 */ /* 0x000fe20000410000 */
[----:B------:R-:W-:Y:S02]  /*07d0*/  FMUL.FTZ R10, R10, 1 ;  /* 0x3f8000000a0a7820 */ /* 0x000fe40000410000 */
[----:B------:R-:W-:Y:S01]  /*07e0*/  FMUL.FTZ R8, R16, 1 ;  /* 0x3f80000010087820 */ /* 0x000fe20000410000 */
[----:B------:R-:W-:Y:S08]  /*07f0*/  F2F.F64.F32 R6, R6 ;  /* 0x0000000600067310 */ /* 0x000ff00000201800 */
[----:B------:R-:W0:Y:S08]  /*0800*/  F2F.F64.F32 R4, R4 ;  /* 0x0000000400047310 */ /* 0x000e300000201800 */
[----:B------:R-:W-:Y:S01]  /*0810*/  F2F.F64.F32 R10, R10 ;  /* 0x0000000a000a7310 */ /* 0x000fe20000201800 */
[----:B0-----:R0:W-:Y:S07]  /*0820*/  STG.E.128 desc[UR4][R18.64], R4 ;  /* 0x0000000412007986 */ /* 0x0011ee000c101d04 */
[----:B------:R-:W1:Y:S02]  /*0830*/  F2F.F64.F32 R8, R8 ;  /* 0x0000000800087310 */ /* 0x000e640000201800 */
[----:B-1----:R0:W-:Y:S01]  /*0840*/  STG.E.128 desc[UR4][R18.64+0x10], R8 ;  /* 0x0000100812007986 */ /* 0x0021e2000c101d04 */
[----:B------:R-:W-:Y:S05]  /*0850*/  @!P0 BRA P1, `(.L_x_2850) ;  /* 0xfffffffc00908947 */ /* 0x000fea000083ffff */
[----:B------:R-:W-:Y:S05]  /*0860*/  EXIT ;  /* 0x000000000000794d */ /* 0x000fea0003800000 */
.L_x_2851:
        /* <DEDUP_REMOVED lines=9> */
.L_x_7955:


//--------------------- .text._ZN2at6native55_GLOBAL__N__de093ff9_22_ForeachBinaryOpList_cu_a911ec4325multi_tensor_apply_kernelINS1_18TensorListMetadataILi2EEENS1_11CopyFunctorIdN3c107complexIfEELi2ELi1ELi1EEEJNS0_4CopyIdS8_EEEEEvT_T0_DpT1_ --------------------------
	.section	.text._ZN2at6native55_GLOBAL__N__de093ff9_22_ForeachBinaryOpList_cu_a911ec4325multi_tensor_apply_kernelINS1_18TensorListMetadataILi2EEENS1_11CopyFunctorIdN3c107complexIfEELi2ELi1ELi1EEEJNS0_4CopyIdS8_EEEEEvT_T0_DpT1_,"ax",@progbits
	.align	128
.text._ZN2at6native55_GLOBAL__N__de093ff9_22_ForeachBinaryOpList_cu_a911ec4325multi_tensor_apply_kernelINS1_18TensorListMetadataILi2EEENS1_11CopyFunctorIdN3c107complexIfEELi2ELi1ELi1EEEJNS0_4CopyIdS8_EEEEEvT_T0_DpT1_:
        .type           _ZN2at6native55_GLOBAL__N__de093ff9_22_ForeachBinaryOpList_cu_a911ec4325multi_tensor_apply_kernelINS1_18TensorListMetadataILi2EEENS1_11CopyFunctorIdN3c107complexIfEELi2ELi1ELi1EEEJNS0_4CopyIdS8_EEEEEvT_T0_DpT1_,@function
        .size           _ZN2at6native55_GLOBAL__N__de093ff9_22_ForeachBinaryOpList_cu_a911ec4325multi_tensor_apply_kernelINS1_18TensorListMetadataILi2EEENS1_11CopyFunctorIdN3c107complexIfEELi2ELi1ELi1EEEJNS0_4CopyIdS8_EEEEEvT_T0_DpT1_,(.L_x_7956 - _ZN2at6native55_GLOBAL__N__de093ff9_22_ForeachBinaryOpList_cu_a911ec4325multi_tensor_apply_kernelINS1_18TensorListMetadataILi2EEENS1_11CopyFunctorIdN3c107complexIfEELi2ELi1ELi1EEEJNS0_4CopyIdS8_EEEEEvT_T0_DpT1_)
        .other          _ZN2at6native55_GLOBAL__N__de093ff9_22_ForeachBinaryOpList_cu_a911ec4325multi_tensor_apply_kernelINS1_18TensorListMetadataILi2EEENS1_11CopyFunctorIdN3c107complexIfEELi2ELi1ELi1EEEJNS0_4CopyIdS8_EEEEEvT_T0_DpT1_,@"STO_CUDA_ENTRY STV_DEFAULT"
_ZN2at6native55_GLOBAL__N__de093ff9_22_ForeachBinaryOpList_cu_a911ec4325multi_tensor_apply_kernelINS1_18TensorListMetadataILi2EEENS1_11CopyFunctorIdN3c107complexIfEELi2ELi1ELi1EEEJNS0_4CopyIdS8_EEEEEvT_T0_DpT1_:
        /* <DEDUP_REMOVED lines=30> */
.L_x_2853:
[----:B0-2---:R-:W-:Y:S01]  /*01e0*/  IADD3 R24, P0, R3, R10, RZ ;  /* 0x0000000a03187210 */ /* 0x005fe20007f1e0ff */
[----:B-1----:R-:W-:-:S03]  /*01f0*/  IMAD R29, R4, 0x3, RZ ;  /* 0x00000003041d7824 */ /* 0x002fc600078e02ff */
[C---:B------:R-:W-:Y:S01]  /*0200*/  ISETP.GE.U32.AND P1, PT, R24.reuse, 0x10000, PT ;  /* 0x000100001800780c */ /* 0x040fe20003f26070 */
[----:B------:R-:W-:Y:S01]  /*0210*/  IMAD.X R26, RZ, RZ, R23, P0 ;  /* 0x000000ffff1a7224 */ /* 0x000fe200000e0617 */
[----:B------:R-:W-:Y:S02]  /*0220*/  ISETP.LT.U32.AND P0, PT, R24, R0, PT ;  /* 0x000000001800720c */ /* 0x000fe40003f01070 */
[----:B------:R-:W-:Y:S02]  /*0230*/  LEA R27, P4, R4, R24, 0x1 ;  /* 0x00000018041b7211 */ /* 0x000fe400078808ff */
[C---:B------:R-:W-:Y:S02]  /*0240*/  ISETP.GE.U32.AND.EX P1, PT, R26.reuse, RZ, PT, P1 ;  /* 0x000000ff1a00720c */ /* 0x040fe40003f26110 */
[----:B------:R-:W-:Y:S01]  /*0250*/  ISETP.GE.U32.AND P2, PT, R27, 0x10000, PT ;  /* 0x000100001b00780c */ /* 0x000fe20003f46070 */
[----:B------:R-:W-:Y:S01]  /*0260*/  IMAD.X R9, RZ, RZ, R26, P4 ;  /* 0x000000ffff097224 */ /* 0x000fe200020e061a */
[----:B------:R-:W-:-:S02]  /*0270*/  ISETP.LT.AND.EX P1, PT, R26, R2, !P1, P0 ;  /* 0x000000021a00720c */ /* 0x000fc40004f21300 */
[-C--:B------:R-:W-:Y:S02]  /*0280*/  IADD3 R22, P0, R4, R24.reuse, RZ ;  /* 0x0000001804167210 */ /* 0x080fe40007f1e0ff */
[----:B------:R-:W-:Y:S02]  /*0290*/  IADD3 R29, P4, R29, R24, RZ ;  /* 0x000000181d1d7210 */ /* 0x000fe40007f9e0ff */
[C---:B------:R-:W-:Y:S01]  /*02a0*/  ISETP.GE.U32.AND P3, PT, R22.reuse, 0x10000, PT ;  /* 0x000100001600780c */ /* 0x040fe20003f66070 */
[----:B------:R-:W-:Y:S01]  /*02b0*/  IMAD.X R25, RZ, RZ, R26, P0 ;  /* 0x000000ffff197224 */ /* 0x000fe200000e061a */
[----:B------:R-:W-:-:S04]  /*02c0*/  ISETP.LT.U32.AND P0, PT, R22, R0, PT ;  /* 0x000000001600720c */ /* 0x000fc80003f01070 */
[C---:B------:R-:W-:Y:S02]  /*02d0*/  ISETP.GE.U32.AND.EX P3, PT, R25.reuse, RZ, PT, P3 ;  /* 0x000000ff1900720c */ /* 0x040fe40003f66130 */
[C---:B------:R-:W-:Y:S02]  /*02e0*/  @P1 LEA R20, P5, R24.reuse, R12, 0x3 ;  /* 0x0000000c18141211 */ /* 0x040fe400078a18ff */
[----:B------:R-:W-:Y:S02]  /*02f0*/  ISETP.LT.AND.EX P0, PT, R25, R2, !P3, P0 ;  /* 0x000000021900720c */ /* 0x000fe40005f01300 */
[--C-:B------:R-:W-:Y:S01]  /*0300*/  @P1 LEA.HI.X R21, R24, R13, R26.reuse, 0x3, P5 ;  /* 0x0000000d18151211 */ /* 0x100fe200028f1c1a */
[----:B------:R-:W-:Y:S01]  /*0310*/  IMAD.X R11, RZ, RZ, R26, P4 ;  /* 0x000000ffff0b7224 */ /* 0x000fe200020e061a */
[----:B------:R-:W-:Y:S02]  /*0320*/  ISETP.LT.U32.AND P3, PT, R27, R0, PT ;  /* 0x000000001b00720c */ /* 0x000fe40003f61070 */
[----:B------:R-:W-:Y:S01]  /*0330*/  ISETP.GE.U32.AND.EX P5, PT, R9, RZ, PT, P2 ;  /* 0x000000ff0900720c */ /* 0x000fe20003fa6120 */
[----:B------:R0:W2:Y:S01]  /*0340*/  @P1 LDG.E R6, desc[UR4][R20.64] ;  /* 0x0000000414061981 */ /* 0x0000a2000c1e1900 */
[----:B------:R-:W-:-:S02]  /*0350*/  ISETP.GE.U32.AND P2, PT, R29, 0x10000, PT ;  /* 0x000100001d00780c */ /* 0x000fc40003f46070 */
[----:B------:R-:W-:Y:S02]  /*0360*/  ISETP.LT.AND.EX P3, PT, R9, R2, !P5, P3 ;  /* 0x000000020900720c */ /* 0x000fe40006f61330 */
[----:B------:R-:W-:Y:S02]  /*0370*/  ISETP.LT.U32.AND P4, PT, R29, R0, PT ;  /* 0x000000001d00720c */ /* 0x000fe40003f81070 */
[C---:B------:R-:W-:Y:S02]  /*0380*/  ISETP.GE.U32.AND.EX P5, PT, R11.reuse, RZ, PT, P2 ;  /* 0x000000ff0b00720c */ /* 0x040fe40003fa6120 */
[C---:B------:R-:W-:Y:S02]  /*0390*/  @P0 LEA R18, P2, R22.reuse, R12, 0x3 ;  /* 0x0000000c16120211 */ /* 0x040fe400078418ff */
[----:B------:R-:W-:Y:S02]  /*03a0*/  ISETP.LT.AND.EX P4, PT, R11, R2, !P5, P4 ;  /* 0x000000020b00720c */ /* 0x000fe40006f81340 */
[----:B------:R-:W-:-:S03]  /*03b0*/  @P0 LEA.HI.X R19, R22, R13, R25, 0x3, P2 ;  /* 0x0000000d16130211 */ /* 0x000fc600010f1c19 */
[C---:B------:R-:W-:Y:S02]  /*03c0*/  @P3 LEA R16, P2, R27.reuse, R12, 0x3 ;  /* 0x0000000c1b103211 */ /* 0x040fe400078418ff */
[----:B------:R-:W3:Y:S02]  /*03d0*/  @P0 LDG.E R5, desc[UR4][R18.64] ;  /* 0x0000000412050981 */ /* 0x000ee4000c1e1900 */
[----:B------:R-:W-:-:S04]  /*03e0*/  @P3 LEA.HI.X R17, R27, R13, R9, 0x3, P2 ;  /* 0x0000000d1b113211 */ /* 0x000fc800010f1c09 */
[C---:B0-----:R-:W-:Y:S01]  /*03f0*/  @P4 LEA R20, P2, R29.reuse, R12, 0x3 ;  /* 0x0000000c1d144211 */ /* 0x041fe200078418ff */
[----:B------:R0:W4:Y:S03]  /*0400*/  @P3 LDG.E R8, desc[UR4][R16.64] ;  /* 0x0000000410083981 */ /* 0x000126000c1e1900 */
[----:B------:R-:W-:-:S05]  /*0410*/  @P4 LEA.HI.X R21, R29, R13, R11, 0x3, P2 ;  /* 0x0000000d1d154211 */ /* 0x000fca00010f1c0b */
[----:B------:R4:W5:Y:S01]  /*0420*/  @P4 LDG.E R7, desc[UR4][R20.64] ;  /* 0x0000000414074981 */ /* 0x000962000c1e1900 */
[----:B0-----:R-:W-:-:S04]  /*0430*/  @P1 LEA R16, P2, R24, R14, 0x3 ;  /* 0x0000000e18101211 */ /* 0x001fc800078418ff */
[----:B------:R-:W-:Y:S01]  /*0440*/  @P1 LEA.HI.X R17, R24, R15, R26, 0x3, P2 ;  /* 0x0000000f18111211 */ /* 0x000fe200010f1c1a */
[----:B--2---:R-:W-:-:S04]  /*0450*/  @P1 FMUL.FTZ R28, R6, 1 ;  /* 0x3f800000061c1820 */ /* 0x004fc80000410000 */
[----:B------:R-:W0:Y:S01]  /*0460*/  @P1 F2F.F64.F32 R18, R28 ;  /* 0x0000001c00121310 */ /* 0x000e220000201800 */
[----:B---3--:R-:W-:Y:S01]  /*0470*/  @P0 FMUL.FTZ R26, R5, 1 ;  /* 0x3f800000051a0820 */ /* 0x008fe20000410000 */
[----:B0-----:R0:W-:Y:S01]  /*0480*/  @P1 STG.E.64 desc[UR4][R16.64], R18 ;  /* 0x0000001210001986 */ /* 0x0011e2000c101b04 */
[----:B------:R-:W-:-:S04]  /*0490*/  @P0 LEA R24, P1, R22, R14, 0x3 ;  /* 0x0000000e16180211 */ /* 0x000fc800078218ff */
[----:B------:R-:W-:Y:S01]  /*04a0*/  @P0 LEA.HI.X R25, R22, R15, R25, 0x3, P1 ;  /* 0x0000000f16190211 */ /* 0x000fe200008f1c19 */
[----:B----4-:R-:W-:-:S06]  /*04b0*/  @P3 FMUL.FTZ R20, R8, 1 ;  /* 0x3f80000008143820 */ /* 0x010fcc0000410000 */
[----:B------:R-:W-:Y:S01]  /*04c0*/  @P3 F2F.F64.F32 R20, R20 ;  /* 0x0000001400143310 */ /* 0x000fe20000201800 */
[----:B-----5:R-:W-:-:S07]  /*04d0*/  @P4 FMUL.FTZ R22, R7, 1 ;  /* 0x3f80000007164820 */ /* 0x020fce0000410000 */
[----:B0-----:R0:W1:Y:S02]  /*04e0*/  @P0 F2F.F64.F32 R18, R26 ;  /* 0x0000001a00120310 */ /* 0x0010640000201800 */
[-C--:B0-----:R-:W-:Y:S01]  /*04f0*/  @P4 LEA R26, P1, R29, R14.reuse, 0x3 ;  /* 0x0000000e1d1a4211 */ /* 0x081fe200078218ff */
[----:B-1----:R0:W-:Y:S01]  /*0500*/  @P0 STG.E.64 desc[UR4][R24.64], R18 ;  /* 0x0000001218000986 */ /* 0x0021e2000c101b04 */
[----:B------:R-:W-:-:S04]  /*0510*/  @P3 LEA R16, P0, R27, R14, 0x3 ;  /* 0x0000000e1b103211 */ /* 0x000fc800078018ff */
[-C--:B------:R-:W-:Y:S02]  /*0520*/  @P3 LEA.HI.X R17, R27, R15.reuse, R9, 0x3, P0 ;  /* 0x0000000f1b113211 */ /* 0x080fe400000f1c09 */
[----:B------:R-:W-:Y:S01]  /*0530*/  @P4 LEA.HI.X R27, R29, R15, R11, 0x3, P1 ;  /* 0x0000000f1d1b4211 */ /* 0x000fe200008f1c0b */
[----:B------:R-:W-:Y:S02]  /*0540*/  IMAD.MOV.U32 R11, RZ, RZ, R23 ;  /* 0x000000ffff0b7224 */ /* 0x000fe400078e0017 */
[----:B------:R2:W-:Y:S01]  /*0550*/  @P3 STG.E.64 desc[UR4][R16.64], R20 ;  /* 0x0000001410003986 */ /* 0x0005e2000c101b04 */
[----:B------:R-:W-:Y:S01]  /*0560*/  IMAD.WIDE.U32 R10, R4, 0x4, R10 ;  /* 0x00000004040a7825 */ /* 0x000fe200078e000a */
[----:B0-----:R-:W0:Y:S03]  /*0570*/  @P4 F2F.F64.F32 R24, R22 ;  /* 0x0000001600184310 */ /* 0x001e260000201800 */
[----:B------:R-:W-:Y:S01]  /*0580*/  IMAD.MOV.U32 R23, RZ, RZ, R11 ;  /* 0x000000ffff177224 */ /* 0x000fe200078e000b */
[----:B------:R-:W-:-:S02]  /*0590*/  ISETP.GE.U32.AND P0, PT, R10, 0x10000, PT ;  /* 0x000100000a00780c */ /* 0x000fc40003f06070 */
[----:B------:R-:W-:Y:S02]  /*05a0*/  ISETP.LT.U32.AND P1, PT, R10, R0, PT ;  /* 0x000000000a00720c */ /* 0x000fe40003f21070 */
[C---:B------:R-:W-:Y:S02]  /*05b0*/  ISETP.GE.U32.AND.EX P0, PT, R11.reuse, RZ, PT, P0 ;  /* 0x000000ff0b00720c */ /* 0x040fe40003f06100 */
[----:B------:R-:W-:Y:S01]  /*05c0*/  ISETP.LT.AND.EX P1, PT, R11, R2, PT, P1 ;  /* 0x000000020b00720c */ /* 0x000fe20003f21310 */
[----:B0-----:R2:W-:-:S12]  /*05d0*/  @P4 STG.E.64 desc[UR4][R26.64], R24 ;  /* 0x000000181a004986 */ /* 0x0015d8000c101b04 */
[----:B------:R-:W-:Y:S05]  /*05e0*/  @!P0 BRA P1, `(.L_x_2853) ;  /* 0xfffffff800fc8947 */ /* 0x000fea000083ffff */
[----:B------:R-:W-:Y:S05]  /*05f0*/  EXIT ;  /* 0x000000000000794d */ /* 0x000fea0003800000 */
.L_x_2852:
        /* <DEDUP_REMOVED lines=8> */
.L_x_2854:
[C---:B0-----:R-:W-:Y:S01]  /*0680*/  IMAD.SHL.U32 R21, R16.reuse, 0x20, RZ ;  /* 0x0000002010157824 */ /* 0x041fe200078e00ff */
[----:B------:R-:W-:-:S04]  /*0690*/  SHF.L.U64.HI R17, R16, 0x5, R3 ;  /* 0x0000000510117819 */ /* 0x000fc80000010203 */
[----:B------:R-:W-:-:S05]  /*06a0*/  IADD3 R18, P0, R12, R21, RZ ;  /* 0x000000150c127210 */ /* 0x000fca0007f1e0ff */
[----:B------:R-:W-:-:S05]  /*06b0*/  IMAD.X R19, R13, 0x1, R17, P0 ;  /* 0x000000010d137824 */ /* 0x000fca00000e0611 */
[----:B------:R-:W2:Y:S04]  /*06c0*/  LDG.E R4, desc[UR4][R18.64] ;  /* 0x0000000412047981 */ /* 0x000ea8000c1e1900 */
[----:B------:R-:W3:Y:S04]  /*06d0*/  LDG.E R6, desc[UR4][R18.64+0x8] ;  /* 0x0000080412067981 */ /* 0x000ee8000c1e1900 */
[----:B------:R-:W4:Y:S04]  /*06e0*/  LDG.E R8, desc[UR4][R18.64+0x10] ;  /* 0x0000100412087981 */ /* 0x000f28000c1e1900 */
[----:B------:R-:W5:Y:S01]  /*06f0*/  LDG.E R10, desc[UR4][R18.64+0x18] ;  /* 0x00001804120a7981 */ /* 0x000f62000c1e1900 */
        /* <DEDUP_REMOVED lines=10> */
[----:B--2---:R-:W-:Y:S01]  /*07a0*/  FMUL.FTZ R4, R4, 1 ;  /* 0x3f80000004047820 */ /* 0x004fe20000410000 */
[----:B---3--:R-:W-:-:S05]  /*07b0*/  FMUL.FTZ R6, R6, 1 ;  /* 0x3f80000006067820 */ /* 0x008fca0000410000 */
[----:B------:R-:W-:Y:S01]  /*07c0*/  F2F.F64.F32 R4, R4 ;  /* 0x0000000400047310 */ /* 0x000fe20000201800 */
[----:B----4-:R-:W-:Y:S01]  /*07d0*/  FMUL.FTZ R8, R8, 1 ;  /* 0x3f80000008087820 */ /* 0x010fe20000410000 */
[----:B-----5:R-:W-:-:S06]  /*07e0*/  FMUL.FTZ R10, R10, 1 ;  /* 0x3f8000000a0a7820 */ /* 0x020fcc0000410000 */
[----:B------:R-:W0:Y:S08]  /*07f0*/  F2F.F64.F32 R6, R6 ;  /* 0x0000000600067310 */ /* 0x000e300000201800 */
[----:B------:R-:W-:Y:S01]  /*0800*/  F2F.F64.F32 R8, R8 ;  /* 0x0000000800087310 */ /* 0x000fe20000201800 */
[----:B0-----:R0:W-:Y:S07]  /*0810*/  STG.E.128 desc[UR4][R20.64], R4 ;  /* 0x0000000414007986 */ /* 0x0011ee000c101d04 */
[----:B------:R-:W1:Y:S02]  /*0820*/  F2F.F64.F32 R10, R10 ;  /* 0x0000000a000a7310 */ /* 0x000e640000201800 */
[----:B-1----:R0:W-:Y:S01]  /*0830*/  STG.E.128 desc[UR4][R20.64+0x10], R8 ;  /* 0x0000100814007986 */ /* 0x0021e2000c101d04 */
[----:B------:R-:W-:Y:S05]  /*0840*/  @!P0 BRA P1, `(.L_x_2854) ;  /* 0xfffffffc008c8947 */ /* 0x000fea000083ffff */
[----:B------:R-:W-:Y:S05]  /*0850*/  EXIT ;  /* 0x000000000000794d */ /* 0x000fea0003800000 */
.L_x_2855:
        /* <DEDUP_REMOVED lines=10> */
.L_x_7956:


//--------------------- .text._ZN2at6native55_GLOBAL__N__de093ff9_22_ForeachBinaryOpList_cu_a911ec4325multi_tensor_apply_kernelINS1_18TensorListMetadataILi2EEENS1_11CopyFunctorIdN3c107complexIdEELi2ELi1ELi1EEEJNS0_4CopyIdS8_EEEEEvT_T0_DpT1_ --------------------------
	.section	.text._ZN2at6native55_GLOBAL__N__de093ff9_22_ForeachBinaryOpList_cu_a911ec4325multi_tensor_apply_kernelINS1_18TensorListMetadataILi2EEENS1_11CopyFunctorIdN3c107complexIdEELi2ELi1ELi1EEEJNS0_4CopyIdS8_EEEEEvT_T0_DpT1_,"ax",@progbits
	.align	128
.text._ZN2at6native55_GLOBAL__N__de093ff9_22_ForeachBinaryOpList_cu_a911ec4325multi_tensor_apply_kernelINS1_18TensorListMetadataILi2EEENS1_11CopyFunctorIdN3c107complexIdEELi2ELi1ELi1EEEJNS0_4CopyIdS8_EEEEEvT_T0_DpT1_:
        .type           _ZN2at6native55_GLOBAL__N__de093ff9_22_ForeachBinaryOpList_cu_a911ec4325multi_tensor_apply_kernelINS1_18TensorListMetadataILi2EEENS1_11CopyFunctorIdN3c107complexIdEELi2ELi1ELi1EEEJNS0_4CopyIdS8_EEEEEvT_T0_DpT1_,@function
        .size           _ZN2at6native55_GLOBAL__N__de093ff9_22_ForeachBinaryOpList_cu_a911ec4325multi_tensor_apply_kernelINS1_18TensorListMetadataILi2EEENS1_11CopyFunctorIdN3c107complexIdEELi2ELi1ELi1EEEJNS0_4CopyIdS8_EEEEEvT_T0_DpT1_,(.L_x_7957 - _ZN2at6native55_GLOBAL__N__de093ff9_22_ForeachBinaryOpList_cu_a911ec4325multi_tensor_apply_kernelINS1_18TensorListMetadataILi2EEENS1_11CopyFunctorIdN3c107complexIdEELi2ELi1ELi1EEEJNS0_4CopyIdS8_EEEEEvT_T0_DpT1_)
        .other          _ZN2at6native55_GLOBAL__N__de093ff9_22_ForeachBinaryOpList_cu_a911ec4325multi_tensor_apply_kernelINS1_18TensorListMetadataILi2EEENS1_11CopyFunctorIdN3c107complexIdEELi2ELi1ELi1EEEJNS0_4CopyIdS8_EEEEEvT_T0_DpT1_,@"STO_CUDA_ENTRY STV_DEFAULT"
_ZN2at6native55_GLOBAL__N__de093ff9_22_ForeachBinaryOpList_cu_a911ec4325multi_tensor_apply_kernelINS1_18TensorListMetadataILi2EEENS1_11CopyFunctorIdN3c107complexIdEELi2ELi1ELi1EEEJNS0_4CopyIdS8_EEEEEvT_T0_DpT1_:
        /* <DEDUP_REMOVED lines=33> */
.L_x_2857:
[----:B0-----:R-:W-:Y:S01]  /*0210*/  IADD3 R19, P0, R0, R6, RZ ;  /* 0x0000000600137210 */ /* 0x001fe20007f1e0ff */
[----:B-1----:R-:W-:-:S03]  /*0220*/  IMAD R4, R2, 0x3, RZ ;  /* 0x0000000302047824 */ /* 0x002fc600078e02ff */
[-C--:B------:R-:W-:Y:S01]  /*0230*/  IADD3 R3, P3, R2, R19.reuse, RZ ;  /* 0x0000001302037210 */ /* 0x080fe20007f7e0ff */
[----:B------:R-:W-:Y:S01]  /*0240*/  IMAD.X R18, RZ, RZ, R7, P0 ;  /* 0x000000ffff127224 */ /* 0x000fe200000e0607 */
[C---:B------:R-:W-:Y:S02]  /*0250*/  ISETP.GE.U32.AND P2, PT, R19.reuse, 0x10000, PT ;  /* 0x000100001300780c */ /* 0x040fe40003f46070 */
[-C--:B------:R-:W-:Y:S01]  /*0260*/  IADD3 R23, P6, R4, R19.reuse, RZ ;  /* 0x0000001304177210 */ /* 0x080fe20007fde0ff */
[--C-:B------:R-:W-:Y:S01]  /*0270*/  IMAD.X R4, RZ, RZ, R18.reuse, P3 ;  /* 0x000000ffff047224 */ /* 0x100fe200018e0612 */
[----:B------:R-:W-:Y:S02]  /*0280*/  ISETP.LT.U32.AND P1, PT, R19, UR13, PT ;  /* 0x0000000d13007c0c */ /* 0x000fe4000bf21070 */
[----:B------:R-:W-:Y:S01]  /*0290*/  LEA R28, P5, R2, R19, 0x1 ;  /* 0x00000013021c7211 */ /* 0x000fe200078a08ff */
[----:B------:R-:W-:Y:S01]  /*02a0*/  IMAD.X R24, RZ, RZ, R18, P6 ;  /* 0x000000ffff187224 */ /* 0x000fe200030e0612 */
[----:B------:R-:W-:-:S02]  /*02b0*/  ISETP.GE.U32.AND.EX P2, PT, R18, RZ, PT, P2 ;  /* 0x000000ff1200720c */ /* 0x000fc40003f46120 */
[C---:B------:R-:W-:Y:S01]  /*02c0*/  ISETP.GE.U32.AND P4, PT, R3.reuse, 0x10000, PT ;  /* 0x000100000300780c */ /* 0x040fe20003f86070 */
[----:B------:R-:W-:Y:S01]  /*02d0*/  IMAD.X R5, RZ, RZ, R18, P5 ;  /* 0x000000ffff057224 */ /* 0x000fe200028e0612 */
[----:B------:R-:W-:Y:S02]  /*02e0*/  ISETP.LT.AND.EX P1, PT, R18, UR6, !P2, P1 ;  /* 0x0000000612007c0c */ /* 0x000fe4000d721310 */
[----:B------:R-:W-:Y:S02]  /*02f0*/  ISETP.LT.U32.AND P0, PT, R3, UR13, PT ;  /* 0x0000000d03007c0c */ /* 0x000fe4000bf01070 */
        /* <DEDUP_REMOVED lines=8> */
[----:B------:R-:W-:-:S02]  /*0380*/  ISETP.LT.AND.EX P3, PT, R5, UR6, !P2, P3 ;  /* 0x0000000605007c0c */ /* 0x000fc4000d761330 */
[----:B------:R-:W-:Y:S02]  /*0390*/  ISETP.LT.AND.EX P4, PT, R24, UR6, !P5, P4 ;  /* 0x0000000618007c0c */ /* 0x000fe4000ef81340 */
[----:B------:R-:W-:-:S04]  /*03a0*/  @P1 LEA R26, P2, R19, UR4, 0x4 ;  /* 0x00000004131a1c11 */ /* 0x000fc8000f8420ff */
[----:B------:R-:W-:Y:S02]  /*03b0*/  @P1 LEA.HI.X R27, R19, UR5, R18, 0x4, P2 ;  /* 0x00000005131b1c11 */ /* 0x000fe400090f2412 */
[----:B------:R-:W-:-:S03]  /*03c0*/  @P0 LEA R20, P2, R3, UR4, 0x4 ;  /* 0x0000000403140c11 */ /* 0x000fc6000f8420ff */
[----:B------:R0:W2:Y:S01]  /*03d0*/  @P1 LDG.E.64 R14, desc[UR10][R26.64] ;  /* 0x0000000a1a0e1981 */ /* 0x0000a2000c1e1b00 */
[----:B------:R-:W-:Y:S02]  /*03e0*/  @P0 LEA.HI.X R21, R3, UR5, R4, 0x4, P2 ;  /* 0x0000000503150c11 */ /* 0x000fe400090f2404 */
[----:B------:R-:W-:-:S03]  /*03f0*/  @P3 LEA R16, P2, R28, UR4, 0x4 ;  /* 0x000000041c103c11 */ /* 0x000fc6000f8420ff */
[----:B------:R-:W3:Y:S01]  /*0400*/  @P0 LDG.E.64 R12, desc[UR10][R20.64] ;  /* 0x0000000a140c0981 */ /* 0x000ee2000c1e1b00 */
[----:B------:R-:W-:Y:S02]  /*0410*/  @P3 LEA.HI.X R17, R28, UR5, R5, 0x4, P2 ;  /* 0x000000051c113c11 */ /* 0x000fe400090f2405 */
[----:B0-----:R-:W-:-:S03]  /*0420*/  @P4 LEA R26, P5, R23, UR4, 0x4 ;  /* 0x00000004171a4c11 */ /* 0x001fc6000f8a20ff */
[----:B------:R0:W4:Y:S01]  /*0430*/  @P3 LDG.E.64 R10, desc[UR10][R16.64] ;  /* 0x0000000a100a3981 */ /* 0x000122000c1e1b00 */
[----:B------:R-:W-:-:S05]  /*0440*/  @P4 LEA.HI.X R27, R23, UR5, R24, 0x4, P5 ;  /* 0x00000005171b4c11 */ /* 0x000fca000a8f2418 */
[----:B------:R-:W5:Y:S01]  /*0450*/  @P4 LDG.E.64 R8, desc[UR10][R26.64] ;  /* 0x0000000a1a084981 */ /* 0x000f62000c1e1b00 */
[C---:B0-----:R-:W-:Y:S02]  /*0460*/  @P1 LEA R16, P2, R19.reuse, UR8, 0x3 ;  /* 0x0000000813101c11 */ /* 0x041fe4000f8418ff */
        /* <DEDUP_REMOVED lines=9> */
[----:B------:R-:W-:-:S03]  /*0500*/  ISETP.LT.U32.AND P1, PT, R6, UR13, PT ;  /* 0x0000000d06007c0c */ /* 0x000fc6000bf21070 */
[----:B---3--:R2:W-:Y:S01]  /*0510*/  @P0 STG.E.64 desc[UR10][R18.64], R12 ;  /* 0x0000000c12000986 */ /* 0x0085e2000c101b0a */
[----:B------:R-:W-:-:S03]  /*0520*/  ISETP.GE.U32.AND P0, PT, R6, 0x10000, PT ;  /* 0x000100000600780c */ /* 0x000fc60003f06070 */
[----:B----4-:R2:W-:Y:S01]  /*0530*/  @P3 STG.E.64 desc[UR10][R20.64], R10 ;  /* 0x0000000a14003986 */ /* 0x0105e2000c101b0a */
[----:B------:R-:W-:-:S03]  /*0540*/  ISETP.GE.U32.AND.EX P0, PT, R7, RZ, PT, P0 ;  /* 0x000000ff0700720c */ /* 0x000fc60003f06100 */
[----:B-----5:R2:W-:Y:S01]  /*0550*/  @P4 STG.E.64 desc[UR10][R22.64], R8 ;  /* 0x0000000816004986 */ /* 0x0205e2000c101b0a */
[----:B------:R-:W-:-:S13]  /*0560*/  ISETP.LT.AND.EX P1, PT, R7, UR6, PT, P1 ;  /* 0x0000000607007c0c */ /* 0x000fda000bf21310 */
[----:B--2---:R-:W-:Y:S05]  /*0570*/  @!P0 BRA P1, `(.L_x_2857) ;  /* 0xfffffffc00248947 */ /* 0x004fea000083ffff */
[----:B------:R-:W-:Y:S05]  /*0580*/  EXIT ;  /* 0x000000000000794d */ /* 0x000fea0003800000 */
.L_x_2856:
        /* <DEDUP_REMOVED lines=8> */
.L_x_2858:
[----:B------:R-:W-:-:S04]  /*0610*/  LEA R2, P0, R10, UR4, 0x6 ;  /* 0x000000040a027c11 */ /* 0x000fc8000f8030ff */
[----:B------:R-:W-:-:S05]  /*0620*/  LEA.HI.X R3, R10, UR5, R11, 0x6, P0 ;  /* 0x000000050a037c11 */ /* 0x000fca00080f340b */
[----:B0-----:R-:W2:Y:S04]  /*0630*/  LDG.E.64 R4, desc[UR10][R2.64+0x20] ;  /* 0x0000200a02047981 */ /* 0x001ea8000c1e1b00 */
[----:B------:R-:W3:Y:S04]  /*0640*/  LDG.E.64 R14, desc[UR10][R2.64+0x10] ;  /* 0x0000100a020e7981 */ /* 0x000ee8000c1e1b00 */
[----:B------:R-:W3:Y:S04]  /*0650*/  LDG.E.64 R12, desc[UR10][R2.64] ;  /* 0x0000000a020c7981 */ /* 0x000ee8000c1e1b00 */
[----:B------:R-:W2:Y:S01]  /*0660*/  LDG.E.64 R6, desc[UR10][R2.64+0x30] ;  /* 0x0000300a02067981 */ /* 0x000ea2000c1e1b00 */
[----:B------:R-:W-:-:S04]  /*0670*/  LEA R8, P0, R10, UR8, 0x5 ;  /* 0x000000080a087c11 */ /* 0x000fc8000f8028ff */
        /* <DEDUP_REMOVED lines=9> */
[----:B---3--:R0:W-:Y:S04]  /*0710*/  STG.E.128 desc[UR10][R8.64], R12 ;  /* 0x0000000c08007986 */ /* 0x0081e8000c101d0a */
[----:B--2---:R0:W-:Y:S08]  /*0720*/  STG.E.128 desc[UR10][R8.64+0x10], R4 ;  /* 0x0000100408007986 */ /* 0x0041f0000c101d0a */
[----:B------:R-:W-:Y:S05]  /*0730*/  @!P0 BRA P1, `(.L_x_2858) ;  /* 0xfffffffc00b48947 */ /* 0x000fea000083ffff */
[----:B------:R-:W-:Y:S05]  /*0740*/  EXIT ;  /* 0x000000000000794d */ /* 0x000fea0003800000 */
.L_x_2859:
        /* <DEDUP_REMOVED lines=11> */
.L_x_7957:


//--------------------- .text._ZN2at6native55_GLOBAL__N__de093ff9_22_ForeachBinaryOpList_cu_a911ec4325multi_tensor_apply_kernelINS1_18TensorListMetadataILi2EEENS1_11CopyFunctorIdfLi2ELi1ELi1EEEJNS0_4CopyIdfEEEEEvT_T0_DpT1_ --------------------------
	.section	.text._ZN2at6native55_GLOBAL__N__de093ff9_22_ForeachBinaryOpList_cu_a911ec4325multi_tensor_apply_kernelINS1_18TensorListMetadataILi2EEENS1_11CopyFunctorIdfLi2ELi1ELi1EEEJNS0_4CopyIdfEEEEEvT_T0_DpT1_,"ax",@progbits
	.align	128
.text._ZN2at6native55_GLOBAL__N__de093ff9_22_ForeachBinaryOpList_cu_a911ec4325multi_tensor_apply_kernelINS1_18TensorListMetadataILi2EEENS1_11CopyFunctorIdfLi2ELi1ELi1EEEJNS0_4CopyIdfEEEEEvT_T0_DpT1_:
        .type           _ZN2at6native55_GLOBAL__N__de093ff9_22_ForeachBinaryOpList_cu_a911ec4325multi_tensor_apply_kernelINS1_18TensorListMetadataILi2EEENS1_11CopyFunctorIdfLi2ELi1ELi1EEEJNS0_4CopyIdfEEEEEvT_T0_DpT1_,@function
        .size           _ZN2at6native55_GLOBAL__N__de093ff9_22_ForeachBinaryOpList_cu_a911ec4325multi_tensor_apply_kernelINS1_18TensorListMetadataILi2EEENS1_11CopyFunctorIdfLi2ELi1ELi1EEEJNS0_4CopyIdfEEEEEvT_T0_DpT1_,(.L_x_7958 - _ZN2at6native55_GLOBAL__N__de093ff9_22_ForeachBinaryOpList_cu_a911ec4325multi_tensor_apply_kernelINS1_18TensorListMetadataILi2EEENS1_11CopyFunctorIdfLi2ELi1ELi1EEEJNS0_4CopyIdfEEEEEvT_T0_DpT1_)
        .other          _ZN2at6native55_GLOBAL__N__de093ff9_22_ForeachBinaryOpList_cu_a911ec4325multi_tensor_apply_kernelINS1_18TensorListMetadataILi2EEENS1_11CopyFunctorIdfLi2ELi1ELi1EEEJNS0_4CopyIdfEEEEEvT_T0_DpT1_,@"STO_CUDA_ENTRY STV_DEFAULT"
_ZN2at6native55_GLOBAL__N__de093ff9_22_ForeachBinaryOpList_cu_a911ec4325multi_tensor_apply_kernelINS1_18TensorListMetadataILi2EEENS1_11CopyFunctorIdfLi2ELi1ELi1EEEJNS0_4CopyIdfEEEEEvT_T0_DpT1_:
        /* <DEDUP_REMOVED lines=28> */
.L_x_2861:
        /* <DEDUP_REMOVED lines=66> */
.L_x_2860:
        /* <DEDUP_REMOVED lines=8> */
.L_x_2862:
[----:B------:R-:W-:-:S04]  /*0660*/  LEA R10, P0, R3, R6, 0x4 ;  /* 0x00000006030a7211 */ /* 0x000fc800078020ff */
[----:B------:R-:W-:-:S06]  /*0670*/  LEA.HI.X R11, R3, R7, R20, 0x4, P0 ;  /* 0x00000007030b7211 */ /* 0x000fcc00000f2414 */
[----:B0-----:R-:W2:Y:S02]  /*0680*/  LDG.E.128 R8, desc[UR4][R10.64] ;  /* 0x000000040a087981 */ /* 0x001ea4000c1e1d00 */
[----:B--2---:R-:W-:Y:S01]  /*0690*/  FMUL.FTZ R14, R9, 1 ;  /* 0x3f800000090e7820 */ /* 0x004fe20000410000 */
[----:B------:R-:W-:Y:S01]  /*06a0*/  FMUL.FTZ R12, R8, 1 ;  /* 0x3f800000080c7820 */ /* 0x000fe20000410000 */
[----:B------:R-:W-:Y:S01]  /*06b0*/  FMUL.FTZ R18, R11, 1 ;  /* 0x3f8000000b127820 */ /* 0x000fe20000410000 */
[----:B------:R-:W-:Y:S01]  /*06c0*/  FMUL.FTZ R16, R10, 1 ;  /* 0x3f8000000a107820 */ /* 0x000fe20000410000 */
[C---:B------:R-:W-:Y:S02]  /*06d0*/  LEA R8, P0, R3.reuse, R4, 0x5 ;  /* 0x0000000403087211 */ /* 0x040fe400078028ff */
[----:B------:R-:W-:Y:S02]  /*06e0*/  F2F.F64.F32 R14, R14 ;  /* 0x0000000e000e7310 */ /* 0x000fe40000201800 */
[----:B------:R-:W-:-:S02]  /*06f0*/  LEA.HI.X R9, R3, R5, R20, 0x5, P0 ;  /* 0x0000000503097211 */ /* 0x000fc400000f2c14 */
[----:B------:R-:W-:-:S04]  /*0700*/  IADD3 R3, P0, R3, UR6, RZ ;  /* 0x0000000603037c10 */ /* 0x000fc8000ff1e0ff */
[----:B------:R-:W0:Y:S01]  /*0710*/  F2F.F64.F32 R12, R12 ;  /* 0x0000000c000c7310 */ /* 0x000e220000201800 */
[C---:B------:R-:W-:Y:S01]  /*0720*/  IMAD.SHL.U32 R11, R3.reuse, 0x4, RZ ;  /* 0x00000004030b7824 */ /* 0x040fe200078e00ff */
[----:B------:R-:W-:Y:S01]  /*0730*/  ISETP.LT.U32.AND P1, PT, R3, 0x4000, PT ;  /* 0x000040000300780c */ /* 0x000fe20003f21070 */
[----:B------:R-:W-:-:S03]  /*0740*/  IMAD.X R20, RZ, RZ, R20, P0 ;  /* 0x000000ffff147224 */ /* 0x000fc600000e0614 */
[----:B------:R-:W-:Y:S02]  /*0750*/  ISETP.GE.U32.AND P0, PT, R11, R0, PT ;  /* 0x000000000b00720c */ /* 0x000fe40003f06070 */
[----:B------:R-:W-:Y:S01]  /*0760*/  F2F.F64.F32 R18, R18 ;  /* 0x0000001200127310 */ /* 0x000fe20000201800 */
[----:B------:R-:W-:Y:S02]  /*0770*/  SHF.L.U64.HI R11, R3, 0x2, R20 ;  /* 0x00000002030b7819 */ /* 0x000fe40000010214 */
[----:B------:R-:W-:Y:S02]  /*0780*/  ISETP.LT.U32.AND.EX P1, PT, R20, RZ, PT, P1 ;  /* 0x000000ff1400720c */ /* 0x000fe40003f21110 */
[----:B------:R-:W-:Y:S01]  /*0790*/  ISETP.GE.AND.EX P0, PT, R11, R2, PT, P0 ;  /* 0x000000020b00720c */ /* 0x000fe20003f06300 */
[----:B0-----:R0:W-:Y:S02]  /*07a0*/  STG.E.128 desc[UR4][R8.64], R12 ;  /* 0x0000000c08007986 */ /* 0x0011e4000c101d04 */
[----:B------:R-:W1:Y:S02]  /*07b0*/  F2F.F64.F32 R16, R16 ;  /* 0x0000001000107310 */ /* 0x000e640000201800 */
[----:B-1----:R0:W-:Y:S08]  /*07c0*/  STG.E.128 desc[UR4][R8.64+0x10], R16 ;  /* 0x0000101008007986 */ /* 0x0021f0000c101d04 */
[----:B------:R-:W-:Y:S05]  /*07d0*/  @!P0 BRA P1, `(.L_x_2862) ;  /* 0xfffffffc00a08947 */ /* 0x000fea000083ffff */
[----:B------:R-:W-:Y:S05]  /*07e0*/  EXIT ;  /* 0x000000000000794d */ /* 0x000fea0003800000 */
.L_x_2863:
        /* <DEDUP_REMOVED lines=9> */
.L_x_7958:


//--------------------- .text._ZN2at6native55_GLOBAL__N__de093ff9_22_ForeachBinaryOpList_cu_a911ec4325multi_tensor_apply_kernelINS1_18TensorListMetadataILi2EEENS1_11CopyFunctorIdiLi2ELi1ELi1EEEJNS0_4CopyIdiEEEEEvT_T0_DpT1_ --------------------------
	.section	.text._ZN2at6native55_GLOBAL__N__de093ff9_22_ForeachBinaryOpList_cu_a911ec4325multi_tensor_apply_kernelINS1_18TensorListMetadataILi2EEENS1_11CopyFunctorIdiLi2ELi1ELi1EEEJNS0_4CopyIdiEEEEEvT_T0_DpT1_,"ax",@progbits
	.align	128
.text._ZN2at6native55_GLOBAL__N__de093ff9_22_ForeachBinaryOpList_cu_a911ec4325multi_tensor_apply_kernelINS1_18TensorListMetadataILi2EEENS1_11CopyFunctorIdiLi2ELi1ELi1EEEJNS0_4CopyIdiEEEEEvT_T0_DpT1_:
        .type           _ZN2at6native55_GLOBAL__N__de093ff9_22_ForeachBinaryOpList_cu_a911ec4325multi_tensor_apply_kernelINS1_18TensorListMetadataILi2EEENS1_11CopyFunctorIdiLi2ELi1ELi1EEEJNS0_4CopyIdiEEEEEvT_T0_DpT1_,@function
        .size           _ZN2at6native55_GLOBAL__N__de093ff9_22_ForeachBinaryOpList_cu_a911ec4325multi_tensor_apply_kernelINS1_18TensorListMetadataILi2EEENS1_11CopyFunctorIdiLi2ELi1ELi1EEEJNS0_4CopyIdiEEEEEvT_T0_DpT1_,(.L_x_7959 - _ZN2at6native55_GLOBAL__N__de093ff9_22_ForeachBinaryOpList_cu_a911ec4325multi_tensor_apply_kernelINS1_18TensorListMetadataILi2EEENS1_11CopyFunctorIdiLi2ELi1ELi1EEEJNS0_4CopyIdiEEEEEvT_T0_DpT1_)
        .other          _ZN2at6native55_GLOBAL__N__de093ff9_22_ForeachBinaryOpList_cu_a911ec4325multi_tensor_apply_kernelINS1_18TensorListMetadataILi2EEENS1_11CopyFunctorIdiLi2ELi1ELi1EEEJNS0_4CopyIdiEEEEEvT_T0_DpT1_,@"STO_CUDA_ENTRY STV_DEFAULT"
_ZN2at6native55_GLOBAL__N__de093ff9_22_ForeachBinaryOpList_cu_a911ec4325multi_tensor_apply_kernelINS1_18TensorListMetadataILi2EEENS1_11CopyFunctorIdiLi2ELi1ELi1EEEJNS0_4CopyIdiEEEEEvT_T0_DpT1_:
        /* <DEDUP_REMOVED lines=27> */
.L_x_2865:
[----:B------:R-:W1:Y:S01]  /*01b0*/  LDC R12, c[0x0][RZ] ;  /* 0x00000000ff0c7b82 */ /* 0x000e620000000800 */
[----:B0-2---:R-:W-:-:S04]  /*01c0*/  IADD3 R24, P1, R3, R14, RZ ;  /* 0x0000000e03187210 */ /* 0x005fc80007f3e0ff */
        /* <DEDUP_REMOVED lines=17> */
[----:B------:R-:W-:Y:S02]  /*02e0*/  @P0 LEA R20, P4, R24, R6, 0x2 ;  /* 0x0000000618140211 */ /* 0x000fe400078810ff */
[----:B------:R-:W-:Y:S02]  /*02f0*/  ISETP.LT.U32.AND P2, PT, R27, R0, PT ;  /* 0x000000001b00720c */ /* 0x000fe40003f41070 */
[----:B------:R-:W-:-:S02]  /*0300*/  ISETP.GE.U32.AND.EX P3, PT, R13, RZ, PT, P3 ;  /* 0x000000ff0d00720c */ /* 0x000fc40003f66130 */
[----:B------:R-:W-:Y:S02]  /*0310*/  @P0 LEA.HI.X R21, R24, R7, R26, 0x2, P4 ;  /* 0x0000000718150211 */ /* 0x000fe400020f141a */
[----:B------:R-:W-:Y:S02]  /*0320*/  ISETP.GE.U32.AND P4, PT, R29, 0x10000, PT ;  /* 0x000100001d00780c */ /* 0x000fe40003f86070 */
[----:B------:R-:W-:Y:S01]  /*0330*/  ISETP.LT.AND.EX P2, PT, R13, R2, !P3, P2 ;  /* 0x000000020d00720c */ /* 0x000fe20005f41320 */
[----:B------:R0:W2:Y:S01]  /*0340*/  @P0 LDG.E R10, desc[UR4][R20.64] ;  /* 0x00000004140a0981 */ /* 0x0000a2000c1e1900 */
[----:B------:R-:W-:Y:S02]  /*0350*/  ISETP.LT.U32.AND P3, PT, R29, R0, PT ;  /* 0x000000001d00720c */ /* 0x000fe40003f61070 */
[----:B------:R-:W-:Y:S02]  /*0360*/  ISETP.GE.U32.AND.EX P5, PT, R15, RZ, PT, P4 ;  /* 0x000000ff0f00720c */ /* 0x000fe40003fa6140 */
[----:B------:R-:W-:-:S02]  /*0370*/  @P1 LEA R18, P4, R22, R6, 0x2 ;  /* 0x0000000616121211 */ /* 0x000fc400078810ff */
        /* <DEDUP_REMOVED lines=11> */
[----:B--2---:R-:W0:Y:S08]  /*0430*/  @P0 I2F.F64 R18, R10 ;  /* 0x0000000a00120312 */ /* 0x004e300000201c00 */
[----:B---3--:R-:W1:Y:S01]  /*0440*/  @P1 I2F.F64 R20, R11 ;  /* 0x0000000b00141312 */ /* 0x008e620000201c00 */
[----:B0-----:R4:W-:Y:S01]  /*0450*/  @P0 STG.E.64 desc[UR4][R16.64], R18 ;  /* 0x0000001210000986 */ /* 0x0019e2000c101b04 */
[----:B------:R-:W-:-:S04]  /*0460*/  @P1 LEA R24, P0, R22, R4, 0x3 ;  /* 0x0000000416181211 */ /* 0x000fc800078018ff */
[-C--:B------:R-:W-:Y:S02]  /*0470*/  @P1 LEA.HI.X R25, R22, R5.reuse, R25, 0x3, P0 ;  /* 0x0000000516191211 */ /* 0x080fe400000f1c19 */
[----:B----4-:R-:W0:Y:S03]  /*0480*/  @P2 I2F.F64 R18, R8 ;  /* 0x0000000800122312 */ /* 0x010e260000201c00 */
[----:B-1----:R5:W-:Y:S01]  /*0490*/  @P1 STG.E.64 desc[UR4][R24.64], R20 ;  /* 0x0000001418001986 */ /* 0x002be2000c101b04 */
[-C--:B------:R-:W-:Y:S02]  /*04a0*/  @P2 LEA R16, P0, R27, R4.reuse, 0x3 ;  /* 0x000000041b102211 */ /* 0x080fe400078018ff */
[----:B------:R-:W-:Y:S02]  /*04b0*/  @P3 LEA R26, P1, R29, R4, 0x3 ;  /* 0x000000041d1a3211 */ /* 0x000fe400078218ff */
[----:B------:R-:W-:-:S02]  /*04c0*/  @P2 LEA.HI.X R17, R27, R5, R13, 0x3, P0 ;  /* 0x000000051b112211 */ /* 0x000fc400000f1c0d */
[----:B------:R-:W-:Y:S01]  /*04d0*/  @P3 LEA.HI.X R27, R29, R5, R15, 0x3, P1 ;  /* 0x000000051d1b3211 */ /* 0x000fe200008f1c0f */
[----:B------:R-:W-:Y:S02]  /*04e0*/  IMAD.MOV.U32 R15, RZ, RZ, R23 ;  /* 0x000000ffff0f7224 */ /* 0x000fe400078e0017 */
[----:B------:R-:W-:Y:S01]  /*04f0*/  IMAD.WIDE.U32 R14, R12, 0x4, R14 ;  /* 0x000000040c0e7825 */ /* 0x000fe200078e000e */
[----:B-----5:R-:W1:Y:S01]  /*0500*/  @P3 I2F.F64 R24, R9 ;  /* 0x0000000900183312 */ /* 0x020e620000201c00 */
[----:B0-----:R2:W-:Y:S02]  /*0510*/  @P2 STG.E.64 desc[UR4][R16.64], R18 ;  /* 0x0000001210002986 */ /* 0x0015e4000c101b04 */
[----:B------:R-:W-:Y:S01]  /*0520*/  IMAD.MOV.U32 R23, RZ, RZ, R15 ;  /* 0x000000ffff177224 */ /* 0x000fe200078e000f */
[C---:B------:R-:W-:Y:S02]  /*0530*/  ISETP.GE.U32.AND P0, PT, R14.reuse, 0x10000, PT ;  /* 0x000100000e00780c */ /* 0x040fe40003f06070 */
[----:B------:R-:W-:-:S02]  /*0540*/  ISETP.LT.U32.AND P1, PT, R14, R0, PT ;  /* 0x000000000e00720c */ /* 0x000fc40003f21070 */
[C---:B------:R-:W-:Y:S02]  /*0550*/  ISETP.GE.U32.AND.EX P0, PT, R15.reuse, RZ, PT, P0 ;  /* 0x000000ff0f00720c */ /* 0x040fe40003f06100 */
[----:B------:R-:W-:Y:S01]  /*0560*/  ISETP.LT.AND.EX P1, PT, R15, R2, PT, P1 ;  /* 0x000000020f00720c */ /* 0x000fe20003f21310 */
[----:B-1----:R2:W-:-:S12]  /*0570*/  @P3 STG.E.64 desc[UR4][R26.64], R24 ;  /* 0x000000181a003986 */ /* 0x0025d8000c101b04 */
[----:B------:R-:W-:Y:S05]  /*0580*/  @!P0 BRA P1, `(.L_x_2865) ;  /* 0xfffffffc00088947 */ /* 0x000fea000083ffff */
[----:B------:R-:W-:Y:S05]  /*0590*/  EXIT ;  /* 0x000000000000794d */ /* 0x000fea0003800000 */
.L_x_2864:
        /* <DEDUP_REMOVED lines=8> */
.L_x_2866:
        /* <DEDUP_REMOVED lines=13> */
[----:B--2---:R-:W-:Y:S08]  /*06f0*/  I2F.F64 R14, R9 ;  /* 0x00000009000e7312 */ /* 0x004ff00000201c00 */
[----:B------:R-:W0:Y:S08]  /*0700*/  I2F.F64 R12, R8 ;  /* 0x00000008000c7312 */ /* 0x000e300000201c00 */
[----:B------:R-:W-:Y:S01]  /*0710*/  I2F.F64 R18, R11 ;  /* 0x0000000b00127312 */ /* 0x000fe20000201c00 */
[----:B0-----:R0:W-:Y:S07]  /*0720*/  STG.E.128 desc[UR4][R20.64], R12 ;  /* 0x0000000c14007986 */ /* 0x0011ee000c101d04 */
[----:B------:R-:W1:Y:S02]  /*0730*/  I2F.F64 R16, R10 ;  /* 0x0000000a00107312 */ /* 0x000e640000201c00 */
[----:B-1----:R0:W-:Y:S01]  /*0740*/  STG.E.128 desc[UR4][R20.64+0x10], R16 ;  /* 0x0000101014007986 */ /* 0x0021e2000c101d04 */
[----:B------:R-:W-:Y:S05]  /*0750*/  @!P0 BRA P1, `(.L_x_2866) ;  /* 0xfffffffc00b08947 */ /* 0x000fea000083ffff */
[----:B------:R-:W-:Y:S05]  /*0760*/  EXIT ;  /* 0x000000000000794d */ /* 0x000fea0003800000 */
.L_x_2867:
        /* <DEDUP_REMOVED lines=9> */
.L_x_7959:


//--------------------- .text._ZN2at6native55_GLOBAL__N__de093ff9_22_ForeachBinaryOpList_cu_a911ec4325multi_tensor_apply_kernelINS1_18TensorListMetadataILi2EEENS1_11CopyFunctorIdsLi2ELi1ELi1EEEJNS0_4CopyIdsEEEEEvT_T0_DpT1_ --------------------------
	.section	.text._ZN2at6native55_GLOBAL__N__de093ff9_22_ForeachBinaryOpList_cu_a911ec4325multi_tensor_apply_kernelINS1_18TensorListMetadataILi2EEENS1_11CopyFunctorIdsLi2ELi1ELi1EEEJNS0_4CopyIdsEEEEEvT_T0_DpT1_,"ax",@progbits
	.align	128
.text._ZN2at6native55_GLOBAL__N__de093ff9_22_ForeachBinaryOpList_cu_a911ec4325multi_tensor_apply_kernelINS1_18TensorListMetadataILi2EEENS1_11CopyFunctorIdsLi2ELi1ELi1EEEJNS0_4CopyIdsEEEEEvT_T0_DpT1_:
        .type           _ZN2at6native55_GLOBAL__N__de093ff9_22_ForeachBinaryOpList_cu_a911ec4325multi_tensor_apply_kernelINS1_18TensorListMetadataILi2EEENS1_11CopyFunctorIdsLi2ELi1ELi1EEEJNS0_4CopyIdsEEEEEvT_T0_DpT1_,@function
        .size           _ZN2at6native55_GLOBAL__N__de093ff9_22_ForeachBinaryOpList_cu_a911ec4325multi_tensor_apply_kernelINS1_18TensorListMetadataILi2EEENS1_11CopyFunctorIdsLi2ELi1ELi1EEEJNS0_4CopyIdsEEEEEvT_T0_DpT1_,(.L_x_7960 - _ZN2at6native55_GLOBAL__N__de093ff9_22_ForeachBinaryOpList_cu_a911ec4325multi_tensor_apply_kernelINS1_18TensorListMetadataILi2EEENS1_11CopyFunctorIdsLi2ELi1ELi1EEEJNS0_4CopyIdsEEEEEvT_T0_DpT1_)
        .other          _ZN2at6native55_GLOBAL__N__de093ff9_22_ForeachBinaryOpList_cu_a911ec4325multi_tensor_apply_kernelINS1_18TensorListMetadataILi2EEENS1_11CopyFunctorIdsLi2ELi1ELi1EEEJNS0_4CopyIdsEEEEEvT_T0_DpT1_,@"STO_CUDA_ENTRY STV_DEFAULT"
_ZN2at6native55_GLOBAL__N__de093ff9_22_ForeachBinaryOpList_cu_a911ec4325multi_tensor_apply_kernelINS1_18TensorListMetadataILi2EEENS1_11CopyFunctorIdsLi2ELi1ELi1EEEJNS0_4CopyIdsEEEEEvT_T0_DpT1_:
        /* <DEDUP_REMOVED lines=28> */
.L_x_2869:
[----:B0-2---:R-:W-:Y:S01]  /*01c0*/  IADD3 R24, P1, R3, R10, RZ ;  /* 0x0000000a03187210 */ /* 0x005fe20007f3e0ff */
[----:B-1----:R-:W-:-:S03]  /*01d0*/  IMAD R29, R4, 0x3, RZ ;  /* 0x00000003041d7824 */ /* 0x002fc600078e02ff */
        /* <DEDUP_REMOVED lines=24> */
[C---:B------:R-:W-:Y:S02]  /*0360*/  ISETP.GE.U32.AND.EX P5, PT, R11.reuse, RZ, PT, P4 ;  /* 0x000000ff0b00720c */ /* 0x040fe40003fa6140 */
[C---:B------:R-:W-:Y:S02]  /*0370*/  @P1 LEA R18, P4, R22.reuse, R12, 0x1 ;  /* 0x0000000c16121211 */ /* 0x040fe400078808ff */
[----:B------:R-:W-:Y:S02]  /*0380*/  ISETP.LT.AND.EX P3, PT, R11, R2, !P5, P3 ;  /* 0x000000020b00720c */ /* 0x000fe40006f61330 */
[----:B------:R-:W-:-:S03]  /*0390*/  @P1 LEA.HI.X R19, R22, R13, R25, 0x1, P4 ;  /* 0x0000000d16131211 */ /* 0x000fc600020f0c19 */
[C---:B------:R-:W-:Y:S02]  /*03a0*/  @P2 LEA R16, P4, R27.reuse, R12, 0x1 ;  /* 0x0000000c1b102211 */ /* 0x040fe400078808ff */
[----:B------:R-:W3:Y:S02]  /*03b0*/  @P1 LDG.E.U16 R8, desc[UR4][R18.64] ;  /* 0x0000000412081981 */ /* 0x000ee4000c1e1500 */
[----:B------:R-:W-:-:S04]  /*03c0*/  @P2 LEA.HI.X R17, R27, R13, R9, 0x1, P4 ;  /* 0x0000000d1b112211 */ /* 0x000fc800020f0c09 */
[C---:B0-----:R-:W-:Y:S01]  /*03d0*/  @P3 LEA R20, P4, R29.reuse, R12, 0x1 ;  /* 0x0000000c1d143211 */ /* 0x041fe200078808ff */
[----:B------:R0:W4:Y:S03]  /*03e0*/  @P2 LDG.E.U16 R5, desc[UR4][R16.64] ;  /* 0x0000000410052981 */ /* 0x000126000c1e1500 */
[----:B------:R-:W-:-:S05]  /*03f0*/  @P3 LEA.HI.X R21, R29, R13, R11, 0x1, P4 ;  /* 0x0000000d1d153211 */ /* 0x000fca00020f0c0b */
[----:B------:R3:W5:Y:S01]  /*0400*/  @P3 LDG.E.U16 R6, desc[UR4][R20.64] ;  /* 0x0000000414063981 */ /* 0x000762000c1e1500 */
[----:B0-----:R-:W-:-:S04]  /*0410*/  @P0 LEA R16, P4, R24, R14, 0x3 ;  /* 0x0000000e18100211 */ /* 0x001fc800078818ff */
[----:B------:R-:W-:Y:S01]  /*0420*/  @P0 LEA.HI.X R17, R24, R15, R26, 0x3, P4 ;  /* 0x0000000f18110211 */ /* 0x000fe200020f1c1a */
[----:B--2---:R-:W0:Y:S08]  /*0430*/  @P0 I2F.F64.S16 R18, R7 ;  /* 0x0000000700120312 */ /* 0x004e300000101c00 */
[----:B---3--:R-:W1:Y:S01]  /*0440*/  @P1 I2F.F64.S16 R20, R8 ;  /* 0x0000000800141312 */ /* 0x008e620000101c00 */
[----:B0-----:R4:W-:Y:S01]  /*0450*/  @P0 STG.E.64 desc[UR4][R16.64], R18 ;  /* 0x0000001210000986 */ /* 0x0019e2000c101b04 */
[----:B------:R-:W-:-:S04]  /*0460*/  @P1 LEA R24, P0, R22, R14, 0x3 ;  /* 0x0000000e16181211 */ /* 0x000fc800078018ff */
[-C--:B------:R-:W-:Y:S02]  /*0470*/  @P1 LEA.HI.X R25, R22, R15.reuse, R25, 0x3, P0 ;  /* 0x0000000f16191211 */ /* 0x080fe400000f1c19 */
[----:B----4-:R-:W0:Y:S03]  /*0480*/  @P2 I2F.F64.S16 R18, R5 ;  /* 0x0000000500122312 */ /* 0x010e260000101c00 */
[----:B-1----:R5:W-:Y:S01]  /*0490*/  @P1 STG.E.64 desc[UR4][R24.64], R20 ;  /* 0x0000001418001986 */ /* 0x002be2000c101b04 */
[-C--:B------:R-:W-:Y:S02]  /*04a0*/  @P2 LEA R16, P0, R27, R14.reuse, 0x3 ;  /* 0x0000000e1b102211 */ /* 0x080fe400078018ff */
[----:B------:R-:W-:Y:S02]  /*04b0*/  @P3 LEA R26, P1, R29, R14, 0x3 ;  /* 0x0000000e1d1a3211 */ /* 0x000fe400078218ff */
[----:B------:R-:W-:-:S02]  /*04c0*/  @P2 LEA.HI.X R17, R27, R15, R9, 0x3, P0 ;  /* 0x0000000f1b112211 */ /* 0x000fc400000f1c09 */
[----:B------:R-:W-:Y:S01]  /*04d0*/  @P3 LEA.HI.X R27, R29, R15, R11, 0x3, P1 ;  /* 0x0000000f1d1b3211 */ /* 0x000fe200008f1c0b */
[----:B------:R-:W-:Y:S02]  /*04e0*/  IMAD.MOV.U32 R11, RZ, RZ, R23 ;  /* 0x000000ffff0b7224 */ /* 0x000fe400078e0017 */
[----:B------:R-:W-:Y:S01]  /*04f0*/  IMAD.WIDE.U32 R10, R4, 0x4, R10 ;  /* 0x00000004040a7825 */ /* 0x000fe200078e000a */
[----:B-----5:R-:W1:Y:S01]  /*0500*/  @P3 I2F.F64.S16 R24, R6 ;  /* 0x0000000600183312 */ /* 0x020e620000101c00 */
        /* <DEDUP_REMOVED lines=9> */
.L_x_2868:
        /* <DEDUP_REMOVED lines=8> */
.L_x_2870:
        /* <DEDUP_REMOVED lines=13> */
[----:B--2---:R-:W-:Y:S08]  /*06f0*/  I2F.F64.S16 R10, R18.H1 ;  /* 0x10000012000a7312 */ /* 0x004ff00000101c00 */
[----:B------:R-:W0:Y:S08]  /*0700*/  I2F.F64.S16 R8, R18 ;  /* 0x0000001200087312 */ /* 0x000e300000101c00 */
[----:B------:R-:W-:Y:S01]  /*0710*/  I2F.F64.S16 R6, R19.H1 ;  /* 0x1000001300067312 */ /* 0x000fe20000101c00 */
[----:B0-----:R0:W-:Y:S07]  /*0720*/  STG.E.128 desc[UR4][R16.64], R8 ;  /* 0x0000000810007986 */ /* 0x0011ee000c101d04 */
[----:B------:R-:W1:Y:S02]  /*0730*/  I2F.F64.S16 R4, R19 ;  /* 0x0000001300047312 */ /* 0x000e640000101c00 */
[----:B-1----:R0:W-:Y:S01]  /*0740*/  STG.E.128 desc[UR4][R16.64+0x10], R4 ;  /* 0x0000100410007986 */ /* 0x0021e2000c101d04 */
[----:B------:R-:W-:Y:S05]  /*0750*/  @!P0 BRA P1, `(.L_x_2870) ;  /* 0xfffffffc00b08947 */ /* 0x000fea000083ffff */
[----:B------:R-:W-:Y:S05]  /*0760*/  EXIT ;  /* 0x000000000000794d */ /* 0x000fea0003800000 */
.L_x_2871:
        /* <DEDUP_REMOVED lines=9> */
.L_x_7960:


//--------------------- .text._ZN2at6native55_GLOBAL__N__de093ff9_22_ForeachBinaryOpList_cu_a911ec4325multi_tensor_apply_kernelINS1_18TensorListMetadataILi2EEENS1_11CopyFunctorIdlLi2ELi1ELi1EEEJNS0_4CopyIdlEEEEEvT_T0_DpT1_ --------------------------
	.section	.text._ZN2at6native55_GLOBAL__N__de093ff9_22_ForeachBinaryOpList_cu_a911ec4325multi_tensor_apply_kernelINS1_18TensorListMetadataILi2EEENS1_11CopyFunctorIdlLi2ELi1ELi1EEEJNS0_4CopyIdlEEEEEvT_T0_DpT1_,"ax",@progbits
	.align	128
.text._ZN2at6native55_GLOBAL__N__de093ff9_22_ForeachBinaryOpList_cu_a911ec4325multi_tensor_apply_kernelINS1_18TensorListMetadataILi2EEENS1_11CopyFunctorIdlLi2ELi1ELi1EEEJNS0_4CopyIdlEEEEEvT_T0_DpT1_:
        .type           _ZN2at6native55_GLOBAL__N__de093ff9_22_ForeachBinaryOpList_cu_a911ec4325multi_tensor_apply_kernelINS1_18TensorListMetadataILi2EEENS1_11CopyFunctorIdlLi2ELi1ELi1EEEJNS0_4CopyIdlEEEEEvT_T0_DpT1_,@function
        .size           _ZN2at6native55_GLOBAL__N__de093ff9_22_ForeachBinaryOpList_cu_a911ec4325multi_tensor_apply_kernelINS1_18TensorListMetadataILi2EEENS1_11CopyFunctorIdlLi2ELi1ELi1EEEJNS0_4CopyIdlEEEEEvT_T0_DpT1_,(.L_x_7961 - _ZN2at6native55_GLOBAL__N__de093ff9_22_ForeachBinaryOpList_cu_a911ec4325multi_tensor_apply_kernelINS1_18TensorListMetadataILi2EEENS1_11CopyFunctorIdlLi2ELi1ELi1EEEJNS0_4CopyIdlEEEEEvT_T0_DpT1_)
        .other          _ZN2at6native55_GLOBAL__N__de093ff9_22_ForeachBinaryOpList_cu_a911ec4325multi_tensor_apply_kernelINS1_18TensorListMetadataILi2EEENS1_11CopyFunctorIdlLi2ELi1ELi1EEEJNS0_4CopyIdlEEEEEvT_T0_DpT1_,@"STO_CUDA_ENTRY STV_DEFAULT"
_ZN2at6native55_GLOBAL__N__de093ff9_22_ForeachBinaryOpList_cu_a911ec4325multi_tensor_apply_kernelINS1_18TensorListMetadataILi2EEENS1_11CopyFunctorIdlLi2ELi1ELi1EEEJNS0_4CopyIdlEEEEEvT_T0_DpT1_:
        /* <DEDUP_REMOVED lines=28> */
.L_x_2873:
[----:B0-----:R-:W-:Y:S01]  /*01c0*/  IADD3 R27, P1, R0, R6, RZ ;  /* 0x00000006001b7210 */ /* 0x001fe20007f3e0ff */
[----:B-1----:R-:W-:-:S03]  /*01d0*/  IMAD R26, R2, 0x3, RZ ;  /* 0x00000003021a7824 */ /* 0x002fc600078e02ff */
[----:B--2---:R-:W-:Y:S01]  /*01e0*/  IADD3 R5, P3, R2, R27, RZ ;  /* 0x0000001b02057210 */ /* 0x004fe20007f7e0ff */
[----:B------:R-:W-:Y:S01]  /*01f0*/  IMAD.X R19, RZ, RZ, R7, P1 ;  /* 0x000000ffff137224 */ /* 0x000fe200008e0607 */
[C---:B------:R-:W-:Y:S02]  /*0200*/  ISETP.GE.U32.AND P0, PT, R27.reuse, 0x10000, PT ;  /* 0x000100001b00780c */ /* 0x040fe40003f06070 */
[----:B------:R-:W-:Y:S01]  /*0210*/  ISETP.LT.U32.AND P1, PT, R27, UR12, PT ;  /* 0x0000000c1b007c0c */ /* 0x000fe2000bf21070 */
[----:B------:R-:W-:Y:S01]  /*0220*/  IMAD.X R22, RZ, RZ, R19, P3 ;  /* 0x000000ffff167224 */ /* 0x000fe200018e0613 */
[----:B------:R-:W-:Y:S02]  /*0230*/  ISETP.GE.U32.AND.EX P0, PT, R19, RZ, PT, P0 ;  /* 0x000000ff1300720c */ /* 0x000fe40003f06100 */
[----:B------:R-:W-:Y:S02]  /*0240*/  ISETP.GE.U32.AND P2, PT, R5, 0x10000, PT ;  /* 0x000100000500780c */ /* 0x000fe40003f46070 */
[----:B------:R-:W-:-:S02]  /*0250*/  ISETP.LT.AND.EX P0, PT, R19, UR6, !P0, P1 ;  /* 0x0000000613007c0c */ /* 0x000fc4000c701310 */
[-C--:B------:R-:W-:Y:S02]  /*0260*/  LEA R23, P5, R2, R27.reuse, 0x1 ;  /* 0x0000001b02177211 */ /* 0x080fe400078a08ff */
[----:B------:R-:W-:Y:S02]  /*0270*/  ISETP.LT.U32.AND P4, PT, R5, UR12, PT ;  /* 0x0000000c05007c0c */ /* 0x000fe4000bf81070 */
[C---:B------:R-:W-:Y:S01]  /*0280*/  ISETP.GE.U32.AND.EX P1, PT, R22.reuse, RZ, PT, P2 ;  /* 0x000000ff1600720c */ /* 0x040fe20003f26120 */
[----:B------:R-:W-:Y:S01]  /*0290*/  IMAD.X R4, RZ, RZ, R19, P5 ;  /* 0x000000ffff047224 */ /* 0x000fe200028e0613 */
[----:B------:R-:W-:Y:S02]  /*02a0*/  ISETP.GE.U32.AND P3, PT, R23, 0x10000, PT ;  /* 0x000100001700780c */ /* 0x000fe40003f66070 */
[----:B------:R-:W-:Y:S02]  /*02b0*/  ISETP.LT.AND.EX P1, PT, R22, UR6, !P1, P4 ;  /* 0x0000000616007c0c */ /* 0x000fe4000cf21340 */
[----:B------:R-:W-:-:S02]  /*02c0*/  IADD3 R26, P4, R26, R27, RZ ;  /* 0x0000001b1a1a7210 */ /* 0x000fc40007f9e0ff */
[----:B------:R-:W-:Y:S02]  /*02d0*/  ISETP.LT.U32.AND P2, PT, R23, UR12, PT ;  /* 0x0000000c17007c0c */ /* 0x000fe4000bf41070 */
[----:B------:R-:W-:Y:S01]  /*02e0*/  ISETP.GE.U32.AND.EX P6, PT, R4, RZ, PT, P3 ;  /* 0x000000ff0400720c */ /* 0x000fe20003fc6130 */
[----:B------:R-:W-:Y:S01]  /*02f0*/  IMAD.X R3, RZ, RZ, R19, P4 ;  /* 0x000000ffff037224 */ /* 0x000fe200020e0613 */
[----:B------:R-:W-:Y:S02]  /*0300*/  ISETP.GE.U32.AND P3, PT, R26, 0x10000, PT ;  /* 0x000100001a00780c */ /* 0x000fe40003f66070 */
[----:B------:R-:W-:Y:S02]  /*0310*/  @P0 LEA R20, P5, R27, UR4, 0x3 ;  /* 0x000000041b140c11 */ /* 0x000fe4000f8a18ff */
[----:B------:R-:W-:Y:S02]  /*0320*/  ISETP.LT.AND.EX P2, PT, R4, UR6, !P6, P2 ;  /* 0x0000000604007c0c */ /* 0x000fe4000f741320 */
[----:B------:R-:W-:-:S02]  /*0330*/  ISETP.LT.U32.AND P4, PT, R26, UR12, PT ;  /* 0x0000000c1a007c0c */ /* 0x000fc4000bf81070 */
[----:B------:R-:W-:Y:S02]  /*0340*/  ISETP.GE.U32.AND.EX P3, PT, R3, RZ, PT, P3 ;  /* 0x000000ff0300720c */ /* 0x000fe40003f66130 */
[----:B------:R-:W-:Y:S02]  /*0350*/  @P0 LEA.HI.X R21, R27, UR5, R19, 0x3, P5 ;  /* 0x000000051b150c11 */ /* 0x000fe4000a8f1c13 */
[----:B------:R-:W-:Y:S02]  /*0360*/  ISETP.LT.AND.EX P3, PT, R3, UR6, !P3, P4 ;  /* 0x0000000603007c0c */ /* 0x000fe4000df61340 */
[----:B------:R-:W-:Y:S01]  /*0370*/  @P1 LEA R16, P5, R5, UR4, 0x3 ;  /* 0x0000000405101c11 */ /* 0x000fe2000f8a18ff */
[----:B------:R-:W2:Y:S02]  /*0380*/  @P0 LDG.E.64 R14, desc[UR10][R20.64] ;  /* 0x0000000a140e0981 */ /* 0x000ea4000c1e1b00 */
[----:B------:R-:W-:Y:S02]  /*0390*/  @P2 LEA R28, P4, R23, UR4, 0x3 ;  /* 0x00000004171c2c11 */ /* 0x000fe4000f8818ff */
[----:B------:R-:W-:-:S02]  /*03a0*/  @P1 LEA.HI.X R17, R5, UR5, R22, 0x3, P5 ;  /* 0x0000000505111c11 */ /* 0x000fc4000a8f1c16 */
[----:B------:R-:W-:-:S03]  /*03b0*/  @P2 LEA.HI.X R29, R23, UR5, R4, 0x3, P4 ;  /* 0x00000005171d2c11 */ /* 0x000fc6000a0f1c04 */
[----:B------:R2:W3:Y:S01]  /*03c0*/  @P1 LDG.E.64 R12, desc[UR10][R16.64] ;  /* 0x0000000a100c1981 */ /* 0x0004e2000c1e1b00 */
[----:B------:R-:W-:-:S03]  /*03d0*/  @P3 LEA R24, P4, R26, UR4, 0x3 ;  /* 0x000000041a183c11 */ /* 0x000fc6000f8818ff */
[----:B------:R-:W4:Y:S01]  /*03e0*/  @P2 LDG.E.64 R10, desc[UR10][R28.64] ;  /* 0x0000000a1c0a2981 */ /* 0x000f22000c1e1b00 */
[----:B------:R-:W-:-:S05]  /*03f0*/  @P3 LEA.HI.X R25, R26, UR5, R3, 0x3, P4 ;  /* 0x000000051a193c11 */ /* 0x000fca000a0f1c03 */
[----:B------:R0:W5:Y:S01]  /*0400*/  @P3 LDG.E.64 R8, desc[UR10][R24.64] ;  /* 0x0000000a18083981 */ /* 0x000162000c1e1b00 */
[----:B------:R-:W-:Y:S01]  /*0410*/  @P0 LEA R18, P4, R27, UR8, 0x3 ;  /* 0x000000081b120c11 */ /* 0x000fe2000f8818ff */
[----:B------:R-:W-:-:S03]  /*0420*/  IMAD.WIDE.U32 R6, R2, 0x4, R6 ;  /* 0x0000000402067825 */ /* 0x000fc600078e0006 */
[----:B------:R-:W-:Y:S01]  /*0430*/  @P0 LEA.HI.X R19, R27, UR9, R19, 0x3, P4 ;  /* 0x000000091b130c11 */ /* 0x000fe2000a0f1c13 */
[----:B--2---:R-:W1:Y:S08]  /*0440*/  @P0 I2F.F64.S64 R16, R14 ;  /* 0x0000000e00100312 */ /* 0x004e700000301c00 */
[----:B---3--:R-:W2:Y:S01]  /*0450*/  @P1 I2F.F64.S64 R20, R12 ;  /* 0x0000000c00141312 */ /* 0x008ea20000301c00 */
[----:B-1----:R5:W-:Y:S01]  /*0460*/  @P0 STG.E.64 desc[UR10][R18.64], R16 ;  /* 0x0000001012000986 */ /* 0x002be2000c101b0a */
[----:B0-----:R-:W-:-:S06]  /*0470*/  @P1 LEA R24, P0, R5, UR8, 0x3 ;  /* 0x0000000805181c11 */ /* 0x001fcc000f8018ff */
[----:B----4-:R-:W0:Y:S01]  /*0480*/  @P2 I2F.F64.S64 R28, R10 ;  /* 0x0000000a001c2312 */ /* 0x010e220000301c00 */
[----:B------:R-:W-:Y:S02]  /*0490*/  @P1 LEA.HI.X R25, R5, UR9, R22, 0x3, P0 ;  /* 0x0000000905191c11 */ /* 0x000fe400080f1c16 */
[----:B------:R-:W-:-:S03]  /*04a0*/  @P2 LEA R22, P0, R23, UR8, 0x3 ;  /* 0x0000000817162c11 */ /* 0x000fc6000f8018ff */
[----:B--2---:R2:W-:Y:S01]  /*04b0*/  @P1 STG.E.64 desc[UR10][R24.64], R20 ;  /* 0x0000001418001986 */ /* 0x0045e2000c101b0a */
[----:B------:R-:W-:Y:S02]  /*04c0*/  @P2 LEA.HI.X R23, R23, UR9, R4, 0x3, P0 ;  /* 0x0000000917172c11 */ /* 0x000fe400080f1c04 */
[----:B------:R-:W-:Y:S01]  /*04d0*/  @P3 LEA R4, P0, R26, UR8, 0x3 ;  /* 0x000000081a043c11 */ /* 0x000fe2000f8018ff */
[----:B-----5:R-:W1:Y:S01]  /*04e0*/  @P3 I2F.F64.S64 R16, R8 ;  /* 0x0000000800103312 */ /* 0x020e620000301c00 */
[----:B------:R-:W-:Y:S02]  /*04f0*/  ISETP.LT.U32.AND P1, PT, R6, UR12, PT ;  /* 0x0000000c06007c0c */ /* 0x000fe4000bf21070 */
[----:B------:R-:W-:Y:S01]  /*0500*/  @P3 LEA.HI.X R5, R26, UR9, R3, 0x3, P0 ;  /* 0x000000091a053c11 */ /* 0x000fe200080f1c03 */
[----:B0-----:R2:W-:Y:S01]  /*0510*/  @P2 STG.E.64 desc[UR10][R22.64], R28 ;  /* 0x0000001c16002986 */ /* 0x0015e2000c101b0a */
[----:B------:R-:W-:Y:S02]  /*0520*/  ISETP.GE.U32.AND P0, PT, R6, 0x10000, PT ;  /* 0x000100000600780c */ /* 0x000fe40003f06070 */
[----:B------:R-:W-:-:S02]  /*0530*/  ISETP.LT.AND.EX P1, PT, R7, UR6, PT, P1 ;  /* 0x0000000607007c0c */ /* 0x000fc4000bf21310 */
[----:B------:R-:W-:Y:S01]  /*0540*/  ISETP.GE.U32.AND.EX P0, PT, R7, RZ, PT, P0 ;  /* 0x000000ff0700720c */ /* 0x000fe20003f06100 */
[----:B-1----:R2:W-:-:S12]  /*0550*/  @P3 STG.E.64 desc[UR10][R4.64], R16 ;  /* 0x0000001004003986 */ /* 0x0025d8000c101b0a */
[----:B------:R-:W-:Y:S05]  /*0560*/  @!P0 BRA P1, `(.L_x_2873) ;  /* 0xfffffffc00148947 */ /* 0x000fea000083ffff */
[----:B------:R-:W-:Y:S05]  /*0570*/  EXIT ;  /* 0x000000000000794d */ /* 0x000fea0003800000 */
.L_x_2872:
        /* <DEDUP_REMOVED lines=8> */
.L_x_2874:
        /* <DEDUP_REMOVED lines=16> */
[----:B--2---:R-:W-:Y:S08]  /*0700*/  I2F.F64.S64 R6, R6 ;  /* 0x0000000600067312 */ /* 0x004ff00000301c00 */
[----:B------:R-:W0:Y:S08]  /*0710*/  I2F.F64.S64 R4, R4 ;  /* 0x0000000400047312 */ /* 0x000e300000301c00 */
[----:B---3--:R-:W-:Y:S01]  /*0720*/  I2F.F64.S64 R10, R10 ;  /* 0x0000000a000a7312 */ /* 0x008fe20000301c00 */
[----:B0-----:R0:W-:Y:S07]  /*0730*/  STG.E.128 desc[UR10][R12.64], R4 ;  /* 0x000000040c007986 */ /* 0x0011ee000c101d0a */
[----:B------:R-:W1:Y:S02]  /*0740*/  I2F.F64.S64 R8, R8 ;  /* 0x0000000800087312 */ /* 0x000e640000301c00 */
[----:B-1----:R0:W-:Y:S01]  /*0750*/  STG.E.128 desc[UR10][R12.64+0x10], R8 ;  /* 0x000010080c007986 */ /* 0x0021e2000c101d0a */
[----:B------:R-:W-:Y:S05]  /*0760*/  @!P0 BRA P1, `(.L_x_2874) ;  /* 0xfffffffc00a48947 */ /* 0x000fea000083ffff */
[----:B------:R-:W-:Y:S05]  /*0770*/  EXIT ;  /* 0x000000000000794d */ /* 0x000fea0003800000 */
.L_x_2875:
        /* <DEDUP_REMOVED lines=16> */
.L_x_7961:


//--------------------- .text._ZN2at6native55_GLOBAL__N__de093ff9_22_ForeachBinaryOpList_cu_a911ec4325multi_tensor_apply_kernelINS1_18TensorListMetadataILi2EEENS1_11CopyFunctorIdaLi2ELi1ELi1EEEJNS0_4CopyIdaEEEEEvT_T0_DpT1_ --------------------------
	.section	.text._ZN2at6native55_GLOBAL__N__de093ff9_22_ForeachBinaryOpList_cu_a911ec4325multi_tensor_apply_kernelINS1_18TensorListMetadataILi2EEENS1_11CopyFunctorIdaLi2ELi1ELi1EEEJNS0_4CopyIdaEEEEEvT_T0_DpT1_,"ax",@progbits
	.align	128
.text._ZN2at6native55_GLOBAL__N__de093ff9_22_ForeachBinaryOpList_cu_a911ec4325multi_tensor_apply_kernelINS1_18TensorListMetadataILi2EEENS1_11CopyFunctorIdaLi2ELi1ELi1EEEJNS0_4CopyIdaEEEEEvT_T0_DpT1_:
        .type           _ZN2at6native55_GLOBAL__N__de093ff9_22_ForeachBinaryOpList_cu_a911ec4325multi_tensor_apply_kernelINS1_18TensorListMetadataILi2EEENS1_11CopyFunctorIdaLi2ELi1ELi1EEEJNS0_4CopyIdaEEEEEvT_T0_DpT1_,@function
        .size           _ZN2at6native55_GLOBAL__N__de093ff9_22_ForeachBinaryOpList_cu_a911ec4325multi_tensor_apply_kernelINS1_18TensorListMetadataILi2EEENS1_11CopyFunctorIdaLi2ELi1ELi1EEEJNS0_4CopyIdaEEEEEvT_T0_DpT1_,(.L_x_7962 - _ZN2at6native55_GLOBAL__N__de093ff9_22_ForeachBinaryOpList_cu_a911ec4325multi_tensor_apply_kernelINS1_18TensorListMetadataILi2EEENS1_11CopyFunctorIdaLi2ELi1ELi1EEEJNS0_4CopyIdaEEEEEvT_T0_DpT1_)
        .other          _ZN2at6native55_GLOBAL__N__de093ff9_22_ForeachBinaryOpList_cu_a911ec4325multi_tensor_apply_kernelINS1_18TensorListMetadataILi2EEENS1_11CopyFunctorIdaLi2ELi1ELi1EEEJNS0_4CopyIdaEEEEEvT_T0_DpT1_,@"STO_CUDA_ENTRY STV_DEFAULT"
_ZN2at6native55_GLOBAL__N__de093ff9_22_ForeachBinaryOpList_cu_a911ec4325multi_tensor_apply_kernelINS1_18TensorListMetadataILi2EEENS1_11CopyFunctorIdaLi2ELi1ELi1EEEJNS0_4CopyIdaEEEEEvT_T0_DpT1_:
        /* <DEDUP_REMOVED lines=28> */
.L_x_2877:
        /* <DEDUP_REMOVED lines=70> */
.L_x_2876:
        /* <DEDUP_REMOVED lines=8> */
.L_x_2878:
        /* <DEDUP_REMOVED lines=29> */
.L_x_2879:
        /* <DEDUP_REMOVED lines=9> */
.L_x_7962:


//--------------------- .text._ZN2at6native55_GLOBAL__N__de093ff9_22_ForeachBinaryOpList_cu_a911ec4325multi_tensor_apply_kernelINS1_18TensorListMetadataILi2EEENS1_11CopyFunctorIdhLi2ELi1ELi1EEEJNS0_4CopyIdhEEEEEvT_T0_DpT1_ --------------------------
	.section	.text._ZN2at6native55_GLOBAL__N__de093ff9_22_ForeachBinaryOpList_cu_a911ec4325multi_tensor_apply_kernelINS1_18TensorListMetadataILi2EEENS1_11CopyFunctorIdhLi2ELi1ELi1EEEJNS0_4CopyIdhEEEEEvT_T0_DpT1_,"ax",@progbits
	.align	128
.text._ZN2at6native55_GLOBAL__N__de093ff9_22_ForeachBinaryOpList_cu_a911ec4325multi_tensor_apply_kernelINS1_18TensorListMetadataILi2EEENS1_11CopyFunctorIdhLi2ELi1ELi1EEEJNS0_4CopyIdhEEEEEvT_T0_DpT1_:
        .type           _ZN2at6native55_GLOBAL__N__de093ff9_22_ForeachBinaryOpList_cu_a911ec4325multi_tensor_apply_kernelINS1_18TensorListMetadataILi2EEENS1_11CopyFunctorIdhLi2ELi1ELi1EEEJNS0_4CopyIdhEEEEEvT_T0_DpT1_,@function
        .size           _ZN2at6native55_GLOBAL__N__de093ff9_22_ForeachBinaryOpList_cu_a911ec4325multi_tensor_apply_kernelINS1_18TensorListMetadataILi2EEENS1_11CopyFunctorIdhLi2ELi1ELi1EEEJNS0_4CopyIdhEEEEEvT_T0_DpT1_,(.L_x_7963 - _ZN2at6native55_GLOBAL__N__de093ff9_22_ForeachBinaryOpList_cu_a911ec4325multi_tensor_apply_kernelINS1_18TensorListMetadataILi2EEENS1_11CopyFunctorIdhLi2ELi1ELi1EEEJNS0_4CopyIdhEEEEEvT_T0_DpT1_)
        .other          _ZN2at6native55_GLOBAL__N__de093ff9_22_ForeachBinaryOpList_cu_a911ec4325multi_tensor_apply_kernelINS1_18TensorListMetadataILi2EEENS1_11CopyFunctorIdhLi2ELi1ELi1EEEJNS0_4CopyIdhEEEEEvT_T0_DpT1_,@"STO_CUDA_ENTRY STV_DEFAULT"
_ZN2at6native55_GLOBAL__N__de093ff9_22_ForeachBinaryOpList_cu_a911ec4325multi_tensor_apply_kernelINS1_18TensorListMetadataILi2EEENS1_11CopyFunctorIdhLi2ELi1ELi1EEEJNS0_4CopyIdhEEEEEvT_T0_DpT1_:
        /* <DEDUP_REMOVED lines=28> */
.L_x_2881:
        /* <DEDUP_REMOVED lines=13> */
[----:B------:R-:W-:Y:S02]  /*0290*/  ISETP.GE.U32.AND.EX P1, PT, R25, RZ, PT, P1 ;  /* 0x000000ff1900720c */ /* 0x000fe40003f26110 */
[----:B------:R-:W-:Y:S02]  /*02a0*/  ISETP.GE.U32.AND P3, PT, R27, 0x10000, PT ;  /* 0x000100001b00780c */ /* 0x000fe40003f66070 */
[----:B------:R-:W-:Y:S02]  /*02b0*/  ISETP.LT.AND.EX P1, PT, R25, R0, !P1, P2 ;  /* 0x000000001900720c */ /* 0x000fe40004f21320 */
[----:B------:R-:W-:-:S02]  /*02c0*/  IADD3 R29, P5, R29, R24, RZ ;  /* 0x000000181d1d7210 */ /* 0x000fc40007fbe0ff */
[----:B------:R-:W-:Y:S02]  /*02d0*/  @P0 IADD3 R18, P4, R24, R4, RZ ;  /* 0x0000000418120210 */ /* 0x000fe40007f9e0ff */
[-C--:B------:R-:W-:Y:S01]  /*02e0*/  ISETP.LT.U32.AND P2, PT, R27, R3.reuse, PT ;  /* 0x000000031b00720c */ /* 0x080fe20003f41070 */
[----:B------:R-:W-:Y:S01]  /*02f0*/  IMAD.X R21, RZ, RZ, R26, P5 ;  /* 0x000000ffff157224 */ /* 0x000fe200028e061a */
[----:B------:R-:W-:Y:S01]  /*0300*/  ISETP.GE.U32.AND.EX P3, PT, R13, RZ, PT, P3 ;  /* 0x000000ff0d00720c */ /* 0x000fe20003f66130 */
[----:B------:R-:W-:Y:S01]  /*0310*/  @P0 IMAD.X R19, R26, 0x1, R2, P4 ;  /* 0x000000011a130824 */ /* 0x000fe200020e0602 */
[----:B------:R-:W-:Y:S02]  /*0320*/  ISETP.GE.U32.AND P4, PT, R29, 0x10000, PT ;  /* 0x000100001d00780c */ /* 0x000fe40003f86070 */
[----:B------:R-:W-:Y:S02]  /*0330*/  ISETP.LT.AND.EX P2, PT, R13, R0, !P3, P2 ;  /* 0x000000000d00720c */ /* 0x000fe40005f41320 */
[----:B------:R-:W-:Y:S01]  /*0340*/  ISETP.LT.U32.AND P3, PT, R29, R3, PT ;  /* 0x000000031d00720c */ /* 0x000fe20003f61070 */
[----:B------:R0:W2:Y:S01]  /*0350*/  @P0 LDG.E.U8 R11, desc[UR4][R18.64] ;  /* 0x00000004120b0981 */ /* 0x0000a2000c1e1100 */
[----:B------:R-:W-:-:S02]  /*0360*/  ISETP.GE.U32.AND.EX P5, PT, R21, RZ, PT, P4 ;  /* 0x000000ff1500720c */ /* 0x000fc40003fa6140 */
[----:B------:R-:W-:Y:S02]  /*0370*/  @P1 IADD3 R16, P4, R22, R4, RZ ;  /* 0x0000000416101210 */ /* 0x000fe40007f9e0ff */
[----:B------:R-:W-:-:S03]  /*0380*/  ISETP.LT.AND.EX P3, PT, R21, R0, !P5, P3 ;  /* 0x000000001500720c */ /* 0x000fc60006f61330 */
[----:B------:R-:W-:Y:S02]  /*0390*/  @P1 IMAD.X R17, R25, 0x1, R2, P4 ;  /* 0x0000000119111824 */ /* 0x000fe400020e0602 */
[----:B------:R-:W-:-:S03]  /*03a0*/  @P2 IADD3 R14, P4, R27, R4, RZ ;  /* 0x000000041b0e2210 */ /* 0x000fc60007f9e0ff */
[----:B------:R-:W3:Y:S02]  /*03b0*/  @P1 LDG.E.U8 R12, desc[UR4][R16.64] ;  /* 0x00000004100c1981 */ /* 0x000ee4000c1e1100 */
[----:B------:R-:W-:-:S03]  /*03c0*/  @P2 IMAD.X R15, R13, 0x1, R2, P4 ;  /* 0x000000010d0f2824 */ /* 0x000fc600020e0602 */
[----:B0-----:R-:W-:Y:S02]  /*03d0*/  @P3 IADD3 R18, P4, R29, R4, RZ ;  /* 0x000000041d123210 */ /* 0x001fe40007f9e0ff */
[----:B------:R0:W4:Y:S03]  /*03e0*/  @P2 LDG.E.U8 R9, desc[UR4][R14.64] ;  /* 0x000000040e092981 */ /* 0x000126000c1e1100 */
[----:B------:R-:W-:-:S05]  /*03f0*/  @P3 IMAD.X R19, R21, 0x1, R2, P4 ;  /* 0x0000000115133824 */ /* 0x000fca00020e0602 */
[----:B------:R3:W5:Y:S01]  /*0400*/  @P3 LDG.E.U8 R10, desc[UR4][R18.64] ;  /* 0x00000004120a3981 */ /* 0x000762000c1e1100 */
[----:B0-----:R-:W-:-:S04]  /*0410*/  @P0 LEA R14, P4, R24, R6, 0x3 ;  /* 0x00000006180e0211 */ /* 0x001fc800078818ff */
[----:B------:R-:W-:Y:S01]  /*0420*/  @P0 LEA.HI.X R15, R24, R7, R26, 0x3, P4 ;  /* 0x00000007180f0211 */ /* 0x000fe200020f1c1a */
[----:B--2---:R-:W0:Y:S08]  /*0430*/  @P0 I2F.F64.U16 R16, R11 ;  /* 0x0000000b00100312 */ /* 0x004e300000101800 */
[----:B---3--:R-:W1:Y:S01]  /*0440*/  @P1 I2F.F64.U16 R18, R12 ;  /* 0x0000000c00121312 */ /* 0x008e620000101800 */
[----:B0-----:R4:W-:Y:S01]  /*0450*/  @P0 STG.E.64 desc[UR4][R14.64], R16 ;  /* 0x000000100e000986 */ /* 0x0019e2000c101b04 */
[----:B------:R-:W-:-:S04]  /*0460*/  @P1 LEA R24, P0, R22, R6, 0x3 ;  /* 0x0000000616181211 */ /* 0x000fc800078018ff */
[----:B------:R-:W-:-:S05]  /*0470*/  @P1 LEA.HI.X R25, R22, R7, R25, 0x3, P0 ;  /* 0x0000000716191211 */ /* 0x000fca00000f1c19 */
[----:B-1----:R5:W-:Y:S01]  /*0480*/  @P1 STG.E.64 desc[UR4][R24.64], R18 ;  /* 0x0000001218001986 */ /* 0x002be2000c101b04 */
[----:B----4-:R-:W0:Y:S01]  /*0490*/  @P2 I2F.F64.U16 R16, R9 ;  /* 0x0000000900102312 */ /* 0x010e220000101800 */
[-C--:B------:R-:W-:Y:S02]  /*04a0*/  @P2 LEA R14, P0, R27, R6.reuse, 0x3 ;  /* 0x000000061b0e2211 */ /* 0x080fe400078018ff */
[----:B------:R-:W-:Y:S02]  /*04b0*/  @P3 LEA R26, P1, R29, R6, 0x3 ;  /* 0x000000061d1a3211 */ /* 0x000fe400078218ff */
[-C--:B------:R-:W-:Y:S02]  /*04c0*/  @P2 LEA.HI.X R15, R27, R7.reuse, R13, 0x3, P0 ;  /* 0x000000071b0f2211 */ /* 0x080fe400000f1c0d */
[----:B------:R-:W-:Y:S01]  /*04d0*/  @P3 LEA.HI.X R27, R29, R7, R21, 0x3, P1 ;  /* 0x000000071d1b3211 */ /* 0x000fe200008f1c15 */
[----:B------:R-:W-:Y:S02]  /*04e0*/  IMAD.MOV.U32 R21, RZ, RZ, R23 ;  /* 0x000000ffff157224 */ /* 0x000fe400078e0017 */
[----:B------:R-:W-:Y:S01]  /*04f0*/  IMAD.WIDE.U32 R20, R8, 0x4, R20 ;  /* 0x0000000408147825 */ /* 0x000fe200078e0014 */
[----:B-----5:R-:W1:Y:S01]  /*0500*/  @P3 I2F.F64.U16 R24, R10 ;  /* 0x0000000a00183312 */ /* 0x020e620000101800 */
[----:B0-----:R2:W-:Y:S02]  /*0510*/  @P2 STG.E.64 desc[UR4][R14.64], R16 ;  /* 0x000000100e002986 */ /* 0x0015e4000c101b04 */
[----:B------:R-:W-:Y:S01]  /*0520*/  IMAD.MOV.U32 R23, RZ, RZ, R21 ;  /* 0x000000ffff177224 */ /* 0x000fe200078e0015 */
[----:B------:R-:W-:-:S02]  /*0530*/  ISETP.GE.U32.AND P0, PT, R20, 0x10000, PT ;  /* 0x000100001400780c */ /* 0x000fc40003f06070 */
[----:B------:R-:W-:Y:S02]  /*0540*/  ISETP.LT.U32.AND P1, PT, R20, R3, PT ;  /* 0x000000031400720c */ /* 0x000fe40003f21070 */
[C---:B------:R-:W-:Y:S02]  /*0550*/  ISETP.GE.U32.AND.EX P0, PT, R21.reuse, RZ, PT, P0 ;  /* 0x000000ff1500720c */ /* 0x040fe40003f06100 */
[----:B------:R-:W-:Y:S01]  /*0560*/  ISETP.LT.AND.EX P1, PT, R21, R0, PT, P1 ;  /* 0x000000001500720c */ /* 0x000fe20003f21310 */
[----:B-1----:R2:W-:-:S12]  /*0570*/  @P3 STG.E.64 desc[UR4][R26.64], R24 ;  /* 0x000000181a003986 */ /* 0x0025d8000c101b04 */
[----:B------:R-:W-:Y:S05]  /*0580*/  @!P0 BRA P1, `(.L_x_2881) ;  /* 0xfffffffc000c8947 */ /* 0x000fea000083ffff */
[----:B------:R-:W-:Y:S05]  /*0590*/  EXIT ;  /* 0x000000000000794d */ /* 0x000fea0003800000 */
.L_x_2880:
        /* <DEDUP_REMOVED lines=8> */
.L_x_2882:
        /* <DEDUP_REMOVED lines=13> */
[----:B--2---:R-:W-:Y:S08]  /*06f0*/  I2F.F64.U8 R10, R18.B1 ;  /* 0x10000012000a7312 */ /* 0x004ff00000001800 */
[----:B------:R-:W0:Y:S08]  /*0700*/  I2F.F64.U8 R8, R18 ;  /* 0x0000001200087312 */ /* 0x000e300000001800 */
[----:B------:R-:W-:Y:S01]  /*0710*/  I2F.F64.U8 R14, R18.B3 ;  /* 0x30000012000e7312 */ /* 0x000fe20000001800 */
[----:B0-----:R0:W-:Y:S07]  /*0720*/  STG.E.128 desc[UR4][R16.64], R8 ;  /* 0x0000000810007986 */ /* 0x0011ee000c101d04 */
[----:B------:R-:W1:Y:S02]  /*0730*/  I2F.F64.U8 R12, R18.B2 ;  /* 0x20000012000c7312 */ /* 0x000e640000001800 */
[----:B-1----:R0:W-:Y:S01]  /*0740*/  STG.E.128 desc[UR4][R16.64+0x10], R12 ;  /* 0x0000100c10007986 */ /* 0x0021e2000c101d04 */
[----:B------:R-:W-:Y:S05]  /*0750*/  @!P0 BRA P1, `(.L_x_2882) ;  /* 0xfffffffc00b08947 */ /* 0x000fea000083ffff */
[----:B------:R-:W-:Y:S05]  /*0760*/  EXIT ;  /* 0x000000000000794d */ /* 0x000fea0003800000 */
.L_x_2883:
        /* <DEDUP_REMOVED lines=9> */
.L_x_7963:


//--------------------- .text._ZN2at6native55_GLOBAL__N__de093ff9_22_ForeachBinaryOpList_cu_a911ec4325multi_tensor_apply_kernelINS1_18TensorListMetadataILi2EEENS1_14UnaryOpFunctorIdLi2ELi1ELi1EEEJNS0_4CopyIddEEEEEvT_T0_DpT1_ --------------------------
	.section	.text._ZN2at6native55_GLOBAL__N__de093ff9_22_ForeachBinaryOpList_cu_a911ec4325multi_tensor_apply_kernelINS1_18TensorListMetadataILi2EEENS1_14UnaryOpFunctorIdLi2ELi1ELi1EEEJNS0_4CopyIddEEEEEvT_T0_DpT1_,"ax",@progbits
	.align	128
.text._ZN2at6native55_GLOBAL__N__de093ff9_22_ForeachBinaryOpList_cu_a911ec4325multi_tensor_apply_kernelINS1_18TensorListMetadataILi2EEENS1_14UnaryOpFunctorIdLi2ELi1ELi1EEEJNS0_4CopyIddEEEEEvT_T0_DpT1_:
        .type           _ZN2at6native55_GLOBAL__N__de093ff9_22_ForeachBinaryOpList_cu_a911ec4325multi_tensor_apply_kernelINS1_18TensorListMetadataILi2EEENS1_14UnaryOpFunctorIdLi2ELi1ELi1EEEJNS0_4CopyIddEEEEEvT_T0_DpT1_,@function
        .size           _ZN2at6native55_GLOBAL__N__de093ff9_22_ForeachBinaryOpList_cu_a911ec4325multi_tensor_apply_kernelINS1_18TensorListMetadataILi2EEENS1_14UnaryOpFunctorIdLi2ELi1ELi1EEEJNS0_4CopyIddEEEEEvT_T0_DpT1_,(.L_x_7964 - _ZN2at6native55_GLOBAL__N__de093ff9_22_ForeachBinaryOpList_cu_a911ec4325multi_tensor_apply_kernelINS1_18TensorListMetadataILi2EEENS1_14UnaryOpFunctorIdLi2ELi1ELi1EEEJNS0_4CopyIddEEEEEvT_T0_DpT1_)
        .other          _ZN2at6native55_GLOBAL__N__de093ff9_22_ForeachBinaryOpList_cu_a911ec4325multi_tensor_apply_kernelINS1_18TensorListMetadataILi2EEENS1_14UnaryOpFunctorIdLi2ELi1ELi1EEEJNS0_4CopyIddEEEEEvT_T0_DpT1_,@"STO_CUDA_ENTRY STV_DEFAULT"
_ZN2at6native55_GLOBAL__N__de093ff9_22_ForeachBinaryOpList_cu_a911ec4325multi_tensor_apply_kernelINS1_18TensorListMetadataILi2EEENS1_14UnaryOpFunctorIdLi2ELi1ELi1EEEJNS0_4CopyIddEEEEEvT_T0_DpT1_:
        /* <DEDUP_REMOVED lines=28> */
.L_x_2885:
[----:B0-----:R-:W-:Y:S01]  /*01c0*/  IADD3 R21, P0, R0, R6, RZ ;  /* 0x0000000600157210 */ /* 0x001fe20007f1e0ff */
[C---:B-1----:R-:W-:Y:S01]  /*01d0*/  IMAD R4, R2.reuse, 0x3, RZ ;  /* 0x0000000302047824 */ /* 0x042fe200078e02ff */
[----:B------:R-:W-:Y:S02]  /*01e0*/  CS2R R8, SRZ ;  /* 0x0000000000087805 */ /* 0x000fe4000001ff00 */
[----:B------:R-:W-:Y:S02]  /*01f0*/  CS2R R10, SRZ ;  /* 0x00000000000a7805 */ /* 0x000fe4000001ff00 */
[-C--:B------:R-:W-:Y:S01]  /*0200*/  IADD3 R3, P3, R2, R21.reuse, RZ ;  /* 0x0000001502037210 */ /* 0x080fe20007f7e0ff */
[----:B------:R-:W-:Y:S01]  /*0210*/  IMAD.X R20, RZ, RZ, R7, P0 ;  /* 0x000000ffff147224 */ /* 0x000fe200000e0607 */
[C---:B------:R-:W-:Y:S02]  /*0220*/  ISETP.GE.U32.AND P2, PT, R21.reuse, 0x10000, PT ;  /* 0x000100001500780c */ /* 0x040fe40003f46070 */
[----:B------:R-:W-:Y:S01]  /*0230*/  IADD3 R23, P6, R4, R21, RZ ;  /* 0x0000001504177210 */ /* 0x000fe20007fde0ff */
[----:B------:R-:W-:Y:S01]  /*0240*/  IMAD.X R4, RZ, RZ, R20, P3 ;  /* 0x000000ffff047224 */ /* 0x000fe200018e0614 */
[----:B------:R-:W-:-:S02]  /*0250*/  ISETP.LT.U32.AND P1, PT, R21, UR12, PT ;  /* 0x0000000c15007c0c */ /* 0x000fc4000bf21070 */
[----:B------:R-:W-:Y:S01]  /*0260*/  LEA R28, P5, R2, R21, 0x1 ;  /* 0x00000015021c7211 */ /* 0x000fe200078a08ff */
[--C-:B------:R-:W-:Y:S01]  /*0270*/  IMAD.X R24, RZ, RZ, R20.reuse, P6 ;  /* 0x000000ffff187224 */ /* 0x100fe200030e0614 */
[C---:B------:R-:W-:Y:S02]  /*0280*/  ISETP.GE.U32.AND.EX P2, PT, R20.reuse, RZ, PT, P2 ;  /* 0x000000ff1400720c */ /* 0x040fe40003f46120 */
[C---:B------:R-:W-:Y:S01]  /*0290*/  ISETP.GE.U32.AND P4, PT, R3.reuse, 0x10000, PT ;  /* 0x000100000300780c */ /* 0x040fe20003f86070 */
[----:B------:R-:W-:Y:S01]  /*02a0*/  IMAD.X R5, RZ, RZ, R20, P5 ;  /* 0x000000ffff057224 */ /* 0x000fe200028e0614 */
[----:B------:R-:W-:Y:S02]  /*02b0*/  ISETP.LT.AND.EX P1, PT, R20, UR4, !P2, P1 ;  /* 0x0000000414007c0c */ /* 0x000fe4000d721310 */
[----:B------:R-:W-:Y:S02]  /*02c0*/  ISETP.LT.U32.AND P0, PT, R3, UR12, PT ;  /* 0x0000000c03007c0c */ /* 0x000fe4000bf01070 */
[----:B------:R-:W-:-:S02]  /*02d0*/  ISETP.GE.U32.AND.EX P4, PT, R4, RZ, PT, P4 ;  /* 0x000000ff0400720c */ /* 0x000fc40003f86140 */
[----:B------:R-:W-:Y:S02]  /*02e0*/  ISETP.GE.U32.AND P2, PT, R28, 0x10000, PT ;  /* 0x000100001c00780c */ /* 0x000fe40003f46070 */
[----:B------:R-:W-:Y:S02]  /*02f0*/  ISETP.GE.U32.AND P5, PT, R23, 0x10000, PT ;  /* 0x000100001700780c */ /* 0x000fe40003fa6070 */
[----:B------:R-:W-:Y:S02]  /*0300*/  ISETP.LT.AND.EX P0, PT, R4, UR4, !P4, P0 ;  /* 0x0000000404007c0c */ /* 0x000fe4000e701300 */
[----:B------:R-:W-:Y:S02]  /*0310*/  ISETP.LT.U32.AND P3, PT, R28, UR12, PT ;  /* 0x0000000c1c007c0c */ /* 0x000fe4000bf61070 */
[----:B------:R-:W-:Y:S02]  /*0320*/  ISETP.GE.U32.AND.EX P2, PT, R5, RZ, PT, P2 ;  /* 0x000000ff0500720c */ /* 0x000fe40003f46120 */
[----:B------:R-:W-:-:S02]  /*0330*/  ISETP.LT.U32.AND P4, PT, R23, UR12, PT ;  /* 0x0000000c17007c0c */ /* 0x000fc4000bf81070 */
[C---:B------:R-:W-:Y:S02]  /*0340*/  ISETP.GE.U32.AND.EX P5, PT, R24.reuse, RZ, PT, P5 ;  /* 0x000000ff1800720c */ /* 0x040fe40003fa6150 */
[----:B------:R-:W-:Y:S02]  /*0350*/  ISETP.LT.AND.EX P3, PT, R5, UR4, !P2, P3 ;  /* 0x0000000405007c0c */ /* 0x000fe4000d761330 */
[----:B------:R-:W-:Y:S02]  /*0360*/  ISETP.LT.AND.EX P4, PT, R24, UR4, !P5, P4 ;  /* 0x0000000418007c0c */ /* 0x000fe4000ef81340 */
[----:B------:R-:W-:-:S04]  /*0370*/  @P1 LEA R12, P2, R21, UR6, 0x3 ;  /* 0x00000006150c1c11 */ /* 0x000fc8000f8418ff */
[----:B------:R-:W-:Y:S02]  /*0380*/  @P1 LEA.HI.X R13, R21, UR7, R20, 0x3, P2 ;  /* 0x00000007150d1c11 */ /* 0x000fe400090f1c14 */
[C---:B------:R-:W-:Y:S02]  /*0390*/  @P0 LEA R18, P2, R3.reuse, UR6, 0x3 ;  /* 0x0000000603120c11 */ /* 0x040fe4000f8418ff */
[----:B------:R-:W-:Y:S01]  /*03a0*/  CS2R R14, SRZ ;  /* 0x00000000000e7805 */ /* 0x000fe2000001ff00 */
[----:B------:R0:W2:Y:S01]  /*03b0*/  @P1 LDG.E.64 R8, desc[UR10][R12.64] ;  /* 0x0000000a0c081981 */ /* 0x0000a2000c1e1b00 */
[----:B------:R-:W-:Y:S02]  /*03c0*/  @P0 LEA.HI.X R19, R3, UR7, R4, 0x3, P2 ;  /* 0x0000000703130c11 */ /* 0x000fe400090f1c04 */
[C---:B------:R-:W-:Y:S02]  /*03d0*/  @P3 LEA R16, P2, R28.reuse, UR6, 0x3 ;  /* 0x000000061c103c11 */ /* 0x040fe4000f8418ff */
[----:B------:R-:W-:Y:S01]  /*03e0*/  @P4 LEA R26, P5, R23, UR6, 0x3 ;  /* 0x00000006171a4c11 */ /* 0x000fe2000f8a18ff */
[----:B------:R-:W3:Y:S01]  /*03f0*/  @P0 LDG.E.64 R10, desc[UR10][R18.64] ;  /* 0x0000000a120a0981 */ /* 0x000ee2000c1e1b00 */
[----:B------:R-:W-:-:S02]  /*0400*/  @P3 LEA.HI.X R17, R28, UR7, R5, 0x3, P2 ;  /* 0x000000071c113c11 */ /* 0x000fc400090f1c05 */
[----:B0-----:R-:W-:Y:S02]  /*0410*/  CS2R R12, SRZ ;  /* 0x00000000000c7805 */ /* 0x001fe4000001ff00 */
[----:B------:R-:W-:-:S04]  /*0420*/  @P4 LEA.HI.X R27, R23, UR7, R24, 0x3, P5 ;  /* 0x00000007171b4c11 */ /* 0x000fc8000a8f1c18 */
[----:B------:R0:W4:Y:S04]  /*0430*/  @P3 LDG.E.64 R12, desc[UR10][R16.64] ;  /* 0x0000000a100c3981 */ /* 0x000128000c1e1b00 */
[----:B------:R-:W5:Y:S01]  /*0440*/  @P4 LDG.E.64 R14, desc[UR10][R26.64] ;  /* 0x0000000a1a0e4981 */ /* 0x000f62000c1e1b00 */
[----:B0-----:R-:W-:-:S04]  /*0450*/  @P1 LEA R16, P2, R21, UR8, 0x3 ;  /* 0x0000000815101c11 */ /* 0x001fc8000f8418ff */
[----:B------:R-:W-:Y:S02]  /*0460*/  @P1 LEA.HI.X R17, R21, UR9, R20, 0x3, P2 ;  /* 0x0000000915111c11 */ /* 0x000fe400090f1c14 */
[----:B------:R-:W-:Y:S02]  /*0470*/  @P0 LEA R18, P2, R3, UR8, 0x3 ;  /* 0x0000000803120c11 */ /* 0x000fe4000f8418ff */
[C---:B------:R-:W-:Y:S02]  /*0480*/  @P3 LEA R20, P5, R28.reuse, UR8, 0x3 ;  /* 0x000000081c143c11 */ /* 0x040fe4000f8a18ff */
[----:B------:R-:W-:Y:S02]  /*0490*/  @P4 LEA R22, P6, R23, UR8, 0x3 ;  /* 0x0000000817164c11 */ /* 0x000fe4000f8c18ff */
[----:B------:R-:W-:Y:S02]  /*04a0*/  @P0 LEA.HI.X R19, R3, UR9, R4, 0x3, P2 ;  /* 0x0000000903130c11 */ /* 0x000fe400090f1c04 */
[----:B------:R-:W-:Y:S01]  /*04b0*/  @P3 LEA.HI.X R21, R28, UR9, R5, 0x3, P5 ;  /* 0x000000091c153c11 */ /* 0x000fe2000a8f1c05 */
[----:B------:R-:W-:Y:S01]  /*04c0*/  IMAD.WIDE.U32 R6, R2, 0x4, R6 ;  /* 0x0000000402067825 */ /* 0x000fe200078e0006 */
[----:B------:R-:W-:Y:S01]  /*04d0*/  @P4 LEA.HI.X R23, R23, UR9, R24, 0x3, P6 ;  /* 0x0000000917174c11 */ /* 0x000fe2000b0f1c18 */
[----:B--2---:R2:W-:Y:S01]  /*04e0*/  @P1 STG.E.64 desc[UR10][R16.64], R8 ;  /* 0x0000000810001986 */ /* 0x0045e2000c101b0a */
[----:B------:R-:W-:-:S03]  /*04f0*/  ISETP.LT.U32.AND P1, PT, R6, UR12, PT ;  /* 0x0000000c06007c0c */ /* 0x000fc6000bf21070 */
[----:B---3--:R2:W-:Y:S01]  /*0500*/  @P0 STG.E.64 desc[UR10][R18.64], R10 ;  /* 0x0000000a12000986 */ /* 0x0085e2000c101b0a */
[----:B------:R-:W-:Y:S02]  /*0510*/  ISETP.GE.U32.AND P0, PT, R6, 0x10000, PT ;  /* 0x000100000600780c */ /* 0x000fe40003f06070 */
[C---:B------:R-:W-:Y:S01]  /*0520*/  ISETP.LT.AND.EX P1, PT, R7.reuse, UR4, PT, P1 ;  /* 0x0000000407007c0c */ /* 0x040fe2000bf21310 */
[----:B----4-:R2:W-:Y:S04]  /*0530*/  @P3 STG.E.64 desc[UR10][R20.64], R12 ;  /* 0x0000000c14003986 */ /* 0x0105e8000c101b0a */
[----:B-----5:R2:W-:Y:S01]  /*0540*/  @P4 STG.E.64 desc[UR10][R22.64], R14 ;  /* 0x0000000e16004986 */ /* 0x0205e2000c101b0a */
[----:B------:R-:W-:-:S13]  /*0550*/  ISETP.GE.U32.AND.EX P0, PT, R7, RZ, PT, P0 ;  /* 0x000000ff0700720c */ /* 0x000fda0003f06100 */
[----:B--2---:R-:W-:Y:S05]  /*0560*/  @!P0 BRA P1, `(.L_x_2885) ;  /* 0xfffffffc00148947 */ /* 0x004fea000083ffff */
[----:B------:R-:W-:Y:S05]  /*0570*/  EXIT ;  /* 0x000000000000794d */ /* 0x000fea0003800000 */
.L_x_2884:
        /* <DEDUP_REMOVED lines=8> */
.L_x_2886:
        /* <DEDUP_REMOVED lines=20> */
.L_x_2887:
        /* <DEDUP_REMOVED lines=12> */
.L_x_7964:


//--------------------- .text._ZN2at6native55_GLOBAL__N__de093ff9_22_ForeachBinaryOpList_cu_a911ec4325multi_tensor_apply_kernelINS1_18TensorListMetadataILi2EEENS1_11CopyFunctorIsN3c1015Float8_e5m2fnuzELi2ELi1ELi1EEEJNS0_4CopyIsS7_EEEEEvT_T0_DpT1_ --------------------------
	.section	.text._ZN2at6native55_GLOBAL__N__de093ff9_22_ForeachBinaryOpList_cu_a911ec4325multi_tensor_apply_kernelINS1_18TensorListMetadataILi2EEENS1_11CopyFunctorIsN3c1015Float8_e5m2fnuzELi2ELi1ELi1EEEJNS0_4CopyIsS7_EEEEEvT_T0_DpT1_,"ax",@progbits
	.align	128
.text._ZN2at6native55_GLOBAL__N__de093ff9_22_ForeachBinaryOpList_cu_a911ec4325multi_tensor_apply_kernelINS1_18TensorListMetadataILi2EEENS1_11CopyFunctorIsN3c1015Float8_e5m2fnuzELi2ELi1ELi1EEEJNS0_4CopyIsS7_EEEEEvT_T0_DpT1_:
        .type           _ZN2at6native55_GLOBAL__N__de093ff9_22_ForeachBinaryOpList_cu_a911ec4325multi_tensor_apply_kernelINS1_18TensorListMetadataILi2EEENS1_11CopyFunctorIsN3c1015Float8_e5m2fnuzELi2ELi1ELi1EEEJNS0_4CopyIsS7_EEEEEvT_T0_DpT1_,@function
        .size           _ZN2at6native55_GLOBAL__N__de093ff9_22_ForeachBinaryOpList_cu_a911ec4325multi_tensor_apply_kernelINS1_18TensorListMetadataILi2EEENS1_11CopyFunctorIsN3c1015Float8_e5m2fnuzELi2ELi1ELi1EEEJNS0_4CopyIsS7_EEEEEvT_T0_DpT1_,(.L_x_7965 - _ZN2at6native55_GLOBAL__N__de093ff9_22_ForeachBinaryOpList_cu_a911ec4325multi_tensor_apply_kernelINS1_18TensorListMetadataILi2EEENS1_11CopyFunctorIsN3c1015Float8_e5m2fnuzELi2ELi1ELi1EEEJNS0_4CopyIsS7_EEEEEvT_T0_DpT1_)
        .other          _ZN2at6native55_GLOBAL__N__de093ff9_22_ForeachBinaryOpList_cu_a911ec4325multi_tensor_apply_kernelINS1_18TensorListMetadataILi2EEENS1_11CopyFunctorIsN3c1015Float8_e5m2fnuzELi2ELi1ELi1EEEJNS0_4CopyIsS7_EEEEEvT_T0_DpT1_,@"STO_CUDA_ENTRY STV_DEFAULT"
_ZN2at6native55_GLOBAL__N__de093ff9_22_ForeachBinaryOpList_cu_a911ec4325multi_tensor_apply_kernelINS1_18TensorListMetadataILi2EEENS1_11CopyFunctorIsN3c1015Float8_e5m2fnuzELi2ELi1ELi1EEEJNS0_4CopyIsS7_EEEEEvT_T0_DpT1_:
        /* <DEDUP_REMOVED lines=29> */
.L_x_2905:
        /* <DEDUP_REMOVED lines=19> */
[----:B---3--:R-:W-:Y:S02]  /*0300*/  @P0 IADD3 R18, P4, R25, UR14, RZ ;  /* 0x0000000e19120c10 */ /* 0x008fe4000ff9e0ff */
        /* <DEDUP_REMOVED lines=39> */
.L_x_2892:
[----:B------:R-:W-:Y:S05]  /*0580*/  BSYNC B1 ;  /* 0x0000000000017941 */ /* 0x000fea0003800000 */
.L_x_2891:
[----:B------:R-:W-:Y:S01]  /*0590*/  IMAD.SHL.U32 R13, R13, 0x200000, RZ ;  /* 0x002000000d0d7824 */ /* 0x000fe200078e00ff */
[----:B------:R-:W-:-:S04]  /*05a0*/  LEA R15, R12, 0x37800000, 0x17 ;  /* 0x378000000c0f7811 */ /* 0x000fc800078eb8ff */
[----:B------:R-:W-:-:S07]  /*05b0*/  LOP3.LUT R26, R15, R13, R26, 0xfe, !PT ;  /* 0x0000000d0f1a7212 */ /* 0x000fce00078efe1a */
.L_x_2890:
[----:B------:R-:W-:Y:S05]  /*05c0*/  BSYNC B0 ;  /* 0x0000000000007941 */ /* 0x000fea0003800000 */
.L_x_2889:
        /* <DEDUP_REMOVED lines=20> */
.L_x_2896:
[----:B------:R-:W-:Y:S05]  /*0710*/  BSYNC B1 ;  /* 0x0000000000017941 */ /* 0x000fea0003800000 */
.L_x_2895:
[----:B------:R-:W-:Y:S01]  /*0720*/  IMAD.SHL.U32 R13, R13, 0x200000, RZ ;  /* 0x002000000d0d7824 */ /* 0x000fe200078e00ff */
[----:B------:R-:W-:-:S04]  /*0730*/  LEA R15, R12, 0x37800000, 0x17 ;  /* 0x378000000c0f7811 */ /* 0x000fc800078eb8ff */
[----:B------:R-:W-:-:S07]  /*0740*/  LOP3.LUT R24, R15, R13, R24, 0xfe, !PT ;  /* 0x0000000d0f187212 */ /* 0x000fce00078efe18 */
.L_x_2894:
[----:B------:R-:W-:Y:S05]  /*0750*/  BSYNC B0 ;  /* 0x0000000000007941 */ /* 0x000fea0003800000 */
.L_x_2893:
        /* <DEDUP_REMOVED lines=22> */
.L_x_2900:
[----:B------:R-:W-:Y:S05]  /*08c0*/  BSYNC B1 ;  /* 0x0000000000017941 */ /* 0x000fea0003800000 */
.L_x_2899:
[----:B------:R-:W-:Y:S01]  /*08d0*/  IMAD.SHL.U32 R13, R13, 0x200000, RZ ;  /* 0x002000000d0d7824 */ /* 0x000fe200078e00ff */
[----:B------:R-:W-:-:S04]  /*08e0*/  LEA R15, R12, 0x37800000, 0x17 ;  /* 0x378000000c0f7811 */ /* 0x000fc800078eb8ff */
[----:B------:R-:W-:-:S07]  /*08f0*/  LOP3.LUT R28, R15, R13, R28, 0xfe, !PT ;  /* 0x0000000d0f1c7212 */ /* 0x000fce00078efe1c */
.L_x_2898:
[----:B------:R-:W-:Y:S05]  /*0900*/  BSYNC B0 ;  /* 0x0000000000007941 */ /* 0x000fea0003800000 */
.L_x_2897:
        /* <DEDUP_REMOVED lines=21> */
.L_x_2904:
[----:B------:R-:W-:Y:S05]  /*0a60*/  BSYNC B1 ;  /* 0x0000000000017941 */ /* 0x000fea0003800000 */
.L_x_2903:
[----:B------:R-:W-:Y:S01]  /*0a70*/  IMAD.SHL.U32 R13, R13, 0x200000, RZ ;  /* 0x002000000d0d7824 */ /* 0x000fe200078e00ff */
[----:B------:R-:W-:-:S04]  /*0a80*/  LEA R12, R12, 0x37800000, 0x17 ;  /* 0x378000000c0c7811 */ /* 0x000fc800078eb8ff */
[----:B------:R-:W-:-:S07]  /*0a90*/  LOP3.LUT R27, R12, R13, R27, 0xfe, !PT ;  /* 0x0000000d0c1b7212 */ /* 0x000fce00078efe1b */
.L_x_2902:
[----:B------:R-:W-:Y:S05]  /*0aa0*/  BSYNC B0 ;  /* 0x0000000000007941 */ /* 0x000fea0003800000 */
.L_x_2901:
[----:B------:R-:W0:Y:S01]  /*0ab0*/  @P0 F2I.FTZ.TRUNC.NTZ R29, R26 ;  /* 0x0000001a001d0305 */ /* 0x000e22000021f100 */
[----:B------:R-:W-:Y:S01]  /*0ac0*/  @P0 LEA R12, P4, R25, UR8, 0x1 ;  /* 0x00000008190c0c11 */ /* 0x000fe2000f8808ff */
[----:B------:R-:W-:Y:S01]  /*0ad0*/  IMAD.WIDE.U32 R4, R2, 0x4, R4 ;  /* 0x0000000402047825 */ /* 0x000fe200078e0004 */
[----:B------:R-:W-:Y:S02]  /*0ae0*/  @P2 LEA R16, P5, R7, UR8, 0x1 ;  /* 0x0000000807102c11 */ /* 0x000fe4000f8a08ff */
[----:B------:R-:W-:Y:S02]  /*0af0*/  @P0 LEA.HI.X R13, R25, UR9, R23, 0x1, P4 ;  /* 0x00000009190d0c11 */ /* 0x000fe4000a0f0c17 */
[C---:B------:R-:W-:Y:S01]  /*0b00*/  @P1 LEA R14, P4, R3.reuse, UR8, 0x1 ;  /* 0x00000008030e1c11 */ /* 0x040fe2000f8808ff */
[----:B------:R-:W1:Y:S01]  /*0b10*/  @P1 F2I.FTZ.TRUNC.NTZ R24, R24 ;  /* 0x0000001800181305 */ /* 0x000e62000021f100 */
[----:B------:R-:W-:Y:S02]  /*0b20*/  @P3 LEA R18, P6, R6, UR8, 0x1 ;  /* 0x0000000806123c11 */ /* 0x000fe4000f8c08ff */
[----:B------:R-:W-:-:S02]  /*0b30*/  @P1 LEA.HI.X R15, R3, UR9, R8, 0x1, P4 ;  /* 0x00000009030f1c11 */ /* 0x000fc4000a0f0c08 */
[----:B------:R-:W-:Y:S02]  /*0b40*/  @P2 LEA.HI.X R17, R7, UR9, R10, 0x1, P5 ;  /* 0x0000000907112c11 */ /* 0x000fe4000a8f0c0a */
[----:B------:R-:W-:Y:S01]  /*0b50*/  @P3 LEA.HI.X R19, R6, UR9, R9, 0x1, P6 ;  /* 0x0000000906133c11 */ /* 0x000fe2000b0f0c09 */
[----:B------:R-:W2:Y:S01]  /*0b60*/  @P2 F2I.FTZ.TRUNC.NTZ R28, R28 ;  /* 0x0000001c001c2305 */ /* 0x000ea2000021f100 */
[----:B0-----:R3:W-:Y:S01]  /*0b70*/  @P0 STG.E.U16 desc[UR10][R12.64], R29 ;  /* 0x0000001d0c000986 */ /* 0x0017e2000c10150a */
[----:B------:R-:W-:-:S04]  /*0b80*/  ISETP.GE.U32.AND P0, PT, R4, 0x10000, PT ;  /* 0x000100000400780c */ /* 0x000fc80003f06070 */
[----:B------:R-:W-:Y:S01]  /*0b90*/  ISETP.GE.U32.AND.EX P0, PT, R5, RZ, PT, P0 ;  /* 0x000000ff0500720c */ /* 0x000fe20003f06100 */
[----:B-1----:R3:W-:Y:S01]  /*0ba0*/  @P1 STG.E.U16 desc[UR10][R14.64], R24 ;  /* 0x000000180e001986 */ /* 0x0027e2000c10150a */
[----:B------:R-:W0:Y:S01]  /*0bb0*/  @P3 F2I.FTZ.TRUNC.NTZ R27, R27 ;  /* 0x0000001b001b3305 */ /* 0x000e22000021f100 */
[----:B------:R-:W-:-:S04]  /*0bc0*/  ISETP.LT.U32.AND P1, PT, R4, UR13, PT ;  /* 0x0000000d04007c0c */ /* 0x000fc8000bf21070 */
[----:B------:R-:W-:Y:S01]  /*0bd0*/  ISETP.LT.AND.EX P1, PT, R5, UR6, PT, P1 ;  /* 0x0000000605007c0c */ /* 0x000fe2000bf21310 */
[----:B--2---:R3:W-:Y:S04]  /*0be0*/  @P2 STG.E.U16 desc[UR10][R16.64], R28 ;  /* 0x0000001c10002986 */ /* 0x0047e8000c10150a */
[----:B0-----:R3:W-:Y:S08]  /*0bf0*/  @P3 STG.E.U16 desc[UR10][R18.64], R27 ;  /* 0x0000001b12003986 */ /* 0x0017f0000c10150a */
[----:B------:R-:W-:Y:S05]  /*0c00*/  @!P0 BRA P1, `(.L_x_2905) ;  /* 0xfffffff400708947 */ /* 0x000fea000083ffff */
[----:B------:R-:W-:Y:S05]  /*0c10*/  EXIT ;  /* 0x000000000000794d */ /* 0x000fea0003800000 */
.L_x_2888:
        /* <DEDUP_REMOVED lines=8> */
.L_x_2922:
        /* <DEDUP_REMOVED lines=30> */
.L_x_2909:
[----:B------:R-:W-:Y:S05]  /*0e80*/  BSYNC B1 ;  /* 0x0000000000017941 */ /* 0x000fea0003800000 */
.L_x_2908:
[----:B------:R-:W-:Y:S01]  /*0e90*/  LEA R8, R5, 0x37800000, 0x17 ;  /* 0x3780000005087811 */ /* 0x000fe200078eb8ff */
[----:B------:R-:W-:-:S05]  /*0ea0*/  IMAD.SHL.U32 R5, R7, 0x200000, RZ ;  /* 0x0020000007057824 */ /* 0x000fca00078e00ff */
[----:B------:R-:W-:-:S07]  /*0eb0*/  LOP3.LUT R5, R8, R5, R9, 0xfe, !PT ;  /* 0x0000000508057212 */ /* 0x000fce00078efe09 */
.L_x_2907:
[----:B------:R-:W-:Y:S05]  /*0ec0*/  BSYNC B0 ;  /* 0x0000000000007941 */ /* 0x000fea0003800000 */
.L_x_2906:
        /* <DEDUP_REMOVED lines=21> */
.L_x_2913:
[----:B------:R-:W-:Y:S05]  /*1020*/  BSYNC B1 ;  /* 0x0000000000017941 */ /* 0x000fea0003800000 */
.L_x_2912:
[----:B------:R-:W-:Y:S01]  /*1030*/  LEA R9, R6, 0x37800000, 0x17 ;  /* 0x3780000006097811 */ /* 0x000fe200078eb8ff */
[----:B------:R-:W-:-:S05]  /*1040*/  IMAD.SHL.U32 R6, R7, 0x200000, RZ ;  /* 0x0020000007067824 */ /* 0x000fca00078e00ff */
[----:B------:R-:W-:-:S07]  /*1050*/  LOP3.LUT R6, R9, R6, R10, 0xfe, !PT ;  /* 0x0000000609067212 */ /* 0x000fce00078efe0a */
.L_x_2911:
[----:B------:R-:W-:Y:S05]  /*1060*/  BSYNC B0 ;  /* 0x0000000000007941 */ /* 0x000fea0003800000 */
.L_x_2910:
        /* <DEDUP_REMOVED lines=23> */
.L_x_2917:
[----:B------:R-:W-:Y:S05]  /*11e0*/  BSYNC B1 ;  /* 0x0000000000017941 */ /* 0x000fea0003800000 */
.L_x_2916:
[----:B------:R-:W-:Y:S01]  /*11f0*/  IMAD.SHL.U32 R4, R4, 0x200000, RZ ;  /* 0x0020000004047824 */ /* 0x000fe200078e00ff */
[----:B------:R-:W-:-:S04]  /*1200*/  LEA R9, R8, 0x37800000, 0x17 ;  /* 0x3780000008097811 */ /* 0x000fc800078eb8ff */
[----:B------:R-:W-:-:S07]  /*1210*/  LOP3.LUT R10, R9, R4, R10, 0xfe, !PT ;  /* 0x00000004090a7212 */ /* 0x000fce00078efe0a */
.L_x_2915:
[----:B------:R-:W-:Y:S05]  /*1220*/  BSYNC B0 ;  /* 0x0000000000007941 */ /* 0x000fea0003800000 */
.L_x_2914:
        /* <DEDUP_REMOVED lines=21> */
.L_x_2921:
[----:B------:R-:W-:Y:S05]  /*1380*/  BSYNC B1 ;  /* 0x0000000000017941 */ /* 0x000fea0003800000 */
.L_x_2920:
[----:B------:R-:W-:Y:S01]  /*1390*/  IMAD.SHL.U32 R2, R2, 0x200000, RZ ;  /* 0x0020000002027824 */ /* 0x000fe200078e00ff */
[----:B------:R-:W-:-:S04]  /*13a0*/  LEA R7, R4, 0x37800000, 0x17 ;  /* 0x3780000004077811 */ /* 0x000fc800078eb8ff */
[----:B------:R-:W-:-:S07]  /*13b0*/  LOP3.LUT R7, R7, R2, R8, 0xfe, !PT ;  /* 0x0000000207077212 */ /* 0x000fce00078efe08 */
.L_x_2919:
[----:B------:R-:W-:Y:S05]  /*13c0*/  BSYNC B0 ;  /* 0x0000000000007941 */ /* 0x000fea0003800000 */
.L_x_2918:
[----:B------:R-:W-:Y:S01]  /*13d0*/  F2I.FTZ.TRUNC.NTZ R7, R7 ;  /* 0x0000000700077305 */ /* 0x000fe2000021f100 */
[----:B------:R-:W-:-:S04]  /*13e0*/  LEA R8, P0, R0, UR8, 0x3 ;  /* 0x0000000800087c11 */ /* 0x000fc8000f8018ff */
[C-C-:B------:R-:W-:Y:S02]  /*13f0*/  LEA.HI.X R9, R0.reuse, UR9, R3.reuse, 0x3, P0 ;  /* 0x0000000900097c11 */ /* 0x140fe400080f1c03 */
[----:B------:R-:W-:Y:S01]  /*1400*/  IADD3 R0, P0, R0, UR5, RZ ;  /* 0x0000000500007c10 */ /* 0x000fe2000ff1e0ff */
[----:B------:R-:W-:Y:S03]  /*1410*/  F2I.FTZ.TRUNC.NTZ R5, R5 ;  /* 0x0000000500057305 */ /* 0x000fe6000021f100 */
[C---:B------:R-:W-:Y:S01]  /*1420*/  ISETP.LT.U32.AND P1, PT, R0.reuse, 0x4000, PT ;  /* 0x000040000000780c */ /* 0x040fe20003f21070 */
[----:B------:R-:W-:Y:S02]  /*1430*/  IMAD.SHL.U32 R2, R0, 0x4, RZ ;  /* 0x0000000400027824 */ /* 0x000fe400078e00ff */
[----:B------:R-:W-:Y:S02]  /*1440*/  IMAD.X R3, RZ, RZ, R3, P0 ;  /* 0x000000ffff037224 */ /* 0x000fe400000e0603 */
[----:B------:R-:W0:Y:S01]  /*1450*/  F2I.FTZ.TRUNC.NTZ R6, R6 ;  /* 0x0000000600067305 */ /* 0x000e22000021f100 */
[----:B------:R-:W-:-:S02]  /*1460*/  ISETP.GE.U32.AND P0, PT, R2, UR13, PT ;  /* 0x0000000d02007c0c */ /* 0x000fc4000bf06070 */
[----:B------:R-:W-:Y:S02]  /*1470*/  SHF.L.U64.HI R2, R0, 0x2, R3 ;  /* 0x0000000200027819 */ /* 0x000fe40000010203 */
[----:B------:R-:W-:Y:S02]  /*1480*/  ISETP.LT.U32.AND.EX P1, PT, R3, RZ, PT, P1 ;  /* 0x000000ff0300720c */ /* 0x000fe40003f21110 */
[----:B------:R-:W-:Y:S01]  /*1490*/  ISETP.GE.AND.EX P0, PT, R2, UR6, PT, P0 ;  /* 0x0000000602007c0c */ /* 0x000fe2000bf06300 */
[----:B------:R-:W1:Y:S01]  /*14a0*/  F2I.FTZ.TRUNC.NTZ R10, R10 ;  /* 0x0000000a000a7305 */ /* 0x000e62000021f100 */
[----:B0-----:R-:W-:Y:S02]  /*14b0*/  PRMT R6, R5, 0x5410, R6 ;  /* 0x0000541005067816 */ /* 0x001fe40000000006 */
[----:B-1----:R-:W-:-:S05]  /*14c0*/  PRMT R7, R10, 0x5410, R7 ;  /* 0x000054100a077816 */ /* 0x002fca0000000007 */
[----:B------:R0:W-:Y:S04]  /*14d0*/  STG.E.64 desc[UR10][R8.64], R6 ;  /* 0x0000000608007986 */ /* 0x0001e8000c101b0a */
[----:B------:R-:W-:Y:S05]  /*14e0*/  @!P0 BRA P1, `(.L_x_2922) ;  /* 0xfffffff400ec8947 */ /* 0x000fea000083ffff */
[----:B------:R-:W-:Y:S05]  /*14f0*/  EXIT ;  /* 0x000000000000794d */ /* 0x000fea0003800000 */
.L_x_2923:
        /* <DEDUP_REMOVED lines=16> */
.L_x_7965:


//--------------------- .text._ZN2at6native55_GLOBAL__N__de093ff9_22_ForeachBinaryOpList_cu_a911ec4325multi_tensor_apply_kernelINS1_18TensorListMetadataILi2EEENS1_11CopyFunctorIsN3c1011Float8_e5m2ELi2ELi1ELi1EEEJNS0_4CopyIsS7_EEEEEvT_T0_DpT1_ --------------------------
	.section	.text._ZN2at6native55_GLOBAL__N__de093ff9_22_ForeachBinaryOpList_cu_a911ec4325multi_tensor_apply_kernelINS1_18TensorListMetadataILi2EEENS1_11CopyFunctorIsN3c1011Float8_e5m2ELi2ELi1ELi1EEEJNS0_4CopyIsS7_EEEEEvT_T0_DpT1_,"ax",@progbits
	.align	128
.text._ZN2at6native55_GLOBAL__N__de093ff9_22_ForeachBinaryOpList_cu_a911ec4325multi_tensor_apply_kernelINS1_18TensorListMetadataILi2EEENS1_11CopyFunctorIsN3c1011Float8_e5m2ELi2ELi1ELi1EEEJNS0_4CopyIsS7_EEEEEvT_T0_DpT1_:
        .type           _ZN2at6native55_GLOBAL__N__de093ff9_22_ForeachBinaryOpList_cu_a911ec4325multi_tensor_apply_kernelINS1_18TensorListMetadataILi2EEENS1_11CopyFunctorIsN3c1011Float8_e5m2ELi2ELi1ELi1EEEJNS0_4CopyIsS7_EEEEEvT_T0_DpT1_,@function
        .size           _ZN2at6native55_GLOBAL__N__de093ff9_22_ForeachBinaryOpList_cu_a911ec4325multi_tensor_apply_kernelINS1_18TensorListMetadataILi2EEENS1_11CopyFunctorIsN3c1011Float8_e5m2ELi2ELi1ELi1EEEJNS0_4CopyIsS7_EEEEEvT_T0_DpT1_,(.L_x_7966 - _ZN2at6native55_GLOBAL__N__de093ff9_22_ForeachBinaryOpList_cu_a911ec4325multi_tensor_apply_kernelINS1_18TensorListMetadataILi2EEENS1_11CopyFunctorIsN3c1011Float8_e5m2ELi2ELi1ELi1EEEJNS0_4CopyIsS7_EEEEEvT_T0_DpT1_)
        .other          _ZN2at6native55_GLOBAL__N__de093ff9_22_ForeachBinaryOpList_cu_a911ec4325multi_tensor_apply_kernelINS1_18TensorListMetadataILi2EEENS1_11CopyFunctorIsN3c1011Float8_e5m2ELi2ELi1ELi1EEEJNS0_4CopyIsS7_EEEEEvT_T0_DpT1_,@"STO_CUDA_ENTRY STV_DEFAULT"
_ZN2at6native55_GLOBAL__N__de093ff9_22_ForeachBinaryOpList_cu_a911ec4325multi_tensor_apply_kernelINS1_18TensorListMetadataILi2EEENS1_11CopyFunctorIsN3c1011Float8_e5m2ELi2ELi1ELi1EEEJNS0_4CopyIsS7_EEEEEvT_T0_DpT1_:
        /* <DEDUP_REMOVED lines=29> */
.L_x_2925:
[----:B0-----:R-:W-:Y:S01]  /*01d0*/  IADD3 R23, P0, R11, R14, RZ ;  /* 0x0000000e0b177210 */ /* 0x001fe20007f1e0ff */
[----:B-1----:R-:W-:-:S03]  /*01e0*/  IMAD R4, R12, 0x3, RZ ;  /* 0x000000030c047824 */ /* 0x002fc600078e02ff */
[C---:B------:R-:W-:Y:S01]  /*01f0*/  ISETP.GE.U32.AND P1, PT, R23.reuse, 0x10000, PT ;  /* 0x000100001700780c */ /* 0x040fe20003f26070 */
[----:B------:R-:W-:Y:S01]  /*0200*/  IMAD.X R6, RZ, RZ, R15, P0 ;  /* 0x000000ffff067224 */ /* 0x000fe200000e060f */
[----:B------:R-:W-:Y:S02]  /*0210*/  ISETP.LT.U32.AND P0, PT, R23, UR13, PT ;  /* 0x0000000d17007c0c */ /* 0x000fe4000bf01070 */
[-C--:B------:R-:W-:Y:S02]  /*0220*/  IADD3 R16, P2, R12, R23.reuse, RZ ;  /* 0x000000170c107210 */ /* 0x080fe40007f5e0ff */
[----:B------:R-:W-:Y:S02]  /*0230*/  ISETP.GE.U32.AND.EX P1, PT, R6, RZ, PT, P1 ;  /* 0x000000ff0600720c */ /* 0x000fe40003f26110 */
[----:B------:R-:W-:Y:S01]  /*0240*/  IADD3 R13, P4, R4, R23, RZ ;  /* 0x00000017040d7210 */ /* 0x000fe20007f9e0ff */
[----:B------:R-:W-:Y:S01]  /*0250*/  IMAD.X R7, RZ, RZ, R6, P2 ;  /* 0x000000ffff077224 */ /* 0x000fe200010e0606 */
[----:B------:R-:W-:-:S02]  /*0260*/  ISETP.LT.AND.EX P1, PT, R6, UR6, !P1, P0 ;  /* 0x0000000606007c0c */ /* 0x000fc4000cf21300 */
[C---:B------:R-:W-:Y:S02]  /*0270*/  ISETP.GE.U32.AND P0, PT, R16.reuse, 0x10000, PT ;  /* 0x000100001000780c */ /* 0x040fe40003f06070 */
[----:B------:R-:W-:Y:S02]  /*0280*/  ISETP.LT.U32.AND P2, PT, R16, UR13, PT ;  /* 0x0000000d10007c0c */ /* 0x000fe4000bf41070 */
[----:B------:R-:W-:-:S04]  /*0290*/  ISETP.GE.U32.AND.EX P0, PT, R7, RZ, PT, P0 ;  /* 0x000000ff0700720c */ /* 0x000fc80003f06100 */
[----:B------:R-:W-:-:S03]  /*02a0*/  ISETP.LT.AND.EX P0, PT, R7, UR6, !P0, P2 ;  /* 0x0000000607007c0c */ /* 0x000fc6000c701320 */
[----:B------:R-:W-:-:S04]  /*02b0*/  @P1 IADD3 R2, P3, R23, UR14, RZ ;  /* 0x0000000e17021c10 */ /* 0x000fc8000ff7e0ff */
[----:B------:R-:W-:Y:S02]  /*02c0*/  @P1 IADD3.X R3, R6, UR4, RZ, P3, !PT ;  /* 0x0000000406031c10 */ /* 0x000fe40009ffe4ff */
[----:B------:R-:W-:Y:S01]  /*02d0*/  LEA R9, P3, R12, R23, 0x1 ;  /* 0x000000170c097211 */ /* 0x000fe200078608ff */
[--C-:B------:R-:W-:Y:S02]  /*02e0*/  IMAD.X R22, RZ, RZ, R6.reuse, P4 ;  /* 0x000000ffff167224 */ /* 0x100fe400020e0606 */
[----:B------:R0:W2:Y:S01]  /*02f0*/  @P1 LDG.E.U8 R21, desc[UR10][R2.64] ;  /* 0x0000000a02151981 */ /* 0x0000a2000c1e1100 */
[C---:B------:R-:W-:Y:S01]  /*0300*/  ISETP.GE.U32.AND P5, PT, R9.reuse, 0x10000, PT ;  /* 0x000100000900780c */ /* 0x040fe20003fa6070 */
[----:B------:R-:W-:Y:S01]  /*0310*/  IMAD.X R20, RZ, RZ, R6, P3 ;  /* 0x000000ffff147224 */ /* 0x000fe200018e0606 */
[----:B------:R-:W-:Y:S02]  /*0320*/  ISETP.LT.U32.AND P4, PT, R9, UR13, PT ;  /* 0x0000000d09007c0c */ /* 0x000fe4000bf81070 */
[----:B------:R-:W-:-:S02]  /*0330*/  ISETP.GE.U32.AND P2, PT, R13, 0x10000, PT ;  /* 0x000100000d00780c */ /* 0x000fc40003f46070 */
[C---:B------:R-:W-:Y:S02]  /*0340*/  ISETP.GE.U32.AND.EX P5, PT, R20.reuse, RZ, PT, P5 ;  /* 0x000000ff1400720c */ /* 0x040fe40003fa6150 */
[----:B------:R-:W-:Y:S02]  /*0350*/  ISETP.LT.U32.AND P3, PT, R13, UR13, PT ;  /* 0x0000000d0d007c0c */ /* 0x000fe4000bf61070 */
[----:B------:R-:W-:Y:S02]  /*0360*/  ISETP.LT.AND.EX P4, PT, R20, UR6, !P5, P4 ;  /* 0x0000000614007c0c */ /* 0x000fe4000ef81340 */
[----:B------:R-:W-:Y:S02]  /*0370*/  ISETP.GE.U32.AND.EX P2, PT, R22, RZ, PT, P2 ;  /* 0x000000ff1600720c */ /* 0x000fe40003f46120 */
[----:B------:R-:W-:Y:S02]  /*0380*/  @P0 IADD3 R18, P6, R16, UR14, RZ ;  /* 0x0000000e10120c10 */ /* 0x000fe4000ffde0ff */
[----:B------:R-:W-:-:S02]  /*0390*/  ISETP.LT.AND.EX P2, PT, R22, UR6, !P2, P3 ;  /* 0x0000000616007c0c */ /* 0x000fc4000d741330 */
[----:B------:R-:W-:-:S05]  /*03a0*/  @P0 IADD3.X R19, R7, UR4, RZ, P6, !PT ;  /* 0x0000000407130c10 */ /* 0x000fca000b7fe4ff */
[----:B------:R-:W3:Y:S01]  /*03b0*/  @P0 LDG.E.U8 R17, desc[UR10][R18.64] ;  /* 0x0000000a12110981 */ /* 0x000ee2000c1e1100 */
[----:B0-----:R-:W-:-:S04]  /*03c0*/  @P4 IADD3 R2, P3, R9, UR14, RZ ;  /* 0x0000000e09024c10 */ /* 0x001fc8000ff7e0ff */
[----:B------:R-:W-:Y:S02]  /*03d0*/  @P4 IADD3.X R3, R20, UR4, RZ, P3, !PT ;  /* 0x0000000414034c10 */ /* 0x000fe40009ffe4ff */
[----:B------:R-:W-:-:S03]  /*03e0*/  @P2 IADD3 R4, P5, R13, UR14, RZ ;  /* 0x0000000e0d042c10 */ /* 0x000fc6000ffbe0ff */
[----:B------:R-:W4:Y:S01]  /*03f0*/  @P4 LDG.E.U8 R10, desc[UR10][R2.64] ;  /* 0x0000000a020a4981 */ /* 0x000f22000c1e1100 */
[----:B------:R-:W-:-:S05]  /*0400*/  @P2 IADD3.X R5, R22, UR4, RZ, P5, !PT ;  /* 0x0000000416052c10 */ /* 0x000fca000affe4ff */
[----:B------:R4:W5:Y:S01]  /*0410*/  @P2 LDG.E.U8 R0, desc[UR10][R4.64] ;  /* 0x0000000a04002981 */ /* 0x000962000c1e1100 */
[----:B------:R-:W-:-:S04]  /*0420*/  IMAD.WIDE.U32 R14, R12, 0x4, R14 ;  /* 0x000000040c0e7825 */ /* 0x000fc800078e000e */
[----:B--2---:R-:W-:-:S05]  /*0430*/  IMAD.SHL.U32 R8, R21, 0x2000000, RZ ;  /* 0x0200000015087824 */ /* 0x004fca00078e00ff */
[----:B------:R-:W-:-:S13]  /*0440*/  ISETP.GE.U32.AND P5, PT, R8, 0x8000000, PT ;  /* 0x080000000800780c */ /* 0x000fda0003fa6070 */
[----:B------:R-:W-:Y:S02]  /*0450*/  @!P5 IMAD.SHL.U32 R8, R21, 0x100, RZ ;  /* 0x000001001508d824 */ /* 0x000fe400078e00ff */
[----:B---3--:R-:W-:Y:S02]  /*0460*/  IMAD.SHL.U32 R25, R17, 0x2000000, RZ ;  /* 0x0200000011197824 */ /* 0x008fe400078e00ff */
[----:B------:R-:W-:Y:S01]  /*0470*/  @P5 IMAD.SHL.U32 R24, R21, 0x200000, RZ ;  /* 0x0020000015185824 */ /* 0x000fe200078e00ff */
[----:B------:R-:W-:Y:S02]  /*0480*/  @!P5 LOP3.LUT R8, R8, 0x7f00, RZ, 0xc0, !PT ;  /* 0x00007f000808d812 */ /* 0x000fe400078ec0ff */
[----:B------:R-:W-:Y:S02]  /*0490*/  ISETP.GE.U32.AND P3, PT, R25, 0x8000000, PT ;  /* 0x080000001900780c */ /* 0x000fe40003f66070 */
[----:B------:R-:W-:Y:S02]  /*04a0*/  @P5 LOP3.LUT R24, R24, 0x70000000, RZ, 0xfc, !PT ;  /* 0x7000000018185812 */ /* 0x000fe400078efcff */
[----:B------:R-:W-:Y:S01]  /*04b0*/  @!P5 LOP3.LUT R8, R8, 0x3f000000, RZ, 0xfc, !PT ;  /* 0x3f0000000808d812 */ /* 0x000fe200078efcff */
[----:B----4-:R-:W-:-:S02]  /*04c0*/  IMAD.SHL.U32 R5, R10, 0x2000000, RZ ;  /* 0x020000000a057824 */ /* 0x010fc400078e00ff */
[----:B------:R-:W-:Y:S02]  /*04d0*/  @P5 FMUL.FTZ R3, R24, 1.9259299443872358531e-34 ;  /* 0x0780000018035820 */ /* 0x000fe40000410000 */
[----:B------:R-:W-:Y:S01]  /*04e0*/  @!P5 FADD.FTZ R3, R8, -0.5 ;  /* 0xbf0000000803d421 */ /* 0x000fe20000010000 */
[----:B------:R-:W-:Y:S01]  /*04f0*/  ISETP.GE.U32.AND P5, PT, R5, 0x8000000, PT ;  /* 0x080000000500780c */ /* 0x000fe20003fa6070 */
[----:B-----5:R-:W-:Y:S02]  /*0500*/  IMAD.SHL.U32 R8, R0, 0x2000000, RZ ;  /* 0x0200000000087824 */ /* 0x020fe400078e00ff */
[C---:B------:R-:W-:Y:S02]  /*0510*/  @P3 IMAD.SHL.U32 R4, R17.reuse, 0x200000, RZ ;  /* 0x0020000011043824 */ /* 0x040fe400078e00ff */
[----:B------:R-:W-:Y:S01]  /*0520*/  @!P3 IMAD.SHL.U32 R2, R17, 0x100, RZ ;  /* 0x000001001102b824 */ /* 0x000fe200078e00ff */
[----:B------:R-:W-:Y:S02]  /*0530*/  ISETP.GE.U32.AND P6, PT, R8, 0x8000000, PT ;  /* 0x080000000800780c */ /* 0x000fe40003fc6070 */
[----:B------:R-:W-:Y:S01]  /*0540*/  @P3 LOP3.LUT R8, R4, 0x70000000, RZ, 0xfc, !PT ;  /* 0x7000000004083812 */ /* 0x000fe200078efcff */
[----:B------:R-:W-:Y:S01]  /*0550*/  IMAD.SHL.U32 R4, R21, 0x1000000, RZ ;  /* 0x0100000015047824 */ /* 0x000fe200078e00ff */
[----:B------:R-:W-:-:S04]  /*0560*/  @!P3 LOP3.LUT R2, R2, 0x7f00, RZ, 0xc0, !PT ;  /* 0x00007f000202b812 */ /* 0x000fc800078ec0ff */
[----:B------:R-:W-:Y:S01]  /*0570*/  LOP3.LUT R26, R3, 0x80000000, R4, 0xf8, !PT ;  /* 0x80000000031a7812 */ /* 0x000fe200078ef804 */
[----:B------:R-:W-:Y:S01]  /*0580*/  @!P5 IMAD.SHL.U32 R3, R10, 0x100, RZ ;  /* 0x000001000a03d824 */ /* 0x000fe200078e00ff */
[----:B------:R-:W-:Y:S01]  /*0590*/  @!P3 LOP3.LUT R5, R2, 0x3f000000, RZ, 0xfc, !PT ;  /* 0x3f0000000205b812 */ /* 0x000fe200078efcff */
[----:B------:R-:W-:Y:S02]  /*05a0*/  @P5 IMAD.SHL.U32 R4, R10, 0x200000, RZ ;  /* 0x002000000a045824 */ /* 0x000fe400078e00ff */
[----:B------:R-:W-:Y:S01]  /*05b0*/  @P3 FMUL.FTZ R2, R8, 1.9259299443872358531e-34 ;  /* 0x0780000008023820 */ /* 0x000fe20000410000 */
[C---:B------:R-:W-:Y:S01]  /*05c0*/  @P6 IMAD.SHL.U32 R19, R0.reuse, 0x200000, RZ ;  /* 0x0020000000136824 */ /* 0x040fe200078e00ff */
[----:B------:R-:W-:Y:S01]  /*05d0*/  @!P5 LOP3.LUT R3, R3, 0x7f00, RZ, 0xc0, !PT ;  /* 0x00007f000303d812 */ /* 0x000fe200078ec0ff */
[----:B------:R-:W-:Y:S02]  /*05e0*/  @!P6 IMAD.SHL.U32 R18, R0, 0x100, RZ ;  /* 0x000001000012e824 */ /* 0x000fe400078e00ff */
[----:B------:R-:W-:Y:S01]  /*05f0*/  @!P3 FADD.FTZ R2, R5, -0.5 ;  /* 0xbf0000000502b421 */ /* 0x000fe20000010000 */
[----:B------:R-:W-:Y:S01]  /*0600*/  IMAD.SHL.U32 R5, R17, 0x1000000, RZ ;  /* 0x0100000011057824 */ /* 0x000fe200078e00ff */
[----:B------:R-:W-:-:S02]  /*0610*/  @P5 LOP3.LUT R8, R4, 0x70000000, RZ, 0xfc, !PT ;  /* 0x7000000004085812 */ /* 0x000fc400078efcff */
[----:B------:R-:W-:Y:S02]  /*0620*/  @!P5 LOP3.LUT R4, R3, 0x3f000000, RZ, 0xfc, !PT ;  /* 0x3f0000000304d812 */ /* 0x000fe400078efcff */
[----:B------:R-:W-:Y:S02]  /*0630*/  @P6 LOP3.LUT R24, R19, 0xfe00000, RZ, 0xc0, !PT ;  /* 0x0fe0000013186812 */ /* 0x000fe400078ec0ff */
[----:B------:R-:W-:Y:S01]  /*0640*/  @!P6 LOP3.LUT R18, R18, 0x7f00, RZ, 0xc0, !PT ;  /* 0x00007f001212e812 */ /* 0x000fe200078ec0ff */
[----:B------:R-:W-:Y:S01]  /*0650*/  @P5 FMUL.FTZ R3, R8, 1.9259299443872358531e-34 ;  /* 0x0780000008035820 */ /* 0x000fe20000410000 */
[----:B------:R-:W-:Y:S01]  /*0660*/  LOP3.LUT R25, R2, 0x80000000, R5, 0xf8, !PT ;  /* 0x8000000002197812 */ /* 0x000fe200078ef805 */
[----:B------:R-:W-:Y:S01]  /*0670*/  @!P5 FADD.FTZ R3, R4, -0.5 ;  /* 0xbf0000000403d421 */ /* 0x000fe20000010000 */
[----:B------:R-:W-:Y:S01]  /*0680*/  @P6 LOP3.LUT R24, R24, 0x70000000, RZ, 0xfc, !PT ;  /* 0x7000000018186812 */ /* 0x000fe200078efcff */
[----:B------:R-:W-:Y:S01]  /*0690*/  IMAD.SHL.U32 R2, R10, 0x1000000, RZ ;  /* 0x010000000a027824 */ /* 0x000fe200078e00ff */
[----:B------:R-:W-:-:S03]  /*06a0*/  @!P6 LOP3.LUT R18, R18, 0x3f000000, RZ, 0xfc, !PT ;  /* 0x3f0000001212e812 */ /* 0x000fc600078efcff */
[----:B------:R-:W-:Y:S01]  /*06b0*/  @P6 FMUL.FTZ R4, R24, 1.9259299443872358531e-34 ;  /* 0x0780000018046820 */ /* 0x000fe20000410000 */
[----:B------:R-:W-:Y:S01]  /*06c0*/  LOP3.LUT R27, R3, 0x80000000, R2, 0xf8, !PT ;  /* 0x80000000031b7812 */ /* 0x000fe200078ef802 */
[----:B------:R-:W-:Y:S01]  /*06d0*/  @!P6 FADD.FTZ R4, R18, -0.5 ;  /* 0xbf0000001204e421 */ /* 0x000fe20000010000 */
[----:B------:R-:W-:Y:S01]  /*06e0*/  IMAD.SHL.U32 R3, R0, 0x1000000, RZ ;  /* 0x0100000000037824 */ /* 0x000fe200078e00ff */
[C---:B------:R-:W-:Y:S01]  /*06f0*/  @P1 LEA R2, P3, R23.reuse, UR8, 0x1 ;  /* 0x0000000817021c11 */ /* 0x040fe2000f8608ff */
[----:B------:R-:W0:Y:S03]  /*0700*/  @P1 F2I.FTZ.TRUNC.NTZ R19, R26 ;  /* 0x0000001a00131305 */ /* 0x000e26000021f100 */
[----:B------:R-:W-:Y:S02]  /*0710*/  LOP3.LUT R18, R4, 0x80000000, R3, 0xf8, !PT ;  /* 0x8000000004127812 */ /* 0x000fe400078ef803 */
[----:B------:R-:W-:-:S03]  /*0720*/  @P1 LEA.HI.X R3, R23, UR9, R6, 0x1, P3 ;  /* 0x0000000917031c11 */ /* 0x000fc600098f0c06 */
[----:B------:R-:W1:Y:S01]  /*0730*/  @P0 F2I.FTZ.TRUNC.NTZ R25, R25 ;  /* 0x0000001900190305 */ /* 0x000e62000021f100 */
[----:B------:R-:W-:-:S07]  /*0740*/  @P0 LEA R4, P3, R16, UR8, 0x1 ;  /* 0x0000000810040c11 */ /* 0x000fce000f8608ff */
[----:B------:R-:W2:Y:S01]  /*0750*/  @P4 F2I.FTZ.TRUNC.NTZ R27, R27 ;  /* 0x0000001b001b4305 */ /* 0x000ea2000021f100 */
[----:B------:R-:W-:-:S07]  /*0760*/  @P4 LEA R6, P5, R9, UR8, 0x1 ;  /* 0x0000000809064c11 */ /* 0x000fce000f8a08ff */
[----:B------:R-:W3:Y:S01]  /*0770*/  @P2 F2I.FTZ.TRUNC.NTZ R23, R18 ;  /* 0x0000001200172305 */ /* 0x000ee2000021f100 */
[----:B------:R-:W-:Y:S02]  /*0780*/  @P2 LEA R8, P6, R13, UR8, 0x1 ;  /* 0x000000080d082c11 */ /* 0x000fe4000f8c08ff */
[----:B------:R-:W-:Y:S02]  /*0790*/  @P0 LEA.HI.X R5, R16, UR9, R7, 0x1, P3 ;  /* 0x0000000910050c11 */ /* 0x000fe400098f0c07 */
[----:B------:R-:W-:Y:S02]  /*07a0*/  @P4 LEA.HI.X R7, R9, UR9, R20, 0x1, P5 ;  /* 0x0000000909074c11 */ /* 0x000fe4000a8f0c14 */
[----:B------:R-:W-:Y:S01]  /*07b0*/  @P2 LEA.HI.X R9, R13, UR9, R22, 0x1, P6 ;  /* 0x000000090d092c11 */ /* 0x000fe2000b0f0c16 */
[----:B0-----:R4:W-:Y:S01]  /*07c0*/  @P1 STG.E.U16 desc[UR10][R2.64], R19 ;  /* 0x0000001302001986 */ /* 0x0019e2000c10150a */
[----:B------:R-:W-:-:S03]  /*07d0*/  ISETP.LT.U32.AND P1, PT, R14, UR13, PT ;  /* 0x0000000d0e007c0c */ /* 0x000fc6000bf21070 */
[----:B-1----:R4:W-:Y:S01]  /*07e0*/  @P0 STG.E.U16 desc[UR10][R4.64], R25 ;  /* 0x0000001904000986 */ /* 0x0029e2000c10150a */
[----:B------:R-:W-:-:S03]  /*07f0*/  ISETP.GE.U32.AND P0, PT, R14, 0x10000, PT ;  /* 0x000100000e00780c */ /* 0x000fc60003f06070 */
[----:B--2---:R4:W-:Y:S04]  /*0800*/  @P4 STG.E.U16 desc[UR10][R6.64], R27 ;  /* 0x0000001b06004986 */ /* 0x0049e8000c10150a */
[----:B---3--:R4:W-:Y:S01]  /*0810*/  @P2 STG.E.U16 desc[UR10][R8.64], R23 ;  /* 0x0000001708002986 */ /* 0x0089e2000c10150a */
[C---:B------:R-:W-:Y:S02]  /*0820*/  ISETP.GE.U32.AND.EX P0, PT, R15.reuse, RZ, PT, P0 ;  /* 0x000000ff0f00720c */ /* 0x040fe40003f06100 */
[----:B------:R-:W-:-:S13]  /*0830*/  ISETP.LT.AND.EX P1, PT, R15, UR6, PT, P1 ;  /* 0x000000060f007c0c */ /* 0x000fda000bf21310 */
[----:B----4-:R-:W-:Y:S05]  /*0840*/  @!P0 BRA P1, `(.L_x_2925) ;  /* 0xfffffff800608947 */ /* 0x010fea000083ffff */
[----:B------:R-:W-:Y:S05]  /*0850*/  EXIT ;  /* 0x000000000000794d */ /* 0x000fea0003800000 */
.L_x_2924:
        /* <DEDUP_REMOVED lines=8> */
.L_x_2926:
        /* <DEDUP_REMOVED lines=15> */
[----:B------:R-:W-:Y:S01]  /*09d0*/  @!P2 IMAD.SHL.U32 R8, R5, 0x100, RZ ;  /* 0x000001000508a824 */ /* 0x000fe200078e00ff */
[----:B------:R-:W-:Y:S01]  /*09e0*/  ISETP.GE.U32.AND P3, PT, R9, 0x8000000, PT ;  /* 0x080000000900780c */ /* 0x000fe20003f66070 */
[----:B------:R-:W-:Y:S01]  /*09f0*/  @P1 IMAD.SHL.U32 R7, R10, 0x200000, RZ ;  /* 0x002000000a071824 */ /* 0x000fe200078e00ff */
[----:B------:R-:W-:Y:S01]  /*0a00*/  @!P1 LOP3.LUT R6, R6, 0x7f00, RZ, 0xc0, !PT ;  /* 0x00007f0006069812 */ /* 0x000fe200078ec0ff */
[----:B------:R-:W-:Y:S01]  /*0a10*/  @P2 IMAD.SHL.U32 R9, R5, 0x200000, RZ ;  /* 0x0020000005092824 */ /* 0x000fe200078e00ff */
[----:B------:R-:W-:-:S02]  /*0a20*/  @!P2 LOP3.LUT R8, R8, 0x7f00, RZ, 0xc0, !PT ;  /* 0x00007f000808a812 */ /* 0x000fc400078ec0ff */
[----:B------:R-:W-:Y:S02]  /*0a30*/  @P1 LOP3.LUT R7, R7, 0x70000000, RZ, 0xfc, !PT ;  /* 0x7000000007071812 */ /* 0x000fe400078efcff */
[----:B------:R-:W-:Y:S02]  /*0a40*/  @P2 LOP3.LUT R9, R9, 0x70000000, RZ, 0xfc, !PT ;  /* 0x7000000009092812 */ /* 0x000fe400078efcff */
[----:B------:R-:W-:Y:S01]  /*0a50*/  @!P1 LOP3.LUT R6, R6, 0x3f000000, RZ, 0xfc, !PT ;  /* 0x3f00000006069812 */ /* 0x000fe200078efcff */
[----:B------:R-:W-:Y:S01]  /*0a60*/  @P1 FMUL.FTZ R7, R7, 1.9259299443872358531e-34 ;  /* 0x0780000007071820 */ /* 0x000fe20000410000 */
[----:B------:R-:W-:Y:S01]  /*0a70*/  @!P2 LOP3.LUT R8, R8, 0x3f000000, RZ, 0xfc, !PT ;  /* 0x3f0000000808a812 */ /* 0x000fe200078efcff */
[----:B------:R-:W-:Y:S02]  /*0a80*/  @P2 FMUL.FTZ R9, R9, 1.9259299443872358531e-34 ;  /* 0x0780000009092820 */ /* 0x000fe40000410000 */
[----:B------:R-:W-:Y:S01]  /*0a90*/  @!P1 FADD.FTZ R7, R6, -0.5 ;  /* 0xbf00000006079421 */ /* 0x000fe20000010000 */
[----:B------:R-:W-:-:S02]  /*0aa0*/  IMAD.SHL.U32 R6, R10, 0x1000000, RZ ;  /* 0x010000000a067824 */ /* 0x000fc400078e00ff */
[----:B------:R-:W-:Y:S01]  /*0ab0*/  @!P2 FADD.FTZ R9, R8, -0.5 ;  /* 0xbf0000000809a421 */ /* 0x000fe20000010000 */
[C---:B------:R-:W-:Y:S02]  /*0ac0*/  @!P3 IMAD.SHL.U32 R8, R4.reuse, 0x100, RZ ;  /* 0x000001000408b824 */ /* 0x040fe400078e00ff */
[----:B------:R-:W-:Y:S01]  /*0ad0*/  @P3 IMAD.SHL.U32 R10, R4, 0x200000, RZ ;  /* 0x00200000040a3824 */ /* 0x000fe200078e00ff */
[----:B------:R-:W-:Y:S01]  /*0ae0*/  LOP3.LUT R11, R7, 0x80000000, R6, 0xf8, !PT ;  /* 0x80000000070b7812 */ /* 0x000fe200078ef806 */
[----:B------:R-:W-:Y:S01]  /*0af0*/  @P0 IMAD.SHL.U32 R6, R2, 0x200000, RZ ;  /* 0x0020000002060824 */ /* 0x000fe200078e00ff */
[----:B------:R-:W-:Y:S01]  /*0b00*/  @!P3 LOP3.LUT R7, R8, 0x7f00, RZ, 0xc0, !PT ;  /* 0x00007f000807b812 */ /* 0x000fe200078ec0ff */
[----:B------:R-:W-:Y:S01]  /*0b10*/  IMAD.SHL.U32 R8, R5, 0x1000000, RZ ;  /* 0x0100000005087824 */ /* 0x000fe200078e00ff */
[----:B------:R-:W-:Y:S01]  /*0b20*/  @P3 LOP3.LUT R10, R10, 0x70000000, RZ, 0xfc, !PT ;  /* 0x700000000a0a3812 */ /* 0x000fe200078efcff */
[----:B------:R-:W-:Y:S01]  /*0b30*/  @!P0 IMAD.SHL.U32 R5, R2, 0x100, RZ ;  /* 0x0000010002058824 */ /* 0x000fe200078e00ff */
[----:B------:R-:W-:Y:S01]  /*0b40*/  @P0 LOP3.LUT R6, R6, 0xfe00000, RZ, 0xc0, !PT ;  /* 0x0fe0000006060812 */ /* 0x000fe200078ec0ff */
[----:B------:R-:W-:Y:S01]  /*0b50*/  F2I.FTZ.TRUNC.NTZ R11, R11 ;  /* 0x0000000b000b7305 */ /* 0x000fe2000021f100 */
[----:B------:R-:W-:Y:S01]  /*0b60*/  @!P3 LOP3.LUT R7, R7, 0x3f000000, RZ, 0xfc, !PT ;  /* 0x3f0000000707b812 */ /* 0x000fe200078efcff */
[----:B------:R-:W-:Y:S01]  /*0b70*/  @P3 FMUL.FTZ R10, R10, 1.9259299443872358531e-34 ;  /* 0x078000000a0a3820 */ /* 0x000fe20000410000 */
[----:B------:R-:W-:-:S02]  /*0b80*/  @!P0 LOP3.LUT R5, R5, 0x7f00, RZ, 0xc0, !PT ;  /* 0x00007f0005058812 */ /* 0x000fc400078ec0ff */
[----:B------:R-:W-:Y:S01]  /*0b90*/  @P0 LOP3.LUT R6, R6, 0x70000000, RZ, 0xfc, !PT ;  /* 0x7000000006060812 */ /* 0x000fe200078efcff */
[----:B------:R-:W-:Y:S01]  /*0ba0*/  @!P3 FADD.FTZ R10, R7, -0.5 ;  /* 0xbf000000070ab421 */ /* 0x000fe20000010000 */
[----:B------:R-:W-:Y:S01]  /*0bb0*/  @!P0 LOP3.LUT R5, R5, 0x3f000000, RZ, 0xfc, !PT ;  /* 0x3f00000005058812 */ /* 0x000fe200078efcff */
[----:B------:R-:W-:Y:S01]  /*0bc0*/  IMAD.SHL.U32 R7, R4, 0x1000000, RZ ;  /* 0x0100000004077824 */ /* 0x000fe200078e00ff */
[----:B------:R-:W-:Y:S01]  /*0bd0*/  LOP3.LUT R8, R9, 0x80000000, R8, 0xf8, !PT ;  /* 0x8000000009087812 */ /* 0x000fe200078ef808 */
[----:B------:R-:W-:Y:S02]  /*0be0*/  @P0 FMUL.FTZ R6, R6, 1.9259299443872358531e-34 ;  /* 0x0780000006060820 */ /* 0x000fe40000410000 */
[----:B------:R-:W-:Y:S01]  /*0bf0*/  @!P0 FADD.FTZ R6, R5, -0.5 ;  /* 0xbf00000005068421 */ /* 0x000fe20000010000 */
[----:B------:R-:W-:Y:S01]  /*0c00*/  IMAD.SHL.U32 R5, R2, 0x1000000, RZ ;  /* 0x0100000002057824 */ /* 0x000fe200078e00ff */
[----:B------:R-:W-:Y:S01]  /*0c10*/  LOP3.LUT R7, R10, 0x80000000, R7, 0xf8, !PT ;  /* 0x800000000a077812 */ /* 0x000fe200078ef807 */
[----:B------:R-:W-:Y:S01]  /*0c20*/  F2I.FTZ.TRUNC.NTZ R8, R8 ;  /* 0x0000000800087305 */ /* 0x000fe2000021f100 */
[----:B------:R-:W-:-:S02]  /*0c30*/  LEA R4, P0, R3, UR8, 0x3 ;  /* 0x0000000803047c11 */ /* 0x000fc4000f8018ff */
[----:B------:R-:W-:Y:S02]  /*0c40*/  LOP3.LUT R6, R6, 0x80000000, R5, 0xf8, !PT ;  /* 0x8000000006067812 */ /* 0x000fe400078ef805 */
[C-C-:B------:R-:W-:Y:S02]  /*0c50*/  LEA.HI.X R5, R3.reuse, UR9, R0.reuse, 0x3, P0 ;  /* 0x0000000903057c11 */ /* 0x140fe400080f1c00 */
[----:B------:R-:W-:Y:S01]  /*0c60*/  IADD3 R3, P0, R3, UR5, RZ ;  /* 0x0000000503037c10 */ /* 0x000fe2000ff1e0ff */
[----:B------:R-:W0:Y:S03]  /*0c70*/  F2I.FTZ.TRUNC.NTZ R2, R6 ;  /* 0x0000000600027305 */ /* 0x000e26000021f100 */
[----:B------:R-:W-:Y:S01]  /*0c80*/  ISETP.LT.U32.AND P1, PT, R3, 0x4000, PT ;  /* 0x000040000300780c */ /* 0x000fe20003f21070 */
[----:B------:R-:W-:-:S04]  /*0c90*/  IMAD.X R0, RZ, RZ, R0, P0 ;  /* 0x000000ffff007224 */ /* 0x000fc800000e0600 */
[----:B------:R-:W1:Y:S01]  /*0ca0*/  F2I.FTZ.TRUNC.NTZ R7, R7 ;  /* 0x0000000700077305 */ /* 0x000e62000021f100 */
[----:B------:R-:W-:Y:S02]  /*0cb0*/  ISETP.LT.U32.AND.EX P1, PT, R0, RZ, PT, P1 ;  /* 0x000000ff0000720c */ /* 0x000fe40003f21110 */
[----:B0-----:R-:W-:Y:S01]  /*0cc0*/  PRMT R6, R2, 0x5410, R11 ;  /* 0x0000541002067816 */ /* 0x001fe2000000000b */
[----:B------:R-:W-:-:S05]  /*0cd0*/  IMAD.SHL.U32 R2, R3, 0x4, RZ ;  /* 0x0000000403027824 */ /* 0x000fca00078e00ff */
[----:B------:R-:W-:Y:S02]  /*0ce0*/  ISETP.GE.U32.AND P0, PT, R2, UR13, PT ;  /* 0x0000000d02007c0c */ /* 0x000fe4000bf06070 */
[----:B-1----:R-:W-:Y:S02]  /*0cf0*/  PRMT R7, R8, 0x5410, R7 ;  /* 0x0000541008077816 */ /* 0x002fe40000000007 */
[----:B------:R-:W-:-:S03]  /*0d00*/  SHF.L.U64.HI R2, R3, 0x2, R0 ;  /* 0x0000000203027819 */ /* 0x000fc60000010200 */
[----:B------:R0:W-:Y:S01]  /*0d10*/  STG.E.64 desc[UR10][R4.64], R6 ;  /* 0x0000000604007986 */ /* 0x0001e2000c101b0a */
[----:B------:R-:W-:-:S13]  /*0d20*/  ISETP.GE.AND.EX P0, PT, R2, UR6, PT, P0 ;  /* 0x0000000602007c0c */ /* 0x000fda000bf06300 */
[----:B0-----:R-:W-:Y:S05]  /*0d30*/  @!P0 BRA P1, `(.L_x_2926) ;  /* 0xfffffff800e88947 */ /* 0x001fea000083ffff */
[----:B------:R-:W-:Y:S05]  /*0d40*/  EXIT ;  /* 0x000000000000794d */ /* 0x000fea0003800000 */
.L_x_2927:
        /* <DEDUP_REMOVED lines=11> */
.L_x_7966:


//--------------------- .text._ZN2at6native55_GLOBAL__N__de093ff9_22_ForeachBinaryOpList_cu_a911ec4325multi_tensor_apply_kernelINS1_18TensorListMetadataILi2EEENS1_11CopyFunctorIsN3c1015Float8_e4m3fnuzELi2ELi1ELi1EEEJNS0_4CopyIsS7_EEEEEvT_T0_DpT1_ --------------------------
	.section	.text._ZN2at6native55_GLOBAL__N__de093ff9_22_ForeachBinaryOpList_cu_a911ec4325multi_tensor_apply_kernelINS1_18TensorListMetadataILi2EEENS1_11CopyFunctorIsN3c1015Float8_e4m3fnuzELi2ELi1ELi1EEEJNS0_4CopyIsS7_EEEEEvT_T0_DpT1_,"ax",@progbits
	.align	128
.text._ZN2at6native55_GLOBAL__N__de093ff9_22_ForeachBinaryOpList_cu_a911ec4325multi_tensor_apply_kernelINS1_18TensorListMetadataILi2EEENS1_11CopyFunctorIsN3c1015Float8_e4m3fnuzELi2ELi1ELi1EEEJNS0_4CopyIsS7_EEEEEvT_T0_DpT1_:
        .type           _ZN2at6native55_GLOBAL__N__de093ff9_22_ForeachBinaryOpList_cu_a911ec4325multi_tensor_apply_kernelINS1_18TensorListMetadataILi2EEENS1_11CopyFunctorIsN3c1015Float8_e4m3fnuzELi2ELi1ELi1EEEJNS0_4CopyIsS7_EEEEEvT_T0_DpT1_,@function
        .size           _ZN2at6native55_GLOBAL__N__de093ff9_22_ForeachBinaryOpList_cu_a911ec4325multi_tensor_apply_kernelINS1_18TensorListMetadataILi2EEENS1_11CopyFunctorIsN3c1015Float8_e4m3fnuzELi2ELi1ELi1EEEJNS0_4CopyIsS7_EEEEEvT_T0_DpT1_,(.L_x_7967 - _ZN2at6native55_GLOBAL__N__de093ff9_22_ForeachBinaryOpList_cu_a911ec4325multi_tensor_apply_kernelINS1_18TensorListMetadataILi2EEENS1_11CopyFunctorIsN3c1015Float8_e4m3fnuzELi2ELi1ELi1EEEJNS0_4CopyIsS7_EEEEEvT_T0_DpT1_)
        .other          _ZN2at6native55_GLOBAL__N__de093ff9_22_ForeachBinaryOpList_cu_a911ec4325multi_tensor_apply_kernelINS1_18TensorListMetadataILi2EEENS1_11CopyFunctorIsN3c1015Float8_e4m3fnuzELi2ELi1ELi1EEEJNS0_4CopyIsS7_EEEEEvT_T0_DpT1_,@"STO_CUDA_ENTRY STV_DEFAULT"
_ZN2at6native55_GLOBAL__N__de093ff9_22_ForeachBinaryOpList_cu_a911ec4325multi_tensor_apply_kernelINS1_18TensorListMetadataILi2EEENS1_11CopyFunctorIsN3c1015Float8_e4m3fnuzELi2ELi1ELi1EEEJNS0_4CopyIsS7_EEEEEvT_T0_DpT1_:
        /* <DEDUP_REMOVED lines=29> */
.L_x_2945:
        /* <DEDUP_REMOVED lines=59> */
.L_x_2932:
[----:B------:R-:W-:Y:S05]  /*0580*/  BSYNC B1 ;  /* 0x0000000000017941 */ /* 0x000fea0003800000 */
.L_x_2931:
[----:B------:R-:W-:Y:S01]  /*0590*/  IMAD.SHL.U32 R13, R13, 0x100000, RZ ;  /* 0x001000000d0d7824 */ /* 0x000fe200078e00ff */
[----:B------:R-:W-:-:S04]  /*05a0*/  LEA R15, R12, 0x3b800000, 0x17 ;  /* 0x3b8000000c0f7811 */ /* 0x000fc800078eb8ff */
[----:B------:R-:W-:-:S07]  /*05b0*/  LOP3.LUT R26, R15, R13, R26, 0xfe, !PT ;  /* 0x0000000d0f1a7212 */ /* 0x000fce00078efe1a */
.L_x_2930:
[----:B------:R-:W-:Y:S05]  /*05c0*/  BSYNC B0 ;  /* 0x0000000000007941 */ /* 0x000fea0003800000 */
.L_x_2929:
        /* <DEDUP_REMOVED lines=20> */
.L_x_2936:
[----:B------:R-:W-:Y:S05]  /*0710*/  BSYNC B1 ;  /* 0x0000000000017941 */ /* 0x000fea0003800000 */
.L_x_2935:
[----:B------:R-:W-:Y:S01]  /*0720*/  IMAD.SHL.U32 R13, R13, 0x100000, RZ ;  /* 0x001000000d0d7824 */ /* 0x000fe200078e00ff */
[----:B------:R-:W-:-:S04]  /*0730*/  LEA R15, R12, 0x3b800000, 0x17 ;  /* 0x3b8000000c0f7811 */ /* 0x000fc800078eb8ff */
[----:B------:R-:W-:-:S07]  /*0740*/  LOP3.LUT R24, R15, R13, R24, 0xfe, !PT ;  /* 0x0000000d0f187212 */ /* 0x000fce00078efe18 */
.L_x_2934:
[----:B------:R-:W-:Y:S05]  /*0750*/  BSYNC B0 ;  /* 0x0000000000007941 */ /* 0x000fea0003800000 */
.L_x_2933:
        /* <DEDUP_REMOVED lines=22> */
.L_x_2940:
[----:B------:R-:W-:Y:S05]  /*08c0*/  BSYNC B1 ;  /* 0x0000000000017941 */ /* 0x000fea0003800000 */
.L_x_2939:
[----:B------:R-:W-:Y:S01]  /*08d0*/  IMAD.SHL.U32 R13, R13, 0x100000, RZ ;  /* 0x001000000d0d7824 */ /* 0x000fe200078e00ff */
[----:B------:R-:W-:-:S04]  /*08e0*/  LEA R15, R12, 0x3b800000, 0x17 ;  /* 0x3b8000000c0f7811 */ /* 0x000fc800078eb8ff */
[----:B------:R-:W-:-:S07]  /*08f0*/  LOP3.LUT R28, R15, R13, R28, 0xfe, !PT ;  /* 0x0000000d0f1c7212 */ /* 0x000fce00078efe1c */
.L_x_2938:
[----:B------:R-:W-:Y:S05]  /*0900*/  BSYNC B0 ;  /* 0x0000000000007941 */ /* 0x000fea0003800000 */
.L_x_2937:
        /* <DEDUP_REMOVED lines=21> */
.L_x_2944:
[----:B------:R-:W-:Y:S05]  /*0a60*/  BSYNC B1 ;  /* 0x0000000000017941 */ /* 0x000fea0003800000 */
.L_x_2943:
[----:B------:R-:W-:Y:S01]  /*0a70*/  IMAD.SHL.U32 R13, R13, 0x100000, RZ ;  /* 0x001000000d0d7824 */ /* 0x000fe200078e00ff */
[----:B------:R-:W-:-:S04]  /*0a80*/  LEA R12, R12, 0x3b800000, 0x17 ;  /* 0x3b8000000c0c7811 */ /* 0x000fc800078eb8ff */
[----:B------:R-:W-:-:S07]  /*0a90*/  LOP3.LUT R27, R12, R13, R27, 0xfe, !PT ;  /* 0x0000000d0c1b7212 */ /* 0x000fce00078efe1b */
.L_x_2942:
[----:B------:R-:W-:Y:S05]  /*0aa0*/  BSYNC B0 ;  /* 0x0000000000007941 */ /* 0x000fea0003800000 */
.L_x_2941:
        /* <DEDUP_REMOVED lines=23> */
.L_x_2928:
        /* <DEDUP_REMOVED lines=8> */
.L_x_2962:
        /* <DEDUP_REMOVED lines=30> */
.L_x_2949:
[----:B------:R-:W-:Y:S05]  /*0e80*/  BSYNC B1 ;  /* 0x0000000000017941 */ /* 0x000fea0003800000 */
.L_x_2948:
[----:B------:R-:W-:Y:S01]  /*0e90*/  LEA R8, R5, 0x3b800000, 0x17 ;  /* 0x3b80000005087811 */ /* 0x000fe200078eb8ff */
[----:B------:R-:W-:-:S05]  /*0ea0*/  IMAD.SHL.U32 R5, R7, 0x100000, RZ ;  /* 0x0010000007057824 */ /* 0x000fca00078e00ff */
[----:B------:R-:W-:-:S07]  /*0eb0*/  LOP3.LUT R5, R8, R5, R9, 0xfe, !PT ;  /* 0x0000000508057212 */ /* 0x000fce00078efe09 */
.L_x_2947:
[----:B------:R-:W-:Y:S05]  /*0ec0*/  BSYNC B0 ;  /* 0x0000000000007941 */ /* 0x000fea0003800000 */
.L_x_2946:
        /* <DEDUP_REMOVED lines=21> */
.L_x_2953:
[----:B------:R-:W-:Y:S05]  /*1020*/  BSYNC B1 ;  /* 0x0000000000017941 */ /* 0x000fea0003800000 */
.L_x_2952:
[----:B------:R-:W-:Y:S01]  /*1030*/  LEA R9, R6, 0x3b800000, 0x17 ;  /* 0x3b80000006097811 */ /* 0x000fe200078eb8ff */
[----:B------:R-:W-:-:S05]  /*1040*/  IMAD.SHL.U32 R6, R7, 0x100000, RZ ;  /* 0x0010000007067824 */ /* 0x000fca00078e00ff */
[----:B------:R-:W-:-:S07]  /*1050*/  LOP3.LUT R6, R9, R6, R10, 0xfe, !PT ;  /* 0x0000000609067212 */ /* 0x000fce00078efe0a */
.L_x_2951:
[----:B------:R-:W-:Y:S05]  /*1060*/  BSYNC B0 ;  /* 0x0000000000007941 */ /* 0x000fea0003800000 */
.L_x_2950:
        /* <DEDUP_REMOVED lines=23> */
.L_x_2957:
[----:B------:R-:W-:Y:S05]  /*11e0*/  BSYNC B1 ;  /* 0x0000000000017941 */ /* 0x000fea0003800000 */
.L_x_2956:
[----:B------:R-:W-:Y:S01]  /*11f0*/  IMAD.SHL.U32 R4, R4, 0x100000, RZ ;  /* 0x0010000004047824 */ /* 0x000fe200078e00ff */
[----:B------:R-:W-:-:S04]  /*1200*/  LEA R9, R8, 0x3b800000, 0x17 ;  /* 0x3b80000008097811 */ /* 0x000fc800078eb8ff */
[----:B------:R-:W-:-:S07]  /*1210*/  LOP3.LUT R10, R9, R4, R10, 0xfe, !PT ;  /* 0x00000004090a7212 */ /* 0x000fce00078efe0a */
.L_x_2955:
[----:B------:R-:W-:Y:S05]  /*1220*/  BSYNC B0 ;  /* 0x0000000000007941 */ /* 0x000fea0003800000 */
.L_x_2954:
        /* <DEDUP_REMOVED lines=21> */
.L_x_2961:
[----:B------:R-:W-:Y:S05]  /*1380*/  BSYNC B1 ;  /* 0x0000000000017941 */ /* 0x000fea0003800000 */
.L_x_2960:
[----:B------:R-:W-:Y:S01]  /*1390*/  IMAD.SHL.U32 R2, R2, 0x100000, RZ ;  /* 0x0010000002027824 */ /* 0x000fe200078e00ff */
[----:B------:R-:W-:-:S04]  /*13a0*/  LEA R7, R4, 0x3b800000, 0x17 ;  /* 0x3b80000004077811 */ /* 0x000fc800078eb8ff */
[----:B------:R-:W-:-:S07]  /*13b0*/  LOP3.LUT R7, R7, R2, R8, 0xfe, !PT ;  /* 0x0000000207077212 */ /* 0x000fce00078efe08 */
.L_x_2959:
[----:B------:R-:W-:Y:S05]  /*13c0*/  BSYNC B0 ;  /* 0x0000000000007941 */ /* 0x000fea0003800000 */
.L_x_2958:
        /* <DEDUP_REMOVED lines=19> */
.L_x_2963:
        /* <DEDUP_REMOVED lines=16> */
.L_x_7967:


//--------------------- .text._ZN2at6native55_GLOBAL__N__de093ff9_22_ForeachBinaryOpList_cu_a911ec4325multi_tensor_apply_kernelINS1_18TensorListMetadataILi2EEENS1_11CopyFunctorIsN3c1013Float8_e4m3fnELi2ELi1ELi1EEEJNS0_4CopyIsS7_EEEEEvT_T0_DpT1_ --------------------------
	.section	.text._ZN2at6native55_GLOBAL__N__de093ff9_22_ForeachBinaryOpList_cu_a911ec4325multi_tensor_apply_kernelINS1_18TensorListMetadataILi2EEENS1_11CopyFunctorIsN3c1013Float8_e4m3fnELi2ELi1ELi1EEEJNS0_4CopyIsS7_EEEEEvT_T0_DpT1_,"ax",@progbits
	.align	128
.text._ZN2at6native55_GLOBAL__N__de093ff9_22_ForeachBinaryOpList_cu_a911ec4325multi_tensor_apply_kernelINS1_18TensorListMetadataILi2EEENS1_11CopyFunctorIsN3c1013Float8_e4m3fnELi2ELi1ELi1EEEJNS0_4CopyIsS7_EEEEEvT_T0_DpT1_:
        .type           _ZN2at6native55_GLOBAL__N__de093ff9_22_ForeachBinaryOpList_cu_a911ec4325multi_tensor_apply_kernelINS1_18TensorListMetadataILi2EEENS1_11CopyFunctorIsN3c1013Float8_e4m3fnELi2ELi1ELi1EEEJNS0_4CopyIsS7_EEEEEvT_T0_DpT1_,@function
        .size           _ZN2at6native55_GLOBAL__N__de093ff9_22_ForeachBinaryOpList_cu_a911ec4325multi_tensor_apply_kernelINS1_18TensorListMetadataILi2EEENS1_11CopyFunctorIsN3c1013Float8_e4m3fnELi2ELi1ELi1EEEJNS0_4CopyIsS7_EEEEEvT_T0_DpT1_,(.L_x_7968 - _ZN2at6native55_GLOBAL__N__de093ff9_22_ForeachBinaryOpList_cu_a911ec4325multi_tensor_apply_kernelINS1_18TensorListMetadataILi2EEENS1_11CopyFunctorIsN3c1013Float8_e4m3fnELi2ELi1ELi1EEEJNS0_4CopyIsS7_EEEEEvT_T0_DpT1_)
        .other          _ZN2at6native55_GLOBAL__N__de093ff9_22_ForeachBinaryOpList_cu_a911ec4325multi_tensor_apply_kernelINS1_18TensorListMetadataILi2EEENS1_11CopyFunctorIsN3c1013Float8_e4m3fnELi2ELi1ELi1EEEJNS0_4CopyIsS7_EEEEEvT_T0_DpT1_,@"STO_CUDA_ENTRY STV_DEFAULT"
_ZN2at6native55_GLOBAL__N__de093ff9_22_ForeachBinaryOpList_cu_a911ec4325multi_tensor_apply_kernelINS1_18TensorListMetadataILi2EEENS1_11CopyFunctorIsN3c1013Float8_e4m3fnELi2ELi1ELi1EEEJNS0_4CopyIsS7_EEEEEvT_T0_DpT1_:
        /* <DEDUP_REMOVED lines=29> */
.L_x_2973:
        /* <DEDUP_REMOVED lines=57> */
[----:B------:R-:W-:-:S04]  /*0560*/  LEA R2, P0, R23, UR8, 0x1 ;  /* 0x0000000817027c11 */ /* 0x000fc8000f8008ff */
[----:B------:R-:W0:Y:S01]  /*0570*/  F2I.FTZ.TRUNC.NTZ R5, R5 ;  /* 0x0000000500057305 */ /* 0x000e22000021f100 */
[----:B------:R-:W-:-:S05]  /*0580*/  LEA.HI.X R3, R23, UR9, R22, 0x1, P0 ;  /* 0x0000000917037c11 */ /* 0x000fca00080f0c16 */
[----:B0-----:R1:W-:Y:S03]  /*0590*/  STG.E.U16 desc[UR10][R2.64], R5 ;  /* 0x0000000502007986 */ /* 0x0013e6000c10150a */
.L_x_2966:
[----:B------:R-:W-:Y:S05]  /*05a0*/  BSYNC B0 ;  /* 0x0000000000007941 */ /* 0x000fea0003800000 */
.L_x_2965:
        /* <DEDUP_REMOVED lines=19> */
[----:B------:R-:W-:Y:S02]  /*06e0*/  LOP3.LUT R4, R3, 0x80000000, R2, 0xf8, !PT ;  /* 0x8000000003047812 */ /* 0x000fe400078ef802 */
[C---:B------:R-:W-:Y:S02]  /*06f0*/  LEA R2, P0, R20.reuse, UR8, 0x1 ;  /* 0x0000000814027c11 */ /* 0x040fe4000f8008ff */
[----:B------:R-:W0:Y:S02]  /*0700*/  F2I.FTZ.TRUNC.NTZ R5, R4 ;  /* 0x0000000400057305 */ /* 0x000e24000021f100 */
[----:B------:R-:W-:-:S05]  /*0710*/  LEA.HI.X R3, R20, UR9, R21, 0x1, P0 ;  /* 0x0000000914037c11 */ /* 0x000fca00080f0c15 */
[----:B0-----:R2:W-:Y:S04]  /*0720*/  STG.E.U16 desc[UR10][R2.64], R5 ;  /* 0x0000000502007986 */ /* 0x0015e8000c10150a */
.L_x_2968:
[----:B------:R-:W-:Y:S05]  /*0730*/  BSYNC B0 ;  /* 0x0000000000007941 */ /* 0x000fea0003800000 */
.L_x_2967:
        /* <DEDUP_REMOVED lines=24> */
.L_x_2970:
[----:B------:R-:W-:Y:S05]  /*08c0*/  BSYNC B0 ;  /* 0x0000000000007941 */ /* 0x000fea0003800000 */
.L_x_2969:
        /* <DEDUP_REMOVED lines=24> */
.L_x_2972:
[----:B------:R-:W-:Y:S05]  /*0a50*/  BSYNC B0 ;  /* 0x0000000000007941 */ /* 0x000fea0003800000 */
.L_x_2971:
[----:B------:R-:W-:-:S03]  /*0a60*/  IMAD.WIDE.U32 R12, R10, 0x4, R12 ;  /* 0x000000040a0c7825 */ /* 0x000fc600078e000c */
[C---:B------:R-:W-:Y:S02]  /*0a70*/  ISETP.GE.U32.AND P0, PT, R12.reuse, 0x10000, PT ;  /* 0x000100000c00780c */ /* 0x040fe40003f06070 */
[----:B------:R-:W-:Y:S02]  /*0a80*/  ISETP.LT.U32.AND P1, PT, R12, UR13, PT ;  /* 0x0000000d0c007c0c */ /* 0x000fe4000bf21070 */
[C---:B------:R-:W-:Y:S02]  /*0a90*/  ISETP.GE.U32.AND.EX P0, PT, R13.reuse, RZ, PT, P0 ;  /* 0x000000ff0d00720c */ /* 0x040fe40003f06100 */
[----:B------:R-:W-:-:S13]  /*0aa0*/  ISETP.LT.AND.EX P1, PT, R13, UR6, PT, P1 ;  /* 0x000000060d007c0c */ /* 0x000fda000bf21310 */
[----:B------:R-:W-:Y:S05]  /*0ab0*/  @!P0 BRA P1, `(.L_x_2973) ;  /* 0xfffffff400c48947 */ /* 0x000fea000083ffff */
[----:B------:R-:W-:Y:S05]  /*0ac0*/  EXIT ;  /* 0x000000000000794d */ /* 0x000fea0003800000 */
.L_x_2964:
        /* <DEDUP_REMOVED lines=8> */
.L_x_2974:
[----:B------:R-:W-:-:S04]  /*0b50*/  LEA R6, P0, R3, UR14, 0x2 ;  /* 0x0000000e03067c11 */ /* 0x000fc8000f8010ff */
        /* <DEDUP_REMOVED lines=29> */
[----:B------:R-:W-:Y:S02]  /*0d30*/  SEL R15, R14, RZ, P1 ;  /* 0x000000ff0e0f7207 */ /* 0x000fe40000800000 */
[----:B------:R-:W-:Y:S01]  /*0d40*/  SHF.L.U32 R14, R11, R13, RZ ;  /* 0x0000000d0b0e7219 */ /* 0x000fe200000006ff */
[-C--:B------:R-:W-:Y:S01]  /*0d50*/  IMAD R13, R13, R10.reuse, 0x3c000000 ;  /* 0x3c0000000d0d7424 */ /* 0x080fe200078e020a */
[----:B-1----:R-:W-:Y:S02]  /*0d60*/  IADD3 R19, -R12, 0x1f, RZ ;  /* 0x0000001f0c137810 */ /* 0x002fe40007ffe1ff */
[----:B------:R-:W-:Y:S01]  /*0d70*/  SEL R17, R16, RZ, P2 ;  /* 0x000000ff10117207 */ /* 0x000fe20001000000 */
[-C--:B------:R-:W-:Y:S01]  /*0d80*/  IMAD R16, R15, R10.reuse, 0x3c000000 ;  /* 0x3c0000000f107424 */ /* 0x080fe200078e020a */
[----:B------:R-:W-:Y:S01]  /*0d90*/  LEA.HI R14, R14, R13, RZ, 0x1c ;  /* 0x0000000d0e0e7211 */ /* 0x000fe200078fe0ff */
[----:B------:R-:W-:Y:S01]  /*0da0*/  VIADD R13, R11, 0x1000000 ;  /* 0x010000000b0d7836 */ /* 0x000fe20000000000 */
[C---:B------:R-:W-:Y:S01]  /*0db0*/  ISETP.GT.U32.AND P0, PT, R19.reuse, 0x4, PT ;  /* 0x000000041300780c */ /* 0x040fe20003f04070 */
[----:B------:R-:W-:Y:S01]  /*0dc0*/  VIADD R19, R19, 0xfffffffc ;  /* 0xfffffffc13137836 */ /* 0x000fe20000000000 */
[----:B------:R-:W-:Y:S01]  /*0dd0*/  SHF.L.U32 R15, R9, R15, RZ ;  /* 0x0000000f090f7219 */ /* 0x000fe200000006ff */
[----:B------:R-:W-:Y:S01]  /*0de0*/  VIADD R11, R11, 0xffffffff ;  /* 0xffffffff0b0b7836 */ /* 0x000fe20000000000 */
[----:B------:R-:W-:Y:S01]  /*0df0*/  SHF.R.S32.HI R13, RZ, 0x8, R13 ;  /* 0x00000008ff0d7819 */ /* 0x000fe2000001140d */
[----:B------:R-:W-:Y:S01]  /*0e00*/  IMAD R18, R17, R10, 0x3c000000 ;  /* 0x3c00000011127424 */ /* 0x000fe200078e020a */
[----:B------:R-:W-:-:S02]  /*0e10*/  SHF.L.U32 R17, R8, R17, RZ ;  /* 0x0000001108117219 */ /* 0x000fc400000006ff */
[----:B------:R-:W-:Y:S02]  /*0e20*/  SEL R19, R19, RZ, P0 ;  /* 0x000000ff13137207 */ /* 0x000fe40000000000 */
[----:B------:R-:W-:Y:S02]  /*0e30*/  LOP3.LUT R14, R14, 0x7f800000, R13, 0xf8, !PT ;  /* 0x7f8000000e0e7812 */ /* 0x000fe400078ef80d */
[----:B------:R-:W-:Y:S02]  /*0e40*/  SHF.R.S32.HI R11, RZ, 0x1f, R11 ;  /* 0x0000001fff0b7819 */ /* 0x000fe4000001140b */
[----:B------:R-:W-:Y:S01]  /*0e50*/  LEA.HI R12, R17, R18, RZ, 0x1c ;  /* 0x00000012110c7211 */ /* 0x000fe200078fe0ff */
[----:B------:R-:W-:Y:S01]  /*0e60*/  IMAD R18, R19, R10, 0x3c000000 ;  /* 0x3c00000013127424 */ /* 0x000fe200078e020a */
[----:B------:R-:W-:Y:S01]  /*0e70*/  LOP3.LUT R14, R14, R11, RZ, 0x30, !PT ;  /* 0x0000000b0e0e7212 */ /* 0x000fe200078e30ff */
[----:B------:R-:W-:Y:S01]  /*0e80*/  VIADD R10, R8, 0x1000000 ;  /* 0x01000000080a7836 */ /* 0x000fe20000000000 */
[----:B------:R-:W-:Y:S01]  /*0e90*/  LEA.HI R16, R15, R16, RZ, 0x1c ;  /* 0x000000100f107211 */ /* 0x000fe200078fe0ff */
[C---:B------:R-:W-:Y:S01]  /*0ea0*/  VIADD R15, R9.reuse, 0x1000000 ;  /* 0x01000000090f7836 */ /* 0x040fe20000000000 */
[----:B------:R-:W-:Y:S01]  /*0eb0*/  LOP3.LUT R14, R14, 0x80000000, R5, 0xf8, !PT ;  /* 0x800000000e0e7812 */ /* 0x000fe200078ef805 */
[----:B------:R-:W-:Y:S01]  /*0ec0*/  VIADD R9, R9, 0xffffffff ;  /* 0xffffffff09097836 */ /* 0x000fe20000000000 */
[----:B------:R-:W-:Y:S01]  /*0ed0*/  SHF.R.S32.HI R5, RZ, 0x8, R10 ;  /* 0x00000008ff057819 */ /* 0x000fe2000001140a */
[C---:B------:R-:W-:Y:S01]  /*0ee0*/  VIADD R10, R7.reuse, 0x1000000 ;  /* 0x01000000070a7836 */ /* 0x040fe20000000000 */
[C---:B------:R-:W-:Y:S01]  /*0ef0*/  SHF.L.U32 R19, R7.reuse, R19, RZ ;  /* 0x0000001307137219 */ /* 0x040fe200000006ff */
[----:B------:R-:W-:Y:S01]  /*0f00*/  VIADD R8, R8, 0xffffffff ;  /* 0xffffffff08087836 */ /* 0x000fe20000000000 */
[----:B------:R-:W-:Y:S01]  /*0f10*/  SHF.R.S32.HI R15, RZ, 0x8, R15 ;  /* 0x00000008ff0f7819 */ /* 0x000fe2000001140f */
[----:B------:R-:W-:Y:S01]  /*0f20*/  VIADD R7, R7, 0xffffffff ;  /* 0xffffffff07077836 */ /* 0x000fe20000000000 */
[----:B------:R-:W-:Y:S01]  /*0f30*/  LEA.HI R19, R19, R18, RZ, 0x1c ;  /* 0x0000001213137211 */ /* 0x000fe200078fe0ff */
[----:B------:R-:W-:Y:S01]  /*0f40*/  F2I.FTZ.TRUNC.NTZ R14, R14 ;  /* 0x0000000e000e7305 */ /* 0x000fe2000021f100 */
[----:B------:R-:W-:-:S02]  /*0f50*/  SHF.R.S32.HI R10, RZ, 0x8, R10 ;  /* 0x00000008ff0a7819 */ /* 0x000fc4000001140a */
[----:B------:R-:W-:Y:S02]  /*0f60*/  LOP3.LUT R16, R16, 0x7f800000, R15, 0xf8, !PT ;  /* 0x7f80000010107812 */ /* 0x000fe400078ef80f */
[----:B------:R-:W-:Y:S02]  /*0f70*/  SHF.R.S32.HI R9, RZ, 0x1f, R9 ;  /* 0x0000001fff097819 */ /* 0x000fe40000011409 */
[----:B------:R-:W-:Y:S02]  /*0f80*/  LOP3.LUT R5, R12, 0x7f800000, R5, 0xf8, !PT ;  /* 0x7f8000000c057812 */ /* 0x000fe400078ef805 */
[----:B------:R-:W-:Y:S02]  /*0f90*/  SHF.R.S32.HI R8, RZ, 0x1f, R8 ;  /* 0x0000001fff087819 */ /* 0x000fe40000011408 */
[----:B------:R-:W-:Y:S02]  /*0fa0*/  LOP3.LUT R10, R19, 0x7f800000, R10, 0xf8, !PT ;  /* 0x7f800000130a7812 */ /* 0x000fe400078ef80a */
[----:B------:R-:W-:-:S02]  /*0fb0*/  SHF.R.S32.HI R7, RZ, 0x1f, R7 ;  /* 0x0000001fff077819 */ /* 0x000fc40000011407 */
[----:B------:R-:W-:Y:S02]  /*0fc0*/  LOP3.LUT R9, R16, R9, RZ, 0x30, !PT ;  /* 0x0000000910097212 */ /* 0x000fe400078e30ff */
[----:B------:R-:W-:Y:S02]  /*0fd0*/  LOP3.LUT R5, R5, R8, RZ, 0x30, !PT ;  /* 0x0000000805057212 */ /* 0x000fe400078e30ff */
[----:B------:R-:W-:Y:S02]  /*0fe0*/  LOP3.LUT R7, R10, R7, RZ, 0x30, !PT ;  /* 0x000000070a077212 */ /* 0x000fe400078e30ff */
[----:B------:R-:W-:Y:S02]  /*0ff0*/  LOP3.LUT R9, R9, 0x80000000, R2, 0xf8, !PT ;  /* 0x8000000009097812 */ /* 0x000fe400078ef802 */
[----:B------:R-:W-:Y:S02]  /*1000*/  LOP3.LUT R2, R5, 0x80000000, R4, 0xf8, !PT ;  /* 0x8000000005027812 */ /* 0x000fe400078ef804 */
[----:B------:R-:W-:-:S02]  /*1010*/  LOP3.LUT R7, R7, 0x80000000, R6, 0xf8, !PT ;  /* 0x8000000007077812 */ /* 0x000fc400078ef806 */
[----:B------:R-:W0:Y:S01]  /*1020*/  F2I.FTZ.TRUNC.NTZ R9, R9 ;  /* 0x0000000900097305 */ /* 0x000e22000021f100 */
[----:B------:R-:W-:-:S04]  /*1030*/  LEA R4, P0, R3, UR8, 0x3 ;  /* 0x0000000803047c11 */ /* 0x000fc8000f8018ff */
[C-C-:B------:R-:W-:Y:S02]  /*1040*/  LEA.HI.X R5, R3.reuse, UR9, R0.reuse, 0x3, P0 ;  /* 0x0000000903057c11 */ /* 0x140fe400080f1c00 */
[----:B------:R-:W-:Y:S01]  /*1050*/  IADD3 R3, P0, R3, UR5, RZ ;  /* 0x0000000503037c10 */ /* 0x000fe2000ff1e0ff */
[----:B------:R-:W-:Y:S03]  /*1060*/  F2I.FTZ.TRUNC.NTZ R2, R2 ;  /* 0x0000000200027305 */ /* 0x000fe6000021f100 */
[C---:B------:R-:W-:Y:S01]  /*1070*/  ISETP.LT.U32.AND P1, PT, R3.reuse, 0x4000, PT ;  /* 0x000040000300780c */ /* 0x040fe20003f21070 */
[----:B------:R-:W-:Y:S02]  /*1080*/  IMAD.SHL.U32 R8, R3, 0x4, RZ ;  /* 0x0000000403087824 */ /* 0x000fe400078e00ff */
[----:B------:R-:W-:Y:S01]  /*1090*/  IMAD.X R0, RZ, RZ, R0, P0 ;  /* 0x000000ffff007224 */ /* 0x000fe200000e0600 */
[----:B0-----:R-:W-:Y:S01]  /*10a0*/  PRMT R6, R14, 0x5410, R9 ;  /* 0x000054100e067816 */ /* 0x001fe20000000009 */
[----:B------:R-:W0:Y:S01]  /*10b0*/  F2I.FTZ.TRUNC.NTZ R7, R7 ;  /* 0x0000000700077305 */ /* 0x000e22000021f100 */
[----:B------:R-:W-:-:S02]  /*10c0*/  ISETP.GE.U32.AND P0, PT, R8, UR13, PT ;  /* 0x0000000d08007c0c */ /* 0x000fc4000bf06070 */
[----:B------:R-:W-:Y:S02]  /*10d0*/  ISETP.LT.U32.AND.EX P1, PT, R0, RZ, PT, P1 ;  /* 0x000000ff0000720c */ /* 0x000fe40003f21110 */
[----:B0-----:R-:W-:Y:S02]  /*10e0*/  PRMT R7, R2, 0x5410, R7 ;  /* 0x0000541002077816 */ /* 0x001fe40000000007 */
[----:B------:R-:W-:-:S03]  /*10f0*/  SHF.L.U64.HI R2, R3, 0x2, R0 ;  /* 0x0000000203027819 */ /* 0x000fc60000010200 */
[----:B------:R0:W-:Y:S01]  /*1100*/  STG.E.64 desc[UR10][R4.64], R6 ;  /* 0x0000000604007986 */ /* 0x0001e2000c101b0a */
[----:B------:R-:W-:-:S13]  /*1110*/  ISETP.GE.AND.EX P0, PT, R2, UR6, PT, P0 ;  /* 0x0000000602007c0c */ /* 0x000fda000bf06300 */
[----:B0-----:R-:W-:Y:S05]  /*1120*/  @!P0 BRA P1, `(.L_x_2974) ;  /* 0xfffffff800888947 */ /* 0x001fea000083ffff */
[----:B------:R-:W-:Y:S05]  /*1130*/  EXIT ;  /* 0x000000000000794d */ /* 0x000fea0003800000 */
.L_x_2975:
        /* <DEDUP_REMOVED lines=12> */
.L_x_7968:


//--------------------- .text._ZN2at6native55_GLOBAL__N__de093ff9_22_ForeachBinaryOpList_cu_a911ec4325multi_tensor_apply_kernelINS1_18TensorListMetadataILi2EEENS1_11CopyFunctorIsbLi2ELi1ELi1EEEJNS0_4CopyIsbEEEEEvT_T0_DpT1_ --------------------------
	.section	.text._ZN2at6native55_GLOBAL__N__de093ff9_22_ForeachBinaryOpList_cu_a911ec4325multi_tensor_apply_kernelINS1_18TensorListMetadataILi2EEENS1_11CopyFunctorIsbLi2ELi1ELi1EEEJNS0_4CopyIsbEEEEEvT_T0_DpT1_,"ax",@progbits
	.align	128
.text._ZN2at6native55_GLOBAL__N__de093ff9_22_ForeachBinaryOpList_cu_a911ec4325multi_tensor_apply_kernelINS1_18TensorListMetadataILi2EEENS1_11CopyFunctorIsbLi2ELi1ELi1EEEJNS0_4CopyIsbEEEEEvT_T0_DpT1_:
        .type           _ZN2at6native55_GLOBAL__N__de093ff9_22_ForeachBinaryOpList_cu_a911ec4325multi_tensor_apply_kernelINS1_18TensorListMetadataILi2EEENS1_11CopyFunctorIsbLi2ELi1ELi1EEEJNS0_4CopyIsbEEEEEvT_T0_DpT1_,@function
        .size           _ZN2at6native55_GLOBAL__N__de093ff9_22_ForeachBinaryOpList_cu_a911ec4325multi_tensor_apply_kernelINS1_18TensorListMetadataILi2EEENS1_11CopyFunctorIsbLi2ELi1ELi1EEEJNS0_4CopyIsbEEEEEvT_T0_DpT1_,(.L_x_7969 - _ZN2at6native55_GLOBAL__N__de093ff9_22_ForeachBinaryOpList_cu_a911ec4325multi_tensor_apply_kernelINS1_18TensorListMetadataILi2EEENS1_11CopyFunctorIsbLi2ELi1ELi1EEEJNS0_4CopyIsbEEEEEvT_T0_DpT1_)
        .other          _ZN2at6native55_GLOBAL__N__de093ff9_22_ForeachBinaryOpList_cu_a911ec4325multi_tensor_apply_kernelINS1_18TensorListMetadataILi2EEENS1_11CopyFunctorIsbLi2ELi1ELi1EEEJNS0_4CopyIsbEEEEEvT_T0_DpT1_,@"STO_CUDA_ENTRY STV_DEFAULT"
_ZN2at6native55_GLOBAL__N__de093ff9_22_ForeachBinaryOpList_cu_a911ec4325multi_tensor_apply_kernelINS1_18TensorListMetadataILi2EEENS1_11CopyFunctorIsbLi2ELi1ELi1EEEJNS0_4CopyIsbEEEEEvT_T0_DpT1_:
        /* <DEDUP_REMOVED lines=27> */
.L_x_2977:
        /* <DEDUP_REMOVED lines=44> */
[----:B--2---:R-:W-:-:S04]  /*0470*/  @P1 PRMT R29, R9, 0x8880, RZ ;  /* 0x00008880091d1816 */ /* 0x004fc800000000ff */
[----:B------:R-:W-:Y:S02]  /*0480*/  @P1 PRMT R29, R29, 0x7710, RZ ;  /* 0x000077101d1d1816 */ /* 0x000fe400000000ff */
[----:B---3--:R-:W-:-:S03]  /*0490*/  @P0 PRMT R25, R10, 0x8880, RZ ;  /* 0x000088800a190816 */ /* 0x008fc600000000ff */
[----:B------:R2:W-:Y:S01]  /*04a0*/  @P1 STG.E.U16 desc[UR4][R14.64], R29 ;  /* 0x0000001d0e001986 */ /* 0x0005e2000c101504 */
[----:B------:R-:W-:Y:S02]  /*04b0*/  @P2 LEA R24, P1, R23, R12, 0x1 ;  /* 0x0000000c17182211 */ /* 0x000fe400078208ff */
[----:B------:R-:W-:Y:S02]  /*04c0*/  @P0 PRMT R11, R25, 0x7710, RZ ;  /* 0x00007710190b0816 */ /* 0x000fe400000000ff */
[----:B------:R-:W-:Y:S02]  /*04d0*/  @P2 LEA.HI.X R25, R23, R13, R22, 0x1, P1 ;  /* 0x0000000d17192211 */ /* 0x000fe400008f0c16 */
[----:B----4-:R-:W-:Y:S02]  /*04e0*/  @P4 PRMT R26, R7, 0x8880, RZ ;  /* 0x00008880071a4816 */ /* 0x010fe400000000ff */
[----:B-----5:R-:W-:Y:S02]  /*04f0*/  @P2 PRMT R27, R8, 0x8880, RZ ;  /* 0x00008880081b2816 */ /* 0x020fe400000000ff */
[----:B------:R-:W-:-:S02]  /*0500*/  @P4 PRMT R23, R26, 0x7710, RZ ;  /* 0x000077101a174816 */ /* 0x000fc400000000ff */
[----:B------:R-:W-:Y:S01]  /*0510*/  @P2 PRMT R27, R27, 0x7710, RZ ;  /* 0x000077101b1b2816 */ /* 0x000fe200000000ff */
[----:B------:R2:W-:Y:S01]  /*0520*/  @P0 STG.E.U16 desc[UR4][R16.64], R11 ;  /* 0x0000000b10000986 */ /* 0x0005e2000c101504 */
[----:B------:R-:W-:-:S03]  /*0530*/  ISETP.GE.U32.AND P0, PT, R18, 0x10000, PT ;  /* 0x000100001200780c */ /* 0x000fc60003f06070 */
[----:B------:R2:W-:Y:S01]  /*0540*/  @P4 STG.E.U16 desc[UR4][R20.64], R23 ;  /* 0x0000001714004986 */ /* 0x0005e2000c101504 */
[----:B------:R-:W-:-:S03]  /*0550*/  ISETP.LT.U32.AND P1, PT, R18, R2, PT ;  /* 0x000000021200720c */ /* 0x000fc60003f21070 */
[----:B------:R2:W-:Y:S01]  /*0560*/  @P2 STG.E.U16 desc[UR4][R24.64], R27 ;  /* 0x0000001b18002986 */ /* 0x0005e2000c101504 */
[C---:B------:R-:W-:Y:S02]  /*0570*/  ISETP.GE.U32.AND.EX P0, PT, R19.reuse, RZ, PT, P0 ;  /* 0x000000ff1300720c */ /* 0x040fe40003f06100 */
[----:B------:R-:W-:-:S13]  /*0580*/  ISETP.LT.AND.EX P1, PT, R19, R4, PT, P1 ;  /* 0x000000041300720c */ /* 0x000fda0003f21310 */
[----:B--2---:R-:W-:Y:S05]  /*0590*/  @!P0 BRA P1, `(.L_x_2977) ;  /* 0xfffffffc00048947 */ /* 0x004fea000083ffff */
[----:B------:R-:W-:Y:S05]  /*05a0*/  EXIT ;  /* 0x000000000000794d */ /* 0x000fea0003800000 */
.L_x_2976:
        /* <DEDUP_REMOVED lines=8> */
.L_x_2978:
[----:B------:R-:W-:-:S04]  /*0630*/  LEA R8, P0, R17, R0, 0x2 ;  /* 0x0000000011087211 */ /* 0x000fc800078010ff */
[----:B------:R-:W-:-:S05]  /*0640*/  LEA.HI.X R9, R17, R3, R16, 0x2, P0 ;  /* 0x0000000311097211 */ /* 0x000fca00000f1410 */
[----:B------:R-:W2:Y:S01]  /*0650*/  LDG.E R8, desc[UR4][R8.64] ;  /* 0x0000000408087981 */ /* 0x000ea2000c1e1900 */
[----:B------:R-:W-:-:S04]  /*0660*/  LEA R6, P0, R17, R12, 0x3 ;  /* 0x0000000c11067211 */ /* 0x000fc800078018ff */
[C---:B------:R-:W-:Y:S02]  /*0670*/  LEA.HI.X R7, R17.reuse, R13, R16, 0x3, P0 ;  /* 0x0000000d11077211 */ /* 0x040fe400000f1c10 */
[----:B------:R-:W-:-:S04]  /*0680*/  IADD3 R17, P0, R17, UR6, RZ ;  /* 0x0000000611117c10 */ /* 0x000fc8000ff1e0ff */
[----:B------:R-:W-:Y:S01]  /*0690*/  ISETP.LT.U32.AND P1, PT, R17, 0x4000, PT ;  /* 0x000040001100780c */ /* 0x000fe20003f21070 */
[----:B------:R-:W-:-:S05]  /*06a0*/  IMAD.X R16, RZ, RZ, R16, P0 ;  /* 0x000000ffff107224 */ /* 0x000fca00000e0610 */
[----:B------:R-:W-:Y:S02]  /*06b0*/  ISETP.LT.U32.AND.EX P1, PT, R16, RZ, PT, P1 ;  /* 0x000000ff1000720c */ /* 0x000fe40003f21110 */
[C---:B--2---:R-:W-:Y:S02]  /*06c0*/  PRMT R5, R8.reuse, 0xbbb3, RZ ;  /* 0x0000bbb308057816 */ /* 0x044fe400000000ff */
[C---:B------:R-:W-:Y:S02]  /*06d0*/  PRMT R10, R8.reuse, 0xaaa2, RZ ;  /* 0x0000aaa2080a7816 */ /* 0x040fe400000000ff */
[C---:B------:R-:W-:Y:S02]  /*06e0*/  PRMT R11, R8.reuse, 0x9991, RZ ;  /* 0x00009991080b7816 */ /* 0x040fe400000000ff */
[----:B------:R-:W-:Y:S02]  /*06f0*/  PRMT R14, R8, 0x8880, RZ ;  /* 0x00008880080e7816 */ /* 0x000fe400000000ff */
[----:B------:R-:W-:-:S02]  /*0700*/  PRMT R5, R5, 0x7710, RZ ;  /* 0x0000771005057816 */ /* 0x000fc400000000ff */
[----:B------:R-:W-:Y:S02]  /*0710*/  PRMT R10, R10, 0x7710, RZ ;  /* 0x000077100a0a7816 */ /* 0x000fe400000000ff */
[----:B------:R-:W-:Y:S02]  /*0720*/  PRMT R11, R11, 0x7710, RZ ;  /* 0x000077100b0b7816 */ /* 0x000fe400000000ff */
[----:B------:R-:W-:Y:S02]  /*0730*/  PRMT R14, R14, 0x7710, RZ ;  /* 0x000077100e0e7816 */ /* 0x000fe400000000ff */
[----:B------:R-:W-:Y:S01]  /*0740*/  PRMT R15, R10, 0x5410, R5 ;  /* 0x000054100a0f7816 */ /* 0x000fe20000000005 */
[----:B------:R-:W-:Y:S01]  /*0750*/  IMAD.SHL.U32 R5, R17, 0x4, RZ ;  /* 0x0000000411057824 */ /* 0x000fe200078e00ff */
[----:B------:R-:W-:-:S04]  /*0760*/  PRMT R14, R14, 0x5410, R11 ;  /* 0x000054100e0e7816 */ /* 0x000fc8000000000b */
[----:B------:R-:W-:Y:S01]  /*0770*/  ISETP.GE.U32.AND P0, PT, R5, R2, PT ;  /* 0x000000020500720c */ /* 0x000fe20003f06070 */
[----:B------:R0:W-:Y:S01]  /*0780*/  STG.E.64 desc[UR4][R6.64], R14 ;  /* 0x0000000e06007986 */ /* 0x0001e2000c101b04 */
[----:B------:R-:W-:-:S04]  /*0790*/  SHF.L.U64.HI R5, R17, 0x2, R16 ;  /* 0x0000000211057819 */ /* 0x000fc80000010210 */
[----:B------:R-:W-:-:S13]  /*07a0*/  ISETP.GE.AND.EX P0, PT, R5, R4, PT, P0 ;  /* 0x000000040500720c */ /* 0x000fda0003f06300 */
[----:B0-----:R-:W-:Y:S05]  /*07b0*/  @!P0 BRA P1, `(.L_x_2978) ;  /* 0xfffffffc009c8947 */ /* 0x001fea000083ffff */
[----:B------:R-:W-:Y:S05]  /*07c0*/  EXIT ;  /* 0x000000000000794d */ /* 0x000fea0003800000 */
.L_x_2979:
        /* <DEDUP_REMOVED lines=11> */
.L_x_7969:


//--------------------- .text._ZN2at6native55_GLOBAL__N__de093ff9_22_ForeachBinaryOpList_cu_a911ec4325multi_tensor_apply_kernelINS1_18TensorListMetadataILi2EEENS1_11CopyFunctorIsN3c108BFloat16ELi2ELi1ELi1EEEJNS0_4CopyIsS7_EEEEEvT_T0_DpT1_ --------------------------
	.section	.text._ZN2at6native55_GLOBAL__N__de093ff9_22_ForeachBinaryOpList_cu_a911ec4325multi_tensor_apply_kernelINS1_18TensorListMetadataILi2EEENS1_11CopyFunctorIsN3c108BFloat16ELi2ELi1ELi1EEEJNS0_4CopyIsS7_EEEEEvT_T0_DpT1_,"ax",@progbits
	.align	128
.text._ZN2at6native55_GLOBAL__N__de093ff9_22_ForeachBinaryOpList_cu_a911ec4325multi_tensor_apply_kernelINS1_18TensorListMetadataILi2EEENS1_11CopyFunctorIsN3c108BFloat16ELi2ELi1ELi1EEEJNS0_4CopyIsS7_EEEEEvT_T0_DpT1_:
        .type           _ZN2at6native55_GLOBAL__N__de093ff9_22_ForeachBinaryOpList_cu_a911ec4325multi_tensor_apply_kernelINS1_18TensorListMetadataILi2EEENS1_11CopyFunctorIsN3c108BFloat16ELi2ELi1ELi1EEEJNS0_4CopyIsS7_EEEEEvT_T0_DpT1_,@function
        .size           _ZN2at6native55_GLOBAL__N__de093ff9_22_ForeachBinaryOpList_cu_a911ec4325multi_tensor_apply_kernelINS1_18TensorListMetadataILi2EEENS1_11CopyFunctorIsN3c108BFloat16ELi2ELi1ELi1EEEJNS0_4CopyIsS7_EEEEEvT_T0_DpT1_,(.L_x_7970 - _ZN2at6native55_GLOBAL__N__de093ff9_22_ForeachBinaryOpList_cu_a911ec4325multi_tensor_apply_kernelINS1_18TensorListMetadataILi2EEENS1_11CopyFunctorIsN3c108BFloat16ELi2ELi1ELi1EEEJNS0_4CopyIsS7_EEEEEvT_T0_DpT1_)
        .other          _ZN2at6native55_GLOBAL__N__de093ff9_22_ForeachBinaryOpList_cu_a911ec4325multi_tensor_apply_kernelINS1_18TensorListMetadataILi2EEENS1_11CopyFunctorIsN3c108BFloat16ELi2ELi1ELi1EEEJNS0_4CopyIsS7_EEEEEvT_T0_DpT1_,@"STO_CUDA_ENTRY STV_DEFAULT"
_ZN2at6native55_GLOBAL__N__de093ff9_22_ForeachBinaryOpList_cu_a911ec4325multi_tensor_apply_kernelINS1_18TensorListMetadataILi2EEENS1_11CopyFunctorIsN3c108BFloat16ELi2ELi1ELi1EEEJNS0_4CopyIsS7_EEEEEvT_T0_DpT1_:
        /* <DEDUP_REMOVED lines=27> */
.L_x_2981:
[----:B0-----:R-:W-:Y:S01]  /*01b0*/  IADD3 R25, P0, R3, R10, RZ ;  /* 0x0000000a03197210 */ /* 0x001fe20007f1e0ff */
[----:B-1----:R-:W-:-:S03]  /*01c0*/  IMAD R24, R4, 0x3, RZ ;  /* 0x0000000304187824 */ /* 0x002fc600078e02ff */
[C---:B------:R-:W-:Y:S01]  /*01d0*/  ISETP.GE.U32.AND P1, PT, R25.reuse, 0x10000, PT ;  /* 0x000100001900780c */ /* 0x040fe20003f26070 */
[----:B------:R-:W-:Y:S01]  /*01e0*/  IMAD.X R29, RZ, RZ, R23, P0 ;  /* 0x000000ffff1d7224 */ /* 0x000fe200000e0617 */
[CC--:B------:R-:W-:Y:S02]  /*01f0*/  IADD3 R11, P3, R4.reuse, R25.reuse, RZ ;  /* 0x00000019040b7210 */ /* 0x0c0fe40007f7e0ff */
[----:B------:R-:W-:Y:S02]  /*0200*/  ISETP.LT.U32.AND P0, PT, R25, R0, PT ;  /* 0x000000001900720c */ /* 0x000fe40003f01070 */
[C---:B------:R-:W-:Y:S01]  /*0210*/  ISETP.GE.U32.AND.EX P1, PT, R29.reuse, RZ, PT, P1 ;  /* 0x000000ff1d00720c */ /* 0x040fe20003f26110 */
[----:B------:R-:W-:Y:S01]  /*0220*/  IMAD.X R27, RZ, RZ, R29, P3 ;  /* 0x000000ffff1b7224 */ /* 0x000fe200018e061d */
[----:B------:R-:W-:Y:S02]  /*0230*/  LEA R22, P4, R4, R25, 0x1 ;  /* 0x0000001904167211 */ /* 0x000fe400078808ff */
[----:B------:R-:W-:-:S02]  /*0240*/  ISETP.LT.AND.EX P1, PT, R29, R2, !P1, P0 ;  /* 0x000000021d00720c */ /* 0x000fc40004f21300 */
[C---:B------:R-:W-:Y:S01]  /*0250*/  ISETP.GE.U32.AND P2, PT, R11.reuse, 0x10000, PT ;  /* 0x000100000b00780c */ /* 0x040fe20003f46070 */
        /* <DEDUP_REMOVED lines=8> */
[----:B------:R-:W-:Y:S02]  /*02e0*/  ISETP.GE.U32.AND.EX P3, PT, R9, RZ, PT, P3 ;  /* 0x000000ff0900720c */ /* 0x000fe40003f66130 */
[C---:B------:R-:W-:Y:S02]  /*02f0*/  ISETP.GE.U32.AND P2, PT, R24.reuse, 0x10000, PT ;  /* 0x000100001800780c */ /* 0x040fe40003f46070 */
[----:B------:R-:W-:Y:S02]  /*0300*/  @P1 LEA R16, P5, R25, R12, 0x1 ;  /* 0x0000000c19101211 */ /* 0x000fe400078a08ff */
[----:B------:R-:W-:Y:S02]  /*0310*/  ISETP.LT.AND.EX P4, PT, R9, R2, !P3, P4 ;  /* 0x000000020900720c */ /* 0x000fe40005f81340 */
[----:B------:R-:W-:-:S02]  /*0320*/  ISETP.LT.U32.AND P3, PT, R24, R0, PT ;  /* 0x000000001800720c */ /* 0x000fc40003f61070 */
[C---:B------:R-:W-:Y:S02]  /*0330*/  ISETP.GE.U32.AND.EX P2, PT, R26.reuse, RZ, PT, P2 ;  /* 0x000000ff1a00720c */ /* 0x040fe40003f46120 */
[-C--:B------:R-:W-:Y:S02]  /*0340*/  @P1 LEA.HI.X R17, R25, R13.reuse, R29, 0x1, P5 ;  /* 0x0000000d19111211 */ /* 0x080fe400028f0c1d */
[----:B------:R-:W-:Y:S02]  /*0350*/  ISETP.LT.AND.EX P2, PT, R26, R2, !P2, P3 ;  /* 0x000000021a00720c */ /* 0x000fe40005741330 */
[C---:B------:R-:W-:Y:S01]  /*0360*/  @P0 LEA R18, P5, R11.reuse, R12, 0x1 ;  /* 0x0000000c0b120211 */ /* 0x040fe200078a08ff */
[----:B------:R0:W2:Y:S03]  /*0370*/  @P1 LDG.E.U16 R7, desc[UR4][R16.64] ;  /* 0x0000000410071981 */ /* 0x0000a6000c1e1500 */
        /* <DEDUP_REMOVED lines=12> */
[----:B--2---:R-:W-:-:S06]  /*0440*/  IMAD.U32 R20, R7, 0x10000, RZ ;  /* 0x0001000007147824 */ /* 0x004fcc00078e00ff */
[----:B------:R-:W0:Y:S01]  /*0450*/  @P1 F2I.FTZ.TRUNC.NTZ R20, R20 ;  /* 0x0000001400141305 */ /* 0x000e22000021f100 */
[----:B---3--:R-:W-:-:S07]  /*0460*/  IMAD.U32 R21, R8, 0x10000, RZ ;  /* 0x0001000008157824 */ /* 0x008fce00078e00ff */
[----:B------:R-:W1:Y:S01]  /*0470*/  @P0 F2I.FTZ.TRUNC.NTZ R21, R21 ;  /* 0x0000001500150305 */ /* 0x000e62000021f100 */
[----:B----4-:R-:W-:Y:S01]  /*0480*/  IMAD.U32 R25, R5, 0x10000, RZ ;  /* 0x0001000005197824 */ /* 0x010fe200078e00ff */
[----:B0-----:R0:W-:Y:S01]  /*0490*/  @P1 STG.E.U16 desc[UR4][R28.64], R20 ;  /* 0x000000141c001986 */ /* 0x0011e2000c101504 */
[----:B-----5:R-:W-:-:S05]  /*04a0*/  IMAD.U32 R19, R6, 0x10000, RZ ;  /* 0x0001000006137824 */ /* 0x020fca00078e00ff */
[----:B------:R-:W2:Y:S01]  /*04b0*/  @P4 F2I.FTZ.TRUNC.NTZ R25, R25 ;  /* 0x0000001900194305 */ /* 0x000ea2000021f100 */
[----:B------:R-:W-:-:S07]  /*04c0*/  @P0 LEA R18, P1, R11, R14, 0x1 ;  /* 0x0000000e0b120211 */ /* 0x000fce00078208ff */
[----:B0-----:R0:W3:Y:S02]  /*04d0*/  @P2 F2I.FTZ.TRUNC.NTZ R20, R19 ;  /* 0x0000001300142305 */ /* 0x0010e4000021f100 */
[----:B0-----:R-:W-:Y:S01]  /*04e0*/  @P0 LEA.HI.X R19, R11, R15, R27, 0x1, P1 ;  /* 0x0000000f0b130211 */ /* 0x001fe200008f0c1b */
[----:B------:R-:W-:Y:S01]  /*04f0*/  IMAD.MOV.U32 R11, RZ, RZ, R23 ;  /* 0x000000ffff0b7224 */ /* 0x000fe200078e0017 */
[----:B------:R-:W-:Y:S01]  /*0500*/  @P2 LEA R28, P1, R24, R14, 0x1 ;  /* 0x0000000e181c2211 */ /* 0x000fe200078208ff */
[----:B------:R-:W-:-:S03]  /*0510*/  IMAD.WIDE.U32 R10, R4, 0x4, R10 ;  /* 0x00000004040a7825 */ /* 0x000fc600078e000a */
[----:B------:R-:W-:Y:S01]  /*0520*/  @P2 LEA.HI.X R29, R24, R15, R26, 0x1, P1 ;  /* 0x0000000f181d2211 */ /* 0x000fe200008f0c1a */
[----:B-1----:R4:W-:Y:S04]  /*0530*/  @P0 STG.E.U16 desc[UR4][R18.64], R21 ;  /* 0x0000001512000986 */ /* 0x0029e8000c101504 */
[----:B--2---:R4:W-:Y:S01]  /*0540*/  @P4 STG.E.U16 desc[UR4][R16.64], R25 ;  /* 0x0000001910004986 */ /* 0x0049e2000c101504 */
[C---:B------:R-:W-:Y:S02]  /*0550*/  ISETP.GE.U32.AND P0, PT, R10.reuse, 0x10000, PT ;  /* 0x000100000a00780c */ /* 0x040fe40003f06070 */
[----:B------:R-:W-:Y:S01]  /*0560*/  ISETP.LT.U32.AND P1, PT, R10, R0, PT ;  /* 0x000000000a00720c */ /* 0x000fe20003f21070 */
[----:B---3--:R4:W-:Y:S01]  /*0570*/  @P2 STG.E.U16 desc[UR4][R28.64], R20 ;  /* 0x000000141c002986 */ /* 0x0089e2000c101504 */
[----:B------:R-:W-:-:S02]  /*0580*/  ISETP.GE.U32.AND.EX P0, PT, R11, RZ, PT, P0 ;  /* 0x000000ff0b00720c */ /* 0x000fc40003f06100 */
[----:B------:R-:W-:Y:S01]  /*0590*/  ISETP.LT.AND.EX P1, PT, R11, R2, PT, P1 ;  /* 0x000000020b00720c */ /* 0x000fe20003f21310 */
[----:B------:R-:W-:-:S12]  /*05a0*/  IMAD.MOV.U32 R23, RZ, RZ, R11 ;  /* 0x000000ffff177224 */ /* 0x000fd800078e000b */
[----:B----4-:R-:W-:Y:S05]  /*05b0*/  @!P0 BRA P1, `(.L_x_2981) ;  /* 0xfffffff800fc8947 */ /* 0x010fea000083ffff */
[----:B------:R-:W-:Y:S05]  /*05c0*/  EXIT ;  /* 0x000000000000794d */ /* 0x000fea0003800000 */
.L_x_2980:
[----:B------:R-:W0:Y:S02]  /*05d0*/  S2R R3, SR_TID.X ;  /* 0x0000000000037919 */ /* 0x000e240000002100 */
[----:B0-----:R-:W-:-:S03]  /*05e0*/  IMAD.WIDE.U32 R4, R3, 0x4, RZ ;  /* 0x0000000403047825 */ /* 0x001fc600078e00ff */
[----:B------:R-:W-:-:S04]  /*05f0*/  ISETP.GE.U32.AND P0, PT, R4, R0, PT ;  /* 0x000000000400720c */ /* 0x000fc80003f06070 */
[----:B------:R-:W-:-:S04]  /*0600*/  ISETP.GE.AND.EX P0, PT, R5, R2, PT, P0 ;  /* 0x000000020500720c */ /* 0x000fc80003f06300 */
[----:B------:R-:W-:-:S13]  /*0610*/  ISETP.GT.U32.OR P0, PT, R3, 0x3fff, P0 ;  /* 0x00003fff0300780c */ /* 0x000fda0000704470 */
[----:B------:R-:W-:Y:S05]  /*0620*/  @P0 EXIT ;  /* 0x000000000000094d */ /* 0x000fea0003800000 */
[----:B------:R-:W-:Y:S01]  /*0630*/  IMAD.MOV.U32 R4, RZ, RZ, R3 ;  /* 0x000000ffff047224 */ /* 0x000fe200078e0003 */
[----:B------:R-:W-:Y:S01]  /*0640*/  ULDC UR6, c[0x0][0x0] ;  /* 0x0000000000067ab9 */ /* 0x000fe20000000800 */
[----:B------:R-:W-:-:S07]  /*0650*/  IMAD.MOV.U32 R3, RZ, RZ, RZ ;  /* 0x000000ffff037224 */ /* 0x000fce00078e00ff */
.L_x_2982:
[C---:B------:R-:W-:Y:S01]  /*0660*/  IMAD.SHL.U32 R11, R4.reuse, 0x8, RZ ;  /* 0x00000008040b7824 */ /* 0x040fe200078e00ff */
[----:B------:R-:W-:-:S04]  /*0670*/  SHF.L.U64.HI R17, R4, 0x3, R3 ;  /* 0x0000000304117819 */ /* 0x000fc80000010203 */
[----:B------:R-:W-:-:S05]  /*0680*/  IADD3 R6, P0, R12, R11, RZ ;  /* 0x0000000b0c067210 */ /* 0x000fca0007f1e0ff */
[----:B------:R-:W-:-:S06]  /*0690*/  IMAD.X R7, R13, 0x1, R17, P0 ;  /* 0x000000010d077824 */ /* 0x000fcc00000e0611 */
[----:B------:R-:W2:Y:S02]  /*06a0*/  LDG.E.64 R6, desc[UR4][R6.64] ;  /* 0x0000000406067981 */ /* 0x000ea4000c1e1b00 */
[C---:B--2---:R-:W-:Y:S01]  /*06b0*/  PRMT R5, R6.reuse, 0x7632, R5 ;  /* 0x0000763206057816 */ /* 0x044fe20000000005 */
[----:B------:R-:W-:Y:S01]  /*06c0*/  IMAD.U32 R8, R6, 0x10000, RZ ;  /* 0x0001000006087824 */ /* 0x000fe200078e00ff */
[----:B------:R-:W-:Y:S01]  /*06d0*/  IADD3 R6, P0, R14, R11, RZ ;  /* 0x0000000b0e067210 */ /* 0x000fe20007f1e0ff */
[----:B------:R-:W-:Y:S02]  /*06e0*/  IMAD.U32 R10, R7, 0x10000, RZ ;  /* 0x00010000070a7824 */ /* 0x000fe400078e00ff */
[----:B------:R-:W-:Y:S01]  /*06f0*/  IMAD.U32 R9, R5, 0x10000, RZ ;  /* 0x0001000005097824 */ /* 0x000fe200078e00ff */
[----:B------:R-:W-:Y:S01]  /*0700*/  PRMT R5, R7, 0x7632, R5 ;  /* 0x0000763207057816 */ /* 0x000fe20000000005 */
[----:B------:R-:W-:Y:S01]  /*0710*/  F2I.FTZ.TRUNC.NTZ R8, R8 ;  /* 0x0000000800087305 */ /* 0x000fe2000021f100 */
[----:B------:R-:W-:Y:S01]  /*0720*/  IMAD.X R7, R15, 0x1, R17, P0 ;  /* 0x000000010f077824 */ /* 0x000fe200000e0611 */
[----:B------:R-:W-:-:S02]  /*0730*/  IADD3 R4, P0, R4, UR6, RZ ;  /* 0x0000000604047c10 */ /* 0x000fc4000ff1e0ff */
[----:B------:R-:W-:Y:S02]  /*0740*/  IMAD.U32 R5, R5, 0x10000, RZ ;  /* 0x0001000005057824 */ /* 0x000fe400078e00ff */
[C---:B------:R-:W-:Y:S01]  /*0750*/  ISETP.LT.U32.AND P1, PT, R4.reuse, 0x4000, PT ;  /* 0x000040000400780c */ /* 0x040fe20003f21070 */
[----:B------:R-:W-:Y:S01]  /*0760*/  IMAD.SHL.U32 R11, R4, 0x4, RZ ;  /* 0x00000004040b7824 */ /* 0x000fe200078e00ff */
[----:B------:R-:W0:Y:S01]  /*0770*/  F2I.FTZ.TRUNC.NTZ R9, R9 ;  /* 0x0000000900097305 */ /* 0x000e22000021f100 */
[----:B------:R-:W-:-:S03]  /*0780*/  IMAD.X R3, RZ, RZ, R3, P0 ;  /* 0x000000ffff037224 */ /* 0x000fc600000e0603 */
[----:B------:R-:W-:Y:S02]  /*0790*/  ISETP.GE.U32.AND P0, PT, R11, R0, PT ;  /* 0x000000000b00720c */ /* 0x000fe40003f06070 */
[----:B------:R-:W-:Y:S02]  /*07a0*/  ISETP.LT.U32.AND.EX P1, PT, R3, RZ, PT, P1 ;  /* 0x000000ff0300720c */ /* 0x000fe40003f21110 */
[----:B------:R-:W-:Y:S01]  /*07b0*/  F2I.FTZ.TRUNC.NTZ R10, R10 ;  /* 0x0000000a000a7305 */ /* 0x000fe2000021f100 */
[----:B0-----:R-:W-:-:S07]  /*07c0*/  PRMT R8, R8, 0x5410, R9 ;  /* 0x0000541008087816 */ /* 0x001fce0000000009 */
[----:B------:R-:W0:Y:S02]  /*07d0*/  F2I.FTZ.TRUNC.NTZ R5, R5 ;  /* 0x0000000500057305 */ /* 0x000e24000021f100 */
[----:B0-----:R-:W-:Y:S02]  /*07e0*/  PRMT R9, R10, 0x5410, R5 ;  /* 0x000054100a097816 */ /* 0x001fe40000000005 */
[----:B------:R-:W-:-:S03]  /*07f0*/  SHF.L.U64.HI R5, R4, 0x2, R3 ;  /* 0x0000000204057819 */ /* 0x000fc60000010203 */
[----:B------:R0:W-:Y:S01]  /*0800*/  STG.E.64 desc[UR4][R6.64], R8 ;  /* 0x0000000806007986 */ /* 0x0001e2000c101b04 */
[----:B------:R-:W-:-:S13]  /*0810*/  ISETP.GE.AND.EX P0, PT, R5, R2, PT, P0 ;  /* 0x000000020500720c */ /* 0x000fda0003f06300 */
[----:B0-----:R-:W-:Y:S05]  /*0820*/  @!P0 BRA P1, `(.L_x_2982) ;  /* 0xfffffffc008c8947 */ /* 0x001fea000083ffff */
[----:B------:R-:W-:Y:S05]  /*0830*/  EXIT ;  /* 0x000000000000794d */ /* 0x000fea0003800000 */
.L_x_2983:
        /* <DEDUP_REMOVED lines=12> */
.L_x_7970:


//--------------------- .text._ZN2at6native55_GLOBAL__N__de093ff9_22_ForeachBinaryOpList_cu_a911ec4325multi_tensor_apply_kernelINS1_18TensorListMetadataILi2EEENS1_11CopyFunctorIsN3c104HalfELi2ELi1ELi1EEEJNS0_4CopyIsS7_EEEEEvT_T0_DpT1_ --------------------------
	.section	.text._ZN2at6native55_GLOBAL__N__de093ff9_22_ForeachBinaryOpList_cu_a911ec4325multi_tensor_apply_kernelINS1_18TensorListMetadataILi2EEENS1_11CopyFunctorIsN3c104HalfELi2ELi1ELi1EEEJNS0_4CopyIsS7_EEEEEvT_T0_DpT1_,"ax",@progbits
	.align	128
.text._ZN2at6native55_GLOBAL__N__de093ff9_22_ForeachBinaryOpList_cu_a911ec4325multi_tensor_apply_kernelINS1_18TensorListMetadataILi2EEENS1_11CopyFunctorIsN3c104HalfELi2ELi1ELi1EEEJNS0_4CopyIsS7_EEEEEvT_T0_DpT1_:
        .type           _ZN2at6native55_GLOBAL__N__de093ff9_22_ForeachBinaryOpList_cu_a911ec4325multi_tensor_apply_kernelINS1_18TensorListMetadataILi2EEENS1_11CopyFunctorIsN3c104HalfELi2ELi1ELi1EEEJNS0_4CopyIsS7_EEEEEvT_T0_DpT1_,@function
        .size           _ZN2at6native55_GLOBAL__N__de093ff9_22_ForeachBinaryOpList_cu_a911ec4325multi_tensor_apply_kernelINS1_18TensorListMetadataILi2EEENS1_11CopyFunctorIsN3c104HalfELi2ELi1ELi1EEEJNS0_4CopyIsS7_EEEEEvT_T0_DpT1_,(.L_x_7971 - _ZN2at6native55_GLOBAL__N__de093ff9_22_ForeachBinaryOpList_cu_a911ec4325multi_tensor_apply_kernelINS1_18TensorListMetadataILi2EEENS1_11CopyFunctorIsN3c104HalfELi2ELi1ELi1EEEJNS0_4CopyIsS7_EEEEEvT_T0_DpT1_)
        .other          _ZN2at6native55_GLOBAL__N__de093ff9_22_ForeachBinaryOpList_cu_a911ec4325multi_tensor_apply_kernelINS1_18TensorListMetadataILi2EEENS1_11CopyFunctorIsN3c104HalfELi2ELi1ELi1EEEJNS0_4CopyIsS7_EEEEEvT_T0_DpT1_,@"STO_CUDA_ENTRY STV_DEFAULT"
_ZN2at6native55_GLOBAL__N__de093ff9_22_ForeachBinaryOpList_cu_a911ec4325multi_tensor_apply_kernelINS1_18TensorListMetadataILi2EEENS1_11CopyFunctorIsN3c104HalfELi2ELi1ELi1EEEJNS0_4CopyIsS7_EEEEEvT_T0_DpT1_:
        /* <DEDUP_REMOVED lines=27> */
.L_x_2985:
        /* <DEDUP_REMOVED lines=41> */
[----:B--2---:R-:W-:-:S06]  /*0440*/  HADD2.F32 R20, -RZ, R7.H0_H0 ;  /* 0x20000007ff147230 */ /* 0x004fcc0000004100 */
[----:B------:R-:W0:Y:S01]  /*0450*/  @P1 F2I.FTZ.TRUNC.NTZ R20, R20 ;  /* 0x0000001400141305 */ /* 0x000e22000021f100 */
[----:B---3--:R-:W-:-:S07]  /*0460*/  HADD2.F32 R21, -RZ, R8.H0_H0 ;  /* 0x20000008ff157230 */ /* 0x008fce0000004100 */
[----:B------:R-:W1:Y:S01]  /*0470*/  @P0 F2I.FTZ.TRUNC.NTZ R21, R21 ;  /* 0x0000001500150305 */ /* 0x000e62000021f100 */
[----:B----4-:R-:W-:Y:S01]  /*0480*/  HADD2.F32 R25, -RZ, R5.H0_H0 ;  /* 0x20000005ff197230 */ /* 0x010fe20000004100 */
[----:B0-----:R0:W-:Y:S01]  /*0490*/  @P1 STG.E.U16 desc[UR4][R28.64], R20 ;  /* 0x000000141c001986 */ /* 0x0011e2000c101504 */
[----:B-----5:R-:W-:-:S05]  /*04a0*/  HADD2.F32 R19, -RZ, R6.H0_H0 ;  /* 0x20000006ff137230 */ /* 0x020fca0000004100 */
        /* <DEDUP_REMOVED lines=18> */
.L_x_2984:
        /* <DEDUP_REMOVED lines=8> */
.L_x_2986:
[C---:B0-----:R-:W-:Y:S01]  /*0650*/  IMAD.SHL.U32 R7, R16.reuse, 0x8, RZ ;  /* 0x0000000810077824 */ /* 0x041fe200078e00ff */
        /* <DEDUP_REMOVED lines=14> */
[----:B------:R-:W-:Y:S08]  /*0740*/  F2I.FTZ.TRUNC.NTZ R3, R3 ;  /* 0x0000000300037305 */ /* 0x000ff0000021f100 */
[----:B------:R-:W0:Y:S08]  /*0750*/  F2I.FTZ.TRUNC.NTZ R8, R8 ;  /* 0x0000000800087305 */ /* 0x000e30000021f100 */
[----:B------:R-:W-:Y:S01]  /*0760*/  F2I.FTZ.TRUNC.NTZ R9, R9 ;  /* 0x0000000900097305 */ /* 0x000fe2000021f100 */
[----:B0-----:R-:W-:-:S07]  /*0770*/  PRMT R8, R3, 0x5410, R8 ;  /* 0x0000541003087816 */ /* 0x001fce0000000008 */
[----:B------:R-:W0:Y:S01]  /*0780*/  F2I.FTZ.TRUNC.NTZ R10, R10 ;  /* 0x0000000a000a7305 */ /* 0x000e22000021f100 */
[----:B------:R-:W-:-:S05]  /*0790*/  IMAD.SHL.U32 R3, R16, 0x4, RZ ;  /* 0x0000000410037824 */ /* 0x000fca00078e00ff */
[----:B------:R-:W-:Y:S02]  /*07a0*/  ISETP.GE.U32.AND P0, PT, R3, R0, PT ;  /* 0x000000000300720c */ /* 0x000fe40003f06070 */
[----:B------:R-:W-:-:S04]  /*07b0*/  SHF.L.U64.HI R3, R16, 0x2, R17 ;  /* 0x0000000210037819 */ /* 0x000fc80000010211 */
[----:B------:R-:W-:Y:S02]  /*07c0*/  ISETP.GE.AND.EX P0, PT, R3, R2, PT, P0 ;  /* 0x000000020300720c */ /* 0x000fe40003f06300 */
[----:B0-----:R-:W-:-:S05]  /*07d0*/  PRMT R9, R9, 0x5410, R10 ;  /* 0x0000541009097816 */ /* 0x001fca000000000a */
[----:B------:R0:W-:Y:S06]  /*07e0*/  STG.E.64 desc[UR4][R6.64], R8 ;  /* 0x0000000806007986 */ /* 0x0001ec000c101b04 */
[----:B------:R-:W-:Y:S05]  /*07f0*/  @!P0 BRA P1, `(.L_x_2986) ;  /* 0xfffffffc00948947 */ /* 0x000fea000083ffff */
[----:B------:R-:W-:Y:S05]  /*0800*/  EXIT ;  /* 0x000000000000794d */ /* 0x000fea0003800000 */
.L_x_2987:
        /* <DEDUP_REMOVED lines=15> */
.L_x_7971:


//--------------------- .text._ZN2at6native55_GLOBAL__N__de093ff9_22_ForeachBinaryOpList_cu_a911ec4325multi_tensor_apply_kernelINS1_18TensorListMetadataILi2EEENS1_11CopyFunctorIsN3c107complexIfEELi2ELi1ELi1EEEJNS0_4CopyIsS8_EEEEEvT_T0_DpT1_ --------------------------
	.section	.text._ZN2at6native55_GLOBAL__N__de093ff9_22_ForeachBinaryOpList_cu_a911ec4325multi_tensor_apply_kernelINS1_18TensorListMetadataILi2EEENS1_11CopyFunctorIsN3c107complexIfEELi2ELi1ELi1EEEJNS0_4CopyIsS8_EEEEEvT_T0_DpT1_,"ax",@progbits
	.align	128
.text._ZN2at6native55_GLOBAL__N__de093ff9_22_ForeachBinaryOpList_cu_a911ec4325multi_tensor_apply_kernelINS1_18TensorListMetadataILi2EEENS1_11CopyFunctorIsN3c107complexIfEELi2ELi1ELi1EEEJNS0_4CopyIsS8_EEEEEvT_T0_DpT1_:
        .type           _ZN2at6native55_GLOBAL__N__de093ff9_22_ForeachBinaryOpList_cu_a911ec4325multi_tensor_apply_kernelINS1_18TensorListMetadataILi2EEENS1_11CopyFunctorIsN3c107complexIfEELi2ELi1ELi1EEEJNS0_4CopyIsS8_EEEEEvT_T0_DpT1_,@function
        .size           _ZN2at6native55_GLOBAL__N__de093ff9_22_ForeachBinaryOpList_cu_a911ec4325multi_tensor_apply_kernelINS1_18TensorListMetadataILi2EEENS1_11CopyFunctorIsN3c107complexIfEELi2ELi1ELi1EEEJNS0_4CopyIsS8_EEEEEvT_T0_DpT1_,(.L_x_7972 - _ZN2at6native55_GLOBAL__N__de093ff9_22_ForeachBinaryOpList_cu_a911ec4325multi_tensor_apply_kernelINS1_18TensorListMetadataILi2EEENS1_11CopyFunctorIsN3c107complexIfEELi2ELi1ELi1EEEJNS0_4CopyIsS8_EEEEEvT_T0_DpT1_)
        .other          _ZN2at6native55_GLOBAL__N__de093ff9_22_ForeachBinaryOpList_cu_a911ec4325multi_tensor_apply_kernelINS1_18TensorListMetadataILi2EEENS1_11CopyFunctorIsN3c107complexIfEELi2ELi1ELi1EEEJNS0_4CopyIsS8_EEEEEvT_T0_DpT1_,@"STO_CUDA_ENTRY STV_DEFAULT"
_ZN2at6native55_GLOBAL__N__de093ff9_22_ForeachBinaryOpList_cu_a911ec4325multi_tensor_apply_kernelINS1_18TensorListMetadataILi2EEENS1_11CopyFunctorIsN3c107complexIfEELi2ELi1ELi1EEEJNS0_4CopyIsS8_EEEEEvT_T0_DpT1_:
        /* <DEDUP_REMOVED lines=31> */
.L_x_2989:
        /* <DEDUP_REMOVED lines=28> */
[----:B------:R0:W2:Y:S01]  /*03b0*/  @P1 LDG.E R6, desc[UR4][R16.64] ;  /* 0x0000000410061981 */ /* 0x0000a2000c1e1900 */
[----:B------:R-:W-:-:S05]  /*03c0*/  @P0 LEA.HI.X R19, R11, R13, R27, 0x3, P5 ;  /* 0x0000000d0b130211 */ /* 0x000fca00028f1c1b */
[----:B------:R-:W3:Y:S01]  /*03d0*/  @P0 LDG.E R5, desc[UR4][R18.64] ;  /* 0x0000000412050981 */ /* 0x000ee2000c1e1900 */
[----:B0-----:R-:W-:-:S04]  /*03e0*/  @P4 LEA R16, P3, R22, R12, 0x3 ;  /* 0x0000000c16104211 */ /* 0x001fc800078618ff */
[----:B------:R-:W-:Y:S02]  /*03f0*/  @P4 LEA.HI.X R17, R22, R13, R9, 0x3, P3 ;  /* 0x0000000d16114211 */ /* 0x000fe400018f1c09 */
[----:B------:R-:W-:-:S03]  /*0400*/  @P2 LEA R20, P3, R24, R12, 0x3 ;  /* 0x0000000c18142211 */ /* 0x000fc600078618ff */
[----:B------:R0:W4:Y:S01]  /*0410*/  @P4 LDG.E R8, desc[UR4][R16.64] ;  /* 0x0000000410084981 */ /* 0x000122000c1e1900 */
[----:B------:R-:W-:-:S05]  /*0420*/  @P2 LEA.HI.X R21, R24, R13, R26, 0x3, P3 ;  /* 0x0000000d18152211 */ /* 0x000fca00018f1c1a */
[----:B------:R2:W5:Y:S01]  /*0430*/  @P2 LDG.E R7, desc[UR4][R20.64] ;  /* 0x0000000414072981 */ /* 0x000562000c1e1900 */
[----:B------:R-:W-:-:S04]  /*0440*/  @P1 LEA R28, P3, R25, R14, 0x1 ;  /* 0x0000000e191c1211 */ /* 0x000fc800078608ff */
[----:B------:R-:W-:Y:S02]  /*0450*/  @P1 LEA.HI.X R29, R25, R15, R29, 0x1, P3 ;  /* 0x0000000f191d1211 */ /* 0x000fe400018f0c1d */
[----:B0-----:R-:W-:-:S04]  /*0460*/  @P4 LEA R16, P3, R22, R14, 0x1 ;  /* 0x0000000e16104211 */ /* 0x001fc800078608ff */
[----:B------:R-:W-:Y:S01]  /*0470*/  @P4 LEA.HI.X R17, R22, R15, R9, 0x1, P3 ;  /* 0x0000000f16114211 */ /* 0x000fe200018f0c09 */
[----:B--2---:R-:W0:Y:S08]  /*0480*/  @P1 F2I.FTZ.TRUNC.NTZ R20, R6 ;  /* 0x0000000600141305 */ /* 0x004e30000021f100 */
[----:B---3--:R-:W1:Y:S01]  /*0490*/  @P0 F2I.FTZ.TRUNC.NTZ R21, R5 ;  /* 0x0000000500150305 */ /* 0x008e62000021f100 */
[----:B0-----:R5:W-:Y:S01]  /*04a0*/  @P1 STG.E.U16 desc[UR4][R28.64], R20 ;  /* 0x000000141c001986 */ /* 0x001be2000c101504 */
[----:B------:R-:W-:-:S06]  /*04b0*/  @P0 LEA R18, P1, R11, R14, 0x1 ;  /* 0x0000000e0b120211 */ /* 0x000fcc00078208ff */
[----:B----4-:R-:W0:Y:S01]  /*04c0*/  @P4 F2I.FTZ.TRUNC.NTZ R25, R8 ;  /* 0x0000000800194305 */ /* 0x010e22000021f100 */
[----:B------:R-:W-:-:S07]  /*04d0*/  @P0 LEA.HI.X R19, R11, R15, R27, 0x1, P1 ;  /* 0x0000000f0b130211 */ /* 0x000fce00008f0c1b */
[----:B-----5:R-:W2:Y:S01]  /*04e0*/  @P2 F2I.FTZ.TRUNC.NTZ R20, R7 ;  /* 0x0000000700142305 */ /* 0x020ea2000021f100 */
[----:B------:R-:W-:Y:S01]  /*04f0*/  @P2 LEA R28, P1, R24, R14, 0x1 ;  /* 0x0000000e181c2211 */ /* 0x000fe200078208ff */
[----:B------:R-:W-:-:S03]  /*0500*/  IMAD.MOV.U32 R11, RZ, RZ, R23 ;  /* 0x000000ffff0b7224 */ /* 0x000fc600078e0017 */
[----:B------:R-:W-:Y:S01]  /*0510*/  @P2 LEA.HI.X R29, R24, R15, R26, 0x1, P1 ;  /* 0x0000000f181d2211 */ /* 0x000fe200008f0c1a */
[----:B------:R-:W-:Y:S01]  /*0520*/  IMAD.WIDE.U32 R10, R4, 0x4, R10 ;  /* 0x00000004040a7825 */ /* 0x000fe200078e000a */
[----:B-1----:R3:W-:Y:S04]  /*0530*/  @P0 STG.E.U16 desc[UR4][R18.64], R21 ;  /* 0x0000001512000986 */ /* 0x0027e8000c101504 */
[----:B0-----:R3:W-:Y:S01]  /*0540*/  @P4 STG.E.U16 desc[UR4][R16.64], R25 ;  /* 0x0000001910004986 */ /* 0x0017e2000c101504 */
[C---:B------:R-:W-:Y:S02]  /*0550*/  ISETP.GE.U32.AND P0, PT, R10.reuse, 0x10000, PT ;  /* 0x000100000a00780c */ /* 0x040fe40003f06070 */
[----:B------:R-:W-:Y:S01]  /*0560*/  ISETP.LT.U32.AND P1, PT, R10, R0, PT ;  /* 0x000000000a00720c */ /* 0x000fe20003f21070 */
[----:B--2---:R3:W-:Y:S01]  /*0570*/  @P2 STG.E.U16 desc[UR4][R28.64], R20 ;  /* 0x000000141c002986 */ /* 0x0047e2000c101504 */
[----:B------:R-:W-:-:S02]  /*0580*/  ISETP.GE.U32.AND.EX P0, PT, R11, RZ, PT, P0 ;  /* 0x000000ff0b00720c */ /* 0x000fc40003f06100 */
[----:B------:R-:W-:Y:S01]  /*0590*/  ISETP.LT.AND.EX P1, PT, R11, R2, PT, P1 ;  /* 0x000000020b00720c */ /* 0x000fe20003f21310 */
[----:B------:R-:W-:-:S12]  /*05a0*/  IMAD.MOV.U32 R23, RZ, RZ, R11 ;  /* 0x000000ffff177224 */ /* 0x000fd800078e000b */
[----:B---3--:R-:W-:Y:S05]  /*05b0*/  @!P0 BRA P1, `(.L_x_2989) ;  /* 0xfffffffc000c8947 */ /* 0x008fea000083ffff */
[----:B------:R-:W-:Y:S05]  /*05c0*/  EXIT ;  /* 0x000000000000794d */ /* 0x000fea0003800000 */
.L_x_2988:
        /* <DEDUP_REMOVED lines=8> */
.L_x_2990:
[----:B------:R-:W-:-:S04]  /*0650*/  LEA R4, P0, R11, R12, 0x5 ;  /* 0x0000000c0b047211 */ /* 0x000fc800078028ff */
[----:B------:R-:W-:-:S05]  /*0660*/  LEA.HI.X R5, R11, R13, R16, 0x5, P0 ;  /* 0x0000000d0b057211 */ /* 0x000fca00000f2c10 */
[----:B------:R-:W2:Y:S04]  /*0670*/  LDG.E R3, desc[UR4][R4.64] ;  /* 0x0000000404037981 */ /* 0x000ea8000c1e1900 */
[----:B0-----:R-:W3:Y:S04]  /*0680*/  LDG.E R8, desc[UR4][R4.64+0x8] ;  /* 0x0000080404087981 */ /* 0x001ee8000c1e1900 */
[----:B------:R-:W4:Y:S04]  /*0690*/  LDG.E R9, desc[UR4][R4.64+0x10] ;  /* 0x0000100404097981 */ /* 0x000f28000c1e1900 */
[----:B------:R0:W5:Y:S01]  /*06a0*/  LDG.E R10, desc[UR4][R4.64+0x18] ;  /* 0x00001804040a7981 */ /* 0x000162000c1e1900 */
[----:B------:R-:W-:-:S04]  /*06b0*/  LEA R6, P0, R11, R14, 0x3 ;  /* 0x0000000e0b067211 */ /* 0x000fc800078018ff */
[C---:B------:R-:W-:Y:S02]  /*06c0*/  LEA.HI.X R7, R11.reuse, R15, R16, 0x3, P0 ;  /* 0x0000000f0b077211 */ /* 0x040fe400000f1c10 */
[----:B------:R-:W-:-:S04]  /*06d0*/  IADD3 R11, P0, R11, UR6, RZ ;  /* 0x000000060b0b7c10 */ /* 0x000fc8000ff1e0ff */
[C---:B------:R-:W-:Y:S01]  /*06e0*/  ISETP.LT.U32.AND P1, PT, R11.reuse, 0x4000, PT ;  /* 0x000040000b00780c */ /* 0x040fe20003f21070 */
[----:B0-----:R-:W-:Y:S02]  /*06f0*/  IMAD.SHL.U32 R5, R11, 0x4, RZ ;  /* 0x000000040b057824 */ /* 0x001fe400078e00ff */
[----:B------:R-:W-:-:S03]  /*0700*/  IMAD.X R16, RZ, RZ, R16, P0 ;  /* 0x000000ffff107224 */ /* 0x000fc600000e0610 */
[----:B------:R-:W-:Y:S02]  /*0710*/  ISETP.GE.U32.AND P0, PT, R5, R0, PT ;  /* 0x000000000500720c */ /* 0x000fe40003f06070 */
[----:B------:R-:W-:Y:S01]  /*0720*/  ISETP.LT.U32.AND.EX P1, PT, R16, RZ, PT, P1 ;  /* 0x000000ff1000720c */ /* 0x000fe20003f21110 */
[----:B--2---:R-:W-:Y:S08]  /*0730*/  F2I.FTZ.TRUNC.NTZ R3, R3 ;  /* 0x0000000300037305 */ /* 0x004ff0000021f100 */
[----:B---3--:R-:W0:Y:S08]  /*0740*/  F2I.FTZ.TRUNC.NTZ R8, R8 ;  /* 0x0000000800087305 */ /* 0x008e30000021f100 */
[----:B----4-:R-:W-:Y:S01]  /*0750*/  F2I.FTZ.TRUNC.NTZ R9, R9 ;  /* 0x0000000900097305 */ /* 0x010fe2000021f100 */
[----:B0-----:R-:W-:-:S07]  /*0760*/  PRMT R8, R3, 0x5410, R8 ;  /* 0x0000541003087816 */ /* 0x001fce0000000008 */
[----:B-----5:R-:W0:Y:S01]  /*0770*/  F2I.FTZ.TRUNC.NTZ R10, R10 ;  /* 0x0000000a000a7305 */ /* 0x020e22000021f100 */
[----:B------:R-:W-:-:S04]  /*0780*/  SHF.L.U64.HI R3, R11, 0x2, R16 ;  /* 0x000000020b037819 */ /* 0x000fc80000010210 */
[----:B------:R-:W-:Y:S02]  /*0790*/  ISETP.GE.AND.EX P0, PT, R3, R2, PT, P0 ;  /* 0x000000020300720c */ /* 0x000fe40003f06300 */
[----:B0-----:R-:W-:-:S05]  /*07a0*/  PRMT R9, R9, 0x5410, R10 ;  /* 0x0000541009097816 */ /* 0x001fca000000000a */
[----:B------:R0:W-:Y:S06]  /*07b0*/  STG.E.64 desc[UR4][R6.64], R8 ;  /* 0x0000000806007986 */ /* 0x0001ec000c101b04 */
[----:B------:R-:W-:Y:S05]  /*07c0*/  @!P0 BRA P1, `(.L_x_2990) ;  /* 0xfffffffc00a08947 */ /* 0x000fea000083ffff */
[----:B------:R-:W-:Y:S05]  /*07d0*/  EXIT ;  /* 0x000000000000794d */ /* 0x000fea0003800000 */
.L_x_2991:
        /* <DEDUP_REMOVED lines=10> */
.L_x_7972:


//--------------------- .text._ZN2at6native55_GLOBAL__N__de093ff9_22_ForeachBinaryOpList_cu_a911ec4325multi_tensor_apply_kernelINS1_18TensorListMetadataILi2EEENS1_11CopyFunctorIsN3c107complexIdEELi2ELi1ELi1EEEJNS0_4CopyIsS8_EEEEEvT_T0_DpT1_ --------------------------
	.section	.text._ZN2at6native55_GLOBAL__N__de093ff9_22_ForeachBinaryOpList_cu_a911ec4325multi_tensor_apply_kernelINS1_18TensorListMetadataILi2EEENS1_11CopyFunctorIsN3c107complexIdEELi2ELi1ELi1EEEJNS0_4CopyIsS8_EEEEEvT_T0_DpT1_,"ax",@progbits
	.align	128
.text._ZN2at6native55_GLOBAL__N__de093ff9_22_ForeachBinaryOpList_cu_a911ec4325multi_tensor_apply_kernelINS1_18TensorListMetadataILi2EEENS1_11CopyFunctorIsN3c107complexIdEELi2ELi1ELi1EEEJNS0_4CopyIsS8_EEEEEvT_T0_DpT1_:
        .type           _ZN2at6native55_GLOBAL__N__de093ff9_22_ForeachBinaryOpList_cu_a911ec4325multi_tensor_apply_kernelINS1_18TensorListMetadataILi2EEENS1_11CopyFunctorIsN3c107complexIdEELi2ELi1ELi1EEEJNS0_4CopyIsS8_EEEEEvT_T0_DpT1_,@function
        .size           _ZN2at6native55_GLOBAL__N__de093ff9_22_ForeachBinaryOpList_cu_a911ec4325multi_tensor_apply_kernelINS1_18TensorListMetadataILi2EEENS1_11CopyFunctorIsN3c107complexIdEELi2ELi1ELi1EEEJNS0_4CopyIsS8_EEEEEvT_T0_DpT1_,(.L_x_7973 - _ZN2at6native55_GLOBAL__N__de093ff9_22_ForeachBinaryOpList_cu_a911ec4325multi_tensor_apply_kernelINS1_18TensorListMetadataILi2EEENS1_11CopyFunctorIsN3c107complexIdEELi2ELi1ELi1EEEJNS0_4CopyIsS8_EEEEEvT_T0_DpT1_)
        .other          _ZN2at6native55_GLOBAL__N__de093ff9_22_ForeachBinaryOpList_cu_a911ec4325multi_tensor_apply_kernelINS1_18TensorListMetadataILi2EEENS1_11CopyFunctorIsN3c107complexIdEELi2ELi1ELi1EEEJNS0_4CopyIsS8_EEEEEvT_T0_DpT1_,@"STO_CUDA_ENTRY STV_DEFAULT"
_ZN2at6native55_GLOBAL__N__de093ff9_22_ForeachBinaryOpList_cu_a911ec4325multi_tensor_apply_kernelINS1_18TensorListMetadataILi2EEENS1_11CopyFunctorIsN3c107complexIdEELi2ELi1ELi1EEEJNS0_4CopyIsS8_EEEEEvT_T0_DpT1_:
        /* <DEDUP_REMOVED lines=33> */
.L_x_2993:
        /* <DEDUP_REMOVED lines=46> */
[----:B--2---:R-:W0:Y:S08]  /*04f0*/  @P0 F2I.F64.TRUNC R25, R14 ;  /* 0x0000000e00190311 */ /* 0x004e30000030d100 */
[----:B---3--:R-:W1:Y:S08]  /*0500*/  @P2 F2I.F64.TRUNC R27, R12 ;  /* 0x0000000c001b2311 */ /* 0x008e70000030d100 */
[----:B----4-:R-:W2:Y:S08]  /*0510*/  @P1 F2I.F64.TRUNC R29, R10 ;  /* 0x0000000a001d1311 */ /* 0x010eb0000030d100 */
[----:B-----5:R-:W3:Y:S01]  /*0520*/  @P3 F2I.F64.TRUNC R28, R8 ;  /* 0x00000008001c3311 */ /* 0x020ee2000030d100 */
[----:B0-----:R4:W-:Y:S01]  /*0530*/  @P0 STG.E.U16 desc[UR10][R16.64], R25 ;  /* 0x0000001910000986 */ /* 0x0019e2000c10150a */
[----:B------:R-:W-:-:S03]  /*0540*/  ISETP.GE.U32.AND P0, PT, R6, 0x10000, PT ;  /* 0x000100000600780c */ /* 0x000fc60003f06070 */
[----:B-1----:R4:W-:Y:S04]  /*0550*/  @P2 STG.E.U16 desc[UR10][R18.64], R27 ;  /* 0x0000001b12002986 */ /* 0x0029e8000c10150a */
[----:B--2---:R4:W-:Y:S01]  /*0560*/  @P1 STG.E.U16 desc[UR10][R20.64], R29 ;  /* 0x0000001d14001986 */ /* 0x0049e2000c10150a */
[----:B------:R-:W-:-:S03]  /*0570*/  ISETP.LT.U32.AND P1, PT, R6, UR13, PT ;  /* 0x0000000d06007c0c */ /* 0x000fc6000bf21070 */
[----:B---3--:R4:W-:Y:S01]  /*0580*/  @P3 STG.E.U16 desc[UR10][R22.64], R28 ;  /* 0x0000001c16003986 */ /* 0x0089e2000c10150a */
[C---:B------:R-:W-:Y:S02]  /*0590*/  ISETP.GE.U32.AND.EX P0, PT, R7.reuse, RZ, PT, P0 ;  /* 0x000000ff0700720c */ /* 0x040fe40003f06100 */
[----:B------:R-:W-:-:S13]  /*05a0*/  ISETP.LT.AND.EX P1, PT, R7, UR6, PT, P1 ;  /* 0x0000000607007c0c */ /* 0x000fda000bf21310 */
[----:B----4-:R-:W-:Y:S05]  /*05b0*/  @!P0 BRA P1, `(.L_x_2993) ;  /* 0xfffffffc00148947 */ /* 0x010fea000083ffff */
[----:B------:R-:W-:Y:S05]  /*05c0*/  EXIT ;  /* 0x000000000000794d */ /* 0x000fea0003800000 */
.L_x_2992:
        /* <DEDUP_REMOVED lines=8> */
.L_x_2994:
[----:B------:R-:W-:-:S04]  /*0650*/  LEA R2, P0, R14, UR4, 0x6 ;  /* 0x000000040e027c11 */ /* 0x000fc8000f8030ff */
[----:B------:R-:W-:-:S05]  /*0660*/  LEA.HI.X R3, R14, UR5, R15, 0x6, P0 ;  /* 0x000000050e037c11 */ /* 0x000fca00080f340f */
[----:B0-----:R-:W2:Y:S04]  /*0670*/  LDG.E.64 R4, desc[UR10][R2.64] ;  /* 0x0000000a02047981 */ /* 0x001ea8000c1e1b00 */
[----:B------:R-:W3:Y:S04]  /*0680*/  LDG.E.64 R6, desc[UR10][R2.64+0x10] ;  /* 0x0000100a02067981 */ /* 0x000ee8000c1e1b00 */
[----:B------:R-:W4:Y:S04]  /*0690*/  LDG.E.64 R8, desc[UR10][R2.64+0x20] ;  /* 0x0000200a02087981 */ /* 0x000f28000c1e1b00 */
[----:B------:R-:W5:Y:S01]  /*06a0*/  LDG.E.64 R10, desc[UR10][R2.64+0x30] ;  /* 0x0000300a020a7981 */ /* 0x000f62000c1e1b00 */
        /* <DEDUP_REMOVED lines=10> */
[----:B--2---:R-:W-:Y:S08]  /*0750*/  F2I.F64.TRUNC R4, R4 ;  /* 0x0000000400047311 */ /* 0x004ff0000030d100 */
[----:B---3--:R-:W0:Y:S08]  /*0760*/  F2I.F64.TRUNC R7, R6 ;  /* 0x0000000600077311 */ /* 0x008e30000030d100 */
[----:B----4-:R-:W-:Y:S01]  /*0770*/  F2I.F64.TRUNC R8, R8 ;  /* 0x0000000800087311 */ /* 0x010fe2000030d100 */
[----:B0-----:R-:W-:-:S07]  /*0780*/  PRMT R4, R4, 0x5410, R7 ;  /* 0x0000541004047816 */ /* 0x001fce0000000007 */
[----:B-----5:R-:W0:Y:S02]  /*0790*/  F2I.F64.TRUNC R11, R10 ;  /* 0x0000000a000b7311 */ /* 0x020e24000030d100 */
[----:B0-----:R-:W-:-:S05]  /*07a0*/  PRMT R5, R8, 0x5410, R11 ;  /* 0x0000541008057816 */ /* 0x001fca000000000b */
[----:B------:R0:W-:Y:S01]  /*07b0*/  STG.E.64 desc[UR10][R12.64], R4 ;  /* 0x000000040c007986 */ /* 0x0001e2000c101b0a */
[----:B------:R-:W-:Y:S05]  /*07c0*/  @!P0 BRA P1, `(.L_x_2994) ;  /* 0xfffffffc00a08947 */ /* 0x000fea000083ffff */
[----:B------:R-:W-:Y:S05]  /*07d0*/  EXIT ;  /* 0x000000000000794d */ /* 0x000fea0003800000 */
.L_x_2995:
        /* <DEDUP_REMOVED lines=10> */
.L_x_7973:


//--------------------- .text._ZN2at6native55_GLOBAL__N__de093ff9_22_ForeachBinaryOpList_cu_a911ec4325multi_tensor_apply_kernelINS1_18TensorListMetadataILi2EEENS1_11CopyFunctorIsfLi2ELi1ELi1EEEJNS0_4CopyIsfEEEEEvT_T0_DpT1_ --------------------------
	.section	.text._ZN2at6native55_GLOBAL__N__de093ff9_22_ForeachBinaryOpList_cu_a911ec4325multi_tensor_apply_kernelINS1_18TensorListMetadataILi2EEENS1_11CopyFunctorIsfLi2ELi1ELi1EEEJNS0_4CopyIsfEEEEEvT_T0_DpT1_,"ax",@progbits
	.align	128
.text._ZN2at6native55_GLOBAL__N__de093ff9_22_ForeachBinaryOpList_cu_a911ec4325multi_tensor_apply_kernelINS1_18TensorListMetadataILi2EEENS1_11CopyFunctorIsfLi2ELi1ELi1EEEJNS0_4CopyIsfEEEEEvT_T0_DpT1_:
        .type           _ZN2at6native55_GLOBAL__N__de093ff9_22_ForeachBinaryOpList_cu_a911ec4325multi_tensor_apply_kernelINS1_18TensorListMetadataILi2EEENS1_11CopyFunctorIsfLi2ELi1ELi1EEEJNS0_4CopyIsfEEEEEvT_T0_DpT1_,@function
        .size           _ZN2at6native55_GLOBAL__N__de093ff9_22_ForeachBinaryOpList_cu_a911ec4325multi_tensor_apply_kernelINS1_18TensorListMetadataILi2EEENS1_11CopyFunctorIsfLi2ELi1ELi1EEEJNS0_4CopyIsfEEEEEvT_T0_DpT1_,(.L_x_7974 - _ZN2at6native55_GLOBAL__N__de093ff9_22_ForeachBinaryOpList_cu_a911ec4325multi_tensor_apply_kernelINS1_18TensorListMetadataILi2EEENS1_11CopyFunctorIsfLi2ELi1ELi1EEEJNS0_4CopyIsfEEEEEvT_T0_DpT1_)
        .other          _ZN2at6native55_GLOBAL__N__de093ff9_22_ForeachBinaryOpList_cu_a911ec4325multi_tensor_apply_kernelINS1_18TensorListMetadataILi2EEENS1_11CopyFunctorIsfLi2ELi1ELi1EEEJNS0_4CopyIsfEEEEEvT_T0_DpT1_,@"STO_CUDA_ENTRY STV_DEFAULT"
_ZN2at6native55_GLOBAL__N__de093ff9_22_ForeachBinaryOpList_cu_a911ec4325multi_tensor_apply_kernelINS1_18TensorListMetadataILi2EEENS1_11CopyFunctorIsfLi2ELi1ELi1EEEJNS0_4CopyIsfEEEEEvT_T0_DpT1_:
        /* <DEDUP_REMOVED lines=28> */
.L_x_2997:
        /* <DEDUP_REMOVED lines=62> */
.L_x_2996:
        /* <DEDUP_REMOVED lines=8> */
.L_x_2998:
[----:B------:R-:W-:-:S04]  /*0620*/  LEA R4, P0, R17, R12, 0x4 ;  /* 0x0000000c11047211 */ /* 0x000fc800078020ff */
[----:B------:R-:W-:-:S06]  /*0630*/  LEA.HI.X R5, R17, R13, R16, 0x4, P0 ;  /* 0x0000000d11057211 */ /* 0x000fcc00000f2410 */
[----:B------:R-:W2:Y:S01]  /*0640*/  LDG.E.128 R4, desc[UR4][R4.64] ;  /* 0x0000000404047981 */ /* 0x000ea2000c1e1d00 */
[----:B0-----:R-:W-:-:S04]  /*0650*/  LEA R8, P0, R17, R14, 0x3 ;  /* 0x0000000e11087211 */ /* 0x001fc800078018ff */
[C---:B------:R-:W-:Y:S02]  /*0660*/  LEA.HI.X R9, R17.reuse, R15, R16, 0x3, P0 ;  /* 0x0000000f11097211 */ /* 0x040fe400000f1c10 */
[----:B------:R-:W-:-:S04]  /*0670*/  IADD3 R17, P0, R17, UR6, RZ ;  /* 0x0000000611117c10 */ /* 0x000fc8000ff1e0ff */
[----:B------:R-:W-:Y:S01]  /*0680*/  ISETP.LT.U32.AND P1, PT, R17, 0x4000, PT ;  /* 0x000040001100780c */ /* 0x000fe20003f21070 */
[----:B------:R-:W-:-:S05]  /*0690*/  IMAD.X R16, RZ, RZ, R16, P0 ;  /* 0x000000ffff107224 */ /* 0x000fca00000e0610 */
[----:B------:R-:W-:Y:S01]  /*06a0*/  ISETP.LT.U32.AND.EX P1, PT, R16, RZ, PT, P1 ;  /* 0x000000ff1000720c */ /* 0x000fe20003f21110 */
[----:B--2---:R-:W-:Y:S08]  /*06b0*/  F2I.FTZ.TRUNC.NTZ R3, R4 ;  /* 0x0000000400037305 */ /* 0x004ff0000021f100 */
        /* <DEDUP_REMOVED lines=12> */
.L_x_2999:
        /* <DEDUP_REMOVED lines=16> */
.L_x_7974:


//--------------------- .text._ZN2at6native55_GLOBAL__N__de093ff9_22_ForeachBinaryOpList_cu_a911ec4325multi_tensor_apply_kernelINS1_18TensorListMetadataILi2EEENS1_11CopyFunctorIsdLi2ELi1ELi1EEEJNS0_4CopyIsdEEEEEvT_T0_DpT1_ --------------------------
	.section	.text._ZN2at6native55_GLOBAL__N__de093ff9_22_ForeachBinaryOpList_cu_a911ec4325multi_tensor_apply_kernelINS1_18TensorListMetadataILi2EEENS1_11CopyFunctorIsdLi2ELi1ELi1EEEJNS0_4CopyIsdEEEEEvT_T0_DpT1_,"ax",@progbits
	.align	128
.text._ZN2at6native55_GLOBAL__N__de093ff9_22_ForeachBinaryOpList_cu_a911ec4325multi_tensor_apply_kernelINS1_18TensorListMetadataILi2EEENS1_11CopyFunctorIsdLi2ELi1ELi1EEEJNS0_4CopyIsdEEEEEvT_T0_DpT1_:
        .type           _ZN2at6native55_GLOBAL__N__de093ff9_22_ForeachBinaryOpList_cu_a911ec4325multi_tensor_apply_kernelINS1_18TensorListMetadataILi2EEENS1_11CopyFunctorIsdLi2ELi1ELi1EEEJNS0_4CopyIsdEEEEEvT_T0_DpT1_,@function
        .size           _ZN2at6native55_GLOBAL__N__de093ff9_22_ForeachBinaryOpList_cu_a911ec4325multi_tensor_apply_kernelINS1_18TensorListMetadataILi2EEENS1_11CopyFunctorIsdLi2ELi1ELi1EEEJNS0_4CopyIsdEEEEEvT_T0_DpT1_,(.L_x_7975 - _ZN2at6native55_GLOBAL__N__de093ff9_22_ForeachBinaryOpList_cu_a911ec4325multi_tensor_apply_kernelINS1_18TensorListMetadataILi2EEENS1_11CopyFunctorIsdLi2ELi1ELi1EEEJNS0_4CopyIsdEEEEEvT_T0_DpT1_)
        .other          _ZN2at6native55_GLOBAL__N__de093ff9_22_ForeachBinaryOpList_cu_a911ec4325multi_tensor_apply_kernelINS1_18TensorListMetadataILi2EEENS1_11CopyFunctorIsdLi2ELi1ELi1EEEJNS0_4CopyIsdEEEEEvT_T0_DpT1_,@"STO_CUDA_ENTRY STV_DEFAULT"
_ZN2at6native55_GLOBAL__N__de093ff9_22_ForeachBinaryOpList_cu_a911ec4325multi_tensor_apply_kernelINS1_18TensorListMetadataILi2EEENS1_11CopyFunctorIsdLi2ELi1ELi1EEEJNS0_4CopyIsdEEEEEvT_T0_DpT1_:
        /* <DEDUP_REMOVED lines=29> */
.L_x_3001:
        /* <DEDUP_REMOVED lines=60> */
.L_x_3000:
        /* <DEDUP_REMOVED lines=8> */
.L_x_3002:
[----:B------:R-:W-:-:S04]  /*0610*/  LEA R2, P0, R14, UR4, 0x5 ;  /* 0x000000040e027c11 */ /* 0x000fc8000f8028ff */
[----:B------:R-:W-:-:S05]  /*0620*/  LEA.HI.X R3, R14, UR5, R15, 0x5, P0 ;  /* 0x000000050e037c11 */ /* 0x000fca00080f2c0f */
[----:B------:R-:W2:Y:S04]  /*0630*/  LDG.E.128 R8, desc[UR10][R2.64] ;  /* 0x0000000a02087981 */ /* 0x000ea8000c1e1d00 */
[----:B0-----:R-:W3:Y:S01]  /*0640*/  LDG.E.128 R4, desc[UR10][R2.64+0x10] ;  /* 0x0000100a02047981 */ /* 0x001ee2000c1e1d00 */
        /* <DEDUP_REMOVED lines=11> */
[----:B------:R-:W0:Y:S08]  /*0700*/  F2I.F64.TRUNC R11, R10 ;  /* 0x0000000a000b7311 */ /* 0x000e30000030d100 */
[----:B---3--:R-:W-:Y:S08]  /*0710*/  F2I.F64.TRUNC R4, R4 ;  /* 0x0000000400047311 */ /* 0x008ff0000030d100 */
[----:B------:R0:W1:Y:S02]  /*0720*/  F2I.F64.TRUNC R7, R6 ;  /* 0x0000000600077311 */ /* 0x000064000030d100 */
[----:B0-----:R-:W-:-:S02]  /*0730*/  PRMT R6, R8, 0x5410, R11 ;  /* 0x0000541008067816 */ /* 0x001fc4000000000b */
[----:B-1----:R-:W-:-:S05]  /*0740*/  PRMT R7, R4, 0x5410, R7 ;  /* 0x0000541004077816 */ /* 0x002fca0000000007 */
[----:B------:R0:W-:Y:S01]  /*0750*/  STG.E.64 desc[UR10][R12.64], R6 ;  /* 0x000000060c007986 */ /* 0x0001e2000c101b0a */
[----:B------:R-:W-:Y:S05]  /*0760*/  @!P0 BRA P1, `(.L_x_3002) ;  /* 0xfffffffc00a88947 */ /* 0x000fea000083ffff */
[----:B------:R-:W-:Y:S05]  /*0770*/  EXIT ;  /* 0x000000000000794d */ /* 0x000fea0003800000 */
.L_x_3003:
        /* <DEDUP_REMOVED lines=16> */
.L_x_7975:


//--------------------- .text._ZN2at6native55_GLOBAL__N__de093ff9_22_ForeachBinaryOpList_cu_a911ec4325multi_tensor_apply_kernelINS1_18TensorListMetadataILi2EEENS1_11CopyFunctorIsiLi2ELi1ELi1EEEJNS0_4CopyIsiEEEEEvT_T0_DpT1_ --------------------------
	.section	.text._ZN2at6native55_GLOBAL__N__de093ff9_22_ForeachBinaryOpList_cu_a911ec4325multi_tensor_apply_kernelINS1_18TensorListMetadataILi2EEENS1_11CopyFunctorIsiLi2ELi1ELi1EEEJNS0_4CopyIsiEEEEEvT_T0_DpT1_,"ax",@progbits
	.align	128
.text._ZN2at6native55_GLOBAL__N__de093ff9_22_ForeachBinaryOpList_cu_a911ec4325multi_tensor_apply_kernelINS1_18TensorListMetadataILi2EEENS1_11CopyFunctorIsiLi2ELi1ELi1EEEJNS0_4CopyIsiEEEEEvT_T0_DpT1_:
        .type           _ZN2at6native55_GLOBAL__N__de093ff9_22_ForeachBinaryOpList_cu_a911ec4325multi_tensor_apply_kernelINS1_18TensorListMetadataILi2EEENS1_11CopyFunctorIsiLi2ELi1ELi1EEEJNS0_4CopyIsiEEEEEvT_T0_DpT1_,@function
        .size           _ZN2at6native55_GLOBAL__N__de093ff9_22_ForeachBinaryOpList_cu_a911ec4325multi_tensor_apply_kernelINS1_18TensorListMetadataILi2EEENS1_11CopyFunctorIsiLi2ELi1ELi1EEEJNS0_4CopyIsiEEEEEvT_T0_DpT1_,(.L_x_7976 - _ZN2at6native55_GLOBAL__N__de093ff9_22_ForeachBinaryOpList_cu_a911ec4325multi_tensor_apply_kernelINS1_18TensorListMetadataILi2EEENS1_11CopyFunctorIsiLi2ELi1ELi1EEEJNS0_4CopyIsiEEEEEvT_T0_DpT1_)
        .other          _ZN2at6native55_GLOBAL__N__de093ff9_22_ForeachBinaryOpList_cu_a911ec4325multi_tensor_apply_kernelINS1_18TensorListMetadataILi2EEENS1_11CopyFunctorIsiLi2ELi1ELi1EEEJNS0_4CopyIsiEEEEEvT_T0_DpT1_,@"STO_CUDA_ENTRY STV_DEFAULT"
_ZN2at6native55_GLOBAL__N__de093ff9_22_ForeachBinaryOpList_cu_a911ec4325multi_tensor_apply_kernelINS1_18TensorListMetadataILi2EEENS1_11CopyFunctorIsiLi2ELi1ELi1EEEJNS0_4CopyIsiEEEEEvT_T0_DpT1_:
        /* <DEDUP_REMOVED lines=27> */
.L_x_3005:
        /* <DEDUP_REMOVED lines=46> */
[----:B--2---:R2:W-:Y:S01]  /*0490*/  @P0 STG.E.U16 desc[UR4][R14.64], R7 ;  /* 0x000000070e000986 */ /* 0x0045e2000c101504 */
[----:B------:R-:W-:-:S03]  /*04a0*/  ISETP.GE.U32.AND P0, PT, R24, 0x10000, PT ;  /* 0x000100001800780c */ /* 0x000fc60003f06070 */
[----:B---3--:R2:W-:Y:S01]  /*04b0*/  @P1 STG.E.U16 desc[UR4][R16.64], R8 ;  /* 0x0000000810001986 */ /* 0x0085e2000c101504 */
[----:B------:R-:W-:Y:S02]  /*04c0*/  ISETP.LT.U32.AND P1, PT, R24, R2, PT ;  /* 0x000000021800720c */ /* 0x000fe40003f21070 */
[C---:B------:R-:W-:Y:S02]  /*04d0*/  ISETP.GE.U32.AND.EX P0, PT, R25.reuse, RZ, PT, P0 ;  /* 0x000000ff1900720c */ /* 0x040fe40003f06100 */
[----:B------:R-:W-:Y:S01]  /*04e0*/  ISETP.LT.AND.EX P1, PT, R25, R3, PT, P1 ;  /* 0x000000031900720c */ /* 0x000fe20003f21310 */
[----:B----4-:R2:W-:Y:S04]  /*04f0*/  @P4 STG.E.U16 desc[UR4][R18.64], R0 ;  /* 0x0000000012004986 */ /* 0x0105e8000c101504 */
[----:B-----5:R2:W-:Y:S08]  /*0500*/  @P2 STG.E.U16 desc[UR4][R20.64], R6 ;  /* 0x0000000614002986 */ /* 0x0205f0000c101504 */
[----:B------:R-:W-:Y:S05]  /*0510*/  @!P0 BRA P1, `(.L_x_3005) ;  /* 0xfffffffc00248947 */ /* 0x000fea000083ffff */
[----:B------:R-:W-:Y:S05]  /*0520*/  EXIT ;  /* 0x000000000000794d */ /* 0x000fea0003800000 */
.L_x_3004:
        /* <DEDUP_REMOVED lines=8> */
.L_x_3006:
[----:B------:R-:W-:-:S04]  /*05b0*/  LEA R4, P0, R15, R10, 0x4 ;  /* 0x0000000a0f047211 */ /* 0x000fc800078020ff */
[----:B------:R-:W-:-:S06]  /*05c0*/  LEA.HI.X R5, R15, R11, R14, 0x4, P0 ;  /* 0x0000000b0f057211 */ /* 0x000fcc00000f240e */
[----:B------:R-:W2:Y:S01]  /*05d0*/  LDG.E.128 R4, desc[UR4][R4.64] ;  /* 0x0000000404047981 */ /* 0x000ea2000c1e1d00 */
[----:B------:R-:W-:-:S04]  /*05e0*/  LEA R8, P0, R15, R12, 0x3 ;  /* 0x0000000c0f087211 */ /* 0x000fc800078018ff */
[C---:B------:R-:W-:Y:S02]  /*05f0*/  LEA.HI.X R9, R15.reuse, R13, R14, 0x3, P0 ;  /* 0x0000000d0f097211 */ /* 0x040fe400000f1c0e */
[----:B------:R-:W-:-:S04]  /*0600*/  IADD3 R15, P0, R15, UR6, RZ ;  /* 0x000000060f0f7c10 */ /* 0x000fc8000ff1e0ff */
[----:B------:R-:W-:Y:S01]  /*0610*/  ISETP.LT.U32.AND P1, PT, R15, 0x4000, PT ;  /* 0x000040000f00780c */ /* 0x000fe20003f21070 */
[----:B------:R-:W-:-:S05]  /*0620*/  IMAD.X R14, RZ, RZ, R14, P0 ;  /* 0x000000ffff0e7224 */ /* 0x000fca00000e060e */
[C---:B------:R-:W-:Y:S02]  /*0630*/  SHF.L.U64.HI R0, R15.reuse, 0x2, R14 ;  /* 0x000000020f007819 */ /* 0x040fe4000001020e */
[----:B------:R-:W-:Y:S02]  /*0640*/  ISETP.LT.U32.AND.EX P1, PT, R14, RZ, PT, P1 ;  /* 0x000000ff0e00720c */ /* 0x000fe40003f21110 */
[----:B--2---:R-:W-:Y:S02]  /*0650*/  PRMT R4, R4, 0x5410, R5 ;  /* 0x0000541004047816 */ /* 0x004fe40000000005 */
[----:B------:R-:W-:Y:S01]  /*0660*/  PRMT R5, R6, 0x5410, R7 ;  /* 0x0000541006057816 */ /* 0x000fe20000000007 */
[----:B------:R-:W-:-:S04]  /*0670*/  IMAD.SHL.U32 R7, R15, 0x4, RZ ;  /* 0x000000040f077824 */ /* 0x000fc800078e00ff */
[----:B------:R0:W-:Y:S01]  /*0680*/  STG.E.64 desc[UR4][R8.64], R4 ;  /* 0x0000000408007986 */ /* 0x0001e2000c101b04 */
[----:B------:R-:W-:-:S04]  /*0690*/  ISETP.GE.U32.AND P0, PT, R7, R2, PT ;  /* 0x000000020700720c */ /* 0x000fc80003f06070 */
[----:B------:R-:W-:-:S13]  /*06a0*/  ISETP.GE.AND.EX P0, PT, R0, R3, PT, P0 ;  /* 0x000000030000720c */ /* 0x000fda0003f06300 */
[----:B0-----:R-:W-:Y:S05]  /*06b0*/  @!P0 BRA P1, `(.L_x_3006) ;  /* 0xfffffffc00bc8947 */ /* 0x001fea000083ffff */
[----:B------:R-:W-:Y:S05]  /*06c0*/  EXIT ;  /* 0x000000000000794d */ /* 0x000fea0003800000 */
.L_x_3007:
        /* <DEDUP_REMOVED lines=11> */
.L_x_7976:


//--------------------- .text._ZN2at6native55_GLOBAL__N__de093ff9_22_ForeachBinaryOpList_cu_a911ec4325multi_tensor_apply_kernelINS1_18TensorListMetadataILi2EEENS1_11CopyFunctorIslLi2ELi1ELi1EEEJNS0_4CopyIslEEEEEvT_T0_DpT1_ --------------------------
	.section	.text._ZN2at6native55_GLOBAL__N__de093ff9_22_ForeachBinaryOpList_cu_a911ec4325multi_tensor_apply_kernelINS1_18TensorListMetadataILi2EEENS1_11CopyFunctorIslLi2ELi1ELi1EEEJNS0_4CopyIslEEEEEvT_T0_DpT1_,"ax",@progbits
	.align	128
.text._ZN2at6native55_GLOBAL__N__de093ff9_22_ForeachBinaryOpList_cu_a911ec4325multi_tensor_apply_kernelINS1_18TensorListMetadataILi2EEENS1_11CopyFunctorIslLi2ELi1ELi1EEEJNS0_4CopyIslEEEEEvT_T0_DpT1_:
        .type           _ZN2at6native55_GLOBAL__N__de093ff9_22_ForeachBinaryOpList_cu_a911ec4325multi_tensor_apply_kernelINS1_18TensorListMetadataILi2EEENS1_11CopyFunctorIslLi2ELi1ELi1EEEJNS0_4CopyIslEEEEEvT_T0_DpT1_,@function
        .size           _ZN2at6native55_GLOBAL__N__de093ff9_22_ForeachBinaryOpList_cu_a911ec4325multi_tensor_apply_kernelINS1_18TensorListMetadataILi2EEENS1_11CopyFunctorIslLi2ELi1ELi1EEEJNS0_4CopyIslEEEEEvT_T0_DpT1_,(.L_x_7977 - _ZN2at6native55_GLOBAL__N__de093ff9_22_ForeachBinaryOpList_cu_a911ec4325multi_tensor_apply_kernelINS1_18TensorListMetadataILi2EEENS1_11CopyFunctorIslLi2ELi1ELi1EEEJNS0_4CopyIslEEEEEvT_T0_DpT1_)
        .other          _ZN2at6native55_GLOBAL__N__de093ff9_22_ForeachBinaryOpList_cu_a911ec4325multi_tensor_apply_kernelINS1_18TensorListMetadataILi2EEENS1_11CopyFunctorIslLi2ELi1ELi1EEEJNS0_4CopyIslEEEEEvT_T0_DpT1_,@"STO_CUDA_ENTRY STV_DEFAULT"
_ZN2at6native55_GLOBAL__N__de093ff9_22_ForeachBinaryOpList_cu_a911ec4325multi_tensor_apply_kernelINS1_18TensorListMetadataILi2EEENS1_11CopyFunctorIslLi2ELi1ELi1EEEJNS0_4CopyIslEEEEEvT_T0_DpT1_:
        /* <DEDUP_REMOVED lines=27> */
.L_x_3009:
        /* <DEDUP_REMOVED lines=29> */
[----:B------:R0:W2:Y:S04]  /*0380*/  @P0 LDG.E.U16 R7, desc[UR4][R14.64] ;  /* 0x000000040e070981 */ /* 0x0000a8000c1e1500 */
[----:B------:R1:W3:Y:S01]  /*0390*/  @P1 LDG.E.U16 R8, desc[UR4][R28.64] ;  /* 0x000000041c081981 */ /* 0x0002e2000c1e1500 */
[-C--:B0-----:R-:W-:Y:S02]  /*03a0*/  @P4 LEA R14, P3, R23, R10.reuse, 0x3 ;  /* 0x0000000a170e4211 */ /* 0x081fe400078618ff */
[----:B-1----:R-:W-:Y:S02]  /*03b0*/  @P2 LEA R28, P5, R21, R10, 0x3 ;  /* 0x0000000a151c2211 */ /* 0x002fe400078a18ff */
[-C--:B------:R-:W-:Y:S02]  /*03c0*/  @P4 LEA.HI.X R15, R23, R11.reuse, R19, 0x3, P3 ;  /* 0x0000000b170f4211 */ /* 0x080fe400018f1c13 */
[----:B------:R-:W-:-:S03]  /*03d0*/  @P2 LEA.HI.X R29, R21, R11, R26, 0x3, P5 ;  /* 0x0000000b151d2211 */ /* 0x000fc600028f1c1a */
[----:B------:R0:W4:Y:S04]  /*03e0*/  @P4 LDG.E.U16 R0, desc[UR4][R14.64] ;  /* 0x000000040e004981 */ /* 0x000128000c1e1500 */
[----:B------:R-:W5:Y:S01]  /*03f0*/  @P2 LDG.E.U16 R6, desc[UR4][R28.64] ;  /* 0x000000041c062981 */ /* 0x000f62000c1e1500 */
        /* <DEDUP_REMOVED lines=19> */
.L_x_3008:
        /* <DEDUP_REMOVED lines=8> */
.L_x_3010:
[----:B0-----:R-:W-:-:S04]  /*05b0*/  LEA R4, P0, R15, R10, 0x5 ;  /* 0x0000000a0f047211 */ /* 0x001fc800078028ff */
[----:B------:R-:W-:-:S05]  /*05c0*/  LEA.HI.X R5, R15, R11, R8, 0x5, P0 ;  /* 0x0000000b0f057211 */ /* 0x000fca00000f2c08 */
[----:B------:R-:W2:Y:S04]  /*05d0*/  LDG.E.U16 R0, desc[UR4][R4.64] ;  /* 0x0000000404007981 */ /* 0x000ea8000c1e1500 */
[----:B------:R-:W2:Y:S04]  /*05e0*/  LDG.E.U16 R9, desc[UR4][R4.64+0x8] ;  /* 0x0000080404097981 */ /* 0x000ea8000c1e1500 */
[----:B------:R-:W3:Y:S04]  /*05f0*/  LDG.E.U16 R14, desc[UR4][R4.64+0x10] ;  /* 0x00001004040e7981 */ /* 0x000ee8000c1e1500 */
[----:B------:R2:W3:Y:S01]  /*0600*/  LDG.E.U16 R17, desc[UR4][R4.64+0x18] ;  /* 0x0000180404117981 */ /* 0x0004e2000c1e1500 */
[----:B------:R-:W-:-:S04]  /*0610*/  LEA R6, P0, R15, R12, 0x3 ;  /* 0x0000000c0f067211 */ /* 0x000fc800078018ff */
[C---:B------:R-:W-:Y:S02]  /*0620*/  LEA.HI.X R7, R15.reuse, R13, R8, 0x3, P0 ;  /* 0x0000000d0f077211 */ /* 0x040fe400000f1c08 */
[----:B------:R-:W-:-:S04]  /*0630*/  IADD3 R15, P0, R15, UR6, RZ ;  /* 0x000000060f0f7c10 */ /* 0x000fc8000ff1e0ff */
[----:B------:R-:W-:Y:S01]  /*0640*/  ISETP.LT.U32.AND P1, PT, R15, 0x4000, PT ;  /* 0x000040000f00780c */ /* 0x000fe20003f21070 */
[----:B------:R-:W-:-:S05]  /*0650*/  IMAD.X R8, RZ, RZ, R8, P0 ;  /* 0x000000ffff087224 */ /* 0x000fca00000e0608 */
[----:B------:R-:W-:Y:S02]  /*0660*/  ISETP.LT.U32.AND.EX P1, PT, R8, RZ, PT, P1 ;  /* 0x000000ff0800720c */ /* 0x000fe40003f21110 */
[----:B--2---:R-:W-:Y:S01]  /*0670*/  PRMT R4, R0, 0x5410, R9 ;  /* 0x0000541000047816 */ /* 0x004fe20000000009 */
[C---:B------:R-:W-:Y:S01]  /*0680*/  IMAD.SHL.U32 R9, R15.reuse, 0x4, RZ ;  /* 0x000000040f097824 */ /* 0x040fe200078e00ff */
[----:B------:R-:W-:-:S04]  /*0690*/  SHF.L.U64.HI R0, R15, 0x2, R8 ;  /* 0x000000020f007819 */ /* 0x000fc80000010208 */
[----:B------:R-:W-:Y:S02]  /*06a0*/  ISETP.GE.U32.AND P0, PT, R9, R2, PT ;  /* 0x000000020900720c */ /* 0x000fe40003f06070 */
[----:B---3--:R-:W-:Y:S02]  /*06b0*/  PRMT R5, R14, 0x5410, R17 ;  /* 0x000054100e057816 */ /* 0x008fe40000000011 */
[----:B------:R-:W-:-:S03]  /*06c0*/  ISETP.GE.AND.EX P0, PT, R0, R3, PT, P0 ;  /* 0x000000030000720c */ /* 0x000fc60003f06300 */
[----:B------:R0:W-:Y:S10]  /*06d0*/  STG.E.64 desc[UR4][R6.64], R4 ;  /* 0x0000000406007986 */ /* 0x0001f4000c101b04 */
[----:B------:R-:W-:Y:S05]  /*06e0*/  @!P0 BRA P1, `(.L_x_3010) ;  /* 0xfffffffc00b08947 */ /* 0x000fea000083ffff */
[----:B------:R-:W-:Y:S05]  /*06f0*/  EXIT ;  /* 0x000000000000794d */ /* 0x000fea0003800000 */
.L_x_3011:
        /* <DEDUP_REMOVED lines=16> */
.L_x_7977:


//--------------------- .text._ZN2at6native55_GLOBAL__N__de093ff9_22_ForeachBinaryOpList_cu_a911ec4325multi_tensor_apply_kernelINS1_18TensorListMetadataILi2EEENS1_11CopyFunctorIsaLi2ELi1ELi1EEEJNS0_4CopyIsaEEEEEvT_T0_DpT1_ --------------------------
	.section	.text._ZN2at6native55_GLOBAL__N__de093ff9_22_ForeachBinaryOpList_cu_a911ec4325multi_tensor_apply_kernelINS1_18TensorListMetadataILi2EEENS1_11CopyFunctorIsaLi2ELi1ELi1EEEJNS0_4CopyIsaEEEEEvT_T0_DpT1_,"ax",@progbits
	.align	128
.text._ZN2at6native55_GLOBAL__N__de093ff9_22_ForeachBinaryOpList_cu_a911ec4325multi_tensor_apply_kernelINS1_18TensorListMetadataILi2EEENS1_11CopyFunctorIsaLi2ELi1ELi1EEEJNS0_4CopyIsaEEEEEvT_T0_DpT1_:
        .type           _ZN2at6native55_GLOBAL__N__de093ff9_22_ForeachBinaryOpList_cu_a911ec4325multi_tensor_apply_kernelINS1_18TensorListMetadataILi2EEENS1_11CopyFunctorIsaLi2ELi1ELi1EEEJNS0_4CopyIsaEEEEEvT_T0_DpT1_,@function
        .size           _ZN2at6native55_GLOBAL__N__de093ff9_22_ForeachBinaryOpList_cu_a911ec4325multi_tensor_apply_kernelINS1_18TensorListMetadataILi2EEENS1_11CopyFunctorIsaLi2ELi1ELi1EEEJNS0_4CopyIsaEEEEEvT_T0_DpT1_,(.L_x_7978 - _ZN2at6native55_GLOBAL__N__de093ff9_22_ForeachBinaryOpList_cu_a911ec4325multi_tensor_apply_kernelINS1_18TensorListMetadataILi2EEENS1_11CopyFunctorIsaLi2ELi1ELi1EEEJNS0_4CopyIsaEEEEEvT_T0_DpT1_)
        .other          _ZN2at6native55_GLOBAL__N__de093ff9_22_ForeachBinaryOpList_cu_a911ec4325multi_tensor_apply_kernelINS1_18TensorListMetadataILi2EEENS1_11CopyFunctorIsaLi2ELi1ELi1EEEJNS0_4CopyIsaEEEEEvT_T0_DpT1_,@"STO_CUDA_ENTRY STV_DEFAULT"
_ZN2at6native55_GLOBAL__N__de093ff9_22_ForeachBinaryOpList_cu_a911ec4325multi_tensor_apply_kernelINS1_18TensorListMetadataILi2EEENS1_11CopyFunctorIsaLi2ELi1ELi1EEEJNS0_4CopyIsaEEEEEvT_T0_DpT1_:
        /* <DEDUP_REMOVED lines=27> */
.L_x_3013:
        /* <DEDUP_REMOVED lines=64> */
.L_x_3012:
        /* <DEDUP_REMOVED lines=8> */
.L_x_3014:
        /* <DEDUP_REMOVED lines=26> */
.L_x_3015:
        /* <DEDUP_REMOVED lines=11> */
.L_x_7978:


//--------------------- .text._ZN2at6native55_GLOBAL__N__de093ff9_22_ForeachBinaryOpList_cu_a911ec4325multi_tensor_apply_kernelINS1_18TensorListMetadataILi2EEENS1_11CopyFunctorIshLi2ELi1ELi1EEEJNS0_4CopyIshEEEEEvT_T0_DpT1_ --------------------------
	.section	.text._ZN2at6native55_GLOBAL__N__de093ff9_22_ForeachBinaryOpList_cu_a911ec4325multi_tensor_apply_kernelINS1_18TensorListMetadataILi2EEENS1_11CopyFunctorIshLi2ELi1ELi1EEEJNS0_4CopyIshEEEEEvT_T0_DpT1_,"ax",@progbits
	.align	128
.text._ZN2at6native55_GLOBAL__N__de093ff9_22_ForeachBinaryOpList_cu_a911ec4325multi_tensor_apply_kernelINS1_18TensorListMetadataILi2EEENS1_11CopyFunctorIshLi2ELi1ELi1EEEJNS0_4CopyIshEEEEEvT_T0_DpT1_:
        .type           _ZN2at6native55_GLOBAL__N__de093ff9_22_ForeachBinaryOpList_cu_a911ec4325multi_tensor_apply_kernelINS1_18TensorListMetadataILi2EEENS1_11CopyFunctorIshLi2ELi1ELi1EEEJNS0_4CopyIshEEEEEvT_T0_DpT1_,@function
        .size           _ZN2at6native55_GLOBAL__N__de093ff9_22_ForeachBinaryOpList_cu_a911ec4325multi_tensor_apply_kernelINS1_18TensorListMetadataILi2EEENS1_11CopyFunctorIshLi2ELi1ELi1EEEJNS0_4CopyIshEEEEEvT_T0_DpT1_,(.L_x_7979 - _ZN2at6native55_GLOBAL__N__de093ff9_22_ForeachBinaryOpList_cu_a911ec4325multi_tensor_apply_kernelINS1_18TensorListMetadataILi2EEENS1_11CopyFunctorIshLi2ELi1ELi1EEEJNS0_4CopyIshEEEEEvT_T0_DpT1_)
        .other          _ZN2at6native55_GLOBAL__N__de093ff9_22_ForeachBinaryOpList_cu_a911ec4325multi_tensor_apply_kernelINS1_18TensorListMetadataILi2EEENS1_11CopyFunctorIshLi2ELi1ELi1EEEJNS0_4CopyIshEEEEEvT_T0_DpT1_,@"STO_CUDA_ENTRY STV_DEFAULT"
_ZN2at6native55_GLOBAL__N__de093ff9_22_ForeachBinaryOpList_cu_a911ec4325multi_tensor_apply_kernelINS1_18TensorListMetadataILi2EEENS1_11CopyFunctorIshLi2ELi1ELi1EEEJNS0_4CopyIshEEEEEvT_T0_DpT1_:
        /* <DEDUP_REMOVED lines=28> */
.L_x_3017:
[----:B0-2---:R-:W-:Y:S01]  /*01c0*/  IADD3 R16, P0, R6, R20, RZ ;  /* 0x0000001406107210 */ /* 0x005fe20007f1e0ff */
[----:B-1----:R-:W-:-:S03]  /*01d0*/  IMAD R25, R7, 0x3, RZ ;  /* 0x0000000307197824 */ /* 0x002fc600078e02ff */
[----:B------:R-:W-:Y:S01]  /*01e0*/  IADD3 R15, P1, R7, R16, RZ ;  /* 0x00000010070f7210 */ /* 0x000fe20007f3e0ff */
[----:B------:R-:W-:Y:S01]  /*01f0*/  IMAD.X R14, RZ, RZ, R23, P0 ;  /* 0x000000ffff0e7224 */ /* 0x000fe200000e0617 */
[C---:B------:R-:W-:Y:S02]  /*0200*/  ISETP.GE.U32.AND P0, PT, R16.reuse, 0x10000, PT ;  /* 0x000100001000780c */ /* 0x040fe40003f06070 */
[C---:B------:R-:W-:Y:S01]  /*0210*/  ISETP.GE.U32.AND P2, PT, R15.reuse, 0x10000, PT ;  /* 0x000100000f00780c */ /* 0x040fe20003f46070 */
[----:B------:R-:W-:Y:S01]  /*0220*/  IMAD.X R17, RZ, RZ, R14, P1 ;  /* 0x000000ffff117224 */ /* 0x000fe200008e060e */
[-C--:B------:R-:W-:Y:S02]  /*0230*/  ISETP.LT.U32.AND P3, PT, R16, R3.reuse, PT ;  /* 0x000000031000720c */ /* 0x080fe40003f61070 */
[----:B------:R-:W-:Y:S02]  /*0240*/  ISETP.GE.U32.AND.EX P0, PT, R14, RZ, PT, P0 ;  /* 0x000000ff0e00720c */ /* 0x000fe40003f06100 */
[----:B------:R-:W-:-:S02]  /*0250*/  ISETP.LT.U32.AND P1, PT, R15, R3, PT ;  /* 0x000000030f00720c */ /* 0x000fc40003f21070 */
[----:B------:R-:W-:Y:S02]  /*0260*/  ISETP.GE.U32.AND.EX P2, PT, R17, RZ, PT, P2 ;  /* 0x000000ff1100720c */ /* 0x000fe40003f46120 */
[-C--:B------:R-:W-:Y:S02]  /*0270*/  LEA R27, P4, R7, R16.reuse, 0x1 ;  /* 0x00000010071b7211 */ /* 0x080fe400078808ff */
[----:B------:R-:W-:Y:S02]  /*0280*/  IADD3 R25, P5, R25, R16, RZ ;  /* 0x0000001019197210 */ /* 0x000fe40007fbe0ff */
[-C--:B------:R-:W-:Y:S01]  /*0290*/  ISETP.LT.AND.EX P0, PT, R14, R5.reuse, !P0, P3 ;  /* 0x000000050e00720c */ /* 0x080fe20004701330 */
[--C-:B------:R-:W-:Y:S01]  /*02a0*/  IMAD.X R19, RZ, RZ, R14.reuse, P4 ;  /* 0x000000ffff137224 */ /* 0x100fe200020e060e */
        /* <DEDUP_REMOVED lines=14> */
[----:B------:R0:W2:Y:S04]  /*0390*/  @P0 LDG.E.U8 R9, desc[UR4][R12.64] ;  /* 0x000000040c090981 */ /* 0x0000a8000c1e1100 */
[----:B------:R1:W3:Y:S01]  /*03a0*/  @P1 LDG.E.U8 R21, desc[UR4][R28.64] ;  /* 0x000000041c151981 */ /* 0x0002e2000c1e1100 */
[-C--:B0-----:R-:W-:Y:S02]  /*03b0*/  @P4 IADD3 R12, P3, R27, R2.reuse, RZ ;  /* 0x000000021b0c4210 */ /* 0x081fe40007f7e0ff */
[----:B-1----:R-:W-:-:S03]  /*03c0*/  @P2 IADD3 R28, P5, R25, R2, RZ ;  /* 0x00000002191c2210 */ /* 0x002fc60007fbe0ff */
[--C-:B------:R-:W-:Y:S02]  /*03d0*/  @P4 IMAD.X R13, R19, 0x1, R4.reuse, P3 ;  /* 0x00000001130d4824 */ /* 0x100fe400018e0604 */
[----:B------:R-:W-:-:S03]  /*03e0*/  @P2 IMAD.X R29, R22, 0x1, R4, P5 ;  /* 0x00000001161d2824 */ /* 0x000fc600028e0604 */
[----:B------:R0:W4:Y:S04]  /*03f0*/  @P4 LDG.E.U8 R0, desc[UR4][R12.64] ;  /* 0x000000040c004981 */ /* 0x000128000c1e1100 */
[----:B------:R-:W5:Y:S01]  /*0400*/  @P2 LDG.E.U8 R8, desc[UR4][R28.64] ;  /* 0x000000041c082981 */ /* 0x000f62000c1e1100 */
[-C--:B------:R-:W-:Y:S02]  /*0410*/  @P2 LEA R18, P6, R25, R10.reuse, 0x1 ;  /* 0x0000000a19122211 */ /* 0x080fe400078c08ff */
[----:B0-----:R-:W-:-:S04]  /*0420*/  @P0 LEA R12, P3, R16, R10, 0x1 ;  /* 0x0000000a100c0211 */ /* 0x001fc800078608ff */
[-C--:B------:R-:W-:Y:S02]  /*0430*/  @P0 LEA.HI.X R13, R16, R11.reuse, R14, 0x1, P3 ;  /* 0x0000000b100d0211 */ /* 0x080fe400018f0c0e */
[-C--:B------:R-:W-:Y:S02]  /*0440*/  @P1 LEA R14, P3, R15, R10.reuse, 0x1 ;  /* 0x0000000a0f0e1211 */ /* 0x080fe400078608ff */
[----:B------:R-:W-:Y:S02]  /*0450*/  @P4 LEA R16, P5, R27, R10, 0x1 ;  /* 0x0000000a1b104211 */ /* 0x000fe400078a08ff */
[-C--:B------:R-:W-:Y:S02]  /*0460*/  @P1 LEA.HI.X R15, R15, R11.reuse, R17, 0x1, P3 ;  /* 0x0000000b0f0f1211 */ /* 0x080fe400018f0c11 */
[-C--:B------:R-:W-:Y:S02]  /*0470*/  @P4 LEA.HI.X R17, R27, R11.reuse, R19, 0x1, P5 ;  /* 0x0000000b1b114211 */ /* 0x080fe400028f0c13 */
[----:B------:R-:W-:Y:S01]  /*0480*/  @P2 LEA.HI.X R19, R25, R11, R22, 0x1, P6 ;  /* 0x0000000b19132211 */ /* 0x000fe200030f0c16 */
[----:B------:R-:W-:-:S04]  /*0490*/  IMAD.MOV.U32 R22, RZ, RZ, R20 ;  /* 0x000000ffff167224 */ /* 0x000fc800078e0014 */
[----:B------:R-:W-:-:S04]  /*04a0*/  IMAD.WIDE.U32 R22, R7, 0x4, R22 ;  /* 0x0000000407167825 */ /* 0x000fc800078e0016 */
[----:B------:R-:W-:Y:S01]  /*04b0*/  IMAD.MOV.U32 R20, RZ, RZ, R22 ;  /* 0x000000ffff147224 */ /* 0x000fe200078e0016 */
        /* <DEDUP_REMOVED lines=10> */
.L_x_3016:
        /* <DEDUP_REMOVED lines=8> */
.L_x_3018:
        /* <DEDUP_REMOVED lines=22> */
.L_x_3019:
        /* <DEDUP_REMOVED lines=12> */
.L_x_7979:


//--------------------- .text._ZN2at6native55_GLOBAL__N__de093ff9_22_ForeachBinaryOpList_cu_a911ec4325multi_tensor_apply_kernelINS1_18TensorListMetadataILi2EEENS1_14UnaryOpFunctorIsLi2ELi1ELi1EEEJNS0_4CopyIssEEEEEvT_T0_DpT1_ --------------------------
	.section	.text._ZN2at6native55_GLOBAL__N__de093ff9_22_ForeachBinaryOpList_cu_a911ec4325multi_tensor_apply_kernelINS1_18TensorListMetadataILi2EEENS1_14UnaryOpFunctorIsLi2ELi1ELi1EEEJNS0_4CopyIssEEEEEvT_T0_DpT1_,"ax",@progbits
	.align	128
.text._ZN2at6native55_GLOBAL__N__de093ff9_22_ForeachBinaryOpList_cu_a911ec4325multi_tensor_apply_kernelINS1_18TensorListMetadataILi2EEENS1_14UnaryOpFunctorIsLi2ELi1ELi1EEEJNS0_4CopyIssEEEEEvT_T0_DpT1_:
        .type           _ZN2at6native55_GLOBAL__N__de093ff9_22_ForeachBinaryOpList_cu_a911ec4325multi_tensor_apply_kernelINS1_18TensorListMetadataILi2EEENS1_14UnaryOpFunctorIsLi2ELi1ELi1EEEJNS0_4CopyIssEEEEEvT_T0_DpT1_,@function
        .size           _ZN2at6native55_GLOBAL__N__de093ff9_22_ForeachBinaryOpList_cu_a911ec4325multi_tensor_apply_kernelINS1_18TensorListMetadataILi2EEENS1_14UnaryOpFunctorIsLi2ELi1ELi1EEEJNS0_4CopyIssEEEEEvT_T0_DpT1_,(.L_x_7980 - _ZN2at6native55_GLOBAL__N__de093ff9_22_ForeachBinaryOpList_cu_a911ec4325multi_tensor_apply_kernelINS1_18TensorListMetadataILi2EEENS1_14UnaryOpFunctorIsLi2ELi1ELi1EEEJNS0_4CopyIssEEEEEvT_T0_DpT1_)
        .other          _ZN2at6native55_GLOBAL__N__de093ff9_22_ForeachBinaryOpList_cu_a911ec4325multi_tensor_apply_kernelINS1_18TensorListMetadataILi2EEENS1_14UnaryOpFunctorIsLi2ELi1ELi1EEEJNS0_4CopyIssEEEEEvT_T0_DpT1_,@"STO_CUDA_ENTRY STV_DEFAULT"
_ZN2at6native55_GLOBAL__N__de093ff9_22_ForeachBinaryOpList_cu_a911ec4325multi_tensor_apply_kernelINS1_18TensorListMetadataILi2EEENS1_14UnaryOpFunctorIsLi2ELi1ELi1EEEJNS0_4CopyIssEEEEEvT_T0_DpT1_:
        /* <DEDUP_REMOVED lines=26> */
.L_x_3021:
        /* <DEDUP_REMOVED lines=27> */
[-C--:B------:R-:W-:Y:S02]  /*0350*/  @P0 LEA.HI.X R17, R18, R13.reuse, R20, 0x1, P5 ;  /* 0x0000000d12110211 */ /* 0x080fe400028f0c14 */
[C---:B------:R-:W-:Y:S02]  /*0360*/  @P1 LEA R14, P5, R5.reuse, R12, 0x1 ;  /* 0x0000000c050e1211 */ /* 0x040fe400078a08ff */
[----:B------:R-:W-:Y:S01]  /*0370*/  PRMT R23, RZ, 0x7610, R23 ;  /* 0x00007610ff177816 */ /* 0x000fe20000000017 */
[----:B------:R0:W2:Y:S01]  /*0380*/  @P0 LDG.E.U16 R25, desc[UR4][R16.64] ;  /* 0x0000000410190981 */ /* 0x0000a2000c1e1500 */
[----:B------:R-:W-:-:S02]  /*0390*/  @P1 LEA.HI.X R15, R5, R13, R6, 0x1, P5 ;  /* 0x0000000d050f1211 */ /* 0x000fc400028f0c06 */
        /* <DEDUP_REMOVED lines=8> */
[----:B------:R0:W5:Y:S02]  /*0420*/  @P4 LDG.E.U16 R22, desc[UR4][R14.64] ;  /* 0x000000040e164981 */ /* 0x000164000c1e1500 */
        /* <DEDUP_REMOVED lines=19> */
.L_x_3020:
        /* <DEDUP_REMOVED lines=8> */
.L_x_3022:
        /* <DEDUP_REMOVED lines=15> */
[----:B--2---:R0:W-:-:S12]  /*06d0*/  STG.E.64 desc[UR4][R6.64], R4 ;  /* 0x0000000406007986 */ /* 0x0041d8000c101b04 */
[----:B------:R-:W-:Y:S05]  /*06e0*/  @!P0 BRA P1, `(.L_x_3022) ;  /* 0xfffffffc00bc8947 */ /* 0x000fea000083ffff */
[----:B------:R-:W-:Y:S05]  /*06f0*/  EXIT ;  /* 0x000000000000794d */ /* 0x000fea0003800000 */
.L_x_3023:
        /* <DEDUP_REMOVED lines=16> */
.L_x_7980:


//--------------------- .text._ZN2at6native55_GLOBAL__N__de093ff9_22_ForeachBinaryOpList_cu_a911ec4325multi_tensor_apply_kernelINS1_18TensorListMetadataILi2EEENS1_11CopyFunctorIlN3c1015Float8_e5m2fnuzELi2ELi1ELi1EEEJNS0_4CopyIlS7_EEEEEvT_T0_DpT1_ --------------------------
	.section	.text._ZN2at6native55_GLOBAL__N__de093ff9_22_ForeachBinaryOpList_cu_a911ec4325multi_tensor_apply_kernelINS1_18TensorListMetadataILi2EEENS1_11CopyFunctorIlN3c1015Float8_e5m2fnuzELi2ELi1ELi1EEEJNS0_4CopyIlS7_EEEEEvT_T0_DpT1_,"ax",@progbits
	.align	128
.text._ZN2at6native55_GLOBAL__N__de093ff9_22_ForeachBinaryOpList_cu_a911ec4325multi_tensor_apply_kernelINS1_18TensorListMetadataILi2EEENS1_11CopyFunctorIlN3c1015Float8_e5m2fnuzELi2ELi1ELi1EEEJNS0_4CopyIlS7_EEEEEvT_T0_DpT1_:
        .type           _ZN2at6native55_GLOBAL__N__de093ff9_22_ForeachBinaryOpList_cu_a911ec4325multi_tensor_apply_kernelINS1_18TensorListMetadataILi2EEENS1_11CopyFunctorIlN3c1015Float8_e5m2fnuzELi2ELi1ELi1EEEJNS0_4CopyIlS7_EEEEEvT_T0_DpT1_,@function
        .size           _ZN2at6native55_GLOBAL__N__de093ff9_22_ForeachBinaryOpList_cu_a911ec4325multi_tensor_apply_kernelINS1_18TensorListMetadataILi2EEENS1_11CopyFunctorIlN3c1015Float8_e5m2fnuzELi2ELi1ELi1EEEJNS0_4CopyIlS7_EEEEEvT_T0_DpT1_,(.L_x_7981 - _ZN2at6native55_GLOBAL__N__de093ff9_22_ForeachBinaryOpList_cu_a911ec4325multi_tensor_apply_kernelINS1_18TensorListMetadataILi2EEENS1_11CopyFunctorIlN3c1015Float8_e5m2fnuzELi2ELi1ELi1EEEJNS0_4CopyIlS7_EEEEEvT_T0_DpT1_)
        .other          _ZN2at6native55_GLOBAL__N__de093ff9_22_ForeachBinaryOpList_cu_a911ec4325multi_tensor_apply_kernelINS1_18TensorListMetadataILi2EEENS1_11CopyFunctorIlN3c1015Float8_e5m2fnuzELi2ELi1ELi1EEEJNS0_4CopyIlS7_EEEEEvT_T0_DpT1_,@"STO_CUDA_ENTRY STV_DEFAULT"
_ZN2at6native55_GLOBAL__N__de093ff9_22_ForeachBinaryOpList_cu_a911ec4325multi_tensor_apply_kernelINS1_18TensorListMetadataILi2EEENS1_11CopyFunctorIlN3c1015Float8_e5m2fnuzELi2ELi1ELi1EEEJNS0_4CopyIlS7_EEEEEvT_T0_DpT1_:
        /* <DEDUP_REMOVED lines=29> */
.L_x_3041:
        /* <DEDUP_REMOVED lines=38> */
[----:B------:R-:W-:Y:S02]  /*0430*/  CS2R R28, SRZ ;  /* 0x00000000001c7805 */ /* 0x000fe4000001ff00 */
        /* <DEDUP_REMOVED lines=19> */
.L_x_3028:
[----:B------:R-:W-:Y:S05]  /*0570*/  BSYNC B1 ;  /* 0x0000000000017941 */ /* 0x000fea0003800000 */
.L_x_3027:
[----:B------:R-:W-:Y:S01]  /*0580*/  IMAD.SHL.U32 R9, R9, 0x200000, RZ ;  /* 0x0020000009097824 */ /* 0x000fe200078e00ff */
[----:B------:R-:W-:-:S04]  /*0590*/  LEA R8, R8, 0x37800000, 0x17 ;  /* 0x3780000008087811 */ /* 0x000fc800078eb8ff */
[----:B------:R-:W-:-:S07]  /*05a0*/  LOP3.LUT R29, R8, R9, R29, 0xfe, !PT ;  /* 0x00000009081d7212 */ /* 0x000fce00078efe1d */
.L_x_3026:
[----:B------:R-:W-:Y:S05]  /*05b0*/  BSYNC B0 ;  /* 0x0000000000007941 */ /* 0x000fea0003800000 */
.L_x_3025:
        /* <DEDUP_REMOVED lines=20> */
.L_x_3032:
[----:B------:R-:W-:Y:S05]  /*0700*/  BSYNC B1 ;  /* 0x0000000000017941 */ /* 0x000fea0003800000 */
.L_x_3031:
[----:B------:R-:W-:Y:S01]  /*0710*/  IMAD.SHL.U32 R9, R9, 0x200000, RZ ;  /* 0x0020000009097824 */ /* 0x000fe200078e00ff */
[----:B------:R-:W-:-:S04]  /*0720*/  LEA R11, R8, 0x37800000, 0x17 ;  /* 0x37800000080b7811 */ /* 0x000fc800078eb8ff */
[----:B------:R-:W-:-:S07]  /*0730*/  LOP3.LUT R28, R11, R9, R28, 0xfe, !PT ;  /* 0x000000090b1c7212 */ /* 0x000fce00078efe1c */
.L_x_3030:
[----:B------:R-:W-:Y:S05]  /*0740*/  BSYNC B0 ;  /* 0x0000000000007941 */ /* 0x000fea0003800000 */
.L_x_3029:
        /* <DEDUP_REMOVED lines=22> */
.L_x_3036:
[----:B------:R-:W-:Y:S05]  /*08b0*/  BSYNC B1 ;  /* 0x0000000000017941 */ /* 0x000fea0003800000 */
.L_x_3035:
[----:B------:R-:W-:Y:S01]  /*08c0*/  IMAD.SHL.U32 R9, R9, 0x200000, RZ ;  /* 0x0020000009097824 */ /* 0x000fe200078e00ff */
[----:B------:R-:W-:-:S04]  /*08d0*/  LEA R11, R8, 0x37800000, 0x17 ;  /* 0x37800000080b7811 */ /* 0x000fc800078eb8ff */
[----:B------:R-:W-:-:S07]  /*08e0*/  LOP3.LUT R12, R11, R9, R12, 0xfe, !PT ;  /* 0x000000090b0c7212 */ /* 0x000fce00078efe0c */
.L_x_3034:
[----:B------:R-:W-:Y:S05]  /*08f0*/  BSYNC B0 ;  /* 0x0000000000007941 */ /* 0x000fea0003800000 */
.L_x_3033:
        /* <DEDUP_REMOVED lines=21> */
.L_x_3040:
[----:B------:R-:W-:Y:S05]  /*0a50*/  BSYNC B1 ;  /* 0x0000000000017941 */ /* 0x000fea0003800000 */
.L_x_3039:
[----:B------:R-:W-:Y:S01]  /*0a60*/  IMAD.SHL.U32 R9, R9, 0x200000, RZ ;  /* 0x0020000009097824 */ /* 0x000fe200078e00ff */
[----:B------:R-:W-:-:S04]  /*0a70*/  LEA R8, R8, 0x37800000, 0x17 ;  /* 0x3780000008087811 */ /* 0x000fc800078eb8ff */
[----:B------:R-:W-:-:S07]  /*0a80*/  LOP3.LUT R19, R8, R9, R19, 0xfe, !PT ;  /* 0x0000000908137212 */ /* 0x000fce00078efe13 */
.L_x_3038:
[----:B------:R-:W-:Y:S05]  /*0a90*/  BSYNC B0 ;  /* 0x0000000000007941 */ /* 0x000fea0003800000 */
.L_x_3037:
[----:B------:R-:W-:Y:S01]  /*0aa0*/  @P0 LEA R14, P4, R15, UR8, 0x3 ;  /* 0x000000080f0e0c11 */ /* 0x000fe2000f8818ff */
[----:B------:R-:W0:Y:S01]  /*0ab0*/  @P0 F2I.S64.TRUNC R8, R29 ;  /* 0x0000001d00080311 */ /* 0x000e22000020d900 */
[----:B------:R-:W-:Y:S01]  /*0ac0*/  @P1 LEA R16, P5, R17, UR8, 0x3 ;  /* 0x0000000811101c11 */ /* 0x000fe2000f8a18ff */
[----:B------:R-:W-:Y:S01]  /*0ad0*/  IMAD.WIDE.U32 R6, R4, 0x4, R6 ;  /* 0x0000000404067825 */ /* 0x000fe200078e0006 */
[----:B------:R-:W-:Y:S02]  /*0ae0*/  @P0 LEA.HI.X R15, R15, UR9, R18, 0x3, P4 ;  /* 0x000000090f0f0c11 */ /* 0x000fe4000a0f1c12 */
[----:B------:R-:W-:Y:S02]  /*0af0*/  @P1 LEA.HI.X R17, R17, UR9, R20, 0x3, P5 ;  /* 0x0000000911111c11 */ /* 0x000fe4000a8f1c14 */
[----:B------:R-:W-:Y:S01]  /*0b00*/  @P2 LEA R20, P4, R21, UR8, 0x3 ;  /* 0x0000000815142c11 */ /* 0x000fe2000f8818ff */
[----:B------:R-:W1:Y:S01]  /*0b10*/  @P1 F2I.S64.TRUNC R10, R28 ;  /* 0x0000001c000a1311 */ /* 0x000e62000020d900 */
[----:B------:R-:W-:-:S02]  /*0b20*/  @P3 LEA R22, P5, R5, UR8, 0x3 ;  /* 0x0000000805163c11 */ /* 0x000fc4000f8a18ff */
[----:B------:R-:W-:Y:S02]  /*0b30*/  @P2 LEA.HI.X R21, R21, UR9, R24, 0x3, P4 ;  /* 0x0000000915152c11 */ /* 0x000fe4000a0f1c18 */
[----:B------:R-:W-:Y:S01]  /*0b40*/  @P3 LEA.HI.X R23, R5, UR9, R26, 0x3, P5 ;  /* 0x0000000905173c11 */ /* 0x000fe2000a8f1c1a */
[----:B0-----:R2:W-:Y:S02]  /*0b50*/  @P0 STG.E.64 desc[UR10][R14.64], R8 ;  /* 0x000000080e000986 */ /* 0x0015e4000c101b0a */
[----:B------:R-:W0:Y:S01]  /*0b60*/  @P2 F2I.S64.TRUNC R12, R12 ;  /* 0x0000000c000c2311 */ /* 0x000e22000020d900 */
[----:B------:R-:W-:-:S04]  /*0b70*/  ISETP.GE.U32.AND P0, PT, R6, 0x10000, PT ;  /* 0x000100000600780c */ /* 0x000fc80003f06070 */
[----:B------:R-:W-:Y:S01]  /*0b80*/  ISETP.GE.U32.AND.EX P0, PT, R7, RZ, PT, P0 ;  /* 0x000000ff0700720c */ /* 0x000fe20003f06100 */
[----:B-1----:R2:W-:Y:S02]  /*0b90*/  @P1 STG.E.64 desc[UR10][R16.64], R10 ;  /* 0x0000000a10001986 */ /* 0x0025e4000c101b0a */
[----:B------:R-:W1:Y:S01]  /*0ba0*/  @P3 F2I.S64.TRUNC R18, R19 ;  /* 0x0000001300123311 */ /* 0x000e62000020d900 */
[----:B------:R-:W-:-:S04]  /*0bb0*/  ISETP.LT.U32.AND P1, PT, R6, UR13, PT ;  /* 0x0000000d06007c0c */ /* 0x000fc8000bf21070 */
[----:B------:R-:W-:Y:S01]  /*0bc0*/  ISETP.LT.AND.EX P1, PT, R7, UR6, PT, P1 ;  /* 0x0000000607007c0c */ /* 0x000fe2000bf21310 */
[----:B0-----:R2:W-:Y:S04]  /*0bd0*/  @P2 STG.E.64 desc[UR10][R20.64], R12 ;  /* 0x0000000c14002986 */ /* 0x0015e8000c101b0a */
[----:B-1----:R2:W-:Y:S08]  /*0be0*/  @P3 STG.E.64 desc[UR10][R22.64], R18 ;  /* 0x0000001216003986 */ /* 0x0025f0000c101b0a */
[----:B------:R-:W-:Y:S05]  /*0bf0*/  @!P0 BRA P1, `(.L_x_3041) ;  /* 0xfffffff400748947 */ /* 0x000fea000083ffff */
[----:B------:R-:W-:Y:S05]  /*0c00*/  EXIT ;  /* 0x000000000000794d */ /* 0x000fea0003800000 */
.L_x_3024:
        /* <DEDUP_REMOVED lines=8> */
.L_x_3058:
        /* <DEDUP_REMOVED lines=30> */
.L_x_3045:
[----:B------:R-:W-:Y:S05]  /*0e70*/  BSYNC B1 ;  /* 0x0000000000017941 */ /* 0x000fea0003800000 */
.L_x_3044:
[----:B------:R-:W-:Y:S01]  /*0e80*/  LEA R8, R5, 0x37800000, 0x17 ;  /* 0x3780000005087811 */ /* 0x000fe200078eb8ff */
[----:B------:R-:W-:-:S05]  /*0e90*/  IMAD.SHL.U32 R5, R7, 0x200000, RZ ;  /* 0x0020000007057824 */ /* 0x000fca00078e00ff */
[----:B------:R-:W-:-:S07]  /*0ea0*/  LOP3.LUT R5, R8, R5, R9, 0xfe, !PT ;  /* 0x0000000508057212 */ /* 0x000fce00078efe09 */
.L_x_3043:
[----:B------:R-:W-:Y:S05]  /*0eb0*/  BSYNC B0 ;  /* 0x0000000000007941 */ /* 0x000fea0003800000 */
.L_x_3042:
        /* <DEDUP_REMOVED lines=21> */
.L_x_3049:
[----:B------:R-:W-:Y:S05]  /*1010*/  BSYNC B1 ;  /* 0x0000000000017941 */ /* 0x000fea0003800000 */
.L_x_3048:
[----:B------:R-:W-:Y:S01]  /*1020*/  LEA R9, R6, 0x37800000, 0x17 ;  /* 0x3780000006097811 */ /* 0x000fe200078eb8ff */
[----:B------:R-:W-:-:S05]  /*1030*/  IMAD.SHL.U32 R6, R7, 0x200000, RZ ;  /* 0x0020000007067824 */ /* 0x000fca00078e00ff */
[----:B------:R-:W-:-:S07]  /*1040*/  LOP3.LUT R6, R9, R6, R10, 0xfe, !PT ;  /* 0x0000000609067212 */ /* 0x000fce00078efe0a */
.L_x_3047:
[----:B------:R-:W-:Y:S05]  /*1050*/  BSYNC B0 ;  /* 0x0000000000007941 */ /* 0x000fea0003800000 */
.L_x_3046:
        /* <DEDUP_REMOVED lines=23> */
.L_x_3053:
[----:B------:R-:W-:Y:S05]  /*11d0*/  BSYNC B1 ;  /* 0x0000000000017941 */ /* 0x000fea0003800000 */
.L_x_3052:
[----:B------:R-:W-:Y:S01]  /*11e0*/  IMAD.SHL.U32 R4, R4, 0x200000, RZ ;  /* 0x0020000004047824 */ /* 0x000fe200078e00ff */
[----:B------:R-:W-:-:S04]  /*11f0*/  LEA R7, R7, 0x37800000, 0x17 ;  /* 0x3780000007077811 */ /* 0x000fc800078eb8ff */
[----:B------:R-:W-:-:S07]  /*1200*/  LOP3.LUT R12, R7, R4, R12, 0xfe, !PT ;  /* 0x00000004070c7212 */ /* 0x000fce00078efe0c */
.L_x_3051:
[----:B------:R-:W-:Y:S05]  /*1210*/  BSYNC B0 ;  /* 0x0000000000007941 */ /* 0x000fea0003800000 */
.L_x_3050:
        /* <DEDUP_REMOVED lines=21> */
.L_x_3057:
[----:B------:R-:W-:Y:S05]  /*1370*/  BSYNC B1 ;  /* 0x0000000000017941 */ /* 0x000fea0003800000 */
.L_x_3056:
[----:B------:R-:W-:Y:S01]  /*1380*/  IMAD.SHL.U32 R2, R2, 0x200000, RZ ;  /* 0x0020000002027824 */ /* 0x000fe200078e00ff */
[----:B------:R-:W-:-:S04]  /*1390*/  LEA R7, R4, 0x37800000, 0x17 ;  /* 0x3780000004077811 */ /* 0x000fc800078eb8ff */
[----:B------:R-:W-:-:S07]  /*13a0*/  LOP3.LUT R14, R7, R2, R14, 0xfe, !PT ;  /* 0x00000002070e7212 */ /* 0x000fce00078efe0e */
.L_x_3055:
[----:B------:R-:W-:Y:S05]  /*13b0*/  BSYNC B0 ;  /* 0x0000000000007941 */ /* 0x000fea0003800000 */
.L_x_3054:
[----:B------:R-:W-:Y:S01]  /*13c0*/  F2I.S64.TRUNC R6, R6 ;  /* 0x0000000600067311 */ /* 0x000fe2000020d900 */
[----:B------:R-:W-:-:S04]  /*13d0*/  LEA R8, P0, R0, UR8, 0x5 ;  /* 0x0000000800087c11 */ /* 0x000fc8000f8028ff */
[C-C-:B------:R-:W-:Y:S02]  /*13e0*/  LEA.HI.X R9, R0.reuse, UR9, R3.reuse, 0x5, P0 ;  /* 0x0000000900097c11 */ /* 0x140fe400080f2c03 */
[----:B------:R-:W-:Y:S01]  /*13f0*/  IADD3 R0, P0, R0, UR5, RZ ;  /* 0x0000000500007c10 */ /* 0x000fe2000ff1e0ff */
[----:B------:R-:W0:Y:S03]  /*1400*/  F2I.S64.TRUNC R4, R5 ;  /* 0x0000000500047311 */ /* 0x000e26000020d900 */
[C---:B------:R-:W-:Y:S01]  /*1410*/  ISETP.LT.U32.AND P1, PT, R0.reuse, 0x4000, PT ;  /* 0x000040000000780c */ /* 0x040fe20003f21070 */
[----:B------:R-:W-:Y:S02]  /*1420*/  IMAD.SHL.U32 R2, R0, 0x4, RZ ;  /* 0x0000000400027824 */ /* 0x000fe400078e00ff */
[----:B------:R-:W-:Y:S02]  /*1430*/  IMAD.X R3, RZ, RZ, R3, P0 ;  /* 0x000000ffff037224 */ /* 0x000fe400000e0603 */
[----:B------:R-:W-:Y:S01]  /*1440*/  F2I.S64.TRUNC R14, R14 ;  /* 0x0000000e000e7311 */ /* 0x000fe2000020d900 */
[----:B------:R-:W-:-:S02]  /*1450*/  ISETP.GE.U32.AND P0, PT, R2, UR13, PT ;  /* 0x0000000d02007c0c */ /* 0x000fc4000bf06070 */
[----:B------:R-:W-:Y:S02]  /*1460*/  SHF.L.U64.HI R2, R0, 0x2, R3 ;  /* 0x0000000200027819 */ /* 0x000fe40000010203 */
[----:B------:R-:W-:Y:S01]  /*1470*/  ISETP.LT.U32.AND.EX P1, PT, R3, RZ, PT, P1 ;  /* 0x000000ff0300720c */ /* 0x000fe20003f21110 */
[----:B0-----:R0:W-:Y:S02]  /*1480*/  STG.E.128 desc[UR10][R8.64], R4 ;  /* 0x0000000408007986 */ /* 0x0011e4000c101d0a */
[----:B------:R-:W1:Y:S01]  /*1490*/  F2I.S64.TRUNC R12, R12 ;  /* 0x0000000c000c7311 */ /* 0x000e62000020d900 */
[----:B------:R-:W-:Y:S01]  /*14a0*/  ISETP.GE.AND.EX P0, PT, R2, UR6, PT, P0 ;  /* 0x0000000602007c0c */ /* 0x000fe2000bf06300 */
[----:B-1----:R0:W-:-:S12]  /*14b0*/  STG.E.128 desc[UR10][R8.64+0x10], R12 ;  /* 0x0000100c08007986 */ /* 0x0021d8000c101d0a */
[----:B------:R-:W-:Y:S05]  /*14c0*/  @!P0 BRA P1, `(.L_x_3058) ;  /* 0xfffffff400f08947 */ /* 0x000fea000083ffff */
[----:B------:R-:W-:Y:S05]  /*14d0*/  EXIT ;  /* 0x000000000000794d */ /* 0x000fea0003800000 */
.L_x_3059:
        /* <DEDUP_REMOVED lines=10> */
.L_x_7981:


//--------------------- .text._ZN2at6native55_GLOBAL__N__de093ff9_22_ForeachBinaryOpList_cu_a911ec4325multi_tensor_apply_kernelINS1_18TensorListMetadataILi2EEENS1_11CopyFunctorIlN3c1011Float8_e5m2ELi2ELi1ELi1EEEJNS0_4CopyIlS7_EEEEEvT_T0_DpT1_ --------------------------
	.section	.text._ZN2at6native55_GLOBAL__N__de093ff9_22_ForeachBinaryOpList_cu_a911ec4325multi_tensor_apply_kernelINS1_18TensorListMetadataILi2EEENS1_11CopyFunctorIlN3c1011Float8_e5m2ELi2ELi1ELi1EEEJNS0_4CopyIlS7_EEEEEvT_T0_DpT1_,"ax",@progbits
	.align	128
.text._ZN2at6native55_GLOBAL__N__de093ff9_22_ForeachBinaryOpList_cu_a911ec4325multi_tensor_apply_kernelINS1_18TensorListMetadataILi2EEENS1_11CopyFunctorIlN3c1011Float8_e5m2ELi2ELi1ELi1EEEJNS0_4CopyIlS7_EEEEEvT_T0_DpT1_:
        .type           _ZN2at6native55_GLOBAL__N__de093ff9_22_ForeachBinaryOpList_cu_a911ec4325multi_tensor_apply_kernelINS1_18TensorListMetadataILi2EEENS1_11CopyFunctorIlN3c1011Float8_e5m2ELi2ELi1ELi1EEEJNS0_4CopyIlS7_EEEEEvT_T0_DpT1_,@function
        .size           _ZN2at6native55_GLOBAL__N__de093ff9_22_ForeachBinaryOpList_cu_a911ec4325multi_tensor_apply_kernelINS1_18TensorListMetadataILi2EEENS1_11CopyFunctorIlN3c1011Float8_e5m2ELi2ELi1ELi1EEEJNS0_4CopyIlS7_EEEEEvT_T0_DpT1_,(.L_x_7982 - _ZN2at6native55_GLOBAL__N__de093ff9_22_ForeachBinaryOpList_cu_a911ec4325multi_tensor_apply_kernelINS1_18TensorListMetadataILi2EEENS1_11CopyFunctorIlN3c1011Float8_e5m2ELi2ELi1ELi1EEEJNS0_4CopyIlS7_EEEEEvT_T0_DpT1_)
        .other          _ZN2at6native55_GLOBAL__N__de093ff9_22_ForeachBinaryOpList_cu_a911ec4325multi_tensor_apply_kernelINS1_18TensorListMetadataILi2EEENS1_11CopyFunctorIlN3c1011Float8_e5m2ELi2ELi1ELi1EEEJNS0_4CopyIlS7_EEEEEvT_T0_DpT1_,@"STO_CUDA_ENTRY STV_DEFAULT"
_ZN2at6native55_GLOBAL__N__de093ff9_22_ForeachBinaryOpList_cu_a911ec4325multi_tensor_apply_kernelINS1_18TensorListMetadataILi2EEENS1_11CopyFunctorIlN3c1011Float8_e5m2ELi2ELi1ELi1EEEJNS0_4CopyIlS7_EEEEEvT_T0_DpT1_:
        /* <DEDUP_REMOVED lines=29> */
.L_x_3061:
[----:B0---4-:R-:W-:Y:S01]  /*01d0*/  IADD3 R20, P0, R2, R24, RZ ;  /* 0x0000001802147210 */ /* 0x011fe20007f1e0ff */
        /* <DEDUP_REMOVED lines=18> */
[----:B------:R-:W-:Y:S01]  /*0300*/  ISETP.GE.U32.AND P5, PT, R26, 0x10000, PT ;  /* 0x000100001a00780c */ /* 0x000fe20003fa6070 */
[----:B------:R-:W-:Y:S01]  /*0310*/  IMAD.X R7, RZ, RZ, R15, P3 ;  /* 0x000000ffff077224 */ /* 0x000fe200018e060f */
[----:B------:R-:W-:Y:S02]  /*0320*/  ISETP.GE.U32.AND P2, PT, R28, 0x10000, PT ;  /* 0x000100001c00780c */ /* 0x000fe40003f46070 */
[----:B------:R-:W-:-:S02]  /*0330*/  ISETP.LT.U32.AND P4, PT, R26, UR13, PT ;  /* 0x0000000d1a007c0c */ /* 0x000fc4000bf81070 */
[----:B------:R-:W-:Y:S02]  /*0340*/  ISETP.GE.U32.AND.EX P5, PT, R7, RZ, PT, P5 ;  /* 0x000000ff0700720c */ /* 0x000fe40003fa6150 */
[----:B------:R-:W-:Y:S02]  /*0350*/  @P0 IADD3 R12, P6, R18, UR14, RZ ;  /* 0x0000000e120c0c10 */ /* 0x000fe4000ffde0ff */
[----:B------:R-:W-:Y:S02]  /*0360*/  ISETP.LT.U32.AND P3, PT, R28, UR13, PT ;  /* 0x0000000d1c007c0c */ /* 0x000fe4000bf61070 */
[----:B------:R-:W-:Y:S02]  /*0370*/  ISETP.GE.U32.AND.EX P2, PT, R23, RZ, PT, P2 ;  /* 0x000000ff1700720c */ /* 0x000fe40003f46120 */
[----:B------:R-:W-:Y:S02]  /*0380*/  ISETP.LT.AND.EX P4, PT, R7, UR6, !P5, P4 ;  /* 0x0000000607007c0c */ /* 0x000fe4000ef81340 */
[----:B------:R-:W-:-:S02]  /*0390*/  @P0 IADD3.X R13, R17, UR4, RZ, P6, !PT ;  /* 0x00000004110d0c10 */ /* 0x000fc4000b7fe4ff */
[----:B------:R-:W-:-:S03]  /*03a0*/  ISETP.LT.AND.EX P2, PT, R23, UR6, !P2, P3 ;  /* 0x0000000617007c0c */ /* 0x000fc6000d741330 */
[----:B------:R1:W3:Y:S06]  /*03b0*/  @P0 LDG.E.U8 R6, desc[UR10][R12.64] ;  /* 0x0000000a0c060981 */ /* 0x0002ec000c1e1100 */
[----:B------:R-:W-:-:S04]  /*03c0*/  @P4 IADD3 R10, P3, R26, UR14, RZ ;  /* 0x0000000e1a0a4c10 */ /* 0x000fc8000ff7e0ff */
[----:B0-----:R-:W-:Y:S02]  /*03d0*/  @P2 IADD3 R8, P5, R28, UR14, RZ ;  /* 0x0000000e1c082c10 */ /* 0x001fe4000ffbe0ff */
[----:B------:R-:W-:Y:S02]  /*03e0*/  @P4 IADD3.X R11, R7, UR4, RZ, P3, !PT ;  /* 0x00000004070b4c10 */ /* 0x000fe40009ffe4ff */
[----:B------:R-:W-:-:S03]  /*03f0*/  @P2 IADD3.X R9, R23, UR4, RZ, P5, !PT ;  /* 0x0000000417092c10 */ /* 0x000fc6000affe4ff */
[----:B------:R0:W4:Y:S04]  /*0400*/  @P4 LDG.E.U8 R0, desc[UR10][R10.64] ;  /* 0x0000000a0a004981 */ /* 0x000128000c1e1100 */
[----:B------:R5:W5:Y:S01]  /*0410*/  @P2 LDG.E.U8 R4, desc[UR10][R8.64] ;  /* 0x0000000a08042981 */ /* 0x000b62000c1e1100 */
[----:B------:R-:W-:-:S04]  /*0420*/  IMAD.WIDE.U32 R24, R3, 0x4, R24 ;  /* 0x0000000403187825 */ /* 0x000fc800078e0018 */
[----:B--2---:R-:W-:-:S05]  /*0430*/  IMAD.SHL.U32 R14, R5, 0x2000000, RZ ;  /* 0x02000000050e7824 */ /* 0x004fca00078e00ff */
[----:B------:R-:W-:-:S13]  /*0440*/  ISETP.GE.U32.AND P5, PT, R14, 0x8000000, PT ;  /* 0x080000000e00780c */ /* 0x000fda0003fa6070 */
[C---:B-1----:R-:W-:Y:S02]  /*0450*/  @!P5 IMAD.SHL.U32 R12, R5.reuse, 0x100, RZ ;  /* 0x00000100050cd824 */ /* 0x042fe400078e00ff */
[----:B------:R-:W-:Y:S02]  /*0460*/  @P5 IMAD.SHL.U32 R14, R5, 0x200000, RZ ;  /* 0x00200000050e5824 */ /* 0x000fe400078e00ff */
[----:B---3--:R-:W-:Y:S01]  /*0470*/  IMAD.SHL.U32 R16, R6, 0x2000000, RZ ;  /* 0x0200000006107824 */ /* 0x008fe200078e00ff */
[----:B------:R-:W-:Y:S02]  /*0480*/  @!P5 LOP3.LUT R12, R12, 0x7f00, RZ, 0xc0, !PT ;  /* 0x00007f000c0cd812 */ /* 0x000fe400078ec0ff */
[----:B------:R-:W-:Y:S02]  /*0490*/  @P5 LOP3.LUT R14, R14, 0x70000000, RZ, 0xfc, !PT ;  /* 0x700000000e0e5812 */ /* 0x000fe400078efcff */
[----:B------:R-:W-:Y:S02]  /*04a0*/  ISETP.GE.U32.AND P3, PT, R16, 0x8000000, PT ;  /* 0x080000001000780c */ /* 0x000fe40003f66070 */
[----:B------:R-:W-:Y:S01]  /*04b0*/  @!P5 LOP3.LUT R12, R12, 0x3f000000, RZ, 0xfc, !PT ;  /* 0x3f0000000c0cd812 */ /* 0x000fe200078efcff */
[----:B0-----:R-:W-:-:S04]  /*04c0*/  @P5 FMUL.FTZ R11, R14, 1.9259299443872358531e-34 ;  /* 0x078000000e0b5820 */ /* 0x001fc80000410000 */
[----:B------:R-:W-:Y:S01]  /*04d0*/  @!P5 FADD.FTZ R11, R12, -0.5 ;  /* 0xbf0000000c0bd421 */ /* 0x000fe20000010000 */
[----:B----4-:R-:W-:-:S05]  /*04e0*/  IMAD.SHL.U32 R10, R0, 0x2000000, RZ ;  /* 0x02000000000a7824 */ /* 0x010fca00078e00ff */
[----:B-----5:R-:W-:Y:S02]  /*04f0*/  @P3 IMAD.SHL.U32 R9, R6, 0x200000, RZ ;  /* 0x0020000006093824 */ /* 0x020fe400078e00ff */
[----:B------:R-:W-:Y:S01]  /*0500*/  IMAD.SHL.U32 R12, R4, 0x2000000, RZ ;  /* 0x02000000040c7824 */ /* 0x000fe200078e00ff */
[----:B------:R-:W-:Y:S01]  /*0510*/  ISETP.GE.U32.AND P5, PT, R10, 0x8000000, PT ;  /* 0x080000000a00780c */ /* 0x000fe20003fa6070 */
[----:B------:R-:W-:Y:S01]  /*0520*/  @!P3 IMAD.SHL.U32 R8, R6, 0x100, RZ ;  /* 0x000001000608b824 */ /* 0x000fe200078e00ff */
[----:B------:R-:W-:Y:S01]  /*0530*/  @P3 LOP3.LUT R10, R9, 0x70000000, RZ, 0xfc, !PT ;  /* 0x70000000090a3812 */ /* 0x000fe200078efcff */
[----:B------:R-:W-:Y:S01]  /*0540*/  IMAD.SHL.U32 R19, R0, 0x1000000, RZ ;  /* 0x0100000000137824 */ /* 0x000fe200078e00ff */
[----:B------:R-:W-:Y:S02]  /*0550*/  ISETP.GE.U32.AND P6, PT, R12, 0x8000000, PT ;  /* 0x080000000c00780c */ /* 0x000fe40003fc6070 */
[----:B------:R-:W-:Y:S01]  /*0560*/  @!P3 LOP3.LUT R9, R8, 0x7f00, RZ, 0xc0, !PT ;  /* 0x00007f000809b812 */ /* 0x000fe200078ec0ff */
[----:B------:R-:W-:-:S02]  /*0570*/  IMAD.SHL.U32 R8, R5, 0x1000000, RZ ;  /* 0x0100000005087824 */ /* 0x000fc400078e00ff */
[----:B------:R-:W-:Y:S01]  /*0580*/  @P3 FMUL.FTZ R10, R10, 1.9259299443872358531e-34 ;  /* 0x078000000a0a3820 */ /* 0x000fe20000410000 */
[----:B------:R-:W-:Y:S02]  /*0590*/  @!P3 LOP3.LUT R9, R9, 0x3f000000, RZ, 0xfc, !PT ;  /* 0x3f0000000909b812 */ /* 0x000fe400078efcff */
[----:B------:R-:W-:Y:S01]  /*05a0*/  LOP3.LUT R8, R11, 0x80000000, R8, 0xf8, !PT ;  /* 0x800000000b087812 */ /* 0x000fe200078ef808 */
[C---:B------:R-:W-:Y:S02]  /*05b0*/  @P5 IMAD.SHL.U32 R11, R0.reuse, 0x200000, RZ ;  /* 0x00200000000b5824 */ /* 0x040fe400078e00ff */
[----:B------:R-:W-:Y:S01]  /*05c0*/  @!P3 FADD.FTZ R10, R9, -0.5 ;  /* 0xbf000000090ab421 */ /* 0x000fe20000010000 */
[----:B------:R-:W-:Y:S02]  /*05d0*/  @!P5 IMAD.SHL.U32 R9, R0, 0x100, RZ ;  /* 0x000001000009d824 */ /* 0x000fe400078e00ff */
[C---:B------:R-:W-:Y:S01]  /*05e0*/  @P6 IMAD.SHL.U32 R14, R4.reuse, 0x200000, RZ ;  /* 0x00200000040e6824 */ /* 0x040fe200078e00ff */
[----:B------:R-:W-:Y:S01]  /*05f0*/  @P5 LOP3.LUT R12, R11, 0x70000000, RZ, 0xfc, !PT ;  /* 0x700000000b0c5812 */ /* 0x000fe200078efcff */
[----:B------:R-:W-:Y:S01]  /*0600*/  @!P6 IMAD.SHL.U32 R13, R4, 0x100, RZ ;  /* 0x00000100040de824 */ /* 0x000fe200078e00ff */
[----:B------:R-:W-:Y:S01]  /*0610*/  @!P5 LOP3.LUT R9, R9, 0x7f00, RZ, 0xc0, !PT ;  /* 0x00007f000909d812 */ /* 0x000fe200078ec0ff */
[----:B------:R-:W-:Y:S01]  /*0620*/  IMAD.SHL.U32 R11, R6, 0x1000000, RZ ;  /* 0x01000000060b7824 */ /* 0x000fe200078e00ff */
[----:B------:R-:W-:Y:S01]  /*0630*/  @P6 LOP3.LUT R16, R14, 0xfe00000, RZ, 0xc0, !PT ;  /* 0x0fe000000e106812 */ /* 0x000fe200078ec0ff */
[----:B------:R-:W-:Y:S01]  /*0640*/  @P5 FMUL.FTZ R12, R12, 1.9259299443872358531e-34 ;  /* 0x078000000c0c5820 */ /* 0x000fe20000410000 */
[----:B------:R-:W-:-:S02]  /*0650*/  @!P5 LOP3.LUT R14, R9, 0x3f000000, RZ, 0xfc, !PT ;  /* 0x3f000000090ed812 */ /* 0x000fc400078efcff */
[----:B------:R-:W-:Y:S01]  /*0660*/  @!P6 LOP3.LUT R13, R13, 0x7f00, RZ, 0xc0, !PT ;  /* 0x00007f000d0de812 */ /* 0x000fe200078ec0ff */
[----:B------:R-:W0:Y:S01]  /*0670*/  @P1 F2I.S64.TRUNC R8, R8 ;  /* 0x0000000800081311 */ /* 0x000e22000020d900 */
[----:B------:R-:W-:Y:S01]  /*0680*/  @P6 LOP3.LUT R16, R16, 0x70000000, RZ, 0xfc, !PT ;  /* 0x7000000010106812 */ /* 0x000fe200078efcff */
[----:B------:R-:W-:Y:S01]  /*0690*/  @!P5 FADD.FTZ R12, R14, -0.5 ;  /* 0xbf0000000e0cd421 */ /* 0x000fe20000010000 */
[----:B------:R-:W-:Y:S02]  /*06a0*/  @!P6 LOP3.LUT R13, R13, 0x3f000000, RZ, 0xfc, !PT ;  /* 0x3f0000000d0de812 */ /* 0x000fe400078efcff */
[----:B------:R-:W-:Y:S01]  /*06b0*/  LOP3.LUT R10, R10, 0x80000000, R11, 0xf8, !PT ;  /* 0x800000000a0a7812 */ /* 0x000fe200078ef80b */
[----:B------:R-:W-:Y:S01]  /*06c0*/  @P6 FMUL.FTZ R14, R16, 1.9259299443872358531e-34 ;  /* 0x07800000100e6820 */ /* 0x000fe20000410000 */
[----:B------:R-:W-:Y:S01]  /*06d0*/  LOP3.LUT R12, R12, 0x80000000, R19, 0xf8, !PT ;  /* 0x800000000c0c7812 */ /* 0x000fe200078ef813 */
[----:B------:R-:W-:Y:S01]  /*06e0*/  @!P6 FADD.FTZ R14, R13, -0.5 ;  /* 0xbf0000000d0ee421 */ /* 0x000fe20000010000 */
[----:B------:R-:W-:Y:S01]  /*06f0*/  IMAD.SHL.U32 R19, R4, 0x1000000, RZ ;  /* 0x0100000004137824 */ /* 0x000fe200078e00ff */
[----:B------:R-:W-:Y:S01]  /*0700*/  @P0 LEA R16, P5, R18, UR8, 0x3 ;  /* 0x0000000812100c11 */ /* 0x000fe2000f8a18ff */
[----:B------:R-:W1:Y:S03]  /*0710*/  @P0 F2I.S64.TRUNC R10, R10 ;  /* 0x0000000a000a0311 */ /* 0x000e66000020d900 */
[----:B------:R-:W-:-:S02]  /*0720*/  LOP3.LUT R19, R14, 0x80000000, R19, 0xf8, !PT ;  /* 0x800000000e137812 */ /* 0x000fc400078ef813 */
[----:B------:R-:W-:Y:S02]  /*0730*/  @P0 LEA.HI.X R17, R18, UR9, R17, 0x3, P5 ;  /* 0x0000000912110c11 */ /* 0x000fe4000a8f1c11 */
[----:B------:R-:W-:Y:S01]  /*0740*/  @P1 LEA R14, P3, R20, UR8, 0x3 ;  /* 0x00000008140e1c11 */ /* 0x000fe2000f8618ff */
[----:B------:R-:W2:Y:S01]  /*0750*/  @P4 F2I.S64.TRUNC R12, R12 ;  /* 0x0000000c000c4311 */ /* 0x000ea2000020d900 */
[----:B------:R-:W-:Y:S02]  /*0760*/  @P2 LEA R22, P5, R28, UR8, 0x3 ;  /* 0x000000081c162c11 */ /* 0x000fe4000f8a18ff */
[----:B------:R-:W-:Y:S02]  /*0770*/  @P1 LEA.HI.X R15, R20, UR9, R15, 0x3, P3 ;  /* 0x00000009140f1c11 */ /* 0x000fe400098f1c0f */
[----:B------:R-:W-:Y:S02]  /*0780*/  @P4 LEA R20, P3, R26, UR8, 0x3 ;  /* 0x000000081a144c11 */ /* 0x000fe4000f8618ff */
[----:B------:R-:W-:Y:S01]  /*0790*/  @P2 LEA.HI.X R23, R28, UR9, R23, 0x3, P5 ;  /* 0x000000091c172c11 */ /* 0x000fe2000a8f1c17 */
[----:B------:R-:W3:Y:S01]  /*07a0*/  @P2 F2I.S64.TRUNC R18, R19 ;  /* 0x0000001300122311 */ /* 0x000ee2000020d900 */
[----:B------:R-:W-:Y:S01]  /*07b0*/  @P4 LEA.HI.X R21, R26, UR9, R7, 0x3, P3 ;  /* 0x000000091a154c11 */ /* 0x000fe200098f1c07 */
[----:B0-----:R4:W-:Y:S01]  /*07c0*/  @P1 STG.E.64 desc[UR10][R14.64], R8 ;  /* 0x000000080e001986 */ /* 0x0019e2000c101b0a */
[----:B------:R-:W-:-:S03]  /*07d0*/  ISETP.LT.U32.AND P1, PT, R24, UR13, PT ;  /* 0x0000000d18007c0c */ /* 0x000fc6000bf21070 */
[----:B-1----:R4:W-:Y:S01]  /*07e0*/  @P0 STG.E.64 desc[UR10][R16.64], R10 ;  /* 0x0000000a10000986 */ /* 0x0029e2000c101b0a */
[----:B------:R-:W-:Y:S02]  /*07f0*/  ISETP.GE.U32.AND P0, PT, R24, 0x10000, PT ;  /* 0x000100001800780c */ /* 0x000fe40003f06070 */
[C---:B------:R-:W-:Y:S01]  /*0800*/  ISETP.LT.AND.EX P1, PT, R25.reuse, UR6, PT, P1 ;  /* 0x0000000619007c0c */ /* 0x040fe2000bf21310 */
[----:B--2---:R4:W-:Y:S01]  /*0810*/  @P4 STG.E.64 desc[UR10][R20.64], R12 ;  /* 0x0000000c14004986 */ /* 0x0049e2000c101b0a */
[----:B------:R-:W-:-:S03]  /*0820*/  ISETP.GE.U32.AND.EX P0, PT, R25, RZ, PT, P0 ;  /* 0x000000ff1900720c */ /* 0x000fc60003f06100 */
[----:B---3--:R4:W-:Y:S10]  /*0830*/  @P2 STG.E.64 desc[UR10][R22.64], R18 ;  /* 0x0000001216002986 */ /* 0x0089f4000c101b0a */
[----:B------:R-:W-:Y:S05]  /*0840*/  @!P0 BRA P1, `(.L_x_3061) ;  /* 0xfffffff800608947 */ /* 0x000fea000083ffff */
[----:B------:R-:W-:Y:S05]  /*0850*/  EXIT ;  /* 0x000000000000794d */ /* 0x000fea0003800000 */
.L_x_3060:
        /* <DEDUP_REMOVED lines=8> */
.L_x_3062:
        /* <DEDUP_REMOVED lines=13> */
[C---:B------:R-:W-:Y:S01]  /*09b0*/  @!P1 IMAD.SHL.U32 R6, R11.reuse, 0x100, RZ ;  /* 0x000001000b069824 */ /* 0x040fe200078e00ff */
[----:B------:R-:W-:Y:S01]  /*09c0*/  ISETP.GE.U32.AND P0, PT, R8, 0x8000000, PT ;  /* 0x080000000800780c */ /* 0x000fe20003f06070 */
[----:B------:R-:W-:Y:S01]  /*09d0*/  @P1 IMAD.SHL.U32 R7, R11, 0x200000, RZ ;  /* 0x002000000b071824 */ /* 0x000fe200078e00ff */
[----:B------:R-:W-:Y:S01]  /*09e0*/  ISETP.GE.U32.AND P2, PT, R9, 0x8000000, PT ;  /* 0x080000000900780c */ /* 0x000fe20003f46070 */
[C---:B------:R-:W-:Y:S01]  /*09f0*/  @!P3 IMAD.SHL.U32 R8, R5.reuse, 0x100, RZ ;  /* 0x000001000508b824 */ /* 0x040fe200078e00ff */
[----:B------:R-:W-:Y:S01]  /*0a00*/  @!P1 LOP3.LUT R6, R6, 0x7f00, RZ, 0xc0, !PT ;  /* 0x00007f0006069812 */ /* 0x000fe200078ec0ff */
[----:B------:R-:W-:Y:S01]  /*0a10*/  @P3 IMAD.SHL.U32 R9, R5, 0x200000, RZ ;  /* 0x0020000005093824 */ /* 0x000fe200078e00ff */
[----:B------:R-:W-:-:S02]  /*0a20*/  @P1 LOP3.LUT R7, R7, 0x70000000, RZ, 0xfc, !PT ;  /* 0x7000000007071812 */ /* 0x000fc400078efcff */
[----:B------:R-:W-:Y:S02]  /*0a30*/  @!P1 LOP3.LUT R6, R6, 0x3f000000, RZ, 0xfc, !PT ;  /* 0x3f00000006069812 */ /* 0x000fe400078efcff */
[----:B------:R-:W-:Y:S01]  /*0a40*/  @!P3 LOP3.LUT R8, R8, 0x7f00, RZ, 0xc0, !PT ;  /* 0x00007f000808b812 */ /* 0x000fe200078ec0ff */
[----:B------:R-:W-:Y:S01]  /*0a50*/  @P1 FMUL.FTZ R7, R7, 1.9259299443872358531e-34 ;  /* 0x0780000007071820 */ /* 0x000fe20000410000 */
[----:B------:R-:W-:Y:S01]  /*0a60*/  @P3 LOP3.LUT R9, R9, 0x70000000, RZ, 0xfc, !PT ;  /* 0x7000000009093812 */ /* 0x000fe200078efcff */
[----:B------:R-:W-:Y:S01]  /*0a70*/  @!P1 FADD.FTZ R7, R6, -0.5 ;  /* 0xbf00000006079421 */ /* 0x000fe20000010000 */
[----:B------:R-:W-:Y:S01]  /*0a80*/  IMAD.SHL.U32 R6, R11, 0x1000000, RZ ;  /* 0x010000000b067824 */ /* 0x000fe200078e00ff */
[----:B------:R-:W-:Y:S01]  /*0a90*/  @!P3 LOP3.LUT R8, R8, 0x3f000000, RZ, 0xfc, !PT ;  /* 0x3f0000000808b812 */ /* 0x000fe200078efcff */
[----:B------:R-:W-:Y:S02]  /*0aa0*/  IMAD.SHL.U32 R11, R5, 0x1000000, RZ ;  /* 0x01000000050b7824 */ /* 0x000fe400078e00ff */
[----:B------:R-:W-:Y:S01]  /*0ab0*/  @P3 FMUL.FTZ R10, R9, 1.9259299443872358531e-34 ;  /* 0x07800000090a3820 */ /* 0x000fe20000410000 */
[C---:B------:R-:W-:Y:S01]  /*0ac0*/  @!P0 IMAD.SHL.U32 R5, R2.reuse, 0x100, RZ ;  /* 0x0000010002058824 */ /* 0x040fe200078e00ff */
[----:B------:R-:W-:Y:S01]  /*0ad0*/  LOP3.LUT R7, R7, 0x80000000, R6, 0xf8, !PT ;  /* 0x8000000007077812 */ /* 0x000fe200078ef806 */
[----:B------:R-:W-:-:S02]  /*0ae0*/  @P0 IMAD.SHL.U32 R6, R2, 0x200000, RZ ;  /* 0x0020000002060824 */ /* 0x000fc400078e00ff */
[----:B------:R-:W-:Y:S01]  /*0af0*/  @!P3 FADD.FTZ R10, R8, -0.5 ;  /* 0xbf000000080ab421 */ /* 0x000fe20000010000 */
[C---:B------:R-:W-:Y:S01]  /*0b00*/  @!P2 IMAD.SHL.U32 R8, R4.reuse, 0x100, RZ ;  /* 0x000001000408a824 */ /* 0x040fe200078e00ff */
[----:B------:R-:W-:Y:S01]  /*0b10*/  @!P0 LOP3.LUT R5, R5, 0x7f00, RZ, 0xc0, !PT ;  /* 0x00007f0005058812 */ /* 0x000fe200078ec0ff */
[----:B------:R-:W-:Y:S01]  /*0b20*/  @P2 IMAD.SHL.U32 R9, R4, 0x200000, RZ ;  /* 0x0020000004092824 */ /* 0x000fe200078e00ff */
[----:B------:R-:W-:Y:S01]  /*0b30*/  @P0 LOP3.LUT R6, R6, 0xfe00000, RZ, 0xc0, !PT ;  /* 0x0fe0000006060812 */ /* 0x000fe200078ec0ff */
[----:B------:R-:W-:Y:S01]  /*0b40*/  IMAD.SHL.U32 R4, R4, 0x1000000, RZ ;  /* 0x0100000004047824 */ /* 0x000fe200078e00ff */
[----:B------:R-:W-:Y:S02]  /*0b50*/  @!P2 LOP3.LUT R8, R8, 0x7f00, RZ, 0xc0, !PT ;  /* 0x00007f000808a812 */ /* 0x000fe400078ec0ff */
[----:B------:R-:W-:Y:S02]  /*0b60*/  @P0 LOP3.LUT R12, R6, 0x70000000, RZ, 0xfc, !PT ;  /* 0x70000000060c0812 */ /* 0x000fe400078efcff */
[----:B------:R-:W-:Y:S01]  /*0b70*/  @P2 LOP3.LUT R9, R9, 0x70000000, RZ, 0xfc, !PT ;  /* 0x7000000009092812 */ /* 0x000fe200078efcff */
[----:B------:R-:W-:Y:S01]  /*0b80*/  F2I.S64.TRUNC R6, R7 ;  /* 0x0000000700067311 */ /* 0x000fe2000020d900 */
[----:B------:R-:W-:Y:S01]  /*0b90*/  @!P0 LOP3.LUT R5, R5, 0x3f000000, RZ, 0xfc, !PT ;  /* 0x3f00000005058812 */ /* 0x000fe200078efcff */
[----:B------:R-:W-:Y:S01]  /*0ba0*/  @P0 FMUL.FTZ R12, R12, 1.9259299443872358531e-34 ;  /* 0x078000000c0c0820 */ /* 0x000fe20000410000 */
[----:B------:R-:W-:Y:S01]  /*0bb0*/  @!P2 LOP3.LUT R8, R8, 0x3f000000, RZ, 0xfc, !PT ;  /* 0x3f0000000808a812 */ /* 0x000fe200078efcff */
[----:B------:R-:W-:Y:S01]  /*0bc0*/  @P2 FMUL.FTZ R9, R9, 1.9259299443872358531e-34 ;  /* 0x0780000009092820 */ /* 0x000fe20000410000 */
[----:B------:R-:W-:Y:S01]  /*0bd0*/  LOP3.LUT R10, R10, 0x80000000, R11, 0xf8, !PT ;  /* 0x800000000a0a7812 */ /* 0x000fe200078ef80b */
[----:B------:R-:W-:Y:S01]  /*0be0*/  @!P0 FADD.FTZ R12, R5, -0.5 ;  /* 0xbf000000050c8421 */ /* 0x000fe20000010000 */
[----:B------:R-:W-:-:S02]  /*0bf0*/  IMAD.SHL.U32 R5, R2, 0x1000000, RZ ;  /* 0x0100000002057824 */ /* 0x000fc400078e00ff */
[----:B------:R-:W-:Y:S02]  /*0c00*/  @!P2 FADD.FTZ R9, R8, -0.5 ;  /* 0xbf0000000809a421 */ /* 0x000fe40000010000 */
[----:B------:R-:W-:Y:S01]  /*0c10*/  F2I.S64.TRUNC R10, R10 ;  /* 0x0000000a000a7311 */ /* 0x000fe2000020d900 */
[----:B------:R-:W-:Y:S02]  /*0c20*/  LOP3.LUT R5, R12, 0x80000000, R5, 0xf8, !PT ;  /* 0x800000000c057812 */ /* 0x000fe400078ef805 */
[----:B------:R-:W-:Y:S02]  /*0c30*/  LOP3.LUT R9, R9, 0x80000000, R4, 0xf8, !PT ;  /* 0x8000000009097812 */ /* 0x000fe400078ef804 */
[----:B------:R-:W-:-:S03]  /*0c40*/  LEA R12, P0, R3, UR8, 0x5 ;  /* 0x00000008030c7c11 */ /* 0x000fc6000f8028ff */
[----:B------:R-:W0:Y:S01]  /*0c50*/  F2I.S64.TRUNC R4, R5 ;  /* 0x0000000500047311 */ /* 0x000e22000020d900 */
[C---:B------:R-:W-:Y:S02]  /*0c60*/  LEA.HI.X R13, R3.reuse, UR9, R0, 0x5, P0 ;  /* 0x00000009030d7c11 */ /* 0x040fe400080f2c00 */
[----:B------:R-:W-:-:S04]  /*0c70*/  IADD3 R3, P0, R3, UR5, RZ ;  /* 0x0000000503037c10 */ /* 0x000fc8000ff1e0ff */
[C---:B------:R-:W-:Y:S01]  /*0c80*/  ISETP.LT.U32.AND P1, PT, R3.reuse, 0x4000, PT ;  /* 0x000040000300780c */ /* 0x040fe20003f21070 */
[----:B------:R-:W1:Y:S01]  /*0c90*/  F2I.S64.TRUNC R8, R9 ;  /* 0x0000000900087311 */ /* 0x000e62000020d900 */
[----:B------:R-:W-:Y:S02]  /*0ca0*/  IMAD.SHL.U32 R2, R3, 0x4, RZ ;  /* 0x0000000403027824 */ /* 0x000fe400078e00ff */
[----:B------:R-:W-:-:S03]  /*0cb0*/  IMAD.X R0, RZ, RZ, R0, P0 ;  /* 0x000000ffff007224 */ /* 0x000fc600000e0600 */
[----:B------:R-:W-:Y:S01]  /*0cc0*/  ISETP.GE.U32.AND P0, PT, R2, UR13, PT ;  /* 0x0000000d02007c0c */ /* 0x000fe2000bf06070 */
[----:B0-----:R0:W-:Y:S01]  /*0cd0*/  STG.E.128 desc[UR10][R12.64], R4 ;  /* 0x000000040c007986 */ /* 0x0011e2000c101d0a */
[----:B------:R-:W-:Y:S02]  /*0ce0*/  SHF.L.U64.HI R2, R3, 0x2, R0 ;  /* 0x0000000203027819 */ /* 0x000fe40000010200 */
[----:B------:R-:W-:Y:S02]  /*0cf0*/  ISETP.LT.U32.AND.EX P1, PT, R0, RZ, PT, P1 ;  /* 0x000000ff0000720c */ /* 0x000fe40003f21110 */
[----:B------:R-:W-:Y:S01]  /*0d00*/  ISETP.GE.AND.EX P0, PT, R2, UR6, PT, P0 ;  /* 0x0000000602007c0c */ /* 0x000fe2000bf06300 */
[----:B-1----:R0:W-:-:S12]  /*0d10*/  STG.E.128 desc[UR10][R12.64+0x10], R8 ;  /* 0x000010080c007986 */ /* 0x0021d8000c101d0a */
[----:B------:R-:W-:Y:S05]  /*0d20*/  @!P0 BRA P1, `(.L_x_3062) ;  /* 0xfffffff800ec8947 */ /* 0x000fea000083ffff */
[----:B------:R-:W-:Y:S05]  /*0d30*/  EXIT ;  /* 0x000000000000794d */ /* 0x000fea0003800000 */
.L_x_3063:
        /* <DEDUP_REMOVED lines=12> */
.L_x_7982:


//--------------------- .text._ZN2at6native55_GLOBAL__N__de093ff9_22_ForeachBinaryOpList_cu_a911ec4325multi_tensor_apply_kernelINS1_18TensorListMetadataILi2EEENS1_11CopyFunctorIlN3c1015Float8_e4m3fnuzELi2ELi1ELi1EEEJNS0_4CopyIlS7_EEEEEvT_T0_DpT1_ --------------------------
	.section	.text._ZN2at6native55_GLOBAL__N__de093ff9_22_ForeachBinaryOpList_cu_a911ec4325multi_tensor_apply_kernelINS1_18TensorListMetadataILi2EEENS1_11CopyFunctorIlN3c1015Float8_e4m3fnuzELi2ELi1ELi1EEEJNS0_4CopyIlS7_EEEEEvT_T0_DpT1_,"ax",@progbits
	.align	128
.text._ZN2at6native55_GLOBAL__N__de093ff9_22_ForeachBinaryOpList_cu_a911ec4325multi_tensor_apply_kernelINS1_18TensorListMetadataILi2EEENS1_11CopyFunctorIlN3c1015Float8_e4m3fnuzELi2ELi1ELi1EEEJNS0_4CopyIlS7_EEEEEvT_T0_DpT1_:
        .type           _ZN2at6native55_GLOBAL__N__de093ff9_22_ForeachBinaryOpList_cu_a911ec4325multi_tensor_apply_kernelINS1_18TensorListMetadataILi2EEENS1_11CopyFunctorIlN3c1015Float8_e4m3fnuzELi2ELi1ELi1EEEJNS0_4CopyIlS7_EEEEEvT_T0_DpT1_,@function
        .size           _ZN2at6native55_GLOBAL__N__de093ff9_22_ForeachBinaryOpList_cu_a911ec4325multi_tensor_apply_kernelINS1_18TensorListMetadataILi2EEENS1_11CopyFunctorIlN3c1015Float8_e4m3fnuzELi2ELi1ELi1EEEJNS0_4CopyIlS7_EEEEEvT_T0_DpT1_,(.L_x_7983 - _ZN2at6native55_GLOBAL__N__de093ff9_22_ForeachBinaryOpList_cu_a911ec4325multi_tensor_apply_kernelINS1_18TensorListMetadataILi2EEENS1_11CopyFunctorIlN3c1015Float8_e4m3fnuzELi2ELi1ELi1EEEJNS0_4CopyIlS7_EEEEEvT_T0_DpT1_)
        .other          _ZN2at6native55_GLOBAL__N__de093ff9_22_ForeachBinaryOpList_cu_a911ec4325multi_tensor_apply_kernelINS1_18TensorListMetadataILi2EEENS1_11CopyFunctorIlN3c1015Float8_e4m3fnuzELi2ELi1ELi1EEEJNS0_4CopyIlS7_EEEEEvT_T0_DpT1_,@"STO_CUDA_ENTRY STV_DEFAULT"
_ZN2at6native55_GLOBAL__N__de093ff9_22_ForeachBinaryOpList_cu_a911ec4325multi_tensor_apply_kernelINS1_18TensorListMetadataILi2EEENS1_11CopyFunctorIlN3c1015Float8_e4m3fnuzELi2ELi1ELi1EEEJNS0_4CopyIlS7_EEEEEvT_T0_DpT1_:
        /* <DEDUP_REMOVED lines=29> */
.L_x_3081:
        /* <DEDUP_REMOVED lines=58> */
.L_x_3068:
[----:B------:R-:W-:Y:S05]  /*0570*/  BSYNC B1 ;  /* 0x0000000000017941 */ /* 0x000fea0003800000 */
.L_x_3067:
[----:B------:R-:W-:Y:S01]  /*0580*/  IMAD.SHL.U32 R9, R9, 0x100000, RZ ;  /* 0x0010000009097824 */ /* 0x000fe200078e00ff */
[----:B------:R-:W-:-:S04]  /*0590*/  LEA R8, R8, 0x3b800000, 0x17 ;  /* 0x3b80000008087811 */ /* 0x000fc800078eb8ff */
[----:B------:R-:W-:-:S07]  /*05a0*/  LOP3.LUT R29, R8, R9, R29, 0xfe, !PT ;  /* 0x00000009081d7212 */ /* 0x000fce00078efe1d */
.L_x_3066:
[----:B------:R-:W-:Y:S05]  /*05b0*/  BSYNC B0 ;  /* 0x0000000000007941 */ /* 0x000fea0003800000 */
.L_x_3065:
        /* <DEDUP_REMOVED lines=20> */
.L_x_3072:
[----:B------:R-:W-:Y:S05]  /*0700*/  BSYNC B1 ;  /* 0x0000000000017941 */ /* 0x000fea0003800000 */
.L_x_3071:
[----:B------:R-:W-:Y:S01]  /*0710*/  IMAD.SHL.U32 R9, R9, 0x100000, RZ ;  /* 0x0010000009097824 */ /* 0x000fe200078e00ff */
[----:B------:R-:W-:-:S04]  /*0720*/  LEA R11, R8, 0x3b800000, 0x17 ;  /* 0x3b800000080b7811 */ /* 0x000fc800078eb8ff */
[----:B------:R-:W-:-:S07]  /*0730*/  LOP3.LUT R28, R11, R9, R28, 0xfe, !PT ;  /* 0x000000090b1c7212 */ /* 0x000fce00078efe1c */
.L_x_3070:
[----:B------:R-:W-:Y:S05]  /*0740*/  BSYNC B0 ;  /* 0x0000000000007941 */ /* 0x000fea0003800000 */
.L_x_3069:
        /* <DEDUP_REMOVED lines=22> */
.L_x_3076:
[----:B------:R-:W-:Y:S05]  /*08b0*/  BSYNC B1 ;  /* 0x0000000000017941 */ /* 0x000fea0003800000 */
.L_x_3075:
[----:B------:R-:W-:Y:S01]  /*08c0*/  IMAD.SHL.U32 R9, R9, 0x100000, RZ ;  /* 0x0010000009097824 */ /* 0x000fe200078e00ff */
[----:B------:R-:W-:-:S04]  /*08d0*/  LEA R11, R8, 0x3b800000, 0x17 ;  /* 0x3b800000080b7811 */ /* 0x000fc800078eb8ff */
[----:B------:R-:W-:-:S07]  /*08e0*/  LOP3.LUT R12, R11, R9, R12, 0xfe, !PT ;  /* 0x000000090b0c7212 */ /* 0x000fce00078efe0c */
.L_x_3074:
[----:B------:R-:W-:Y:S05]  /*08f0*/  BSYNC B0 ;  /* 0x0000000000007941 */ /* 0x000fea0003800000 */
.L_x_3073:
        /* <DEDUP_REMOVED lines=21> */
.L_x_3080:
[----:B------:R-:W-:Y:S05]  /*0a50*/  BSYNC B1 ;  /* 0x0000000000017941 */ /* 0x000fea0003800000 */
.L_x_3079:
[----:B------:R-:W-:Y:S01]  /*0a60*/  IMAD.SHL.U32 R9, R9, 0x100000, RZ ;  /* 0x0010000009097824 */ /* 0x000fe200078e00ff */
[----:B------:R-:W-:-:S04]  /*0a70*/  LEA R8, R8, 0x3b800000, 0x17 ;  /* 0x3b80000008087811 */ /* 0x000fc800078eb8ff */
[----:B------:R-:W-:-:S07]  /*0a80*/  LOP3.LUT R19, R8, R9, R19, 0xfe, !PT ;  /* 0x0000000908137212 */ /* 0x000fce00078efe13 */
.L_x_3078:
[----:B------:R-:W-:Y:S05]  /*0a90*/  BSYNC B0 ;  /* 0x0000000000007941 */ /* 0x000fea0003800000 */
.L_x_3077:
        /* <DEDUP_REMOVED lines=23> */
.L_x_3064:
        /* <DEDUP_REMOVED lines=8> */
.L_x_3098:
        /* <DEDUP_REMOVED lines=30> */
.L_x_3085:
[----:B------:R-:W-:Y:S05]  /*0e70*/  BSYNC B1 ;  /* 0x0000000000017941 */ /* 0x000fea0003800000 */
.L_x_3084:
[----:B------:R-:W-:Y:S01]  /*0e80*/  LEA R8, R5, 0x3b800000, 0x17 ;  /* 0x3b80000005087811 */ /* 0x000fe200078eb8ff */
[----:B------:R-:W-:-:S05]  /*0e90*/  IMAD.SHL.U32 R5, R7, 0x100000, RZ ;  /* 0x0010000007057824 */ /* 0x000fca00078e00ff */
[----:B------:R-:W-:-:S07]  /*0ea0*/  LOP3.LUT R5, R8, R5, R9, 0xfe, !PT ;  /* 0x0000000508057212 */ /* 0x000fce00078efe09 */
.L_x_3083:
[----:B------:R-:W-:Y:S05]  /*0eb0*/  BSYNC B0 ;  /* 0x0000000000007941 */ /* 0x000fea0003800000 */
.L_x_3082:
        /* <DEDUP_REMOVED lines=21> */
.L_x_3089:
[----:B------:R-:W-:Y:S05]  /*1010*/  BSYNC B1 ;  /* 0x0000000000017941 */ /* 0x000fea0003800000 */
.L_x_3088:
[----:B------:R-:W-:Y:S01]  /*1020*/  LEA R9, R6, 0x3b800000, 0x17 ;  /* 0x3b80000006097811 */ /* 0x000fe200078eb8ff */
[----:B------:R-:W-:-:S05]  /*1030*/  IMAD.SHL.U32 R6, R7, 0x100000, RZ ;  /* 0x0010000007067824 */ /* 0x000fca00078e00ff */
[----:B------:R-:W-:-:S07]  /*1040*/  LOP3.LUT R6, R9, R6, R10, 0xfe, !PT ;  /* 0x0000000609067212 */ /* 0x000fce00078efe0a */
.L_x_3087:
[----:B------:R-:W-:Y:S05]  /*1050*/  BSYNC B0 ;  /* 0x0000000000007941 */ /* 0x000fea0003800000 */
.L_x_3086:
        /* <DEDUP_REMOVED lines=23> */
.L_x_3093:
[----:B------:R-:W-:Y:S05]  /*11d0*/  BSYNC B1 ;  /* 0x0000000000017941 */ /* 0x000fea0003800000 */
.L_x_3092:
[----:B------:R-:W-:Y:S01]  /*11e0*/  IMAD.SHL.U32 R4, R4, 0x100000, RZ ;  /* 0x0010000004047824 */ /* 0x000fe200078e00ff */
[----:B------:R-:W-:-:S04]  /*11f0*/  LEA R7, R7, 0x3b800000, 0x17 ;  /* 0x3b80000007077811 */ /* 0x000fc800078eb8ff */
[----:B------:R-:W-:-:S07]  /*1200*/  LOP3.LUT R12, R7, R4, R12, 0xfe, !PT ;  /* 0x00000004070c7212 */ /* 0x000fce00078efe0c */
.L_x_3091:
[----:B------:R-:W-:Y:S05]  /*1210*/  BSYNC B0 ;  /* 0x0000000000007941 */ /* 0x000fea0003800000 */
.L_x_3090:
        /* <DEDUP_REMOVED lines=21> */
.L_x_3097:
[----:B------:R-:W-:Y:S05]  /*1370*/  BSYNC B1 ;  /* 0x0000000000017941 */ /* 0x000fea0003800000 */
.L_x_3096:
[----:B------:R-:W-:Y:S01]  /*1380*/  IMAD.SHL.U32 R2, R2, 0x100000, RZ ;  /* 0x0010000002027824 */ /* 0x000fe200078e00ff */
[----:B------:R-:W-:-:S04]  /*1390*/  LEA R7, R4, 0x3b800000, 0x17 ;  /* 0x3b80000004077811 */ /* 0x000fc800078eb8ff */
[----:B------:R-:W-:-:S07]  /*13a0*/  LOP3.LUT R14, R7, R2, R14, 0xfe, !PT ;  /* 0x00000002070e7212 */ /* 0x000fce00078efe0e */
.L_x_3095:
[----:B------:R-:W-:Y:S05]  /*13b0*/  BSYNC B0 ;  /* 0x0000000000007941 */ /* 0x000fea0003800000 */
.L_x_3094:
        /* <DEDUP_REMOVED lines=18> */
.L_x_3099:
        /* <DEDUP_REMOVED lines=10> */
.L_x_7983:


//--------------------- .text._ZN2at6native55_GLOBAL__N__de093ff9_22_ForeachBinaryOpList_cu_a911ec4325multi_tensor_apply_kernelINS1_18TensorListMetadataILi2EEENS1_11CopyFunctorIlN3c1013Float8_e4m3fnELi2ELi1ELi1EEEJNS0_4CopyIlS7_EEEEEvT_T0_DpT1_ --------------------------
	.section	.text._ZN2at6native55_GLOBAL__N__de093ff9_22_ForeachBinaryOpList_cu_a911ec4325multi_tensor_apply_kernelINS1_18TensorListMetadataILi2EEENS1_11CopyFunctorIlN3c1013Float8_e4m3fnELi2ELi1ELi1EEEJNS0_4CopyIlS7_EEEEEvT_T0_DpT1_,"ax",@progbits
	.align	128
.text._ZN2at6native55_GLOBAL__N__de093ff9_22_ForeachBinaryOpList_cu_a911ec4325multi_tensor_apply_kernelINS1_18TensorListMetadataILi2EEENS1_11CopyFunctorIlN3c1013Float8_e4m3fnELi2ELi1ELi1EEEJNS0_4CopyIlS7_EEEEEvT_T0_DpT1_:
        .type           _ZN2at6native55_GLOBAL__N__de093ff9_22_ForeachBinaryOpList_cu_a911ec4325multi_tensor_apply_kernelINS1_18TensorListMetadataILi2EEENS1_11CopyFunctorIlN3c1013Float8_e4m3fnELi2ELi1ELi1EEEJNS0_4CopyIlS7_EEEEEvT_T0_DpT1_,@function
        .size           _ZN2at6native55_GLOBAL__N__de093ff9_22_ForeachBinaryOpList_cu_a911ec4325multi_tensor_apply_kernelINS1_18TensorListMetadataILi2EEENS1_11CopyFunctorIlN3c1013Float8_e4m3fnELi2ELi1ELi1EEEJNS0_4CopyIlS7_EEEEEvT_T0_DpT1_,(.L_x_7984 - _ZN2at6native55_GLOBAL__N__de093ff9_22_ForeachBinaryOpList_cu_a911ec4325multi_tensor_apply_kernelINS1_18TensorListMetadataILi2EEENS1_11CopyFunctorIlN3c1013Float8_e4m3fnELi2ELi1ELi1EEEJNS0_4CopyIlS7_EEEEEvT_T0_DpT1_)
        .other          _ZN2at6native55_GLOBAL__N__de093ff9_22_ForeachBinaryOpList_cu_a911ec4325multi_tensor_apply_kernelINS1_18TensorListMetadataILi2EEENS1_11CopyFunctorIlN3c1013Float8_e4m3fnELi2ELi1ELi1EEEJNS0_4CopyIlS7_EEEEEvT_T0_DpT1_,@"STO_CUDA_ENTRY STV_DEFAULT"
_ZN2at6native55_GLOBAL__N__de093ff9_22_ForeachBinaryOpList_cu_a911ec4325multi_tensor_apply_kernelINS1_18TensorListMetadataILi2EEENS1_11CopyFunctorIlN3c1013Float8_e4m3fnELi2ELi1ELi1EEEJNS0_4CopyIlS7_EEEEEvT_T0_DpT1_:
        /* <DEDUP_REMOVED lines=29> */
.L_x_3109:
        /* <DEDUP_REMOVED lines=58> */
[----:B------:R-:W0:Y:S01]  /*0570*/  F2I.S64.TRUNC R14, R15 ;  /* 0x0000000f000e7311 */ /* 0x000e22000020d900 */
[----:B------:R-:W-:-:S05]  /*0580*/  LEA.HI.X R13, R23, UR9, R24, 0x3, P0 ;  /* 0x00000009170d7c11 */ /* 0x000fca00080f1c18 */
[----:B0-----:R1:W-:Y:S03]  /*0590*/  STG.E.64 desc[UR10][R12.64], R14 ;  /* 0x0000000e0c007986 */ /* 0x0013e6000c101b0a */
.L_x_3102:
[----:B------:R-:W-:Y:S05]  /*05a0*/  BSYNC B0 ;  /* 0x0000000000007941 */ /* 0x000fea0003800000 */
.L_x_3101:
        /* <DEDUP_REMOVED lines=21> */
[----:B------:R-:W-:-:S04]  /*0700*/  LEA.HI.X R15, R3, UR9, R8, 0x3, P0 ;  /* 0x00000009030f7c11 */ /* 0x000fc800080f1c08 */
[----:B------:R-:W0:Y:S02]  /*0710*/  F2I.S64.TRUNC R12, R13 ;  /* 0x0000000d000c7311 */ /* 0x000e24000020d900 */
[----:B0-----:R2:W-:Y:S03]  /*0720*/  STG.E.64 desc[UR10][R14.64], R12 ;  /* 0x0000000c0e007986 */ /* 0x0015e6000c101b0a */
.L_x_3104:
[----:B------:R-:W-:Y:S05]  /*0730*/  BSYNC B0 ;  /* 0x0000000000007941 */ /* 0x000fea0003800000 */
.L_x_3103:
        /* <DEDUP_REMOVED lines=21> */
[----:B------:R-:W-:-:S06]  /*0890*/  LOP3.LUT R12, R12, 0x80000000, R3, 0xf8, !PT ;  /* 0x800000000c0c7812 */ /* 0x000fcc00078ef803 */
[----:B------:R-:W0:Y:S02]  /*08a0*/  F2I.S64.TRUNC R12, R12 ;  /* 0x0000000c000c7311 */ /* 0x000e24000020d900 */
[----:B0-----:R3:W-:Y:S02]  /*08b0*/  STG.E.64 desc[UR10][R14.64], R12 ;  /* 0x0000000c0e007986 */ /* 0x0017e4000c101b0a */
.L_x_3106:
[----:B------:R-:W-:Y:S05]  /*08c0*/  BSYNC B0 ;  /* 0x0000000000007941 */ /* 0x000fea0003800000 */
.L_x_3105:
        /* <DEDUP_REMOVED lines=21> */
[----:B------:R-:W-:-:S04]  /*0a20*/  LOP3.LUT R10, R10, 0x80000000, R3, 0xf8, !PT ;  /* 0x800000000a0a7812 */ /* 0x000fc800078ef803 */
[----:B------:R-:W0:Y:S02]  /*0a30*/  F2I.S64.TRUNC R12, R10 ;  /* 0x0000000a000c7311 */ /* 0x000e24000020d900 */
[----:B0-----:R4:W-:Y:S02]  /*0a40*/  STG.E.64 desc[UR10][R8.64], R12 ;  /* 0x0000000c08007986 */ /* 0x0019e4000c101b0a */
.L_x_3108:
[----:B------:R-:W-:Y:S05]  /*0a50*/  BSYNC B0 ;  /* 0x0000000000007941 */ /* 0x000fea0003800000 */
.L_x_3107:
[----:B------:R-:W-:-:S03]  /*0a60*/  IMAD.WIDE.U32 R4, R2, 0x4, R4 ;  /* 0x0000000402047825 */ /* 0x000fc600078e0004 */
[C---:B------:R-:W-:Y:S02]  /*0a70*/  ISETP.GE.U32.AND P0, PT, R4.reuse, 0x10000, PT ;  /* 0x000100000400780c */ /* 0x040fe40003f06070 */
[----:B------:R-:W-:Y:S02]  /*0a80*/  ISETP.LT.U32.AND P1, PT, R4, UR13, PT ;  /* 0x0000000d04007c0c */ /* 0x000fe4000bf21070 */
[C---:B------:R-:W-:Y:S02]  /*0a90*/  ISETP.GE.U32.AND.EX P0, PT, R5.reuse, RZ, PT, P0 ;  /* 0x000000ff0500720c */ /* 0x040fe40003f06100 */
[----:B------:R-:W-:-:S13]  /*0aa0*/  ISETP.LT.AND.EX P1, PT, R5, UR6, PT, P1 ;  /* 0x0000000605007c0c */ /* 0x000fda000bf21310 */
[----:B------:R-:W-:Y:S05]  /*0ab0*/  @!P0 BRA P1, `(.L_x_3109) ;  /* 0xfffffff400c48947 */ /* 0x000fea000083ffff */
[----:B------:R-:W-:Y:S05]  /*0ac0*/  EXIT ;  /* 0x000000000000794d */ /* 0x000fea0003800000 */
.L_x_3100:
        /* <DEDUP_REMOVED lines=8> */
.L_x_3110:
[----:B0-----:R-:W-:-:S04]  /*0b50*/  LEA R12, P0, R3, UR14, 0x2 ;  /* 0x0000000e030c7c11 */ /* 0x001fc8000f8010ff */
[----:B------:R-:W-:-:S05]  /*0b60*/  LEA.HI.X R13, R3, UR4, R0, 0x2, P0 ;  /* 0x00000004030d7c11 */ /* 0x000fca00080f1400 */
        /* <DEDUP_REMOVED lines=24> */
[----:B------:R-:W-:Y:S02]  /*0cf0*/  VIADD R14, R14, 0xfffffffc ;  /* 0xfffffffc0e0e7836 */ /* 0x000fe40000000000 */
[----:B------:R-:W-:Y:S01]  /*0d00*/  IMAD R16, R15, R10, 0x3c000000 ;  /* 0x3c0000000f107424 */ /* 0x000fe200078e020a */
[----:B0-----:R-:W-:Y:S02]  /*0d10*/  IADD3 R13, -R13, 0x1f, RZ ;  /* 0x0000001f0d0d7810 */ /* 0x001fe40007ffe1ff */
[----:B------:R-:W-:Y:S02]  /*0d20*/  SEL R14, R14, RZ, P0 ;  /* 0x000000ff0e0e7207 */ /* 0x000fe40000000000 */
[C---:B------:R-:W-:Y:S01]  /*0d30*/  ISETP.GT.U32.AND P2, PT, R13.reuse, 0x4, PT ;  /* 0x000000040d00780c */ /* 0x040fe20003f44070 */
[----:B------:R-:W-:Y:S01]  /*0d40*/  VIADD R13, R13, 0xfffffffc ;  /* 0xfffffffc0d0d7836 */ /* 0x000fe20000000000 */
[----:B------:R-:W-:-:S02]  /*0d50*/  SHF.L.U32 R15, R11, R15, RZ ;  /* 0x0000000f0b0f7219 */ /* 0x000fc400000006ff */
[----:B-1----:R-:W-:Y:S02]  /*0d60*/  IADD3 R19, -R12, 0x1f, RZ ;  /* 0x0000001f0c137810 */ /* 0x002fe40007ffe1ff */
[----:B------:R-:W-:Y:S02]  /*0d70*/  SEL R17, R13, RZ, P2 ;  /* 0x000000ff0d117207 */ /* 0x000fe40001000000 */
[----:B------:R-:W-:Y:S01]  /*0d80*/  SHF.L.U32 R13, R9, R14, RZ ;  /* 0x0000000e090d7219 */ /* 0x000fe200000006ff */
[----:B------:R-:W-:Y:S01]  /*0d90*/  IMAD R14, R14, R10, 0x3c000000 ;  /* 0x3c0000000e0e7424 */ /* 0x000fe200078e020a */
[----:B------:R-:W-:Y:S01]  /*0da0*/  LEA.HI R16, R15, R16, RZ, 0x1c ;  /* 0x000000100f107211 */ /* 0x000fe200078fe0ff */
[----:B------:R-:W-:Y:S01]  /*0db0*/  VIADD R15, R11, 0x1000000 ;  /* 0x010000000b0f7836 */ /* 0x000fe20000000000 */
[C---:B------:R-:W-:Y:S01]  /*0dc0*/  ISETP.GT.U32.AND P0, PT, R19.reuse, 0x4, PT ;  /* 0x000000041300780c */ /* 0x040fe20003f04070 */
[----:B------:R-:W-:Y:S01]  /*0dd0*/  VIADD R19, R19, 0xfffffffc ;  /* 0xfffffffc13137836 */ /* 0x000fe20000000000 */
[----:B------:R-:W-:Y:S01]  /*0de0*/  LEA.HI R14, R13, R14, RZ, 0x1c ;  /* 0x0000000e0d0e7211 */ /* 0x000fe200078fe0ff */
[----:B------:R-:W-:Y:S01]  /*0df0*/  VIADD R11, R11, 0xffffffff ;  /* 0xffffffff0b0b7836 */ /* 0x000fe20000000000 */
[----:B------:R-:W-:Y:S01]  /*0e00*/  SHF.R.S32.HI R15, RZ, 0x8, R15 ;  /* 0x00000008ff0f7819 */ /* 0x000fe2000001140f */
[----:B------:R-:W-:Y:S01]  /*0e10*/  IMAD R18, R17, R10, 0x3c000000 ;  /* 0x3c00000011127424 */ /* 0x000fe200078e020a */
[----:B------:R-:W-:Y:S01]  /*0e20*/  SHF.L.U32 R17, R7, R17, RZ ;  /* 0x0000001107117219 */ /* 0x000fe200000006ff */
[----:B------:R-:W-:Y:S01]  /*0e30*/  VIADD R13, R9, 0x1000000 ;  /* 0x01000000090d7836 */ /* 0x000fe20000000000 */
[----:B------:R-:W-:Y:S01]  /*0e40*/  SEL R19, R19, RZ, P0 ;  /* 0x000000ff13137207 */ /* 0x000fe20000000000 */
[----:B------:R-:W-:Y:S01]  /*0e50*/  VIADD R9, R9, 0xffffffff ;  /* 0xffffffff09097836 */ /* 0x000fe20000000000 */
[----:B------:R-:W-:-:S02]  /*0e60*/  LOP3.LUT R16, R16, 0x7f800000, R15, 0xf8, !PT ;  /* 0x7f80000010107812 */ /* 0x000fc400078ef80f */
[----:B------:R-:W-:Y:S02]  /*0e70*/  SHF.R.S32.HI R11, RZ, 0x1f, R11 ;  /* 0x0000001fff0b7819 */ /* 0x000fe4000001140b */
[----:B------:R-:W-:Y:S01]  /*0e80*/  LEA.HI R12, R17, R18, RZ, 0x1c ;  /* 0x00000012110c7211 */ /* 0x000fe200078fe0ff */
[----:B------:R-:W-:Y:S01]  /*0e90*/  IMAD R18, R19, R10, 0x3c000000 ;  /* 0x3c00000013127424 */ /* 0x000fe200078e020a */
[----:B------:R-:W-:Y:S01]  /*0ea0*/  SHF.R.S32.HI R13, RZ, 0x8, R13 ;  /* 0x00000008ff0d7819 */ /* 0x000fe2000001140d */
[----:B------:R-:W-:Y:S01]  /*0eb0*/  VIADD R10, R7, 0x1000000 ;  /* 0x01000000070a7836 */ /* 0x000fe20000000000 */
[----:B------:R-:W-:Y:S02]  /*0ec0*/  LOP3.LUT R11, R16, R11, RZ, 0x30, !PT ;  /* 0x0000000b100b7212 */ /* 0x000fe400078e30ff */
[----:B------:R-:W-:Y:S01]  /*0ed0*/  LOP3.LUT R14, R14, 0x7f800000, R13, 0xf8, !PT ;  /* 0x7f8000000e0e7812 */ /* 0x000fe200078ef80d */
[----:B------:R-:W-:Y:S01]  /*0ee0*/  VIADD R13, R5, 0x1000000 ;  /* 0x01000000050d7836 */ /* 0x000fe20000000000 */
[----:B------:R-:W-:-:S02]  /*0ef0*/  SHF.R.S32.HI R9, RZ, 0x1f, R9 ;  /* 0x0000001fff097819 */ /* 0x000fc40000011409 */
[----:B------:R-:W-:Y:S02]  /*0f00*/  LOP3.LUT R6, R11, 0x80000000, R6, 0xf8, !PT ;  /* 0x800000000b067812 */ /* 0x000fe400078ef806 */
[----:B------:R-:W-:Y:S01]  /*0f10*/  SHF.R.S32.HI R11, RZ, 0x8, R10 ;  /* 0x00000008ff0b7819 */ /* 0x000fe2000001140a */
[----:B------:R-:W-:Y:S01]  /*0f20*/  VIADD R10, R7, 0xffffffff ;  /* 0xffffffff070a7836 */ /* 0x000fe20000000000 */
[----:B------:R-:W-:Y:S02]  /*0f30*/  LOP3.LUT R9, R14, R9, RZ, 0x30, !PT ;  /* 0x000000090e097212 */ /* 0x000fe400078e30ff */
[----:B------:R-:W-:Y:S01]  /*0f40*/  SHF.L.U32 R19, R5, R19, RZ ;  /* 0x0000001305137219 */ /* 0x000fe200000006ff */
[----:B------:R-:W-:Y:S01]  /*0f50*/  F2I.S64.TRUNC R6, R6 ;  /* 0x0000000600067311 */ /* 0x000fe2000020d900 */
[----:B------:R-:W-:Y:S01]  /*0f60*/  LOP3.LUT R4, R9, 0x80000000, R4, 0xf8, !PT ;  /* 0x8000000009047812 */ /* 0x000fe200078ef804 */
[----:B------:R-:W-:Y:S01]  /*0f70*/  VIADD R9, R5, 0xffffffff ;  /* 0xffffffff05097836 */ /* 0x000fe20000000000 */
[----:B------:R-:W-:-:S02]  /*0f80*/  LOP3.LUT R11, R12, 0x7f800000, R11, 0xf8, !PT ;  /* 0x7f8000000c0b7812 */ /* 0x000fc400078ef80b */
[----:B------:R-:W-:Y:S02]  /*0f90*/  SHF.R.S32.HI R10, RZ, 0x1f, R10 ;  /* 0x0000001fff0a7819 */ /* 0x000fe4000001140a */
[----:B------:R-:W-:Y:S01]  /*0fa0*/  LEA.HI R18, R19, R18, RZ, 0x1c ;  /* 0x0000001213127211 */ /* 0x000fe200078fe0ff */
[----:B------:R-:W0:Y:S01]  /*0fb0*/  F2I.S64.TRUNC R4, R4 ;  /* 0x0000000400047311 */ /* 0x000e22000020d900 */
[----:B------:R-:W-:Y:S02]  /*0fc0*/  SHF.R.S32.HI R13, RZ, 0x8, R13 ;  /* 0x00000008ff0d7819 */ /* 0x000fe4000001140d */
[----:B------:R-:W-:Y:S02]  /*0fd0*/  LOP3.LUT R11, R11, R10, RZ, 0x30, !PT ;  /* 0x0000000a0b0b7212 */ /* 0x000fe400078e30ff */
[----:B------:R-:W-:Y:S02]  /*0fe0*/  LOP3.LUT R18, R18, 0x7f800000, R13, 0xf8, !PT ;  /* 0x7f80000012127812 */ /* 0x000fe400078ef80d */
[----:B------:R-:W-:-:S02]  /*0ff0*/  SHF.R.S32.HI R9, RZ, 0x1f, R9 ;  /* 0x0000001fff097819 */ /* 0x000fc40000011409 */
[----:B------:R-:W-:Y:S02]  /*1000*/  LOP3.LUT R8, R11, 0x80000000, R8, 0xf8, !PT ;  /* 0x800000000b087812 */ /* 0x000fe400078ef808 */
[----:B------:R-:W-:Y:S02]  /*1010*/  LOP3.LUT R11, R18, R9, RZ, 0x30, !PT ;  /* 0x00000009120b7212 */ /* 0x000fe400078e30ff */
[----:B------:R-:W-:Y:S02]  /*1020*/  LEA R12, P0, R3, UR8, 0x5 ;  /* 0x00000008030c7c11 */ /* 0x000fe4000f8028ff */
[----:B------:R-:W-:Y:S01]  /*1030*/  LOP3.LUT R11, R11, 0x80000000, R2, 0xf8, !PT ;  /* 0x800000000b0b7812 */ /* 0x000fe200078ef802 */
[----:B------:R-:W-:Y:S01]  /*1040*/  F2I.S64.TRUNC R8, R8 ;  /* 0x0000000800087311 */ /* 0x000fe2000020d900 */
[C---:B------:R-:W-:Y:S02]  /*1050*/  LEA.HI.X R13, R3.reuse, UR9, R0, 0x5, P0 ;  /* 0x00000009030d7c11 */ /* 0x040fe400080f2c00 */
[----:B------:R-:W-:-:S03]  /*1060*/  IADD3 R3, P0, R3, UR5, RZ ;  /* 0x0000000503037c10 */ /* 0x000fc6000ff1e0ff */
[----:B0-----:R0:W-:Y:S01]  /*1070*/  STG.E.128 desc[UR10][R12.64], R4 ;  /* 0x000000040c007986 */ /* 0x0011e2000c101d0a */
[C---:B------:R-:W-:Y:S01]  /*1080*/  ISETP.LT.U32.AND P1, PT, R3.reuse, 0x4000, PT ;  /* 0x000040000300780c */ /* 0x040fe20003f21070 */
[----:B------:R-:W1:Y:S01]  /*1090*/  F2I.S64.TRUNC R10, R11 ;  /* 0x0000000b000a7311 */ /* 0x000e62000020d900 */
[----:B------:R-:W-:Y:S02]  /*10a0*/  IMAD.SHL.U32 R2, R3, 0x4, RZ ;  /* 0x0000000403027824 */ /* 0x000fe400078e00ff */
[----:B------:R-:W-:-:S03]  /*10b0*/  IMAD.X R0, RZ, RZ, R0, P0 ;  /* 0x000000ffff007224 */ /* 0x000fc600000e0600 */
[----:B------:R-:W-:Y:S02]  /*10c0*/  ISETP.GE.U32.AND P0, PT, R2, UR13, PT ;  /* 0x0000000d02007c0c */ /* 0x000fe4000bf06070 */
[----:B------:R-:W-:Y:S02]  /*10d0*/  SHF.L.U64.HI R2, R3, 0x2, R0 ;  /* 0x0000000203027819 */ /* 0x000fe40000010200 */
[----:B------:R-:W-:Y:S02]  /*10e0*/  ISETP.LT.U32.AND.EX P1, PT, R0, RZ, PT, P1 ;  /* 0x000000ff0000720c */ /* 0x000fe40003f21110 */
[----:B------:R-:W-:Y:S01]  /*10f0*/  ISETP.GE.AND.EX P0, PT, R2, UR6, PT, P0 ;  /* 0x0000000602007c0c */ /* 0x000fe2000bf06300 */
[----:B-1----:R0:W-:-:S12]  /*1100*/  STG.E.128 desc[UR10][R12.64+0x10], R8 ;  /* 0x000010080c007986 */ /* 0x0021d8000c101d0a */
[----:B------:R-:W-:Y:S05]  /*1110*/  @!P0 BRA P1, `(.L_x_3110) ;  /* 0xfffffff8008c8947 */ /* 0x000fea000083ffff */
[----:B------:R-:W-:Y:S05]  /*1120*/  EXIT ;  /* 0x000000000000794d */ /* 0x000fea0003800000 */
.L_x_3111:
        /* <DEDUP_REMOVED lines=13> */
.L_x_7984:


//--------------------- .text._ZN2at6native55_GLOBAL__N__de093ff9_22_ForeachBinaryOpList_cu_a911ec4325multi_tensor_apply_kernelINS1_18TensorListMetadataILi2EEENS1_11CopyFunctorIlbLi2ELi1ELi1EEEJNS0_4CopyIlbEEEEEvT_T0_DpT1_ --------------------------
	.section	.text._ZN2at6native55_GLOBAL__N__de093ff9_22_ForeachBinaryOpList_cu_a911ec4325multi_tensor_apply_kernelINS1_18TensorListMetadataILi2EEENS1_11CopyFunctorIlbLi2ELi1ELi1EEEJNS0_4CopyIlbEEEEEvT_T0_DpT1_,"ax",@progbits
	.align	128
.text._ZN2at6native55_GLOBAL__N__de093ff9_22_ForeachBinaryOpList_cu_a911ec4325multi_tensor_apply_kernelINS1_18TensorListMetadataILi2EEENS1_11CopyFunctorIlbLi2ELi1ELi1EEEJNS0_4CopyIlbEEEEEvT_T0_DpT1_:
        .type           _ZN2at6native55_GLOBAL__N__de093ff9_22_ForeachBinaryOpList_cu_a911ec4325multi_tensor_apply_kernelINS1_18TensorListMetadataILi2EEENS1_11CopyFunctorIlbLi2ELi1ELi1EEEJNS0_4CopyIlbEEEEEvT_T0_DpT1_,@function
        .size           _ZN2at6native55_GLOBAL__N__de093ff9_22_ForeachBinaryOpList_cu_a911ec4325multi_tensor_apply_kernelINS1_18TensorListMetadataILi2EEENS1_11CopyFunctorIlbLi2ELi1ELi1EEEJNS0_4CopyIlbEEEEEvT_T0_DpT1_,(.L_x_7985 - _ZN2at6native55_GLOBAL__N__de093ff9_22_ForeachBinaryOpList_cu_a911ec4325multi_tensor_apply_kernelINS1_18TensorListMetadataILi2EEENS1_11CopyFunctorIlbLi2ELi1ELi1EEEJNS0_4CopyIlbEEEEEvT_T0_DpT1_)
        .other          _ZN2at6native55_GLOBAL__N__de093ff9_22_ForeachBinaryOpList_cu_a911ec4325multi_tensor_apply_kernelINS1_18TensorListMetadataILi2EEENS1_11CopyFunctorIlbLi2ELi1ELi1EEEJNS0_4CopyIlbEEEEEvT_T0_DpT1_,@"STO_CUDA_ENTRY STV_DEFAULT"
_ZN2at6native55_GLOBAL__N__de093ff9_22_ForeachBinaryOpList_cu_a911ec4325multi_tensor_apply_kernelINS1_18TensorListMetadataILi2EEENS1_11CopyFunctorIlbLi2ELi1ELi1EEEJNS0_4CopyIlbEEEEEvT_T0_DpT1_:
        /* <DEDUP_REMOVED lines=28> */
.L_x_3113:
[----:B0-----:R-:W-:Y:S01]  /*01c0*/  IADD3 R26, P1, R5, R20, RZ ;  /* 0x00000014051a7210 */ /* 0x001fe20007f3e0ff */
[----:B-1----:R-:W-:-:S03]  /*01d0*/  IMAD R29, R6, 0x3, RZ ;  /* 0x00000003061d7824 */ /* 0x002fc600078e02ff */
[C---:B------:R-:W-:Y:S01]  /*01e0*/  ISETP.GE.U32.AND P0, PT, R26.reuse, 0x10000, PT ;  /* 0x000100001a00780c */ /* 0x040fe20003f06070 */
[----:B------:R-:W-:Y:S01]  /*01f0*/  IMAD.X R24, RZ, RZ, R23, P1 ;  /* 0x000000ffff187224 */ /* 0x000fe200008e0617 */
[----:B------:R-:W-:Y:S02]  /*0200*/  ISETP.LT.U32.AND P1, PT, R26, R3, PT ;  /* 0x000000031a00720c */ /* 0x000fe40003f21070 */
[-C--:B------:R-:W-:Y:S02]  /*0210*/  LEA R27, P4, R6, R26.reuse, 0x1 ;  /* 0x0000001a061b7211 */ /* 0x080fe400078808ff */
[C---:B------:R-:W-:Y:S02]  /*0220*/  ISETP.GE.U32.AND.EX P0, PT, R24.reuse, RZ, PT, P0 ;  /* 0x000000ff1800720c */ /* 0x040fe40003f06100 */
[----:B------:R-:W-:Y:S01]  /*0230*/  IADD3 R29, P5, R29, R26, RZ ;  /* 0x0000001a1d1d7210 */ /* 0x000fe20007fbe0ff */
[----:B------:R-:W-:Y:S01]  /*0240*/  IMAD.X R11, RZ, RZ, R24, P4 ;  /* 0x000000ffff0b7224 */ /* 0x000fe200020e0618 */
[----:B------:R-:W-:-:S02]  /*0250*/  ISETP.LT.AND.EX P0, PT, R24, R4, !P0, P1 ;  /* 0x000000041800720c */ /* 0x000fc40004701310 */
[----:B------:R-:W-:Y:S01]  /*0260*/  IADD3 R25, P1, R6, R26, RZ ;  /* 0x0000001a06197210 */ /* 0x000fe20007f3e0ff */
[--C-:B------:R-:W-:Y:S01]  /*0270*/  IMAD.X R21, RZ, RZ, R24.reuse, P5 ;  /* 0x000000ffff157224 */ /* 0x100fe200028e0618 */
[----:B------:R-:W-:Y:S02]  /*0280*/  ISETP.GE.U32.AND P3, PT, R27, 0x10000, PT ;  /* 0x000100001b00780c */ /* 0x000fe40003f66070 */
[C---:B------:R-:W-:Y:S01]  /*0290*/  ISETP.GE.U32.AND P2, PT, R25.reuse, 0x10000, PT ;  /* 0x000100001900780c */ /* 0x040fe20003f46070 */
[----:B------:R-:W-:Y:S01]  /*02a0*/  IMAD.X R22, RZ, RZ, R24, P1 ;  /* 0x000000ffff167224 */ /* 0x000fe200008e0618 */
[----:B------:R-:W-:Y:S02]  /*02b0*/  ISETP.LT.U32.AND P1, PT, R25, R3, PT ;  /* 0x000000031900720c */ /* 0x000fe40003f21070 */
[----:B------:R-:W-:Y:S02]  /*02c0*/  ISETP.GE.U32.AND.EX P3, PT, R11, RZ, PT, P3 ;  /* 0x000000ff0b00720c */ /* 0x000fe40003f66130 */
[----:B------:R-:W-:-:S02]  /*02d0*/  ISETP.GE.U32.AND.EX P2, PT, R22, RZ, PT, P2 ;  /* 0x000000ff1600720c */ /* 0x000fc40003f46120 */
[----:B------:R-:W-:Y:S02]  /*02e0*/  @P0 IADD3 R18, P4, R26, R0, RZ ;  /* 0x000000001a120210 */ /* 0x000fe40007f9e0ff */
[-C--:B------:R-:W-:Y:S02]  /*02f0*/  ISETP.LT.AND.EX P1, PT, R22, R4.reuse, !P2, P1 ;  /* 0x000000041600720c */ /* 0x080fe40005721310 */
[-C--:B------:R-:W-:Y:S01]  /*0300*/  ISETP.LT.U32.AND P2, PT, R27, R3.reuse, PT ;  /* 0x000000031b00720c */ /* 0x080fe20003f41070 */
[----:B------:R-:W-:Y:S01]  /*0310*/  @P0 IMAD.X R19, R24, 0x1, R2, P4 ;  /* 0x0000000118130824 */ /* 0x000fe200020e0602 */
[----:B------:R-:W-:Y:S02]  /*0320*/  ISETP.GE.U32.AND P4, PT, R29, 0x10000, PT ;  /* 0x000100001d00780c */ /* 0x000fe40003f86070 */
[----:B------:R-:W-:Y:S02]  /*0330*/  ISETP.LT.AND.EX P2, PT, R11, R4, !P3, P2 ;  /* 0x000000040b00720c */ /* 0x000fe40005f41320 */
[----:B------:R0:W2:Y:S01]  /*0340*/  @P0 LDG.E.U8 R9, desc[UR4][R18.64] ;  /* 0x0000000412090981 */ /* 0x0000a2000c1e1100 */
[----:B------:R-:W-:-:S02]  /*0350*/  ISETP.LT.U32.AND P3, PT, R29, R3, PT ;  /* 0x000000031d00720c */ /* 0x000fc40003f61070 */
[----:B------:R-:W-:Y:S02]  /*0360*/  ISETP.GE.U32.AND.EX P5, PT, R21, RZ, PT, P4 ;  /* 0x000000ff1500720c */ /* 0x000fe40003fa6140 */
[----:B------:R-:W-:Y:S02]  /*0370*/  @P1 IADD3 R16, P4, R25, R0, RZ ;  /* 0x0000000019101210 */ /* 0x000fe40007f9e0ff */
[----:B------:R-:W-:-:S03]  /*0380*/  ISETP.LT.AND.EX P3, PT, R21, R4, !P5, P3 ;  /* 0x000000041500720c */ /* 0x000fc60006f61330 */
[----:B------:R-:W-:Y:S01]  /*0390*/  @P1 IMAD.X R17, R22, 0x1, R2, P4 ;  /* 0x0000000116111824 */ /* 0x000fe200020e0602 */
[----:B------:R-:W-:-:S04]  /*03a0*/  @P2 IADD3 R14, P4, R27, R0, RZ ;  /* 0x000000001b0e2210 */ /* 0x000fc80007f9e0ff */
[----:B------:R-:W3:Y:S01]  /*03b0*/  @P1 LDG.E.U8 R10, desc[UR4][R16.64] ;  /* 0x00000004100a1981 */ /* 0x000ee2000c1e1100 */
[----:B------:R-:W-:-:S04]  /*03c0*/  @P2 IMAD.X R15, R11, 0x1, R2, P4 ;  /* 0x000000010b0f2824 */ /* 0x000fc800020e0602 */
[----:B0-----:R-:W-:Y:S01]  /*03d0*/  @P3 IADD3 R18, P4, R29, R0, RZ ;  /* 0x000000001d123210 */ /* 0x001fe20007f9e0ff */
[----:B------:R0:W4:Y:S04]  /*03e0*/  @P2 LDG.E.U8 R7, desc[UR4][R14.64] ;  /* 0x000000040e072981 */ /* 0x000128000c1e1100 */
[----:B------:R-:W-:-:S05]  /*03f0*/  @P3 IMAD.X R19, R21, 0x1, R2, P4 ;  /* 0x0000000115133824 */ /* 0x000fca00020e0602 */
[----:B------:R1:W5:Y:S01]  /*0400*/  @P3 LDG.E.U8 R8, desc[UR4][R18.64] ;  /* 0x0000000412083981 */ /* 0x000362000c1e1100 */
[----:B0-----:R-:W-:-:S04]  /*0410*/  @P0 LEA R14, P4, R26, R12, 0x3 ;  /* 0x0000000c1a0e0211 */ /* 0x001fc800078818ff */
[----:B------:R-:W-:Y:S02]  /*0420*/  @P0 LEA.HI.X R15, R26, R13, R24, 0x3, P4 ;  /* 0x0000000d1a0f0211 */ /* 0x000fe400020f1c18 */
[----:B--2---:R-:W-:-:S05]  /*0430*/  @P0 PRMT R28, R9, 0x8880, RZ ;  /* 0x00008880091c0816 */ /* 0x004fca00000000ff */
[----:B------:R-:W-:-:S05]  /*0440*/  @P0 IMAD.MOV.U32 R16, RZ, RZ, R28 ;  /* 0x000000ffff100224 */ /* 0x000fca00078e001c */
[----:B------:R-:W-:-:S05]  /*0450*/  @P0 SHF.R.S32.HI R17, RZ, 0x1f, R16 ;  /* 0x0000001fff110819 */ /* 0x000fca0000011410 */
[----:B------:R0:W-:Y:S01]  /*0460*/  @P0 STG.E.64 desc[UR4][R14.64], R16 ;  /* 0x000000100e000986 */ /* 0x0001e2000c101b04 */
[CC--:B------:R-:W-:Y:S02]  /*0470*/  @P1 LEA R24, P0, R25.reuse, R12.reuse, 0x3 ;  /* 0x0000000c19181211 */ /* 0x0c0fe400078018ff */
[----:B---3--:R-:W-:Y:S02]  /*0480*/  @P1 PRMT R26, R10, 0x8880, RZ ;  /* 0x000088800a1a1816 */ /* 0x008fe400000000ff */
[----:B------:R-:W-:Y:S02]  /*0490*/  @P1 LEA.HI.X R25, R25, R13, R22, 0x3, P0 ;  /* 0x0000000d19191211 */ /* 0x000fe400000f1c16 */
[----:B-1----:R-:W-:-:S04]  /*04a0*/  @P2 LEA R18, P0, R27, R12, 0x3 ;  /* 0x0000000c1b122211 */ /* 0x002fc800078018ff */
[-C--:B------:R-:W-:Y:S02]  /*04b0*/  @P2 LEA.HI.X R19, R27, R13.reuse, R11, 0x3, P0 ;  /* 0x0000000d1b132211 */ /* 0x080fe400000f1c0b */
[----:B0-----:R-:W-:Y:S01]  /*04c0*/  @P3 LEA R16, P0, R29, R12, 0x3 ;  /* 0x0000000c1d103211 */ /* 0x001fe200078018ff */
[----:B------:R-:W-:Y:S01]  /*04d0*/  @P1 IMAD.MOV.U32 R14, RZ, RZ, R26 ;  /* 0x000000ffff0e1224 */ /* 0x000fe200078e001a */
[----:B----4-:R-:W-:Y:S02]  /*04e0*/  @P2 PRMT R26, R7, 0x8880, RZ ;  /* 0x00008880071a2816 */ /* 0x010fe400000000ff */
[----:B-----5:R-:W-:Y:S02]  /*04f0*/  @P3 PRMT R28, R8, 0x8880, RZ ;  /* 0x00008880081c3816 */ /* 0x020fe400000000ff */
[----:B------:R-:W-:Y:S01]  /*0500*/  @P3 LEA.HI.X R17, R29, R13, R21, 0x3, P0 ;  /* 0x0000000d1d113211 */ /* 0x000fe200000f1c15 */
[----:B------:R-:W-:Y:S01]  /*0510*/  IMAD.MOV.U32 R21, RZ, RZ, R23 ;  /* 0x000000ffff157224 */ /* 0x000fe200078e0017 */
[----:B------:R-:W-:-:S02]  /*0520*/  @P1 SHF.R.S32.HI R15, RZ, 0x1f, R14 ;  /* 0x0000001fff0f1819 */ /* 0x000fc4000001140e */
[----:B------:R-:W-:Y:S01]  /*0530*/  @P2 SHF.R.S32.HI R27, RZ, 0x1f, R26 ;  /* 0x0000001fff1b2819 */ /* 0x000fe2000001141a */
[----:B------:R-:W-:Y:S01]  /*0540*/  IMAD.WIDE.U32 R20, R6, 0x4, R20 ;  /* 0x0000000406147825 */ /* 0x000fe200078e0014 */
[----:B------:R-:W-:Y:S01]  /*0550*/  @P3 SHF.R.S32.HI R29, RZ, 0x1f, R28 ;  /* 0x0000001fff1d3819 */ /* 0x000fe2000001141c */
[----:B------:R2:W-:Y:S02]  /*0560*/  @P1 STG.E.64 desc[UR4][R24.64], R14 ;  /* 0x0000000e18001986 */ /* 0x0005e4000c101b04 */
[----:B------:R-:W-:Y:S01]  /*0570*/  IMAD.MOV.U32 R23, RZ, RZ, R21 ;  /* 0x000000ffff177224 */ /* 0x000fe200078e0015 */
[C---:B------:R-:W-:Y:S01]  /*0580*/  ISETP.GE.U32.AND P0, PT, R20.reuse, 0x10000, PT ;  /* 0x000100001400780c */ /* 0x040fe20003f06070 */
[----:B------:R2:W-:Y:S01]  /*0590*/  @P2 STG.E.64 desc[UR4][R18.64], R26 ;  /* 0x0000001a12002986 */ /* 0x0005e2000c101b04 */
[----:B------:R-:W-:Y:S02]  /*05a0*/  ISETP.LT.U32.AND P1, PT, R20, R3, PT ;  /* 0x000000031400720c */ /* 0x000fe40003f21070 */
[C---:B------:R-:W-:Y:S01]  /*05b0*/  ISETP.GE.U32.AND.EX P0, PT, R21.reuse, RZ, PT, P0 ;  /* 0x000000ff1500720c */ /* 0x040fe20003f06100 */
[----:B------:R2:W-:Y:S01]  /*05c0*/  @P3 STG.E.64 desc[UR4][R16.64], R28 ;  /* 0x0000001c10003986 */ /* 0x0005e2000c101b04 */
[----:B------:R-:W-:-:S13]  /*05d0*/  ISETP.LT.AND.EX P1, PT, R21, R4, PT, P1 ;  /* 0x000000041500720c */ /* 0x000fda0003f21310 */
[----:B--2---:R-:W-:Y:S05]  /*05e0*/  @!P0 BRA P1, `(.L_x_3113) ;  /* 0xfffffff800f48947 */ /* 0x004fea000083ffff */
[----:B------:R-:W-:Y:S05]  /*05f0*/  EXIT ;  /* 0x000000000000794d */ /* 0x000fea0003800000 */
.L_x_3112:
        /* <DEDUP_REMOVED lines=8> */
.L_x_3114:
        /* <DEDUP_REMOVED lines=15> */
[----:B------:R-:W-:Y:S01]  /*0770*/  PRMT R8, R10, 0x8880, RZ ;  /* 0x000088800a087816 */ /* 0x000fe200000000ff */
[----:B------:R-:W-:Y:S01]  /*0780*/  IMAD.MOV.U32 R10, RZ, RZ, R11 ;  /* 0x000000ffff0a7224 */ /* 0x000fe200078e000b */
[----:B------:R-:W-:Y:S01]  /*0790*/  PRMT R17, R15, 0x8880, RZ ;  /* 0x000088800f117816 */ /* 0x000fe200000000ff */
[----:B------:R-:W-:Y:S01]  /*07a0*/  IMAD.MOV.U32 R15, RZ, RZ, R16 ;  /* 0x000000ffff0f7224 */ /* 0x000fe200078e0010 */
[----:B------:R-:W-:Y:S02]  /*07b0*/  SHF.R.S32.HI R9, RZ, 0x1f, R8 ;  /* 0x0000001fff097819 */ /* 0x000fe40000011408 */
[----:B------:R-:W-:Y:S02]  /*07c0*/  SHF.R.S32.HI R11, RZ, 0x1f, R10 ;  /* 0x0000001fff0b7819 */ /* 0x000fe4000001140a */
[----:B------:R-:W-:-:S02]  /*07d0*/  SHF.R.S32.HI R16, RZ, 0x1f, R15 ;  /* 0x0000001fff107819 */ /* 0x000fc4000001140f */
[----:B------:R-:W-:Y:S01]  /*07e0*/  SHF.R.S32.HI R18, RZ, 0x1f, R17 ;  /* 0x0000001fff127819 */ /* 0x000fe20000011411 */
[----:B------:R0:W-:Y:S02]  /*07f0*/  STG.E.128 desc[UR4][R6.64], R8 ;  /* 0x0000000806007986 */ /* 0x0001e4000c101d04 */
[----:B0-----:R-:W-:Y:S01]  /*0800*/  IMAD.MOV.U32 R10, RZ, RZ, R15 ;  /* 0x000000ffff0a7224 */ /* 0x001fe200078e000f */
[C---:B------:R-:W-:Y:S01]  /*0810*/  SHF.L.U64.HI R15, R5.reuse, 0x2, R14 ;  /* 0x00000002050f7819 */ /* 0x040fe2000001020e */
[----:B------:R-:W-:Y:S02]  /*0820*/  IMAD.MOV.U32 R11, RZ, RZ, R16 ;  /* 0x000000ffff0b7224 */ /* 0x000fe400078e0010 */
[----:B------:R-:W-:Y:S02]  /*0830*/  IMAD.MOV.U32 R8, RZ, RZ, R17 ;  /* 0x000000ffff087224 */ /* 0x000fe400078e0011 */
[----:B------:R-:W-:Y:S02]  /*0840*/  IMAD.MOV.U32 R9, RZ, RZ, R18 ;  /* 0x000000ffff097224 */ /* 0x000fe400078e0012 */
[----:B------:R-:W-:-:S03]  /*0850*/  IMAD.SHL.U32 R16, R5, 0x4, RZ ;  /* 0x0000000405107824 */ /* 0x000fc600078e00ff */
[----:B------:R0:W-:Y:S02]  /*0860*/  STG.E.128 desc[UR4][R6.64+0x10], R8 ;  /* 0x0000100806007986 */ /* 0x0001e4000c101d04 */
[----:B------:R-:W-:-:S04]  /*0870*/  ISETP.GE.U32.AND P0, PT, R16, R3, PT ;  /* 0x000000031000720c */ /* 0x000fc80003f06070 */
[----:B------:R-:W-:-:S13]  /*0880*/  ISETP.GE.AND.EX P0, PT, R15, R4, PT, P0 ;  /* 0x000000040f00720c */ /* 0x000fda0003f06300 */
[----:B0-----:R-:W-:Y:S05]  /*0890*/  @!P0 BRA P1, `(.L_x_3114) ;  /* 0xfffffffc00788947 */ /* 0x001fea000083ffff */
[----:B------:R-:W-:Y:S05]  /*08a0*/  EXIT ;  /* 0x000000000000794d */ /* 0x000fea0003800000 */
.L_x_3115:
        /* <DEDUP_REMOVED lines=13> */
.L_x_7985:


//--------------------- .text._ZN2at6native55_GLOBAL__N__de093ff9_22_ForeachBinaryOpList_cu_a911ec4325multi_tensor_apply_kernelINS1_18TensorListMetadataILi2EEENS1_11CopyFunctorIlN3c108BFloat16ELi2ELi1ELi1EEEJNS0_4CopyIlS7_EEEEEvT_T0_DpT1_ --------------------------
	.section	.text._ZN2at6native55_GLOBAL__N__de093ff9_22_ForeachBinaryOpList_cu_a911ec4325multi_tensor_apply_kernelINS1_18TensorListMetadataILi2EEENS1_11CopyFunctorIlN3c108BFloat16ELi2ELi1ELi1EEEJNS0_4CopyIlS7_EEEEEvT_T0_DpT1_,"ax",@progbits
	.align	128
.text._ZN2at6native55_GLOBAL__N__de093ff9_22_ForeachBinaryOpList_cu_a911ec4325multi_tensor_apply_kernelINS1_18TensorListMetadataILi2EEENS1_11CopyFunctorIlN3c108BFloat16ELi2ELi1ELi1EEEJNS0_4CopyIlS7_EEEEEvT_T0_DpT1_:
        .type           _ZN2at6native55_GLOBAL__N__de093ff9_22_ForeachBinaryOpList_cu_a911ec4325multi_tensor_apply_kernelINS1_18TensorListMetadataILi2EEENS1_11CopyFunctorIlN3c108BFloat16ELi2ELi1ELi1EEEJNS0_4CopyIlS7_EEEEEvT_T0_DpT1_,@function
        .size           _ZN2at6native55_GLOBAL__N__de093ff9_22_ForeachBinaryOpList_cu_a911ec4325multi_tensor_apply_kernelINS1_18TensorListMetadataILi2EEENS1_11CopyFunctorIlN3c108BFloat16ELi2ELi1ELi1EEEJNS0_4CopyIlS7_EEEEEvT_T0_DpT1_,(.L_x_7986 - _ZN2at6native55_GLOBAL__N__de093ff9_22_ForeachBinaryOpList_cu_a911ec4325multi_tensor_apply_kernelINS1_18TensorListMetadataILi2EEENS1_11CopyFunctorIlN3c108BFloat16ELi2ELi1ELi1EEEJNS0_4CopyIlS7_EEEEEvT_T0_DpT1_)
        .other          _ZN2at6native55_GLOBAL__N__de093ff9_22_ForeachBinaryOpList_cu_a911ec4325multi_tensor_apply_kernelINS1_18TensorListMetadataILi2EEENS1_11CopyFunctorIlN3c108BFloat16ELi2ELi1ELi1EEEJNS0_4CopyIlS7_EEEEEvT_T0_DpT1_,@"STO_CUDA_ENTRY STV_DEFAULT"
_ZN2at6native55_GLOBAL__N__de093ff9_22_ForeachBinaryOpList_cu_a911ec4325multi_tensor_apply_kernelINS1_18TensorListMetadataILi2EEENS1_11CopyFunctorIlN3c108BFloat16ELi2ELi1ELi1EEEJNS0_4CopyIlS7_EEEEEvT_T0_DpT1_:
        /* <DEDUP_REMOVED lines=28> */
.L_x_3117:
        /* <DEDUP_REMOVED lines=22> */
[----:B------:R0:W2:Y:S01]  /*0320*/  @P1 LDG.E.U16 R7, desc[UR4][R20.64] ;  /* 0x0000000414071981 */ /* 0x0000a2000c1e1500 */
        /* <DEDUP_REMOVED lines=16> */
[----:B--2---:R-:W-:-:S04]  /*0430*/  IMAD.U32 R28, R7, 0x10000, RZ ;  /* 0x00010000071c7824 */ /* 0x004fc800078e00ff */
[----:B------:R-:W0:Y:S01]  /*0440*/  @P1 F2I.S64.TRUNC R18, R28 ;  /* 0x0000001c00121311 */ /* 0x000e22000020d900 */
[----:B---3--:R-:W-:Y:S01]  /*0450*/  IMAD.U32 R26, R8, 0x10000, RZ ;  /* 0x00010000081a7824 */ /* 0x008fe200078e00ff */
[----:B0-----:R0:W-:Y:S01]  /*0460*/  @P1 STG.E.64 desc[UR4][R16.64], R18 ;  /* 0x0000001210001986 */ /* 0x0011e2000c101b04 */
[----:B------:R-:W-:-:S04]  /*0470*/  @P0 LEA R24, P1, R22, R14, 0x3 ;  /* 0x0000000e16180211 */ /* 0x000fc800078218ff */
[----:B------:R-:W-:Y:S01]  /*0480*/  @P0 LEA.HI.X R25, R22, R15, R25, 0x3, P1 ;  /* 0x0000000f16190211 */ /* 0x000fe200008f1c19 */
[----:B----4-:R-:W-:-:S06]  /*0490*/  IMAD.U32 R20, R5, 0x10000, RZ ;  /* 0x0001000005147824 */ /* 0x010fcc00078e00ff */
[----:B------:R-:W-:Y:S01]  /*04a0*/  @P3 F2I.S64.TRUNC R20, R20 ;  /* 0x0000001400143311 */ /* 0x000fe2000020d900 */
[----:B-----5:R-:W-:-:S07]  /*04b0*/  IMAD.U32 R22, R6, 0x10000, RZ ;  /* 0x0001000006167824 */ /* 0x020fce00078e00ff */
[----:B0-----:R0:W1:Y:S02]  /*04c0*/  @P0 F2I.S64.TRUNC R18, R26 ;  /* 0x0000001a00120311 */ /* 0x001064000020d900 */
        /* <DEDUP_REMOVED lines=8> */
[----:B0-----:R-:W0:Y:S03]  /*0550*/  @P4 F2I.S64.TRUNC R24, R22 ;  /* 0x0000001600184311 */ /* 0x001e26000020d900 */
        /* <DEDUP_REMOVED lines=8> */
.L_x_3116:
        /* <DEDUP_REMOVED lines=8> */
.L_x_3118:
[----:B0-----:R-:W-:-:S04]  /*0660*/  LEA R18, P0, R3, R12, 0x3 ;  /* 0x0000000c03127211 */ /* 0x001fc800078018ff */
[----:B------:R-:W-:-:S06]  /*0670*/  LEA.HI.X R19, R3, R13, R16, 0x3, P0 ;  /* 0x0000000d03137211 */ /* 0x000fcc00000f1c10 */
[----:B------:R-:W2:Y:S02]  /*0680*/  LDG.E.64 R18, desc[UR4][R18.64] ;  /* 0x0000000412127981 */ /* 0x000ea4000c1e1b00 */
[C---:B--2---:R-:W-:Y:S01]  /*0690*/  PRMT R6, R18.reuse, 0x7632, R6 ;  /* 0x0000763212067816 */ /* 0x044fe20000000006 */
[----:B------:R-:W-:Y:S01]  /*06a0*/  IMAD.U32 R4, R18, 0x10000, RZ ;  /* 0x0001000012047824 */ /* 0x000fe200078e00ff */
[C---:B------:R-:W-:Y:S01]  /*06b0*/  PRMT R10, R19.reuse, 0x7632, R10 ;  /* 0x00007632130a7816 */ /* 0x040fe2000000000a */
[----:B------:R-:W-:Y:S01]  /*06c0*/  IMAD.U32 R8, R19, 0x10000, RZ ;  /* 0x0001000013087824 */ /* 0x000fe200078e00ff */
[C---:B------:R-:W-:Y:S01]  /*06d0*/  LEA R18, P0, R3.reuse, R14, 0x5 ;  /* 0x0000000e03127211 */ /* 0x040fe200078028ff */
[----:B------:R-:W-:Y:S02]  /*06e0*/  IMAD.U32 R6, R6, 0x10000, RZ ;  /* 0x0001000006067824 */ /* 0x000fe400078e00ff */
[----:B------:R-:W-:Y:S01]  /*06f0*/  IMAD.U32 R10, R10, 0x10000, RZ ;  /* 0x000100000a0a7824 */ /* 0x000fe200078e00ff */
[----:B------:R-:W-:Y:S01]  /*0700*/  F2I.S64.TRUNC R4, R4 ;  /* 0x0000000400047311 */ /* 0x000fe2000020d900 */
[----:B------:R-:W-:-:S02]  /*0710*/  LEA.HI.X R19, R3, R15, R16, 0x5, P0 ;  /* 0x0000000f03137211 */ /* 0x000fc400000f2c10 */
[----:B------:R-:W-:-:S04]  /*0720*/  IADD3 R3, P0, R3, UR6, RZ ;  /* 0x0000000603037c10 */ /* 0x000fc8000ff1e0ff */
[C---:B------:R-:W-:Y:S01]  /*0730*/  ISETP.LT.U32.AND P1, PT, R3.reuse, 0x4000, PT ;  /* 0x000040000300780c */ /* 0x040fe20003f21070 */
[----:B------:R-:W-:Y:S01]  /*0740*/  F2I.S64.TRUNC R8, R8 ;  /* 0x0000000800087311 */ /* 0x000fe2000020d900 */
[----:B------:R-:W-:Y:S02]  /*0750*/  IMAD.SHL.U32 R17, R3, 0x4, RZ ;  /* 0x0000000403117824 */ /* 0x000fe400078e00ff */
[----:B------:R-:W-:-:S03]  /*0760*/  IMAD.X R16, RZ, RZ, R16, P0 ;  /* 0x000000ffff107224 */ /* 0x000fc600000e0610 */
[----:B------:R-:W-:Y:S02]  /*0770*/  ISETP.GE.U32.AND P0, PT, R17, R0, PT ;  /* 0x000000001100720c */ /* 0x000fe40003f06070 */
[----:B------:R-:W0:Y:S01]  /*0780*/  F2I.S64.TRUNC R6, R6 ;  /* 0x0000000600067311 */ /* 0x000e22000020d900 */
[----:B------:R-:W-:Y:S02]  /*0790*/  SHF.L.U64.HI R17, R3, 0x2, R16 ;  /* 0x0000000203117819 */ /* 0x000fe40000010210 */
[----:B------:R-:W-:Y:S02]  /*07a0*/  ISETP.LT.U32.AND.EX P1, PT, R16, RZ, PT, P1 ;  /* 0x000000ff1000720c */ /* 0x000fe40003f21110 */
[----:B------:R-:W-:-:S03]  /*07b0*/  ISETP.GE.AND.EX P0, PT, R17, R2, PT, P0 ;  /* 0x000000021100720c */ /* 0x000fc60003f06300 */
[----:B------:R-:W1:Y:S01]  /*07c0*/  F2I.S64.TRUNC R10, R10 ;  /* 0x0000000a000a7311 */ /* 0x000e62000020d900 */
[----:B0-----:R0:W-:Y:S04]  /*07d0*/  STG.E.128 desc[UR4][R18.64], R4 ;  /* 0x0000000412007986 */ /* 0x0011e8000c101d04 */
[----:B-1----:R0:W-:Y:S05]  /*07e0*/  STG.E.128 desc[UR4][R18.64+0x10], R8 ;  /* 0x0000100812007986 */ /* 0x0021ea000c101d04 */
[----:B------:R-:W-:Y:S05]  /*07f0*/  @!P0 BRA P1, `(.L_x_3118) ;  /* 0xfffffffc00988947 */ /* 0x000fea000083ffff */
[----:B------:R-:W-:Y:S05]  /*0800*/  EXIT ;  /* 0x000000000000794d */ /* 0x000fea0003800000 */
.L_x_3119:
        /* <DEDUP_REMOVED lines=15> */
.L_x_7986:


//--------------------- .text._ZN2at6native55_GLOBAL__N__de093ff9_22_ForeachBinaryOpList_cu_a911ec4325multi_tensor_apply_kernelINS1_18TensorListMetadataILi2EEENS1_11CopyFunctorIlN3c104HalfELi2ELi1ELi1EEEJNS0_4CopyIlS7_EEEEEvT_T0_DpT1_ --------------------------
	.section	.text._ZN2at6native55_GLOBAL__N__de093ff9_22_ForeachBinaryOpList_cu_a911ec4325multi_tensor_apply_kernelINS1_18TensorListMetadataILi2EEENS1_11CopyFunctorIlN3c104HalfELi2ELi1ELi1EEEJNS0_4CopyIlS7_EEEEEvT_T0_DpT1_,"ax",@progbits
	.align	128
.text._ZN2at6native55_GLOBAL__N__de093ff9_22_ForeachBinaryOpList_cu_a911ec4325multi_tensor_apply_kernelINS1_18TensorListMetadataILi2EEENS1_11CopyFunctorIlN3c104HalfELi2ELi1ELi1EEEJNS0_4CopyIlS7_EEEEEvT_T0_DpT1_:
        .type           _ZN2at6native55_GLOBAL__N__de093ff9_22_ForeachBinaryOpList_cu_a911ec4325multi_tensor_apply_kernelINS1_18TensorListMetadataILi2EEENS1_11CopyFunctorIlN3c104HalfELi2ELi1ELi1EEEJNS0_4CopyIlS7_EEEEEvT_T0_DpT1_,@function
        .size           _ZN2at6native55_GLOBAL__N__de093ff9_22_ForeachBinaryOpList_cu_a911ec4325multi_tensor_apply_kernelINS1_18TensorListMetadataILi2EEENS1_11CopyFunctorIlN3c104HalfELi2ELi1ELi1EEEJNS0_4CopyIlS7_EEEEEvT_T0_DpT1_,(.L_x_7987 - _ZN2at6native55_GLOBAL__N__de093ff9_22_ForeachBinaryOpList_cu_a911ec4325multi_tensor_apply_kernelINS1_18TensorListMetadataILi2EEENS1_11CopyFunctorIlN3c104HalfELi2ELi1ELi1EEEJNS0_4CopyIlS7_EEEEEvT_T0_DpT1_)
        .other          _ZN2at6native55_GLOBAL__N__de093ff9_22_ForeachBinaryOpList_cu_a911ec4325multi_tensor_apply_kernelINS1_18TensorListMetadataILi2EEENS1_11CopyFunctorIlN3c104HalfELi2ELi1ELi1EEEJNS0_4CopyIlS7_EEEEEvT_T0_DpT1_,@"STO_CUDA_ENTRY STV_DEFAULT"
_ZN2at6native55_GLOBAL__N__de093ff9_22_ForeachBinaryOpList_cu_a911ec4325multi_tensor_apply_kernelINS1_18TensorListMetadataILi2EEENS1_11CopyFunctorIlN3c104HalfELi2ELi1ELi1EEEJNS0_4CopyIlS7_EEEEEvT_T0_DpT1_:
        /* <DEDUP_REMOVED lines=28> */
.L_x_3121:
        /* <DEDUP_REMOVED lines=39> */
[----:B--2---:R-:W-:-:S04]  /*0430*/  HADD2.F32 R28, -RZ, R7.H0_H0 ;  /* 0x20000007ff1c7230 */ /* 0x004fc80000004100 */
[----:B------:R-:W0:Y:S01]  /*0440*/  @P1 F2I.S64.TRUNC R18, R28 ;  /* 0x0000001c00121311 */ /* 0x000e22000020d900 */
[----:B---3--:R-:W-:Y:S01]  /*0450*/  HADD2.F32 R26, -RZ, R8.H0_H0 ;  /* 0x20000008ff1a7230 */ /* 0x008fe20000004100 */
[----:B0-----:R0:W-:Y:S01]  /*0460*/  @P1 STG.E.64 desc[UR4][R16.64], R18 ;  /* 0x0000001210001986 */ /* 0x0011e2000c101b04 */
[----:B------:R-:W-:-:S04]  /*0470*/  @P0 LEA R24, P1, R22, R14, 0x3 ;  /* 0x0000000e16180211 */ /* 0x000fc800078218ff */
[----:B------:R-:W-:Y:S01]  /*0480*/  @P0 LEA.HI.X R25, R22, R15, R25, 0x3, P1 ;  /* 0x0000000f16190211 */ /* 0x000fe200008f1c19 */
[----:B----4-:R-:W-:-:S06]  /*0490*/  HADD2.F32 R20, -RZ, R5.H0_H0 ;  /* 0x20000005ff147230 */ /* 0x010fcc0000004100 */
[----:B------:R-:W-:Y:S01]  /*04a0*/  @P3 F2I.S64.TRUNC R20, R20 ;  /* 0x0000001400143311 */ /* 0x000fe2000020d900 */
[----:B-----5:R-:W-:-:S07]  /*04b0*/  HADD2.F32 R22, -RZ, R6.H0_H0 ;  /* 0x20000006ff167230 */ /* 0x020fce0000004100 */
        /* <DEDUP_REMOVED lines=18> */
.L_x_3120:
        /* <DEDUP_REMOVED lines=8> */
.L_x_3122:
        /* <DEDUP_REMOVED lines=17> */
[----:B------:R-:W-:Y:S08]  /*0770*/  F2I.S64.TRUNC R10, R10 ;  /* 0x0000000a000a7311 */ /* 0x000ff0000020d900 */
[----:B------:R-:W0:Y:S08]  /*0780*/  F2I.S64.TRUNC R8, R8 ;  /* 0x0000000800087311 */ /* 0x000e30000020d900 */
[----:B------:R-:W-:Y:S01]  /*0790*/  F2I.S64.TRUNC R6, R6 ;  /* 0x0000000600067311 */ /* 0x000fe2000020d900 */
[----:B0-----:R0:W-:Y:S07]  /*07a0*/  STG.E.128 desc[UR4][R16.64], R8 ;  /* 0x0000000810007986 */ /* 0x0011ee000c101d04 */
[----:B------:R-:W1:Y:S02]  /*07b0*/  F2I.S64.TRUNC R4, R4 ;  /* 0x0000000400047311 */ /* 0x000e64000020d900 */
[----:B-1----:R0:W-:Y:S01]  /*07c0*/  STG.E.128 desc[UR4][R16.64+0x10], R4 ;  /* 0x0000100410007986 */ /* 0x0021e2000c101d04 */
[----:B------:R-:W-:Y:S05]  /*07d0*/  @!P0 BRA P1, `(.L_x_3122) ;  /* 0xfffffffc00a08947 */ /* 0x000fea000083ffff */
[----:B------:R-:W-:Y:S05]  /*07e0*/  EXIT ;  /* 0x000000000000794d */ /* 0x000fea0003800000 */
.L_x_3123:
        /* <DEDUP_REMOVED lines=9> */
.L_x_7987:


//--------------------- .text._ZN2at6native55_GLOBAL__N__de093ff9_22_ForeachBinaryOpList_cu_a911ec4325multi_tensor_apply_kernelINS1_18TensorListMetadataILi2EEENS1_11CopyFunctorIlN3c107complexIfEELi2ELi1ELi1EEEJNS0_4CopyIlS8_EEEEEvT_T0_DpT1_ --------------------------
	.section	.text._ZN2at6native55_GLOBAL__N__de093ff9_22_ForeachBinaryOpList_cu_a911ec4325multi_tensor_apply_kernelINS1_18TensorListMetadataILi2EEENS1_11CopyFunctorIlN3c107complexIfEELi2ELi1ELi1EEEJNS0_4CopyIlS8_EEEEEvT_T0_DpT1_,"ax",@progbits
	.align	128
.text._ZN2at6native55_GLOBAL__N__de093ff9_22_ForeachBinaryOpList_cu_a911ec4325multi_tensor_apply_kernelINS1_18TensorListMetadataILi2EEENS1_11CopyFunctorIlN3c107complexIfEELi2ELi1ELi1EEEJNS0_4CopyIlS8_EEEEEvT_T0_DpT1_:
        .type           _ZN2at6native55_GLOBAL__N__de093ff9_22_ForeachBinaryOpList_cu_a911ec4325multi_tensor_apply_kernelINS1_18TensorListMetadataILi2EEENS1_11CopyFunctorIlN3c107complexIfEELi2ELi1ELi1EEEJNS0_4CopyIlS8_EEEEEvT_T0_DpT1_,@function
        .size           _ZN2at6native55_GLOBAL__N__de093ff9_22_ForeachBinaryOpList_cu_a911ec4325multi_tensor_apply_kernelINS1_18TensorListMetadataILi2EEENS1_11CopyFunctorIlN3c107complexIfEELi2ELi1ELi1EEEJNS0_4CopyIlS8_EEEEEvT_T0_DpT1_,(.L_x_7988 - _ZN2at6native55_GLOBAL__N__de093ff9_22_ForeachBinaryOpList_cu_a911ec4325multi_tensor_apply_kernelINS1_18TensorListMetadataILi2EEENS1_11CopyFunctorIlN3c107complexIfEELi2ELi1ELi1EEEJNS0_4CopyIlS8_EEEEEvT_T0_DpT1_)
        .other          _ZN2at6native55_GLOBAL__N__de093ff9_22_ForeachBinaryOpList_cu_a911ec4325multi_tensor_apply_kernelINS1_18TensorListMetadataILi2EEENS1_11CopyFunctorIlN3c107complexIfEELi2ELi1ELi1EEEJNS0_4CopyIlS8_EEEEEvT_T0_DpT1_,@"STO_CUDA_ENTRY STV_DEFAULT"
_ZN2at6native55_GLOBAL__N__de093ff9_22_ForeachBinaryOpList_cu_a911ec4325multi_tensor_apply_kernelINS1_18TensorListMetadataILi2EEENS1_11CopyFunctorIlN3c107complexIfEELi2ELi1ELi1EEEJNS0_4CopyIlS8_EEEEEvT_T0_DpT1_:
        /* <DEDUP_REMOVED lines=30> */
.L_x_3125:
        /* <DEDUP_REMOVED lines=24> */
[----:B------:R0:W2:Y:S01]  /*0360*/  @P0 LDG.E R6, desc[UR4][R20.64] ;  /* 0x0000000414060981 */ /* 0x0000a2000c1e1900 */
[----:B------:R-:W-:-:S02]  /*0370*/  ISETP.LT.U32.AND P3, PT, R29, R0, PT ;  /* 0x000000001d00720c */ /* 0x000fc40003f61070 */
        /* <DEDUP_REMOVED lines=13> */
[----:B--2---:R-:W0:Y:S08]  /*0450*/  @P0 F2I.S64.TRUNC R18, R6 ;  /* 0x0000000600120311 */ /* 0x004e30000020d900 */
[----:B---3--:R-:W1:Y:S01]  /*0460*/  @P1 F2I.S64.TRUNC R20, R5 ;  /* 0x0000000500141311 */ /* 0x008e62000020d900 */
[----:B0-----:R4:W-:Y:S01]  /*0470*/  @P0 STG.E.64 desc[UR4][R16.64], R18 ;  /* 0x0000001210000986 */ /* 0x0019e2000c101b04 */
[----:B------:R-:W-:-:S04]  /*0480*/  @P1 LEA R24, P0, R22, R14, 0x3 ;  /* 0x0000000e16181211 */ /* 0x000fc800078018ff */
[-C--:B------:R-:W-:Y:S02]  /*0490*/  @P1 LEA.HI.X R25, R22, R15.reuse, R25, 0x3, P0 ;  /* 0x0000000f16191211 */ /* 0x080fe400000f1c19 */
[----:B----4-:R-:W0:Y:S03]  /*04a0*/  @P2 F2I.S64.TRUNC R18, R8 ;  /* 0x0000000800122311 */ /* 0x010e26000020d900 */
[----:B-1----:R5:W-:Y:S01]  /*04b0*/  @P1 STG.E.64 desc[UR4][R24.64], R20 ;  /* 0x0000001418001986 */ /* 0x002be2000c101b04 */
[-C--:B------:R-:W-:Y:S02]  /*04c0*/  @P2 LEA R16, P0, R27, R14.reuse, 0x3 ;  /* 0x0000000e1b102211 */ /* 0x080fe400078018ff */
[----:B------:R-:W-:Y:S02]  /*04d0*/  @P3 LEA R26, P1, R29, R14, 0x3 ;  /* 0x0000000e1d1a3211 */ /* 0x000fe400078218ff */
[----:B------:R-:W-:-:S02]  /*04e0*/  @P2 LEA.HI.X R17, R27, R15, R9, 0x3, P0 ;  /* 0x0000000f1b112211 */ /* 0x000fc400000f1c09 */
[----:B------:R-:W-:Y:S01]  /*04f0*/  @P3 LEA.HI.X R27, R29, R15, R11, 0x3, P1 ;  /* 0x0000000f1d1b3211 */ /* 0x000fe200008f1c0b */
[----:B------:R-:W-:Y:S02]  /*0500*/  IMAD.MOV.U32 R11, RZ, RZ, R23 ;  /* 0x000000ffff0b7224 */ /* 0x000fe400078e0017 */
[----:B------:R-:W-:Y:S01]  /*0510*/  IMAD.WIDE.U32 R10, R4, 0x4, R10 ;  /* 0x00000004040a7825 */ /* 0x000fe200078e000a */
[----:B-----5:R-:W1:Y:S01]  /*0520*/  @P3 F2I.S64.TRUNC R24, R7 ;  /* 0x0000000700183311 */ /* 0x020e62000020d900 */
        /* <DEDUP_REMOVED lines=9> */
.L_x_3124:
        /* <DEDUP_REMOVED lines=8> */
.L_x_3126:
        /* <DEDUP_REMOVED lines=18> */
[----:B--2---:R-:W-:Y:S08]  /*0760*/  F2I.S64.TRUNC R8, R8 ;  /* 0x0000000800087311 */ /* 0x004ff0000020d900 */
[----:B---3--:R-:W0:Y:S08]  /*0770*/  F2I.S64.TRUNC R10, R10 ;  /* 0x0000000a000a7311 */ /* 0x008e30000020d900 */
[----:B----4-:R-:W-:Y:S01]  /*0780*/  F2I.S64.TRUNC R4, R4 ;  /* 0x0000000400047311 */ /* 0x010fe2000020d900 */
[----:B0-----:R0:W-:Y:S07]  /*0790*/  STG.E.128 desc[UR4][R18.64], R8 ;  /* 0x0000000812007986 */ /* 0x0011ee000c101d04 */
[----:B-----5:R-:W1:Y:S02]  /*07a0*/  F2I.S64.TRUNC R6, R6 ;  /* 0x0000000600067311 */ /* 0x020e64000020d900 */
[----:B-1----:R0:W-:Y:S01]  /*07b0*/  STG.E.128 desc[UR4][R18.64+0x10], R4 ;  /* 0x0000100412007986 */ /* 0x0021e2000c101d04 */
[----:B------:R-:W-:Y:S05]  /*07c0*/  @!P0 BRA P1, `(.L_x_3126) ;  /* 0xfffffffc009c8947 */ /* 0x000fea000083ffff */
[----:B------:R-:W-:Y:S05]  /*07d0*/  EXIT ;  /* 0x000000000000794d */ /* 0x000fea0003800000 */
.L_x_3127:
        /* <DEDUP_REMOVED lines=10> */
.L_x_7988:


//--------------------- .text._ZN2at6native55_GLOBAL__N__de093ff9_22_ForeachBinaryOpList_cu_a911ec4325multi_tensor_apply_kernelINS1_18TensorListMetadataILi2EEENS1_11CopyFunctorIlN3c107complexIdEELi2ELi1ELi1EEEJNS0_4CopyIlS8_EEEEEvT_T0_DpT1_ --------------------------
	.section	.text._ZN2at6native55_GLOBAL__N__de093ff9_22_ForeachBinaryOpList_cu_a911ec4325multi_tensor_apply_kernelINS1_18TensorListMetadataILi2EEENS1_11CopyFunctorIlN3c107complexIdEELi2ELi1ELi1EEEJNS0_4CopyIlS8_EEEEEvT_T0_DpT1_,"ax",@progbits
	.align	128
.text._ZN2at6native55_GLOBAL__N__de093ff9_22_ForeachBinaryOpList_cu_a911ec4325multi_tensor_apply_kernelINS1_18TensorListMetadataILi2EEENS1_11CopyFunctorIlN3c107complexIdEELi2ELi1ELi1EEEJNS0_4CopyIlS8_EEEEEvT_T0_DpT1_:
        .type           _ZN2at6native55_GLOBAL__N__de093ff9_22_ForeachBinaryOpList_cu_a911ec4325multi_tensor_apply_kernelINS1_18TensorListMetadataILi2EEENS1_11CopyFunctorIlN3c107complexIdEELi2ELi1ELi1EEEJNS0_4CopyIlS8_EEEEEvT_T0_DpT1_,@function
        .size           _ZN2at6native55_GLOBAL__N__de093ff9_22_ForeachBinaryOpList_cu_a911ec4325multi_tensor_apply_kernelINS1_18TensorListMetadataILi2EEENS1_11CopyFunctorIlN3c107complexIdEELi2ELi1ELi1EEEJNS0_4CopyIlS8_EEEEEvT_T0_DpT1_,(.L_x_7989 - _ZN2at6native55_GLOBAL__N__de093ff9_22_ForeachBinaryOpList_cu_a911ec4325multi_tensor_apply_kernelINS1_18TensorListMetadataILi2EEENS1_11CopyFunctorIlN3c107complexIdEELi2ELi1ELi1EEEJNS0_4CopyIlS8_EEEEEvT_T0_DpT1_)
        .other          _ZN2at6native55_GLOBAL__N__de093ff9_22_ForeachBinaryOpList_cu_a911ec4325multi_tensor_apply_kernelINS1_18TensorListMetadataILi2EEENS1_11CopyFunctorIlN3c107complexIdEELi2ELi1ELi1EEEJNS0_4CopyIlS8_EEEEEvT_T0_DpT1_,@"STO_CUDA_ENTRY STV_DEFAULT"
_ZN2at6native55_GLOBAL__N__de093ff9_22_ForeachBinaryOpList_cu_a911ec4325multi_tensor_apply_kernelINS1_18TensorListMetadataILi2EEENS1_11CopyFunctorIlN3c107complexIdEELi2ELi1ELi1EEEJNS0_4CopyIlS8_EEEEEvT_T0_DpT1_:
        /* <DEDUP_REMOVED lines=33> */
.L_x_3129:
        /* <DEDUP_REMOVED lines=40> */
[----:B--2---:R-:W1:Y:S08]  /*0490*/  @P0 F2I.S64.F64.TRUNC R16, R14 ;  /* 0x0000000e00100311 */ /* 0x004e70000030d900 */
[----:B---3--:R-:W2:Y:S01]  /*04a0*/  @P1 F2I.S64.F64.TRUNC R20, R12 ;  /* 0x0000000c00141311 */ /* 0x008ea2000030d900 */
[----:B-1----:R5:W-:Y:S01]  /*04b0*/  @P0 STG.E.64 desc[UR10][R18.64], R16 ;  /* 0x0000001012000986 */ /* 0x002be2000c101b0a */
[----:B0-----:R-:W-:-:S06]  /*04c0*/  @P1 LEA R24, P0, R5, UR8, 0x3 ;  /* 0x0000000805181c11 */ /* 0x001fcc000f8018ff */
[----:B----4-:R-:W0:Y:S01]  /*04d0*/  @P2 F2I.S64.F64.TRUNC R28, R10 ;  /* 0x0000000a001c2311 */ /* 0x010e22000030d900 */
[----:B------:R-:W-:Y:S02]  /*04e0*/  @P1 LEA.HI.X R25, R5, UR9, R22, 0x3, P0 ;  /* 0x0000000905191c11 */ /* 0x000fe400080f1c16 */
[----:B------:R-:W-:-:S03]  /*04f0*/  @P2 LEA R22, P0, R23, UR8, 0x3 ;  /* 0x0000000817162c11 */ /* 0x000fc6000f8018ff */
[----:B--2---:R2:W-:Y:S01]  /*0500*/  @P1 STG.E.64 desc[UR10][R24.64], R20 ;  /* 0x0000001418001986 */ /* 0x0045e2000c101b0a */
[----:B------:R-:W-:Y:S02]  /*0510*/  @P2 LEA.HI.X R23, R23, UR9, R4, 0x3, P0 ;  /* 0x0000000917172c11 */ /* 0x000fe400080f1c04 */
[----:B------:R-:W-:Y:S01]  /*0520*/  @P3 LEA R4, P0, R26, UR8, 0x3 ;  /* 0x000000081a043c11 */ /* 0x000fe2000f8018ff */
[----:B-----5:R-:W1:Y:S01]  /*0530*/  @P3 F2I.S64.F64.TRUNC R16, R8 ;  /* 0x0000000800103311 */ /* 0x020e62000030d900 */
        /* <DEDUP_REMOVED lines=9> */
.L_x_3128:
        /* <DEDUP_REMOVED lines=8> */
.L_x_3130:
        /* <DEDUP_REMOVED lines=16> */
[----:B--2---:R-:W-:Y:S08]  /*0750*/  F2I.S64.F64.TRUNC R4, R4 ;  /* 0x0000000400047311 */ /* 0x004ff0000030d900 */
[----:B---3--:R-:W0:Y:S08]  /*0760*/  F2I.S64.F64.TRUNC R6, R6 ;  /* 0x0000000600067311 */ /* 0x008e30000030d900 */
[----:B----4-:R-:W-:Y:S01]  /*0770*/  F2I.S64.F64.TRUNC R8, R8 ;  /* 0x0000000800087311 */ /* 0x010fe2000030d900 */
[----:B0-----:R0:W-:Y:S07]  /*0780*/  STG.E.128 desc[UR10][R12.64], R4 ;  /* 0x000000040c007986 */ /* 0x0011ee000c101d0a */
[----:B-----5:R-:W1:Y:S02]  /*0790*/  F2I.S64.F64.TRUNC R10, R10 ;  /* 0x0000000a000a7311 */ /* 0x020e64000030d900 */
[----:B-1----:R0:W-:Y:S01]  /*07a0*/  STG.E.128 desc[UR10][R12.64+0x10], R8 ;  /* 0x000010080c007986 */ /* 0x0021e2000c101d0a */
[----:B------:R-:W-:Y:S05]  /*07b0*/  @!P0 BRA P1, `(.L_x_3130) ;  /* 0xfffffffc00a48947 */ /* 0x000fea000083ffff */
[----:B------:R-:W-:Y:S05]  /*07c0*/  EXIT ;  /* 0x000000000000794d */ /* 0x000fea0003800000 */
.L_x_3131:
        /* <DEDUP_REMOVED lines=11> */
.L_x_7989:


//--------------------- .text._ZN2at6native55_GLOBAL__N__de093ff9_22_ForeachBinaryOpList_cu_a911ec4325multi_tensor_apply_kernelINS1_18TensorListMetadataILi2EEENS1_11CopyFunctorIlfLi2ELi1ELi1EEEJNS0_4CopyIlfEEEEEvT_T0_DpT1_ --------------------------
	.section	.text._ZN2at6native55_GLOBAL__N__de093ff9_22_ForeachBinaryOpList_cu_a911ec4325multi_tensor_apply_kernelINS1_18TensorListMetadataILi2EEENS1_11CopyFunctorIlfLi2ELi1ELi1EEEJNS0_4CopyIlfEEEEEvT_T0_DpT1_,"ax",@progbits
	.align	128
.text._ZN2at6native55_GLOBAL__N__de093ff9_22_ForeachBinaryOpList_cu_a911ec4325multi_tensor_apply_kernelINS1_18TensorListMetadataILi2EEENS1_11CopyFunctorIlfLi2ELi1ELi1EEEJNS0_4CopyIlfEEEEEvT_T0_DpT1_:
        .type           _ZN2at6native55_GLOBAL__N__de093ff9_22_ForeachBinaryOpList_cu_a911ec4325multi_tensor_apply_kernelINS1_18TensorListMetadataILi2EEENS1_11CopyFunctorIlfLi2ELi1ELi1EEEJNS0_4CopyIlfEEEEEvT_T0_DpT1_,@function
        .size           _ZN2at6native55_GLOBAL__N__de093ff9_22_ForeachBinaryOpList_cu_a911ec4325multi_tensor_apply_kernelINS1_18TensorListMetadataILi2EEENS1_11CopyFunctorIlfLi2ELi1ELi1EEEJNS0_4CopyIlfEEEEEvT_T0_DpT1_,(.L_x_7990 - _ZN2at6native55_GLOBAL__N__de093ff9_22_ForeachBinaryOpList_cu_a911ec4325multi_tensor_apply_kernelINS1_18TensorListMetadataILi2EEENS1_11CopyFunctorIlfLi2ELi1ELi1EEEJNS0_4CopyIlfEEEEEvT_T0_DpT1_)
        .other          _ZN2at6native55_GLOBAL__N__de093ff9_22_ForeachBinaryOpList_cu_a911ec4325multi_tensor_apply_kernelINS1_18TensorListMetadataILi2EEENS1_11CopyFunctorIlfLi2ELi1ELi1EEEJNS0_4CopyIlfEEEEEvT_T0_DpT1_,@"STO_CUDA_ENTRY STV_DEFAULT"
_ZN2at6native55_GLOBAL__N__de093ff9_22_ForeachBinaryOpList_cu_a911ec4325multi_tensor_apply_kernelINS1_18TensorListMetadataILi2EEENS1_11CopyFunctorIlfLi2ELi1ELi1EEEJNS0_4CopyIlfEEEEEvT_T0_DpT1_:
        /* <DEDUP_REMOVED lines=28> */
.L_x_3133:
        /* <DEDUP_REMOVED lines=62> */
.L_x_3132:
        /* <DEDUP_REMOVED lines=8> */
.L_x_3134:
        /* <DEDUP_REMOVED lines=14> */
[----:B------:R-:W0:Y:S08]  /*0700*/  F2I.S64.TRUNC R12, R8 ;  /* 0x00000008000c7311 */ /* 0x000e30000020d900 */
[----:B------:R-:W-:Y:S01]  /*0710*/  F2I.S64.TRUNC R18, R11 ;  /* 0x0000000b00127311 */ /* 0x000fe2000020d900 */
[----:B0-----:R0:W-:Y:S07]  /*0720*/  STG.E.128 desc[UR4][R20.64], R12 ;  /* 0x0000000c14007986 */ /* 0x0011ee000c101d04 */
[----:B------:R-:W1:Y:S02]  /*0730*/  F2I.S64.TRUNC R16, R10 ;  /* 0x0000000a00107311 */ /* 0x000e64000020d900 */
[----:B-1----:R0:W-:Y:S01]  /*0740*/  STG.E.128 desc[UR4][R20.64+0x10], R16 ;  /* 0x0000101014007986 */ /* 0x0021e2000c101d04 */
[----:B------:R-:W-:Y:S05]  /*0750*/  @!P0 BRA P1, `(.L_x_3134) ;  /* 0xfffffffc00b08947 */ /* 0x000fea000083ffff */
[----:B------:R-:W-:Y:S05]  /*0760*/  EXIT ;  /* 0x000000000000794d */ /* 0x000fea0003800000 */
.L_x_3135:
        /* <DEDUP_REMOVED lines=9> */
.L_x_7990:


//--------------------- .text._ZN2at6native55_GLOBAL__N__de093ff9_22_ForeachBinaryOpList_cu_a911ec4325multi_tensor_apply_kernelINS1_18TensorListMetadataILi2EEENS1_11CopyFunctorIldLi2ELi1ELi1EEEJNS0_4CopyIldEEEEEvT_T0_DpT1_ --------------------------
	.section	.text._ZN2at6native55_GLOBAL__N__de093ff9_22_ForeachBinaryOpList_cu_a911ec4325multi_tensor_apply_kernelINS1_18TensorListMetadataILi2EEENS1_11CopyFunctorIldLi2ELi1ELi1EEEJNS0_4CopyIldEEEEEvT_T0_DpT1_,"ax",@progbits
	.align	128
.text._ZN2at6native55_GLOBAL__N__de093ff9_22_ForeachBinaryOpList_cu_a911ec4325multi_tensor_apply_kernelINS1_18TensorListMetadataILi2EEENS1_11CopyFunctorIldLi2ELi1ELi1EEEJNS0_4CopyIldEEEEEvT_T0_DpT1_:
        .type           _ZN2at6native55_GLOBAL__N__de093ff9_22_ForeachBinaryOpList_cu_a911ec4325multi_tensor_apply_kernelINS1_18TensorListMetadataILi2EEENS1_11CopyFunctorIldLi2ELi1ELi1EEEJNS0_4CopyIldEEEEEvT_T0_DpT1_,@function
        .size           _ZN2at6native55_GLOBAL__N__de093ff9_22_ForeachBinaryOpList_cu_a911ec4325multi_tensor_apply_kernelINS1_18TensorListMetadataILi2EEENS1_11CopyFunctorIldLi2ELi1ELi1EEEJNS0_4CopyIldEEEEEvT_T0_DpT1_,(.L_x_7991 - _ZN2at6native55_GLOBAL__N__de093ff9_22_ForeachBinaryOpList_cu_a911ec4325multi_tensor_apply_kernelINS1_18TensorListMetadataILi2EEENS1_11CopyFunctorIldLi2ELi1ELi1EEEJNS0_4CopyIldEEEEEvT_T0_DpT1_)
        .other          _ZN2at6native55_GLOBAL__N__de093ff9_22_ForeachBinaryOpList_cu_a911ec4325multi_tensor_apply_kernelINS1_18TensorListMetadataILi2EEENS1_11CopyFunctorIldLi2ELi1ELi1EEEJNS0_4CopyIldEEEEEvT_T0_DpT1_,@"STO_CUDA_ENTRY STV_DEFAULT"
_ZN2at6native55_GLOBAL__N__de093ff9_22_ForeachBinaryOpList_cu_a911ec4325multi_tensor_apply_kernelINS1_18TensorListMetadataILi2EEENS1_11CopyFunctorIldLi2ELi1ELi1EEEJNS0_4CopyIldEEEEEvT_T0_DpT1_:
        /* <DEDUP_REMOVED lines=28> */
.L_x_3137:
        /* <DEDUP_REMOVED lines=60> */
.L_x_3136:
        /* <DEDUP_REMOVED lines=8> */
.L_x_3138:
        /* <DEDUP_REMOVED lines=17> */
[----:B------:R-:W0:Y:S08]  /*0710*/  F2I.S64.F64.TRUNC R4, R4 ;  /* 0x0000000400047311 */ /* 0x000e30000030d900 */
[----:B---3--:R-:W-:Y:S01]  /*0720*/  F2I.S64.F64.TRUNC R10, R10 ;  /* 0x0000000a000a7311 */ /* 0x008fe2000030d900 */
[----:B0-----:R0:W-:Y:S07]  /*0730*/  STG.E.128 desc[UR10][R12.64], R4 ;  /* 0x000000040c007986 */ /* 0x0011ee000c101d0a */
[----:B------:R-:W1:Y:S02]  /*0740*/  F2I.S64.F64.TRUNC R8, R8 ;  /* 0x0000000800087311 */ /* 0x000e64000030d900 */
[----:B-1----:R0:W-:Y:S01]  /*0750*/  STG.E.128 desc[UR10][R12.64+0x10], R8 ;  /* 0x000010080c007986 */ /* 0x0021e2000c101d0a */
[----:B------:R-:W-:Y:S05]  /*0760*/  @!P0 BRA P1, `(.L_x_3138) ;  /* 0xfffffffc00a48947 */ /* 0x000fea000083ffff */
[----:B------:R-:W-:Y:S05]  /*0770*/  EXIT ;  /* 0x000000000000794d */ /* 0x000fea0003800000 */
.L_x_3139:
        /* <DEDUP_REMOVED lines=16> */
.L_x_7991:


//--------------------- .text._ZN2at6native55_GLOBAL__N__de093ff9_22_ForeachBinaryOpList_cu_a911ec4325multi_tensor_apply_kernelINS1_18TensorListMetadataILi2EEENS1_11CopyFunctorIliLi2ELi1ELi1EEEJNS0_4CopyIliEEEEEvT_T0_DpT1_ --------------------------
	.section	.text._ZN2at6native55_GLOBAL__N__de093ff9_22_ForeachBinaryOpList_cu_a911ec4325multi_tensor_apply_kernelINS1_18TensorListMetadataILi2EEENS1_11CopyFunctorIliLi2ELi1ELi1EEEJNS0_4CopyIliEEEEEvT_T0_DpT1_,"ax",@progbits
	.align	128
.text._ZN2at6native55_GLOBAL__N__de093ff9_22_ForeachBinaryOpList_cu_a911ec4325multi_tensor_apply_kernelINS1_18TensorListMetadataILi2EEENS1_11CopyFunctorIliLi2ELi1ELi1EEEJNS0_4CopyIliEEEEEvT_T0_DpT1_:
        .type           _ZN2at6native55_GLOBAL__N__de093ff9_22_ForeachBinaryOpList_cu_a911ec4325multi_tensor_apply_kernelINS1_18TensorListMetadataILi2EEENS1_11CopyFunctorIliLi2ELi1ELi1EEEJNS0_4CopyIliEEEEEvT_T0_DpT1_,@function
        .size           _ZN2at6native55_GLOBAL__N__de093ff9_22_ForeachBinaryOpList_cu_a911ec4325multi_tensor_apply_kernelINS1_18TensorListMetadataILi2EEENS1_11CopyFunctorIliLi2ELi1ELi1EEEJNS0_4CopyIliEEEEEvT_T0_DpT1_,(.L_x_7992 - _ZN2at6native55_GLOBAL__N__de093ff9_22_ForeachBinaryOpList_cu_a911ec4325multi_tensor_apply_kernelINS1_18TensorListMetadataILi2EEENS1_11CopyFunctorIliLi2ELi1ELi1EEEJNS0_4CopyIliEEEEEvT_T0_DpT1_)
        .other          _ZN2at6native55_GLOBAL__N__de093ff9_22_ForeachBinaryOpList_cu_a911ec4325multi_tensor_apply_kernelINS1_18TensorListMetadataILi2EEENS1_11CopyFunctorIliLi2ELi1ELi1EEEJNS0_4CopyIliEEEEEvT_T0_DpT1_,@"STO_CUDA_ENTRY STV_DEFAULT"
_ZN2at6native55_GLOBAL__N__de093ff9_22_ForeachBinaryOpList_cu_a911ec4325multi_tensor_apply_kernelINS1_18TensorListMetadataILi2EEENS1_11CopyFunctorIliLi2ELi1ELi1EEEJNS0_4CopyIliEEEEEvT_T0_DpT1_:
        /* <DEDUP_REMOVED lines=28> */
.L_x_3141:
        /* <DEDUP_REMOVED lines=19> */
[C---:B------:R-:W-:Y:S02]  /*02f0*/  ISETP.GE.U32.AND.EX P3, PT, R24.reuse, RZ, PT, P3 ;  /* 0x000000ff1800720c */ /* 0x040fe40003f66130 */
[C---:B------:R-:W-:Y:S02]  /*0300*/  ISETP.GE.U32.AND P2, PT, R23.reuse, 0x10000, PT ;  /* 0x000100001700780c */ /* 0x040fe40003f46070 */
        /* <DEDUP_REMOVED lines=16> */
[----:B0-----:R-:W-:-:S04]  /*0410*/  @P1 LEA R18, P3, R11, R6, 0x3 ;  /* 0x000000060b121211 */ /* 0x001fc800078618ff */
[----:B------:R-:W-:Y:S02]  /*0420*/  @P1 LEA.HI.X R19, R11, R7, R13, 0x3, P3 ;  /* 0x000000070b131211 */ /* 0x000fe400018f1c0d */
[----:B-1----:R-:W-:-:S04]  /*0430*/  @P0 LEA R20, P3, R15, R6, 0x3 ;  /* 0x000000060f140211 */ /* 0x002fc800078618ff */
[----:B------:R-:W-:Y:S02]  /*0440*/  @P0 LEA.HI.X R21, R15, R7, R17, 0x3, P3 ;  /* 0x000000070f150211 */ /* 0x000fe400018f1c11 */
[----:B------:R-:W-:-:S04]  /*0450*/  @P2 LEA R28, P3, R23, R6, 0x3 ;  /* 0x00000006171c2211 */ /* 0x000fc800078618ff */
[----:B------:R-:W-:Y:S01]  /*0460*/  @P2 LEA.HI.X R29, R23, R7, R25, 0x3, P3 ;  /* 0x00000007171d2211 */ /* 0x000fe200018f1c19 */
[----:B------:R-:W-:Y:S01]  /*0470*/  IMAD.MOV.U32 R23, RZ, RZ, R3 ;  /* 0x000000ffff177224 */ /* 0x000fe200078e0003 */
[----:B--2---:R-:W-:-:S05]  /*0480*/  @P1 SHF.R.S32.HI R27, RZ, 0x1f, R26 ;  /* 0x0000001fff1b1819 */ /* 0x004fca000001141a */
[----:B------:R0:W-:Y:S01]  /*0490*/  @P1 STG.E.64 desc[UR4][R18.64], R26 ;  /* 0x0000001a12001986 */ /* 0x0001e2000c101b04 */
[----:B---3--:R-:W-:Y:S02]  /*04a0*/  @P0 SHF.R.S32.HI R17, RZ, 0x1f, R16 ;  /* 0x0000001fff110819 */ /* 0x008fe40000011410 */
[----:B0-----:R-:W-:-:S04]  /*04b0*/  @P4 LEA R18, P1, R22, R6, 0x3 ;  /* 0x0000000616124211 */ /* 0x001fc800078218ff */
[----:B------:R-:W-:Y:S01]  /*04c0*/  @P4 LEA.HI.X R19, R22, R7, R24, 0x3, P1 ;  /* 0x0000000716134211 */ /* 0x000fe200008f1c18 */
[----:B------:R-:W-:Y:S01]  /*04d0*/  IMAD.MOV.U32 R22, RZ, RZ, R8 ;  /* 0x000000ffff167224 */ /* 0x000fe200078e0008 */
[----:B----4-:R-:W-:Y:S02]  /*04e0*/  @P4 SHF.R.S32.HI R15, RZ, 0x1f, R14 ;  /* 0x0000001fff0f4819 */ /* 0x010fe4000001140e */
[----:B-----5:R-:W-:Y:S01]  /*04f0*/  @P2 SHF.R.S32.HI R13, RZ, 0x1f, R12 ;  /* 0x0000001fff0d2819 */ /* 0x020fe2000001140c */
[----:B------:R-:W-:Y:S01]  /*0500*/  IMAD.WIDE.U32 R22, R9, 0x4, R22 ;  /* 0x0000000409167825 */ /* 0x000fe200078e0016 */
[----:B------:R2:W-:Y:S04]  /*0510*/  @P0 STG.E.64 desc[UR4][R20.64], R16 ;  /* 0x0000001014000986 */ /* 0x0005e8000c101b04 */
[----:B------:R2:W-:Y:S01]  /*0520*/  @P4 STG.E.64 desc[UR4][R18.64], R14 ;  /* 0x0000000e12004986 */ /* 0x0005e2000c101b04 */
[----:B------:R-:W-:-:S02]  /*0530*/  ISETP.GE.U32.AND P0, PT, R22, 0x10000, PT ;  /* 0x000100001600780c */ /* 0x000fc40003f06070 */
[----:B------:R-:W-:Y:S01]  /*0540*/  ISETP.LT.U32.AND P1, PT, R22, R0, PT ;  /* 0x000000001600720c */ /* 0x000fe20003f21070 */
[----:B------:R2:W-:Y:S01]  /*0550*/  @P2 STG.E.64 desc[UR4][R28.64], R12 ;  /* 0x0000000c1c002986 */ /* 0x0005e2000c101b04 */
[C---:B------:R-:W-:Y:S02]  /*0560*/  ISETP.GE.U32.AND.EX P0, PT, R23.reuse, RZ, PT, P0 ;  /* 0x000000ff1700720c */ /* 0x040fe40003f06100 */
[----:B------:R-:W-:Y:S01]  /*0570*/  ISETP.LT.AND.EX P1, PT, R23, R2, PT, P1 ;  /* 0x000000021700720c */ /* 0x000fe20003f21310 */
[----:B------:R-:W-:Y:S02]  /*0580*/  IMAD.MOV.U32 R8, RZ, RZ, R22 ;  /* 0x000000ffff087224 */ /* 0x000fe400078e0016 */
[----:B------:R-:W-:-:S10]  /*0590*/  IMAD.MOV.U32 R3, RZ, RZ, R23 ;  /* 0x000000ffff037224 */ /* 0x000fd400078e0017 */
[----:B--2---:R-:W-:Y:S05]  /*05a0*/  @!P0 BRA P1, `(.L_x_3141) ;  /* 0xfffffffc00048947 */ /* 0x004fea000083ffff */
[----:B------:R-:W-:Y:S05]  /*05b0*/  EXIT ;  /* 0x000000000000794d */ /* 0x000fea0003800000 */
.L_x_3140:
        /* <DEDUP_REMOVED lines=8> */
.L_x_3142:
        /* <DEDUP_REMOVED lines=8> */
[----:B------:R-:W-:Y:S02]  /*06c0*/  ISETP.LT.U32.AND.EX P1, PT, R22, RZ, PT, P1 ;  /* 0x000000ff1600720c */ /* 0x000fe40003f21110 */
[--C-:B--2---:R-:W-:Y:S01]  /*06d0*/  SHF.R.S32.HI R15, RZ, 0x1f, R9.reuse ;  /* 0x0000001fff0f7819 */ /* 0x104fe20000011409 */
[----:B------:R-:W-:Y:S01]  /*06e0*/  IMAD.MOV.U32 R14, RZ, RZ, R9 ;  /* 0x000000ffff0e7224 */ /* 0x000fe200078e0009 */
[--C-:B------:R-:W-:Y:S01]  /*06f0*/  SHF.R.S32.HI R13, RZ, 0x1f, R8.reuse ;  /* 0x0000001fff0d7819 */ /* 0x100fe20000011408 */
[----:B------:R-:W-:Y:S01]  /*0700*/  IMAD.MOV.U32 R12, RZ, RZ, R8 ;  /* 0x000000ffff0c7224 */ /* 0x000fe200078e0008 */
[--C-:B------:R-:W-:Y:S01]  /*0710*/  SHF.R.S32.HI R19, RZ, 0x1f, R11.reuse ;  /* 0x0000001fff137819 */ /* 0x100fe2000001140b */
[----:B------:R-:W-:Y:S01]  /*0720*/  IMAD.MOV.U32 R18, RZ, RZ, R11 ;  /* 0x000000ffff127224 */ /* 0x000fe200078e000b */
[--C-:B------:R-:W-:Y:S01]  /*0730*/  SHF.R.S32.HI R17, RZ, 0x1f, R10.reuse ;  /* 0x0000001fff117819 */ /* 0x100fe2000001140a */
[----:B------:R-:W-:Y:S01]  /*0740*/  IMAD.MOV.U32 R16, RZ, RZ, R10 ;  /* 0x000000ffff107224 */ /* 0x000fe200078e000a */
[----:B------:R0:W-:Y:S01]  /*0750*/  STG.E.128 desc[UR4][R20.64], R12 ;  /* 0x0000000c14007986 */ /* 0x0001e2000c101d04 */
[----:B------:R-:W-:-:S03]  /*0760*/  IMAD.SHL.U32 R9, R3, 0x4, RZ ;  /* 0x0000000403097824 */ /* 0x000fc600078e00ff */
[----:B------:R0:W-:Y:S02]  /*0770*/  STG.E.128 desc[UR4][R20.64+0x10], R16 ;  /* 0x0000101014007986 */ /* 0x0001e4000c101d04 */
[----:B------:R-:W-:Y:S02]  /*0780*/  ISETP.GE.U32.AND P0, PT, R9, R0, PT ;  /* 0x000000000900720c */ /* 0x000fe40003f06070 */
[----:B------:R-:W-:-:S04]  /*0790*/  SHF.L.U64.HI R9, R3, 0x2, R22 ;  /* 0x0000000203097819 */ /* 0x000fc80000010216 */
[----:B------:R-:W-:-:S13]  /*07a0*/  ISETP.GE.AND.EX P0, PT, R9, R2, PT, P0 ;  /* 0x000000020900720c */ /* 0x000fda0003f06300 */
[----:B0-----:R-:W-:Y:S05]  /*07b0*/  @!P0 BRA P1, `(.L_x_3142) ;  /* 0xfffffffc00a08947 */ /* 0x001fea000083ffff */
[----:B------:R-:W-:Y:S05]  /*07c0*/  EXIT ;  /* 0x000000000000794d */ /* 0x000fea0003800000 */
.L_x_3143:
        /* <DEDUP_REMOVED lines=11> */
.L_x_7992:


//--------------------- .text._ZN2at6native55_GLOBAL__N__de093ff9_22_ForeachBinaryOpList_cu_a911ec4325multi_tensor_apply_kernelINS1_18TensorListMetadataILi2EEENS1_11CopyFunctorIlsLi2ELi1ELi1EEEJNS0_4CopyIlsEEEEEvT_T0_DpT1_ --------------------------
	.section	.text._ZN2at6native55_GLOBAL__N__de093ff9_22_ForeachBinaryOpList_cu_a911ec4325multi_tensor_apply_kernelINS1_18TensorListMetadataILi2EEENS1_11CopyFunctorIlsLi2ELi1ELi1EEEJNS0_4CopyIlsEEEEEvT_T0_DpT1_,"ax",@progbits
	.align	128
.text._ZN2at6native55_GLOBAL__N__de093ff9_22_ForeachBinaryOpList_cu_a911ec4325multi_tensor_apply_kernelINS1_18TensorListMetadataILi2EEENS1_11CopyFunctorIlsLi2ELi1ELi1EEEJNS0_4CopyIlsEEEEEvT_T0_DpT1_:
        .type           _ZN2at6native55_GLOBAL__N__de093ff9_22_ForeachBinaryOpList_cu_a911ec4325multi_tensor_apply_kernelINS1_18TensorListMetadataILi2EEENS1_11CopyFunctorIlsLi2ELi1ELi1EEEJNS0_4CopyIlsEEEEEvT_T0_DpT1_,@function
        .size           _ZN2at6native55_GLOBAL__N__de093ff9_22_ForeachBinaryOpList_cu_a911ec4325multi_tensor_apply_kernelINS1_18TensorListMetadataILi2EEENS1_11CopyFunctorIlsLi2ELi1ELi1EEEJNS0_4CopyIlsEEEEEvT_T0_DpT1_,(.L_x_7993 - _ZN2at6native55_GLOBAL__N__de093ff9_22_ForeachBinaryOpList_cu_a911ec4325multi_tensor_apply_kernelINS1_18TensorListMetadataILi2EEENS1_11CopyFunctorIlsLi2ELi1ELi1EEEJNS0_4CopyIlsEEEEEvT_T0_DpT1_)
        .other          _ZN2at6native55_GLOBAL__N__de093ff9_22_ForeachBinaryOpList_cu_a911ec4325multi_tensor_apply_kernelINS1_18TensorListMetadataILi2EEENS1_11CopyFunctorIlsLi2ELi1ELi1EEEJNS0_4CopyIlsEEEEEvT_T0_DpT1_,@"STO_CUDA_ENTRY STV_DEFAULT"
_ZN2at6native55_GLOBAL__N__de093ff9_22_ForeachBinaryOpList_cu_a911ec4325multi_tensor_apply_kernelINS1_18TensorListMetadataILi2EEENS1_11CopyFunctorIlsLi2ELi1ELi1EEEJNS0_4CopyIlsEEEEEvT_T0_DpT1_:
        /* <DEDUP_REMOVED lines=28> */
.L_x_3145:
        /* <DEDUP_REMOVED lines=18> */
[----:B------:R-:W-:Y:S02]  /*02e0*/  @P0 LEA R20, P4, R26, R12, 0x1 ;  /* 0x0000000c1a140211 */ /* 0x000fe400078808ff */
[----:B------:R-:W-:Y:S02]  /*02f0*/  ISETP.LT.AND.EX P1, PT, R22, R2, !P2, P1 ;  /* 0x000000021600720c */ /* 0x000fe40005721310 */
[----:B------:R-:W-:Y:S02]  /*0300*/  @P0 LEA.HI.X R21, R26, R13, R24, 0x1, P4 ;  /* 0x0000000d1a150211 */ /* 0x000fe400020f0c18 */
[----:B------:R-:W-:Y:S02]  /*0310*/  ISETP.LT.U32.AND P2, PT, R27, R0, PT ;  /* 0x000000001b00720c */ /* 0x000fe40003f41070 */
[----:B------:R-:W-:Y:S01]  /*0320*/  ISETP.GE.U32.AND P4, PT, R29, 0x10000, PT ;  /* 0x000100001d00780c */ /* 0x000fe20003f86070 */
[----:B------:R0:W2:Y:S01]  /*0330*/  @P0 LDG.E.U16 R7, desc[UR4][R20.64] ;  /* 0x0000000414070981 */ /* 0x0000a2000c1e1500 */
[----:B------:R-:W-:-:S02]  /*0340*/  ISETP.LT.AND.EX P2, PT, R9, R2, !P3, P2 ;  /* 0x000000020900720c */ /* 0x000fc40005f41320 */
[----:B------:R-:W-:Y:S02]  /*0350*/  ISETP.LT.U32.AND P3, PT, R29, R0, PT ;  /* 0x000000001d00720c */ /* 0x000fe40003f61070 */
[----:B------:R-:W-:-:S04]  /*0360*/  ISETP.GE.U32.AND.EX P5, PT, R11, RZ, PT, P4 ;  /* 0x000000ff0b00720c */ /* 0x000fc80003fa6140 */
[----:B------:R-:W-:Y:S02]  /*0370*/  ISETP.LT.AND.EX P3, PT, R11, R2, !P5, P3 ;  /* 0x000000020b00720c */ /* 0x000fe40006f61330 */
[----:B------:R-:W-:-:S04]  /*0380*/  @P1 LEA R18, P4, R25, R12, 0x1 ;  /* 0x0000000c19121211 */ /* 0x000fc800078808ff */
[----:B------:R-:W-:Y:S02]  /*0390*/  @P1 LEA.HI.X R19, R25, R13, R22, 0x1, P4 ;  /* 0x0000000d19131211 */ /* 0x000fe400020f0c16 */
[----:B------:R-:W-:-:S03]  /*03a0*/  @P2 LEA R16, P4, R27, R12, 0x1 ;  /* 0x0000000c1b102211 */ /* 0x000fc600078808ff */
[----:B------:R-:W3:Y:S01]  /*03b0*/  @P1 LDG.E.U16 R8, desc[UR4][R18.64] ;  /* 0x0000000412081981 */ /* 0x000ee2000c1e1500 */
[----:B------:R-:W-:Y:S02]  /*03c0*/  @P2 LEA.HI.X R17, R27, R13, R9, 0x1, P4 ;  /* 0x0000000d1b112211 */ /* 0x000fe400020f0c09 */
[----:B0-----:R-:W-:-:S03]  /*03d0*/  @P3 LEA R20, P4, R29, R12, 0x1 ;  /* 0x0000000c1d143211 */ /* 0x001fc600078808ff */
[----:B------:R0:W4:Y:S01]  /*03e0*/  @P2 LDG.E.U16 R5, desc[UR4][R16.64] ;  /* 0x0000000410052981 */ /* 0x000122000c1e1500 */
[----:B------:R-:W-:-:S05]  /*03f0*/  @P3 LEA.HI.X R21, R29, R13, R11, 0x1, P4 ;  /* 0x0000000d1d153211 */ /* 0x000fca00020f0c0b */
[----:B------:R1:W5:Y:S01]  /*0400*/  @P3 LDG.E.U16 R6, desc[UR4][R20.64] ;  /* 0x0000000414063981 */ /* 0x000362000c1e1500 */
[----:B0-----:R-:W-:-:S04]  /*0410*/  @P0 LEA R16, P4, R26, R14, 0x3 ;  /* 0x0000000e1a100211 */ /* 0x001fc800078818ff */
[----:B------:R-:W-:Y:S02]  /*0420*/  @P0 LEA.HI.X R17, R26, R15, R24, 0x3, P4 ;  /* 0x0000000f1a110211 */ /* 0x000fe400020f1c18 */
[----:B--2---:R-:W-:-:S05]  /*0430*/  @P0 PRMT R28, R7, 0x9910, RZ ;  /* 0x00009910071c0816 */ /* 0x004fca00000000ff */
[----:B------:R-:W-:-:S05]  /*0440*/  @P0 IMAD.MOV.U32 R18, RZ, RZ, R28 ;  /* 0x000000ffff120224 */ /* 0x000fca00078e001c */
[----:B------:R-:W-:-:S05]  /*0450*/  @P0 SHF.R.S32.HI R19, RZ, 0x1f, R18 ;  /* 0x0000001fff130819 */ /* 0x000fca0000011412 */
[----:B------:R0:W-:Y:S01]  /*0460*/  @P0 STG.E.64 desc[UR4][R16.64], R18 ;  /* 0x0000001210000986 */ /* 0x0001e2000c101b04 */
[----:B------:R-:W-:-:S04]  /*0470*/  @P1 LEA R24, P0, R25, R14, 0x3 ;  /* 0x0000000e19181211 */ /* 0x000fc800078018ff */
[-C--:B------:R-:W-:Y:S02]  /*0480*/  @P1 LEA.HI.X R25, R25, R15.reuse, R22, 0x3, P0 ;  /* 0x0000000f19191211 */ /* 0x080fe400000f1c16 */
[CC--:B-1----:R-:W-:Y:S02]  /*0490*/  @P2 LEA R20, P0, R27.reuse, R14.reuse, 0x3 ;  /* 0x0000000e1b142211 */ /* 0x0c2fe400078018ff */
[----:B---3--:R-:W-:Y:S02]  /*04a0*/  @P1 PRMT R26, R8, 0x9910, RZ ;  /* 0x00009910081a1816 */ /* 0x008fe400000000ff */
[----:B------:R-:W-:Y:S02]  /*04b0*/  @P2 LEA.HI.X R21, R27, R15, R9, 0x3, P0 ;  /* 0x0000000f1b152211 */ /* 0x000fe400000f1c09 */
[----:B0-----:R-:W-:Y:S01]  /*04c0*/  @P3 LEA R18, P0, R29, R14, 0x3 ;  /* 0x0000000e1d123211 */ /* 0x001fe200078018ff */
[----:B------:R-:W-:Y:S01]  /*04d0*/  @P1 IMAD.MOV.U32 R16, RZ, RZ, R26 ;  /* 0x000000ffff101224 */ /* 0x000fe200078e001a */
[----:B----4-:R-:W-:-:S02]  /*04e0*/  @P2 PRMT R26, R5, 0x9910, RZ ;  /* 0x00009910051a2816 */ /* 0x010fc400000000ff */
[----:B-----5:R-:W-:Y:S02]  /*04f0*/  @P3 PRMT R28, R6, 0x9910, RZ ;  /* 0x00009910061c3816 */ /* 0x020fe400000000ff */
[----:B------:R-:W-:Y:S01]  /*0500*/  @P3 LEA.HI.X R19, R29, R15, R11, 0x3, P0 ;  /* 0x0000000f1d133211 */ /* 0x000fe200000f1c0b */
[----:B------:R-:W-:Y:S01]  /*0510*/  IMAD.MOV.U32 R11, RZ, RZ, R23 ;  /* 0x000000ffff0b7224 */ /* 0x000fe200078e0017 */
[----:B------:R-:W-:Y:S02]  /*0520*/  @P1 SHF.R.S32.HI R17, RZ, 0x1f, R16 ;  /* 0x0000001fff111819 */ /* 0x000fe40000011410 */
[----:B------:R-:W-:Y:S01]  /*0530*/  @P2 SHF.R.S32.HI R27, RZ, 0x1f, R26 ;  /* 0x0000001fff1b2819 */ /* 0x000fe2000001141a */
[----:B------:R-:W-:Y:S01]  /*0540*/  IMAD.WIDE.U32 R10, R4, 0x4, R10 ;  /* 0x00000004040a7825 */ /* 0x000fe200078e000a */
[----:B------:R-:W-:Y:S01]  /*0550*/  @P3 SHF.R.S32.HI R29, RZ, 0x1f, R28 ;  /* 0x0000001fff1d3819 */ /* 0x000fe2000001141c */
[----:B------:R2:W-:Y:S04]  /*0560*/  @P1 STG.E.64 desc[UR4][R24.64], R16 ;  /* 0x0000001018001986 */ /* 0x0005e8000c101b04 */
[----:B------:R2:W-:Y:S01]  /*0570*/  @P2 STG.E.64 desc[UR4][R20.64], R26 ;  /* 0x0000001a14002986 */ /* 0x0005e2000c101b04 */
[----:B------:R-:W-:-:S02]  /*0580*/  ISETP.GE.U32.AND P0, PT, R10, 0x10000, PT ;  /* 0x000100000a00780c */ /* 0x000fc40003f06070 */
[----:B------:R-:W-:Y:S01]  /*0590*/  ISETP.LT.U32.AND P1, PT, R10, R0, PT ;  /* 0x000000000a00720c */ /* 0x000fe20003f21070 */
[----:B------:R2:W-:Y:S01]  /*05a0*/  @P3 STG.E.64 desc[UR4][R18.64], R28 ;  /* 0x0000001c12003986 */ /* 0x0005e2000c101b04 */
[C---:B------:R-:W-:Y:S02]  /*05b0*/  ISETP.GE.U32.AND.EX P0, PT, R11.reuse, RZ, PT, P0 ;  /* 0x000000ff0b00720c */ /* 0x040fe40003f06100 */
[----:B------:R-:W-:Y:S01]  /*05c0*/  ISETP.LT.AND.EX P1, PT, R11, R2, PT, P1 ;  /* 0x000000020b00720c */ /* 0x000fe20003f21310 */
[----:B------:R-:W-:-:S12]  /*05d0*/  IMAD.MOV.U32 R23, RZ, RZ, R11 ;  /* 0x000000ffff177224 */ /* 0x000fd800078e000b */
[----:B--2---:R-:W-:Y:S05]  /*05e0*/  @!P0 BRA P1, `(.L_x_3145) ;  /* 0xfffffff800f48947 */ /* 0x004fea000083ffff */
[----:B------:R-:W-:Y:S05]  /*05f0*/  EXIT ;  /* 0x000000000000794d */ /* 0x000fea0003800000 */
.L_x_3144:
        /* <DEDUP_REMOVED lines=8> */
.L_x_3146:
[----:B------:R-:W-:-:S04]  /*0680*/  LEA R4, P0, R3, R12, 0x3 ;  /* 0x0000000c03047211 */ /* 0x000fc800078018ff */
[----:B------:R-:W-:-:S06]  /*0690*/  LEA.HI.X R5, R3, R13, R10, 0x3, P0 ;  /* 0x0000000d03057211 */ /* 0x000fcc00000f1c0a */
[----:B------:R-:W2:Y:S01]  /*06a0*/  LDG.E.64 R4, desc[UR4][R4.64] ;  /* 0x0000000404047981 */ /* 0x000ea2000c1e1b00 */
[----:B------:R-:W-:-:S04]  /*06b0*/  LEA R8, P0, R3, R14, 0x5 ;  /* 0x0000000e03087211 */ /* 0x000fc800078028ff */
[C---:B------:R-:W-:Y:S02]  /*06c0*/  LEA.HI.X R9, R3.reuse, R15, R10, 0x5, P0 ;  /* 0x0000000f03097211 */ /* 0x040fe400000f2c0a */
[----:B------:R-:W-:-:S04]  /*06d0*/  IADD3 R3, P0, R3, UR6, RZ ;  /* 0x0000000603037c10 */ /* 0x000fc8000ff1e0ff */
[----:B------:R-:W-:Y:S01]  /*06e0*/  ISETP.LT.U32.AND P1, PT, R3, 0x4000, PT ;  /* 0x000040000300780c */ /* 0x000fe20003f21070 */
[----:B------:R-:W-:-:S05]  /*06f0*/  IMAD.X R10, RZ, RZ, R10, P0 ;  /* 0x000000ffff0a7224 */ /* 0x000fca00000e060a */
[----:B------:R-:W-:Y:S02]  /*0700*/  ISETP.LT.U32.AND.EX P1, PT, R10, RZ, PT, P1 ;  /* 0x000000ff0a00720c */ /* 0x000fe40003f21110 */
[C---:B--2---:R-:W-:Y:S02]  /*0710*/  PRMT R6, R4.reuse, 0xbb32, RZ ;  /* 0x0000bb3204067816 */ /* 0x044fe400000000ff */
[----:B------:R-:W-:Y:S02]  /*0720*/  PRMT R4, R4, 0x9910, RZ ;  /* 0x0000991004047816 */ /* 0x000fe400000000ff */
[C---:B------:R-:W-:Y:S02]  /*0730*/  PRMT R11, R5.reuse, 0xbb32, RZ ;  /* 0x0000bb32050b7816 */ /* 0x040fe400000000ff */
[----:B------:R-:W-:Y:S02]  /*0740*/  PRMT R17, R5, 0x9910, RZ ;  /* 0x0000991005117816 */ /* 0x000fe400000000ff */
[----:B------:R-:W-:-:S02]  /*0750*/  SHF.R.S32.HI R7, RZ, 0x1f, R6 ;  /* 0x0000001fff077819 */ /* 0x000fc40000011406 */
[----:B------:R-:W-:Y:S02]  /*0760*/  SHF.R.S32.HI R5, RZ, 0x1f, R4 ;  /* 0x0000001fff057819 */ /* 0x000fe40000011404 */
[----:B------:R-:W-:Y:S02]  /*0770*/  SHF.R.S32.HI R16, RZ, 0x1f, R11 ;  /* 0x0000001fff107819 */ /* 0x000fe4000001140b */
[----:B------:R-:W-:Y:S01]  /*0780*/  SHF.R.S32.HI R18, RZ, 0x1f, R17 ;  /* 0x0000001fff127819 */ /* 0x000fe20000011411 */
[----:B------:R0:W-:Y:S02]  /*0790*/  STG.E.128 desc[UR4][R8.64], R4 ;  /* 0x0000000408007986 */ /* 0x0001e4000c101d04 */
[----:B0-----:R-:W-:Y:S02]  /*07a0*/  IMAD.MOV.U32 R6, RZ, RZ, R11 ;  /* 0x000000ffff067224 */ /* 0x001fe400078e000b */
[----:B------:R-:W-:Y:S02]  /*07b0*/  IMAD.MOV.U32 R7, RZ, RZ, R16 ;  /* 0x000000ffff077224 */ /* 0x000fe400078e0010 */
[----:B------:R-:W-:-:S02]  /*07c0*/  IMAD.MOV.U32 R4, RZ, RZ, R17 ;  /* 0x000000ffff047224 */ /* 0x000fc400078e0011 */
[----:B------:R-:W-:Y:S02]  /*07d0*/  IMAD.MOV.U32 R5, RZ, RZ, R18 ;  /* 0x000000ffff057224 */ /* 0x000fe400078e0012 */
[----:B------:R-:W-:-:S03]  /*07e0*/  IMAD.SHL.U32 R11, R3, 0x4, RZ ;  /* 0x00000004030b7824 */ /* 0x000fc600078e00ff */
[----:B------:R0:W-:Y:S02]  /*07f0*/  STG.E.128 desc[UR4][R8.64+0x10], R4 ;  /* 0x0000100408007986 */ /* 0x0001e4000c101d04 */
[----:B------:R-:W-:Y:S02]  /*0800*/  ISETP.GE.U32.AND P0, PT, R11, R0, PT ;  /* 0x000000000b00720c */ /* 0x000fe40003f06070 */
[----:B------:R-:W-:-:S04]  /*0810*/  SHF.L.U64.HI R11, R3, 0x2, R10 ;  /* 0x00000002030b7819 */ /* 0x000fc8000001020a */
[----:B------:R-:W-:-:S13]  /*0820*/  ISETP.GE.AND.EX P0, PT, R11, R2, PT, P0 ;  /* 0x000000020b00720c */ /* 0x000fda0003f06300 */
[----:B0-----:R-:W-:Y:S05]  /*0830*/  @!P0 BRA P1, `(.L_x_3146) ;  /* 0xfffffffc00908947 */ /* 0x001fea000083ffff */
[----:B------:R-:W-:Y:S05]  /*0840*/  EXIT ;  /* 0x000000000000794d */ /* 0x000fea0003800000 */
.L_x_3147:
        /* <DEDUP_REMOVED lines=11> */
.L_x_7993:


//--------------------- .text._ZN2at6native55_GLOBAL__N__de093ff9_22_ForeachBinaryOpList_cu_a911ec4325multi_tensor_apply_kernelINS1_18TensorListMetadataILi2EEENS1_11CopyFunctorIlaLi2ELi1ELi1EEEJNS0_4CopyIlaEEEEEvT_T0_DpT1_ --------------------------
	.section	.text._ZN2at6native55_GLOBAL__N__de093ff9_22_ForeachBinaryOpList_cu_a911ec4325multi_tensor_apply_kernelINS1_18TensorListMetadataILi2EEENS1_11CopyFunctorIlaLi2ELi1ELi1EEEJNS0_4CopyIlaEEEEEvT_T0_DpT1_,"ax",@progbits
	.align	128
.text._ZN2at6native55_GLOBAL__N__de093ff9_22_ForeachBinaryOpList_cu_a911ec4325multi_tensor_apply_kernelINS1_18TensorListMetadataILi2EEENS1_11CopyFunctorIlaLi2ELi1ELi1EEEJNS0_4CopyIlaEEEEEvT_T0_DpT1_:
        .type           _ZN2at6native55_GLOBAL__N__de093ff9_22_ForeachBinaryOpList_cu_a911ec4325multi_tensor_apply_kernelINS1_18TensorListMetadataILi2EEENS1_11CopyFunctorIlaLi2ELi1ELi1EEEJNS0_4CopyIlaEEEEEvT_T0_DpT1_,@function
        .size           _ZN2at6native55_GLOBAL__N__de093ff9_22_ForeachBinaryOpList_cu_a911ec4325multi_tensor_apply_kernelINS1_18TensorListMetadataILi2EEENS1_11CopyFunctorIlaLi2ELi1ELi1EEEJNS0_4CopyIlaEEEEEvT_T0_DpT1_,(.L_x_7994 - _ZN2at6native55_GLOBAL__N__de093ff9_22_ForeachBinaryOpList_cu_a911ec4325multi_tensor_apply_kernelINS1_18TensorListMetadataILi2EEENS1_11CopyFunctorIlaLi2ELi1ELi1EEEJNS0_4CopyIlaEEEEEvT_T0_DpT1_)
        .other          _ZN2at6native55_GLOBAL__N__de093ff9_22_ForeachBinaryOpList_cu_a911ec4325multi_tensor_apply_kernelINS1_18TensorListMetadataILi2EEENS1_11CopyFunctorIlaLi2ELi1ELi1EEEJNS0_4CopyIlaEEEEEvT_T0_DpT1_,@"STO_CUDA_ENTRY STV_DEFAULT"
_ZN2at6native55_GLOBAL__N__de093ff9_22_ForeachBinaryOpList_cu_a911ec4325multi_tensor_apply_kernelINS1_18TensorListMetadataILi2EEENS1_11CopyFunctorIlaLi2ELi1ELi1EEEJNS0_4CopyIlaEEEEEvT_T0_DpT1_:
        /* <DEDUP_REMOVED lines=28> */
.L_x_3149:
        /* <DEDUP_REMOVED lines=68> */
.L_x_3148:
        /* <DEDUP_REMOVED lines=8> */
.L_x_3150:
        /* <DEDUP_REMOVED lines=35> */
.L_x_3151:
        /* <DEDUP_REMOVED lines=13> */
.L_x_7994:


//--------------------- .text._ZN2at6native55_GLOBAL__N__de093ff9_22_ForeachBinaryOpList_cu_a911ec4325multi_tensor_apply_kernelINS1_18TensorListMetadataILi2EEENS1_11CopyFunctorIlhLi2ELi1ELi1EEEJNS0_4CopyIlhEEEEEvT_T0_DpT1_ --------------------------
	.section	.text._ZN2at6native55_GLOBAL__N__de093ff9_22_ForeachBinaryOpList_cu_a911ec4325multi_tensor_apply_kernelINS1_18TensorListMetadataILi2EEENS1_11CopyFunctorIlhLi2ELi1ELi1EEEJNS0_4CopyIlhEEEEEvT_T0_DpT1_,"ax",@progbits
	.align	128
.text._ZN2at6native55_GLOBAL__N__de093ff9_22_ForeachBinaryOpList_cu_a911ec4325multi_tensor_apply_kernelINS1_18TensorListMetadataILi2EEENS1_11CopyFunctorIlhLi2ELi1ELi1EEEJNS0_4CopyIlhEEEEEvT_T0_DpT1_:
        .type           _ZN2at6native55_GLOBAL__N__de093ff9_22_ForeachBinaryOpList_cu_a911ec4325multi_tensor_apply_kernelINS1_18TensorListMetadataILi2EEENS1_11CopyFunctorIlhLi2ELi1ELi1EEEJNS0_4CopyIlhEEEEEvT_T0_DpT1_,@function
        .size           _ZN2at6native55_GLOBAL__N__de093ff9_22_ForeachBinaryOpList_cu_a911ec4325multi_tensor_apply_kernelINS1_18TensorListMetadataILi2EEENS1_11CopyFunctorIlhLi2ELi1ELi1EEEJNS0_4CopyIlhEEEEEvT_T0_DpT1_,(.L_x_7995 - _ZN2at6native55_GLOBAL__N__de093ff9_22_ForeachBinaryOpList_cu_a911ec4325multi_tensor_apply_kernelINS1_18TensorListMetadataILi2EEENS1_11CopyFunctorIlhLi2ELi1ELi1EEEJNS0_4CopyIlhEEEEEvT_T0_DpT1_)
        .other          _ZN2at6native55_GLOBAL__N__de093ff9_22_ForeachBinaryOpList_cu_a911ec4325multi_tensor_apply_kernelINS1_18TensorListMetadataILi2EEENS1_11CopyFunctorIlhLi2ELi1ELi1EEEJNS0_4CopyIlhEEEEEvT_T0_DpT1_,@"STO_CUDA_ENTRY STV_DEFAULT"
_ZN2at6native55_GLOBAL__N__de093ff9_22_ForeachBinaryOpList_cu_a911ec4325multi_tensor_apply_kernelINS1_18TensorListMetadataILi2EEENS1_11CopyFunctorIlhLi2ELi1ELi1EEEJNS0_4CopyIlhEEEEEvT_T0_DpT1_:
        /* <DEDUP_REMOVED lines=28> */
.L_x_3153:
[----:B0-----:R-:W-:Y:S01]  /*01c0*/  IADD3 R26, P0, R5, R20, RZ ;  /* 0x00000014051a7210 */ /* 0x001fe20007f1e0ff */
[----:B-1----:R-:W-:-:S03]  /*01d0*/  IMAD R29, R6, 0x3, RZ ;  /* 0x00000003061d7824 */ /* 0x002fc600078e02ff */
[----:B------:R-:W-:Y:S01]  /*01e0*/  ISETP.GE.U32.AND P1, PT, R26, 0x10000, PT ;  /* 0x000100001a00780c */ /* 0x000fe20003f26070 */
        /* <DEDUP_REMOVED lines=10> */
[----:B------:R-:W-:Y:S02]  /*0290*/  ISETP.GE.U32.AND P3, PT, R21, 0x10000, PT ;  /* 0x000100001500780c */ /* 0x000fe40003f66070 */
[-C--:B------:R-:W-:Y:S01]  /*02a0*/  ISETP.LT.U32.AND P0, PT, R24, R3.reuse, PT ;  /* 0x000000031800720c */ /* 0x080fe20003f01070 */
[----:B------:R-:W-:Y:S01]  /*02b0*/  IMAD.X R22, RZ, RZ, R27, P5 ;  /* 0x000000ffff167224 */ /* 0x000fe200028e061b */
[----:B------:R-:W-:Y:S02]  /*02c0*/  ISETP.GE.U32.AND.EX P2, PT, R25, RZ, PT, P2 ;  /* 0x000000ff1900720c */ /* 0x000fe40003f46120 */
        /* <DEDUP_REMOVED lines=8> */
[--C-:B------:R-:W-:Y:S02]  /*0350*/  @P1 IMAD.X R15, R27, 0x1, R2.reuse, P5 ;  /* 0x000000011b0f1824 */ /* 0x100fe400028e0602 */
[----:B------:R-:W-:Y:S02]  /*0360*/  @P0 IADD3 R16, P5, R24, R0, RZ ;  /* 0x0000000018100210 */ /* 0x000fe40007fbe0ff */
[----:B------:R-:W-:Y:S01]  /*0370*/  ISETP.LT.AND.EX P2, PT, R22, R4, !P2, P3 ;  /* 0x000000041600720c */ /* 0x000fe20005741330 */
[----:B------:R0:W2:Y:S02]  /*0380*/  @P1 LDG.E.U8 R9, desc[UR4][R14.64] ;  /* 0x000000040e091981 */ /* 0x0000a4000c1e1100 */
        /* <DEDUP_REMOVED lines=8> */
[----:B-1----:R-:W-:Y:S01]  /*0410*/  @P1 LEA R16, P3, R26, R12, 0x3 ;  /* 0x0000000c1a101211 */ /* 0x002fe200078618ff */
[----:B0-----:R-:W-:-:S03]  /*0420*/  @P1 IMAD.MOV.U32 R15, RZ, RZ, RZ ;  /* 0x000000ffff0f1224 */ /* 0x001fc600078e00ff */
[----:B------:R-:W-:Y:S02]  /*0430*/  @P1 LEA.HI.X R17, R26, R13, R27, 0x3, P3 ;  /* 0x0000000d1a111211 */ /* 0x000fe400018f1c1b */
[----:B------:R-:W-:-:S04]  /*0440*/  @P0 LEA R26, P3, R24, R12, 0x3 ;  /* 0x0000000c181a0211 */ /* 0x000fc800078618ff */
[----:B------:R-:W-:Y:S02]  /*0450*/  @P0 LEA.HI.X R27, R24, R13, R25, 0x3, P3 ;  /* 0x0000000d181b0211 */ /* 0x000fe400018f1c19 */
[----:B------:R-:W-:-:S04]  /*0460*/  @P2 LEA R24, P3, R29, R12, 0x3 ;  /* 0x0000000c1d182211 */ /* 0x000fc800078618ff */
[----:B------:R-:W-:Y:S01]  /*0470*/  @P2 LEA.HI.X R25, R29, R13, R22, 0x3, P3 ;  /* 0x0000000d1d192211 */ /* 0x000fe200018f1c16 */
[----:B------:R-:W-:Y:S01]  /*0480*/  @P0 IMAD.MOV.U32 R29, RZ, RZ, RZ ;  /* 0x000000ffff1d0224 */ /* 0x000fe200078e00ff */
[----:B--2---:R-:W-:-:S05]  /*0490*/  @P1 LOP3.LUT R14, R9, 0xff, RZ, 0xc0, !PT ;  /* 0x000000ff090e1812 */ /* 0x004fca00078ec0ff */
[----:B------:R0:W-:Y:S01]  /*04a0*/  @P1 STG.E.64 desc[UR4][R16.64], R14 ;  /* 0x0000000e10001986 */ /* 0x0001e2000c101b04 */
[C---:B-----5:R-:W-:Y:S02]  /*04b0*/  @P4 LEA R18, P1, R21.reuse, R12, 0x3 ;  /* 0x0000000c15124211 */ /* 0x060fe400078218ff */
[----:B---3--:R-:W-:Y:S02]  /*04c0*/  @P0 LOP3.LUT R28, R10, 0xff, RZ, 0xc0, !PT ;  /* 0x000000ff0a1c0812 */ /* 0x008fe400078ec0ff */
[----:B------:R-:W-:Y:S01]  /*04d0*/  @P4 LEA.HI.X R19, R21, R13, R11, 0x3, P1 ;  /* 0x0000000d15134211 */ /* 0x000fe200008f1c0b */
[----:B------:R-:W-:Y:S02]  /*04e0*/  IMAD.MOV.U32 R21, RZ, RZ, R23 ;  /* 0x000000ffff157224 */ /* 0x000fe400078e0017 */
[----:B------:R2:W-:Y:S01]  /*04f0*/  @P0 STG.E.64 desc[UR4][R26.64], R28 ;  /* 0x0000001c1a000986 */ /* 0x0005e2000c101b04 */
[----:B------:R-:W-:-:S04]  /*0500*/  IMAD.WIDE.U32 R20, R6, 0x4, R20 ;  /* 0x0000000406147825 */ /* 0x000fc800078e0014 */
[----:B0-----:R-:W-:Y:S01]  /*0510*/  @P4 IMAD.MOV.U32 R15, RZ, RZ, RZ ;  /* 0x000000ffff0f4224 */ /* 0x001fe200078e00ff */
[----:B----4-:R-:W-:Y:S01]  /*0520*/  @P4 LOP3.LUT R14, R7, 0xff, RZ, 0xc0, !PT ;  /* 0x000000ff070e4812 */ /* 0x010fe200078ec0ff */
[----:B------:R-:W-:Y:S01]  /*0530*/  @P2 IMAD.MOV.U32 R17, RZ, RZ, RZ ;  /* 0x000000ffff112224 */ /* 0x000fe200078e00ff */
[----:B------:R-:W-:-:S03]  /*0540*/  @P2 LOP3.LUT R16, R8, 0xff, RZ, 0xc0, !PT ;  /* 0x000000ff08102812 */ /* 0x000fc600078ec0ff */
[----:B------:R2:W-:Y:S01]  /*0550*/  @P4 STG.E.64 desc[UR4][R18.64], R14 ;  /* 0x0000000e12004986 */ /* 0x0005e2000c101b04 */
[C---:B------:R-:W-:Y:S02]  /*0560*/  ISETP.GE.U32.AND P0, PT, R20.reuse, 0x10000, PT ;  /* 0x000100001400780c */ /* 0x040fe40003f06070 */
[----:B------:R-:W-:Y:S01]  /*0570*/  ISETP.LT.U32.AND P1, PT, R20, R3, PT ;  /* 0x000000031400720c */ /* 0x000fe20003f21070 */
[----:B------:R2:W-:Y:S01]  /*0580*/  @P2 STG.E.64 desc[UR4][R24.64], R16 ;  /* 0x0000001018002986 */ /* 0x0005e2000c101b04 */
[C---:B------:R-:W-:Y:S02]  /*0590*/  ISETP.GE.U32.AND.EX P0, PT, R21.reuse, RZ, PT, P0 ;  /* 0x000000ff1500720c */ /* 0x040fe40003f06100 */
[----:B------:R-:W-:Y:S01]  /*05a0*/  ISETP.LT.AND.EX P1, PT, R21, R4, PT, P1 ;  /* 0x000000041500720c */ /* 0x000fe20003f21310 */
[----:B------:R-:W-:-:S12]  /*05b0*/  IMAD.MOV.U32 R23, RZ, RZ, R21 ;  /* 0x000000ffff177224 */ /* 0x000fd800078e0015 */
[----:B--2---:R-:W-:Y:S05]  /*05c0*/  @!P0 BRA P1, `(.L_x_3153) ;  /* 0xfffffff800fc8947 */ /* 0x004fea000083ffff */
[----:B------:R-:W-:Y:S05]  /*05d0*/  EXIT ;  /* 0x000000000000794d */ /* 0x000fea0003800000 */
.L_x_3152:
        /* <DEDUP_REMOVED lines=8> */
.L_x_3154:
[----:B------:R-:W-:-:S04]  /*0660*/  LEA R8, P0, R15, R0, 0x2 ;  /* 0x000000000f087211 */ /* 0x000fc800078010ff */
[----:B------:R-:W-:-:S06]  /*0670*/  LEA.HI.X R9, R15, R2, R16, 0x2, P0 ;  /* 0x000000020f097211 */ /* 0x000fcc00000f1410 */
[----:B------:R-:W2:Y:S01]  /*0680*/  LDG.E R9, desc[UR4][R8.64] ;  /* 0x0000000408097981 */ /* 0x000ea2000c1e1900 */
[----:B------:R-:W-:Y:S01]  /*0690*/  LEA R6, P0, R15, R12, 0x5 ;  /* 0x0000000c0f067211 */ /* 0x000fe200078028ff */
[----:B------:R-:W-:-:S03]  /*06a0*/  IMAD.MOV.U32 R11, RZ, RZ, RZ ;  /* 0x000000ffff0b7224 */ /* 0x000fc600078e00ff */
        /* <DEDUP_REMOVED lines=8> */
[----:B------:R-:W-:Y:S01]  /*0730*/  PRMT R14, R9, 0x7773, RZ ;  /* 0x00007773090e7816 */ /* 0x000fe200000000ff */
[----:B------:R-:W-:-:S05]  /*0740*/  IMAD.MOV.U32 R9, RZ, RZ, RZ ;  /* 0x000000ffff097224 */ /* 0x000fca00078e00ff */
[----:B------:R0:W-:Y:S02]  /*0750*/  STG.E.128 desc[UR4][R6.64], R8 ;  /* 0x0000000806007986 */ /* 0x0001e4000c101d04 */
[----:B0-----:R-:W-:Y:S02]  /*0760*/  IMAD.MOV.U32 R10, RZ, RZ, R14 ;  /* 0x000000ffff0a7224 */ /* 0x001fe400078e000e */
[----:B------:R-:W-:Y:S01]  /*0770*/  IMAD.MOV.U32 R8, RZ, RZ, R5 ;  /* 0x000000ffff087224 */ /* 0x000fe200078e0005 */
[C---:B------:R-:W-:Y:S01]  /*0780*/  SHF.L.U64.HI R5, R15.reuse, 0x2, R16 ;  /* 0x000000020f057819 */ /* 0x040fe20000010210 */
[----:B------:R-:W-:-:S03]  /*0790*/  IMAD.SHL.U32 R14, R15, 0x4, RZ ;  /* 0x000000040f0e7824 */ /* 0x000fc600078e00ff */
[----:B------:R0:W-:Y:S02]  /*07a0*/  STG.E.128 desc[UR4][R6.64+0x10], R8 ;  /* 0x0000100806007986 */ /* 0x0001e4000c101d04 */
[----:B------:R-:W-:-:S04]  /*07b0*/  ISETP.GE.U32.AND P0, PT, R14, R3, PT ;  /* 0x000000030e00720c */ /* 0x000fc80003f06070 */
[----:B------:R-:W-:-:S13]  /*07c0*/  ISETP.GE.AND.EX P0, PT, R5, R4, PT, P0 ;  /* 0x000000040500720c */ /* 0x000fda0003f06300 */
[----:B0-----:R-:W-:Y:S05]  /*07d0*/  @!P0 BRA P1, `(.L_x_3154) ;  /* 0xfffffffc00a08947 */ /* 0x001fea000083ffff */
[----:B------:R-:W-:Y:S05]  /*07e0*/  EXIT ;  /* 0x000000000000794d */ /* 0x000fea0003800000 */
.L_x_3155:
        /* <DEDUP_REMOVED lines=9> */
.L_x_7995:


//--------------------- .text._ZN2at6native55_GLOBAL__N__de093ff9_22_ForeachBinaryOpList_cu_a911ec4325multi_tensor_apply_kernelINS1_18TensorListMetadataILi2EEENS1_14UnaryOpFunctorIlLi2ELi1ELi1EEEJNS0_4CopyIllEEEEEvT_T0_DpT1_ --------------------------
	.section	.text._ZN2at6native55_GLOBAL__N__de093ff9_22_ForeachBinaryOpList_cu_a911ec4325multi_tensor_apply_kernelINS1_18TensorListMetadataILi2EEENS1_14UnaryOpFunctorIlLi2ELi1ELi1EEEJNS0_4CopyIllEEEEEvT_T0_DpT1_,"ax",@progbits
	.align	128
.text._ZN2at6native55_GLOBAL__N__de093ff9_22_ForeachBinaryOpList_cu_a911ec4325multi_tensor_apply_kernelINS1_18TensorListMetadataILi2EEENS1_14UnaryOpFunctorIlLi2ELi1ELi1EEEJNS0_4CopyIllEEEEEvT_T0_DpT1_:
        .type           _ZN2at6native55_GLOBAL__N__de093ff9_22_ForeachBinaryOpList_cu_a911ec4325multi_tensor_apply_kernelINS1_18TensorListMetadataILi2EEENS1_14UnaryOpFunctorIlLi2ELi1ELi1EEEJNS0_4CopyIllEEEEEvT_T0_DpT1_,@function
        .size           _ZN2at6native55_GLOBAL__N__de093ff9_22_ForeachBinaryOpList_cu_a911ec4325multi_tensor_apply_kernelINS1_18TensorListMetadataILi2EEENS1_14UnaryOpFunctorIlLi2ELi1ELi1EEEJNS0_4CopyIllEEEEEvT_T0_DpT1_,(.L_x_7996 - _ZN2at6native55_GLOBAL__N__de093ff9_22_ForeachBinaryOpList_cu_a911ec4325multi_tensor_apply_kernelINS1_18TensorListMetadataILi2EEENS1_14UnaryOpFunctorIlLi2ELi1ELi1EEEJNS0_4CopyIllEEEEEvT_T0_DpT1_)
        .other          _ZN2at6native55_GLOBAL__N__de093ff9_22_ForeachBinaryOpList_cu_a911ec4325multi_tensor_apply_kernelINS1_18TensorListMetadataILi2EEENS1_14UnaryOpFunctorIlLi2ELi1ELi1EEEJNS0_4CopyIllEEEEEvT_T0_DpT1_,@"STO_CUDA_ENTRY STV_DEFAULT"
_ZN2at6native55_GLOBAL__N__de093ff9_22_ForeachBinaryOpList_cu_a911ec4325multi_tensor_apply_kernelINS1_18TensorListMetadataILi2EEENS1_14UnaryOpFunctorIlLi2ELi1ELi1EEEJNS0_4CopyIllEEEEEvT_T0_DpT1_:
        /* <DEDUP_REMOVED lines=28> */
.L_x_3157:
        /* <DEDUP_REMOVED lines=60> */
.L_x_3156:
        /* <DEDUP_REMOVED lines=8> */
.L_x_3158:
        /* <DEDUP_REMOVED lines=20> */
.L_x_3159:
        /* <DEDUP_REMOVED lines=12> */
.L_x_7996:


//--------------------- .text._ZN2at6native55_GLOBAL__N__de093ff9_22_ForeachBinaryOpList_cu_a911ec4325multi_tensor_apply_kernelINS1_18TensorListMetadataILi2EEENS1_11CopyFunctorIiN3c1015Float8_e5m2fnuzELi2ELi1ELi1EEEJNS0_4CopyIiS7_EEEEEvT_T0_DpT1_ --------------------------
	.section	.text._ZN2at6native55_GLOBAL__N__de093ff9_22_ForeachBinaryOpList_cu_a911ec4325multi_tensor_apply_kernelINS1_18TensorListMetadataILi2EEENS1_11CopyFunctorIiN3c1015Float8_e5m2fnuzELi2ELi1ELi1EEEJNS0_4CopyIiS7_EEEEEvT_T0_DpT1_,"ax",@progbits
	.align	128
.text._ZN2at6native55_GLOBAL__N__de093ff9_22_ForeachBinaryOpList_cu_a911ec4325multi_tensor_apply_kernelINS1_18TensorListMetadataILi2EEENS1_11CopyFunctorIiN3c1015Float8_e5m2fnuzELi2ELi1ELi1EEEJNS0_4CopyIiS7_EEEEEvT_T0_DpT1_:
        .type           _ZN2at6native55_GLOBAL__N__de093ff9_22_ForeachBinaryOpList_cu_a911ec4325multi_tensor_apply_kernelINS1_18TensorListMetadataILi2EEENS1_11CopyFunctorIiN3c1015Float8_e5m2fnuzELi2ELi1ELi1EEEJNS0_4CopyIiS7_EEEEEvT_T0_DpT1_,@function
        .size           _ZN2at6native55_GLOBAL__N__de093ff9_22_ForeachBinaryOpList_cu_a911ec4325multi_tensor_apply_kernelINS1_18TensorListMetadataILi2EEENS1_11CopyFunctorIiN3c1015Float8_e5m2fnuzELi2ELi1ELi1EEEJNS0_4CopyIiS7_EEEEEvT_T0_DpT1_,(.L_x_7997 - _ZN2at6native55_GLOBAL__N__de093ff9_22_ForeachBinaryOpList_cu_a911ec4325multi_tensor_apply_kernelINS1_18TensorListMetadataILi2EEENS1_11CopyFunctorIiN3c1015Float8_e5m2fnuzELi2ELi1ELi1EEEJNS0_4CopyIiS7_EEEEEvT_T0_DpT1_)
        .other          _ZN2at6native55_GLOBAL__N__de093ff9_22_ForeachBinaryOpList_cu_a911ec4325multi_tensor_apply_kernelINS1_18TensorListMetadataILi2EEENS1_11CopyFunctorIiN3c1015Float8_e5m2fnuzELi2ELi1ELi1EEEJNS0_4CopyIiS7_EEEEEvT_T0_DpT1_,@"STO_CUDA_ENTRY STV_DEFAULT"
_ZN2at6native55_GLOBAL__N__de093ff9_22_ForeachBinaryOpList_cu_a911ec4325multi_tensor_apply_kernelINS1_18TensorListMetadataILi2EEENS1_11CopyFunctorIiN3c1015Float8_e5m2fnuzELi2ELi1ELi1EEEJNS0_4CopyIiS7_EEEEEvT_T0_DpT1_:
        /* <DEDUP_REMOVED lines=29> */
.L_x_3177:
        /* <DEDUP_REMOVED lines=59> */
.L_x_3164:
[----:B------:R-:W-:Y:S05]  /*0580*/  BSYNC B1 ;  /* 0x0000000000017941 */ /* 0x000fea0003800000 */
.L_x_3163:
[----:B------:R-:W-:Y:S01]  /*0590*/  IMAD.SHL.U32 R13, R13, 0x200000, RZ ;  /* 0x002000000d0d7824 */ /* 0x000fe200078e00ff */
[----:B------:R-:W-:-:S04]  /*05a0*/  LEA R15, R12, 0x37800000, 0x17 ;  /* 0x378000000c0f7811 */ /* 0x000fc800078eb8ff */
[----:B------:R-:W-:-:S07]  /*05b0*/  LOP3.LUT R26, R15, R13, R26, 0xfe, !PT ;  /* 0x0000000d0f1a7212 */ /* 0x000fce00078efe1a */
.L_x_3162:
[----:B------:R-:W-:Y:S05]  /*05c0*/  BSYNC B0 ;  /* 0x0000000000007941 */ /* 0x000fea0003800000 */
.L_x_3161:
        /* <DEDUP_REMOVED lines=20> */
.L_x_3168:
[----:B------:R-:W-:Y:S05]  /*0710*/  BSYNC B1 ;  /* 0x0000000000017941 */ /* 0x000fea0003800000 */
.L_x_3167:
[----:B------:R-:W-:Y:S01]  /*0720*/  IMAD.SHL.U32 R13, R13, 0x200000, RZ ;  /* 0x002000000d0d7824 */ /* 0x000fe200078e00ff */
[----:B------:R-:W-:-:S04]  /*0730*/  LEA R15, R12, 0x37800000, 0x17 ;  /* 0x378000000c0f7811 */ /* 0x000fc800078eb8ff */
[----:B------:R-:W-:-:S07]  /*0740*/  LOP3.LUT R24, R15, R13, R24, 0xfe, !PT ;  /* 0x0000000d0f187212 */ /* 0x000fce00078efe18 */
.L_x_3166:
[----:B------:R-:W-:Y:S05]  /*0750*/  BSYNC B0 ;  /* 0x0000000000007941 */ /* 0x000fea0003800000 */
.L_x_3165:
        /* <DEDUP_REMOVED lines=22> */
.L_x_3172:
[----:B------:R-:W-:Y:S05]  /*08c0*/  BSYNC B1 ;  /* 0x0000000000017941 */ /* 0x000fea0003800000 */
.L_x_3171:
[----:B------:R-:W-:Y:S01]  /*08d0*/  IMAD.SHL.U32 R13, R13, 0x200000, RZ ;  /* 0x002000000d0d7824 */ /* 0x000fe200078e00ff */
[----:B------:R-:W-:-:S04]  /*08e0*/  LEA R15, R12, 0x37800000, 0x17 ;  /* 0x378000000c0f7811 */ /* 0x000fc800078eb8ff */
[----:B------:R-:W-:-:S07]  /*08f0*/  LOP3.LUT R28, R15, R13, R28, 0xfe, !PT ;  /* 0x0000000d0f1c7212 */ /* 0x000fce00078efe1c */
.L_x_3170:
[----:B------:R-:W-:Y:S05]  /*0900*/  BSYNC B0 ;  /* 0x0000000000007941 */ /* 0x000fea0003800000 */
.L_x_3169:
        /* <DEDUP_REMOVED lines=21> */
.L_x_3176:
[----:B------:R-:W-:Y:S05]  /*0a60*/  BSYNC B1 ;  /* 0x0000000000017941 */ /* 0x000fea0003800000 */
.L_x_3175:
[----:B------:R-:W-:Y:S01]  /*0a70*/  IMAD.SHL.U32 R13, R13, 0x200000, RZ ;  /* 0x002000000d0d7824 */ /* 0x000fe200078e00ff */
[----:B------:R-:W-:-:S04]  /*0a80*/  LEA R12, R12, 0x37800000, 0x17 ;  /* 0x378000000c0c7811 */ /* 0x000fc800078eb8ff */
[----:B------:R-:W-:-:S07]  /*0a90*/  LOP3.LUT R27, R12, R13, R27, 0xfe, !PT ;  /* 0x0000000d0c1b7212 */ /* 0x000fce00078efe1b */
.L_x_3174:
[----:B------:R-:W-:Y:S05]  /*0aa0*/  BSYNC B0 ;  /* 0x0000000000007941 */ /* 0x000fea0003800000 */
.L_x_3173:
        /* <DEDUP_REMOVED lines=12> */
[----:B0-----:R3:W-:Y:S01]  /*0b70*/  @P0 STG.E desc[UR10][R12.64], R29 ;  /* 0x0000001d0c000986 */ /* 0x0017e2000c10190a */
[----:B------:R-:W-:-:S04]  /*0b80*/  ISETP.GE.U32.AND P0, PT, R4, 0x10000, PT ;  /* 0x000100000400780c */ /* 0x000fc80003f06070 */
[----:B------:R-:W-:Y:S01]  /*0b90*/  ISETP.GE.U32.AND.EX P0, PT, R5, RZ, PT, P0 ;  /* 0x000000ff0500720c */ /* 0x000fe20003f06100 */
[----:B-1----:R3:W-:Y:S01]  /*0ba0*/  @P1 STG.E desc[UR10][R14.64], R24 ;  /* 0x000000180e001986 */ /* 0x0027e2000c10190a */
[----:B------:R-:W0:Y:S01]  /*0bb0*/  @P3 F2I.FTZ.TRUNC.NTZ R27, R27 ;  /* 0x0000001b001b3305 */ /* 0x000e22000021f100 */
[----:B------:R-:W-:-:S04]  /*0bc0*/  ISETP.LT.U32.AND P1, PT, R4, UR13, PT ;  /* 0x0000000d04007c0c */ /* 0x000fc8000bf21070 */
[----:B------:R-:W-:Y:S01]  /*0bd0*/  ISETP.LT.AND.EX P1, PT, R5, UR6, PT, P1 ;  /* 0x0000000605007c0c */ /* 0x000fe2000bf21310 */
[----:B--2---:R3:W-:Y:S04]  /*0be0*/  @P2 STG.E desc[UR10][R16.64], R28 ;  /* 0x0000001c10002986 */ /* 0x0047e8000c10190a */
[----:B0-----:R3:W-:Y:S08]  /*0bf0*/  @P3 STG.E desc[UR10][R18.64], R27 ;  /* 0x0000001b12003986 */ /* 0x0017f0000c10190a */
[----:B------:R-:W-:Y:S05]  /*0c00*/  @!P0 BRA P1, `(.L_x_3177) ;  /* 0xfffffff400708947 */ /* 0x000fea000083ffff */
[----:B------:R-:W-:Y:S05]  /*0c10*/  EXIT ;  /* 0x000000000000794d */ /* 0x000fea0003800000 */
.L_x_3160:
        /* <DEDUP_REMOVED lines=8> */
.L_x_3194:
[----:B0-----:R-:W-:-:S04]  /*0ca0*/  LEA R6, P0, R0, UR14, 0x2 ;  /* 0x0000000e00067c11 */ /* 0x001fc8000f8010ff */
[----:B------:R-:W-:-:S05]  /*0cb0*/  LEA.HI.X R7, R0, UR4, R3, 0x2, P0 ;  /* 0x0000000400077c11 */ /* 0x000fca00080f1403 */
[----:B------:R-:W2:Y:S01]  /*0cc0*/  LDG.E R6, desc[UR10][R6.64] ;  /* 0x0000000a06067981 */ /* 0x000ea2000c1e1900 */
[----:B------:R-:W-:Y:S01]  /*0cd0*/  BSSY B0, `(.L_x_3178) ;  /* 0x000001f000007945 */ /* 0x000fe20003800000 */
[----:B------:R-:W-:Y:S02]  /*0ce0*/  IMAD.MOV.U32 R5, RZ, RZ, RZ ;  /* 0x000000ffff057224 */ /* 0x000fe400078e00ff */
[----:B------:R-:W-:Y:S01]  /*0cf0*/  IMAD.MOV.U32 R8, RZ, RZ, RZ ;  /* 0x000000ffff087224 */ /* 0x000fe200078e00ff */
        /* <DEDUP_REMOVED lines=24> */
.L_x_3181:
[----:B------:R-:W-:Y:S05]  /*0e80*/  BSYNC B1 ;  /* 0x0000000000017941 */ /* 0x000fea0003800000 */
.L_x_3180:
[----:B------:R-:W-:Y:S01]  /*0e90*/  IMAD.SHL.U32 R7, R7, 0x200000, RZ ;  /* 0x0020000007077824 */ /* 0x000fe200078e00ff */
[----:B------:R-:W-:-:S04]  /*0ea0*/  LEA R9, R6, 0x37800000, 0x17 ;  /* 0x3780000006097811 */ /* 0x000fc800078eb8ff */
[----:B------:R-:W-:-:S07]  /*0eb0*/  LOP3.LUT R8, R9, R7, R10, 0xfe, !PT ;  /* 0x0000000709087212 */ /* 0x000fce00078efe0a */
.L_x_3179:
[----:B------:R-:W-:Y:S05]  /*0ec0*/  BSYNC B0 ;  /* 0x0000000000007941 */ /* 0x000fea0003800000 */
.L_x_3178:
        /* <DEDUP_REMOVED lines=21> */
.L_x_3185:
[----:B------:R-:W-:Y:S05]  /*1020*/  BSYNC B1 ;  /* 0x0000000000017941 */ /* 0x000fea0003800000 */
.L_x_3184:
[----:B------:R-:W-:Y:S01]  /*1030*/  LEA R10, R5, 0x37800000, 0x17 ;  /* 0x37800000050a7811 */ /* 0x000fe200078eb8ff */
[----:B------:R-:W-:-:S05]  /*1040*/  IMAD.SHL.U32 R5, R6, 0x200000, RZ ;  /* 0x0020000006057824 */ /* 0x000fca00078e00ff */
[----:B------:R-:W-:-:S07]  /*1050*/  LOP3.LUT R5, R10, R5, R9, 0xfe, !PT ;  /* 0x000000050a057212 */ /* 0x000fce00078efe09 */
.L_x_3183:
[----:B------:R-:W-:Y:S05]  /*1060*/  BSYNC B0 ;  /* 0x0000000000007941 */ /* 0x000fea0003800000 */
.L_x_3182:
        /* <DEDUP_REMOVED lines=22> */
.L_x_3189:
[----:B------:R-:W-:Y:S05]  /*11d0*/  BSYNC B1 ;  /* 0x0000000000017941 */ /* 0x000fea0003800000 */
.L_x_3188:
[----:B------:R-:W-:Y:S01]  /*11e0*/  IMAD.SHL.U32 R4, R4, 0x200000, RZ ;  /* 0x0020000004047824 */ /* 0x000fe200078e00ff */
[----:B------:R-:W-:-:S04]  /*11f0*/  LEA R9, R6, 0x37800000, 0x17 ;  /* 0x3780000006097811 */ /* 0x000fc800078eb8ff */
[----:B------:R-:W-:-:S07]  /*1200*/  LOP3.LUT R6, R9, R4, R10, 0xfe, !PT ;  /* 0x0000000409067212 */ /* 0x000fce00078efe0a */
.L_x_3187:
[----:B------:R-:W-:Y:S05]  /*1210*/  BSYNC B0 ;  /* 0x0000000000007941 */ /* 0x000fea0003800000 */
.L_x_3186:
        /* <DEDUP_REMOVED lines=21> */
.L_x_3193:
[----:B------:R-:W-:Y:S05]  /*1370*/  BSYNC B1 ;  /* 0x0000000000017941 */ /* 0x000fea0003800000 */
.L_x_3192:
[----:B------:R-:W-:Y:S01]  /*1380*/  IMAD.SHL.U32 R2, R2, 0x200000, RZ ;  /* 0x0020000002027824 */ /* 0x000fe200078e00ff */
[----:B------:R-:W-:-:S04]  /*1390*/  LEA R7, R4, 0x37800000, 0x17 ;  /* 0x3780000004077811 */ /* 0x000fc800078eb8ff */
[----:B------:R-:W-:-:S07]  /*13a0*/  LOP3.LUT R7, R7, R2, R10, 0xfe, !PT ;  /* 0x0000000207077212 */ /* 0x000fce00078efe0a */
.L_x_3191:
[----:B------:R-:W-:Y:S05]  /*13b0*/  BSYNC B0 ;  /* 0x0000000000007941 */ /* 0x000fea0003800000 */
.L_x_3190:
        /* <DEDUP_REMOVED lines=8> */
[----:B------:R-:W-:Y:S01]  /*1440*/  F2I.FTZ.TRUNC.NTZ R5, R5 ;  /* 0x0000000500057305 */ /* 0x000fe2000021f100 */
[----:B------:R-:W-:-:S02]  /*1450*/  ISETP.GE.U32.AND P0, PT, R2, UR13, PT ;  /* 0x0000000d02007c0c */ /* 0x000fc4000bf06070 */
[----:B------:R-:W-:Y:S02]  /*1460*/  SHF.L.U64.HI R2, R0, 0x2, R3 ;  /* 0x0000000200027819 */ /* 0x000fe40000010203 */
[----:B------:R-:W-:Y:S02]  /*1470*/  ISETP.LT.U32.AND.EX P1, PT, R3, RZ, PT, P1 ;  /* 0x000000ff0300720c */ /* 0x000fe40003f21110 */
[----:B------:R-:W-:Y:S01]  /*1480*/  ISETP.GE.AND.EX P0, PT, R2, UR6, PT, P0 ;  /* 0x0000000602007c0c */ /* 0x000fe2000bf06300 */
[----:B------:R-:W0:Y:S02]  /*1490*/  F2I.FTZ.TRUNC.NTZ R4, R8 ;  /* 0x0000000800047305 */ /* 0x000e24000021f100 */
[----:B0-----:R0:W-:Y:S10]  /*14a0*/  STG.E.128 desc[UR10][R10.64], R4 ;  /* 0x000000040a007986 */ /* 0x0011f4000c101d0a */
[----:B------:R-:W-:Y:S05]  /*14b0*/  @!P0 BRA P1, `(.L_x_3194) ;  /* 0xfffffff400f88947 */ /* 0x000fea000083ffff */
[----:B------:R-:W-:Y:S05]  /*14c0*/  EXIT ;  /* 0x000000000000794d */ /* 0x000fea0003800000 */
.L_x_3195:
        /* <DEDUP_REMOVED lines=11> */
.L_x_7997:


//--------------------- .text._ZN2at6native55_GLOBAL__N__de093ff9_22_ForeachBinaryOpList_cu_a911ec4325multi_tensor_apply_kernelINS1_18TensorListMetadataILi2EEENS1_11CopyFunctorIiN3c1011Float8_e5m2ELi2ELi1ELi1EEEJNS0_4CopyIiS7_EEEEEvT_T0_DpT1_ --------------------------
	.section	.text._ZN2at6native55_GLOBAL__N__de093ff9_22_ForeachBinaryOpList_cu_a911ec4325multi_tensor_apply_kernelINS1_18TensorListMetadataILi2EEENS1_11CopyFunctorIiN3c1011Float8_e5m2ELi2ELi1ELi1EEEJNS0_4CopyIiS7_EEEEEvT_T0_DpT1_,"ax",@progbits
	.align	128
.text._ZN2at6native55_GLOBAL__N__de093ff9_22_ForeachBinaryOpList_cu_a911ec4325multi_tensor_apply_kernelINS1_18TensorListMetadataILi2EEENS1_11CopyFunctorIiN3c1011Float8_e5m2ELi2ELi1ELi1EEEJNS0_4CopyIiS7_EEEEEvT_T0_DpT1_:
        .type           _ZN2at6native55_GLOBAL__N__de093ff9_22_ForeachBinaryOpList_cu_a911ec4325multi_tensor_apply_kernelINS1_18TensorListMetadataILi2EEENS1_11CopyFunctorIiN3c1011Float8_e5m2ELi2ELi1ELi1EEEJNS0_4CopyIiS7_EEEEEvT_T0_DpT1_,@function
        .size           _ZN2at6native55_GLOBAL__N__de093ff9_22_ForeachBinaryOpList_cu_a911ec4325multi_tensor_apply_kernelINS1_18TensorListMetadataILi2EEENS1_11CopyFunctorIiN3c1011Float8_e5m2ELi2ELi1ELi1EEEJNS0_4CopyIiS7_EEEEEvT_T0_DpT1_,(.L_x_7998 - _ZN2at6native55_GLOBAL__N__de093ff9_22_ForeachBinaryOpList_cu_a911ec4325multi_tensor_apply_kernelINS1_18TensorListMetadataILi2EEENS1_11CopyFunctorIiN3c1011Float8_e5m2ELi2ELi1ELi1EEEJNS0_4CopyIiS7_EEEEEvT_T0_DpT1_)
        .other          _ZN2at6native55_GLOBAL__N__de093ff9_22_ForeachBinaryOpList_cu_a911ec4325multi_tensor_apply_kernelINS1_18TensorListMetadataILi2EEENS1_11CopyFunctorIiN3c1011Float8_e5m2ELi2ELi1ELi1EEEJNS0_4CopyIiS7_EEEEEvT_T0_DpT1_,@"STO_CUDA_ENTRY STV_DEFAULT"
_ZN2at6native55_GLOBAL__N__de093ff9_22_ForeachBinaryOpList_cu_a911ec4325multi_tensor_apply_kernelINS1_18TensorListMetadataILi2EEENS1_11CopyFunctorIiN3c1011Float8_e5m2ELi2ELi1ELi1EEEJNS0_4CopyIiS7_EEEEEvT_T0_DpT1_:
        /* <DEDUP_REMOVED lines=29> */
.L_x_3197:
        /* <DEDUP_REMOVED lines=95> */
[----:B0-----:R4:W-:Y:S01]  /*07c0*/  @P1 STG.E desc[UR10][R2.64], R19 ;  /* 0x0000001302001986 */ /* 0x0019e2000c10190a */
[----:B------:R-:W-:-:S03]  /*07d0*/  ISETP.LT.U32.AND P1, PT, R14, UR13, PT ;  /* 0x0000000d0e007c0c */ /* 0x000fc6000bf21070 */
[----:B-1----:R4:W-:Y:S01]  /*07e0*/  @P0 STG.E desc[UR10][R4.64], R25 ;  /* 0x0000001904000986 */ /* 0x0029e2000c10190a */
[----:B------:R-:W-:-:S03]  /*07f0*/  ISETP.GE.U32.AND P0, PT, R14, 0x10000, PT ;  /* 0x000100000e00780c */ /* 0x000fc60003f06070 */
[----:B--2---:R4:W-:Y:S04]  /*0800*/  @P4 STG.E desc[UR10][R6.64], R27 ;  /* 0x0000001b06004986 */ /* 0x0049e8000c10190a */
[----:B---3--:R4:W-:Y:S01]  /*0810*/  @P2 STG.E desc[UR10][R8.64], R23 ;  /* 0x0000001708002986 */ /* 0x0089e2000c10190a */
[C---:B------:R-:W-:Y:S02]  /*0820*/  ISETP.GE.U32.AND.EX P0, PT, R15.reuse, RZ, PT, P0 ;  /* 0x000000ff0f00720c */ /* 0x040fe40003f06100 */
[----:B------:R-:W-:-:S13]  /*0830*/  ISETP.LT.AND.EX P1, PT, R15, UR6, PT, P1 ;  /* 0x000000060f007c0c */ /* 0x000fda000bf21310 */
[----:B----4-:R-:W-:Y:S05]  /*0840*/  @!P0 BRA P1, `(.L_x_3197) ;  /* 0xfffffff800608947 */ /* 0x010fea000083ffff */
[----:B------:R-:W-:Y:S05]  /*0850*/  EXIT ;  /* 0x000000000000794d */ /* 0x000fea0003800000 */
.L_x_3196:
        /* <DEDUP_REMOVED lines=8> */
.L_x_3198:
        /* <DEDUP_REMOVED lines=24> */
[----:B------:R-:W-:Y:S02]  /*0a60*/  @P2 LOP3.LUT R9, R9, 0x70000000, RZ, 0xfc, !PT ;  /* 0x7000000009092812 */ /* 0x000fe400078efcff */
[----:B------:R-:W-:Y:S01]  /*0a70*/  @!P2 LOP3.LUT R8, R8, 0x3f000000, RZ, 0xfc, !PT ;  /* 0x3f0000000808a812 */ /* 0x000fe200078efcff */
[----:B------:R-:W-:Y:S01]  /*0a80*/  @!P1 FADD.FTZ R7, R6, -0.5 ;  /* 0xbf00000006079421 */ /* 0x000fe20000010000 */
[----:B------:R-:W-:Y:S02]  /*0a90*/  IMAD.SHL.U32 R6, R10, 0x1000000, RZ ;  /* 0x010000000a067824 */ /* 0x000fe400078e00ff */
[----:B------:R-:W-:Y:S01]  /*0aa0*/  @P2 FMUL.FTZ R9, R9, 1.9259299443872358531e-34 ;  /* 0x0780000009092820 */ /* 0x000fe20000410000 */
[----:B------:R-:W-:-:S02]  /*0ab0*/  @P3 IMAD.SHL.U32 R10, R4, 0x200000, RZ ;  /* 0x00200000040a3824 */ /* 0x000fc400078e00ff */
[----:B------:R-:W-:Y:S01]  /*0ac0*/  @!P2 FADD.FTZ R9, R8, -0.5 ;  /* 0xbf0000000809a421 */ /* 0x000fe20000010000 */
[----:B------:R-:W-:Y:S01]  /*0ad0*/  @!P3 IMAD.SHL.U32 R8, R4, 0x100, RZ ;  /* 0x000001000408b824 */ /* 0x000fe200078e00ff */
[----:B------:R-:W-:Y:S01]  /*0ae0*/  LOP3.LUT R13, R7, 0x80000000, R6, 0xf8, !PT ;  /* 0x80000000070d7812 */ /* 0x000fe200078ef806 */
[----:B------:R-:W-:Y:S01]  /*0af0*/  @P0 IMAD.SHL.U32 R6, R2, 0x200000, RZ ;  /* 0x0020000002060824 */ /* 0x000fe200078e00ff */
[----:B------:R-:W-:Y:S01]  /*0b00*/  @P3 LOP3.LUT R12, R10, 0x70000000, RZ, 0xfc, !PT ;  /* 0x700000000a0c3812 */ /* 0x000fe200078efcff */
[----:B------:R-:W-:Y:S01]  /*0b10*/  IMAD.SHL.U32 R10, R5, 0x1000000, RZ ;  /* 0x01000000050a7824 */ /* 0x000fe200078e00ff */
[----:B------:R-:W-:Y:S01]  /*0b20*/  @!P3 LOP3.LUT R8, R8, 0x7f00, RZ, 0xc0, !PT ;  /* 0x00007f000808b812 */ /* 0x000fe200078ec0ff */
[----:B------:R-:W-:Y:S01]  /*0b30*/  @!P0 IMAD.SHL.U32 R5, R2, 0x100, RZ ;  /* 0x0000010002058824 */ /* 0x000fe200078e00ff */
[----:B------:R-:W-:Y:S01]  /*0b40*/  @P0 LOP3.LUT R7, R6, 0xfe00000, RZ, 0xc0, !PT ;  /* 0x0fe0000006070812 */ /* 0x000fe200078ec0ff */
[----:B------:R-:W-:Y:S01]  /*0b50*/  @P3 FMUL.FTZ R12, R12, 1.9259299443872358531e-34 ;  /* 0x078000000c0c3820 */ /* 0x000fe20000410000 */
[----:B------:R-:W-:-:S02]  /*0b60*/  @!P3 LOP3.LUT R11, R8, 0x3f000000, RZ, 0xfc, !PT ;  /* 0x3f000000080bb812 */ /* 0x000fc400078efcff */
[----:B------:R-:W-:Y:S02]  /*0b70*/  @!P0 LOP3.LUT R6, R5, 0x7f00, RZ, 0xc0, !PT ;  /* 0x00007f0005068812 */ /* 0x000fe400078ec0ff */
[----:B------:R-:W-:Y:S01]  /*0b80*/  @P0 LOP3.LUT R8, R7, 0x70000000, RZ, 0xfc, !PT ;  /* 0x7000000007080812 */ /* 0x000fe200078efcff */
[----:B------:R-:W-:Y:S01]  /*0b90*/  @!P3 FADD.FTZ R12, R11, -0.5 ;  /* 0xbf0000000b0cb421 */ /* 0x000fe20000010000 */
[----:B------:R-:W-:Y:S01]  /*0ba0*/  LOP3.LUT R10, R9, 0x80000000, R10, 0xf8, !PT ;  /* 0x80000000090a7812 */ /* 0x000fe200078ef80a */
[----:B------:R-:W-:Y:S01]  /*0bb0*/  IMAD.SHL.U32 R9, R4, 0x1000000, RZ ;  /* 0x0100000004097824 */ /* 0x000fe200078e00ff */
[----:B------:R-:W-:Y:S01]  /*0bc0*/  @!P0 LOP3.LUT R7, R6, 0x3f000000, RZ, 0xfc, !PT ;  /* 0x3f00000006078812 */ /* 0x000fe200078efcff */
[----:B------:R-:W-:Y:S01]  /*0bd0*/  @P0 FMUL.FTZ R8, R8, 1.9259299443872358531e-34 ;  /* 0x0780000008080820 */ /* 0x000fe20000410000 */
[----:B------:R-:W-:Y:S03]  /*0be0*/  F2I.FTZ.TRUNC.NTZ R5, R13 ;  /* 0x0000000d00057305 */ /* 0x000fe6000021f100 */
[----:B------:R-:W-:Y:S01]  /*0bf0*/  @!P0 FADD.FTZ R8, R7, -0.5 ;  /* 0xbf00000007088421 */ /* 0x000fe20000010000 */
[----:B------:R-:W-:Y:S01]  /*0c00*/  LOP3.LUT R7, R12, 0x80000000, R9, 0xf8, !PT ;  /* 0x800000000c077812 */ /* 0x000fe200078ef809 */
[----:B------:R-:W-:-:S03]  /*0c10*/  IMAD.SHL.U32 R9, R2, 0x1000000, RZ ;  /* 0x0100000002097824 */ /* 0x000fc600078e00ff */
[----:B------:R-:W-:Y:S02]  /*0c20*/  F2I.FTZ.TRUNC.NTZ R6, R10 ;  /* 0x0000000a00067305 */ /* 0x000fe4000021f100 */
[----:B------:R-:W-:Y:S02]  /*0c30*/  LOP3.LUT R4, R8, 0x80000000, R9, 0xf8, !PT ;  /* 0x8000000008047812 */ /* 0x000fe400078ef809 */
[----:B------:R-:W-:-:S04]  /*0c40*/  LEA R8, P0, R0, UR8, 0x4 ;  /* 0x0000000800087c11 */ /* 0x000fc8000f8020ff */
[----:B------:R-:W-:Y:S01]  /*0c50*/  F2I.FTZ.TRUNC.NTZ R7, R7 ;  /* 0x0000000700077305 */ /* 0x000fe2000021f100 */
[C---:B------:R-:W-:Y:S02]  /*0c60*/  LEA.HI.X R9, R0.reuse, UR9, R3, 0x4, P0 ;  /* 0x0000000900097c11 */ /* 0x040fe400080f2403 */
[----:B------:R-:W-:-:S04]  /*0c70*/  IADD3 R0, P0, R0, UR5, RZ ;  /* 0x0000000500007c10 */ /* 0x000fc8000ff1e0ff */
[C---:B------:R-:W-:Y:S01]  /*0c80*/  ISETP.LT.U32.AND P1, PT, R0.reuse, 0x4000, PT ;  /* 0x000040000000780c */ /* 0x040fe20003f21070 */
[----:B------:R-:W0:Y:S01]  /*0c90*/  F2I.FTZ.TRUNC.NTZ R4, R4 ;  /* 0x0000000400047305 */ /* 0x000e22000021f100 */
[----:B------:R-:W-:Y:S02]  /*0ca0*/  IMAD.SHL.U32 R2, R0, 0x4, RZ ;  /* 0x0000000400027824 */ /* 0x000fe400078e00ff */
[----:B------:R-:W-:-:S03]  /*0cb0*/  IMAD.X R3, RZ, RZ, R3, P0 ;  /* 0x000000ffff037224 */ /* 0x000fc600000e0603 */
[----:B------:R-:W-:Y:S02]  /*0cc0*/  ISETP.GE.U32.AND P0, PT, R2, UR13, PT ;  /* 0x0000000d02007c0c */ /* 0x000fe4000bf06070 */
[----:B------:R-:W-:Y:S02]  /*0cd0*/  SHF.L.U64.HI R2, R0, 0x2, R3 ;  /* 0x0000000200027819 */ /* 0x000fe40000010203 */
[----:B------:R-:W-:Y:S02]  /*0ce0*/  ISETP.LT.U32.AND.EX P1, PT, R3, RZ, PT, P1 ;  /* 0x000000ff0300720c */ /* 0x000fe40003f21110 */
[----:B------:R-:W-:Y:S01]  /*0cf0*/  ISETP.GE.AND.EX P0, PT, R2, UR6, PT, P0 ;  /* 0x0000000602007c0c */ /* 0x000fe2000bf06300 */
[----:B0-----:R0:W-:-:S12]  /*0d00*/  STG.E.128 desc[UR10][R8.64], R4 ;  /* 0x0000000408007986 */ /* 0x0011d8000c101d0a */
[----:B------:R-:W-:Y:S05]  /*0d10*/  @!P0 BRA P1, `(.L_x_3198) ;  /* 0xfffffff800f08947 */ /* 0x000fea000083ffff */
[----:B------:R-:W-:Y:S05]  /*0d20*/  EXIT ;  /* 0x000000000000794d */ /* 0x000fea0003800000 */
.L_x_3199:
        /* <DEDUP_REMOVED lines=13> */
.L_x_7998:


//--------------------- .text._ZN2at6native55_GLOBAL__N__de093ff9_22_ForeachBinaryOpList_cu_a911ec4325multi_tensor_apply_kernelINS1_18TensorListMetadataILi2EEENS1_11CopyFunctorIiN3c1015Float8_e4m3fnuzELi2ELi1ELi1EEEJNS0_4CopyIiS7_EEEEEvT_T0_DpT1_ --------------------------
	.section	.text._ZN2at6native55_GLOBAL__N__de093ff9_22_ForeachBinaryOpList_cu_a911ec4325multi_tensor_apply_kernelINS1_18TensorListMetadataILi2EEENS1_11CopyFunctorIiN3c1015Float8_e4m3fnuzELi2ELi1ELi1EEEJNS0_4CopyIiS7_EEEEEvT_T0_DpT1_,"ax",@progbits
	.align	128
.text._ZN2at6native55_GLOBAL__N__de093ff9_22_ForeachBinaryOpList_cu_a911ec4325multi_tensor_apply_kernelINS1_18TensorListMetadataILi2EEENS1_11CopyFunctorIiN3c1015Float8_e4m3fnuzELi2ELi1ELi1EEEJNS0_4CopyIiS7_EEEEEvT_T0_DpT1_:
        .type           _ZN2at6native55_GLOBAL__N__de093ff9_22_ForeachBinaryOpList_cu_a911ec4325multi_tensor_apply_kernelINS1_18TensorListMetadataILi2EEENS1_11CopyFunctorIiN3c1015Float8_e4m3fnuzELi2ELi1ELi1EEEJNS0_4CopyIiS7_EEEEEvT_T0_DpT1_,@function
        .size           _ZN2at6native55_GLOBAL__N__de093ff9_22_ForeachBinaryOpList_cu_a911ec4325multi_tensor_apply_kernelINS1_18TensorListMetadataILi2EEENS1_11CopyFunctorIiN3c1015Float8_e4m3fnuzELi2ELi1ELi1EEEJNS0_4CopyIiS7_EEEEEvT_T0_DpT1_,(.L_x_7999 - _ZN2at6native55_GLOBAL__N__de093ff9_22_ForeachBinaryOpList_cu_a911ec4325multi_tensor_apply_kernelINS1_18TensorListMetadataILi2EEENS1_11CopyFunctorIiN3c1015Float8_e4m3fnuzELi2ELi1ELi1EEEJNS0_4CopyIiS7_EEEEEvT_T0_DpT1_)
        .other          _ZN2at6native55_GLOBAL__N__de093ff9_22_ForeachBinaryOpList_cu_a911ec4325multi_tensor_apply_kernelINS1_18TensorListMetadataILi2EEENS1_11CopyFunctorIiN3c1015Float8_e4m3fnuzELi2ELi1ELi1EEEJNS0_4CopyIiS7_EEEEEvT_T0_DpT1_,@"STO_CUDA_ENTRY STV_DEFAULT"
_ZN2at6native55_GLOBAL__N__de093ff9_22_ForeachBinaryOpList_cu_a911ec4325multi_tensor_apply_kernelINS1_18TensorListMetadataILi2EEENS1_11CopyFunctorIiN3c1015Float8_e4m3fnuzELi2ELi1ELi1EEEJNS0_4CopyIiS7_EEEEEvT_T0_DpT1_:
        /* <DEDUP_REMOVED lines=29> */
.L_x_3217:
        /* <DEDUP_REMOVED lines=59> */
.L_x_3204:
[----:B------:R-:W-:Y:S05]  /*0580*/  BSYNC B1 ;  /* 0x0000000000017941 */ /* 0x000fea0003800000 */
.L_x_3203:
[----:B------:R-:W-:Y:S01]  /*0590*/  IMAD.SHL.U32 R13, R13, 0x100000, RZ ;  /* 0x001000000d0d7824 */ /* 0x000fe200078e00ff */
[----:B------:R-:W-:-:S04]  /*05a0*/  LEA R15, R12, 0x3b800000, 0x17 ;  /* 0x3b8000000c0f7811 */ /* 0x000fc800078eb8ff */
[----:B------:R-:W-:-:S07]  /*05b0*/  LOP3.LUT R26, R15, R13, R26, 0xfe, !PT ;  /* 0x0000000d0f1a7212 */ /* 0x000fce00078efe1a */
.L_x_3202:
[----:B------:R-:W-:Y:S05]  /*05c0*/  BSYNC B0 ;  /* 0x0000000000007941 */ /* 0x000fea0003800000 */
.L_x_3201:
        /* <DEDUP_REMOVED lines=20> */
.L_x_3208:
[----:B------:R-:W-:Y:S05]  /*0710*/  BSYNC B1 ;  /* 0x0000000000017941 */ /* 0x000fea0003800000 */
.L_x_3207:
[----:B------:R-:W-:Y:S01]  /*0720*/  IMAD.SHL.U32 R13, R13, 0x100000, RZ ;  /* 0x001000000d0d7824 */ /* 0x000fe200078e00ff */
[----:B------:R-:W-:-:S04]  /*0730*/  LEA R15, R12, 0x3b800000, 0x17 ;  /* 0x3b8000000c0f7811 */ /* 0x000fc800078eb8ff */
[----:B------:R-:W-:-:S07]  /*0740*/  LOP3.LUT R24, R15, R13, R24, 0xfe, !PT ;  /* 0x0000000d0f187212 */ /* 0x000fce00078efe18 */
.L_x_3206:
[----:B------:R-:W-:Y:S05]  /*0750*/  BSYNC B0 ;  /* 0x0000000000007941 */ /* 0x000fea0003800000 */
.L_x_3205:
        /* <DEDUP_REMOVED lines=22> */
.L_x_3212:
[----:B------:R-:W-:Y:S05]  /*08c0*/  BSYNC B1 ;  /* 0x0000000000017941 */ /* 0x000fea0003800000 */
.L_x_3211:
[----:B------:R-:W-:Y:S01]  /*08d0*/  IMAD.SHL.U32 R13, R13, 0x100000, RZ ;  /* 0x001000000d0d7824 */ /* 0x000fe200078e00ff */
[----:B------:R-:W-:-:S04]  /*08e0*/  LEA R15, R12, 0x3b800000, 0x17 ;  /* 0x3b8000000c0f7811 */ /* 0x000fc800078eb8ff */
[----:B------:R-:W-:-:S07]  /*08f0*/  LOP3.LUT R28, R15, R13, R28, 0xfe, !PT ;  /* 0x0000000d0f1c7212 */ /* 0x000fce00078efe1c */
.L_x_3210:
[----:B------:R-:W-:Y:S05]  /*0900*/  BSYNC B0 ;  /* 0x0000000000007941 */ /* 0x000fea0003800000 */
.L_x_3209:
        /* <DEDUP_REMOVED lines=21> */
.L_x_3216:
[----:B------:R-:W-:Y:S05]  /*0a60*/  BSYNC B1 ;  /* 0x0000000000017941 */ /* 0x000fea0003800000 */
.L_x_3215:
[----:B------:R-:W-:Y:S01]  /*0a70*/  IMAD.SHL.U32 R13, R13, 0x100000, RZ ;  /* 0x001000000d0d7824 */ /* 0x000fe200078e00ff */
[----:B------:R-:W-:-:S04]  /*0a80*/  LEA R12, R12, 0x3b800000, 0x17 ;  /* 0x3b8000000c0c7811 */ /* 0x000fc800078eb8ff */
[----:B------:R-:W-:-:S07]  /*0a90*/  LOP3.LUT R27, R12, R13, R27, 0xfe, !PT ;  /* 0x0000000d0c1b7212 */ /* 0x000fce00078efe1b */
.L_x_3214:
[----:B------:R-:W-:Y:S05]  /*0aa0*/  BSYNC B0 ;  /* 0x0000000000007941 */ /* 0x000fea0003800000 */
.L_x_3213:
        /* <DEDUP_REMOVED lines=23> */
.L_x_3200:
        /* <DEDUP_REMOVED lines=8> */
.L_x_3234:
        /* <DEDUP_REMOVED lines=30> */
.L_x_3221:
[----:B------:R-:W-:Y:S05]  /*0e80*/  BSYNC B1 ;  /* 0x0000000000017941 */ /* 0x000fea0003800000 */
.L_x_3220:
[----:B------:R-:W-:Y:S01]  /*0e90*/  IMAD.SHL.U32 R7, R7, 0x100000, RZ ;  /* 0x0010000007077824 */ /* 0x000fe200078e00ff */
[----:B------:R-:W-:-:S04]  /*0ea0*/  LEA R9, R6, 0x3b800000, 0x17 ;  /* 0x3b80000006097811 */ /* 0x000fc800078eb8ff */
[----:B------:R-:W-:-:S07]  /*0eb0*/  LOP3.LUT R8, R9, R7, R10, 0xfe, !PT ;  /* 0x0000000709087212 */ /* 0x000fce00078efe0a */
.L_x_3219:
[----:B------:R-:W-:Y:S05]  /*0ec0*/  BSYNC B0 ;  /* 0x0000000000007941 */ /* 0x000fea0003800000 */
.L_x_3218:
        /* <DEDUP_REMOVED lines=21> */
.L_x_3225:
[----:B------:R-:W-:Y:S05]  /*1020*/  BSYNC B1 ;  /* 0x0000000000017941 */ /* 0x000fea0003800000 */
.L_x_3224:
[----:B------:R-:W-:Y:S01]  /*1030*/  LEA R10, R5, 0x3b800000, 0x17 ;  /* 0x3b800000050a7811 */ /* 0x000fe200078eb8ff */
[----:B------:R-:W-:-:S05]  /*1040*/  IMAD.SHL.U32 R5, R6, 0x100000, RZ ;  /* 0x0010000006057824 */ /* 0x000fca00078e00ff */
[----:B------:R-:W-:-:S07]  /*1050*/  LOP3.LUT R5, R10, R5, R9, 0xfe, !PT ;  /* 0x000000050a057212 */ /* 0x000fce00078efe09 */
.L_x_3223:
[----:B------:R-:W-:Y:S05]  /*1060*/  BSYNC B0 ;  /* 0x0000000000007941 */ /* 0x000fea0003800000 */
.L_x_3222:
        /* <DEDUP_REMOVED lines=22> */
.L_x_3229:
[----:B------:R-:W-:Y:S05]  /*11d0*/  BSYNC B1 ;  /* 0x0000000000017941 */ /* 0x000fea0003800000 */
.L_x_3228:
[----:B------:R-:W-:Y:S01]  /*11e0*/  IMAD.SHL.U32 R4, R4, 0x100000, RZ ;  /* 0x0010000004047824 */ /* 0x000fe200078e00ff */
[----:B------:R-:W-:-:S04]  /*11f0*/  LEA R9, R6, 0x3b800000, 0x17 ;  /* 0x3b80000006097811 */ /* 0x000fc800078eb8ff */
[----:B------:R-:W-:-:S07]  /*1200*/  LOP3.LUT R6, R9, R4, R10, 0xfe, !PT ;  /* 0x0000000409067212 */ /* 0x000fce00078efe0a */
.L_x_3227:
[----:B------:R-:W-:Y:S05]  /*1210*/  BSYNC B0 ;  /* 0x0000000000007941 */ /* 0x000fea0003800000 */
.L_x_3226:
        /* <DEDUP_REMOVED lines=21> */
.L_x_3233:
[----:B------:R-:W-:Y:S05]  /*1370*/  BSYNC B1 ;  /* 0x0000000000017941 */ /* 0x000fea0003800000 */
.L_x_3232:
[----:B------:R-:W-:Y:S01]  /*1380*/  IMAD.SHL.U32 R2, R2, 0x100000, RZ ;  /* 0x0010000002027824 */ /* 0x000fe200078e00ff */
[----:B------:R-:W-:-:S04]  /*1390*/  LEA R7, R4, 0x3b800000, 0x17 ;  /* 0x3b80000004077811 */ /* 0x000fc800078eb8ff */
[----:B------:R-:W-:-:S07]  /*13a0*/  LOP3.LUT R7, R7, R2, R10, 0xfe, !PT ;  /* 0x0000000207077212 */ /* 0x000fce00078efe0a */
.L_x_3231:
[----:B------:R-:W-:Y:S05]  /*13b0*/  BSYNC B0 ;  /* 0x0000000000007941 */ /* 0x000fea0003800000 */
.L_x_3230:
        /* <DEDUP_REMOVED lines=17> */
.L_x_3235:
        /* <DEDUP_REMOVED lines=11> */
.L_x_7999:


//--------------------- .text._ZN2at6native55_GLOBAL__N__de093ff9_22_ForeachBinaryOpList_cu_a911ec4325multi_tensor_apply_kernelINS1_18TensorListMetadataILi2EEENS1_11CopyFunctorIiN3c1013Float8_e4m3fnELi2ELi1ELi1EEEJNS0_4CopyIiS7_EEEEEvT_T0_DpT1_ --------------------------
	.section	.text._ZN2at6native55_GLOBAL__N__de093ff9_22_ForeachBinaryOpList_cu_a911ec4325multi_tensor_apply_kernelINS1_18TensorListMetadataILi2EEENS1_11CopyFunctorIiN3c1013Float8_e4m3fnELi2ELi1ELi1EEEJNS0_4CopyIiS7_EEEEEvT_T0_DpT1_,"ax",@progbits
	.align	128
.text._ZN2at6native55_GLOBAL__N__de093ff9_22_ForeachBinaryOpList_cu_a911ec4325multi_tensor_apply_kernelINS1_18TensorListMetadataILi2EEENS1_11CopyFunctorIiN3c1013Float8_e4m3fnELi2ELi1ELi1EEEJNS0_4CopyIiS7_EEEEEvT_T0_DpT1_:
        .type           _ZN2at6native55_GLOBAL__N__de093ff9_22_ForeachBinaryOpList_cu_a911ec4325multi_tensor_apply_kernelINS1_18TensorListMetadataILi2EEENS1_11CopyFunctorIiN3c1013Float8_e4m3fnELi2ELi1ELi1EEEJNS0_4CopyIiS7_EEEEEvT_T0_DpT1_,@function
        .size           _ZN2at6native55_GLOBAL__N__de093ff9_22_ForeachBinaryOpList_cu_a911ec4325multi_tensor_apply_kernelINS1_18TensorListMetadataILi2EEENS1_11CopyFunctorIiN3c1013Float8_e4m3fnELi2ELi1ELi1EEEJNS0_4CopyIiS7_EEEEEvT_T0_DpT1_,(.L_x_8000 - _ZN2at6native55_GLOBAL__N__de093ff9_22_ForeachBinaryOpList_cu_a911ec4325multi_tensor_apply_kernelINS1_18TensorListMetadataILi2EEENS1_11CopyFunctorIiN3c1013Float8_e4m3fnELi2ELi1ELi1EEEJNS0_4CopyIiS7_EEEEEvT_T0_DpT1_)
        .other          _ZN2at6native55_GLOBAL__N__de093ff9_22_ForeachBinaryOpList_cu_a911ec4325multi_tensor_apply_kernelINS1_18TensorListMetadataILi2EEENS1_11CopyFunctorIiN3c1013Float8_e4m3fnELi2ELi1ELi1EEEJNS0_4CopyIiS7_EEEEEvT_T0_DpT1_,@"STO_CUDA_ENTRY STV_DEFAULT"
_ZN2at6native55_GLOBAL__N__de093ff9_22_ForeachBinaryOpList_cu_a911ec4325multi_tensor_apply_kernelINS1_18TensorListMetadataILi2EEENS1_11CopyFunctorIiN3c1013Float8_e4m3fnELi2ELi1ELi1EEEJNS0_4CopyIiS7_EEEEEvT_T0_DpT1_:
        /* <DEDUP_REMOVED lines=29> */
.L_x_3245:
        /* <DEDUP_REMOVED lines=60> */
[----:B0-----:R1:W-:Y:S03]  /*0590*/  STG.E desc[UR10][R2.64], R5 ;  /* 0x0000000502007986 */ /* 0x0013e6000c10190a */
.L_x_3238:
[----:B------:R-:W-:Y:S05]  /*05a0*/  BSYNC B0 ;  /* 0x0000000000007941 */ /* 0x000fea0003800000 */
.L_x_3237:
        /* <DEDUP_REMOVED lines=23> */
[----:B0-----:R2:W-:Y:S04]  /*0720*/  STG.E desc[UR10][R2.64], R5 ;  /* 0x0000000502007986 */ /* 0x0015e8000c10190a */
.L_x_3240:
[----:B------:R-:W-:Y:S05]  /*0730*/  BSYNC B0 ;  /* 0x0000000000007941 */ /* 0x000fea0003800000 */
.L_x_3239:
        /* <DEDUP_REMOVED lines=24> */
.L_x_3242:
[----:B------:R-:W-:Y:S05]  /*08c0*/  BSYNC B0 ;  /* 0x0000000000007941 */ /* 0x000fea0003800000 */
.L_x_3241:
        /* <DEDUP_REMOVED lines=24> */
.L_x_3244:
[----:B------:R-:W-:Y:S05]  /*0a50*/  BSYNC B0 ;  /* 0x0000000000007941 */ /* 0x000fea0003800000 */
.L_x_3243:
[----:B------:R-:W-:-:S03]  /*0a60*/  IMAD.WIDE.U32 R12, R10, 0x4, R12 ;  /* 0x000000040a0c7825 */ /* 0x000fc600078e000c */
[C---:B------:R-:W-:Y:S02]  /*0a70*/  ISETP.GE.U32.AND P0, PT, R12.reuse, 0x10000, PT ;  /* 0x000100000c00780c */ /* 0x040fe40003f06070 */
[----:B------:R-:W-:Y:S02]  /*0a80*/  ISETP.LT.U32.AND P1, PT, R12, UR13, PT ;  /* 0x0000000d0c007c0c */ /* 0x000fe4000bf21070 */
[C---:B------:R-:W-:Y:S02]  /*0a90*/  ISETP.GE.U32.AND.EX P0, PT, R13.reuse, RZ, PT, P0 ;  /* 0x000000ff0d00720c */ /* 0x040fe40003f06100 */
[----:B------:R-:W-:-:S13]  /*0aa0*/  ISETP.LT.AND.EX P1, PT, R13, UR6, PT, P1 ;  /* 0x000000060d007c0c */ /* 0x000fda000bf21310 */
[----:B------:R-:W-:Y:S05]  /*0ab0*/  @!P0 BRA P1, `(.L_x_3245) ;  /* 0xfffffff400c48947 */ /* 0x000fea000083ffff */
[----:B------:R-:W-:Y:S05]  /*0ac0*/  EXIT ;  /* 0x000000000000794d */ /* 0x000fea0003800000 */
.L_x_3236:
        /* <DEDUP_REMOVED lines=8> */
.L_x_3246:
[----:B------:R-:W-:-:S04]  /*0b50*/  LEA R12, P0, R0, UR14, 0x2 ;  /* 0x0000000e000c7c11 */ /* 0x000fc8000f8010ff */
[----:B------:R-:W-:-:S05]  /*0b60*/  LEA.HI.X R13, R0, UR4, R3, 0x2, P0 ;  /* 0x00000004000d7c11 */ /* 0x000fca00080f1403 */
[----:B------:R-:W2:Y:S01]  /*0b70*/  LDG.E R12, desc[UR10][R12.64] ;  /* 0x0000000a0c0c7981 */ /* 0x000ea2000c1e1900 */
[----:B------:R-:W-:Y:S01]  /*0b80*/  IMAD.MOV.U32 R10, RZ, RZ, -0x800000 ;  /* 0xff800000ff0a7424 */ /* 0x000fe200078e00ff */
[C---:B0-2---:R-:W-:Y:S02]  /*0b90*/  PRMT R5, R12.reuse, 0x7771, RZ ;  /* 0x000077710c057816 */ /* 0x045fe400000000ff */
        /* <DEDUP_REMOVED lines=24> */
[----:B------:R-:W-:Y:S02]  /*0d20*/  SHF.L.U32 R15, R9, R15, RZ ;  /* 0x0000000f090f7219 */ /* 0x000fe400000006ff */
[C---:B------:R-:W-:Y:S01]  /*0d30*/  ISETP.GT.U32.AND P2, PT, R13.reuse, 0x4, PT ;  /* 0x000000040d00780c */ /* 0x040fe20003f44070 */
[----:B------:R-:W-:Y:S01]  /*0d40*/  VIADD R13, R13, 0xfffffffc ;  /* 0xfffffffc0d0d7836 */ /* 0x000fe20000000000 */
[----:B------:R-:W-:-:S02]  /*0d50*/  SEL R14, R14, RZ, P0 ;  /* 0x000000ff0e0e7207 */ /* 0x000fc40000000000 */
[----:B-1----:R-:W-:Y:S02]  /*0d60*/  IADD3 R19, -R12, 0x1f, RZ ;  /* 0x0000001f0c137810 */ /* 0x002fe40007ffe1ff */
[----:B------:R-:W-:Y:S02]  /*0d70*/  SEL R17, R13, RZ, P2 ;  /* 0x000000ff0d117207 */ /* 0x000fe40001000000 */
[C---:B------:R-:W-:Y:S01]  /*0d80*/  ISETP.GT.U32.AND P0, PT, R19.reuse, 0x4, PT ;  /* 0x000000041300780c */ /* 0x040fe20003f04070 */
[----:B------:R-:W-:Y:S01]  /*0d90*/  VIADD R19, R19, 0xfffffffc ;  /* 0xfffffffc13137836 */ /* 0x000fe20000000000 */
[----:B------:R-:W-:Y:S01]  /*0da0*/  LEA.HI R16, R15, R16, RZ, 0x1c ;  /* 0x000000100f107211 */ /* 0x000fe200078fe0ff */
[----:B------:R-:W-:Y:S01]  /*0db0*/  VIADD R15, R9, 0x1000000 ;  /* 0x01000000090f7836 */ /* 0x000fe20000000000 */
[----:B------:R-:W-:Y:S01]  /*0dc0*/  SHF.L.U32 R13, R11, R14, RZ ;  /* 0x0000000e0b0d7219 */ /* 0x000fe200000006ff */
[-C--:B------:R-:W-:Y:S01]  /*0dd0*/  IMAD R18, R17, R10.reuse, 0x3c000000 ;  /* 0x3c00000011127424 */ /* 0x080fe200078e020a */
[----:B------:R-:W-:Y:S01]  /*0de0*/  SHF.L.U32 R17, R8, R17, RZ ;  /* 0x0000001108117219 */ /* 0x000fe200000006ff */
[----:B------:R-:W-:Y:S01]  /*0df0*/  VIADD R9, R9, 0xffffffff ;  /* 0xffffffff09097836 */ /* 0x000fe20000000000 */
[----:B------:R-:W-:Y:S01]  /*0e00*/  SEL R19, R19, RZ, P0 ;  /* 0x000000ff13137207 */ /* 0x000fe20000000000 */
[----:B------:R-:W-:Y:S01]  /*0e10*/  IMAD R14, R14, R10, 0x3c000000 ;  /* 0x3c0000000e0e7424 */ /* 0x000fe200078e020a */
[----:B------:R-:W-:-:S02]  /*0e20*/  SHF.R.S32.HI R15, RZ, 0x8, R15 ;  /* 0x00000008ff0f7819 */ /* 0x000fc4000001140f */
[----:B------:R-:W-:Y:S01]  /*0e30*/  LEA.HI R12, R17, R18, RZ, 0x1c ;  /* 0x00000012110c7211 */ /* 0x000fe200078fe0ff */
[----:B------:R-:W-:Y:S01]  /*0e40*/  IMAD R18, R19, R10, 0x3c000000 ;  /* 0x3c00000013127424 */ /* 0x000fe200078e020a */
[----:B------:R-:W-:Y:S01]  /*0e50*/  LOP3.LUT R16, R16, 0x7f800000, R15, 0xf8, !PT ;  /* 0x7f80000010107812 */ /* 0x000fe200078ef80f */
[C---:B------:R-:W-:Y:S01]  /*0e60*/  VIADD R10, R8.reuse, 0x1000000 ;  /* 0x01000000080a7836 */ /* 0x040fe20000000000 */
[----:B------:R-:W-:Y:S01]  /*0e70*/  SHF.R.S32.HI R9, RZ, 0x1f, R9 ;  /* 0x0000001fff097819 */ /* 0x000fe20000011409 */
[----:B------:R-:W-:Y:S01]  /*0e80*/  VIADD R8, R8, 0xffffffff ;  /* 0xffffffff08087836 */ /* 0x000fe20000000000 */
[----:B------:R-:W-:Y:S01]  /*0e90*/  LEA.HI R14, R13, R14, RZ, 0x1c ;  /* 0x0000000e0d0e7211 */ /* 0x000fe200078fe0ff */
[C---:B------:R-:W-:Y:S01]  /*0ea0*/  VIADD R13, R11.reuse, 0x1000000 ;  /* 0x010000000b0d7836 */ /* 0x040fe20000000000 */
[----:B------:R-:W-:Y:S01]  /*0eb0*/  LOP3.LUT R16, R16, R9, RZ, 0x30, !PT ;  /* 0x0000000910107212 */ /* 0x000fe200078e30ff */
[----:B------:R-:W-:Y:S01]  /*0ec0*/  VIADD R11, R11, 0xffffffff ;  /* 0xffffffff0b0b7836 */ /* 0x000fe20000000000 */
[----:B------:R-:W-:Y:S01]  /*0ed0*/  SHF.R.S32.HI R9, RZ, 0x8, R10 ;  /* 0x00000008ff097819 */ /* 0x000fe2000001140a */
[C---:B------:R-:W-:Y:S01]  /*0ee0*/  VIADD R10, R7.reuse, 0x1000000 ;  /* 0x01000000070a7836 */ /* 0x040fe20000000000 */
[C---:B------:R-:W-:Y:S01]  /*0ef0*/  SHF.L.U32 R19, R7.reuse, R19, RZ ;  /* 0x0000001307137219 */ /* 0x040fe200000006ff */
[----:B------:R-:W-:Y:S01]  /*0f00*/  VIADD R7, R7, 0xffffffff ;  /* 0xffffffff07077836 */ /* 0x000fe20000000000 */
[----:B------:R-:W-:-:S02]  /*0f10*/  SHF.R.S32.HI R13, RZ, 0x8, R13 ;  /* 0x00000008ff0d7819 */ /* 0x000fc4000001140d */
[----:B------:R-:W-:Y:S02]  /*0f20*/  LEA.HI R19, R19, R18, RZ, 0x1c ;  /* 0x0000001213137211 */ /* 0x000fe400078fe0ff */
[----:B------:R-:W-:Y:S02]  /*0f30*/  SHF.R.S32.HI R10, RZ, 0x8, R10 ;  /* 0x00000008ff0a7819 */ /* 0x000fe4000001140a */
[----:B------:R-:W-:Y:S02]  /*0f40*/  LOP3.LUT R14, R14, 0x7f800000, R13, 0xf8, !PT ;  /* 0x7f8000000e0e7812 */ /* 0x000fe400078ef80d */
[----:B------:R-:W-:Y:S02]  /*0f50*/  SHF.R.S32.HI R11, RZ, 0x1f, R11 ;  /* 0x0000001fff0b7819 */ /* 0x000fe4000001140b */
[----:B------:R-:W-:Y:S02]  /*0f60*/  LOP3.LUT R9, R12, 0x7f800000, R9, 0xf8, !PT ;  /* 0x7f8000000c097812 */ /* 0x000fe400078ef809 */
[----:B------:R-:W-:-:S02]  /*0f70*/  SHF.R.S32.HI R8, RZ, 0x1f, R8 ;  /* 0x0000001fff087819 */ /* 0x000fc40000011408 */
[----:B------:R-:W-:Y:S02]  /*0f80*/  LOP3.LUT R10, R19, 0x7f800000, R10, 0xf8, !PT ;  /* 0x7f800000130a7812 */ /* 0x000fe400078ef80a */
[----:B------:R-:W-:Y:S02]  /*0f90*/  SHF.R.S32.HI R7, RZ, 0x1f, R7 ;  /* 0x0000001fff077819 */ /* 0x000fe40000011407 */
[----:B------:R-:W-:Y:S02]  /*0fa0*/  LOP3.LUT R11, R14, R11, RZ, 0x30, !PT ;  /* 0x0000000b0e0b7212 */ /* 0x000fe400078e30ff */
[----:B------:R-:W-:Y:S02]  /*0fb0*/  LOP3.LUT R9, R9, R8, RZ, 0x30, !PT ;  /* 0x0000000809097212 */ /* 0x000fe400078e30ff */
[----:B------:R-:W-:Y:S02]  /*0fc0*/  LOP3.LUT R7, R10, R7, RZ, 0x30, !PT ;  /* 0x000000070a077212 */ /* 0x000fe400078e30ff */
[----:B------:R-:W-:-:S02]  /*0fd0*/  LOP3.LUT R4, R11, 0x80000000, R4, 0xf8, !PT ;  /* 0x800000000b047812 */ /* 0x000fc400078ef804 */
[----:B------:R-:W-:Y:S02]  /*0fe0*/  LOP3.LUT R5, R16, 0x80000000, R5, 0xf8, !PT ;  /* 0x8000000010057812 */ /* 0x000fe400078ef805 */
[----:B------:R-:W-:Y:S02]  /*0ff0*/  LOP3.LUT R6, R9, 0x80000000, R6, 0xf8, !PT ;  /* 0x8000000009067812 */ /* 0x000fe400078ef806 */
[----:B------:R-:W-:Y:S01]  /*1000*/  LOP3.LUT R7, R7, 0x80000000, R2, 0xf8, !PT ;  /* 0x8000000007077812 */ /* 0x000fe200078ef802 */
        /* <DEDUP_REMOVED lines=17> */
.L_x_3247:
        /* <DEDUP_REMOVED lines=14> */
.L_x_8000:


//--------------------- .text._ZN2at6native55_GLOBAL__N__de093ff9_22_ForeachBinaryOpList_cu_a911ec4325multi_tensor_apply_kernelINS1_18TensorListMetadataILi2EEENS1_11CopyFunctorIibLi2ELi1ELi1EEEJNS0_4CopyIibEEEEEvT_T0_DpT1_ --------------------------
	.section	.text._ZN2at6native55_GLOBAL__N__de093ff9_22_ForeachBinaryOpList_cu_a911ec4325multi_tensor_apply_kernelINS1_18TensorListMetadataILi2EEENS1_11CopyFunctorIibLi2ELi1ELi1EEEJNS0_4CopyIibEEEEEvT_T0_DpT1_,"ax",@progbits
	.align	128
.text._ZN2at6native55_GLOBAL__N__de093ff9_22_ForeachBinaryOpList_cu_a911ec4325multi_tensor_apply_kernelINS1_18TensorListMetadataILi2EEENS1_11CopyFunctorIibLi2ELi1ELi1EEEJNS0_4CopyIibEEEEEvT_T0_DpT1_:
        .type           _ZN2at6native55_GLOBAL__N__de093ff9_22_ForeachBinaryOpList_cu_a911ec4325multi_tensor_apply_kernelINS1_18TensorListMetadataILi2EEENS1_11CopyFunctorIibLi2ELi1ELi1EEEJNS0_4CopyIibEEEEEvT_T0_DpT1_,@function
        .size           _ZN2at6native55_GLOBAL__N__de093ff9_22_ForeachBinaryOpList_cu_a911ec4325multi_tensor_apply_kernelINS1_18TensorListMetadataILi2EEENS1_11CopyFunctorIibLi2ELi1ELi1EEEJNS0_4CopyIibEEEEEvT_T0_DpT1_,(.L_x_8001 - _ZN2at6native55_GLOBAL__N__de093ff9_22_ForeachBinaryOpList_cu_a911ec4325multi_tensor_apply_kernelINS1_18TensorListMetadataILi2EEENS1_11CopyFunctorIibLi2ELi1ELi1EEEJNS0_4CopyIibEEEEEvT_T0_DpT1_)
        .other          _ZN2at6native55_GLOBAL__N__de093ff9_22_ForeachBinaryOpList_cu_a911ec4325multi_tensor_apply_kernelINS1_18TensorListMetadataILi2EEENS1_11CopyFunctorIibLi2ELi1ELi1EEEJNS0_4CopyIibEEEEEvT_T0_DpT1_,@"STO_CUDA_ENTRY STV_DEFAULT"
_ZN2at6native55_GLOBAL__N__de093ff9_22_ForeachBinaryOpList_cu_a911ec4325multi_tensor_apply_kernelINS1_18TensorListMetadataILi2EEENS1_11CopyFunctorIibLi2ELi1ELi1EEEJNS0_4CopyIibEEEEEvT_T0_DpT1_:
        /* <DEDUP_REMOVED lines=27> */
.L_x_3249:
        /* <DEDUP_REMOVED lines=44> */
[----:B--2---:R-:W-:-:S05]  /*0470*/  @P1 PRMT R29, R9, 0x8880, RZ ;  /* 0x00008880091d1816 */ /* 0x004fca00000000ff */
[----:B------:R2:W-:Y:S01]  /*0480*/  @P1 STG.E desc[UR4][R14.64], R29 ;  /* 0x0000001d0e001986 */ /* 0x0005e2000c101904 */
[----:B---3--:R-:W-:Y:S02]  /*0490*/  @P0 PRMT R25, R10, 0x8880, RZ ;  /* 0x000088800a190816 */ /* 0x008fe400000000ff */
[----:B------:R-:W-:-:S03]  /*04a0*/  @P2 LEA R24, P1, R23, R12, 0x2 ;  /* 0x0000000c17182211 */ /* 0x000fc600078210ff */
[----:B------:R-:W-:Y:S01]  /*04b0*/  @P0 IMAD.MOV.U32 R11, RZ, RZ, R25 ;  /* 0x000000ffff0b0224 */ /* 0x000fe200078e0019 */
[----:B------:R-:W-:Y:S02]  /*04c0*/  @P2 LEA.HI.X R25, R23, R13, R22, 0x2, P1 ;  /* 0x0000000d17192211 */ /* 0x000fe400008f1416 */
[----:B----4-:R-:W-:Y:S02]  /*04d0*/  @P4 PRMT R26, R7, 0x8880, RZ ;  /* 0x00008880071a4816 */ /* 0x010fe400000000ff */
[----:B------:R2:W-:Y:S03]  /*04e0*/  @P0 STG.E desc[UR4][R16.64], R11 ;  /* 0x0000000b10000986 */ /* 0x0005e6000c101904 */
[----:B------:R-:W-:Y:S01]  /*04f0*/  @P4 IMAD.MOV.U32 R23, RZ, RZ, R26 ;  /* 0x000000ffff174224 */ /* 0x000fe200078e001a */
[----:B-----5:R-:W-:Y:S02]  /*0500*/  @P2 PRMT R27, R8, 0x8880, RZ ;  /* 0x00008880081b2816 */ /* 0x020fe400000000ff */
[----:B------:R-:W-:-:S02]  /*0510*/  ISETP.GE.U32.AND P0, PT, R18, 0x10000, PT ;  /* 0x000100001200780c */ /* 0x000fc40003f06070 */
[----:B------:R2:W-:Y:S01]  /*0520*/  @P4 STG.E desc[UR4][R20.64], R23 ;  /* 0x0000001714004986 */ /* 0x0005e2000c101904 */
[----:B------:R-:W-:-:S03]  /*0530*/  ISETP.LT.U32.AND P1, PT, R18, R2, PT ;  /* 0x000000021200720c */ /* 0x000fc60003f21070 */
[----:B------:R2:W-:Y:S01]  /*0540*/  @P2 STG.E desc[UR4][R24.64], R27 ;  /* 0x0000001b18002986 */ /* 0x0005e2000c101904 */
[C---:B------:R-:W-:Y:S02]  /*0550*/  ISETP.GE.U32.AND.EX P0, PT, R19.reuse, RZ, PT, P0 ;  /* 0x000000ff1300720c */ /* 0x040fe40003f06100 */
[----:B------:R-:W-:-:S13]  /*0560*/  ISETP.LT.AND.EX P1, PT, R19, R4, PT, P1 ;  /* 0x000000041300720c */ /* 0x000fda0003f21310 */
[----:B--2---:R-:W-:Y:S05]  /*0570*/  @!P0 BRA P1, `(.L_x_3249) ;  /* 0xfffffffc000c8947 */ /* 0x004fea000083ffff */
[----:B------:R-:W-:Y:S05]  /*0580*/  EXIT ;  /* 0x000000000000794d */ /* 0x000fea0003800000 */
.L_x_3248:
        /* <DEDUP_REMOVED lines=8> */
.L_x_3250:
        /* <DEDUP_REMOVED lines=16> */
[----:B------:R-:W-:-:S05]  /*0710*/  PRMT R8, R14, 0x8880, RZ ;  /* 0x000088800e087816 */ /* 0x000fca00000000ff */
[----:B------:R0:W-:Y:S01]  /*0720*/  STG.E.128 desc[UR4][R6.64], R8 ;  /* 0x0000000806007986 */ /* 0x0001e2000c101d04 */
[----:B------:R-:W-:Y:S05]  /*0730*/  @!P0 BRA P1, `(.L_x_3250) ;  /* 0xfffffffc00b48947 */ /* 0x000fea000083ffff */
[----:B------:R-:W-:Y:S05]  /*0740*/  EXIT ;  /* 0x000000000000794d */ /* 0x000fea0003800000 */
.L_x_3251:
        /* <DEDUP_REMOVED lines=11> */
.L_x_8001:


//--------------------- .text._ZN2at6native55_GLOBAL__N__de093ff9_22_ForeachBinaryOpList_cu_a911ec4325multi_tensor_apply_kernelINS1_18TensorListMetadataILi2EEENS1_11CopyFunctorIiN3c108BFloat16ELi2ELi1ELi1EEEJNS0_4CopyIiS7_EEEEEvT_T0_DpT1_ --------------------------
	.section	.text._ZN2at6native55_GLOBAL__N__de093ff9_22_ForeachBinaryOpList_cu_a911ec4325multi_tensor_apply_kernelINS1_18TensorListMetadataILi2EEENS1_11CopyFunctorIiN3c108BFloat16ELi2ELi1ELi1EEEJNS0_4CopyIiS7_EEEEEvT_T0_DpT1_,"ax",@progbits
	.align	128
.text._ZN2at6native55_GLOBAL__N__de093ff9_22_ForeachBinaryOpList_cu_a911ec4325multi_tensor_apply_kernelINS1_18TensorListMetadataILi2EEENS1_11CopyFunctorIiN3c108BFloat16ELi2ELi1ELi1EEEJNS0_4CopyIiS7_EEEEEvT_T0_DpT1_:
        .type           _ZN2at6native55_GLOBAL__N__de093ff9_22_ForeachBinaryOpList_cu_a911ec4325multi_tensor_apply_kernelINS1_18TensorListMetadataILi2EEENS1_11CopyFunctorIiN3c108BFloat16ELi2ELi1ELi1EEEJNS0_4CopyIiS7_EEEEEvT_T0_DpT1_,@function
        .size           _ZN2at6native55_GLOBAL__N__de093ff9_22_ForeachBinaryOpList_cu_a911ec4325multi_tensor_apply_kernelINS1_18TensorListMetadataILi2EEENS1_11CopyFunctorIiN3c108BFloat16ELi2ELi1ELi1EEEJNS0_4CopyIiS7_EEEEEvT_T0_DpT1_,(.L_x_8002 - _ZN2at6native55_GLOBAL__N__de093ff9_22_ForeachBinaryOpList_cu_a911ec4325multi_tensor_apply_kernelINS1_18TensorListMetadataILi2EEENS1_11CopyFunctorIiN3c108BFloat16ELi2ELi1ELi1EEEJNS0_4CopyIiS7_EEEEEvT_T0_DpT1_)
        .other          _ZN2at6native55_GLOBAL__N__de093ff9_22_ForeachBinaryOpList_cu_a911ec4325multi_tensor_apply_kernelINS1_18TensorListMetadataILi2EEENS1_11CopyFunctorIiN3c108BFloat16ELi2ELi1ELi1EEEJNS0_4CopyIiS7_EEEEEvT_T0_DpT1_,@"STO_CUDA_ENTRY STV_DEFAULT"
_ZN2at6native55_GLOBAL__N__de093ff9_22_ForeachBinaryOpList_cu_a911ec4325multi_tensor_apply_kernelINS1_18TensorListMetadataILi2EEENS1_11CopyFunctorIiN3c108BFloat16ELi2ELi1ELi1EEEJNS0_4CopyIiS7_EEEEEvT_T0_DpT1_:
        /* <DEDUP_REMOVED lines=28> */
.L_x_3253:
        /* <DEDUP_REMOVED lines=46> */
[----:B0-----:R0:W-:Y:S01]  /*04a0*/  @P1 STG.E desc[UR4][R28.64], R20 ;  /* 0x000000141c001986 */ /* 0x0011e2000c101904 */
        /* <DEDUP_REMOVED lines=9> */
[----:B-1----:R4:W-:Y:S04]  /*0540*/  @P0 STG.E desc[UR4][R18.64], R21 ;  /* 0x0000001512000986 */ /* 0x0029e8000c101904 */
[----:B--2---:R4:W-:Y:S01]  /*0550*/  @P4 STG.E desc[UR4][R16.64], R25 ;  /* 0x0000001910004986 */ /* 0x0049e2000c101904 */
[C---:B------:R-:W-:Y:S02]  /*0560*/  ISETP.GE.U32.AND P0, PT, R10.reuse, 0x10000, PT ;  /* 0x000100000a00780c */ /* 0x040fe40003f06070 */
[----:B------:R-:W-:Y:S01]  /*0570*/  ISETP.LT.U32.AND P1, PT, R10, R0, PT ;  /* 0x000000000a00720c */ /* 0x000fe20003f21070 */
[----:B---3--:R4:W-:Y:S01]  /*0580*/  @P2 STG.E desc[UR4][R28.64], R20 ;  /* 0x000000141c002986 */ /* 0x0089e2000c101904 */
[----:B------:R-:W-:-:S02]  /*0590*/  ISETP.GE.U32.AND.EX P0, PT, R11, RZ, PT, P0 ;  /* 0x000000ff0b00720c */ /* 0x000fc40003f06100 */
[----:B------:R-:W-:Y:S01]  /*05a0*/  ISETP.LT.AND.EX P1, PT, R11, R2, PT, P1 ;  /* 0x000000020b00720c */ /* 0x000fe20003f21310 */
[----:B------:R-:W-:-:S12]  /*05b0*/  IMAD.MOV.U32 R23, RZ, RZ, R11 ;  /* 0x000000ffff177224 */ /* 0x000fd800078e000b */
[----:B----4-:R-:W-:Y:S05]  /*05c0*/  @!P0 BRA P1, `(.L_x_3253) ;  /* 0xfffffff800fc8947 */ /* 0x010fea000083ffff */
[----:B------:R-:W-:Y:S05]  /*05d0*/  EXIT ;  /* 0x000000000000794d */ /* 0x000fea0003800000 */
.L_x_3252:
        /* <DEDUP_REMOVED lines=8> */
.L_x_3254:
[----:B0-----:R-:W-:-:S04]  /*0660*/  LEA R8, P0, R17, R12, 0x3 ;  /* 0x0000000c11087211 */ /* 0x001fc800078018ff */
[----:B------:R-:W-:-:S06]  /*0670*/  LEA.HI.X R9, R17, R13, R10, 0x3, P0 ;  /* 0x0000000d11097211 */ /* 0x000fcc00000f1c0a */
[----:B------:R-:W2:Y:S02]  /*0680*/  LDG.E.64 R8, desc[UR4][R8.64] ;  /* 0x0000000408087981 */ /* 0x000ea4000c1e1b00 */
[C---:B--2---:R-:W-:Y:S01]  /*0690*/  PRMT R3, R8.reuse, 0x7632, R3 ;  /* 0x0000763208037816 */ /* 0x044fe20000000003 */
[----:B------:R-:W-:Y:S01]  /*06a0*/  IMAD.U32 R4, R8, 0x10000, RZ ;  /* 0x0001000008047824 */ /* 0x000fe200078e00ff */
[----:B------:R-:W-:Y:S01]  /*06b0*/  LEA R8, P0, R17, R14, 0x4 ;  /* 0x0000000e11087211 */ /* 0x000fe200078020ff */
[----:B------:R-:W-:Y:S02]  /*06c0*/  IMAD.U32 R6, R9, 0x10000, RZ ;  /* 0x0001000009067824 */ /* 0x000fe400078e00ff */
[----:B------:R-:W-:Y:S01]  /*06d0*/  IMAD.U32 R5, R3, 0x10000, RZ ;  /* 0x0001000003057824 */ /* 0x000fe200078e00ff */
[----:B------:R-:W-:Y:S01]  /*06e0*/  PRMT R3, R9, 0x7632, R3 ;  /* 0x0000763209037816 */ /* 0x000fe20000000003 */
[----:B------:R-:W-:Y:S01]  /*06f0*/  F2I.FTZ.TRUNC.NTZ R4, R4 ;  /* 0x0000000400047305 */ /* 0x000fe2000021f100 */
[----:B------:R-:W-:-:S02]  /*0700*/  LEA.HI.X R9, R17, R15, R10, 0x4, P0 ;  /* 0x0000000f11097211 */ /* 0x000fc400000f240a */
[----:B------:R-:W-:Y:S01]  /*0710*/  IADD3 R17, P0, R17, UR6, RZ ;  /* 0x0000000611117c10 */ /* 0x000fe2000ff1e0ff */
[----:B------:R-:W-:-:S03]  /*0720*/  IMAD.U32 R3, R3, 0x10000, RZ ;  /* 0x0001000003037824 */ /* 0x000fc600078e00ff */
[C---:B------:R-:W-:Y:S01]  /*0730*/  ISETP.LT.U32.AND P1, PT, R17.reuse, 0x4000, PT ;  /* 0x000040001100780c */ /* 0x040fe20003f21070 */
[----:B------:R-:W-:Y:S01]  /*0740*/  F2I.FTZ.TRUNC.NTZ R6, R6 ;  /* 0x0000000600067305 */ /* 0x000fe2000021f100 */
[----:B------:R-:W-:Y:S02]  /*0750*/  IMAD.SHL.U32 R11, R17, 0x4, RZ ;  /* 0x00000004110b7824 */ /* 0x000fe400078e00ff */
[----:B------:R-:W-:-:S03]  /*0760*/  IMAD.X R10, RZ, RZ, R10, P0 ;  /* 0x000000ffff0a7224 */ /* 0x000fc600000e060a */
[----:B------:R-:W-:Y:S02]  /*0770*/  ISETP.GE.U32.AND P0, PT, R11, R0, PT ;  /* 0x000000000b00720c */ /* 0x000fe40003f06070 */
[----:B------:R-:W-:Y:S01]  /*0780*/  F2I.FTZ.TRUNC.NTZ R5, R5 ;  /* 0x0000000500057305 */ /* 0x000fe2000021f100 */
[----:B------:R-:W-:Y:S02]  /*0790*/  SHF.L.U64.HI R11, R17, 0x2, R10 ;  /* 0x00000002110b7819 */ /* 0x000fe4000001020a */
[----:B------:R-:W-:Y:S02]  /*07a0*/  ISETP.LT.U32.AND.EX P1, PT, R10, RZ, PT, P1 ;  /* 0x000000ff0a00720c */ /* 0x000fe40003f21110 */
[----:B------:R-:W-:-:S03]  /*07b0*/  ISETP.GE.AND.EX P0, PT, R11, R2, PT, P0 ;  /* 0x000000020b00720c */ /* 0x000fc60003f06300 */
[----:B------:R-:W0:Y:S02]  /*07c0*/  F2I.FTZ.TRUNC.NTZ R7, R3 ;  /* 0x0000000300077305 */ /* 0x000e24000021f100 */
[----:B0-----:R0:W-:Y:S08]  /*07d0*/  STG.E.128 desc[UR4][R8.64], R4 ;  /* 0x0000000408007986 */ /* 0x0011f0000c101d04 */
[----:B------:R-:W-:Y:S05]  /*07e0*/  @!P0 BRA P1, `(.L_x_3254) ;  /* 0xfffffffc009c8947 */ /* 0x000fea000083ffff */
[----:B------:R-:W-:Y:S05]  /*07f0*/  EXIT ;  /* 0x000000000000794d */ /* 0x000fea0003800000 */
.L_x_3255:
        /* <DEDUP_REMOVED lines=16> */
.L_x_8002:


//--------------------- .text._ZN2at6native55_GLOBAL__N__de093ff9_22_ForeachBinaryOpList_cu_a911ec4325multi_tensor_apply_kernelINS1_18TensorListMetadataILi2EEENS1_11CopyFunctorIiN3c104HalfELi2ELi1ELi1EEEJNS0_4CopyIiS7_EEEEEvT_T0_DpT1_ --------------------------
	.section	.text._ZN2at6native55_GLOBAL__N__de093ff9_22_ForeachBinaryOpList_cu_a911ec4325multi_tensor_apply_kernelINS1_18TensorListMetadataILi2EEENS1_11CopyFunctorIiN3c104HalfELi2ELi1ELi1EEEJNS0_4CopyIiS7_EEEEEvT_T0_DpT1_,"ax",@progbits
	.align	128
.text._ZN2at6native55_GLOBAL__N__de093ff9_22_ForeachBinaryOpList_cu_a911ec4325multi_tensor_apply_kernelINS1_18TensorListMetadataILi2EEENS1_11CopyFunctorIiN3c104HalfELi2ELi1ELi1EEEJNS0_4CopyIiS7_EEEEEvT_T0_DpT1_:
        .type           _ZN2at6native55_GLOBAL__N__de093ff9_22_ForeachBinaryOpList_cu_a911ec4325multi_tensor_apply_kernelINS1_18TensorListMetadataILi2EEENS1_11CopyFunctorIiN3c104HalfELi2ELi1ELi1EEEJNS0_4CopyIiS7_EEEEEvT_T0_DpT1_,@function
        .size           _ZN2at6native55_GLOBAL__N__de093ff9_22_ForeachBinaryOpList_cu_a911ec4325multi_tensor_apply_kernelINS1_18TensorListMetadataILi2EEENS1_11CopyFunctorIiN3c104HalfELi2ELi1ELi1EEEJNS0_4CopyIiS7_EEEEEvT_T0_DpT1_,(.L_x_8003 - _ZN2at6native55_GLOBAL__N__de093ff9_22_ForeachBinaryOpList_cu_a911ec4325multi_tensor_apply_kernelINS1_18TensorListMetadataILi2EEENS1_11CopyFunctorIiN3c104HalfELi2ELi1ELi1EEEJNS0_4CopyIiS7_EEEEEvT_T0_DpT1_)
        .other          _ZN2at6native55_GLOBAL__N__de093ff9_22_ForeachBinaryOpList_cu_a911ec4325multi_tensor_apply_kernelINS1_18TensorListMetadataILi2EEENS1_11CopyFunctorIiN3c104HalfELi2ELi1ELi1EEEJNS0_4CopyIiS7_EEEEEvT_T0_DpT1_,@"STO_CUDA_ENTRY STV_DEFAULT"
_ZN2at6native55_GLOBAL__N__de093ff9_22_ForeachBinaryOpList_cu_a911ec4325multi_tensor_apply_kernelINS1_18TensorListMetadataILi2EEENS1_11CopyFunctorIiN3c104HalfELi2ELi1ELi1EEEJNS0_4CopyIiS7_EEEEEvT_T0_DpT1_:
        /* <DEDUP_REMOVED lines=28> */
.L_x_3257:
        /* <DEDUP_REMOVED lines=46> */
[----:B0-----:R0:W-:Y:S01]  /*04a0*/  @P1 STG.E desc[UR4][R28.64], R20 ;  /* 0x000000141c001986 */ /* 0x0011e2000c101904 */
        /* <DEDUP_REMOVED lines=19> */
.L_x_3256:
        /* <DEDUP_REMOVED lines=8> */
.L_x_3258:
        /* <DEDUP_REMOVED lines=17> */
[----:B------:R-:W-:Y:S08]  /*0770*/  F2I.FTZ.TRUNC.NTZ R5, R5 ;  /* 0x0000000500057305 */ /* 0x000ff0000021f100 */
[----:B------:R-:W-:Y:S08]  /*0780*/  F2I.FTZ.TRUNC.NTZ R4, R4 ;  /* 0x0000000400047305 */ /* 0x000ff0000021f100 */
[----:B------:R-:W-:Y:S08]  /*0790*/  F2I.FTZ.TRUNC.NTZ R7, R7 ;  /* 0x0000000700077305 */ /* 0x000ff0000021f100 */
[----:B------:R-:W0:Y:S02]  /*07a0*/  F2I.FTZ.TRUNC.NTZ R6, R6 ;  /* 0x0000000600067305 */ /* 0x000e24000021f100 */
[----:B0-----:R0:W-:Y:S01]  /*07b0*/  STG.E.128 desc[UR4][R10.64], R4 ;  /* 0x000000040a007986 */ /* 0x0011e2000c101d04 */
[----:B------:R-:W-:Y:S05]  /*07c0*/  @!P0 BRA P1, `(.L_x_3258) ;  /* 0xfffffffc00a48947 */ /* 0x000fea000083ffff */
[----:B------:R-:W-:Y:S05]  /*07d0*/  EXIT ;  /* 0x000000000000794d */ /* 0x000fea0003800000 */
.L_x_3259:
        /* <DEDUP_REMOVED lines=10> */
.L_x_8003:


//--------------------- .text._ZN2at6native55_GLOBAL__N__de093ff9_22_ForeachBinaryOpList_cu_a911ec4325multi_tensor_apply_kernelINS1_18TensorListMetadataILi2EEENS1_11CopyFunctorIiN3c107complexIfEELi2ELi1ELi1EEEJNS0_4CopyIiS8_EEEEEvT_T0_DpT1_ --------------------------
	.section	.text._ZN2at6native55_GLOBAL__N__de093ff9_22_ForeachBinaryOpList_cu_a911ec4325multi_tensor_apply_kernelINS1_18TensorListMetadataILi2EEENS1_11CopyFunctorIiN3c107complexIfEELi2ELi1ELi1EEEJNS0_4CopyIiS8_EEEEEvT_T0_DpT1_,"ax",@progbits
	.align	128
.text._ZN2at6native55_GLOBAL__N__de093ff9_22_ForeachBinaryOpList_cu_a911ec4325multi_tensor_apply_kernelINS1_18TensorListMetadataILi2EEENS1_11CopyFunctorIiN3c107complexIfEELi2ELi1ELi1EEEJNS0_4CopyIiS8_EEEEEvT_T0_DpT1_:
        .type           _ZN2at6native55_GLOBAL__N__de093ff9_22_ForeachBinaryOpList_cu_a911ec4325multi_tensor_apply_kernelINS1_18TensorListMetadataILi2EEENS1_11CopyFunctorIiN3c107complexIfEELi2ELi1ELi1EEEJNS0_4CopyIiS8_EEEEEvT_T0_DpT1_,@function
        .size           _ZN2at6native55_GLOBAL__N__de093ff9_22_ForeachBinaryOpList_cu_a911ec4325multi_tensor_apply_kernelINS1_18TensorListMetadataILi2EEENS1_11CopyFunctorIiN3c107complexIfEELi2ELi1ELi1EEEJNS0_4CopyIiS8_EEEEEvT_T0_DpT1_,(.L_x_8004 - _ZN2at6native55_GLOBAL__N__de093ff9_22_ForeachBinaryOpList_cu_a911ec4325multi_tensor_apply_kernelINS1_18TensorListMetadataILi2EEENS1_11CopyFunctorIiN3c107complexIfEELi2ELi1ELi1EEEJNS0_4CopyIiS8_EEEEEvT_T0_DpT1_)
        .other          _ZN2at6native55_GLOBAL__N__de093ff9_22_ForeachBinaryOpList_cu_a911ec4325multi_tensor_apply_kernelINS1_18TensorListMetadataILi2EEENS1_11CopyFunctorIiN3c107complexIfEELi2ELi1ELi1EEEJNS0_4CopyIiS8_EEEEEvT_T0_DpT1_,@"STO_CUDA_ENTRY STV_DEFAULT"
_ZN2at6native55_GLOBAL__N__de093ff9_22_ForeachBinaryOpList_cu_a911ec4325multi_tensor_apply_kernelINS1_18TensorListMetadataILi2EEENS1_11CopyFunctorIiN3c107complexIfEELi2ELi1ELi1EEEJNS0_4CopyIiS8_EEEEEvT_T0_DpT1_:
        /* <DEDUP_REMOVED lines=31> */
.L_x_3261:
        /* <DEDUP_REMOVED lines=43> */
[----:B0-----:R5:W-:Y:S01]  /*04a0*/  @P1 STG.E desc[UR4][R28.64], R20 ;  /* 0x000000141c001986 */ /* 0x001be2000c101904 */
        /* <DEDUP_REMOVED lines=18> */
.L_x_3260:
        /* <DEDUP_REMOVED lines=8> */
.L_x_3262:
[----:B------:R-:W-:-:S04]  /*0650*/  LEA R8, P0, R17, R12, 0x5 ;  /* 0x0000000c11087211 */ /* 0x000fc800078028ff */
[----:B------:R-:W-:-:S05]  /*0660*/  LEA.HI.X R9, R17, R13, R16, 0x5, P0 ;  /* 0x0000000d11097211 */ /* 0x000fca00000f2c10 */
[----:B0-----:R-:W2:Y:S04]  /*0670*/  LDG.E R4, desc[UR4][R8.64] ;  /* 0x0000000408047981 */ /* 0x001ea8000c1e1900 */
[----:B------:R-:W3:Y:S04]  /*0680*/  LDG.E R5, desc[UR4][R8.64+0x8] ;  /* 0x0000080408057981 */ /* 0x000ee8000c1e1900 */
[----:B------:R-:W4:Y:S04]  /*0690*/  LDG.E R6, desc[UR4][R8.64+0x10] ;  /* 0x0000100408067981 */ /* 0x000f28000c1e1900 */
[----:B------:R-:W5:Y:S01]  /*06a0*/  LDG.E R7, desc[UR4][R8.64+0x18] ;  /* 0x0000180408077981 */ /* 0x000f62000c1e1900 */
        /* <DEDUP_REMOVED lines=10> */
[----:B--2---:R-:W-:Y:S08]  /*0750*/  F2I.FTZ.TRUNC.NTZ R4, R4 ;  /* 0x0000000400047305 */ /* 0x004ff0000021f100 */
[----:B---3--:R-:W-:Y:S08]  /*0760*/  F2I.FTZ.TRUNC.NTZ R5, R5 ;  /* 0x0000000500057305 */ /* 0x008ff0000021f100 */
[----:B----4-:R-:W-:Y:S08]  /*0770*/  F2I.FTZ.TRUNC.NTZ R6, R6 ;  /* 0x0000000600067305 */ /* 0x010ff0000021f100 */
[----:B-----5:R-:W0:Y:S02]  /*0780*/  F2I.FTZ.TRUNC.NTZ R7, R7 ;  /* 0x0000000700077305 */ /* 0x020e24000021f100 */
[----:B0-----:R0:W-:Y:S01]  /*0790*/  STG.E.128 desc[UR4][R10.64], R4 ;  /* 0x000000040a007986 */ /* 0x0011e2000c101d04 */
[----:B------:R-:W-:Y:S05]  /*07a0*/  @!P0 BRA P1, `(.L_x_3262) ;  /* 0xfffffffc00a88947 */ /* 0x000fea000083ffff */
[----:B------:R-:W-:Y:S05]  /*07b0*/  EXIT ;  /* 0x000000000000794d */ /* 0x000fea0003800000 */
.L_x_3263:
        /* <DEDUP_REMOVED lines=12> */
.L_x_8004:


//--------------------- .text._ZN2at6native55_GLOBAL__N__de093ff9_22_ForeachBinaryOpList_cu_a911ec4325multi_tensor_apply_kernelINS1_18TensorListMetadataILi2EEENS1_11CopyFunctorIiN3c107complexIdEELi2ELi1ELi1EEEJNS0_4CopyIiS8_EEEEEvT_T0_DpT1_ --------------------------
	.section	.text._ZN2at6native55_GLOBAL__N__de093ff9_22_ForeachBinaryOpList_cu_a911ec4325multi_tensor_apply_kernelINS1_18TensorListMetadataILi2EEENS1_11CopyFunctorIiN3c107complexIdEELi2ELi1ELi1EEEJNS0_4CopyIiS8_EEEEEvT_T0_DpT1_,"ax",@progbits
	.align	128
.text._ZN2at6native55_GLOBAL__N__de093ff9_22_ForeachBinaryOpList_cu_a911ec4325multi_tensor_apply_kernelINS1_18TensorListMetadataILi2EEENS1_11CopyFunctorIiN3c107complexIdEELi2ELi1ELi1EEEJNS0_4CopyIiS8_EEEEEvT_T0_DpT1_:
        .type           _ZN2at6native55_GLOBAL__N__de093ff9_22_ForeachBinaryOpList_cu_a911ec4325multi_tensor_apply_kernelINS1_18TensorListMetadataILi2EEENS1_11CopyFunctorIiN3c107complexIdEELi2ELi1ELi1EEEJNS0_4CopyIiS8_EEEEEvT_T0_DpT1_,@function
        .size           _ZN2at6native55_GLOBAL__N__de093ff9_22_ForeachBinaryOpList_cu_a911ec4325multi_tensor_apply_kernelINS1_18TensorListMetadataILi2EEENS1_11CopyFunctorIiN3c107complexIdEELi2ELi1ELi1EEEJNS0_4CopyIiS8_EEEEEvT_T0_DpT1_,(.L_x_8005 - _ZN2at6native55_GLOBAL__N__de093ff9_22_ForeachBinaryOpList_cu_a911ec4325multi_tensor_apply_kernelINS1_18TensorListMetadataILi2EEENS1_11CopyFunctorIiN3c107complexIdEELi2ELi1ELi1EEEJNS0_4CopyIiS8_EEEEEvT_T0_DpT1_)
        .other          _ZN2at6native55_GLOBAL__N__de093ff9_22_ForeachBinaryOpList_cu_a911ec4325multi_tensor_apply_kernelINS1_18TensorListMetadataILi2EEENS1_11CopyFunctorIiN3c107complexIdEELi2ELi1ELi1EEEJNS0_4CopyIiS8_EEEEEvT_T0_DpT1_,@"STO_CUDA_ENTRY STV_DEFAULT"
_ZN2at6native55_GLOBAL__N__de093ff9_22_ForeachBinaryOpList_cu_a911ec4325multi_tensor_apply_kernelINS1_18TensorListMetadataILi2EEENS1_11CopyFunctorIiN3c107complexIdEELi2ELi1ELi1EEEJNS0_4CopyIiS8_EEEEEvT_T0_DpT1_:
        /* <DEDUP_REMOVED lines=33> */
.L_x_3265:
        /* <DEDUP_REMOVED lines=60> */
.L_x_3264:
        /* <DEDUP_REMOVED lines=8> */
.L_x_3266:
[----:B------:R-:W-:-:S04]  /*0650*/  LEA R2, P0, R18, UR4, 0x6 ;  /* 0x0000000412027c11 */ /* 0x000fc8000f8030ff */
[----:B------:R-:W-:-:S05]  /*0660*/  LEA.HI.X R3, R18, UR5, R19, 0x6, P0 ;  /* 0x0000000512037c11 */ /* 0x000fca00080f3413 */
[----:B------:R-:W2:Y:S04]  /*0670*/  LDG.E.64 R8, desc[UR10][R2.64] ;  /* 0x0000000a02087981 */ /* 0x000ea8000c1e1b00 */
[----:B------:R-:W3:Y:S04]  /*0680*/  LDG.E.64 R10, desc[UR10][R2.64+0x10] ;  /* 0x0000100a020a7981 */ /* 0x000ee8000c1e1b00 */
[----:B------:R-:W4:Y:S04]  /*0690*/  LDG.E.64 R12, desc[UR10][R2.64+0x20] ;  /* 0x0000200a020c7981 */ /* 0x000f28000c1e1b00 */
[----:B------:R-:W5:Y:S01]  /*06a0*/  LDG.E.64 R14, desc[UR10][R2.64+0x30] ;  /* 0x0000300a020e7981 */ /* 0x000f62000c1e1b00 */
        /* <DEDUP_REMOVED lines=11> */
[----:B---3--:R-:W-:Y:S08]  /*0760*/  F2I.F64.TRUNC R5, R10 ;  /* 0x0000000a00057311 */ /* 0x008ff0000030d100 */
[----:B----4-:R-:W-:Y:S08]  /*0770*/  F2I.F64.TRUNC R6, R12 ;  /* 0x0000000c00067311 */ /* 0x010ff0000030d100 */
[----:B-----5:R-:W0:Y:S02]  /*0780*/  F2I.F64.TRUNC R7, R14 ;  /* 0x0000000e00077311 */ /* 0x020e24000030d100 */
[----:B0-----:R0:W-:Y:S01]  /*0790*/  STG.E.128 desc[UR10][R16.64], R4 ;  /* 0x0000000410007986 */ /* 0x0011e2000c101d0a */
[----:B------:R-:W-:Y:S05]  /*07a0*/  @!P0 BRA P1, `(.L_x_3266) ;  /* 0xfffffffc00a88947 */ /* 0x000fea000083ffff */
[----:B------:R-:W-:Y:S05]  /*07b0*/  EXIT ;  /* 0x000000000000794d */ /* 0x000fea0003800000 */
.L_x_3267:
        /* <DEDUP_REMOVED lines=12> */
.L_x_8005:


//--------------------- .text._ZN2at6native55_GLOBAL__N__de093ff9_22_ForeachBinaryOpList_cu_a911ec4325multi_tensor_apply_kernelINS1_18TensorListMetadataILi2EEENS1_11CopyFunctorIifLi2ELi1ELi1EEEJNS0_4CopyIifEEEEEvT_T0_DpT1_ --------------------------
	.section	.text._ZN2at6native55_GLOBAL__N__de093ff9_22_ForeachBinaryOpList_cu_a911ec4325multi_tensor_apply_kernelINS1_18TensorListMetadataILi2EEENS1_11CopyFunctorIifLi2ELi1ELi1EEEJNS0_4CopyIifEEEEEvT_T0_DpT1_,"ax",@progbits
	.align	128
.text._ZN2at6native55_GLOBAL__N__de093ff9_22_ForeachBinaryOpList_cu_a911ec4325multi_tensor_apply_kernelINS1_18TensorListMetadataILi2EEENS1_11CopyFunctorIifLi2ELi1ELi1EEEJNS0_4CopyIifEEEEEvT_T0_DpT1_:
        .type           _ZN2at6native55_GLOBAL__N__de093ff9_22_ForeachBinaryOpList_cu_a911ec4325multi_tensor_apply_kernelINS1_18TensorListMetadataILi2EEENS1_11CopyFunctorIifLi2ELi1ELi1EEEJNS0_4CopyIifEEEEEvT_T0_DpT1_,@function
        .size           _ZN2at6native55_GLOBAL__N__de093ff9_22_ForeachBinaryOpList_cu_a911ec4325multi_tensor_apply_kernelINS1_18TensorListMetadataILi2EEENS1_11CopyFunctorIifLi2ELi1ELi1EEEJNS0_4CopyIifEEEEEvT_T0_DpT1_,(.L_x_8006 - _ZN2at6native55_GLOBAL__N__de093ff9_22_ForeachBinaryOpList_cu_a911ec4325multi_tensor_apply_kernelINS1_18TensorListMetadataILi2EEENS1_11CopyFunctorIifLi2ELi1ELi1EEEJNS0_4CopyIifEEEEEvT_T0_DpT1_)
        .other          _ZN2at6native55_GLOBAL__N__de093ff9_22_ForeachBinaryOpList_cu_a911ec4325multi_tensor_apply_kernelINS1_18TensorListMetadataILi2EEENS1_11CopyFunctorIifLi2ELi1ELi1EEEJNS0_4CopyIifEEEEEvT_T0_DpT1_,@"STO_CUDA_ENTRY STV_DEFAULT"
_ZN2at6native55_GLOBAL__N__de093ff9_22_ForeachBinaryOpList_cu_a911ec4325multi_tensor_apply_kernelINS1_18TensorListMetadataILi2EEENS1_11CopyFunctorIifLi2ELi1ELi1EEEJNS0_4CopyIifEEEEEvT_T0_DpT1_:
        /* <DEDUP_REMOVED lines=27> */
.L_x_3269:
        /* <DEDUP_REMOVED lines=62> */
.L_x_3268:
        /* <DEDUP_REMOVED lines=8> */
.L_x_3270:
        /* <DEDUP_REMOVED lines=16> */
[----:B------:R-:W-:Y:S08]  /*0710*/  F2I.FTZ.TRUNC.NTZ R6, R6 ;  /* 0x0000000600067305 */ /* 0x000ff0000021f100 */
[----:B------:R-:W-:Y:S08]  /*0720*/  F2I.FTZ.TRUNC.NTZ R5, R5 ;  /* 0x0000000500057305 */ /* 0x000ff0000021f100 */
[----:B------:R-:W0:Y:S02]  /*0730*/  F2I.FTZ.TRUNC.NTZ R4, R4 ;  /* 0x0000000400047305 */ /* 0x000e24000021f100 */
[----:B0-----:R0:W-:Y:S01]  /*0740*/  STG.E.128 desc[UR4][R10.64], R4 ;  /* 0x000000040a007986 */ /* 0x0011e2000c101d04 */
[----:B------:R-:W-:Y:S05]  /*0750*/  @!P0 BRA P1, `(.L_x_3270) ;  /* 0xfffffffc00ac8947 */ /* 0x000fea000083ffff */
[----:B------:R-:W-:Y:S05]  /*0760*/  EXIT ;  /* 0x000000000000794d */ /* 0x000fea0003800000 */
.L_x_3271:
        /* <DEDUP_REMOVED lines=9> */
.L_x_8006:


//--------------------- .text._ZN2at6native55_GLOBAL__N__de093ff9_22_ForeachBinaryOpList_cu_a911ec4325multi_tensor_apply_kernelINS1_18TensorListMetadataILi2EEENS1_11CopyFunctorIidLi2ELi1ELi1EEEJNS0_4CopyIidEEEEEvT_T0_DpT1_ --------------------------
	.section	.text._ZN2at6native55_GLOBAL__N__de093ff9_22_ForeachBinaryOpList_cu_a911ec4325multi_tensor_apply_kernelINS1_18TensorListMetadataILi2EEENS1_11CopyFunctorIidLi2ELi1ELi1EEEJNS0_4CopyIidEEEEEvT_T0_DpT1_,"ax",@progbits
	.align	128
.text._ZN2at6native55_GLOBAL__N__de093ff9_22_ForeachBinaryOpList_cu_a911ec4325multi_tensor_apply_kernelINS1_18TensorListMetadataILi2EEENS1_11CopyFunctorIidLi2ELi1ELi1EEEJNS0_4CopyIidEEEEEvT_T0_DpT1_:
        .type           _ZN2at6native55_GLOBAL__N__de093ff9_22_ForeachBinaryOpList_cu_a911ec4325multi_tensor_apply_kernelINS1_18TensorListMetadataILi2EEENS1_11CopyFunctorIidLi2ELi1ELi1EEEJNS0_4CopyIidEEEEEvT_T0_DpT1_,@function
        .size           _ZN2at6native55_GLOBAL__N__de093ff9_22_ForeachBinaryOpList_cu_a911ec4325multi_tensor_apply_kernelINS1_18TensorListMetadataILi2EEENS1_11CopyFunctorIidLi2ELi1ELi1EEEJNS0_4CopyIidEEEEEvT_T0_DpT1_,(.L_x_8007 - _ZN2at6native55_GLOBAL__N__de093ff9_22_ForeachBinaryOpList_cu_a911ec4325multi_tensor_apply_kernelINS1_18TensorListMetadataILi2EEENS1_11CopyFunctorIidLi2ELi1ELi1EEEJNS0_4CopyIidEEEEEvT_T0_DpT1_)
        .other          _ZN2at6native55_GLOBAL__N__de093ff9_22_ForeachBinaryOpList_cu_a911ec4325multi_tensor_apply_kernelINS1_18TensorListMetadataILi2EEENS1_11CopyFunctorIidLi2ELi1ELi1EEEJNS0_4CopyIidEEEEEvT_T0_DpT1_,@"STO_CUDA_ENTRY STV_DEFAULT"
_ZN2at6native55_GLOBAL__N__de093ff9_22_ForeachBinaryOpList_cu_a911ec4325multi_tensor_apply_kernelINS1_18TensorListMetadataILi2EEENS1_11CopyFunctorIidLi2ELi1ELi1EEEJNS0_4CopyIidEEEEEvT_T0_DpT1_:
        /* <DEDUP_REMOVED lines=29> */
.L_x_3273:
        /* <DEDUP_REMOVED lines=60> */
.L_x_3272:
        /* <DEDUP_REMOVED lines=8> */
.L_x_3274:
        /* <DEDUP_REMOVED lines=15> */
[----:B------:R-:W-:Y:S08]  /*0700*/  F2I.F64.TRUNC R16, R4 ;  /* 0x0000000400107311 */ /* 0x000ff0000030d100 */
[----:B---3--:R-:W-:Y:S08]  /*0710*/  F2I.F64.TRUNC R19, R10 ;  /* 0x0000000a00137311 */ /* 0x008ff0000030d100 */
[----:B------:R-:W0:Y:S02]  /*0720*/  F2I.F64.TRUNC R18, R8 ;  /* 0x0000000800127311 */ /* 0x000e24000030d100 */
[----:B0-----:R0:W-:Y:S01]  /*0730*/  STG.E.128 desc[UR10][R12.64], R16 ;  /* 0x000000100c007986 */ /* 0x0011e2000c101d0a */
[----:B------:R-:W-:Y:S05]  /*0740*/  @!P0 BRA P1, `(.L_x_3274) ;  /* 0xfffffffc00b08947 */ /* 0x000fea000083ffff */
[----:B------:R-:W-:Y:S05]  /*0750*/  EXIT ;  /* 0x000000000000794d */ /* 0x000fea0003800000 */
.L_x_3275:
        /* <DEDUP_REMOVED lines=10> */
.L_x_8007:


//--------------------- .text._ZN2at6native55_GLOBAL__N__de093ff9_22_ForeachBinaryOpList_cu_a911ec4325multi_tensor_apply_kernelINS1_18TensorListMetadataILi2EEENS1_11CopyFunctorIisLi2ELi1ELi1EEEJNS0_4CopyIisEEEEEvT_T0_DpT1_ --------------------------
	.section	.text._ZN2at6native55_GLOBAL__N__de093ff9_22_ForeachBinaryOpList_cu_a911ec4325multi_tensor_apply_kernelINS1_18TensorListMetadataILi2EEENS1_11CopyFunctorIisLi2ELi1ELi1EEEJNS0_4CopyIisEEEEEvT_T0_DpT1_,"ax",@progbits
	.align	128
.text._ZN2at6native55_GLOBAL__N__de093ff9_22_ForeachBinaryOpList_cu_a911ec4325multi_tensor_apply_kernelINS1_18TensorListMetadataILi2EEENS1_11CopyFunctorIisLi2ELi1ELi1EEEJNS0_4CopyIisEEEEEvT_T0_DpT1_:
        .type           _ZN2at6native55_GLOBAL__N__de093ff9_22_ForeachBinaryOpList_cu_a911ec4325multi_tensor_apply_kernelINS1_18TensorListMetadataILi2EEENS1_11CopyFunctorIisLi2ELi1ELi1EEEJNS0_4CopyIisEEEEEvT_T0_DpT1_,@function
        .size           _ZN2at6native55_GLOBAL__N__de093ff9_22_ForeachBinaryOpList_cu_a911ec4325multi_tensor_apply_kernelINS1_18TensorListMetadataILi2EEENS1_11CopyFunctorIisLi2ELi1ELi1EEEJNS0_4CopyIisEEEEEvT_T0_DpT1_,(.L_x_8008 - _ZN2at6native55_GLOBAL__N__de093ff9_22_ForeachBinaryOpList_cu_a911ec4325multi_tensor_apply_kernelINS1_18TensorListMetadataILi2EEENS1_11CopyFunctorIisLi2ELi1ELi1EEEJNS0_4CopyIisEEEEEvT_T0_DpT1_)
        .other          _ZN2at6native55_GLOBAL__N__de093ff9_22_ForeachBinaryOpList_cu_a911ec4325multi_tensor_apply_kernelINS1_18TensorListMetadataILi2EEENS1_11CopyFunctorIisLi2ELi1ELi1EEEJNS0_4CopyIisEEEEEvT_T0_DpT1_,@"STO_CUDA_ENTRY STV_DEFAULT"
_ZN2at6native55_GLOBAL__N__de093ff9_22_ForeachBinaryOpList_cu_a911ec4325multi_tensor_apply_kernelINS1_18TensorListMetadataILi2EEENS1_11CopyFunctorIisLi2ELi1ELi1EEEJNS0_4CopyIisEEEEEvT_T0_DpT1_:
        /* <DEDUP_REMOVED lines=28> */
.L_x_3277:
        /* <DEDUP_REMOVED lines=33> */
[----:B-1----:R-:W-:-:S03]  /*03d0*/  @P2 LEA R16, P3, R23, R14, 0x1 ;  /* 0x0000000e17102211 */ /* 0x002fc600078608ff */
[----:B------:R-:W4:Y:S01]  /*03e0*/  @P4 LDG.E.U16 R5, desc[UR4][R26.64] ;  /* 0x000000041a054981 */ /* 0x000f22000c1e1500 */
[----:B------:R-:W-:-:S05]  /*03f0*/  @P2 LEA.HI.X R17, R23, R15, R22, 0x1, P3 ;  /* 0x0000000f17112211 */ /* 0x000fca00018f0c16 */
[----:B------:R0:W5:Y:S01]  /*0400*/  @P2 LDG.E.U16 R6, desc[UR4][R16.64] ;  /* 0x0000000410062981 */ /* 0x000162000c1e1500 */
[-C--:B------:R-:W-:Y:S02]  /*0410*/  @P0 LEA R18, P5, R25, R12.reuse, 0x2 ;  /* 0x0000000c19120211 */ /* 0x080fe400078a10ff */
[----:B0-----:R-:W-:-:S04]  /*0420*/  @P1 LEA R16, P3, R10, R12, 0x2 ;  /* 0x0000000c0a101211 */ /* 0x001fc800078610ff */
[-C--:B------:R-:W-:Y:S02]  /*0430*/  @P1 LEA.HI.X R17, R10, R13.reuse, R19, 0x2, P3 ;  /* 0x0000000d0a111211 */ /* 0x080fe400018f1413 */
[----:B------:R-:W-:Y:S02]  /*0440*/  @P0 LEA.HI.X R19, R25, R13, R24, 0x2, P5 ;  /* 0x0000000d19130211 */ /* 0x000fe400028f1418 */
[----:B------:R-:W-:-:S04]  /*0450*/  @P4 LEA R24, P3, R21, R12, 0x2 ;  /* 0x0000000c15184211 */ /* 0x000fc800078610ff */
[----:B------:R-:W-:Y:S02]  /*0460*/  @P4 LEA.HI.X R25, R21, R13, R9, 0x2, P3 ;  /* 0x0000000d15194211 */ /* 0x000fe400018f1409 */
[----:B--2---:R-:W-:-:S05]  /*0470*/  @P1 PRMT R29, R7, 0x9910, RZ ;  /* 0x00009910071d1816 */ /* 0x004fca00000000ff */
[----:B------:R0:W-:Y:S01]  /*0480*/  @P1 STG.E desc[UR4][R16.64], R29 ;  /* 0x0000001d10001986 */ /* 0x0001e2000c101904 */
[----:B---3--:R-:W-:Y:S02]  /*0490*/  @P0 PRMT R10, R8, 0x9910, RZ ;  /* 0x00009910080a0816 */ /* 0x008fe400000000ff */
[----:B------:R-:W-:-:S03]  /*04a0*/  @P2 LEA R26, P1, R23, R12, 0x2 ;  /* 0x0000000c171a2211 */ /* 0x000fc600078210ff */
[----:B------:R-:W-:Y:S01]  /*04b0*/  @P0 IMAD.MOV.U32 R9, RZ, RZ, R10 ;  /* 0x000000ffff090224 */ /* 0x000fe200078e000a */
[----:B------:R-:W-:Y:S01]  /*04c0*/  @P2 LEA.HI.X R27, R23, R13, R22, 0x2, P1 ;  /* 0x0000000d171b2211 */ /* 0x000fe200008f1416 */
[----:B0-----:R-:W-:Y:S02]  /*04d0*/  IMAD.MOV.U32 R16, RZ, RZ, R11 ;  /* 0x000000ffff107224 */ /* 0x001fe400078e000b */
[----:B------:R-:W-:Y:S01]  /*04e0*/  IMAD.MOV.U32 R17, RZ, RZ, R20 ;  /* 0x000000ffff117224 */ /* 0x000fe200078e0014 */
[----:B----4-:R-:W-:Y:S01]  /*04f0*/  @P4 PRMT R21, R5, 0x9910, RZ ;  /* 0x0000991005154816 */ /* 0x010fe200000000ff */
[----:B------:R2:W-:Y:S01]  /*0500*/  @P0 STG.E desc[UR4][R18.64], R9 ;  /* 0x0000000912000986 */ /* 0x0005e2000c101904 */
[----:B------:R-:W-:Y:S01]  /*0510*/  IMAD.WIDE.U32 R16, R4, 0x4, R16 ;  /* 0x0000000404107825 */ /* 0x000fe200078e0010 */
[----:B-----5:R-:W-:Y:S02]  /*0520*/  @P2 PRMT R23, R6, 0x9910, RZ ;  /* 0x0000991006172816 */ /* 0x020fe400000000ff */
[----:B------:R2:W-:Y:S01]  /*0530*/  @P4 STG.E desc[UR4][R24.64], R21 ;  /* 0x0000001518004986 */ /* 0x0005e2000c101904 */
[----:B------:R-:W-:-:S03]  /*0540*/  ISETP.GE.U32.AND P0, PT, R16, 0x10000, PT ;  /* 0x000100001000780c */ /* 0x000fc60003f06070 */
[----:B------:R2:W-:Y:S01]  /*0550*/  @P2 STG.E desc[UR4][R26.64], R23 ;  /* 0x000000171a002986 */ /* 0x0005e2000c101904 */
[----:B------:R-:W-:Y:S02]  /*0560*/  ISETP.LT.U32.AND P1, PT, R16, R0, PT ;  /* 0x000000001000720c */ /* 0x000fe40003f21070 */
[C---:B------:R-:W-:Y:S02]  /*0570*/  ISETP.GE.U32.AND.EX P0, PT, R17.reuse, RZ, PT, P0 ;  /* 0x000000ff1100720c */ /* 0x040fe40003f06100 */
[----:B------:R-:W-:Y:S01]  /*0580*/  ISETP.LT.AND.EX P1, PT, R17, R2, PT, P1 ;  /* 0x000000021100720c */ /* 0x000fe20003f21310 */
[----:B------:R-:W-:Y:S02]  /*0590*/  IMAD.MOV.U32 R11, RZ, RZ, R16 ;  /* 0x000000ffff0b7224 */ /* 0x000fe400078e0010 */
[----:B------:R-:W-:-:S10]  /*05a0*/  IMAD.MOV.U32 R20, RZ, RZ, R17 ;  /* 0x000000ffff147224 */ /* 0x000fd400078e0011 */
[----:B--2---:R-:W-:Y:S05]  /*05b0*/  @!P0 BRA P1, `(.L_x_3277) ;  /* 0xfffffffc00008947 */ /* 0x004fea000083ffff */
[----:B------:R-:W-:Y:S05]  /*05c0*/  EXIT ;  /* 0x000000000000794d */ /* 0x000fea0003800000 */
.L_x_3276:
        /* <DEDUP_REMOVED lines=8> */
.L_x_3278:
        /* <DEDUP_REMOVED lines=20> */
.L_x_3279:
        /* <DEDUP_REMOVED lines=15> */
.L_x_8008:


//--------------------- .text._ZN2at6native55_GLOBAL__N__de093ff9_22_ForeachBinaryOpList_cu_a911ec4325multi_tensor_apply_kernelINS1_18TensorListMetadataILi2EEENS1_11CopyFunctorIilLi2ELi1ELi1EEEJNS0_4CopyIilEEEEEvT_T0_DpT1_ --------------------------
	.section	.text._ZN2at6native55_GLOBAL__N__de093ff9_22_ForeachBinaryOpList_cu_a911ec4325multi_tensor_apply_kernelINS1_18TensorListMetadataILi2EEENS1_11CopyFunctorIilLi2ELi1ELi1EEEJNS0_4CopyIilEEEEEvT_T0_DpT1_,"ax",@progbits
	.align	128
.text._ZN2at6native55_GLOBAL__N__de093ff9_22_ForeachBinaryOpList_cu_a911ec4325multi_tensor_apply_kernelINS1_18TensorListMetadataILi2EEENS1_11CopyFunctorIilLi2ELi1ELi1EEEJNS0_4CopyIilEEEEEvT_T0_DpT1_:
        .type           _ZN2at6native55_GLOBAL__N__de093ff9_22_ForeachBinaryOpList_cu_a911ec4325multi_tensor_apply_kernelINS1_18TensorListMetadataILi2EEENS1_11CopyFunctorIilLi2ELi1ELi1EEEJNS0_4CopyIilEEEEEvT_T0_DpT1_,@function
        .size           _ZN2at6native55_GLOBAL__N__de093ff9_22_ForeachBinaryOpList_cu_a911ec4325multi_tensor_apply_kernelINS1_18TensorListMetadataILi2EEENS1_11CopyFunctorIilLi2ELi1ELi1EEEJNS0_4CopyIilEEEEEvT_T0_DpT1_,(.L_x_8009 - _ZN2at6native55_GLOBAL__N__de093ff9_22_ForeachBinaryOpList_cu_a911ec4325multi_tensor_apply_kernelINS1_18TensorListMetadataILi2EEENS1_11CopyFunctorIilLi2ELi1ELi1EEEJNS0_4CopyIilEEEEEvT_T0_DpT1_)
        .other          _ZN2at6native55_GLOBAL__N__de093ff9_22_ForeachBinaryOpList_cu_a911ec4325multi_tensor_apply_kernelINS1_18TensorListMetadataILi2EEENS1_11CopyFunctorIilLi2ELi1ELi1EEEJNS0_4CopyIilEEEEEvT_T0_DpT1_,@"STO_CUDA_ENTRY STV_DEFAULT"
_ZN2at6native55_GLOBAL__N__de093ff9_22_ForeachBinaryOpList_cu_a911ec4325multi_tensor_apply_kernelINS1_18TensorListMetadataILi2EEENS1_11CopyFunctorIilLi2ELi1ELi1EEEJNS0_4CopyIilEEEEEvT_T0_DpT1_:
        /* <DEDUP_REMOVED lines=27> */
.L_x_3281:
        /* <DEDUP_REMOVED lines=56> */
.L_x_3280:
        /* <DEDUP_REMOVED lines=8> */
.L_x_3282:
        /* <DEDUP_REMOVED lines=19> */
.L_x_3283:
        /* <DEDUP_REMOVED lines=10> */
.L_x_8009:


//--------------------- .text._ZN2at6native55_GLOBAL__N__de093ff9_22_ForeachBinaryOpList_cu_a911ec4325multi_tensor_apply_kernelINS1_18TensorListMetadataILi2EEENS1_11CopyFunctorIiaLi2ELi1ELi1EEEJNS0_4CopyIiaEEEEEvT_T0_DpT1_ --------------------------
	.section	.text._ZN2at6native55_GLOBAL__N__de093ff9_22_ForeachBinaryOpList_cu_a911ec4325multi_tensor_apply_kernelINS1_18TensorListMetadataILi2EEENS1_11CopyFunctorIiaLi2ELi1ELi1EEEJNS0_4CopyIiaEEEEEvT_T0_DpT1_,"ax",@progbits
	.align	128
.text._ZN2at6native55_GLOBAL__N__de093ff9_22_ForeachBinaryOpList_cu_a911ec4325multi_tensor_apply_kernelINS1_18TensorListMetadataILi2EEENS1_11CopyFunctorIiaLi2ELi1ELi1EEEJNS0_4CopyIiaEEEEEvT_T0_DpT1_:
        .type           _ZN2at6native55_GLOBAL__N__de093ff9_22_ForeachBinaryOpList_cu_a911ec4325multi_tensor_apply_kernelINS1_18TensorListMetadataILi2EEENS1_11CopyFunctorIiaLi2ELi1ELi1EEEJNS0_4CopyIiaEEEEEvT_T0_DpT1_,@function
        .size           _ZN2at6native55_GLOBAL__N__de093ff9_22_ForeachBinaryOpList_cu_a911ec4325multi_tensor_apply_kernelINS1_18TensorListMetadataILi2EEENS1_11CopyFunctorIiaLi2ELi1ELi1EEEJNS0_4CopyIiaEEEEEvT_T0_DpT1_,(.L_x_8010 - _ZN2at6native55_GLOBAL__N__de093ff9_22_ForeachBinaryOpList_cu_a911ec4325multi_tensor_apply_kernelINS1_18TensorListMetadataILi2EEENS1_11CopyFunctorIiaLi2ELi1ELi1EEEJNS0_4CopyIiaEEEEEvT_T0_DpT1_)
        .other          _ZN2at6native55_GLOBAL__N__de093ff9_22_ForeachBinaryOpList_cu_a911ec4325multi_tensor_apply_kernelINS1_18TensorListMetadataILi2EEENS1_11CopyFunctorIiaLi2ELi1ELi1EEEJNS0_4CopyIiaEEEEEvT_T0_DpT1_,@"STO_CUDA_ENTRY STV_DEFAULT"
_ZN2at6native55_GLOBAL__N__de093ff9_22_ForeachBinaryOpList_cu_a911ec4325multi_tensor_apply_kernelINS1_18TensorListMetadataILi2EEENS1_11CopyFunctorIiaLi2ELi1ELi1EEEJNS0_4CopyIiaEEEEEvT_T0_DpT1_:
        /* <DEDUP_REMOVED lines=27> */
.L_x_3285:
        /* <DEDUP_REMOVED lines=62> */
.L_x_3284:
        /* <DEDUP_REMOVED lines=8> */
.L_x_3286:
        /* <DEDUP_REMOVED lines=20> */
.L_x_3287:
        /* <DEDUP_REMOVED lines=11> */
.L_x_8010:


//--------------------- .text._ZN2at6native55_GLOBAL__N__de093ff9_22_ForeachBinaryOpList_cu_a911ec4325multi_tensor_apply_kernelINS1_18TensorListMetadataILi2EEENS1_11CopyFunctorIihLi2ELi1ELi1EEEJNS0_4CopyIihEEEEEvT_T0_DpT1_ --------------------------
	.section	.text._ZN2at6native55_GLOBAL__N__de093ff9_22_ForeachBinaryOpList_cu_a911ec4325multi_tensor_apply_kernelINS1_18TensorListMetadataILi2EEENS1_11CopyFunctorIihLi2ELi1ELi1EEEJNS0_4CopyIihEEEEEvT_T0_DpT1_,"ax",@progbits
	.align	128
.text._ZN2at6native55_GLOBAL__N__de093ff9_22_ForeachBinaryOpList_cu_a911ec4325multi_tensor_apply_kernelINS1_18TensorListMetadataILi2EEENS1_11CopyFunctorIihLi2ELi1ELi1EEEJNS0_4CopyIihEEEEEvT_T0_DpT1_:
        .type           _ZN2at6native55_GLOBAL__N__de093ff9_22_ForeachBinaryOpList_cu_a911ec4325multi_tensor_apply_kernelINS1_18TensorListMetadataILi2EEENS1_11CopyFunctorIihLi2ELi1ELi1EEEJNS0_4CopyIihEEEEEvT_T0_DpT1_,@function
        .size           _ZN2at6native55_GLOBAL__N__de093ff9_22_ForeachBinaryOpList_cu_a911ec4325multi_tensor_apply_kernelINS1_18TensorListMetadataILi2EEENS1_11CopyFunctorIihLi2ELi1ELi1EEEJNS0_4CopyIihEEEEEvT_T0_DpT1_,(.L_x_8011 - _ZN2at6native55_GLOBAL__N__de093ff9_22_ForeachBinaryOpList_cu_a911ec4325multi_tensor_apply_kernelINS1_18TensorListMetadataILi2EEENS1_11CopyFunctorIihLi2ELi1ELi1EEEJNS0_4CopyIihEEEEEvT_T0_DpT1_)
        .other          _ZN2at6native55_GLOBAL__N__de093ff9_22_ForeachBinaryOpList_cu_a911ec4325multi_tensor_apply_kernelINS1_18TensorListMetadataILi2EEENS1_11CopyFunctorIihLi2ELi1ELi1EEEJNS0_4CopyIihEEEEEvT_T0_DpT1_,@"STO_CUDA_ENTRY STV_DEFAULT"
_ZN2at6native55_GLOBAL__N__de093ff9_22_ForeachBinaryOpList_cu_a911ec4325multi_tensor_apply_kernelINS1_18TensorListMetadataILi2EEENS1_11CopyFunctorIihLi2ELi1ELi1EEEJNS0_4CopyIihEEEEEvT_T0_DpT1_:
        /* <DEDUP_REMOVED lines=28> */
.L_x_3289:
        /* <DEDUP_REMOVED lines=58> */
.L_x_3288:
        /* <DEDUP_REMOVED lines=8> */
.L_x_3290:
        /* <DEDUP_REMOVED lines=20> */
.L_x_3291:
        /* <DEDUP_REMOVED lines=14> */
.L_x_8011:


//--------------------- .text._ZN2at6native55_GLOBAL__N__de093ff9_22_ForeachBinaryOpList_cu_a911ec4325multi_tensor_apply_kernelINS1_18TensorListMetadataILi2EEENS1_14UnaryOpFunctorIiLi2ELi1ELi1EEEJNS0_4CopyIiiEEEEEvT_T0_DpT1_ --------------------------
	.section	.text._ZN2at6native55_GLOBAL__N__de093ff9_22_ForeachBinaryOpList_cu_a911ec4325multi_tensor_apply_kernelINS1_18TensorListMetadataILi2EEENS1_14UnaryOpFunctorIiLi2ELi1ELi1EEEJNS0_4CopyIiiEEEEEvT_T0_DpT1_,"ax",@progbits
	.align	128
.text._ZN2at6native55_GLOBAL__N__de093ff9_22_ForeachBinaryOpList_cu_a911ec4325multi_tensor_apply_kernelINS1_18TensorListMetadataILi2EEENS1_14UnaryOpFunctorIiLi2ELi1ELi1EEEJNS0_4CopyIiiEEEEEvT_T0_DpT1_:
        .type           _ZN2at6native55_GLOBAL__N__de093ff9_22_ForeachBinaryOpList_cu_a911ec4325multi_tensor_apply_kernelINS1_18TensorListMetadataILi2EEENS1_14UnaryOpFunctorIiLi2ELi1ELi1EEEJNS0_4CopyIiiEEEEEvT_T0_DpT1_,@function
        .size           _ZN2at6native55_GLOBAL__N__de093ff9_22_ForeachBinaryOpList_cu_a911ec4325multi_tensor_apply_kernelINS1_18TensorListMetadataILi2EEENS1_14UnaryOpFunctorIiLi2ELi1ELi1EEEJNS0_4CopyIiiEEEEEvT_T0_DpT1_,(.L_x_8012 - _ZN2at6native55_GLOBAL__N__de093ff9_22_ForeachBinaryOpList_cu_a911ec4325multi_tensor_apply_kernelINS1_18TensorListMetadataILi2EEENS1_14UnaryOpFunctorIiLi2ELi1ELi1EEEJNS0_4CopyIiiEEEEEvT_T0_DpT1_)
        .other          _ZN2at6native55_GLOBAL__N__de093ff9_22_ForeachBinaryOpList_cu_a911ec4325multi_tensor_apply_kernelINS1_18TensorListMetadataILi2EEENS1_14UnaryOpFunctorIiLi2ELi1ELi1EEEJNS0_4CopyIiiEEEEEvT_T0_DpT1_,@"STO_CUDA_ENTRY STV_DEFAULT"
_ZN2at6native55_GLOBAL__N__de093ff9_22_ForeachBinaryOpList_cu_a911ec4325multi_tensor_apply_kernelINS1_18TensorListMetadataILi2EEENS1_14UnaryOpFunctorIiLi2ELi1ELi1EEEJNS0_4CopyIiiEEEEEvT_T0_DpT1_:
        /* <DEDUP_REMOVED lines=26> */
.L_x_3293:
        /* <DEDUP_REMOVED lines=59> */
.L_x_3292:
        /* <DEDUP_REMOVED lines=8> */
.L_x_3294:
        /* <DEDUP_REMOVED lines=18> */
.L_x_3295:
        /* <DEDUP_REMOVED lines=9> */
.L_x_8012:


//--------------------- .text._ZN2at6native55_GLOBAL__N__de093ff9_22_ForeachBinaryOpList_cu_a911ec4325multi_tensor_apply_kernelINS1_18TensorListMetadataILi2EEENS1_11CopyFunctorIaN3c1015Float8_e5m2fnuzELi2ELi1ELi1EEEJNS0_4CopyIaS7_EEEEEvT_T0_DpT1_ --------------------------
	.section	.text._ZN2at6native55_GLOBAL__N__de093ff9_22_ForeachBinaryOpList_cu_a911ec4325multi_tensor_apply_kernelINS1_18TensorListMetadataILi2EEENS1_11CopyFunctorIaN3c1015Float8_e5m2fnuzELi2ELi1ELi1EEEJNS0_4CopyIaS7_EEEEEvT_T0_DpT1_,"ax",@progbits
	.align	128
.text._ZN2at6native55_GLOBAL__N__de093ff9_22_ForeachBinaryOpList_cu_a911ec4325multi_tensor_apply_kernelINS1_18TensorListMetadataILi2EEENS1_11CopyFunctorIaN3c1015Float8_e5m2fnuzELi2ELi1ELi1EEEJNS0_4CopyIaS7_EEEEEvT_T0_DpT1_:
        .type           _ZN2at6native55_GLOBAL__N__de093ff9_22_ForeachBinaryOpList_cu_a911ec4325multi_tensor_apply_kernelINS1_18TensorListMetadataILi2EEENS1_11CopyFunctorIaN3c1015Float8_e5m2fnuzELi2ELi1ELi1EEEJNS0_4CopyIaS7_EEEEEvT_T0_DpT1_,@function
        .size           _ZN2at6native55_GLOBAL__N__de093ff9_22_ForeachBinaryOpList_cu_a911ec4325multi_tensor_apply_kernelINS1_18TensorListMetadataILi2EEENS1_11CopyFunctorIaN3c1015Float8_e5m2fnuzELi2ELi1ELi1EEEJNS0_4CopyIaS7_EEEEEvT_T0_DpT1_,(.L_x_8013 - _ZN2at6native55_GLOBAL__N__de093ff9_22_ForeachBinaryOpList_cu_a911ec4325multi_tensor_apply_kernelINS1_18TensorListMetadataILi2EEENS1_11CopyFunctorIaN3c1015Float8_e5m2fnuzELi2ELi1ELi1EEEJNS0_4CopyIaS7_EEEEEvT_T0_DpT1_)
        .other          _ZN2at6native55_GLOBAL__N__de093ff9_22_ForeachBinaryOpList_cu_a911ec4325multi_tensor_apply_kernelINS1_18TensorListMetadataILi2EEENS1_11CopyFunctorIaN3c1015Float8_e5m2fnuzELi2ELi1ELi1EEEJNS0_4CopyIaS7_EEEEEvT_T0_DpT1_,@"STO_CUDA_ENTRY STV_DEFAULT"
_ZN2at6native55_GLOBAL__N__de093ff9_22_ForeachBinaryOpList_cu_a911ec4325multi_tensor_apply_kernelINS1_18TensorListMetadataILi2EEENS1_11CopyFunctorIaN3c1015Float8_e5m2fnuzELi2ELi1ELi1EEEJNS0_4CopyIaS7_EEEEEvT_T0_DpT1_:
        /* <DEDUP_REMOVED lines=29> */
.L_x_3313:
        /* <DEDUP_REMOVED lines=59> */
.L_x_3300:
[----:B------:R-:W-:Y:S05]  /*0580*/  BSYNC B1 ;  /* 0x0000000000017941 */ /* 0x000fea0003800000 */
.L_x_3299:
[----:B------:R-:W-:Y:S01]  /*0590*/  IMAD.SHL.U32 R3, R3, 0x200000, RZ ;  /* 0x0020000003037824 */ /* 0x000fe200078e00ff */
[----:B------:R-:W-:-:S04]  /*05a0*/  LEA R5, R2, 0x37800000, 0x17 ;  /* 0x3780000002057811 */ /* 0x000fc800078eb8ff */
[----:B------:R-:W-:-:S07]  /*05b0*/  LOP3.LUT R26, R5, R3, R26, 0xfe, !PT ;  /* 0x00000003051a7212 */ /* 0x000fce00078efe1a */
.L_x_3298:
[----:B------:R-:W-:Y:S05]  /*05c0*/  BSYNC B0 ;  /* 0x0000000000007941 */ /* 0x000fea0003800000 */
.L_x_3297:
        /* <DEDUP_REMOVED lines=20> */
.L_x_3304:
[----:B------:R-:W-:Y:S05]  /*0710*/  BSYNC B1 ;  /* 0x0000000000017941 */ /* 0x000fea0003800000 */
.L_x_3303:
[----:B------:R-:W-:Y:S01]  /*0720*/  IMAD.SHL.U32 R3, R3, 0x200000, RZ ;  /* 0x0020000003037824 */ /* 0x000fe200078e00ff */
[----:B------:R-:W-:-:S04]  /*0730*/  LEA R5, R2, 0x37800000, 0x17 ;  /* 0x3780000002057811 */ /* 0x000fc800078eb8ff */
[----:B------:R-:W-:-:S07]  /*0740*/  LOP3.LUT R24, R5, R3, R24, 0xfe, !PT ;  /* 0x0000000305187212 */ /* 0x000fce00078efe18 */
.L_x_3302:
[----:B------:R-:W-:Y:S05]  /*0750*/  BSYNC B0 ;  /* 0x0000000000007941 */ /* 0x000fea0003800000 */
.L_x_3301:
        /* <DEDUP_REMOVED lines=22> */
.L_x_3308:
[----:B------:R-:W-:Y:S05]  /*08c0*/  BSYNC B1 ;  /* 0x0000000000017941 */ /* 0x000fea0003800000 */
.L_x_3307:
[----:B------:R-:W-:Y:S01]  /*08d0*/  IMAD.SHL.U32 R3, R3, 0x200000, RZ ;  /* 0x0020000003037824 */ /* 0x000fe200078e00ff */
[----:B------:R-:W-:-:S04]  /*08e0*/  LEA R5, R2, 0x37800000, 0x17 ;  /* 0x3780000002057811 */ /* 0x000fc800078eb8ff */
[----:B------:R-:W-:-:S07]  /*08f0*/  LOP3.LUT R28, R5, R3, R28, 0xfe, !PT ;  /* 0x00000003051c7212 */ /* 0x000fce00078efe1c */
.L_x_3306:
[----:B------:R-:W-:Y:S05]  /*0900*/  BSYNC B0 ;  /* 0x0000000000007941 */ /* 0x000fea0003800000 */
.L_x_3305:
        /* <DEDUP_REMOVED lines=21> */
.L_x_3312:
[----:B------:R-:W-:Y:S05]  /*0a60*/  BSYNC B1 ;  /* 0x0000000000017941 */ /* 0x000fea0003800000 */
.L_x_3311:
[----:B------:R-:W-:Y:S01]  /*0a70*/  IMAD.SHL.U32 R3, R3, 0x200000, RZ ;  /* 0x0020000003037824 */ /* 0x000fe200078e00ff */
[----:B------:R-:W-:-:S04]  /*0a80*/  LEA R2, R2, 0x37800000, 0x17 ;  /* 0x3780000002027811 */ /* 0x000fc800078eb8ff */
[----:B------:R-:W-:-:S07]  /*0a90*/  LOP3.LUT R27, R2, R3, R27, 0xfe, !PT ;  /* 0x00000003021b7212 */ /* 0x000fce00078efe1b */
.L_x_3310:
[----:B------:R-:W-:Y:S05]  /*0aa0*/  BSYNC B0 ;  /* 0x0000000000007941 */ /* 0x000fea0003800000 */
.L_x_3309:
[----:B------:R-:W0:Y:S01]  /*0ab0*/  @P0 F2I.FTZ.TRUNC.NTZ R29, R26 ;  /* 0x0000001a001d0305 */ /* 0x000e22000021f100 */
[----:B------:R-:W-:Y:S01]  /*0ac0*/  @P0 IADD3 R2, P6, R25, UR13, RZ ;  /* 0x0000000d19020c10 */ /* 0x000fe2000ffde0ff */
[----:B------:R-:W-:Y:S01]  /*0ad0*/  IMAD.WIDE.U32 R10, R0, 0x4, R10 ;  /* 0x00000004000a7825 */ /* 0x000fe200078e000a */
[----:B------:R-:W-:Y:S02]  /*0ae0*/  @P1 IADD3 R4, P5, R22, UR13, RZ ;  /* 0x0000000d16041c10 */ /* 0x000fe4000ffbe0ff */
[----:B------:R-:W-:Y:S02]  /*0af0*/  @P2 IADD3 R6, P4, R17, UR13, RZ ;  /* 0x0000000d11062c10 */ /* 0x000fe4000ff9e0ff */
[----:B------:R-:W-:Y:S01]  /*0b00*/  @P0 IADD3.X R3, R23, UR8, RZ, P6, !PT ;  /* 0x0000000817030c10 */ /* 0x000fe2000b7fe4ff */
[----:B------:R-:W1:Y:S01]  /*0b10*/  @P1 F2I.FTZ.TRUNC.NTZ R24, R24 ;  /* 0x0000001800181305 */ /* 0x000e62000021f100 */
[----:B------:R-:W-:Y:S02]  /*0b20*/  @P3 IADD3 R8, P6, R16, UR13, RZ ;  /* 0x0000000d10083c10 */ /* 0x000fe4000ffde0ff */
[----:B------:R-:W-:-:S02]  /*0b30*/  @P1 IADD3.X R5, R18, UR8, RZ, P5, !PT ;  /* 0x0000000812051c10 */ /* 0x000fc4000affe4ff */
[----:B------:R-:W-:Y:S02]  /*0b40*/  @P2 IADD3.X R7, R19, UR8, RZ, P4, !PT ;  /* 0x0000000813072c10 */ /* 0x000fe4000a7fe4ff */
[----:B------:R-:W-:Y:S01]  /*0b50*/  @P3 IADD3.X R9, R20, UR8, RZ, P6, !PT ;  /* 0x0000000814093c10 */ /* 0x000fe2000b7fe4ff */
[----:B------:R-:W2:Y:S01]  /*0b60*/  @P2 F2I.FTZ.TRUNC.NTZ R28, R28 ;  /* 0x0000001c001c2305 */ /* 0x000ea2000021f100 */
[----:B0-----:R3:W-:Y:S01]  /*0b70*/  @P0 STG.E.U8 desc[UR10][R2.64], R29 ;  /* 0x0000001d02000986 */ /* 0x0017e2000c10110a */
[----:B------:R-:W-:-:S04]  /*0b80*/  ISETP.GE.U32.AND P0, PT, R10, 0x10000, PT ;  /* 0x000100000a00780c */ /* 0x000fc80003f06070 */
[----:B------:R-:W-:Y:S01]  /*0b90*/  ISETP.GE.U32.AND.EX P0, PT, R11, RZ, PT, P0 ;  /* 0x000000ff0b00720c */ /* 0x000fe20003f06100 */
[----:B-1----:R3:W-:Y:S01]  /*0ba0*/  @P1 STG.E.U8 desc[UR10][R4.64], R24 ;  /* 0x0000001804001986 */ /* 0x0027e2000c10110a */
[----:B------:R-:W0:Y:S01]  /*0bb0*/  @P3 F2I.FTZ.TRUNC.NTZ R27, R27 ;  /* 0x0000001b001b3305 */ /* 0x000e22000021f100 */
[----:B------:R-:W-:-:S04]  /*0bc0*/  ISETP.LT.U32.AND P1, PT, R10, UR12, PT ;  /* 0x0000000c0a007c0c */ /* 0x000fc8000bf21070 */
[----:B------:R-:W-:Y:S01]  /*0bd0*/  ISETP.LT.AND.EX P1, PT, R11, UR6, PT, P1 ;  /* 0x000000060b007c0c */ /* 0x000fe2000bf21310 */
[----:B--2---:R3:W-:Y:S04]  /*0be0*/  @P2 STG.E.U8 desc[UR10][R6.64], R28 ;  /* 0x0000001c06002986 */ /* 0x0047e8000c10110a */
[----:B0-----:R3:W-:Y:S08]  /*0bf0*/  @P3 STG.E.U8 desc[UR10][R8.64], R27 ;  /* 0x0000001b08003986 */ /* 0x0017f0000c10110a */
[----:B------:R-:W-:Y:S05]  /*0c00*/  @!P0 BRA P1, `(.L_x_3313) ;  /* 0xfffffff400708947 */ /* 0x000fea000083ffff */
[----:B------:R-:W-:Y:S05]  /*0c10*/  EXIT ;  /* 0x000000000000794d */ /* 0x000fea0003800000 */
.L_x_3296:
        /* <DEDUP_REMOVED lines=8> */
.L_x_3330:
[C---:B------:R-:W-:Y:S01]  /*0ca0*/  IMAD.SHL.U32 R2, R0.reuse, 0x4, RZ ;  /* 0x0000000400027824 */ /* 0x040fe200078e00ff */
[----:B------:R-:W-:-:S04]  /*0cb0*/  SHF.L.U64.HI R13, R0, 0x2, R3 ;  /* 0x00000002000d7819 */ /* 0x000fc80000010203 */
[----:B------:R-:W-:-:S04]  /*0cc0*/  IADD3 R10, P0, R2, UR14, RZ ;  /* 0x0000000e020a7c10 */ /* 0x000fc8000ff1e0ff */
[----:B0-----:R-:W-:-:S05]  /*0cd0*/  IADD3.X R11, R13, UR4, RZ, P0, !PT ;  /* 0x000000040d0b7c10 */ /* 0x001fca00087fe4ff */
        /* <DEDUP_REMOVED lines=27> */
.L_x_3317:
[----:B------:R-:W-:Y:S05]  /*0e90*/  BSYNC B1 ;  /* 0x0000000000017941 */ /* 0x000fea0003800000 */
.L_x_3316:
[----:B------:R-:W-:Y:S01]  /*0ea0*/  LEA R10, R7, 0x37800000, 0x17 ;  /* 0x37800000070a7811 */ /* 0x000fe200078eb8ff */
[----:B------:R-:W-:-:S05]  /*0eb0*/  IMAD.SHL.U32 R7, R9, 0x200000, RZ ;  /* 0x0020000009077824 */ /* 0x000fca00078e00ff */
[----:B------:R-:W-:-:S07]  /*0ec0*/  LOP3.LUT R7, R10, R7, R11, 0xfe, !PT ;  /* 0x000000070a077212 */ /* 0x000fce00078efe0b */
.L_x_3315:
[----:B------:R-:W-:Y:S05]  /*0ed0*/  BSYNC B0 ;  /* 0x0000000000007941 */ /* 0x000fea0003800000 */
.L_x_3314:
        /* <DEDUP_REMOVED lines=21> */
.L_x_3321:
[----:B------:R-:W-:Y:S05]  /*1030*/  BSYNC B1 ;  /* 0x0000000000017941 */ /* 0x000fea0003800000 */
.L_x_3320:
[----:B------:R-:W-:Y:S01]  /*1040*/  LEA R9, R6, 0x37800000, 0x17 ;  /* 0x3780000006097811 */ /* 0x000fe200078eb8ff */
[----:B------:R-:W-:-:S05]  /*1050*/  IMAD.SHL.U32 R6, R8, 0x200000, RZ ;  /* 0x0020000008067824 */ /* 0x000fca00078e00ff */
[----:B------:R-:W-:-:S07]  /*1060*/  LOP3.LUT R6, R9, R6, R10, 0xfe, !PT ;  /* 0x0000000609067212 */ /* 0x000fce00078efe0a */
.L_x_3319:
[----:B------:R-:W-:Y:S05]  /*1070*/  BSYNC B0 ;  /* 0x0000000000007941 */ /* 0x000fea0003800000 */
.L_x_3318:
        /* <DEDUP_REMOVED lines=22> */
.L_x_3325:
[----:B------:R-:W-:Y:S05]  /*11e0*/  BSYNC B1 ;  /* 0x0000000000017941 */ /* 0x000fea0003800000 */
.L_x_3324:
[----:B------:R-:W-:Y:S01]  /*11f0*/  IMAD.SHL.U32 R4, R4, 0x200000, RZ ;  /* 0x0020000004047824 */ /* 0x000fe200078e00ff */
[----:B------:R-:W-:-:S04]  /*1200*/  LEA R9, R9, 0x37800000, 0x17 ;  /* 0x3780000009097811 */ /* 0x000fc800078eb8ff */
[----:B------:R-:W-:-:S07]  /*1210*/  LOP3.LUT R9, R9, R4, R12, 0xfe, !PT ;  /* 0x0000000409097212 */ /* 0x000fce00078efe0c */
.L_x_3323:
[----:B------:R-:W-:Y:S05]  /*1220*/  BSYNC B0 ;  /* 0x0000000000007941 */ /* 0x000fea0003800000 */
.L_x_3322:
        /* <DEDUP_REMOVED lines=21> */
.L_x_3329:
[----:B------:R-:W-:Y:S05]  /*1380*/  BSYNC B1 ;  /* 0x0000000000017941 */ /* 0x000fea0003800000 */
.L_x_3328:
[----:B------:R-:W-:Y:S01]  /*1390*/  IMAD.SHL.U32 R5, R5, 0x200000, RZ ;  /* 0x0020000005057824 */ /* 0x000fe200078e00ff */
[----:B------:R-:W-:-:S04]  /*13a0*/  LEA R11, R4, 0x37800000, 0x17 ;  /* 0x37800000040b7811 */ /* 0x000fc800078eb8ff */
[----:B------:R-:W-:-:S07]  /*13b0*/  LOP3.LUT R8, R11, R5, R10, 0xfe, !PT ;  /* 0x000000050b087212 */ /* 0x000fce00078efe0a */
.L_x_3327:
[----:B------:R-:W-:Y:S05]  /*13c0*/  BSYNC B0 ;  /* 0x0000000000007941 */ /* 0x000fea0003800000 */
.L_x_3326:
[----:B------:R-:W-:Y:S01]  /*13d0*/  F2I.FTZ.TRUNC.NTZ R7, R7 ;  /* 0x0000000700077305 */ /* 0x000fe2000021f100 */
[----:B------:R-:W-:-:S04]  /*13e0*/  IADD3 R4, P0, R2, UR13, RZ ;  /* 0x0000000d02047c10 */ /* 0x000fc8000ff1e0ff */
[----:B------:R-:W-:Y:S02]  /*13f0*/  IADD3.X R5, R13, UR8, RZ, P0, !PT ;  /* 0x000000080d057c10 */ /* 0x000fe400087fe4ff */
[----:B------:R-:W-:Y:S01]  /*1400*/  IADD3 R0, P0, R0, UR5, RZ ;  /* 0x0000000500007c10 */ /* 0x000fe2000ff1e0ff */
[----:B------:R-:W0:Y:S03]  /*1410*/  F2I.FTZ.TRUNC.NTZ R6, R6 ;  /* 0x0000000600067305 */ /* 0x000e26000021f100 */
[C---:B------:R-:W-:Y:S01]  /*1420*/  ISETP.LT.U32.AND P1, PT, R0.reuse, 0x4000, PT ;  /* 0x000040000000780c */ /* 0x040fe20003f21070 */
[----:B------:R-:W-:Y:S02]  /*1430*/  IMAD.SHL.U32 R2, R0, 0x4, RZ ;  /* 0x0000000400027824 */ /* 0x000fe400078e00ff */
[----:B------:R-:W-:Y:S02]  /*1440*/  IMAD.X R3, RZ, RZ, R3, P0 ;  /* 0x000000ffff037224 */ /* 0x000fe400000e0603 */
[----:B------:R-:W1:Y:S01]  /*1450*/  F2I.FTZ.TRUNC.NTZ R9, R9 ;  /* 0x0000000900097305 */ /* 0x000e62000021f100 */
[----:B------:R-:W-:-:S02]  /*1460*/  ISETP.GE.U32.AND P0, PT, R2, UR12, PT ;  /* 0x0000000c02007c0c */ /* 0x000fc4000bf06070 */
[----:B------:R-:W-:Y:S02]  /*1470*/  SHF.L.U64.HI R2, R0, 0x2, R3 ;  /* 0x0000000200027819 */ /* 0x000fe40000010203 */
[----:B------:R-:W-:Y:S02]  /*1480*/  ISETP.LT.U32.AND.EX P1, PT, R3, RZ, PT, P1 ;  /* 0x000000ff0300720c */ /* 0x000fe40003f21110 */
[----:B0-----:R-:W-:Y:S01]  /*1490*/  PRMT R10, R6, 0x7604, R7 ;  /* 0x00007604060a7816 */ /* 0x001fe20000000007 */
[----:B------:R-:W0:Y:S01]  /*14a0*/  F2I.FTZ.TRUNC.NTZ R8, R8 ;  /* 0x0000000800087305 */ /* 0x000e22000021f100 */
[----:B------:R-:W-:Y:S02]  /*14b0*/  ISETP.GE.AND.EX P0, PT, R2, UR6, PT, P0 ;  /* 0x0000000602007c0c */ /* 0x000fe4000bf06300 */
[----:B-1----:R-:W-:-:S04]  /*14c0*/  PRMT R11, R9, 0x7054, R10 ;  /* 0x00007054090b7816 */ /* 0x002fc8000000000a */
[----:B0-----:R-:W-:-:S05]  /*14d0*/  PRMT R11, R8, 0x654, R11 ;  /* 0x00000654080b7816 */ /* 0x001fca000000000b */
[----:B------:R0:W-:Y:S02]  /*14e0*/  STG.E desc[UR10][R4.64], R11 ;  /* 0x0000000b04007986 */ /* 0x0001e4000c10190a */
[----:B------:R-:W-:Y:S05]  /*14f0*/  @!P0 BRA P1, `(.L_x_3330) ;  /* 0xfffffff400e88947 */ /* 0x000fea000083ffff */
[----:B------:R-:W-:Y:S05]  /*1500*/  EXIT ;  /* 0x000000000000794d */ /* 0x000fea0003800000 */
.L_x_3331:
        /* <DEDUP_REMOVED lines=15> */
.L_x_8013:


//--------------------- .text._ZN2at6native55_GLOBAL__N__de093ff9_22_ForeachBinaryOpList_cu_a911ec4325multi_tensor_apply_kernelINS1_18TensorListMetadataILi2EEENS1_11CopyFunctorIaN3c1011Float8_e5m2ELi2ELi1ELi1EEEJNS0_4CopyIaS7_EEEEEvT_T0_DpT1_ --------------------------
	.section	.text._ZN2at6native55_GLOBAL__N__de093ff9_22_ForeachBinaryOpList_cu_a911ec4325multi_tensor_apply_kernelINS1_18TensorListMetadataILi2EEENS1_11CopyFunctorIaN3c1011Float8_e5m2ELi2ELi1ELi1EEEJNS0_4CopyIaS7_EEEEEvT_T0_DpT1_,"ax",@progbits
	.align	128
.text._ZN2at6native55_GLOBAL__N__de093ff9_22_ForeachBinaryOpList_cu_a911ec4325multi_tensor_apply_kernelINS1_18TensorListMetadataILi2EEENS1_11CopyFunctorIaN3c1011Float8_e5m2ELi2ELi1ELi1EEEJNS0_4CopyIaS7_EEEEEvT_T0_DpT1_:
        .type           _ZN2at6native55_GLOBAL__N__de093ff9_22_ForeachBinaryOpList_cu_a911ec4325multi_tensor_apply_kernelINS1_18TensorListMetadataILi2EEENS1_11CopyFunctorIaN3c1011Float8_e5m2ELi2ELi1ELi1EEEJNS0_4CopyIaS7_EEEEEvT_T0_DpT1_,@function
        .size           _ZN2at6native55_GLOBAL__N__de093ff9_22_ForeachBinaryOpList_cu_a911ec4325multi_tensor_apply_kernelINS1_18TensorListMetadataILi2EEENS1_11CopyFunctorIaN3c1011Float8_e5m2ELi2ELi1ELi1EEEJNS0_4CopyIaS7_EEEEEvT_T0_DpT1_,(.L_x_8014 - _ZN2at6native55_GLOBAL__N__de093ff9_22_ForeachBinaryOpList_cu_a911ec4325multi_tensor_apply_kernelINS1_18TensorListMetadataILi2EEENS1_11CopyFunctorIaN3c1011Float8_e5m2ELi2ELi1ELi1EEEJNS0_4CopyIaS7_EEEEEvT_T0_DpT1_)
        .other          _ZN2at6native55_GLOBAL__N__de093ff9_22_ForeachBinaryOpList_cu_a911ec4325multi_tensor_apply_kernelINS1_18TensorListMetadataILi2EEENS1_11CopyFunctorIaN3c1011Float8_e5m2ELi2ELi1ELi1EEEJNS0_4CopyIaS7_EEEEEvT_T0_DpT1_,@"STO_CUDA_ENTRY STV_DEFAULT"
_ZN2at6native55_GLOBAL__N__de093ff9_22_ForeachBinaryOpList_cu_a911ec4325multi_tensor_apply_kernelINS1_18TensorListMetadataILi2EEENS1_11CopyFunctorIaN3c1011Float8_e5m2ELi2ELi1ELi1EEEJNS0_4CopyIaS7_EEEEEvT_T0_DpT1_:
        /* <DEDUP_REMOVED lines=29> */
.L_x_3333:
        /* <DEDUP_REMOVED lines=26> */
[C---:B------:R-:W-:Y:S02]  /*0370*/  ISETP.GE.U32.AND.EX P2, PT, R9.reuse, RZ, PT, P2 ;  /* 0x000000ff0900720c */ /* 0x040fe40003f46120 */
[----:B------:R-:W-:Y:S02]  /*0380*/  @P0 IADD3 R6, P6, R20, UR14, RZ ;  /* 0x0000000e14060c10 */ /* 0x000fe4000ffde0ff */
[----:B------:R-:W-:-:S02]  /*0390*/  ISETP.LT.AND.EX P2, PT, R9, UR6, !P2, P3 ;  /* 0x0000000609007c0c */ /* 0x000fc4000d741330 */
[----:B------:R-:W-:-:S05]  /*03a0*/  @P0 IADD3.X R7, R19, UR4, RZ, P6, !PT ;  /* 0x0000000413070c10 */ /* 0x000fca000b7fe4ff */
[----:B------:R1:W3:Y:S01]  /*03b0*/  @P0 LDG.E.U8 R17, desc[UR10][R6.64] ;  /* 0x0000000a06110981 */ /* 0x0002e2000c1e1100 */
        /* <DEDUP_REMOVED lines=9> */
[C---:B-1----:R-:W-:Y:S02]  /*0450*/  @!P5 IMAD.SHL.U32 R6, R18.reuse, 0x100, RZ ;  /* 0x000001001206d824 */ /* 0x042fe400078e00ff */
        /* <DEDUP_REMOVED lines=41> */
[----:B------:R-:W-:Y:S01]  /*06f0*/  @P1 IADD3 R2, P3, R21, UR13, RZ ;  /* 0x0000000d15021c10 */ /* 0x000fe2000ff7e0ff */
[----:B------:R-:W0:Y:S03]  /*0700*/  @P1 F2I.FTZ.TRUNC.NTZ R23, R26 ;  /* 0x0000001a00171305 */ /* 0x000e26000021f100 */
[----:B------:R-:W-:-:S05]  /*0710*/  LOP3.LUT R21, R4, 0x80000000, R3, 0xf8, !PT ;  /* 0x8000000004157812 */ /* 0x000fca00078ef803 */
[----:B------:R-:W1:Y:S01]  /*0720*/  @P0 F2I.FTZ.TRUNC.NTZ R25, R25 ;  /* 0x0000001900190305 */ /* 0x000e62000021f100 */
[----:B------:R-:W-:Y:S02]  /*0730*/  @P1 IADD3.X R3, R22, UR8, RZ, P3, !PT ;  /* 0x0000000816031c10 */ /* 0x000fe40009ffe4ff */
[----:B------:R-:W-:-:S05]  /*0740*/  @P0 IADD3 R4, P3, R20, UR13, RZ ;  /* 0x0000000d14040c10 */ /* 0x000fca000ff7e0ff */
[----:B------:R-:W2:Y:S01]  /*0750*/  @P4 F2I.FTZ.TRUNC.NTZ R27, R27 ;  /* 0x0000001b001b4305 */ /* 0x000ea2000021f100 */
[----:B------:R-:W-:-:S07]  /*0760*/  @P4 IADD3 R6, P5, R16, UR13, RZ ;  /* 0x0000000d10064c10 */ /* 0x000fce000ffbe0ff */
[----:B------:R-:W3:Y:S01]  /*0770*/  @P2 F2I.FTZ.TRUNC.NTZ R21, R21 ;  /* 0x0000001500152305 */ /* 0x000ee2000021f100 */
[----:B------:R-:W-:Y:S02]  /*0780*/  @P2 IADD3 R8, P6, R8, UR13, RZ ;  /* 0x0000000d08082c10 */ /* 0x000fe4000ffde0ff */
[----:B------:R-:W-:Y:S02]  /*0790*/  @P0 IADD3.X R5, R19, UR8, RZ, P3, !PT ;  /* 0x0000000813050c10 */ /* 0x000fe40009ffe4ff */
[----:B------:R-:W-:Y:S02]  /*07a0*/  @P4 IADD3.X R7, R13, UR8, RZ, P5, !PT ;  /* 0x000000080d074c10 */ /* 0x000fe4000affe4ff */
[----:B------:R-:W-:Y:S01]  /*07b0*/  @P2 IADD3.X R9, R9, UR8, RZ, P6, !PT ;  /* 0x0000000809092c10 */ /* 0x000fe2000b7fe4ff */
[----:B0-----:R4:W-:Y:S01]  /*07c0*/  @P1 STG.E.U8 desc[UR10][R2.64], R23 ;  /* 0x0000001702001986 */ /* 0x0019e2000c10110a */
[----:B------:R-:W-:-:S03]  /*07d0*/  ISETP.LT.U32.AND P1, PT, R14, UR12, PT ;  /* 0x0000000c0e007c0c */ /* 0x000fc6000bf21070 */
[----:B-1----:R4:W-:Y:S01]  /*07e0*/  @P0 STG.E.U8 desc[UR10][R4.64], R25 ;  /* 0x0000001904000986 */ /* 0x0029e2000c10110a */
[----:B------:R-:W-:-:S03]  /*07f0*/  ISETP.GE.U32.AND P0, PT, R14, 0x10000, PT ;  /* 0x000100000e00780c */ /* 0x000fc60003f06070 */
[----:B--2---:R4:W-:Y:S04]  /*0800*/  @P4 STG.E.U8 desc[UR10][R6.64], R27 ;  /* 0x0000001b06004986 */ /* 0x0049e8000c10110a */
[----:B---3--:R4:W-:Y:S01]  /*0810*/  @P2 STG.E.U8 desc[UR10][R8.64], R21 ;  /* 0x0000001508002986 */ /* 0x0089e2000c10110a */
[C---:B------:R-:W-:Y:S02]  /*0820*/  ISETP.GE.U32.AND.EX P0, PT, R15.reuse, RZ, PT, P0 ;  /* 0x000000ff0f00720c */ /* 0x040fe40003f06100 */
[----:B------:R-:W-:-:S13]  /*0830*/  ISETP.LT.AND.EX P1, PT, R15, UR6, PT, P1 ;  /* 0x000000060f007c0c */ /* 0x000fda000bf21310 */
[----:B----4-:R-:W-:Y:S05]  /*0840*/  @!P0 BRA P1, `(.L_x_3333) ;  /* 0xfffffff800608947 */ /* 0x010fea000083ffff */
[----:B------:R-:W-:Y:S05]  /*0850*/  EXIT ;  /* 0x000000000000794d */ /* 0x000fea0003800000 */
.L_x_3332:
        /* <DEDUP_REMOVED lines=8> */
.L_x_3334:
        /* <DEDUP_REMOVED lines=10> */
[----:B------:R-:W-:Y:S02]  /*0980*/  ISETP.GE.U32.AND P2, PT, R5, 0x8000000, PT ;  /* 0x080000000500780c */ /* 0x000fe40003f46070 */
[----:B------:R-:W-:-:S05]  /*0990*/  PRMT R5, R8, 0x7770, RZ ;  /* 0x0000777008057816 */ /* 0x000fca00000000ff */
[----:B------:R-:W-:-:S04]  /*09a0*/  IMAD.SHL.U32 R4, R5, 0x2000000, RZ ;  /* 0x0200000005047824 */ /* 0x000fc800078e00ff */
[----:B------:R-:W-:Y:S01]  /*09b0*/  @!P1 IMAD.SHL.U32 R7, R14, 0x100, RZ ;  /* 0x000001000e079824 */ /* 0x000fe200078e00ff */
[----:B------:R-:W-:Y:S01]  /*09c0*/  ISETP.GE.U32.AND P0, PT, R4, 0x8000000, PT ;  /* 0x080000000400780c */ /* 0x000fe20003f06070 */
[----:B------:R-:W-:Y:S01]  /*09d0*/  @P2 IMAD.SHL.U32 R10, R6, 0x200000, RZ ;  /* 0x00200000060a2824 */ /* 0x000fe200078e00ff */
[----:B------:R-:W-:Y:S01]  /*09e0*/  PRMT R4, R8, 0x7773, RZ ;  /* 0x0000777308047816 */ /* 0x000fe200000000ff */
[----:B------:R-:W-:Y:S01]  /*09f0*/  @P1 IMAD.SHL.U32 R8, R14, 0x200000, RZ ;  /* 0x002000000e081824 */ /* 0x000fe200078e00ff */
[----:B------:R-:W-:Y:S01]  /*0a00*/  @!P1 LOP3.LUT R7, R7, 0x7f00, RZ, 0xc0, !PT ;  /* 0x00007f0007079812 */ /* 0x000fe200078ec0ff */
[----:B------:R-:W-:Y:S01]  /*0a10*/  @!P2 IMAD.SHL.U32 R9, R6, 0x100, RZ ;  /* 0x000001000609a824 */ /* 0x000fe200078e00ff */
[----:B------:R-:W-:Y:S01]  /*0a20*/  @P2 LOP3.LUT R13, R10, 0x70000000, RZ, 0xfc, !PT ;  /* 0x700000000a0d2812 */ /* 0x000fe200078efcff */
[----:B------:R-:W-:Y:S01]  /*0a30*/  IMAD.SHL.U32 R12, R4, 0x2000000, RZ ;  /* 0x02000000040c7824 */ /* 0x000fe200078e00ff */
[----:B------:R-:W-:Y:S02]  /*0a40*/  @P1 LOP3.LUT R8, R8, 0x70000000, RZ, 0xfc, !PT ;  /* 0x7000000008081812 */ /* 0x000fe400078efcff */
[----:B------:R-:W-:Y:S01]  /*0a50*/  @!P1 LOP3.LUT R7, R7, 0x3f000000, RZ, 0xfc, !PT ;  /* 0x3f00000007079812 */ /* 0x000fe200078efcff */
[----:B------:R-:W-:Y:S01]  /*0a60*/  @P2 FMUL.FTZ R13, R13, 1.9259299443872358531e-34 ;  /* 0x078000000d0d2820 */ /* 0x000fe20000410000 */
[----:B------:R-:W-:-:S02]  /*0a70*/  ISETP.GE.U32.AND P3, PT, R12, 0x8000000, PT ;  /* 0x080000000c00780c */ /* 0x000fc40003f66070 */
[----:B------:R-:W-:Y:S01]  /*0a80*/  @!P2 LOP3.LUT R10, R9, 0x7f00, RZ, 0xc0, !PT ;  /* 0x00007f00090aa812 */ /* 0x000fe200078ec0ff */
[----:B------:R-:W-:Y:S01]  /*0a90*/  @P1 FMUL.FTZ R9, R8, 1.9259299443872358531e-34 ;  /* 0x0780000008091820 */ /* 0x000fe20000410000 */
[----:B------:R-:W-:Y:S01]  /*0aa0*/  @!P1 FADD.FTZ R9, R7, -0.5 ;  /* 0xbf00000007099421 */ /* 0x000fe20000010000 */
[C---:B------:R-:W-:Y:S01]  /*0ab0*/  @P0 IMAD.SHL.U32 R8, R5.reuse, 0x200000, RZ ;  /* 0x0020000005080824 */ /* 0x040fe200078e00ff */
[----:B------:R-:W-:Y:S01]  /*0ac0*/  @!P2 LOP3.LUT R12, R10, 0x3f000000, RZ, 0xfc, !PT ;  /* 0x3f0000000a0ca812 */ /* 0x000fe200078efcff */
[----:B------:R-:W-:Y:S02]  /*0ad0*/  @!P0 IMAD.SHL.U32 R7, R5, 0x100, RZ ;  /* 0x0000010005078824 */ /* 0x000fe400078e00ff */
[----:B------:R-:W-:Y:S01]  /*0ae0*/  IMAD.SHL.U32 R10, R14, 0x1000000, RZ ;  /* 0x010000000e0a7824 */ /* 0x000fe200078e00ff */
[----:B------:R-:W-:Y:S01]  /*0af0*/  @P0 LOP3.LUT R8, R8, 0xfe00000, RZ, 0xc0, !PT ;  /* 0x0fe0000008080812 */ /* 0x000fe200078ec0ff */
[----:B------:R-:W-:Y:S01]  /*0b00*/  @!P2 FADD.FTZ R13, R12, -0.5 ;  /* 0xbf0000000c0da421 */ /* 0x000fe20000010000 */
[----:B------:R-:W-:Y:S01]  /*0b10*/  @!P0 LOP3.LUT R7, R7, 0x7f00, RZ, 0xc0, !PT ;  /* 0x00007f0007078812 */ /* 0x000fe200078ec0ff */
[C---:B------:R-:W-:Y:S01]  /*0b20*/  @P3 IMAD.SHL.U32 R12, R4.reuse, 0x200000, RZ ;  /* 0x00200000040c3824 */ /* 0x040fe200078e00ff */
[----:B------:R-:W-:Y:S01]  /*0b30*/  LOP3.LUT R14, R9, 0x80000000, R10, 0xf8, !PT ;  /* 0x80000000090e7812 */ /* 0x000fe200078ef80a */
[----:B------:R-:W-:Y:S01]  /*0b40*/  @!P3 IMAD.SHL.U32 R9, R4, 0x100, RZ ;  /* 0x000001000409b824 */ /* 0x000fe200078e00ff */
[----:B------:R-:W-:Y:S01]  /*0b50*/  @P0 LOP3.LUT R8, R8, 0x70000000, RZ, 0xfc, !PT ;  /* 0x7000000008080812 */ /* 0x000fe200078efcff */
[----:B------:R-:W-:Y:S01]  /*0b60*/  IMAD.SHL.U32 R10, R6, 0x1000000, RZ ;  /* 0x01000000060a7824 */ /* 0x000fe200078e00ff */
[----:B------:R-:W-:Y:S01]  /*0b70*/  @!P0 LOP3.LUT R7, R7, 0x3f000000, RZ, 0xfc, !PT ;  /* 0x3f00000007078812 */ /* 0x000fe200078efcff */
[----:B------:R-:W-:Y:S01]  /*0b80*/  IMAD.SHL.U32 R5, R5, 0x1000000, RZ ;  /* 0x0100000005057824 */ /* 0x000fe200078e00ff */
[----:B------:R-:W-:Y:S01]  /*0b90*/  @!P3 LOP3.LUT R9, R9, 0x7f00, RZ, 0xc0, !PT ;  /* 0x00007f000909b812 */ /* 0x000fe200078ec0ff */
[----:B------:R-:W-:Y:S01]  /*0ba0*/  @P0 FMUL.FTZ R6, R8, 1.9259299443872358531e-34 ;  /* 0x0780000008060820 */ /* 0x000fe20000410000 */
[----:B------:R-:W-:Y:S01]  /*0bb0*/  @P3 LOP3.LUT R12, R12, 0x70000000, RZ, 0xfc, !PT ;  /* 0x700000000c0c3812 */ /* 0x000fe200078efcff */
[----:B------:R-:W-:Y:S01]  /*0bc0*/  @!P0 FADD.FTZ R6, R7, -0.5 ;  /* 0xbf00000007068421 */ /* 0x000fe20000010000 */
[----:B------:R-:W-:Y:S01]  /*0bd0*/  @!P3 LOP3.LUT R9, R9, 0x3f000000, RZ, 0xfc, !PT ;  /* 0x3f0000000909b812 */ /* 0x000fe200078efcff */
[----:B------:R-:W-:Y:S01]  /*0be0*/  F2I.FTZ.TRUNC.NTZ R14, R14 ;  /* 0x0000000e000e7305 */ /* 0x000fe2000021f100 */
[----:B------:R-:W-:Y:S01]  /*0bf0*/  LOP3.LUT R8, R13, 0x80000000, R10, 0xf8, !PT ;  /* 0x800000000d087812 */ /* 0x000fe200078ef80a */
[----:B------:R-:W-:Y:S01]  /*0c00*/  @P3 FMUL.FTZ R7, R12, 1.9259299443872358531e-34 ;  /* 0x078000000c073820 */ /* 0x000fe20000410000 */
[----:B------:R-:W-:Y:S01]  /*0c10*/  LOP3.LUT R6, R6, 0x80000000, R5, 0xf8, !PT ;  /* 0x8000000006067812 */ /* 0x000fe200078ef805 */
[----:B------:R-:W-:Y:S01]  /*0c20*/  @!P3 FADD.FTZ R7, R9, -0.5 ;  /* 0xbf0000000907b421 */ /* 0x000fe20000010000 */
[----:B------:R-:W-:-:S03]  /*0c30*/  IMAD.SHL.U32 R4, R4, 0x1000000, RZ ;  /* 0x0100000004047824 */ /* 0x000fc600078e00ff */
[----:B------:R-:W0:Y:S02]  /*0c40*/  F2I.FTZ.TRUNC.NTZ R5, R6 ;  /* 0x0000000600057305 */ /* 0x000e24000021f100 */
[----:B------:R-:W-:Y:S02]  /*0c50*/  LOP3.LUT R7, R7, 0x80000000, R4, 0xf8, !PT ;  /* 0x8000000007077812 */ /* 0x000fe400078ef804 */
[----:B------:R-:W-:-:S04]  /*0c60*/  IADD3 R4, P0, R2, UR13, RZ ;  /* 0x0000000d02047c10 */ /* 0x000fc8000ff1e0ff */
[----:B------:R-:W1:Y:S01]  /*0c70*/  F2I.FTZ.TRUNC.NTZ R8, R8 ;  /* 0x0000000800087305 */ /* 0x000e62000021f100 */
[----:B0-----:R-:W-:-:S07]  /*0c80*/  PRMT R5, R14, 0x7604, R5 ;  /* 0x000076040e057816 */ /* 0x001fce0000000005 */
[----:B------:R-:W0:Y:S01]  /*0c90*/  F2I.FTZ.TRUNC.NTZ R7, R7 ;  /* 0x0000000700077305 */ /* 0x000e22000021f100 */
[----:B-1----:R-:W-:Y:S02]  /*0ca0*/  PRMT R8, R8, 0x7054, R5 ;  /* 0x0000705408087816 */ /* 0x002fe40000000005 */
[----:B------:R-:W-:Y:S02]  /*0cb0*/  IADD3.X R5, R11, UR8, RZ, P0, !PT ;  /* 0x000000080b057c10 */ /* 0x000fe400087fe4ff */
[----:B------:R-:W-:Y:S02]  /*0cc0*/  IADD3 R3, P0, R3, UR5, RZ ;  /* 0x0000000503037c10 */ /* 0x000fe4000ff1e0ff */
[----:B0-----:R-:W-:-:S03]  /*0cd0*/  PRMT R9, R7, 0x654, R8 ;  /* 0x0000065407097816 */ /* 0x001fc60000000008 */
[C---:B------:R-:W-:Y:S01]  /*0ce0*/  IMAD.SHL.U32 R2, R3.reuse, 0x4, RZ ;  /* 0x0000000403027824 */ /* 0x040fe200078e00ff */
[C---:B------:R-:W-:Y:S01]  /*0cf0*/  ISETP.LT.U32.AND P1, PT, R3.reuse, 0x4000, PT ;  /* 0x000040000300780c */ /* 0x040fe20003f21070 */
[----:B------:R-:W-:Y:S01]  /*0d00*/  IMAD.X R0, RZ, RZ, R0, P0 ;  /* 0x000000ffff007224 */ /* 0x000fe200000e0600 */
[----:B------:R0:W-:Y:S02]  /*0d10*/  STG.E desc[UR10][R4.64], R9 ;  /* 0x0000000904007986 */ /* 0x0001e4000c10190a */
[----:B------:R-:W-:Y:S02]  /*0d20*/  ISETP.GE.U32.AND P0, PT, R2, UR12, PT ;  /* 0x0000000c02007c0c */ /* 0x000fe4000bf06070 */
[----:B------:R-:W-:Y:S02]  /*0d30*/  SHF.L.U64.HI R2, R3, 0x2, R0 ;  /* 0x0000000203027819 */ /* 0x000fe40000010200 */
[----:B------:R-:W-:Y:S02]  /*0d40*/  ISETP.LT.U32.AND.EX P1, PT, R0, RZ, PT, P1 ;  /* 0x000000ff0000720c */ /* 0x000fe40003f21110 */
[----:B------:R-:W-:-:S13]  /*0d50*/  ISETP.GE.AND.EX P0, PT, R2, UR6, PT, P0 ;  /* 0x0000000602007c0c */ /* 0x000fda000bf06300 */
[----:B0-----:R-:W-:Y:S05]  /*0d60*/  @!P0 BRA P1, `(.L_x_3334) ;  /* 0xfffffff800dc8947 */ /* 0x001fea000083ffff */
[----:B------:R-:W-:Y:S05]  /*0d70*/  EXIT ;  /* 0x000000000000794d */ /* 0x000fea0003800000 */
.L_x_3335:
        /* <DEDUP_REMOVED lines=16> */
.L_x_8014:


//--------------------- .text._ZN2at6native55_GLOBAL__N__de093ff9_22_ForeachBinaryOpList_cu_a911ec4325multi_tensor_apply_kernelINS1_18TensorListMetadataILi2EEENS1_11CopyFunctorIaN3c1015Float8_e4m3fnuzELi2ELi1ELi1EEEJNS0_4CopyIaS7_EEEEEvT_T0_DpT1_ --------------------------
	.section	.text._ZN2at6native55_GLOBAL__N__de093ff9_22_ForeachBinaryOpList_cu_a911ec4325multi_tensor_apply_kernelINS1_18TensorListMetadataILi2EEENS1_11CopyFunctorIaN3c1015Float8_e4m3fnuzELi2ELi1ELi1EEEJNS0_4CopyIaS7_EEEEEvT_T0_DpT1_,"ax",@progbits
	.align	128
.text._ZN2at6native55_GLOBAL__N__de093ff9_22_ForeachBinaryOpList_cu_a911ec4325multi_tensor_apply_kernelINS1_18TensorListMetadataILi2EEENS1_11CopyFunctorIaN3c1015Float8_e4m3fnuzELi2ELi1ELi1EEEJNS0_4CopyIaS7_EEEEEvT_T0_DpT1_:
        .type           _ZN2at6native55_GLOBAL__N__de093ff9_22_ForeachBinaryOpList_cu_a911ec4325multi_tensor_apply_kernelINS1_18TensorListMetadataILi2EEENS1_11CopyFunctorIaN3c1015Float8_e4m3fnuzELi2ELi1ELi1EEEJNS0_4CopyIaS7_EEEEEvT_T0_DpT1_,@function
        .size           _ZN2at6native55_GLOBAL__N__de093ff9_22_ForeachBinaryOpList_cu_a911ec4325multi_tensor_apply_kernelINS1_18TensorListMetadataILi2EEENS1_11CopyFunctorIaN3c1015Float8_e4m3fnuzELi2ELi1ELi1EEEJNS0_4CopyIaS7_EEEEEvT_T0_DpT1_,(.L_x_8015 - _ZN2at6native55_GLOBAL__N__de093ff9_22_ForeachBinaryOpList_cu_a911ec4325multi_tensor_apply_kernelINS1_18TensorListMetadataILi2EEENS1_11CopyFunctorIaN3c1015Float8_e4m3fnuzELi2ELi1ELi1EEEJNS0_4CopyIaS7_EEEEEvT_T0_DpT1_)
        .other          _ZN2at6native55_GLOBAL__N__de093ff9_22_ForeachBinaryOpList_cu_a911ec4325multi_tensor_apply_kernelINS1_18TensorListMetadataILi2EEENS1_11CopyFunctorIaN3c1015Float8_e4m3fnuzELi2ELi1ELi1EEEJNS0_4CopyIaS7_EEEEEvT_T0_DpT1_,@"STO_CUDA_ENTRY STV_DEFAULT"
_ZN2at6native55_GLOBAL__N__de093ff9_22_ForeachBinaryOpList_cu_a911ec4325multi_tensor_apply_kernelINS1_18TensorListMetadataILi2EEENS1_11CopyFunctorIaN3c1015Float8_e4m3fnuzELi2ELi1ELi1EEEJNS0_4CopyIaS7_EEEEEvT_T0_DpT1_:
        /* <DEDUP_REMOVED lines=29> */
.L_x_3353:
        /* <DEDUP_REMOVED lines=59> */
.L_x_3340:
[----:B------:R-:W-:Y:S05]  /*0580*/  BSYNC B1 ;  /* 0x0000000000017941 */ /* 0x000fea0003800000 */
.L_x_3339:
[----:B------:R-:W-:Y:S01]  /*0590*/  IMAD.SHL.U32 R3, R3, 0x100000, RZ ;  /* 0x0010000003037824 */ /* 0x000fe200078e00ff */
[----:B------:R-:W-:-:S04]  /*05a0*/  LEA R5, R2, 0x3b800000, 0x17 ;  /* 0x3b80000002057811 */ /* 0x000fc800078eb8ff */
[----:B------:R-:W-:-:S07]  /*05b0*/  LOP3.LUT R26, R5, R3, R26, 0xfe, !PT ;  /* 0x00000003051a7212 */ /* 0x000fce00078efe1a */
.L_x_3338:
[----:B------:R-:W-:Y:S05]  /*05c0*/  BSYNC B0 ;  /* 0x0000000000007941 */ /* 0x000fea0003800000 */
.L_x_3337:
        /* <DEDUP_REMOVED lines=20> */
.L_x_3344:
[----:B------:R-:W-:Y:S05]  /*0710*/  BSYNC B1 ;  /* 0x0000000000017941 */ /* 0x000fea0003800000 */
.L_x_3343:
[----:B------:R-:W-:Y:S01]  /*0720*/  IMAD.SHL.U32 R3, R3, 0x100000, RZ ;  /* 0x0010000003037824 */ /* 0x000fe200078e00ff */
[----:B------:R-:W-:-:S04]  /*0730*/  LEA R5, R2, 0x3b800000, 0x17 ;  /* 0x3b80000002057811 */ /* 0x000fc800078eb8ff */
[----:B------:R-:W-:-:S07]  /*0740*/  LOP3.LUT R24, R5, R3, R24, 0xfe, !PT ;  /* 0x0000000305187212 */ /* 0x000fce00078efe18 */
.L_x_3342:
[----:B------:R-:W-:Y:S05]  /*0750*/  BSYNC B0 ;  /* 0x0000000000007941 */ /* 0x000fea0003800000 */
.L_x_3341:
        /* <DEDUP_REMOVED lines=22> */
.L_x_3348:
[----:B------:R-:W-:Y:S05]  /*08c0*/  BSYNC B1 ;  /* 0x0000000000017941 */ /* 0x000fea0003800000 */
.L_x_3347:
[----:B------:R-:W-:Y:S01]  /*08d0*/  IMAD.SHL.U32 R3, R3, 0x100000, RZ ;  /* 0x0010000003037824 */ /* 0x000fe200078e00ff */
[----:B------:R-:W-:-:S04]  /*08e0*/  LEA R5, R2, 0x3b800000, 0x17 ;  /* 0x3b80000002057811 */ /* 0x000fc800078eb8ff */
[----:B------:R-:W-:-:S07]  /*08f0*/  LOP3.LUT R28, R5, R3, R28, 0xfe, !PT ;  /* 0x00000003051c7212 */ /* 0x000fce00078efe1c */
.L_x_3346:
[----:B------:R-:W-:Y:S05]  /*0900*/  BSYNC B0 ;  /* 0x0000000000007941 */ /* 0x000fea0003800000 */
.L_x_3345:
        /* <DEDUP_REMOVED lines=21> */
.L_x_3352:
[----:B------:R-:W-:Y:S05]  /*0a60*/  BSYNC B1 ;  /* 0x0000000000017941 */ /* 0x000fea0003800000 */
.L_x_3351:
[----:B------:R-:W-:Y:S01]  /*0a70*/  IMAD.SHL.U32 R3, R3, 0x100000, RZ ;  /* 0x0010000003037824 */ /* 0x000fe200078e00ff */
[----:B------:R-:W-:-:S04]  /*0a80*/  LEA R2, R2, 0x3b800000, 0x17 ;  /* 0x3b80000002027811 */ /* 0x000fc800078eb8ff */
[----:B------:R-:W-:-:S07]  /*0a90*/  LOP3.LUT R27, R2, R3, R27, 0xfe, !PT ;  /* 0x00000003021b7212 */ /* 0x000fce00078efe1b */
.L_x_3350:
[----:B------:R-:W-:Y:S05]  /*0aa0*/  BSYNC B0 ;  /* 0x0000000000007941 */ /* 0x000fea0003800000 */
.L_x_3349:
        /* <DEDUP_REMOVED lines=23> */
.L_x_3336:
        /* <DEDUP_REMOVED lines=8> */
.L_x_3370:
        /* <DEDUP_REMOVED lines=31> */
.L_x_3357:
[----:B------:R-:W-:Y:S05]  /*0e90*/  BSYNC B1 ;  /* 0x0000000000017941 */ /* 0x000fea0003800000 */
.L_x_3356:
[----:B------:R-:W-:Y:S01]  /*0ea0*/  LEA R10, R7, 0x3b800000, 0x17 ;  /* 0x3b800000070a7811 */ /* 0x000fe200078eb8ff */
[----:B------:R-:W-:-:S05]  /*0eb0*/  IMAD.SHL.U32 R7, R9, 0x100000, RZ ;  /* 0x0010000009077824 */ /* 0x000fca00078e00ff */
[----:B------:R-:W-:-:S07]  /*0ec0*/  LOP3.LUT R7, R10, R7, R11, 0xfe, !PT ;  /* 0x000000070a077212 */ /* 0x000fce00078efe0b */
.L_x_3355:
[----:B------:R-:W-:Y:S05]  /*0ed0*/  BSYNC B0 ;  /* 0x0000000000007941 */ /* 0x000fea0003800000 */
.L_x_3354:
        /* <DEDUP_REMOVED lines=21> */
.L_x_3361:
[----:B------:R-:W-:Y:S05]  /*1030*/  BSYNC B1 ;  /* 0x0000000000017941 */ /* 0x000fea0003800000 */
.L_x_3360:
[----:B------:R-:W-:Y:S01]  /*1040*/  LEA R9, R6, 0x3b800000, 0x17 ;  /* 0x3b80000006097811 */ /* 0x000fe200078eb8ff */
[----:B------:R-:W-:-:S05]  /*1050*/  IMAD.SHL.U32 R6, R8, 0x100000, RZ ;  /* 0x0010000008067824 */ /* 0x000fca00078e00ff */
[----:B------:R-:W-:-:S07]  /*1060*/  LOP3.LUT R6, R9, R6, R10, 0xfe, !PT ;  /* 0x0000000609067212 */ /* 0x000fce00078efe0a */
.L_x_3359:
[----:B------:R-:W-:Y:S05]  /*1070*/  BSYNC B0 ;  /* 0x0000000000007941 */ /* 0x000fea0003800000 */
.L_x_3358:
        /* <DEDUP_REMOVED lines=22> */
.L_x_3365:
[----:B------:R-:W-:Y:S05]  /*11e0*/  BSYNC B1 ;  /* 0x0000000000017941 */ /* 0x000fea0003800000 */
.L_x_3364:
[----:B------:R-:W-:Y:S01]  /*11f0*/  IMAD.SHL.U32 R4, R4, 0x100000, RZ ;  /* 0x0010000004047824 */ /* 0x000fe200078e00ff */
[----:B------:R-:W-:-:S04]  /*1200*/  LEA R9, R9, 0x3b800000, 0x17 ;  /* 0x3b80000009097811 */ /* 0x000fc800078eb8ff */
[----:B------:R-:W-:-:S07]  /*1210*/  LOP3.LUT R9, R9, R4, R12, 0xfe, !PT ;  /* 0x0000000409097212 */ /* 0x000fce00078efe0c */
.L_x_3363:
[----:B------:R-:W-:Y:S05]  /*1220*/  BSYNC B0 ;  /* 0x0000000000007941 */ /* 0x000fea0003800000 */
.L_x_3362:
        /* <DEDUP_REMOVED lines=21> */
.L_x_3369:
[----:B------:R-:W-:Y:S05]  /*1380*/  BSYNC B1 ;  /* 0x0000000000017941 */ /* 0x000fea0003800000 */
.L_x_3368:
[----:B------:R-:W-:Y:S01]  /*1390*/  IMAD.SHL.U32 R5, R5, 0x100000, RZ ;  /* 0x0010000005057824 */ /* 0x000fe200078e00ff */
[----:B------:R-:W-:-:S04]  /*13a0*/  LEA R11, R4, 0x3b800000, 0x17 ;  /* 0x3b800000040b7811 */ /* 0x000fc800078eb8ff */
[----:B------:R-:W-:-:S07]  /*13b0*/  LOP3.LUT R8, R11, R5, R10, 0xfe, !PT ;  /* 0x000000050b087212 */ /* 0x000fce00078efe0a */
.L_x_3367:
[----:B------:R-:W-:Y:S05]  /*13c0*/  BSYNC B0 ;  /* 0x0000000000007941 */ /* 0x000fea0003800000 */
.L_x_3366:
        /* <DEDUP_REMOVED lines=20> */
.L_x_3371:
        /* <DEDUP_REMOVED lines=15> */
.L_x_8015:


//--------------------- .text._ZN2at6native55_GLOBAL__N__de093ff9_22_ForeachBinaryOpList_cu_a911ec4325multi_tensor_apply_kernelINS1_18TensorListMetadataILi2EEENS1_11CopyFunctorIaN3c1013Float8_e4m3fnELi2ELi1ELi1EEEJNS0_4CopyIaS7_EEEEEvT_T0_DpT1_ --------------------------
	.section	.text._ZN2at6native55_GLOBAL__N__de093ff9_22_ForeachBinaryOpList_cu_a911ec4325multi_tensor_apply_kernelINS1_18TensorListMetadataILi2EEENS1_11CopyFunctorIaN3c1013Float8_e4m3fnELi2ELi1ELi1EEEJNS0_4CopyIaS7_EEEEEvT_T0_DpT1_,"ax",@progbits
	.align	128
.text._ZN2at6native55_GLOBAL__N__de093ff9_22_ForeachBinaryOpList_cu_a911ec4325multi_tensor_apply_kernelINS1_18TensorListMetadataILi2EEENS1_11CopyFunctorIaN3c1013Float8_e4m3fnELi2ELi1ELi1EEEJNS0_4CopyIaS7_EEEEEvT_T0_DpT1_:
        .type           _ZN2at6native55_GLOBAL__N__de093ff9_22_ForeachBinaryOpList_cu_a911ec4325multi_tensor_apply_kernelINS1_18TensorListMetadataILi2EEENS1_11CopyFunctorIaN3c1013Float8_e4m3fnELi2ELi1ELi1EEEJNS0_4CopyIaS7_EEEEEvT_T0_DpT1_,@function
        .size           _ZN2at6native55_GLOBAL__N__de093ff9_22_ForeachBinaryOpList_cu_a911ec4325multi_tensor_apply_kernelINS1_18TensorListMetadataILi2EEENS1_11CopyFunctorIaN3c1013Float8_e4m3fnELi2ELi1ELi1EEEJNS0_4CopyIaS7_EEEEEvT_T0_DpT1_,(.L_x_8016 - _ZN2at6native55_GLOBAL__N__de093ff9_22_ForeachBinaryOpList_cu_a911ec4325multi_tensor_apply_kernelINS1_18TensorListMetadataILi2EEENS1_11CopyFunctorIaN3c1013Float8_e4m3fnELi2ELi1ELi1EEEJNS0_4CopyIaS7_EEEEEvT_T0_DpT1_)
        .other          _ZN2at6native55_GLOBAL__N__de093ff9_22_ForeachBinaryOpList_cu_a911ec4325multi_tensor_apply_kernelINS1_18TensorListMetadataILi2EEENS1_11CopyFunctorIaN3c1013Float8_e4m3fnELi2ELi1ELi1EEEJNS0_4CopyIaS7_EEEEEvT_T0_DpT1_,@"STO_CUDA_ENTRY STV_DEFAULT"
_ZN2at6native55_GLOBAL__N__de093ff9_22_ForeachBinaryOpList_cu_a911ec4325multi_tensor_apply_kernelINS1_18TensorListMetadataILi2EEENS1_11CopyFunctorIaN3c1013Float8_e4m3fnELi2ELi1ELi1EEEJNS0_4CopyIaS7_EEEEEvT_T0_DpT1_:
        /* <DEDUP_REMOVED lines=30> */
.L_x_3381:
        /* <DEDUP_REMOVED lines=57> */
[----:B------:R-:W-:-:S04]  /*0570*/  IADD3 R2, P0, R19, UR13, RZ ;  /* 0x0000000d13027c10 */ /* 0x000fc8000ff1e0ff */
[----:B------:R-:W0:Y:S01]  /*0580*/  F2I.FTZ.TRUNC.NTZ R5, R5 ;  /* 0x0000000500057305 */ /* 0x000e22000021f100 */
[----:B------:R-:W-:-:S05]  /*0590*/  IADD3.X R3, R24, UR8, RZ, P0, !PT ;  /* 0x0000000818037c10 */ /* 0x000fca00087fe4ff */
[----:B0-----:R1:W-:Y:S03]  /*05a0*/  STG.E.U8 desc[UR10][R2.64], R5 ;  /* 0x0000000502007986 */ /* 0x0013e6000c10110a */
.L_x_3374:
[----:B------:R-:W-:Y:S05]  /*05b0*/  BSYNC B0 ;  /* 0x0000000000007941 */ /* 0x000fea0003800000 */
.L_x_3373:
        /* <DEDUP_REMOVED lines=12> */
[----:B------:R-:W-:Y:S02]  /*0680*/  SEL R4, R4, RZ, P0 ;  /* 0x000000ff04047207 */ /* 0x000fe40000000000 */
[----:B------:R-:W-:-:S03]  /*0690*/  IADD3 R18, P0, R18, UR13, RZ ;  /* 0x0000000d12127c10 */ /* 0x000fc6000ff1e0ff */
[----:B------:R-:W-:Y:S01]  /*06a0*/  IMAD R7, R4, R7, 0x3c000000 ;  /* 0x3c00000004077424 */ /* 0x000fe200078e0207 */
[----:B------:R-:W-:Y:S02]  /*06b0*/  SHF.L.U32 R4, R3, R4, RZ ;  /* 0x0000000403047219 */ /* 0x000fe400000006ff */
[----:B------:R-:W-:Y:S02]  /*06c0*/  SHF.R.S32.HI R3, RZ, 0x1f, R6 ;  /* 0x0000001fff037819 */ /* 0x000fe40000011406 */
[----:B------:R-:W-:Y:S02]  /*06d0*/  LEA.HI R4, R4, R7, RZ, 0x1c ;  /* 0x0000000704047211 */ /* 0x000fe400078fe0ff */
[----:B------:R-:W-:Y:S02]  /*06e0*/  IADD3.X R19, R23, UR8, RZ, P0, !PT ;  /* 0x0000000817137c10 */ /* 0x000fe400087fe4ff */
[----:B------:R-:W-:-:S04]  /*06f0*/  LOP3.LUT R4, R4, 0x7f800000, R5, 0xf8, !PT ;  /* 0x7f80000004047812 */ /* 0x000fc800078ef805 */
[----:B------:R-:W-:-:S04]  /*0700*/  LOP3.LUT R3, R4, R3, RZ, 0x30, !PT ;  /* 0x0000000304037212 */ /* 0x000fc800078e30ff */
[----:B------:R-:W-:-:S06]  /*0710*/  LOP3.LUT R3, R3, 0x80000000, R2, 0xf8, !PT ;  /* 0x8000000003037812 */ /* 0x000fcc00078ef802 */
[----:B------:R-:W0:Y:S02]  /*0720*/  F2I.FTZ.TRUNC.NTZ R3, R3 ;  /* 0x0000000300037305 */ /* 0x000e24000021f100 */
[----:B0-----:R2:W-:Y:S02]  /*0730*/  STG.E.U8 desc[UR10][R18.64], R3 ;  /* 0x0000000312007986 */ /* 0x0015e4000c10110a */
.L_x_3376:
[----:B------:R-:W-:Y:S05]  /*0740*/  BSYNC B0 ;  /* 0x0000000000007941 */ /* 0x000fea0003800000 */
.L_x_3375:
        /* <DEDUP_REMOVED lines=24> */
.L_x_3378:
[----:B------:R-:W-:Y:S05]  /*08d0*/  BSYNC B0 ;  /* 0x0000000000007941 */ /* 0x000fea0003800000 */
.L_x_3377:
[----:B------:R-:W-:Y:S04]  /*08e0*/  BSSY B0, `(.L_x_3379) ;  /* 0x0000018000007945 */ /* 0x000fe80003800000 */
[----:B------:R-:W-:Y:S05]  /*08f0*/  @!P3 BRA `(.L_x_3380) ;  /* 0x000000000058b947 */ /* 0x000fea0003800000 */
[----:B01-3-5:R-:W-:Y:S02]  /*0900*/  IMAD.SHL.U32 R2, R14, 0x1000000, RZ ;  /* 0x010000000e027824 */ /* 0x02bfe400078e00ff */
[----:B------:R-:W-:-:S03]  /*0910*/  IMAD.MOV.U32 R7, RZ, RZ, -0x800000 ;  /* 0xff800000ff077424 */ /* 0x000fc600078e00ff */
[----:B--2---:R-:W-:-:S04]  /*0920*/  LOP3.LUT R3, R2, 0x7f000000, RZ, 0xc0, !PT ;  /* 0x7f00000002037812 */ /* 0x004fc800078ec0ff */
        /* <DEDUP_REMOVED lines=19> */
.L_x_3380:
[----:B------:R-:W-:Y:S05]  /*0a60*/  BSYNC B0 ;  /* 0x0000000000007941 */ /* 0x000fea0003800000 */
.L_x_3379:
        /* <DEDUP_REMOVED lines=11> */
.L_x_3372:
        /* <DEDUP_REMOVED lines=8> */
.L_x_3382:
[C---:B------:R-:W-:Y:S01]  /*0ba0*/  IMAD.SHL.U32 R2, R3.reuse, 0x4, RZ ;  /* 0x0000000403027824 */ /* 0x040fe200078e00ff */
[----:B------:R-:W-:-:S04]  /*0bb0*/  SHF.L.U64.HI R15, R3, 0x2, R0 ;  /* 0x00000002030f7819 */ /* 0x000fc80000010200 */
[----:B------:R-:W-:-:S04]  /*0bc0*/  IADD3 R8, P0, R2, UR14, RZ ;  /* 0x0000000e02087c10 */ /* 0x000fc8000ff1e0ff */
[----:B------:R-:W-:-:S05]  /*0bd0*/  IADD3.X R9, R15, UR4, RZ, P0, !PT ;  /* 0x000000040f097c10 */ /* 0x000fca00087fe4ff */
[----:B------:R-:W2:Y:S01]  /*0be0*/  LDG.E R8, desc[UR10][R8.64] ;  /* 0x0000000a08087981 */ /* 0x000ea2000c1e1900 */
[----:B0-----:R-:W-:Y:S01]  /*0bf0*/  IMAD.MOV.U32 R11, RZ, RZ, -0x800000 ;  /* 0xff800000ff0b7424 */ /* 0x001fe200078e00ff */
        /* <DEDUP_REMOVED lines=23> */
[----:B0-----:R-:W-:Y:S01]  /*0d70*/  IADD3 R17, -R17, 0x1f, RZ ;  /* 0x0000001f11117810 */ /* 0x001fe20007ffe1ff */
[----:B------:R-:W-:Y:S01]  /*0d80*/  IMAD R19, R18, R11, 0x3c000000 ;  /* 0x3c00000012137424 */ /* 0x000fe200078e020b */
[----:B------:R-:W-:Y:S02]  /*0d90*/  SHF.L.U32 R18, R10, R18, RZ ;  /* 0x000000120a127219 */ /* 0x000fe400000006ff */
[C---:B------:R-:W-:Y:S01]  /*0da0*/  ISETP.GT.U32.AND P2, PT, R17.reuse, 0x4, PT ;  /* 0x000000041100780c */ /* 0x040fe20003f44070 */
[----:B------:R-:W-:Y:S01]  /*0db0*/  VIADD R17, R17, 0xfffffffc ;  /* 0xfffffffc11117836 */ /* 0x000fe20000000000 */
[----:B------:R-:W-:-:S02]  /*0dc0*/  SEL R14, R14, RZ, P0 ;  /* 0x000000ff0e0e7207 */ /* 0x000fc40000000000 */
[----:B------:R-:W-:Y:S02]  /*0dd0*/  LEA.HI R19, R18, R19, RZ, 0x1c ;  /* 0x0000001312137211 */ /* 0x000fe400078fe0ff */
[----:B-1----:R-:W-:Y:S02]  /*0de0*/  IADD3 R18, -R13, 0x1f, RZ ;  /* 0x0000001f0d127810 */ /* 0x002fe40007ffe1ff */
[----:B------:R-:W-:Y:S01]  /*0df0*/  SEL R20, R17, RZ, P2 ;  /* 0x000000ff11147207 */ /* 0x000fe20001000000 */
[----:B------:R-:W-:Y:S01]  /*0e00*/  IMAD R17, R14, R11, 0x3c000000 ;  /* 0x3c0000000e117424 */ /* 0x000fe200078e020b */
[C---:B------:R-:W-:Y:S01]  /*0e10*/  SHF.L.U32 R16, R12.reuse, R14, RZ ;  /* 0x0000000e0c107219 */ /* 0x040fe200000006ff */
        /* <DEDUP_REMOVED lines=15> */
[----:B------:R-:W-:Y:S01]  /*0f10*/  LOP3.LUT R17, R17, R12, RZ, 0x30, !PT ;  /* 0x0000000c11117212 */ /* 0x000fe200078e30ff */
[C---:B------:R-:W-:Y:S01]  /*0f20*/  VIADD R11, R7.reuse, 0x1000000 ;  /* 0x01000000070b7836 */ /* 0x040fe20000000000 */
[----:B------:R-:W-:Y:S01]  /*0f30*/  SHF.R.S32.HI R16, RZ, 0x8, R16 ;  /* 0x00000008ff107819 */ /* 0x000fe20000011410 */
[----:B------:R-:W-:Y:S01]  /*0f40*/  VIADD R7, R7, 0xffffffff ;  /* 0xffffffff07077836 */ /* 0x000fe20000000000 */
[----:B------:R-:W-:Y:S02]  /*0f50*/  LOP3.LUT R17, R17, 0x80000000, R4, 0xf8, !PT ;  /* 0x8000000011117812 */ /* 0x000fe400078ef804 */
[----:B------:R-:W-:Y:S01]  /*0f60*/  SHF.R.S32.HI R4, RZ, 0x8, R11 ;  /* 0x00000008ff047819 */ /* 0x000fe2000001140b */
[----:B------:R-:W-:Y:S01]  /*0f70*/  VIADD R11, R9, 0x1000000 ;  /* 0x01000000090b7836 */ /* 0x000fe20000000000 */
[----:B------:R-:W-:-:S02]  /*0f80*/  LOP3.LUT R19, R19, 0x7f800000, R16, 0xf8, !PT ;  /* 0x7f80000013137812 */ /* 0x000fc400078ef810 */
[C---:B------:R-:W-:Y:S01]  /*0f90*/  SHF.L.U32 R18, R9.reuse, R18, RZ ;  /* 0x0000001209127219 */ /* 0x040fe200000006ff */
[----:B------:R-:W-:Y:S01]  /*0fa0*/  VIADD R9, R9, 0xffffffff ;  /* 0xffffffff09097836 */ /* 0x000fe20000000000 */
[----:B------:R-:W-:Y:S01]  /*0fb0*/  SHF.R.S32.HI R10, RZ, 0x1f, R10 ;  /* 0x0000001fff0a7819 */ /* 0x000fe2000001140a */
[----:B------:R-:W-:Y:S01]  /*0fc0*/  F2I.FTZ.TRUNC.NTZ R17, R17 ;  /* 0x0000001100117305 */ /* 0x000fe2000021f100 */
[----:B------:R-:W-:Y:S02]  /*0fd0*/  LEA.HI R18, R18, R21, RZ, 0x1c ;  /* 0x0000001512127211 */ /* 0x000fe400078fe0ff */
[----:B------:R-:W-:Y:S02]  /*0fe0*/  LOP3.LUT R10, R19, R10, RZ, 0x30, !PT ;  /* 0x0000000a130a7212 */ /* 0x000fe400078e30ff */
[----:B------:R-:W-:Y:S02]  /*0ff0*/  LOP3.LUT R4, R13, 0x7f800000, R4, 0xf8, !PT ;  /* 0x7f8000000d047812 */ /* 0x000fe400078ef804 */
[----:B------:R-:W-:-:S02]  /*1000*/  SHF.R.S32.HI R11, RZ, 0x8, R11 ;  /* 0x00000008ff0b7819 */ /* 0x000fc4000001140b */
[----:B------:R-:W-:Y:S02]  /*1010*/  SHF.R.S32.HI R7, RZ, 0x1f, R7 ;  /* 0x0000001fff077819 */ /* 0x000fe40000011407 */
[----:B------:R-:W-:Y:S02]  /*1020*/  LOP3.LUT R10, R10, 0x80000000, R5, 0xf8, !PT ;  /* 0x800000000a0a7812 */ /* 0x000fe400078ef805 */
[----:B------:R-:W-:Y:S02]  /*1030*/  LOP3.LUT R18, R18, 0x7f800000, R11, 0xf8, !PT ;  /* 0x7f80000012127812 */ /* 0x000fe400078ef80b */
[----:B------:R-:W-:Y:S02]  /*1040*/  LOP3.LUT R7, R4, R7, RZ, 0x30, !PT ;  /* 0x0000000704077212 */ /* 0x000fe400078e30ff */
[----:B------:R-:W-:Y:S01]  /*1050*/  SHF.R.S32.HI R9, RZ, 0x1f, R9 ;  /* 0x0000001fff097819 */ /* 0x000fe20000011409 */
[----:B------:R-:W0:Y:S01]  /*1060*/  F2I.FTZ.TRUNC.NTZ R10, R10 ;  /* 0x0000000a000a7305 */ /* 0x000e22000021f100 */
[----:B------:R-:W-:-:S02]  /*1070*/  LOP3.LUT R7, R7, 0x80000000, R6, 0xf8, !PT ;  /* 0x8000000007077812 */ /* 0x000fc400078ef806 */
[----:B------:R-:W-:Y:S02]  /*1080*/  LOP3.LUT R9, R18, R9, RZ, 0x30, !PT ;  /* 0x0000000912097212 */ /* 0x000fe400078e30ff */
[----:B------:R-:W-:Y:S02]  /*1090*/  IADD3 R4, P0, R2, UR13, RZ ;  /* 0x0000000d02047c10 */ /* 0x000fe4000ff1e0ff */
[----:B------:R-:W-:Y:S01]  /*10a0*/  LOP3.LUT R9, R9, 0x80000000, R8, 0xf8, !PT ;  /* 0x8000000009097812 */ /* 0x000fe200078ef808 */
[----:B------:R-:W1:Y:S01]  /*10b0*/  F2I.FTZ.TRUNC.NTZ R7, R7 ;  /* 0x0000000700077305 */ /* 0x000e62000021f100 */
[----:B------:R-:W-:Y:S02]  /*10c0*/  IADD3.X R5, R15, UR8, RZ, P0, !PT ;  /* 0x000000080f057c10 */ /* 0x000fe400087fe4ff */
[----:B------:R-:W-:Y:S02]  /*10d0*/  IADD3 R3, P0, R3, UR5, RZ ;  /* 0x0000000503037c10 */ /* 0x000fe4000ff1e0ff */
[----:B0-----:R-:W-:-:S03]  /*10e0*/  PRMT R6, R10, 0x7604, R17 ;  /* 0x000076040a067816 */ /* 0x001fc60000000011 */
[----:B------:R-:W0:Y:S01]  /*10f0*/  F2I.FTZ.TRUNC.NTZ R9, R9 ;  /* 0x0000000900097305 */ /* 0x000e22000021f100 */
[C---:B------:R-:W-:Y:S01]  /*1100*/  IMAD.SHL.U32 R2, R3.reuse, 0x4, RZ ;  /* 0x0000000403027824 */ /* 0x040fe200078e00ff */
[----:B------:R-:W-:Y:S01]  /*1110*/  ISETP.LT.U32.AND P1, PT, R3, 0x4000, PT ;  /* 0x000040000300780c */ /* 0x000fe20003f21070 */
[----:B------:R-:W-:-:S03]  /*1120*/  IMAD.X R0, RZ, RZ, R0, P0 ;  /* 0x000000ffff007224 */ /* 0x000fc600000e0600 */
[----:B------:R-:W-:Y:S02]  /*1130*/  ISETP.GE.U32.AND P0, PT, R2, UR12, PT ;  /* 0x0000000c02007c0c */ /* 0x000fe4000bf06070 */
[----:B-1----:R-:W-:Y:S02]  /*1140*/  PRMT R6, R7, 0x7054, R6 ;  /* 0x0000705407067816 */ /* 0x002fe40000000006 */
[----:B------:R-:W-:Y:S02]  /*1150*/  SHF.L.U64.HI R2, R3, 0x2, R0 ;  /* 0x0000000203027819 */ /* 0x000fe40000010200 */
[----:B------:R-:W-:Y:S02]  /*1160*/  ISETP.LT.U32.AND.EX P1, PT, R0, RZ, PT, P1 ;  /* 0x000000ff0000720c */ /* 0x000fe40003f21110 */
[----:B------:R-:W-:Y:S02]  /*1170*/  ISETP.GE.AND.EX P0, PT, R2, UR6, PT, P0 ;  /* 0x0000000602007c0c */ /* 0x000fe4000bf06300 */
[----:B0-----:R-:W-:-:S05]  /*1180*/  PRMT R11, R9, 0x654, R6 ;  /* 0x00000654090b7816 */ /* 0x001fca0000000006 */
[----:B------:R0:W-:Y:S06]  /*1190*/  STG.E desc[UR10][R4.64], R11 ;  /* 0x0000000b04007986 */ /* 0x0001ec000c10190a */
[----:B------:R-:W-:Y:S05]  /*11a0*/  @!P0 BRA P1, `(.L_x_3382) ;  /* 0xfffffff8007c8947 */ /* 0x000fea000083ffff */
[----:B------:R-:W-:Y:S05]  /*11b0*/  EXIT ;  /* 0x000000000000794d */ /* 0x000fea0003800000 */
.L_x_3383:
        /* <DEDUP_REMOVED lines=12> */
.L_x_8016:


//--------------------- .text._ZN2at6native55_GLOBAL__N__de093ff9_22_ForeachBinaryOpList_cu_a911ec4325multi_tensor_apply_kernelINS1_18TensorListMetadataILi2EEENS1_11CopyFunctorIabLi2ELi1ELi1EEEJNS0_4CopyIabEEEEEvT_T0_DpT1_ --------------------------
	.section	.text._ZN2at6native55_GLOBAL__N__de093ff9_22_ForeachBinaryOpList_cu_a911ec4325multi_tensor_apply_kernelINS1_18TensorListMetadataILi2EEENS1_11CopyFunctorIabLi2ELi1ELi1EEEJNS0_4CopyIabEEEEEvT_T0_DpT1_,"ax",@progbits
	.align	128
.text._ZN2at6native55_GLOBAL__N__de093ff9_22_ForeachBinaryOpList_cu_a911ec4325multi_tensor_apply_kernelINS1_18TensorListMetadataILi2EEENS1_11CopyFunctorIabLi2ELi1ELi1EEEJNS0_4CopyIabEEEEEvT_T0_DpT1_:
        .type           _ZN2at6native55_GLOBAL__N__de093ff9_22_ForeachBinaryOpList_cu_a911ec4325multi_tensor_apply_kernelINS1_18TensorListMetadataILi2EEENS1_11CopyFunctorIabLi2ELi1ELi1EEEJNS0_4CopyIabEEEEEvT_T0_DpT1_,@function
        .size           _ZN2at6native55_GLOBAL__N__de093ff9_22_ForeachBinaryOpList_cu_a911ec4325multi_tensor_apply_kernelINS1_18TensorListMetadataILi2EEENS1_11CopyFunctorIabLi2ELi1ELi1EEEJNS0_4CopyIabEEEEEvT_T0_DpT1_,(.L_x_8017 - _ZN2at6native55_GLOBAL__N__de093ff9_22_ForeachBinaryOpList_cu_a911ec4325multi_tensor_apply_kernelINS1_18TensorListMetadataILi2EEENS1_11CopyFunctorIabLi2ELi1ELi1EEEJNS0_4CopyIabEEEEEvT_T0_DpT1_)
        .other          _ZN2at6native55_GLOBAL__N__de093ff9_22_ForeachBinaryOpList_cu_a911ec4325multi_tensor_apply_kernelINS1_18TensorListMetadataILi2EEENS1_11CopyFunctorIabLi2ELi1ELi1EEEJNS0_4CopyIabEEEEEvT_T0_DpT1_,@"STO_CUDA_ENTRY STV_DEFAULT"
_ZN2at6native55_GLOBAL__N__de093ff9_22_ForeachBinaryOpList_cu_a911ec4325multi_tensor_apply_kernelINS1_18TensorListMetadataILi2EEENS1_11CopyFunctorIabLi2ELi1ELi1EEEJNS0_4CopyIabEEEEEvT_T0_DpT1_:
        /* <DEDUP_REMOVED lines=28> */
.L_x_3385:
[----:B0-----:R-:W-:Y:S01]  /*01c0*/  IADD3 R26, P0, R7, R20, RZ ;  /* 0x00000014071a7210 */ /* 0x001fe20007f1e0ff */
[----:B-1----:R-:W-:-:S03]  /*01d0*/  IMAD R13, R8, 0x3, RZ ;  /* 0x00000003080d7824 */ /* 0x002fc600078e02ff */
[----:B--2---:R-:W-:Y:S01]  /*01e0*/  IADD3 R24, P1, R8, R26, RZ ;  /* 0x0000001a08187210 */ /* 0x004fe20007f3e0ff */
        /* <DEDUP_REMOVED lines=26> */
[----:B------:R0:W2:Y:S01]  /*0390*/  @P0 LDG.E.U8 R11, desc[UR4][R14.64] ;  /* 0x000000040e0b0981 */ /* 0x0000a2000c1e1100 */
[----:B------:R-:W-:-:S03]  /*03a0*/  @P2 IADD3 R16, P5, R13, R0, RZ ;  /* 0x000000000d102210 */ /* 0x000fc60007fbe0ff */
[----:B------:R-:W3:Y:S02]  /*03b0*/  @P1 LDG.E.U8 R12, desc[UR4][R18.64] ;  /* 0x00000004120c1981 */ /* 0x000ee4000c1e1100 */
[----:B------:R-:W-:Y:S01]  /*03c0*/  @P2 IMAD.X R17, R27, 0x1, R4, P5 ;  /* 0x000000011b112824 */ /* 0x000fe200028e0604 */
[----:B0-----:R-:W-:-:S04]  /*03d0*/  @P4 IADD3 R14, P3, R25, R0, RZ ;  /* 0x00000000190e4210 */ /* 0x001fc80007f7e0ff */
[----:B------:R0:W4:Y:S01]  /*03e0*/  @P2 LDG.E.U8 R10, desc[UR4][R16.64] ;  /* 0x00000004100a2981 */ /* 0x000122000c1e1100 */
[----:B------:R-:W-:-:S05]  /*03f0*/  @P4 IMAD.X R15, R29, 0x1, R4, P3 ;  /* 0x000000011d0f4824 */ /* 0x000fca00018e0604 */
[----:B------:R-:W5:Y:S01]  /*0400*/  @P4 LDG.E.U8 R9, desc[UR4][R14.64] ;  /* 0x000000040e094981 */ /* 0x000f62000c1e1100 */
[----:B0-----:R-:W-:-:S05]  /*0410*/  @P0 IADD3 R16, P3, R26, R3, RZ ;  /* 0x000000031a100210 */ /* 0x001fca0007f7e0ff */
[--C-:B------:R-:W-:Y:S01]  /*0420*/  @P0 IMAD.X R17, R22, 0x1, R5.reuse, P3 ;  /* 0x0000000116110824 */ /* 0x100fe200018e0605 */
[-C--:B------:R-:W-:Y:S02]  /*0430*/  @P1 IADD3 R24, P3, R24, R3.reuse, RZ ;  /* 0x0000000318181210 */ /* 0x080fe40007f7e0ff */
[-C--:B------:R-:W-:Y:S02]  /*0440*/  @P4 IADD3 R28, P5, R25, R3.reuse, RZ ;  /* 0x00000003191c4210 */ /* 0x080fe40007fbe0ff */
[----:B------:R-:W-:Y:S01]  /*0450*/  @P2 IADD3 R18, P6, R13, R3, RZ ;  /* 0x000000030d122210 */ /* 0x000fe20007fde0ff */
[----:B------:R-:W-:Y:S02]  /*0460*/  @P1 IMAD.X R25, R21, 0x1, R5, P3 ;  /* 0x0000000115191824 */ /* 0x000fe400018e0605 */
[----:B------:R-:W-:Y:S02]  /*0470*/  IMAD.MOV.U32 R21, RZ, RZ, R23 ;  /* 0x000000ffff157224 */ /* 0x000fe400078e0017 */
[----:B------:R-:W-:-:S02]  /*0480*/  @P4 IMAD.X R29, R29, 0x1, R5, P5 ;  /* 0x000000011d1d4824 */ /* 0x000fc400028e0605 */
[----:B------:R-:W-:Y:S02]  /*0490*/  @P2 IMAD.X R19, R27, 0x1, R5, P6 ;  /* 0x000000011b132824 */ /* 0x000fe400030e0605 */
[----:B------:R-:W-:-:S04]  /*04a0*/  IMAD.WIDE.U32 R20, R8, 0x4, R20 ;  /* 0x0000000408147825 */ /* 0x000fc800078e0014 */
[----:B------:R-:W-:Y:S01]  /*04b0*/  IMAD.MOV.U32 R23, RZ, RZ, R21 ;  /* 0x000000ffff177224 */ /* 0x000fe200078e0015 */
[----:B--2---:R2:W-:Y:S01]  /*04c0*/  @P0 STG.E.U8 desc[UR4][R16.64], R11 ;  /* 0x0000000b10000986 */ /* 0x0045e2000c101104 */
[----:B------:R-:W-:-:S03]  /*04d0*/  ISETP.GE.U32.AND P0, PT, R20, 0x10000, PT ;  /* 0x000100001400780c */ /* 0x000fc60003f06070 */
[----:B---3--:R2:W-:Y:S01]  /*04e0*/  @P1 STG.E.U8 desc[UR4][R24.64], R12 ;  /* 0x0000000c18001986 */ /* 0x0085e2000c101104 */
[----:B------:R-:W-:Y:S02]  /*04f0*/  ISETP.LT.U32.AND P1, PT, R20, R2, PT ;  /* 0x000000021400720c */ /* 0x000fe40003f21070 */
[C---:B------:R-:W-:Y:S02]  /*0500*/  ISETP.GE.U32.AND.EX P0, PT, R21.reuse, RZ, PT, P0 ;  /* 0x000000ff1500720c */ /* 0x040fe40003f06100 */
[----:B------:R-:W-:Y:S01]  /*0510*/  ISETP.LT.AND.EX P1, PT, R21, R6, PT, P1 ;  /* 0x000000061500720c */ /* 0x000fe20003f21310 */
[----:B-----5:R2:W-:Y:S04]  /*0520*/  @P4 STG.E.U8 desc[UR4][R28.64], R9 ;  /* 0x000000091c004986 */ /* 0x0205e8000c101104 */
[----:B----4-:R2:W-:Y:S08]  /*0530*/  @P2 STG.E.U8 desc[UR4][R18.64], R10 ;  /* 0x0000000a12002986 */ /* 0x0105f0000c101104 */
[----:B------:R-:W-:Y:S05]  /*0540*/  @!P0 BRA P1, `(.L_x_3385) ;  /* 0xfffffffc001c8947 */ /* 0x000fea000083ffff */
[----:B------:R-:W-:Y:S05]  /*0550*/  EXIT ;  /* 0x000000000000794d */ /* 0x000fea0003800000 */
.L_x_3384:
        /* <DEDUP_REMOVED lines=8> */
.L_x_3386:
[C---:B0-----:R-:W-:Y:S01]  /*05e0*/  IMAD.SHL.U32 R10, R12.reuse, 0x4, RZ ;  /* 0x000000040c0a7824 */ /* 0x041fe200078e00ff */
[----:B------:R-:W-:-:S04]  /*05f0*/  SHF.L.U64.HI R7, R12, 0x2, R13 ;  /* 0x000000020c077819 */ /* 0x000fc8000001020d */
[----:B------:R-:W-:-:S05]  /*0600*/  IADD3 R8, P0, R10, R0, RZ ;  /* 0x000000000a087210 */ /* 0x000fca0007f1e0ff */
[----:B------:R-:W-:-:S06]  /*0610*/  IMAD.X R9, R7, 0x1, R4, P0 ;  /* 0x0000000107097824 */ /* 0x000fcc00000e0604 */
[----:B------:R-:W2:Y:S01]  /*0620*/  LDG.E R9, desc[UR4][R8.64] ;  /* 0x0000000408097981 */ /* 0x000ea2000c1e1900 */
        /* <DEDUP_REMOVED lines=10> */
[----:B--2---:R0:W-:-:S12]  /*06d0*/  STG.E desc[UR4][R10.64], R9 ;  /* 0x000000090a007986 */ /* 0x0041d8000c101904 */
[----:B------:R-:W-:Y:S05]  /*06e0*/  @!P0 BRA P1, `(.L_x_3386) ;  /* 0xfffffffc00bc8947 */ /* 0x000fea000083ffff */
[----:B------:R-:W-:Y:S05]  /*06f0*/  EXIT ;  /* 0x000000000000794d */ /* 0x000fea0003800000 */
.L_x_3387:
        /* <DEDUP_REMOVED lines=16> */
.L_x_8017:


//--------------------- .text._ZN2at6native55_GLOBAL__N__de093ff9_22_ForeachBinaryOpList_cu_a911ec4325multi_tensor_apply_kernelINS1_18TensorListMetadataILi2EEENS1_11CopyFunctorIaN3c108BFloat16ELi2ELi1ELi1EEEJNS0_4CopyIaS7_EEEEEvT_T0_DpT1_ --------------------------
	.section	.text._ZN2at6native55_GLOBAL__N__de093ff9_22_ForeachBinaryOpList_cu_a911ec4325multi_tensor_apply_kernelINS1_18TensorListMetadataILi2EEENS1_11CopyFunctorIaN3c108BFloat16ELi2ELi1ELi1EEEJNS0_4CopyIaS7_EEEEEvT_T0_DpT1_,"ax",@progbits
	.align	128
.text._ZN2at6native55_GLOBAL__N__de093ff9_22_ForeachBinaryOpList_cu_a911ec4325multi_tensor_apply_kernelINS1_18TensorListMetadataILi2EEENS1_11CopyFunctorIaN3c108BFloat16ELi2ELi1ELi1EEEJNS0_4CopyIaS7_EEEEEvT_T0_DpT1_:
        .type           _ZN2at6native55_GLOBAL__N__de093ff9_22_ForeachBinaryOpList_cu_a911ec4325multi_tensor_apply_kernelINS1_18TensorListMetadataILi2EEENS1_11CopyFunctorIaN3c108BFloat16ELi2ELi1ELi1EEEJNS0_4CopyIaS7_EEEEEvT_T0_DpT1_,@function
        .size           _ZN2at6native55_GLOBAL__N__de093ff9_22_ForeachBinaryOpList_cu_a911ec4325multi_tensor_apply_kernelINS1_18TensorListMetadataILi2EEENS1_11CopyFunctorIaN3c108BFloat16ELi2ELi1ELi1EEEJNS0_4CopyIaS7_EEEEEvT_T0_DpT1_,(.L_x_8018 - _ZN2at6native55_GLOBAL__N__de093ff9_22_ForeachBinaryOpList_cu_a911ec4325multi_tensor_apply_kernelINS1_18TensorListMetadataILi2EEENS1_11CopyFunctorIaN3c108BFloat16ELi2ELi1ELi1EEEJNS0_4CopyIaS7_EEEEEvT_T0_DpT1_)
        .other          _ZN2at6native55_GLOBAL__N__de093ff9_22_ForeachBinaryOpList_cu_a911ec4325multi_tensor_apply_kernelINS1_18TensorListMetadataILi2EEENS1_11CopyFunctorIaN3c108BFloat16ELi2ELi1ELi1EEEJNS0_4CopyIaS7_EEEEEvT_T0_DpT1_,@"STO_CUDA_ENTRY STV_DEFAULT"
_ZN2at6native55_GLOBAL__N__de093ff9_22_ForeachBinaryOpList_cu_a911ec4325multi_tensor_apply_kernelINS1_18TensorListMetadataILi2EEENS1_11CopyFunctorIaN3c108BFloat16ELi2ELi1ELi1EEEJNS0_4CopyIaS7_EEEEEvT_T0_DpT1_:
        /* <DEDUP_REMOVED lines=29> */
.L_x_3389:
        /* <DEDUP_REMOVED lines=9> */
[----:B------:R-:W-:-:S02]  /*0260*/  ISETP.LT.AND.EX P1, PT, R22, R4, !P1, P0 ;  /* 0x000000041600720c */ /* 0x000fc40004f21300 */
[C---:B------:R-:W-:Y:S01]  /*0270*/  ISETP.GE.U32.AND P2, PT, R29.reuse, 0x10000, PT ;  /* 0x000100001d00780c */ /* 0x040fe20003f46070 */
[--C-:B------:R-:W-:Y:S01]  /*0280*/  IMAD.X R26, RZ, RZ, R22.reuse, P4 ;  /* 0x000000ffff1a7224 */ /* 0x100fe200020e0616 */
[----:B------:R-:W-:Y:S02]  /*0290*/  IADD3 R27, P5, R14, R25, RZ ;  /* 0x000000190e1b7210 */ /* 0x000fe40007fbe0ff */
[----:B------:R-:W-:Y:S02]  /*02a0*/  ISETP.LT.U32.AND P0, PT, R29, R0, PT ;  /* 0x000000001d00720c */ /* 0x000fe40003f01070 */
[----:B------:R-:W-:Y:S01]  /*02b0*/  ISETP.GE.U32.AND.EX P2, PT, R11, RZ, PT, P2 ;  /* 0x000000ff0b00720c */ /* 0x000fe20003f46120 */
[----:B------:R-:W-:Y:S01]  /*02c0*/  IMAD.X R24, RZ, RZ, R22, P5 ;  /* 0x000000ffff187224 */ /* 0x000fe200028e0616 */
[----:B------:R-:W-:Y:S02]  /*02d0*/  ISETP.GE.U32.AND P3, PT, R21, 0x10000, PT ;  /* 0x000100001500780c */ /* 0x000fe40003f66070 */
[----:B------:R-:W-:-:S02]  /*02e0*/  ISETP.LT.AND.EX P0, PT, R11, R4, !P2, P0 ;  /* 0x000000040b00720c */ /* 0x000fc40005701300 */
[----:B------:R-:W-:Y:S02]  /*02f0*/  ISETP.LT.U32.AND P4, PT, R21, R0, PT ;  /* 0x000000001500720c */ /* 0x000fe40003f81070 */
[C---:B------:R-:W-:Y:S02]  /*0300*/  ISETP.GE.U32.AND.EX P3, PT, R26.reuse, RZ, PT, P3 ;  /* 0x000000ff1a00720c */ /* 0x040fe40003f66130 */
[----:B------:R-:W-:Y:S02]  /*0310*/  ISETP.GE.U32.AND P2, PT, R27, 0x10000, PT ;  /* 0x000100001b00780c */ /* 0x000fe40003f46070 */
        /* <DEDUP_REMOVED lines=12> */
[----:B------:R-:W-:-:S03]  /*03e0*/  @P2 LEA R18, P3, R27, R12, 0x1 ;  /* 0x0000000c1b122211 */ /* 0x000fc600078608ff */
[----:B------:R-:W4:Y:S01]  /*03f0*/  @P4 LDG.E.U16 R7, desc[UR4][R14.64] ;  /* 0x000000040e074981 */ /* 0x000f22000c1e1500 */
[----:B------:R-:W-:-:S05]  /*0400*/  @P2 LEA.HI.X R19, R27, R13, R24, 0x1, P3 ;  /* 0x0000000d1b132211 */ /* 0x000fca00018f0c18 */
[----:B------:R0:W5:Y:S01]  /*0410*/  @P2 LDG.E.U16 R8, desc[UR4][R18.64] ;  /* 0x0000000412082981 */ /* 0x000162000c1e1500 */
[----:B-1----:R-:W-:-:S05]  /*0420*/  @P1 IADD3 R16, P3, R25, R2, RZ ;  /* 0x0000000219101210 */ /* 0x002fca0007f7e0ff */
[----:B------:R-:W-:Y:S01]  /*0430*/  @P1 IMAD.X R17, R22, 0x1, R3, P3 ;  /* 0x0000000116111824 */ /* 0x000fe200018e0603 */
[----:B0-----:R-:W-:Y:S01]  /*0440*/  @P4 IADD3 R18, P3, R21, R2, RZ ;  /* 0x0000000215124210 */ /* 0x001fe20007f7e0ff */
[----:B------:R-:W-:Y:S02]  /*0450*/  IMAD.MOV.U32 R21, RZ, RZ, R23 ;  /* 0x000000ffff157224 */ /* 0x000fe400078e0017 */
[----:B------:R-:W-:-:S04]  /*0460*/  IMAD.WIDE.U32 R20, R6, 0x4, R20 ;  /* 0x0000000406147825 */ /* 0x000fc800078e0014 */
[----:B------:R-:W-:Y:S02]  /*0470*/  IMAD.MOV.U32 R23, RZ, RZ, R21 ;  /* 0x000000ffff177224 */ /* 0x000fe400078e0015 */
[----:B--2---:R-:W-:-:S06]  /*0480*/  IMAD.U32 R19, R9, 0x10000, RZ ;  /* 0x0001000009137824 */ /* 0x004fcc00078e00ff */
[----:B------:R-:W0:Y:S01]  /*0490*/  @P1 F2I.FTZ.TRUNC.NTZ R19, R19 ;  /* 0x0000001300131305 */ /* 0x000e22000021f100 */
[----:B---3--:R-:W-:-:S07]  /*04a0*/  IMAD.U32 R28, R10, 0x10000, RZ ;  /* 0x000100000a1c7824 */ /* 0x008fce00078e00ff */
[----:B------:R-:W1:Y:S01]  /*04b0*/  @P0 F2I.FTZ.TRUNC.NTZ R28, R28 ;  /* 0x0000001c001c0305 */ /* 0x000e62000021f100 */
[----:B----4-:R-:W-:Y:S01]  /*04c0*/  IMAD.U32 R25, R7, 0x10000, RZ ;  /* 0x0001000007197824 */ /* 0x010fe200078e00ff */
[----:B0-----:R0:W-:Y:S01]  /*04d0*/  @P1 STG.E.U8 desc[UR4][R16.64], R19 ;  /* 0x0000001310001986 */ /* 0x0011e2000c101104 */
[----:B------:R-:W-:Y:S01]  /*04e0*/  @P0 IADD3 R14, P1, R29, R2, RZ ;  /* 0x000000021d0e0210 */ /* 0x000fe20007f3e0ff */
[----:B-----5:R-:W-:-:S04]  /*04f0*/  IMAD.U32 R22, R8, 0x10000, RZ ;  /* 0x0001000008167824 */ /* 0x020fc800078e00ff */
[----:B------:R-:W2:Y:S08]  /*0500*/  @P4 F2I.FTZ.TRUNC.NTZ R25, R25 ;  /* 0x0000001900194305 */ /* 0x000eb0000021f100 */
[----:B------:R-:W3:Y:S01]  /*0510*/  @P2 F2I.FTZ.TRUNC.NTZ R29, R22 ;  /* 0x00000016001d2305 */ /* 0x000ee2000021f100 */
[----:B0-----:R-:W-:Y:S01]  /*0520*/  @P2 IADD3 R16, P5, R27, R2, RZ ;  /* 0x000000021b102210 */ /* 0x001fe20007fbe0ff */
[----:B------:R-:W-:-:S02]  /*0530*/  @P0 IMAD.X R15, R11, 0x1, R3, P1 ;  /* 0x000000010b0f0824 */ /* 0x000fc400008e0603 */
[--C-:B------:R-:W-:Y:S02]  /*0540*/  @P4 IMAD.X R19, R26, 0x1, R3.reuse, P3 ;  /* 0x000000011a134824 */ /* 0x100fe400018e0603 */
[----:B------:R-:W-:Y:S01]  /*0550*/  @P2 IMAD.X R17, R24, 0x1, R3, P5 ;  /* 0x0000000118112824 */ /* 0x000fe200028e0603 */
[----:B-1----:R4:W-:Y:S01]  /*0560*/  @P0 STG.E.U8 desc[UR4][R14.64], R28 ;  /* 0x0000001c0e000986 */ /* 0x0029e2000c101104 */
[----:B------:R-:W-:-:S03]  /*0570*/  ISETP.GE.U32.AND P0, PT, R20, 0x10000, PT ;  /* 0x000100001400780c */ /* 0x000fc60003f06070 */
[----:B--2---:R4:W-:Y:S01]  /*0580*/  @P4 STG.E.U8 desc[UR4][R18.64], R25 ;  /* 0x0000001912004986 */ /* 0x0049e2000c101104 */
[----:B------:R-:W-:-:S03]  /*0590*/  ISETP.LT.U32.AND P1, PT, R20, R0, PT ;  /* 0x000000001400720c */ /* 0x000fc60003f21070 */
[----:B---3--:R4:W-:Y:S01]  /*05a0*/  @P2 STG.E.U8 desc[UR4][R16.64], R29 ;  /* 0x0000001d10002986 */ /* 0x0089e2000c101104 */
[C---:B------:R-:W-:Y:S02]  /*05b0*/  ISETP.GE.U32.AND.EX P0, PT, R21.reuse, RZ, PT, P0 ;  /* 0x000000ff1500720c */ /* 0x040fe40003f06100 */
[----:B------:R-:W-:-:S13]  /*05c0*/  ISETP.LT.AND.EX P1, PT, R21, R4, PT, P1 ;  /* 0x000000041500720c */ /* 0x000fda0003f21310 */
[----:B----4-:R-:W-:Y:S05]  /*05d0*/  @!P0 BRA P1, `(.L_x_3389) ;  /* 0xfffffff800fc8947 */ /* 0x010fea000083ffff */
[----:B------:R-:W-:Y:S05]  /*05e0*/  EXIT ;  /* 0x000000000000794d */ /* 0x000fea0003800000 */
.L_x_3388:
        /* <DEDUP_REMOVED lines=8> */
.L_x_3390:
[----:B------:R-:W-:-:S04]  /*0670*/  LEA R6, P0, R17, R12, 0x3 ;  /* 0x0000000c11067211 */ /* 0x000fc800078018ff */
        /* <DEDUP_REMOVED lines=8> */
[----:B------:R-:W-:Y:S04]  /*0700*/  F2I.FTZ.TRUNC.NTZ R8, R8 ;  /* 0x0000000800087305 */ /* 0x000fe8000021f100 */
[----:B------:R-:W-:-:S04]  /*0710*/  IMAD.U32 R5, R5, 0x10000, RZ ;  /* 0x0001000005057824 */ /* 0x000fc800078e00ff */
[----:B------:R-:W0:Y:S08]  /*0720*/  F2I.FTZ.TRUNC.NTZ R9, R9 ;  /* 0x0000000900097305 */ /* 0x000e30000021f100 */
[----:B------:R-:W1:Y:S01]  /*0730*/  F2I.FTZ.TRUNC.NTZ R10, R10 ;  /* 0x0000000a000a7305 */ /* 0x000e62000021f100 */
[----:B0-----:R-:W-:-:S07]  /*0740*/  PRMT R7, R9, 0x7604, R8 ;  /* 0x0000760409077816 */ /* 0x001fce0000000008 */
[----:B------:R-:W0:Y:S01]  /*0750*/  F2I.FTZ.TRUNC.NTZ R5, R5 ;  /* 0x0000000500057305 */ /* 0x000e22000021f100 */
[----:B-1----:R-:W-:Y:S02]  /*0760*/  PRMT R8, R10, 0x7054, R7 ;  /* 0x000070540a087816 */ /* 0x002fe40000000007 */
[C---:B------:R-:W-:Y:S02]  /*0770*/  LEA.HI.X R7, R17.reuse, R3, R14, 0x2, P0 ;  /* 0x0000000311077211 */ /* 0x040fe400000f140e */
[----:B------:R-:W-:Y:S02]  /*0780*/  IADD3 R17, P0, R17, UR6, RZ ;  /* 0x0000000611117c10 */ /* 0x000fe4000ff1e0ff */
[----:B0-----:R-:W-:-:S03]  /*0790*/  PRMT R11, R5, 0x654, R8 ;  /* 0x00000654050b7816 */ /* 0x001fc60000000008 */
[C---:B------:R-:W-:Y:S01]  /*07a0*/  IMAD.SHL.U32 R15, R17.reuse, 0x4, RZ ;  /* 0x00000004110f7824 */ /* 0x040fe200078e00ff */
[----:B------:R-:W-:Y:S01]  /*07b0*/  ISETP.LT.U32.AND P1, PT, R17, 0x4000, PT ;  /* 0x000040001100780c */ /* 0x000fe20003f21070 */
        /* <DEDUP_REMOVED lines=8> */
.L_x_3391:
        /* <DEDUP_REMOVED lines=12> */
.L_x_8018:


//--------------------- .text._ZN2at6native55_GLOBAL__N__de093ff9_22_ForeachBinaryOpList_cu_a911ec4325multi_tensor_apply_kernelINS1_18TensorListMetadataILi2EEENS1_11CopyFunctorIaN3c104HalfELi2ELi1ELi1EEEJNS0_4CopyIaS7_EEEEEvT_T0_DpT1_ --------------------------
	.section	.text._ZN2at6native55_GLOBAL__N__de093ff9_22_ForeachBinaryOpList_cu_a911ec4325multi_tensor_apply_kernelINS1_18TensorListMetadataILi2EEENS1_11CopyFunctorIaN3c104HalfELi2ELi1ELi1EEEJNS0_4CopyIaS7_EEEEEvT_T0_DpT1_,"ax",@progbits
	.align	128
.text._ZN2at6native55_GLOBAL__N__de093ff9_22_ForeachBinaryOpList_cu_a911ec4325multi_tensor_apply_kernelINS1_18TensorListMetadataILi2EEENS1_11CopyFunctorIaN3c104HalfELi2ELi1ELi1EEEJNS0_4CopyIaS7_EEEEEvT_T0_DpT1_:
        .type           _ZN2at6native55_GLOBAL__N__de093ff9_22_ForeachBinaryOpList_cu_a911ec4325multi_tensor_apply_kernelINS1_18TensorListMetadataILi2EEENS1_11CopyFunctorIaN3c104HalfELi2ELi1ELi1EEEJNS0_4CopyIaS7_EEEEEvT_T0_DpT1_,@function
        .size           _ZN2at6native55_GLOBAL__N__de093ff9_22_ForeachBinaryOpList_cu_a911ec4325multi_tensor_apply_kernelINS1_18TensorListMetadataILi2EEENS1_11CopyFunctorIaN3c104HalfELi2ELi1ELi1EEEJNS0_4CopyIaS7_EEEEEvT_T0_DpT1_,(.L_x_8019 - _ZN2at6native55_GLOBAL__N__de093ff9_22_ForeachBinaryOpList_cu_a911ec4325multi_tensor_apply_kernelINS1_18TensorListMetadataILi2EEENS1_11CopyFunctorIaN3c104HalfELi2ELi1ELi1EEEJNS0_4CopyIaS7_EEEEEvT_T0_DpT1_)
        .other          _ZN2at6native55_GLOBAL__N__de093ff9_22_ForeachBinaryOpList_cu_a911ec4325multi_tensor_apply_kernelINS1_18TensorListMetadataILi2EEENS1_11CopyFunctorIaN3c104HalfELi2ELi1ELi1EEEJNS0_4CopyIaS7_EEEEEvT_T0_DpT1_,@"STO_CUDA_ENTRY STV_DEFAULT"
_ZN2at6native55_GLOBAL__N__de093ff9_22_ForeachBinaryOpList_cu_a911ec4325multi_tensor_apply_kernelINS1_18TensorListMetadataILi2EEENS1_11CopyFunctorIaN3c104HalfELi2ELi1ELi1EEEJNS0_4CopyIaS7_EEEEEvT_T0_DpT1_:
        /* <DEDUP_REMOVED lines=29> */
.L_x_3393:
        /* <DEDUP_REMOVED lines=43> */
[----:B--2---:R-:W-:-:S06]  /*0480*/  HADD2.F32 R19, -RZ, R9.H0_H0 ;  /* 0x20000009ff137230 */ /* 0x004fcc0000004100 */
[----:B------:R-:W0:Y:S01]  /*0490*/  @P1 F2I.FTZ.TRUNC.NTZ R19, R19 ;  /* 0x0000001300131305 */ /* 0x000e22000021f100 */
[----:B---3--:R-:W-:-:S07]  /*04a0*/  HADD2.F32 R28, -RZ, R10.H0_H0 ;  /* 0x2000000aff1c7230 */ /* 0x008fce0000004100 */
[----:B------:R-:W1:Y:S01]  /*04b0*/  @P0 F2I.FTZ.TRUNC.NTZ R28, R28 ;  /* 0x0000001c001c0305 */ /* 0x000e62000021f100 */
[----:B----4-:R-:W-:Y:S01]  /*04c0*/  HADD2.F32 R25, -RZ, R7.H0_H0 ;  /* 0x20000007ff197230 */ /* 0x010fe20000004100 */
[----:B0-----:R0:W-:Y:S01]  /*04d0*/  @P1 STG.E.U8 desc[UR4][R16.64], R19 ;  /* 0x0000001310001986 */ /* 0x0011e2000c101104 */
[----:B------:R-:W-:Y:S01]  /*04e0*/  @P0 IADD3 R14, P1, R29, R2, RZ ;  /* 0x000000021d0e0210 */ /* 0x000fe20007f3e0ff */
[----:B-----5:R-:W-:-:S04]  /*04f0*/  HADD2.F32 R22, -RZ, R8.H0_H0 ;  /* 0x20000008ff167230 */ /* 0x020fc80000004100 */
        /* <DEDUP_REMOVED lines=15> */
.L_x_3392:
        /* <DEDUP_REMOVED lines=8> */
.L_x_3394:
[----:B------:R-:W-:-:S04]  /*0670*/  LEA R6, P0, R15, R12, 0x3 ;  /* 0x0000000c0f067211 */ /* 0x000fc800078018ff */
[----:B0-----:R-:W-:-:S06]  /*0680*/  LEA.HI.X R7, R15, R13, R18, 0x3, P0 ;  /* 0x0000000d0f077211 */ /* 0x001fcc00000f1c12 */
[----:B------:R-:W2:Y:S01]  /*0690*/  LDG.E.64 R6, desc[UR4][R6.64] ;  /* 0x0000000406067981 */ /* 0x000ea2000c1e1b00 */
[----:B------:R-:W-:-:S04]  /*06a0*/  LEA R8, P0, R15, R2, 0x2 ;  /* 0x000000020f087211 */ /* 0x000fc800078010ff */
[C---:B------:R-:W-:Y:S02]  /*06b0*/  LEA.HI.X R9, R15.reuse, R3, R18, 0x2, P0 ;  /* 0x000000030f097211 */ /* 0x040fe400000f1412 */
[----:B------:R-:W-:-:S04]  /*06c0*/  IADD3 R15, P0, R15, UR6, RZ ;  /* 0x000000060f0f7c10 */ /* 0x000fc8000ff1e0ff */
[----:B------:R-:W-:Y:S01]  /*06d0*/  ISETP.LT.U32.AND P1, PT, R15, 0x4000, PT ;  /* 0x000040000f00780c */ /* 0x000fe20003f21070 */
[----:B------:R-:W-:-:S05]  /*06e0*/  IMAD.X R18, RZ, RZ, R18, P0 ;  /* 0x000000ffff127224 */ /* 0x000fca00000e0612 */
[----:B------:R-:W-:Y:S01]  /*06f0*/  ISETP.LT.U32.AND.EX P1, PT, R18, RZ, PT, P1 ;  /* 0x000000ff1200720c */ /* 0x000fe20003f21110 */
[--C-:B--2---:R-:W-:Y:S02]  /*0700*/  HADD2.F32 R5, -RZ, R6.reuse.H0_H0 ;  /* 0x20000006ff057230 */ /* 0x104fe40000004100 */
[----:B------:R-:W-:Y:S02]  /*0710*/  HADD2.F32 R10, -RZ, R6.H1_H1 ;  /* 0x30000006ff0a7230 */ /* 0x000fe40000004100 */
[--C-:B------:R-:W-:Y:S02]  /*0720*/  HADD2.F32 R11, -RZ, R7.reuse.H0_H0 ;  /* 0x20000007ff0b7230 */ /* 0x100fe40000004100 */
[----:B------:R-:W-:Y:S01]  /*0730*/  F2I.FTZ.TRUNC.NTZ R5, R5 ;  /* 0x0000000500057305 */ /* 0x000fe2000021f100 */
[----:B------:R-:W-:-:S07]  /*0740*/  HADD2.F32 R14, -RZ, R7.H1_H1 ;  /* 0x30000007ff0e7230 */ /* 0x000fce0000004100 */
[----:B------:R-:W0:Y:S08]  /*0750*/  F2I.FTZ.TRUNC.NTZ R10, R10 ;  /* 0x0000000a000a7305 */ /* 0x000e30000021f100 */
[----:B------:R-:W1:Y:S01]  /*0760*/  F2I.FTZ.TRUNC.NTZ R11, R11 ;  /* 0x0000000b000b7305 */ /* 0x000e62000021f100 */
[----:B0-----:R-:W-:-:S07]  /*0770*/  PRMT R16, R10, 0x7604, R5 ;  /* 0x000076040a107816 */ /* 0x001fce0000000005 */
[----:B------:R-:W0:Y:S01]  /*0780*/  F2I.FTZ.TRUNC.NTZ R14, R14 ;  /* 0x0000000e000e7305 */ /* 0x000e22000021f100 */
[----:B------:R-:W-:-:S05]  /*0790*/  IMAD.SHL.U32 R5, R15, 0x4, RZ ;  /* 0x000000040f057824 */ /* 0x000fca00078e00ff */
[----:B------:R-:W-:Y:S02]  /*07a0*/  ISETP.GE.U32.AND P0, PT, R5, R0, PT ;  /* 0x000000000500720c */ /* 0x000fe40003f06070 */
[----:B-1----:R-:W-:Y:S02]  /*07b0*/  PRMT R7, R11, 0x7054, R16 ;  /* 0x000070540b077816 */ /* 0x002fe40000000010 */
[----:B------:R-:W-:-:S04]  /*07c0*/  SHF.L.U64.HI R5, R15, 0x2, R18 ;  /* 0x000000020f057819 */ /* 0x000fc80000010212 */
[----:B------:R-:W-:Y:S02]  /*07d0*/  ISETP.GE.AND.EX P0, PT, R5, R4, PT, P0 ;  /* 0x000000040500720c */ /* 0x000fe40003f06300 */
[----:B0-----:R-:W-:-:S05]  /*07e0*/  PRMT R7, R14, 0x654, R7 ;  /* 0x000006540e077816 */ /* 0x001fca0000000007 */
[----:B------:R0:W-:Y:S06]  /*07f0*/  STG.E desc[UR4][R8.64], R7 ;  /* 0x0000000708007986 */ /* 0x0001ec000c101904 */
[----:B------:R-:W-:Y:S05]  /*0800*/  @!P0 BRA P1, `(.L_x_3394) ;  /* 0xfffffffc00988947 */ /* 0x000fea000083ffff */
[----:B------:R-:W-:Y:S05]  /*0810*/  EXIT ;  /* 0x000000000000794d */ /* 0x000fea0003800000 */
.L_x_3395:
        /* <DEDUP_REMOVED lines=14> */
.L_x_8019:


//--------------------- .text._ZN2at6native55_GLOBAL__N__de093ff9_22_ForeachBinaryOpList_cu_a911ec4325multi_tensor_apply_kernelINS1_18TensorListMetadataILi2EEENS1_11CopyFunctorIaN3c107complexIfEELi2ELi1ELi1EEEJNS0_4CopyIaS8_EEEEEvT_T0_DpT1_ --------------------------
	.section	.text._ZN2at6native55_GLOBAL__N__de093ff9_22_ForeachBinaryOpList_cu_a911ec4325multi_tensor_apply_kernelINS1_18TensorListMetadataILi2EEENS1_11CopyFunctorIaN3c107complexIfEELi2ELi1ELi1EEEJNS0_4CopyIaS8_EEEEEvT_T0_DpT1_,"ax",@progbits
	.align	128
.text._ZN2at6native55_GLOBAL__N__de093ff9_22_ForeachBinaryOpList_cu_a911ec4325multi_tensor_apply_kernelINS1_18TensorListMetadataILi2EEENS1_11CopyFunctorIaN3c107complexIfEELi2ELi1ELi1EEEJNS0_4CopyIaS8_EEEEEvT_T0_DpT1_:
        .type           _ZN2at6native55_GLOBAL__N__de093ff9_22_ForeachBinaryOpList_cu_a911ec4325multi_tensor_apply_kernelINS1_18TensorListMetadataILi2EEENS1_11CopyFunctorIaN3c107complexIfEELi2ELi1ELi1EEEJNS0_4CopyIaS8_EEEEEvT_T0_DpT1_,@function
        .size           _ZN2at6native55_GLOBAL__N__de093ff9_22_ForeachBinaryOpList_cu_a911ec4325multi_tensor_apply_kernelINS1_18TensorListMetadataILi2EEENS1_11CopyFunctorIaN3c107complexIfEELi2ELi1ELi1EEEJNS0_4CopyIaS8_EEEEEvT_T0_DpT1_,(.L_x_8020 - _ZN2at6native55_GLOBAL__N__de093ff9_22_ForeachBinaryOpList_cu_a911ec4325multi_tensor_apply_kernelINS1_18TensorListMetadataILi2EEENS1_11CopyFunctorIaN3c107complexIfEELi2ELi1ELi1EEEJNS0_4CopyIaS8_EEEEEvT_T0_DpT1_)
        .other          _ZN2at6native55_GLOBAL__N__de093ff9_22_ForeachBinaryOpList_cu_a911ec4325multi_tensor_apply_kernelINS1_18TensorListMetadataILi2EEENS1_11CopyFunctorIaN3c107complexIfEELi2ELi1ELi1EEEJNS0_4CopyIaS8_EEEEEvT_T0_DpT1_,@"STO_CUDA_ENTRY STV_DEFAULT"
_ZN2at6native55_GLOBAL__N__de093ff9_22_ForeachBinaryOpList_cu_a911ec4325multi_tensor_apply_kernelINS1_18TensorListMetadataILi2EEENS1_11CopyFunctorIaN3c107complexIfEELi2ELi1ELi1EEEJNS0_4CopyIaS8_EEEEEvT_T0_DpT1_:
        /* <DEDUP_REMOVED lines=32> */
.L_x_3397:
        /* <DEDUP_REMOVED lines=36> */
[----:B------:R2:W5:Y:S01]  /*0440*/  @P2 LDG.E R9, desc[UR4][R18.64] ;  /* 0x0000000412092981 */ /* 0x000562000c1e1900 */
[----:B-1----:R-:W-:-:S05]  /*0450*/  @P1 IADD3 R16, P3, R25, R2, RZ ;  /* 0x0000000219101210 */ /* 0x002fca0007f7e0ff */
[----:B------:R-:W-:Y:S01]  /*0460*/  @P1 IMAD.X R17, R22, 0x1, R3, P3 ;  /* 0x0000000116111824 */ /* 0x000fe200018e0603 */
[----:B0-----:R-:W-:Y:S01]  /*0470*/  @P4 IADD3 R14, P3, R21, R2, RZ ;  /* 0x00000002150e4210 */ /* 0x001fe20007f7e0ff */
[----:B------:R-:W-:-:S04]  /*0480*/  IMAD.MOV.U32 R21, RZ, RZ, R23 ;  /* 0x000000ffff157224 */ /* 0x000fc800078e0017 */
[----:B------:R-:W-:Y:S02]  /*0490*/  @P4 IMAD.X R15, R24, 0x1, R3, P3 ;  /* 0x00000001180f4824 */ /* 0x000fe400018e0603 */
[----:B------:R-:W-:-:S04]  /*04a0*/  IMAD.WIDE.U32 R20, R6, 0x4, R20 ;  /* 0x0000000406147825 */ /* 0x000fc800078e0014 */
[----:B------:R-:W-:Y:S01]  /*04b0*/  IMAD.MOV.U32 R23, RZ, RZ, R21 ;  /* 0x000000ffff177224 */ /* 0x000fe200078e0015 */
[----:B--2---:R-:W0:Y:S08]  /*04c0*/  @P1 F2I.FTZ.TRUNC.NTZ R18, R8 ;  /* 0x0000000800121305 */ /* 0x004e30000021f100 */
[----:B---3--:R-:W1:Y:S01]  /*04d0*/  @P0 F2I.FTZ.TRUNC.NTZ R19, R7 ;  /* 0x0000000700130305 */ /* 0x008e62000021f100 */
[----:B0-----:R0:W-:Y:S07]  /*04e0*/  @P1 STG.E.U8 desc[UR4][R16.64], R18 ;  /* 0x0000001210001986 */ /* 0x0011ee000c101104 */
[----:B----4-:R-:W2:Y:S01]  /*04f0*/  @P4 F2I.FTZ.TRUNC.NTZ R25, R10 ;  /* 0x0000000a00194305 */ /* 0x010ea2000021f100 */
[----:B------:R-:W-:-:S07]  /*0500*/  @P0 IADD3 R28, P1, R29, R2, RZ ;  /* 0x000000021d1c0210 */ /* 0x000fce0007f3e0ff */
[----:B-----5:R-:W3:Y:S01]  /*0510*/  @P2 F2I.FTZ.TRUNC.NTZ R22, R9 ;  /* 0x0000000900162305 */ /* 0x020ee2000021f100 */
[----:B0-----:R-:W-:Y:S01]  /*0520*/  @P2 IADD3 R16, P5, R27, R2, RZ ;  /* 0x000000021b102210 */ /* 0x001fe20007fbe0ff */
[----:B------:R-:W-:-:S04]  /*0530*/  @P0 IMAD.X R29, R11, 0x1, R3, P1 ;  /* 0x000000010b1d0824 */ /* 0x000fc800008e0603 */
        /* <DEDUP_REMOVED lines=10> */
.L_x_3396:
        /* <DEDUP_REMOVED lines=8> */
.L_x_3398:
[----:B------:R-:W-:-:S04]  /*0660*/  LEA R6, P0, R17, R12, 0x5 ;  /* 0x0000000c11067211 */ /* 0x000fc800078028ff */
[----:B------:R-:W-:-:S05]  /*0670*/  LEA.HI.X R7, R17, R13, R18, 0x5, P0 ;  /* 0x0000000d11077211 */ /* 0x000fca00000f2c12 */
[----:B------:R-:W2:Y:S04]  /*0680*/  LDG.E R5, desc[UR4][R6.64] ;  /* 0x0000000406057981 */ /* 0x000ea8000c1e1900 */
[----:B------:R-:W3:Y:S04]  /*0690*/  LDG.E R10, desc[UR4][R6.64+0x8] ;  /* 0x00000804060a7981 */ /* 0x000ee8000c1e1900 */
[----:B------:R-:W4:Y:S04]  /*06a0*/  LDG.E R11, desc[UR4][R6.64+0x10] ;  /* 0x00001004060b7981 */ /* 0x000f28000c1e1900 */
[----:B------:R-:W5:Y:S01]  /*06b0*/  LDG.E R14, desc[UR4][R6.64+0x18] ;  /* 0x00001804060e7981 */ /* 0x000f62000c1e1900 */
[----:B0-----:R-:W-:-:S04]  /*06c0*/  LEA R8, P0, R17, R2, 0x2 ;  /* 0x0000000211087211 */ /* 0x001fc800078010ff */
[C---:B------:R-:W-:Y:S02]  /*06d0*/  LEA.HI.X R9, R17.reuse, R3, R18, 0x2, P0 ;  /* 0x0000000311097211 */ /* 0x040fe400000f1412 */
[----:B------:R-:W-:-:S04]  /*06e0*/  IADD3 R17, P0, R17, UR6, RZ ;  /* 0x0000000611117c10 */ /* 0x000fc8000ff1e0ff */
[----:B------:R-:W-:Y:S01]  /*06f0*/  ISETP.LT.U32.AND P1, PT, R17, 0x4000, PT ;  /* 0x000040001100780c */ /* 0x000fe20003f21070 */
[----:B------:R-:W-:-:S05]  /*0700*/  IMAD.X R18, RZ, RZ, R18, P0 ;  /* 0x000000ffff127224 */ /* 0x000fca00000e0612 */
[----:B------:R-:W-:Y:S01]  /*0710*/  ISETP.LT.U32.AND.EX P1, PT, R18, RZ, PT, P1 ;  /* 0x000000ff1200720c */ /* 0x000fe20003f21110 */
[----:B--2---:R-:W-:Y:S08]  /*0720*/  F2I.FTZ.TRUNC.NTZ R5, R5 ;  /* 0x0000000500057305 */ /* 0x004ff0000021f100 */
[----:B---3--:R-:W0:Y:S08]  /*0730*/  F2I.FTZ.TRUNC.NTZ R10, R10 ;  /* 0x0000000a000a7305 */ /* 0x008e30000021f100 */
[----:B----4-:R-:W1:Y:S01]  /*0740*/  F2I.FTZ.TRUNC.NTZ R11, R11 ;  /* 0x0000000b000b7305 */ /* 0x010e62000021f100 */
[----:B0-----:R-:W-:-:S07]  /*0750*/  PRMT R16, R10, 0x7604, R5 ;  /* 0x000076040a107816 */ /* 0x001fce0000000005 */
[----:B-----5:R-:W0:Y:S01]  /*0760*/  F2I.FTZ.TRUNC.NTZ R14, R14 ;  /* 0x0000000e000e7305 */ /* 0x020e22000021f100 */
        /* <DEDUP_REMOVED lines=9> */
.L_x_3399:
        /* <DEDUP_REMOVED lines=16> */
.L_x_8020:


//--------------------- .text._ZN2at6native55_GLOBAL__N__de093ff9_22_ForeachBinaryOpList_cu_a911ec4325multi_tensor_apply_kernelINS1_18TensorListMetadataILi2EEENS1_11CopyFunctorIaN3c107complexIdEELi2ELi1ELi1EEEJNS0_4CopyIaS8_EEEEEvT_T0_DpT1_ --------------------------
	.section	.text._ZN2at6native55_GLOBAL__N__de093ff9_22_ForeachBinaryOpList_cu_a911ec4325multi_tensor_apply_kernelINS1_18TensorListMetadataILi2EEENS1_11CopyFunctorIaN3c107complexIdEELi2ELi1ELi1EEEJNS0_4CopyIaS8_EEEEEvT_T0_DpT1_,"ax",@progbits
	.align	128
.text._ZN2at6native55_GLOBAL__N__de093ff9_22_ForeachBinaryOpList_cu_a911ec4325multi_tensor_apply_kernelINS1_18TensorListMetadataILi2EEENS1_11CopyFunctorIaN3c107complexIdEELi2ELi1ELi1EEEJNS0_4CopyIaS8_EEEEEvT_T0_DpT1_:
        .type           _ZN2at6native55_GLOBAL__N__de093ff9_22_ForeachBinaryOpList_cu_a911ec4325multi_tensor_apply_kernelINS1_18TensorListMetadataILi2EEENS1_11CopyFunctorIaN3c107complexIdEELi2ELi1ELi1EEEJNS0_4CopyIaS8_EEEEEvT_T0_DpT1_,@function
        .size           _ZN2at6native55_GLOBAL__N__de093ff9_22_ForeachBinaryOpList_cu_a911ec4325multi_tensor_apply_kernelINS1_18TensorListMetadataILi2EEENS1_11CopyFunctorIaN3c107complexIdEELi2ELi1ELi1EEEJNS0_4CopyIaS8_EEEEEvT_T0_DpT1_,(.L_x_8021 - _ZN2at6native55_GLOBAL__N__de093ff9_22_ForeachBinaryOpList_cu_a911ec4325multi_tensor_apply_kernelINS1_18TensorListMetadataILi2EEENS1_11CopyFunctorIaN3c107complexIdEELi2ELi1ELi1EEEJNS0_4CopyIaS8_EEEEEvT_T0_DpT1_)
        .other          _ZN2at6native55_GLOBAL__N__de093ff9_22_ForeachBinaryOpList_cu_a911ec4325multi_tensor_apply_kernelINS1_18TensorListMetadataILi2EEENS1_11CopyFunctorIaN3c107complexIdEELi2ELi1ELi1EEEJNS0_4CopyIaS8_EEEEEvT_T0_DpT1_,@"STO_CUDA_ENTRY STV_DEFAULT"
_ZN2at6native55_GLOBAL__N__de093ff9_22_ForeachBinaryOpList_cu_a911ec4325multi_tensor_apply_kernelINS1_18TensorListMetadataILi2EEENS1_11CopyFunctorIaN3c107complexIdEELi2ELi1ELi1EEEJNS0_4CopyIaS8_EEEEEvT_T0_DpT1_:
        /* <DEDUP_REMOVED lines=34> */
.L_x_3401:
[----:B0-2---:R-:W-:Y:S01]  /*0220*/  IADD3 R23, P2, R0, R4, RZ ;  /* 0x0000000400177210 */ /* 0x005fe20007f5e0ff */
        /* <DEDUP_REMOVED lines=13> */
[----:B------:R-:W-:Y:S02]  /*0300*/  ISETP.GE.U32.AND P4, PT, R19, 0x10000, PT ;  /* 0x000100001300780c */ /* 0x000fe40003f86070 */
[----:B------:R-:W-:Y:S02]  /*0310*/  ISETP.GE.U32.AND.EX P3, PT, R3, RZ, PT, P3 ;  /* 0x000000ff0300720c */ /* 0x000fe40003f66130 */
[----:B------:R-:W-:Y:S02]  /*0320*/  ISETP.LT.AND.EX P0, PT, R17, UR6, !P1, P0 ;  /* 0x0000000611007c0c */ /* 0x000fe4000cf01300 */
[----:B------:R-:W-:-:S02]  /*0330*/  ISETP.LT.U32.AND P1, PT, R19, UR12, PT ;  /* 0x0000000c13007c0c */ /* 0x000fc4000bf21070 */
[----:B------:R-:W-:Y:S02]  /*0340*/  ISETP.GE.U32.AND.EX P4, PT, R6, RZ, PT, P4 ;  /* 0x000000ff0600720c */ /* 0x000fe40003f86140 */
[----:B------:R-:W-:Y:S02]  /*0350*/  ISETP.LT.AND.EX P2, PT, R3, UR6, !P3, P2 ;  /* 0x0000000603007c0c */ /* 0x000fe4000df41320 */
[----:B------:R-:W-:Y:S02]  /*0360*/  ISETP.GE.U32.AND P3, PT, R22, 0x10000, PT ;  /* 0x000100001600780c */ /* 0x000fe40003f66070 */
[----:B------:R-:W-:Y:S02]  /*0370*/  ISETP.LT.AND.EX P1, PT, R6, UR6, !P4, P1 ;  /* 0x0000000606007c0c */ /* 0x000fe4000e721310 */
[----:B------:R-:W-:Y:S02]  /*0380*/  ISETP.LT.U32.AND P4, PT, R22, UR12, PT ;  /* 0x0000000c16007c0c */ /* 0x000fe4000bf81070 */
[----:B------:R-:W-:-:S02]  /*0390*/  ISETP.GE.U32.AND.EX P3, PT, R7, RZ, PT, P3 ;  /* 0x000000ff0700720c */ /* 0x000fc40003f66130 */
[----:B------:R-:W-:Y:S02]  /*03a0*/  @P0 LEA R28, P5, R23, UR4, 0x4 ;  /* 0x00000004171c0c11 */ /* 0x000fe4000f8a20ff */
[----:B------:R-:W-:Y:S02]  /*03b0*/  ISETP.LT.AND.EX P3, PT, R7, UR6, !P3, P4 ;  /* 0x0000000607007c0c */ /* 0x000fe4000df61340 */
[C---:B------:R-:W-:Y:S02]  /*03c0*/  @P2 LEA R20, P4, R18.reuse, UR4, 0x4 ;  /* 0x0000000412142c11 */ /* 0x040fe4000f8820ff */
[----:B------:R-:W-:Y:S02]  /*03d0*/  @P0 LEA.HI.X R29, R23, UR5, R17, 0x4, P5 ;  /* 0x00000005171d0c11 */ /* 0x000fe4000a8f2411 */
[C---:B------:R-:W-:Y:S02]  /*03e0*/  @P1 LEA R24, P5, R19.reuse, UR4, 0x4 ;  /* 0x0000000413181c11 */ /* 0x040fe4000f8a20ff */
[----:B------:R-:W-:Y:S01]  /*03f0*/  @P2 LEA.HI.X R21, R18, UR5, R3, 0x4, P4 ;  /* 0x0000000512152c11 */ /* 0x000fe2000a0f2403 */
[----:B------:R-:W2:Y:S01]  /*0400*/  @P0 LDG.E.64 R14, desc[UR10][R28.64] ;  /* 0x0000000a1c0e0981 */ /* 0x000ea2000c1e1b00 */
[----:B------:R-:W-:-:S03]  /*0410*/  @P1 LEA.HI.X R25, R19, UR5, R6, 0x4, P5 ;  /* 0x0000000513191c11 */ /* 0x000fc6000a8f2406 */
[C---:B------:R-:W-:Y:S01]  /*0420*/  @P3 LEA R26, P4, R22.reuse, UR4, 0x4 ;  /* 0x00000004161a3c11 */ /* 0x040fe2000f8820ff */
[----:B------:R0:W3:Y:S03]  /*0430*/  @P2 LDG.E.64 R12, desc[UR10][R20.64] ;  /* 0x0000000a140c2981 */ /* 0x0000e6000c1e1b00 */
[----:B------:R-:W-:Y:S01]  /*0440*/  @P3 LEA.HI.X R27, R22, UR5, R7, 0x4, P4 ;  /* 0x00000005161b3c11 */ /* 0x000fe2000a0f2407 */
[----:B------:R-:W4:Y:S04]  /*0450*/  @P1 LDG.E.64 R10, desc[UR10][R24.64] ;  /* 0x0000000a180a1981 */ /* 0x000f28000c1e1b00 */
[----:B------:R2:W5:Y:S01]  /*0460*/  @P3 LDG.E.64 R8, desc[UR10][R26.64] ;  /* 0x0000000a1a083981 */ /* 0x000562000c1e1b00 */
[----:B------:R-:W-:Y:S01]  /*0470*/  @P0 IADD3 R16, P4, R23, UR13, RZ ;  /* 0x0000000d17100c10 */ /* 0x000fe2000ff9e0ff */
[----:B------:R-:W-:Y:S01]  /*0480*/  IMAD.WIDE.U32 R4, R2, 0x4, R4 ;  /* 0x0000000402047825 */ /* 0x000fe200078e0004 */
[----:B0-----:R-:W-:-:S02]  /*0490*/  @P1 IADD3 R20, P5, R19, UR13, RZ ;  /* 0x0000000d13141c10 */ /* 0x001fc4000ffbe0ff */
[----:B------:R-:W-:Y:S02]  /*04a0*/  @P0 IADD3.X R17, R17, UR8, RZ, P4, !PT ;  /* 0x0000000811110c10 */ /* 0x000fe4000a7fe4ff */
[----:B------:R-:W-:Y:S02]  /*04b0*/  @P2 IADD3 R18, P4, R18, UR13, RZ ;  /* 0x0000000d12122c10 */ /* 0x000fe4000ff9e0ff */
[----:B------:R-:W-:Y:S02]  /*04c0*/  @P3 IADD3 R22, P6, R22, UR13, RZ ;  /* 0x0000000d16163c10 */ /* 0x000fe4000ffde0ff */
[----:B------:R-:W-:Y:S02]  /*04d0*/  @P2 IADD3.X R19, R3, UR8, RZ, P4, !PT ;  /* 0x0000000803132c10 */ /* 0x000fe4000a7fe4ff */
[----:B------:R-:W-:Y:S02]  /*04e0*/  @P1 IADD3.X R21, R6, UR8, RZ, P5, !PT ;  /* 0x0000000806151c10 */ /* 0x000fe4000affe4ff */
[----:B------:R-:W-:Y:S01]  /*04f0*/  @P3 IADD3.X R23, R7, UR8, RZ, P6, !PT ;  /* 0x0000000807173c10 */ /* 0x000fe2000b7fe4ff */
[----:B--2---:R-:W0:Y:S08]  /*0500*/  @P0 F2I.F64.TRUNC R27, R14 ;  /* 0x0000000e001b0311 */ /* 0x004e30000030d100 */
[----:B---3--:R-:W1:Y:S01]  /*0510*/  @P2 F2I.F64.TRUNC R29, R12 ;  /* 0x0000000c001d2311 */ /* 0x008e62000030d100 */
[----:B0-----:R2:W-:Y:S07]  /*0520*/  @P0 STG.E.U8 desc[UR10][R16.64], R27 ;  /* 0x0000001b10000986 */ /* 0x0015ee000c10110a */
[----:B----4-:R-:W0:Y:S01]  /*0530*/  @P1 F2I.F64.TRUNC R26, R10 ;  /* 0x0000000a001a1311 */ /* 0x010e22000030d100 */
[----:B------:R-:W-:-:S04]  /*0540*/  ISETP.GE.U32.AND P0, PT, R4, 0x10000, PT ;  /* 0x000100000400780c */ /* 0x000fc80003f06070 */
[----:B------:R-:W-:Y:S01]  /*0550*/  ISETP.GE.U32.AND.EX P0, PT, R5, RZ, PT, P0 ;  /* 0x000000ff0500720c */ /* 0x000fe20003f06100 */
[----:B-1----:R2:W-:Y:S02]  /*0560*/  @P2 STG.E.U8 desc[UR10][R18.64], R29 ;  /* 0x0000001d12002986 */ /* 0x0025e4000c10110a */
[----:B-----5:R-:W1:Y:S02]  /*0570*/  @P3 F2I.F64.TRUNC R28, R8 ;  /* 0x00000008001c3311 */ /* 0x020e64000030d100 */
[----:B0-----:R2:W-:Y:S01]  /*0580*/  @P1 STG.E.U8 desc[UR10][R20.64], R26 ;  /* 0x0000001a14001986 */ /* 0x0015e2000c10110a */
[----:B------:R-:W-:-:S04]  /*0590*/  ISETP.LT.U32.AND P1, PT, R4, UR12, PT ;  /* 0x0000000c04007c0c */ /* 0x000fc8000bf21070 */
[----:B------:R-:W-:Y:S01]  /*05a0*/  ISETP.LT.AND.EX P1, PT, R5, UR6, PT, P1 ;  /* 0x0000000605007c0c */ /* 0x000fe2000bf21310 */
[----:B-1----:R2:W-:-:S12]  /*05b0*/  @P3 STG.E.U8 desc[UR10][R22.64], R28 ;  /* 0x0000001c16003986 */ /* 0x0025d8000c10110a */
[----:B------:R-:W-:Y:S05]  /*05c0*/  @!P0 BRA P1, `(.L_x_3401) ;  /* 0xfffffffc00148947 */ /* 0x000fea000083ffff */
[----:B------:R-:W-:Y:S05]  /*05d0*/  EXIT ;  /* 0x000000000000794d */ /* 0x000fea0003800000 */
.L_x_3400:
        /* <DEDUP_REMOVED lines=8> */
.L_x_3402:
[----:B------:R-:W-:-:S04]  /*0660*/  LEA R2, P0, R14, UR4, 0x6 ;  /* 0x000000040e027c11 */ /* 0x000fc8000f8030ff */
[----:B------:R-:W-:-:S05]  /*0670*/  LEA.HI.X R3, R14, UR5, R17, 0x6, P0 ;  /* 0x000000050e037c11 */ /* 0x000fca00080f3411 */
[----:B------:R-:W2:Y:S04]  /*0680*/  LDG.E.64 R4, desc[UR10][R2.64] ;  /* 0x0000000a02047981 */ /* 0x000ea8000c1e1b00 */
[----:B------:R-:W3:Y:S04]  /*0690*/  LDG.E.64 R6, desc[UR10][R2.64+0x10] ;  /* 0x0000100a02067981 */ /* 0x000ee8000c1e1b00 */
[----:B------:R-:W4:Y:S04]  /*06a0*/  LDG.E.64 R8, desc[UR10][R2.64+0x20] ;  /* 0x0000200a02087981 */ /* 0x000f28000c1e1b00 */
[----:B------:R-:W5:Y:S01]  /*06b0*/  LDG.E.64 R10, desc[UR10][R2.64+0x30] ;  /* 0x0000300a020a7981 */ /* 0x000f62000c1e1b00 */
[----:B------:R-:W-:Y:S01]  /*06c0*/  LEA R12, P0, R14, UR13, 0x2 ;  /* 0x0000000d0e0c7c11 */ /* 0x000fe2000f8010ff */
[----:B--2---:R-:W-:Y:S08]  /*06d0*/  F2I.F64.TRUNC R4, R4 ;  /* 0x0000000400047311 */ /* 0x004ff0000030d100 */
[----:B---3--:R-:W0:Y:S08]  /*06e0*/  F2I.F64.TRUNC R7, R6 ;  /* 0x0000000600077311 */ /* 0x008e30000030d100 */
[----:B----4-:R-:W1:Y:S01]  /*06f0*/  F2I.F64.TRUNC R8, R8 ;  /* 0x0000000800087311 */ /* 0x010e62000030d100 */
[----:B0-----:R-:W-:-:S07]  /*0700*/  PRMT R13, R7, 0x7604, R4 ;  /* 0x00007604070d7816 */ /* 0x001fce0000000004 */
[----:B-----5:R-:W0:Y:S01]  /*0710*/  F2I.F64.TRUNC R10, R10 ;  /* 0x0000000a000a7311 */ /* 0x020e22000030d100 */
[----:B-1----:R-:W-:Y:S02]  /*0720*/  PRMT R15, R8, 0x7054, R13 ;  /* 0x00007054080f7816 */ /* 0x002fe4000000000d */
[C---:B------:R-:W-:Y:S02]  /*0730*/  LEA.HI.X R13, R14.reuse, UR8, R17, 0x2, P0 ;  /* 0x000000080e0d7c11 */ /* 0x040fe400080f1411 */
[----:B------:R-:W-:Y:S02]  /*0740*/  IADD3 R14, P0, R14, UR7, RZ ;  /* 0x000000070e0e7c10 */ /* 0x000fe4000ff1e0ff */
[----:B0-----:R-:W-:-:S03]  /*0750*/  PRMT R15, R10, 0x654, R15 ;  /* 0x000006540a0f7816 */ /* 0x001fc6000000000f */
[C---:B------:R-:W-:Y:S01]  /*0760*/  IMAD.SHL.U32 R0, R14.reuse, 0x4, RZ ;  /* 0x000000040e007824 */ /* 0x040fe200078e00ff */
[----:B------:R-:W-:Y:S01]  /*0770*/  ISETP.LT.U32.AND P1, PT, R14, 0x4000, PT ;  /* 0x000040000e00780c */ /* 0x000fe20003f21070 */
        /* <DEDUP_REMOVED lines=8> */
.L_x_3403:
        /* <DEDUP_REMOVED lines=16> */
.L_x_8021:


//--------------------- .text._ZN2at6native55_GLOBAL__N__de093ff9_22_ForeachBinaryOpList_cu_a911ec4325multi_tensor_apply_kernelINS1_18TensorListMetadataILi2EEENS1_11CopyFunctorIafLi2ELi1ELi1EEEJNS0_4CopyIafEEEEEvT_T0_DpT1_ --------------------------
	.section	.text._ZN2at6native55_GLOBAL__N__de093ff9_22_ForeachBinaryOpList_cu_a911ec4325multi_tensor_apply_kernelINS1_18TensorListMetadataILi2EEENS1_11CopyFunctorIafLi2ELi1ELi1EEEJNS0_4CopyIafEEEEEvT_T0_DpT1_,"ax",@progbits
	.align	128
.text._ZN2at6native55_GLOBAL__N__de093ff9_22_ForeachBinaryOpList_cu_a911ec4325multi_tensor_apply_kernelINS1_18TensorListMetadataILi2EEENS1_11CopyFunctorIafLi2ELi1ELi1EEEJNS0_4CopyIafEEEEEvT_T0_DpT1_:
        .type           _ZN2at6native55_GLOBAL__N__de093ff9_22_ForeachBinaryOpList_cu_a911ec4325multi_tensor_apply_kernelINS1_18TensorListMetadataILi2EEENS1_11CopyFunctorIafLi2ELi1ELi1EEEJNS0_4CopyIafEEEEEvT_T0_DpT1_,@function
        .size           _ZN2at6native55_GLOBAL__N__de093ff9_22_ForeachBinaryOpList_cu_a911ec4325multi_tensor_apply_kernelINS1_18TensorListMetadataILi2EEENS1_11CopyFunctorIafLi2ELi1ELi1EEEJNS0_4CopyIafEEEEEvT_T0_DpT1_,(.L_x_8022 - _ZN2at6native55_GLOBAL__N__de093ff9_22_ForeachBinaryOpList_cu_a911ec4325multi_tensor_apply_kernelINS1_18TensorListMetadataILi2EEENS1_11CopyFunctorIafLi2ELi1ELi1EEEJNS0_4CopyIafEEEEEvT_T0_DpT1_)
        .other          _ZN2at6native55_GLOBAL__N__de093ff9_22_ForeachBinaryOpList_cu_a911ec4325multi_tensor_apply_kernelINS1_18TensorListMetadataILi2EEENS1_11CopyFunctorIafLi2ELi1ELi1EEEJNS0_4CopyIafEEEEEvT_T0_DpT1_,@"STO_CUDA_ENTRY STV_DEFAULT"
_ZN2at6native55_GLOBAL__N__de093ff9_22_ForeachBinaryOpList_cu_a911ec4325multi_tensor_apply_kernelINS1_18TensorListMetadataILi2EEENS1_11CopyFunctorIafLi2ELi1ELi1EEEJNS0_4CopyIafEEEEEvT_T0_DpT1_:
        /* <DEDUP_REMOVED lines=29> */
.L_x_3405:
        /* <DEDUP_REMOVED lines=62> */
.L_x_3404:
        /* <DEDUP_REMOVED lines=8> */
.L_x_3406:
[----:B------:R-:W-:-:S04]  /*0630*/  LEA R8, P0, R17, R12, 0x4 ;  /* 0x0000000c11087211 */ /* 0x000fc800078020ff */
[----:B------:R-:W-:-:S06]  /*0640*/  LEA.HI.X R9, R17, R13, R16, 0x4, P0 ;  /* 0x0000000d11097211 */ /* 0x000fcc00000f2410 */
[----:B------:R-:W2:Y:S02]  /*0650*/  LDG.E.128 R8, desc[UR4][R8.64] ;  /* 0x0000000408087981 */ /* 0x000ea4000c1e1d00 */
[----:B--2---:R-:W-:Y:S08]  /*0660*/  F2I.FTZ.TRUNC.NTZ R5, R8 ;  /* 0x0000000800057305 */ /* 0x004ff0000021f100 */
[----:B------:R-:W0:Y:S08]  /*0670*/  F2I.FTZ.TRUNC.NTZ R6, R9 ;  /* 0x0000000900067305 */ /* 0x000e30000021f100 */
[----:B------:R-:W1:Y:S01]  /*0680*/  F2I.FTZ.TRUNC.NTZ R10, R10 ;  /* 0x0000000a000a7305 */ /* 0x000e62000021f100 */
[----:B0-----:R-:W-:-:S07]  /*0690*/  PRMT R5, R6, 0x7604, R5 ;  /* 0x0000760406057816 */ /* 0x001fce0000000005 */
[----:B------:R-:W0:Y:S01]  /*06a0*/  F2I.FTZ.TRUNC.NTZ R11, R11 ;  /* 0x0000000b000b7305 */ /* 0x000e22000021f100 */
[----:B------:R-:W-:-:S04]  /*06b0*/  LEA R6, P0, R17, R2, 0x2 ;  /* 0x0000000211067211 */ /* 0x000fc800078010ff */
[C---:B------:R-:W-:Y:S02]  /*06c0*/  LEA.HI.X R7, R17.reuse, R3, R16, 0x2, P0 ;  /* 0x0000000311077211 */ /* 0x040fe400000f1410 */
[----:B-1----:R-:W-:Y:S02]  /*06d0*/  PRMT R14, R10, 0x7054, R5 ;  /* 0x000070540a0e7816 */ /* 0x002fe40000000005 */
[----:B------:R-:W-:-:S04]  /*06e0*/  IADD3 R17, P0, R17, UR6, RZ ;  /* 0x0000000611117c10 */ /* 0x000fc8000ff1e0ff */
[C---:B------:R-:W-:Y:S01]  /*06f0*/  ISETP.LT.U32.AND P1, PT, R17.reuse, 0x4000, PT ;  /* 0x000040001100780c */ /* 0x040fe20003f21070 */
[----:B------:R-:W-:Y:S01]  /*0700*/  IMAD.SHL.U32 R15, R17, 0x4, RZ ;  /* 0x00000004110f7824 */ /* 0x000fe200078e00ff */
[----:B0-----:R-:W-:Y:S01]  /*0710*/  PRMT R5, R11, 0x654, R14 ;  /* 0x000006540b057816 */ /* 0x001fe2000000000e */
        /* <DEDUP_REMOVED lines=8> */
.L_x_3407:
        /* <DEDUP_REMOVED lines=14> */
.L_x_8022:


//--------------------- .text._ZN2at6native55_GLOBAL__N__de093ff9_22_ForeachBinaryOpList_cu_a911ec4325multi_tensor_apply_kernelINS1_18TensorListMetadataILi2EEENS1_11CopyFunctorIadLi2ELi1ELi1EEEJNS0_4CopyIadEEEEEvT_T0_DpT1_ --------------------------
	.section	.text._ZN2at6native55_GLOBAL__N__de093ff9_22_ForeachBinaryOpList_cu_a911ec4325multi_tensor_apply_kernelINS1_18TensorListMetadataILi2EEENS1_11CopyFunctorIadLi2ELi1ELi1EEEJNS0_4CopyIadEEEEEvT_T0_DpT1_,"ax",@progbits
	.align	128
.text._ZN2at6native55_GLOBAL__N__de093ff9_22_ForeachBinaryOpList_cu_a911ec4325multi_tensor_apply_kernelINS1_18TensorListMetadataILi2EEENS1_11CopyFunctorIadLi2ELi1ELi1EEEJNS0_4CopyIadEEEEEvT_T0_DpT1_:
        .type           _ZN2at6native55_GLOBAL__N__de093ff9_22_ForeachBinaryOpList_cu_a911ec4325multi_tensor_apply_kernelINS1_18TensorListMetadataILi2EEENS1_11CopyFunctorIadLi2ELi1ELi1EEEJNS0_4CopyIadEEEEEvT_T0_DpT1_,@function
        .size           _ZN2at6native55_GLOBAL__N__de093ff9_22_ForeachBinaryOpList_cu_a911ec4325multi_tensor_apply_kernelINS1_18TensorListMetadataILi2EEENS1_11CopyFunctorIadLi2ELi1ELi1EEEJNS0_4CopyIadEEEEEvT_T0_DpT1_,(.L_x_8023 - _ZN2at6native55_GLOBAL__N__de093ff9_22_ForeachBinaryOpList_cu_a911ec4325multi_tensor_apply_kernelINS1_18TensorListMetadataILi2EEENS1_11CopyFunctorIadLi2ELi1ELi1EEEJNS0_4CopyIadEEEEEvT_T0_DpT1_)
        .other          _ZN2at6native55_GLOBAL__N__de093ff9_22_ForeachBinaryOpList_cu_a911ec4325multi_tensor_apply_kernelINS1_18TensorListMetadataILi2EEENS1_11CopyFunctorIadLi2ELi1ELi1EEEJNS0_4CopyIadEEEEEvT_T0_DpT1_,@"STO_CUDA_ENTRY STV_DEFAULT"
_ZN2at6native55_GLOBAL__N__de093ff9_22_ForeachBinaryOpList_cu_a911ec4325multi_tensor_apply_kernelINS1_18TensorListMetadataILi2EEENS1_11CopyFunctorIadLi2ELi1ELi1EEEJNS0_4CopyIadEEEEEvT_T0_DpT1_:
        /* <DEDUP_REMOVED lines=30> */
.L_x_3409:
        /* <DEDUP_REMOVED lines=60> */
.L_x_3408:
        /* <DEDUP_REMOVED lines=8> */
.L_x_3410:
[----:B------:R-:W-:-:S04]  /*0620*/  LEA R2, P0, R14, UR4, 0x5 ;  /* 0x000000040e027c11 */ /* 0x000fc8000f8028ff */
[----:B------:R-:W-:-:S05]  /*0630*/  LEA.HI.X R3, R14, UR5, R17, 0x5, P0 ;  /* 0x000000050e037c11 */ /* 0x000fca00080f2c11 */
[----:B------:R-:W2:Y:S04]  /*0640*/  LDG.E.128 R8, desc[UR10][R2.64] ;  /* 0x0000000a02087981 */ /* 0x000ea8000c1e1d00 */
[----:B------:R-:W3:Y:S01]  /*0650*/  LDG.E.128 R4, desc[UR10][R2.64+0x10] ;  /* 0x0000100a02047981 */ /* 0x000ee2000c1e1d00 */
[----:B------:R-:W-:Y:S01]  /*0660*/  LEA R12, P0, R14, UR13, 0x2 ;  /* 0x0000000d0e0c7c11 */ /* 0x000fe2000f8010ff */
[----:B--2---:R-:W-:Y:S08]  /*0670*/  F2I.F64.TRUNC R8, R8 ;  /* 0x0000000800087311 */ /* 0x004ff0000030d100 */
[----:B------:R-:W0:Y:S08]  /*0680*/  F2I.F64.TRUNC R11, R10 ;  /* 0x0000000a000b7311 */ /* 0x000e30000030d100 */
[----:B---3--:R-:W1:Y:S01]  /*0690*/  F2I.F64.TRUNC R4, R4 ;  /* 0x0000000400047311 */ /* 0x008e62000030d100 */
[----:B0-----:R-:W-:-:S07]  /*06a0*/  PRMT R13, R11, 0x7604, R8 ;  /* 0x000076040b0d7816 */ /* 0x001fce0000000008 */
[----:B------:R-:W0:Y:S01]  /*06b0*/  F2I.F64.TRUNC R6, R6 ;  /* 0x0000000600067311 */ /* 0x000e22000030d100 */
        /* <DEDUP_REMOVED lines=14> */
.L_x_3411:
        /* <DEDUP_REMOVED lines=14> */
.L_x_8023:


//--------------------- .text._ZN2at6native55_GLOBAL__N__de093ff9_22_ForeachBinaryOpList_cu_a911ec4325multi_tensor_apply_kernelINS1_18TensorListMetadataILi2EEENS1_11CopyFunctorIaiLi2ELi1ELi1EEEJNS0_4CopyIaiEEEEEvT_T0_DpT1_ --------------------------
	.section	.text._ZN2at6native55_GLOBAL__N__de093ff9_22_ForeachBinaryOpList_cu_a911ec4325multi_tensor_apply_kernelINS1_18TensorListMetadataILi2EEENS1_11CopyFunctorIaiLi2ELi1ELi1EEEJNS0_4CopyIaiEEEEEvT_T0_DpT1_,"ax",@progbits
	.align	128
.text._ZN2at6native55_GLOBAL__N__de093ff9_22_ForeachBinaryOpList_cu_a911ec4325multi_tensor_apply_kernelINS1_18TensorListMetadataILi2EEENS1_11CopyFunctorIaiLi2ELi1ELi1EEEJNS0_4CopyIaiEEEEEvT_T0_DpT1_:
        .type           _ZN2at6native55_GLOBAL__N__de093ff9_22_ForeachBinaryOpList_cu_a911ec4325multi_tensor_apply_kernelINS1_18TensorListMetadataILi2EEENS1_11CopyFunctorIaiLi2ELi1ELi1EEEJNS0_4CopyIaiEEEEEvT_T0_DpT1_,@function
        .size           _ZN2at6native55_GLOBAL__N__de093ff9_22_ForeachBinaryOpList_cu_a911ec4325multi_tensor_apply_kernelINS1_18TensorListMetadataILi2EEENS1_11CopyFunctorIaiLi2ELi1ELi1EEEJNS0_4CopyIaiEEEEEvT_T0_DpT1_,(.L_x_8024 - _ZN2at6native55_GLOBAL__N__de093ff9_22_ForeachBinaryOpList_cu_a911ec4325multi_tensor_apply_kernelINS1_18TensorListMetadataILi2EEENS1_11CopyFunctorIaiLi2ELi1ELi1EEEJNS0_4CopyIaiEEEEEvT_T0_DpT1_)
        .other          _ZN2at6native55_GLOBAL__N__de093ff9_22_ForeachBinaryOpList_cu_a911ec4325multi_tensor_apply_kernelINS1_18TensorListMetadataILi2EEENS1_11CopyFunctorIaiLi2ELi1ELi1EEEJNS0_4CopyIaiEEEEEvT_T0_DpT1_,@"STO_CUDA_ENTRY STV_DEFAULT"
_ZN2at6native55_GLOBAL__N__de093ff9_22_ForeachBinaryOpList_cu_a911ec4325multi_tensor_apply_kernelINS1_18TensorListMetadataILi2EEENS1_11CopyFunctorIaiLi2ELi1ELi1EEEJNS0_4CopyIaiEEEEEvT_T0_DpT1_:
        /* <DEDUP_REMOVED lines=29> */
.L_x_3413:
[----:B0-2---:R-:W-:Y:S01]  /*01d0*/  IADD3 R26, P0, R5, R18, RZ ;  /* 0x00000012051a7210 */ /* 0x005fe20007f1e0ff */
        /* <DEDUP_REMOVED lines=24> */
[CC--:B------:R-:W-:Y:S02]  /*0360*/  @P0 LEA R14, P5, R26.reuse, R12.reuse, 0x2 ;  /* 0x0000000c1a0e0211 */ /* 0x0c0fe400078a10ff */
[C---:B------:R-:W-:Y:S02]  /*0370*/  @P1 LEA R20, P3, R29.reuse, R12, 0x2 ;  /* 0x0000000c1d141211 */ /* 0x040fe400078610ff */
[-C--:B------:R-:W-:Y:S02]  /*0380*/  @P0 LEA.HI.X R15, R26, R13.reuse, R27, 0x2, P5 ;  /* 0x0000000d1a0f0211 */ /* 0x080fe400028f141b */
[----:B------:R-:W-:-:S03]  /*0390*/  @P1 LEA.HI.X R21, R29, R13, R19, 0x2, P3 ;  /* 0x0000000d1d151211 */ /* 0x000fc600018f1413 */
[----:B------:R0:W2:Y:S02]  /*03a0*/  @P0 LDG.E R9, desc[UR4][R14.64] ;  /* 0x000000040e090981 */ /* 0x0000a4000c1e1900 */
[CC--:B------:R-:W-:Y:S02]  /*03b0*/  @P2 LEA R16, P5, R11.reuse, R12.reuse, 0x2 ;  /* 0x0000000c0b102211 */ /* 0x0c0fe400078a10ff */
[----:B------:R1:W3:Y:S02]  /*03c0*/  @P1 LDG.E R10, desc[UR4][R20.64] ;  /* 0x00000004140a1981 */ /* 0x0002e4000c1e1900 */
[----:B------:R-:W-:Y:S02]  /*03d0*/  @P2 LEA.HI.X R17, R11, R13, R22, 0x2, P5 ;  /* 0x0000000d0b112211 */ /* 0x000fe400028f1416 */
[----:B0-----:R-:W-:-:S03]  /*03e0*/  @P4 LEA R14, P3, R25, R12, 0x2 ;  /* 0x0000000c190e4211 */ /* 0x001fc600078610ff */
[----:B------:R-:W4:Y:S01]  /*03f0*/  @P2 LDG.E R8, desc[UR4][R16.64] ;  /* 0x0000000410082981 */ /* 0x000f22000c1e1900 */
[----:B------:R-:W-:-:S05]  /*0400*/  @P4 LEA.HI.X R15, R25, R13, R24, 0x2, P3 ;  /* 0x0000000d190f4211 */ /* 0x000fca00018f1418 */
[----:B------:R0:W5:Y:S01]  /*0410*/  @P4 LDG.E R7, desc[UR4][R14.64] ;  /* 0x000000040e074981 */ /* 0x000162000c1e1900 */
[----:B------:R-:W-:-:S05]  /*0420*/  @P0 IADD3 R26, P3, R26, R2, RZ ;  /* 0x000000021a1a0210 */ /* 0x000fca0007f7e0ff */
[--C-:B------:R-:W-:Y:S01]  /*0430*/  @P0 IMAD.X R27, R27, 0x1, R3.reuse, P3 ;  /* 0x000000011b1b0824 */ /* 0x100fe200018e0603 */
[-C--:B------:R-:W-:Y:S02]  /*0440*/  @P1 IADD3 R28, P3, R29, R2.reuse, RZ ;  /* 0x000000021d1c1210 */ /* 0x080fe40007f7e0ff */
[-C--:B-1----:R-:W-:Y:S02]  /*0450*/  @P4 IADD3 R20, P5, R25, R2.reuse, RZ ;  /* 0x0000000219144210 */ /* 0x082fe40007fbe0ff */
[----:B0-----:R-:W-:Y:S01]  /*0460*/  @P2 IADD3 R14, P6, R11, R2, RZ ;  /* 0x000000020b0e2210 */ /* 0x001fe20007fde0ff */
        /* <DEDUP_REMOVED lines=16> */
.L_x_3412:
        /* <DEDUP_REMOVED lines=8> */
.L_x_3414:
        /* <DEDUP_REMOVED lines=9> */
[----:B--2---:R-:W-:-:S04]  /*0680*/  PRMT R5, R9, 0x7604, R8 ;  /* 0x0000760409057816 */ /* 0x004fc80000000008 */
[----:B------:R-:W-:Y:S01]  /*0690*/  PRMT R10, R10, 0x7054, R5 ;  /* 0x000070540a0a7816 */ /* 0x000fe20000000005 */
[----:B------:R-:W-:-:S03]  /*06a0*/  IMAD.SHL.U32 R5, R15, 0x4, RZ ;  /* 0x000000040f057824 */ /* 0x000fc600078e00ff */
[----:B------:R-:W-:Y:S02]  /*06b0*/  PRMT R11, R11, 0x654, R10 ;  /* 0x000006540b0b7816 */ /* 0x000fe4000000000a */
[----:B------:R-:W-:Y:S02]  /*06c0*/  ISETP.GE.U32.AND P0, PT, R5, R0, PT ;  /* 0x000000000500720c */ /* 0x000fe40003f06070 */
[----:B------:R-:W-:Y:S01]  /*06d0*/  SHF.L.U64.HI R5, R15, 0x2, R14 ;  /* 0x000000020f057819 */ /* 0x000fe2000001020e */
[----:B------:R0:W-:Y:S03]  /*06e0*/  STG.E desc[UR4][R6.64], R11 ;  /* 0x0000000b06007986 */ /* 0x0001e6000c101904 */
[----:B------:R-:W-:-:S13]  /*06f0*/  ISETP.GE.AND.EX P0, PT, R5, R4, PT, P0 ;  /* 0x000000040500720c */ /* 0x000fda0003f06300 */
[----:B0-----:R-:W-:Y:S05]  /*0700*/  @!P0 BRA P1, `(.L_x_3414) ;  /* 0xfffffffc00b88947 */ /* 0x001fea000083ffff */
[----:B------:R-:W-:Y:S05]  /*0710*/  EXIT ;  /* 0x000000000000794d */ /* 0x000fea0003800000 */
.L_x_3415:
        /* <DEDUP_REMOVED lines=14> */
.L_x_8024:


//--------------------- .text._ZN2at6native55_GLOBAL__N__de093ff9_22_ForeachBinaryOpList_cu_a911ec4325multi_tensor_apply_kernelINS1_18TensorListMetadataILi2EEENS1_11CopyFunctorIasLi2ELi1ELi1EEEJNS0_4CopyIasEEEEEvT_T0_DpT1_ --------------------------
	.section	.text._ZN2at6native55_GLOBAL__N__de093ff9_22_ForeachBinaryOpList_cu_a911ec4325multi_tensor_apply_kernelINS1_18TensorListMetadataILi2EEENS1_11CopyFunctorIasLi2ELi1ELi1EEEJNS0_4CopyIasEEEEEvT_T0_DpT1_,"ax",@progbits
	.align	128
.text._ZN2at6native55_GLOBAL__N__de093ff9_22_ForeachBinaryOpList_cu_a911ec4325multi_tensor_apply_kernelINS1_18TensorListMetadataILi2EEENS1_11CopyFunctorIasLi2ELi1ELi1EEEJNS0_4CopyIasEEEEEvT_T0_DpT1_:
        .type           _ZN2at6native55_GLOBAL__N__de093ff9_22_ForeachBinaryOpList_cu_a911ec4325multi_tensor_apply_kernelINS1_18TensorListMetadataILi2EEENS1_11CopyFunctorIasLi2ELi1ELi1EEEJNS0_4CopyIasEEEEEvT_T0_DpT1_,@function
        .size           _ZN2at6native55_GLOBAL__N__de093ff9_22_ForeachBinaryOpList_cu_a911ec4325multi_tensor_apply_kernelINS1_18TensorListMetadataILi2EEENS1_11CopyFunctorIasLi2ELi1ELi1EEEJNS0_4CopyIasEEEEEvT_T0_DpT1_,(.L_x_8025 - _ZN2at6native55_GLOBAL__N__de093ff9_22_ForeachBinaryOpList_cu_a911ec4325multi_tensor_apply_kernelINS1_18TensorListMetadataILi2EEENS1_11CopyFunctorIasLi2ELi1ELi1EEEJNS0_4CopyIasEEEEEvT_T0_DpT1_)
        .other          _ZN2at6native55_GLOBAL__N__de093ff9_22_ForeachBinaryOpList_cu_a911ec4325multi_tensor_apply_kernelINS1_18TensorListMetadataILi2EEENS1_11CopyFunctorIasLi2ELi1ELi1EEEJNS0_4CopyIasEEEEEvT_T0_DpT1_,@"STO_CUDA_ENTRY STV_DEFAULT"
_ZN2at6native55_GLOBAL__N__de093ff9_22_ForeachBinaryOpList_cu_a911ec4325multi_tensor_apply_kernelINS1_18TensorListMetadataILi2EEENS1_11CopyFunctorIasLi2ELi1ELi1EEEJNS0_4CopyIasEEEEEvT_T0_DpT1_:
        /* <DEDUP_REMOVED lines=29> */
.L_x_3417:
        /* <DEDUP_REMOVED lines=29> */
[----:B------:R0:W2:Y:S02]  /*03a0*/  @P0 LDG.E.U16 R9, desc[UR4][R14.64] ;  /* 0x000000040e090981 */ /* 0x0000a4000c1e1500 */
[CC--:B------:R-:W-:Y:S02]  /*03b0*/  @P2 LEA R16, P5, R11.reuse, R12.reuse, 0x1 ;  /* 0x0000000c0b102211 */ /* 0x0c0fe400078a08ff */
[----:B------:R1:W3:Y:S02]  /*03c0*/  @P1 LDG.E.U16 R10, desc[UR4][R20.64] ;  /* 0x00000004140a1981 */ /* 0x0002e4000c1e1500 */
[----:B------:R-:W-:Y:S02]  /*03d0*/  @P2 LEA.HI.X R17, R11, R13, R22, 0x1, P5 ;  /* 0x0000000d0b112211 */ /* 0x000fe400028f0c16 */
[----:B0-----:R-:W-:-:S03]  /*03e0*/  @P4 LEA R14, P3, R25, R12, 0x1 ;  /* 0x0000000c190e4211 */ /* 0x001fc600078608ff */
[----:B------:R-:W4:Y:S01]  /*03f0*/  @P2 LDG.E.U16 R8, desc[UR4][R16.64] ;  /* 0x0000000410082981 */ /* 0x000f22000c1e1500 */
[----:B------:R-:W-:-:S05]  /*0400*/  @P4 LEA.HI.X R15, R25, R13, R24, 0x1, P3 ;  /* 0x0000000d190f4211 */ /* 0x000fca00018f0c18 */
[----:B------:R0:W5:Y:S01]  /*0410*/  @P4 LDG.E.U16 R7, desc[UR4][R14.64] ;  /* 0x000000040e074981 */ /* 0x000162000c1e1500 */
        /* <DEDUP_REMOVED lines=21> */
.L_x_3416:
        /* <DEDUP_REMOVED lines=8> */
.L_x_3418:
        /* <DEDUP_REMOVED lines=10> */
[----:B------:R-:W-:Y:S02]  /*0690*/  ISETP.LT.U32.AND.EX P1, PT, R14, RZ, PT, P1 ;  /* 0x000000ff0e00720c */ /* 0x000fe40003f21110 */
[----:B--2---:R-:W-:-:S04]  /*06a0*/  PRMT R5, R6, 0x7632, R5 ;  /* 0x0000763206057816 */ /* 0x004fc80000000005 */
[----:B------:R-:W-:Y:S02]  /*06b0*/  PRMT R10, R5, 0x7604, R6 ;  /* 0x00007604050a7816 */ /* 0x000fe40000000006 */
[C---:B------:R-:W-:Y:S02]  /*06c0*/  PRMT R5, R7.reuse, 0x7632, R5 ;  /* 0x0000763207057816 */ /* 0x040fe40000000005 */
[----:B------:R-:W-:Y:S02]  /*06d0*/  PRMT R10, R7, 0x7054, R10 ;  /* 0x00007054070a7816 */ /* 0x000fe4000000000a */
[----:B------:R-:W-:Y:S02]  /*06e0*/  SHF.L.U64.HI R7, R15, 0x2, R14 ;  /* 0x000000020f077819 */ /* 0x000fe4000001020e */
[----:B------:R-:W-:Y:S02]  /*06f0*/  PRMT R5, R5, 0x654, R10 ;  /* 0x0000065405057816 */ /* 0x000fe4000000000a */
[----:B------:R-:W-:-:S03]  /*0700*/  ISETP.GE.AND.EX P0, PT, R7, R4, PT, P0 ;  /* 0x000000040700720c */ /* 0x000fc60003f06300 */
[----:B------:R0:W-:Y:S10]  /*0710*/  STG.E desc[UR4][R8.64], R5 ;  /* 0x0000000508007986 */ /* 0x0001f4000c101904 */
[----:B------:R-:W-:Y:S05]  /*0720*/  @!P0 BRA P1, `(.L_x_3418) ;  /* 0xfffffffc00b08947 */ /* 0x000fea000083ffff */
[----:B------:R-:W-:Y:S05]  /*0730*/  EXIT ;  /* 0x000000000000794d */ /* 0x000fea0003800000 */
.L_x_3419:
        /* <DEDUP_REMOVED lines=12> */
.L_x_8025:


//--------------------- .text._ZN2at6native55_GLOBAL__N__de093ff9_22_ForeachBinaryOpList_cu_a911ec4325multi_tensor_apply_kernelINS1_18TensorListMetadataILi2EEENS1_11CopyFunctorIalLi2ELi1ELi1EEEJNS0_4CopyIalEEEEEvT_T0_DpT1_ --------------------------
	.section	.text._ZN2at6native55_GLOBAL__N__de093ff9_22_ForeachBinaryOpList_cu_a911ec4325multi_tensor_apply_kernelINS1_18TensorListMetadataILi2EEENS1_11CopyFunctorIalLi2ELi1ELi1EEEJNS0_4CopyIalEEEEEvT_T0_DpT1_,"ax",@progbits
	.align	128
.text._ZN2at6native55_GLOBAL__N__de093ff9_22_ForeachBinaryOpList_cu_a911ec4325multi_tensor_apply_kernelINS1_18TensorListMetadataILi2EEENS1_11CopyFunctorIalLi2ELi1ELi1EEEJNS0_4CopyIalEEEEEvT_T0_DpT1_:
        .type           _ZN2at6native55_GLOBAL__N__de093ff9_22_ForeachBinaryOpList_cu_a911ec4325multi_tensor_apply_kernelINS1_18TensorListMetadataILi2EEENS1_11CopyFunctorIalLi2ELi1ELi1EEEJNS0_4CopyIalEEEEEvT_T0_DpT1_,@function
        .size           _ZN2at6native55_GLOBAL__N__de093ff9_22_ForeachBinaryOpList_cu_a911ec4325multi_tensor_apply_kernelINS1_18TensorListMetadataILi2EEENS1_11CopyFunctorIalLi2ELi1ELi1EEEJNS0_4CopyIalEEEEEvT_T0_DpT1_,(.L_x_8026 - _ZN2at6native55_GLOBAL__N__de093ff9_22_ForeachBinaryOpList_cu_a911ec4325multi_tensor_apply_kernelINS1_18TensorListMetadataILi2EEENS1_11CopyFunctorIalLi2ELi1ELi1EEEJNS0_4CopyIalEEEEEvT_T0_DpT1_)
        .other          _ZN2at6native55_GLOBAL__N__de093ff9_22_ForeachBinaryOpList_cu_a911ec4325multi_tensor_apply_kernelINS1_18TensorListMetadataILi2EEENS1_11CopyFunctorIalLi2ELi1ELi1EEEJNS0_4CopyIalEEEEEvT_T0_DpT1_,@"STO_CUDA_ENTRY STV_DEFAULT"
_ZN2at6native55_GLOBAL__N__de093ff9_22_ForeachBinaryOpList_cu_a911ec4325multi_tensor_apply_kernelINS1_18TensorListMetadataILi2EEENS1_11CopyFunctorIalLi2ELi1ELi1EEEJNS0_4CopyIalEEEEEvT_T0_DpT1_:
        /* <DEDUP_REMOVED lines=29> */
.L_x_3421:
        /* <DEDUP_REMOVED lines=58> */
.L_x_3420:
        /* <DEDUP_REMOVED lines=8> */
.L_x_3422:
[----:B------:R-:W-:-:S04]  /*05f0*/  LEA R6, P0, R15, R12, 0x5 ;  /* 0x0000000c0f067211 */ /* 0x000fc800078028ff */
[----:B------:R-:W-:-:S05]  /*0600*/  LEA.HI.X R7, R15, R13, R10, 0x5, P0 ;  /* 0x0000000d0f077211 */ /* 0x000fca00000f2c0a */
[----:B------:R-:W2:Y:S04]  /*0610*/  LDG.E.U16 R5, desc[UR4][R6.64] ;  /* 0x0000000406057981 */ /* 0x000ea8000c1e1500 */
[----:B------:R-:W2:Y:S04]  /*0620*/  LDG.E.U16 R8, desc[UR4][R6.64+0x8] ;  /* 0x0000080406087981 */ /* 0x000ea8000c1e1500 */
[----:B------:R-:W3:Y:S04]  /*0630*/  LDG.E.U16 R14, desc[UR4][R6.64+0x10] ;  /* 0x00001004060e7981 */ /* 0x000ee8000c1e1500 */
[----:B------:R-:W4:Y:S01]  /*0640*/  LDG.E.U16 R16, desc[UR4][R6.64+0x18] ;  /* 0x0000180406107981 */ /* 0x000f22000c1e1500 */
[----:B--2---:R-:W-:-:S02]  /*0650*/  PRMT R5, R8, 0x7604, R5 ;  /* 0x0000760408057816 */ /* 0x004fc40000000005 */
[C---:B------:R-:W-:Y:S02]  /*0660*/  LEA R8, P0, R15.reuse, R2, 0x2 ;  /* 0x000000020f087211 */ /* 0x040fe400078010ff */
[----:B---3--:R-:W-:Y:S02]  /*0670*/  PRMT R5, R14, 0x7054, R5 ;  /* 0x000070540e057816 */ /* 0x008fe40000000005 */
[C---:B------:R-:W-:Y:S02]  /*0680*/  LEA.HI.X R9, R15.reuse, R3, R10, 0x2, P0 ;  /* 0x000000030f097211 */ /* 0x040fe400000f140a */
[----:B------:R-:W-:Y:S02]  /*0690*/  IADD3 R15, P0, R15, UR6, RZ ;  /* 0x000000060f0f7c10 */ /* 0x000fe4000ff1e0ff */
[----:B----4-:R-:W-:Y:S02]  /*06a0*/  PRMT R5, R16, 0x654, R5 ;  /* 0x0000065410057816 */ /* 0x010fe40000000005 */
        /* <DEDUP_REMOVED lines=10> */
.L_x_3423:
        /* <DEDUP_REMOVED lines=11> */
.L_x_8026:


//--------------------- .text._ZN2at6native55_GLOBAL__N__de093ff9_22_ForeachBinaryOpList_cu_a911ec4325multi_tensor_apply_kernelINS1_18TensorListMetadataILi2EEENS1_11CopyFunctorIahLi2ELi1ELi1EEEJNS0_4CopyIahEEEEEvT_T0_DpT1_ --------------------------
	.section	.text._ZN2at6native55_GLOBAL__N__de093ff9_22_ForeachBinaryOpList_cu_a911ec4325multi_tensor_apply_kernelINS1_18TensorListMetadataILi2EEENS1_11CopyFunctorIahLi2ELi1ELi1EEEJNS0_4CopyIahEEEEEvT_T0_DpT1_,"ax",@progbits
	.align	128
.text._ZN2at6native55_GLOBAL__N__de093ff9_22_ForeachBinaryOpList_cu_a911ec4325multi_tensor_apply_kernelINS1_18TensorListMetadataILi2EEENS1_11CopyFunctorIahLi2ELi1ELi1EEEJNS0_4CopyIahEEEEEvT_T0_DpT1_:
        .type           _ZN2at6native55_GLOBAL__N__de093ff9_22_ForeachBinaryOpList_cu_a911ec4325multi_tensor_apply_kernelINS1_18TensorListMetadataILi2EEENS1_11CopyFunctorIahLi2ELi1ELi1EEEJNS0_4CopyIahEEEEEvT_T0_DpT1_,@function
        .size           _ZN2at6native55_GLOBAL__N__de093ff9_22_ForeachBinaryOpList_cu_a911ec4325multi_tensor_apply_kernelINS1_18TensorListMetadataILi2EEENS1_11CopyFunctorIahLi2ELi1ELi1EEEJNS0_4CopyIahEEEEEvT_T0_DpT1_,(.L_x_8027 - _ZN2at6native55_GLOBAL__N__de093ff9_22_ForeachBinaryOpList_cu_a911ec4325multi_tensor_apply_kernelINS1_18TensorListMetadataILi2EEENS1_11CopyFunctorIahLi2ELi1ELi1EEEJNS0_4CopyIahEEEEEvT_T0_DpT1_)
        .other          _ZN2at6native55_GLOBAL__N__de093ff9_22_ForeachBinaryOpList_cu_a911ec4325multi_tensor_apply_kernelINS1_18TensorListMetadataILi2EEENS1_11CopyFunctorIahLi2ELi1ELi1EEEJNS0_4CopyIahEEEEEvT_T0_DpT1_,@"STO_CUDA_ENTRY STV_DEFAULT"
_ZN2at6native55_GLOBAL__N__de093ff9_22_ForeachBinaryOpList_cu_a911ec4325multi_tensor_apply_kernelINS1_18TensorListMetadataILi2EEENS1_11CopyFunctorIahLi2ELi1ELi1EEEJNS0_4CopyIahEEEEEvT_T0_DpT1_:
        /* <DEDUP_REMOVED lines=28> */
.L_x_3425:
        /* <DEDUP_REMOVED lines=58> */
.L_x_3424:
        /* <DEDUP_REMOVED lines=8> */
.L_x_3426:
        /* <DEDUP_REMOVED lines=18> */
.L_x_3427:
        /* <DEDUP_REMOVED lines=16> */
.L_x_8027:


//--------------------- .text._ZN2at6native55_GLOBAL__N__de093ff9_22_ForeachBinaryOpList_cu_a911ec4325multi_tensor_apply_kernelINS1_18TensorListMetadataILi2EEENS1_14UnaryOpFunctorIaLi2ELi1ELi1EEEJNS0_4CopyIaaEEEEEvT_T0_DpT1_ --------------------------
	.section	.text._ZN2at6native55_GLOBAL__N__de093ff9_22_ForeachBinaryOpList_cu_a911ec4325multi_tensor_apply_kernelINS1_18TensorListMetadataILi2EEENS1_14UnaryOpFunctorIaLi2ELi1ELi1EEEJNS0_4CopyIaaEEEEEvT_T0_DpT1_,"ax",@progbits
	.align	128
.text._ZN2at6native55_GLOBAL__N__de093ff9_22_ForeachBinaryOpList_cu_a911ec4325multi_tensor_apply_kernelINS1_18TensorListMetadataILi2EEENS1_14UnaryOpFunctorIaLi2ELi1ELi1EEEJNS0_4CopyIaaEEEEEvT_T0_DpT1_:
        .type           _ZN2at6native55_GLOBAL__N__de093ff9_22_ForeachBinaryOpList_cu_a911ec4325multi_tensor_apply_kernelINS1_18TensorListMetadataILi2EEENS1_14UnaryOpFunctorIaLi2ELi1ELi1EEEJNS0_4CopyIaaEEEEEvT_T0_DpT1_,@function
        .size           _ZN2at6native55_GLOBAL__N__de093ff9_22_ForeachBinaryOpList_cu_a911ec4325multi_tensor_apply_kernelINS1_18TensorListMetadataILi2EEENS1_14UnaryOpFunctorIaLi2ELi1ELi1EEEJNS0_4CopyIaaEEEEEvT_T0_DpT1_,(.L_x_8028 - _ZN2at6native55_GLOBAL__N__de093ff9_22_ForeachBinaryOpList_cu_a911ec4325multi_tensor_apply_kernelINS1_18TensorListMetadataILi2EEENS1_14UnaryOpFunctorIaLi2ELi1ELi1EEEJNS0_4CopyIaaEEEEEvT_T0_DpT1_)
        .other          _ZN2at6native55_GLOBAL__N__de093ff9_22_ForeachBinaryOpList_cu_a911ec4325multi_tensor_apply_kernelINS1_18TensorListMetadataILi2EEENS1_14UnaryOpFunctorIaLi2ELi1ELi1EEEJNS0_4CopyIaaEEEEEvT_T0_DpT1_,@"STO_CUDA_ENTRY STV_DEFAULT"
_ZN2at6native55_GLOBAL__N__de093ff9_22_ForeachBinaryOpList_cu_a911ec4325multi_tensor_apply_kernelINS1_18TensorListMetadataILi2EEENS1_14UnaryOpFunctorIaLi2ELi1ELi1EEEJNS0_4CopyIaaEEEEEvT_T0_DpT1_:
        /* <DEDUP_REMOVED lines=28> */
.L_x_3429:
        /* <DEDUP_REMOVED lines=10> */
[----:B------:R-:W-:Y:S02]  /*0260*/  ISETP.GE.U32.AND P0, PT, R26, 0x10000, PT ;  /* 0x000100001a00780c */ /* 0x000fe40003f06070 */
[----:B------:R-:W-:Y:S01]  /*0270*/  ISETP.LT.AND.EX P3, PT, R21, R6, !P4, P3 ;  /* 0x000000061500720c */ /* 0x000fe20006761330 */
[----:B------:R-:W-:Y:S01]  /*0280*/  IMAD.X R27, RZ, RZ, R21, P1 ;  /* 0x000000ffff1b7224 */ /* 0x000fe200008e0615 */
[----:B------:R-:W-:Y:S02]  /*0290*/  ISETP.GE.U32.AND.EX P4, PT, R9, RZ, PT, P0 ;  /* 0x000000ff0900720c */ /* 0x000fe40003f86100 */
[----:B------:R-:W-:Y:S02]  /*02a0*/  ISETP.GE.U32.AND P0, PT, R11, 0x10000, PT ;  /* 0x000100000b00780c */ /* 0x000fe40003f06070 */
[----:B------:R-:W-:-:S02]  /*02b0*/  IADD3 R29, P5, R29, R20, RZ ;  /* 0x000000141d1d7210 */ /* 0x000fc40007fbe0ff */
[-C--:B------:R-:W-:Y:S02]  /*02c0*/  ISETP.LT.U32.AND P2, PT, R26, R2.reuse, PT ;  /* 0x000000021a00720c */ /* 0x080fe40003f41070 */
[----:B------:R-:W-:Y:S01]  /*02d0*/  ISETP.LT.U32.AND P1, PT, R11, R2, PT ;  /* 0x000000020b00720c */ /* 0x000fe20003f21070 */
[----:B------:R-:W-:Y:S01]  /*02e0*/  IMAD.X R25, RZ, RZ, R21, P5 ;  /* 0x000000ffff197224 */ /* 0x000fe200028e0615 */
[----:B------:R-:W-:Y:S02]  /*02f0*/  ISETP.GE.U32.AND.EX P0, PT, R27, RZ, PT, P0 ;  /* 0x000000ff1b00720c */ /* 0x000fe40003f06100 */
[-C--:B------:R-:W-:Y:S02]  /*0300*/  ISETP.LT.AND.EX P2, PT, R9, R6.reuse, !P4, P2 ;  /* 0x000000060900720c */ /* 0x080fe40006741320 */
[----:B------:R-:W-:Y:S02]  /*0310*/  ISETP.GE.U32.AND P4, PT, R29, 0x10000, PT ;  /* 0x000100001d00780c */ /* 0x000fe40003f86070 */
[----:B------:R-:W-:-:S02]  /*0320*/  ISETP.LT.AND.EX P1, PT, R27, R6, !P0, P1 ;  /* 0x000000061b00720c */ /* 0x000fc40004721310 */
[----:B------:R-:W-:Y:S02]  /*0330*/  ISETP.LT.U32.AND P0, PT, R29, R2, PT ;  /* 0x000000021d00720c */ /* 0x000fe40003f01070 */
[C---:B------:R-:W-:Y:S02]  /*0340*/  ISETP.GE.U32.AND.EX P4, PT, R25.reuse, RZ, PT, P4 ;  /* 0x000000ff1900720c */ /* 0x040fe40003f86140 */
[----:B------:R-:W-:Y:S02]  /*0350*/  @P3 IADD3 R22, P5, R20, R0, RZ ;  /* 0x0000000014163210 */ /* 0x000fe40007fbe0ff */
[----:B------:R-:W-:Y:S02]  /*0360*/  ISETP.LT.AND.EX P0, PT, R25, R6, !P4, P0 ;  /* 0x000000061900720c */ /* 0x000fe40006701300 */
[----:B------:R-:W-:Y:S01]  /*0370*/  PRMT R28, RZ, 0x7610, R28 ;  /* 0x00007610ff1c7816 */ /* 0x000fe2000000001c */
[----:B------:R-:W-:Y:S01]  /*0380*/  @P3 IMAD.X R23, R21, 0x1, R4, P5 ;  /* 0x0000000115173824 */ /* 0x000fe200028e0604 */
[----:B------:R-:W-:-:S02]  /*0390*/  @P2 IADD3 R16, P5, R26, R0, RZ ;  /* 0x000000001a102210 */ /* 0x000fc40007fbe0ff */
[-C--:B------:R-:W-:Y:S02]  /*03a0*/  @P1 IADD3 R14, P4, R11, R0.reuse, RZ ;  /* 0x000000000b0e1210 */ /* 0x080fe40007f9e0ff */
[----:B------:R-:W-:Y:S01]  /*03b0*/  PRMT R24, RZ, 0x7610, R24 ;  /* 0x00007610ff187816 */ /* 0x000fe20000000018 */
[--C-:B------:R-:W-:Y:S01]  /*03c0*/  @P2 IMAD.X R17, R9, 0x1, R4.reuse, P5 ;  /* 0x0000000109112824 */ /* 0x100fe200028e0604 */
[----:B------:R-:W2:Y:S01]  /*03d0*/  @P3 LDG.E.U8 R12, desc[UR4][R22.64] ;  /* 0x00000004160c3981 */ /* 0x000ea2000c1e1100 */
[--C-:B------:R-:W-:Y:S02]  /*03e0*/  @P1 IMAD.X R15, R27, 0x1, R4.reuse, P4 ;  /* 0x000000011b0f1824 */ /* 0x100fe400020e0604 */
[----:B------:R-:W-:Y:S01]  /*03f0*/  @P0 IADD3 R18, P4, R29, R0, RZ ;  /* 0x000000001d120210 */ /* 0x000fe20007f9e0ff */
[----:B------:R-:W3:Y:S04]  /*0400*/  @P2 LDG.E.U8 R24, desc[UR4][R16.64] ;  /* 0x0000000410182981 */ /* 0x000ee8000c1e1100 */
[----:B------:R0:W4:Y:S01]  /*0410*/  @P1 LDG.E.U8 R28, desc[UR4][R14.64] ;  /* 0x000000040e1c1981 */ /* 0x000122000c1e1100 */
[----:B------:R-:W-:Y:S01]  /*0420*/  @P0 IMAD.X R19, R25, 0x1, R4, P4 ;  /* 0x0000000119130824 */ /* 0x000fe200020e0604 */
[----:B0-----:R-:W-:-:S06]  /*0430*/  PRMT R14, RZ, 0x7610, R14 ;  /* 0x00007610ff0e7816 */ /* 0x001fcc000000000e */
[----:B------:R-:W5:Y:S01]  /*0440*/  @P0 LDG.E.U8 R14, desc[UR4][R18.64] ;  /* 0x00000004120e0981 */ /* 0x000f62000c1e1100 */
[-C--:B------:R-:W-:Y:S02]  /*0450*/  @P3 IADD3 R20, P5, R20, R3.reuse, RZ ;  /* 0x0000000314143210 */ /* 0x080fe40007fbe0ff */
[----:B------:R-:W-:-:S03]  /*0460*/  @P2 IADD3 R22, P4, R26, R3, RZ ;  /* 0x000000031a162210 */ /* 0x000fc60007f9e0ff */
[--C-:B------:R-:W-:Y:S01]  /*0470*/  @P3 IMAD.X R21, R21, 0x1, R5.reuse, P5 ;  /* 0x0000000115153824 */ /* 0x100fe200028e0605 */
[-C--:B------:R-:W-:Y:S01]  /*0480*/  @P1 IADD3 R16, P5, R11, R3.reuse, RZ ;  /* 0x000000030b101210 */ /* 0x080fe20007fbe0ff */
[----:B------:R-:W-:Y:S01]  /*0490*/  @P2 IMAD.X R23, R9, 0x1, R5, P4 ;  /* 0x0000000109172824 */ /* 0x000fe200020e0605 */
[----:B------:R-:W-:Y:S01]  /*04a0*/  @P0 IADD3 R26, P4, R29, R3, RZ ;  /* 0x000000031d1a0210 */ /* 0x000fe20007f9e0ff */
[----:B------:R-:W-:Y:S02]  /*04b0*/  IMAD.MOV.U32 R11, RZ, RZ, R13 ;  /* 0x000000ffff0b7224 */ /* 0x000fe400078e000d */
[--C-:B------:R-:W-:Y:S02]  /*04c0*/  @P1 IMAD.X R17, R27, 0x1, R5.reuse, P5 ;  /* 0x000000011b111824 */ /* 0x100fe400028e0605 */
[----:B------:R-:W-:Y:S02]  /*04d0*/  @P0 IMAD.X R27, R25, 0x1, R5, P4 ;  /* 0x00000001191b0824 */ /* 0x000fe400020e0605 */
[----:B------:R-:W-:-:S04]  /*04e0*/  IMAD.WIDE.U32 R10, R8, 0x4, R10 ;  /* 0x00000004080a7825 */ /* 0x000fc800078e000a */
[----:B------:R-:W-:Y:S01]  /*04f0*/  IMAD.MOV.U32 R13, RZ, RZ, R11 ;  /* 0x000000ffff0d7224 */ /* 0x000fe200078e000b */
[----:B--2---:R2:W-:Y:S04]  /*0500*/  @P3 STG.E.U8 desc[UR4][R20.64], R12 ;  /* 0x0000000c14003986 */ /* 0x0045e8000c101104 */
[----:B---3--:R2:W-:Y:S04]  /*0510*/  @P2 STG.E.U8 desc[UR4][R22.64], R24 ;  /* 0x0000001816002986 */ /* 0x0085e8000c101104 */
[----:B----4-:R2:W-:Y:S01]  /*0520*/  @P1 STG.E.U8 desc[UR4][R16.64], R28 ;  /* 0x0000001c10001986 */ /* 0x0105e2000c101104 */
[----:B------:R-:W-:-:S04]  /*0530*/  ISETP.LT.U32.AND P1, PT, R10, R2, PT ;  /* 0x000000020a00720c */ /* 0x000fc80003f21070 */
[----:B------:R-:W-:Y:S01]  /*0540*/  ISETP.LT.AND.EX P1, PT, R11, R6, PT, P1 ;  /* 0x000000060b00720c */ /* 0x000fe20003f21310 */
[----:B-----5:R2:W-:Y:S01]  /*0550*/  @P0 STG.E.U8 desc[UR4][R26.64], R14 ;  /* 0x0000000e1a000986 */ /* 0x0205e2000c101104 */
[----:B------:R-:W-:-:S04]  /*0560*/  ISETP.GE.U32.AND P0, PT, R10, 0x10000, PT ;  /* 0x000100000a00780c */ /* 0x000fc80003f06070 */
[----:B------:R-:W-:-:S13]  /*0570*/  ISETP.GE.U32.AND.EX P0, PT, R11, RZ, PT, P0 ;  /* 0x000000ff0b00720c */ /* 0x000fda0003f06100 */
[----:B--2---:R-:W-:Y:S05]  /*0580*/  @!P0 BRA P1, `(.L_x_3429) ;  /* 0xfffffffc000c8947 */ /* 0x004fea000083ffff */
[----:B------:R-:W-:Y:S05]  /*0590*/  EXIT ;  /* 0x000000000000794d */ /* 0x000fea0003800000 */
.L_x_3428:
        /* <DEDUP_REMOVED lines=8> */
.L_x_3430:
        /* <DEDUP_REMOVED lines=18> */
.L_x_3431:
        /* <DEDUP_REMOVED lines=12> */
.L_x_8028:


//--------------------- .text._ZN2at6native55_GLOBAL__N__de093ff9_22_ForeachBinaryOpList_cu_a911ec4325multi_tensor_apply_kernelINS1_18TensorListMetadataILi2EEENS1_11CopyFunctorIhN3c1015Float8_e5m2fnuzELi2ELi1ELi1EEEJNS0_4CopyIhS7_EEEEEvT_T0_DpT1_ --------------------------
	.section	.text._ZN2at6native55_GLOBAL__N__de093ff9_22_ForeachBinaryOpList_cu_a911ec4325multi_tensor_apply_kernelINS1_18TensorListMetadataILi2EEENS1_11CopyFunctorIhN3c1015Float8_e5m2fnuzELi2ELi1ELi1EEEJNS0_4CopyIhS7_EEEEEvT_T0_DpT1_,"ax",@progbits
	.align	128
.text._ZN2at6native55_GLOBAL__N__de093ff9_22_ForeachBinaryOpList_cu_a911ec4325multi_tensor_apply_kernelINS1_18TensorListMetadataILi2EEENS1_11CopyFunctorIhN3c1015Float8_e5m2fnuzELi2ELi1ELi1EEEJNS0_4CopyIhS7_EEEEEvT_T0_DpT1_:
        .type           _ZN2at6native55_GLOBAL__N__de093ff9_22_ForeachBinaryOpList_cu_a911ec4325multi_tensor_apply_kernelINS1_18TensorListMetadataILi2EEENS1_11CopyFunctorIhN3c1015Float8_e5m2fnuzELi2ELi1ELi1EEEJNS0_4CopyIhS7_EEEEEvT_T0_DpT1_,@function
        .size           _ZN2at6native55_GLOBAL__N__de093ff9_22_ForeachBinaryOpList_cu_a911ec4325multi_tensor_apply_kernelINS1_18TensorListMetadataILi2EEENS1_11CopyFunctorIhN3c1015Float8_e5m2fnuzELi2ELi1ELi1EEEJNS0_4CopyIhS7_EEEEEvT_T0_DpT1_,(.L_x_8029 - _ZN2at6native55_GLOBAL__N__de093ff9_22_ForeachBinaryOpList_cu_a911ec4325multi_tensor_apply_kernelINS1_18TensorListMetadataILi2EEENS1_11CopyFunctorIhN3c1015Float8_e5m2fnuzELi2ELi1ELi1EEEJNS0_4CopyIhS7_EEEEEvT_T0_DpT1_)
        .other          _ZN2at6native55_GLOBAL__N__de093ff9_22_ForeachBinaryOpList_cu_a911ec4325multi_tensor_apply_kernelINS1_18TensorListMetadataILi2EEENS1_11CopyFunctorIhN3c1015Float8_e5m2fnuzELi2ELi1ELi1EEEJNS0_4CopyIhS7_EEEEEvT_T0_DpT1_,@"STO_CUDA_ENTRY STV_DEFAULT"
_ZN2at6native55_GLOBAL__N__de093ff9_22_ForeachBinaryOpList_cu_a911ec4325multi_tensor_apply_kernelINS1_18TensorListMetadataILi2EEENS1_11CopyFunctorIhN3c1015Float8_e5m2fnuzELi2ELi1ELi1EEEJNS0_4CopyIhS7_EEEEEvT_T0_DpT1_:
        /* <DEDUP_REMOVED lines=29> */
.L_x_3449:
        /* <DEDUP_REMOVED lines=59> */
.L_x_3436:
[----:B------:R-:W-:Y:S05]  /*0580*/  BSYNC B1 ;  /* 0x0000000000017941 */ /* 0x000fea0003800000 */
.L_x_3435:
[----:B------:R-:W-:Y:S01]  /*0590*/  IMAD.SHL.U32 R3, R3, 0x200000, RZ ;  /* 0x0020000003037824 */ /* 0x000fe200078e00ff */
[----:B------:R-:W-:-:S04]  /*05a0*/  LEA R5, R2, 0x37800000, 0x17 ;  /* 0x3780000002057811 */ /* 0x000fc800078eb8ff */
[----:B------:R-:W-:-:S07]  /*05b0*/  LOP3.LUT R26, R5, R3, R26, 0xfe, !PT ;  /* 0x00000003051a7212 */ /* 0x000fce00078efe1a */
.L_x_3434:
[----:B------:R-:W-:Y:S05]  /*05c0*/  BSYNC B0 ;  /* 0x0000000000007941 */ /* 0x000fea0003800000 */
.L_x_3433:
        /* <DEDUP_REMOVED lines=20> */
.L_x_3440:
[----:B------:R-:W-:Y:S05]  /*0710*/  BSYNC B1 ;  /* 0x0000000000017941 */ /* 0x000fea0003800000 */
.L_x_3439:
[----:B------:R-:W-:Y:S01]  /*0720*/  IMAD.SHL.U32 R3, R3, 0x200000, RZ ;  /* 0x0020000003037824 */ /* 0x000fe200078e00ff */
[----:B------:R-:W-:-:S04]  /*0730*/  LEA R5, R2, 0x37800000, 0x17 ;  /* 0x3780000002057811 */ /* 0x000fc800078eb8ff */
[----:B------:R-:W-:-:S07]  /*0740*/  LOP3.LUT R24, R5, R3, R24, 0xfe, !PT ;  /* 0x0000000305187212 */ /* 0x000fce00078efe18 */
.L_x_3438:
[----:B------:R-:W-:Y:S05]  /*0750*/  BSYNC B0 ;  /* 0x0000000000007941 */ /* 0x000fea0003800000 */
.L_x_3437:
        /* <DEDUP_REMOVED lines=22> */
.L_x_3444:
[----:B------:R-:W-:Y:S05]  /*08c0*/  BSYNC B1 ;  /* 0x0000000000017941 */ /* 0x000fea0003800000 */
.L_x_3443:
[----:B------:R-:W-:Y:S01]  /*08d0*/  IMAD.SHL.U32 R3, R3, 0x200000, RZ ;  /* 0x0020000003037824 */ /* 0x000fe200078e00ff */
[----:B------:R-:W-:-:S04]  /*08e0*/  LEA R5, R2, 0x37800000, 0x17 ;  /* 0x3780000002057811 */ /* 0x000fc800078eb8ff */
[----:B------:R-:W-:-:S07]  /*08f0*/  LOP3.LUT R28, R5, R3, R28, 0xfe, !PT ;  /* 0x00000003051c7212 */ /* 0x000fce00078efe1c */
.L_x_3442:
[----:B------:R-:W-:Y:S05]  /*0900*/  BSYNC B0 ;  /* 0x0000000000007941 */ /* 0x000fea0003800000 */
.L_x_3441:
        /* <DEDUP_REMOVED lines=21> */
.L_x_3448:
[----:B------:R-:W-:Y:S05]  /*0a60*/  BSYNC B1 ;  /* 0x0000000000017941 */ /* 0x000fea0003800000 */
.L_x_3447:
[----:B------:R-:W-:Y:S01]  /*0a70*/  IMAD.SHL.U32 R3, R3, 0x200000, RZ ;  /* 0x0020000003037824 */ /* 0x000fe200078e00ff */
[----:B------:R-:W-:-:S04]  /*0a80*/  LEA R2, R2, 0x37800000, 0x17 ;  /* 0x3780000002027811 */ /* 0x000fc800078eb8ff */
[----:B------:R-:W-:-:S07]  /*0a90*/  LOP3.LUT R27, R2, R3, R27, 0xfe, !PT ;  /* 0x00000003021b7212 */ /* 0x000fce00078efe1b */
.L_x_3446:
[----:B------:R-:W-:Y:S05]  /*0aa0*/  BSYNC B0 ;  /* 0x0000000000007941 */ /* 0x000fea0003800000 */
.L_x_3445:
[----:B------:R-:W0:Y:S01]  /*0ab0*/  @P0 F2I.FTZ.U32.TRUNC.NTZ R29, R26 ;  /* 0x0000001a001d0305 */ /* 0x000e22000021f000 */
[----:B------:R-:W-:Y:S01]  /*0ac0*/  @P0 IADD3 R2, P6, R25, UR13, RZ ;  /* 0x0000000d19020c10 */ /* 0x000fe2000ffde0ff */
[----:B------:R-:W-:Y:S01]  /*0ad0*/  IMAD.WIDE.U32 R10, R0, 0x4, R10 ;  /* 0x00000004000a7825 */ /* 0x000fe200078e000a */
[----:B------:R-:W-:Y:S02]  /*0ae0*/  @P1 IADD3 R4, P5, R22, UR13, RZ ;  /* 0x0000000d16041c10 */ /* 0x000fe4000ffbe0ff */
[----:B------:R-:W-:Y:S02]  /*0af0*/  @P2 IADD3 R6, P4, R17, UR13, RZ ;  /* 0x0000000d11062c10 */ /* 0x000fe4000ff9e0ff */
[----:B------:R-:W-:Y:S01]  /*0b00*/  @P0 IADD3.X R3, R23, UR8, RZ, P6, !PT ;  /* 0x0000000817030c10 */ /* 0x000fe2000b7fe4ff */
[----:B------:R-:W1:Y:S01]  /*0b10*/  @P1 F2I.FTZ.U32.TRUNC.NTZ R24, R24 ;  /* 0x0000001800181305 */ /* 0x000e62000021f000 */
[----:B------:R-:W-:Y:S02]  /*0b20*/  @P3 IADD3 R8, P6, R16, UR13, RZ ;  /* 0x0000000d10083c10 */ /* 0x000fe4000ffde0ff */
[----:B------:R-:W-:-:S02]  /*0b30*/  @P1 IADD3.X R5, R18, UR8, RZ, P5, !PT ;  /* 0x0000000812051c10 */ /* 0x000fc4000affe4ff */
[----:B------:R-:W-:Y:S02]  /*0b40*/  @P2 IADD3.X R7, R19, UR8, RZ, P4, !PT ;  /* 0x0000000813072c10 */ /* 0x000fe4000a7fe4ff */
[----:B------:R-:W-:Y:S01]  /*0b50*/  @P3 IADD3.X R9, R20, UR8, RZ, P6, !PT ;  /* 0x0000000814093c10 */ /* 0x000fe2000b7fe4ff */
[----:B------:R-:W2:Y:S01]  /*0b60*/  @P2 F2I.FTZ.U32.TRUNC.NTZ R28, R28 ;  /* 0x0000001c001c2305 */ /* 0x000ea2000021f000 */
[----:B0-----:R3:W-:Y:S01]  /*0b70*/  @P0 STG.E.U8 desc[UR10][R2.64], R29 ;  /* 0x0000001d02000986 */ /* 0x0017e2000c10110a */
[----:B------:R-:W-:-:S04]  /*0b80*/  ISETP.GE.U32.AND P0, PT, R10, 0x10000, PT ;  /* 0x000100000a00780c */ /* 0x000fc80003f06070 */
[----:B------:R-:W-:Y:S01]  /*0b90*/  ISETP.GE.U32.AND.EX P0, PT, R11, RZ, PT, P0 ;  /* 0x000000ff0b00720c */ /* 0x000fe20003f06100 */
[----:B-1----:R3:W-:Y:S01]  /*0ba0*/  @P1 STG.E.U8 desc[UR10][R4.64], R24 ;  /* 0x0000001804001986 */ /* 0x0027e2000c10110a */
[----:B------:R-:W0:Y:S01]  /*0bb0*/  @P3 F2I.FTZ.U32.TRUNC.NTZ R27, R27 ;  /* 0x0000001b001b3305 */ /* 0x000e22000021f000 */
[----:B------:R-:W-:-:S04]  /*0bc0*/  ISETP.LT.U32.AND P1, PT, R10, UR12, PT ;  /* 0x0000000c0a007c0c */ /* 0x000fc8000bf21070 */
[----:B------:R-:W-:Y:S01]  /*0bd0*/  ISETP.LT.AND.EX P1, PT, R11, UR6, PT, P1 ;  /* 0x000000060b007c0c */ /* 0x000fe2000bf21310 */
[----:B--2---:R3:W-:Y:S04]  /*0be0*/  @P2 STG.E.U8 desc[UR10][R6.64], R28 ;  /* 0x0000001c06002986 */ /* 0x0047e8000c10110a */
[----:B0-----:R3:W-:Y:S08]  /*0bf0*/  @P3 STG.E.U8 desc[UR10][R8.64], R27 ;  /* 0x0000001b08003986 */ /* 0x0017f0000c10110a */
[----:B------:R-:W-:Y:S05]  /*0c00*/  @!P0 BRA P1, `(.L_x_3449) ;  /* 0xfffffff400708947 */ /* 0x000fea000083ffff */
[----:B------:R-:W-:Y:S05]  /*0c10*/  EXIT ;  /* 0x000000000000794d */ /* 0x000fea0003800000 */
.L_x_3432:
        /* <DEDUP_REMOVED lines=8> */
.L_x_3466:
        /* <DEDUP_REMOVED lines=31> */
.L_x_3453:
[----:B------:R-:W-:Y:S05]  /*0e90*/  BSYNC B1 ;  /* 0x0000000000017941 */ /* 0x000fea0003800000 */
.L_x_3452:
[----:B------:R-:W-:Y:S01]  /*0ea0*/  LEA R10, R7, 0x37800000, 0x17 ;  /* 0x37800000070a7811 */ /* 0x000fe200078eb8ff */
[----:B------:R-:W-:-:S05]  /*0eb0*/  IMAD.SHL.U32 R7, R9, 0x200000, RZ ;  /* 0x0020000009077824 */ /* 0x000fca00078e00ff */
[----:B------:R-:W-:-:S07]  /*0ec0*/  LOP3.LUT R7, R10, R7, R11, 0xfe, !PT ;  /* 0x000000070a077212 */ /* 0x000fce00078efe0b */
.L_x_3451:
[----:B------:R-:W-:Y:S05]  /*0ed0*/  BSYNC B0 ;  /* 0x0000000000007941 */ /* 0x000fea0003800000 */
.L_x_3450:
        /* <DEDUP_REMOVED lines=21> */
.L_x_3457:
[----:B------:R-:W-:Y:S05]  /*1030*/  BSYNC B1 ;  /* 0x0000000000017941 */ /* 0x000fea0003800000 */
.L_x_3456:
[----:B------:R-:W-:Y:S01]  /*1040*/  LEA R9, R6, 0x37800000, 0x17 ;  /* 0x3780000006097811 */ /* 0x000fe200078eb8ff */
[----:B------:R-:W-:-:S05]  /*1050*/  IMAD.SHL.U32 R6, R8, 0x200000, RZ ;  /* 0x0020000008067824 */ /* 0x000fca00078e00ff */
[----:B------:R-:W-:-:S07]  /*1060*/  LOP3.LUT R6, R9, R6, R10, 0xfe, !PT ;  /* 0x0000000609067212 */ /* 0x000fce00078efe0a */
.L_x_3455:
[----:B------:R-:W-:Y:S05]  /*1070*/  BSYNC B0 ;  /* 0x0000000000007941 */ /* 0x000fea0003800000 */
.L_x_3454:
        /* <DEDUP_REMOVED lines=22> */
.L_x_3461:
[----:B------:R-:W-:Y:S05]  /*11e0*/  BSYNC B1 ;  /* 0x0000000000017941 */ /* 0x000fea0003800000 */
.L_x_3460:
[----:B------:R-:W-:Y:S01]  /*11f0*/  IMAD.SHL.U32 R4, R4, 0x200000, RZ ;  /* 0x0020000004047824 */ /* 0x000fe200078e00ff */
[----:B------:R-:W-:-:S04]  /*1200*/  LEA R9, R9, 0x37800000, 0x17 ;  /* 0x3780000009097811 */ /* 0x000fc800078eb8ff */
[----:B------:R-:W-:-:S07]  /*1210*/  LOP3.LUT R9, R9, R4, R12, 0xfe, !PT ;  /* 0x0000000409097212 */ /* 0x000fce00078efe0c */
.L_x_3459:
[----:B------:R-:W-:Y:S05]  /*1220*/  BSYNC B0 ;  /* 0x0000000000007941 */ /* 0x000fea0003800000 */
.L_x_3458:
        /* <DEDUP_REMOVED lines=21> */
.L_x_3465:
[----:B------:R-:W-:Y:S05]  /*1380*/  BSYNC B1 ;  /* 0x0000000000017941 */ /* 0x000fea0003800000 */
.L_x_3464:
[----:B------:R-:W-:Y:S01]  /*1390*/  IMAD.SHL.U32 R5, R5, 0x200000, RZ ;  /* 0x0020000005057824 */ /* 0x000fe200078e00ff */
[----:B------:R-:W-:-:S04]  /*13a0*/  LEA R11, R4, 0x37800000, 0x17 ;  /* 0x37800000040b7811 */ /* 0x000fc800078eb8ff */
[----:B------:R-:W-:-:S07]  /*13b0*/  LOP3.LUT R8, R11, R5, R10, 0xfe, !PT ;  /* 0x000000050b087212 */ /* 0x000fce00078efe0a */
.L_x_3463:
[----:B------:R-:W-:Y:S05]  /*13c0*/  BSYNC B0 ;  /* 0x0000000000007941 */ /* 0x000fea0003800000 */
.L_x_3462:
[----:B------:R-:W-:Y:S01]  /*13d0*/  F2I.FTZ.U32.TRUNC.NTZ R7, R7 ;  /* 0x0000000700077305 */ /* 0x000fe2000021f000 */
[----:B------:R-:W-:-:S04]  /*13e0*/  IADD3 R4, P0, R2, UR13, RZ ;  /* 0x0000000d02047c10 */ /* 0x000fc8000ff1e0ff */
[----:B------:R-:W-:Y:S02]  /*13f0*/  IADD3.X R5, R13, UR8, RZ, P0, !PT ;  /* 0x000000080d057c10 */ /* 0x000fe400087fe4ff */
[----:B------:R-:W-:Y:S01]  /*1400*/  IADD3 R0, P0, R0, UR5, RZ ;  /* 0x0000000500007c10 */ /* 0x000fe2000ff1e0ff */
[----:B------:R-:W0:Y:S03]  /*1410*/  F2I.FTZ.U32.TRUNC.NTZ R6, R6 ;  /* 0x0000000600067305 */ /* 0x000e26000021f000 */
[C---:B------:R-:W-:Y:S01]  /*1420*/  ISETP.LT.U32.AND P1, PT, R0.reuse, 0x4000, PT ;  /* 0x000040000000780c */ /* 0x040fe20003f21070 */
[----:B------:R-:W-:Y:S02]  /*1430*/  IMAD.SHL.U32 R2, R0, 0x4, RZ ;  /* 0x0000000400027824 */ /* 0x000fe400078e00ff */
[----:B------:R-:W-:Y:S02]  /*1440*/  IMAD.X R3, RZ, RZ, R3, P0 ;  /* 0x000000ffff037224 */ /* 0x000fe400000e0603 */
[----:B------:R-:W1:Y:S01]  /*1450*/  F2I.FTZ.U32.TRUNC.NTZ R9, R9 ;  /* 0x0000000900097305 */ /* 0x000e62000021f000 */
[----:B------:R-:W-:-:S02]  /*1460*/  ISETP.GE.U32.AND P0, PT, R2, UR12, PT ;  /* 0x0000000c02007c0c */ /* 0x000fc4000bf06070 */
[----:B------:R-:W-:Y:S02]  /*1470*/  SHF.L.U64.HI R2, R0, 0x2, R3 ;  /* 0x0000000200027819 */ /* 0x000fe40000010203 */
[----:B------:R-:W-:Y:S02]  /*1480*/  ISETP.LT.U32.AND.EX P1, PT, R3, RZ, PT, P1 ;  /* 0x000000ff0300720c */ /* 0x000fe40003f21110 */
[----:B0-----:R-:W-:Y:S01]  /*1490*/  PRMT R10, R6, 0x7604, R7 ;  /* 0x00007604060a7816 */ /* 0x001fe20000000007 */
[----:B------:R-:W0:Y:S01]  /*14a0*/  F2I.FTZ.U32.TRUNC.NTZ R8, R8 ;  /* 0x0000000800087305 */ /* 0x000e22000021f000 */
[----:B------:R-:W-:Y:S02]  /*14b0*/  ISETP.GE.AND.EX P0, PT, R2, UR6, PT, P0 ;  /* 0x0000000602007c0c */ /* 0x000fe4000bf06300 */
[----:B-1----:R-:W-:-:S04]  /*14c0*/  PRMT R11, R9, 0x7054, R10 ;  /* 0x00007054090b7816 */ /* 0x002fc8000000000a */
[----:B0-----:R-:W-:-:S05]  /*14d0*/  PRMT R11, R8, 0x654, R11 ;  /* 0x00000654080b7816 */ /* 0x001fca000000000b */
[----:B------:R0:W-:Y:S02]  /*14e0*/  STG.E desc[UR10][R4.64], R11 ;  /* 0x0000000b04007986 */ /* 0x0001e4000c10190a */
[----:B------:R-:W-:Y:S05]  /*14f0*/  @!P0 BRA P1, `(.L_x_3466) ;  /* 0xfffffff400e88947 */ /* 0x000fea000083ffff */
[----:B------:R-:W-:Y:S05]  /*1500*/  EXIT ;  /* 0x000000000000794d */ /* 0x000fea0003800000 */
.L_x_3467:
        /* <DEDUP_REMOVED lines=15> */
.L_x_8029:


//--------------------- .text._ZN2at6native55_GLOBAL__N__de093ff9_22_ForeachBinaryOpList_cu_a911ec4325multi_tensor_apply_kernelINS1_18TensorListMetadataILi2EEENS1_11CopyFunctorIhN3c1011Float8_e5m2ELi2ELi1ELi1EEEJNS0_4CopyIhS7_EEEEEvT_T0_DpT1_ --------------------------
	.section	.text._ZN2at6native55_GLOBAL__N__de093ff9_22_ForeachBinaryOpList_cu_a911ec4325multi_tensor_apply_kernelINS1_18TensorListMetadataILi2EEENS1_11CopyFunctorIhN3c1011Float8_e5m2ELi2ELi1ELi1EEEJNS0_4CopyIhS7_EEEEEvT_T0_DpT1_,"ax",@progbits
	.align	128
.text._ZN2at6native55_GLOBAL__N__de093ff9_22_ForeachBinaryOpList_cu_a911ec4325multi_tensor_apply_kernelINS1_18TensorListMetadataILi2EEENS1_11CopyFunctorIhN3c1011Float8_e5m2ELi2ELi1ELi1EEEJNS0_4CopyIhS7_EEEEEvT_T0_DpT1_:
        .type           _ZN2at6native55_GLOBAL__N__de093ff9_22_ForeachBinaryOpList_cu_a911ec4325multi_tensor_apply_kernelINS1_18TensorListMetadataILi2EEENS1_11CopyFunctorIhN3c1011Float8_e5m2ELi2ELi1ELi1EEEJNS0_4CopyIhS7_EEEEEvT_T0_DpT1_,@function
        .size           _ZN2at6native55_GLOBAL__N__de093ff9_22_ForeachBinaryOpList_cu_a911ec4325multi_tensor_apply_kernelINS1_18TensorListMetadataILi2EEENS1_11CopyFunctorIhN3c1011Float8_e5m2ELi2ELi1ELi1EEEJNS0_4CopyIhS7_EEEEEvT_T0_DpT1_,(.L_x_8030 - _ZN2at6native55_GLOBAL__N__de093ff9_22_ForeachBinaryOpList_cu_a911ec4325multi_tensor_apply_kernelINS1_18TensorListMetadataILi2EEENS1_11CopyFunctorIhN3c1011Float8_e5m2ELi2ELi1ELi1EEEJNS0_4CopyIhS7_EEEEEvT_T0_DpT1_)
        .other          _ZN2at6native55_GLOBAL__N__de093ff9_22_ForeachBinaryOpList_cu_a911ec4325multi_tensor_apply_kernelINS1_18TensorListMetadataILi2EEENS1_11CopyFunctorIhN3c1011Float8_e5m2ELi2ELi1ELi1EEEJNS0_4CopyIhS7_EEEEEvT_T0_DpT1_,@"STO_CUDA_ENTRY STV_DEFAULT"
_ZN2at6native55_GLOBAL__N__de093ff9_22_ForeachBinaryOpList_cu_a911ec4325multi_tensor_apply_kernelINS1_18TensorListMetadataILi2EEENS1_11CopyFunctorIhN3c1011Float8_e5m2ELi2ELi1ELi1EEEJNS0_4CopyIhS7_EEEEEvT_T0_DpT1_:
        /* <DEDUP_REMOVED lines=29> */
.L_x_3469:
        /* <DEDUP_REMOVED lines=83> */
[----:B------:R-:W0:Y:S03]  /*0700*/  @P1 F2I.FTZ.U32.TRUNC.NTZ R23, R26 ;  /* 0x0000001a00171305 */ /* 0x000e26000021f000 */
[----:B------:R-:W-:-:S05]  /*0710*/  LOP3.LUT R21, R4, 0x80000000, R3, 0xf8, !PT ;  /* 0x8000000004157812 */ /* 0x000fca00078ef803 */
[----:B------:R-:W1:Y:S01]  /*0720*/  @P0 F2I.FTZ.U32.TRUNC.NTZ R25, R25 ;  /* 0x0000001900190305 */ /* 0x000e62000021f000 */
[----:B------:R-:W-:Y:S02]  /*0730*/  @P1 IADD3.X R3, R22, UR8, RZ, P3, !PT ;  /* 0x0000000816031c10 */ /* 0x000fe40009ffe4ff */
[----:B------:R-:W-:-:S05]  /*0740*/  @P0 IADD3 R4, P3, R20, UR13, RZ ;  /* 0x0000000d14040c10 */ /* 0x000fca000ff7e0ff */
[----:B------:R-:W2:Y:S01]  /*0750*/  @P4 F2I.FTZ.U32.TRUNC.NTZ R27, R27 ;  /* 0x0000001b001b4305 */ /* 0x000ea2000021f000 */
[----:B------:R-:W-:-:S07]  /*0760*/  @P4 IADD3 R6, P5, R16, UR13, RZ ;  /* 0x0000000d10064c10 */ /* 0x000fce000ffbe0ff */
[----:B------:R-:W3:Y:S01]  /*0770*/  @P2 F2I.FTZ.U32.TRUNC.NTZ R21, R21 ;  /* 0x0000001500152305 */ /* 0x000ee2000021f000 */
        /* <DEDUP_REMOVED lines=14> */
.L_x_3468:
        /* <DEDUP_REMOVED lines=8> */
.L_x_3470:
        /* <DEDUP_REMOVED lines=48> */
[----:B------:R-:W-:Y:S01]  /*0be0*/  F2I.FTZ.U32.TRUNC.NTZ R14, R14 ;  /* 0x0000000e000e7305 */ /* 0x000fe2000021f000 */
[----:B------:R-:W-:Y:S01]  /*0bf0*/  LOP3.LUT R8, R13, 0x80000000, R10, 0xf8, !PT ;  /* 0x800000000d087812 */ /* 0x000fe200078ef80a */
[----:B------:R-:W-:Y:S01]  /*0c00*/  @P3 FMUL.FTZ R7, R12, 1.9259299443872358531e-34 ;  /* 0x078000000c073820 */ /* 0x000fe20000410000 */
[----:B------:R-:W-:Y:S01]  /*0c10*/  LOP3.LUT R6, R6, 0x80000000, R5, 0xf8, !PT ;  /* 0x8000000006067812 */ /* 0x000fe200078ef805 */
[----:B------:R-:W-:Y:S01]  /*0c20*/  @!P3 FADD.FTZ R7, R9, -0.5 ;  /* 0xbf0000000907b421 */ /* 0x000fe20000010000 */
[----:B------:R-:W-:-:S03]  /*0c30*/  IMAD.SHL.U32 R4, R4, 0x1000000, RZ ;  /* 0x0100000004047824 */ /* 0x000fc600078e00ff */
[----:B------:R-:W0:Y:S02]  /*0c40*/  F2I.FTZ.U32.TRUNC.NTZ R5, R6 ;  /* 0x0000000600057305 */ /* 0x000e24000021f000 */
[----:B------:R-:W-:Y:S02]  /*0c50*/  LOP3.LUT R7, R7, 0x80000000, R4, 0xf8, !PT ;  /* 0x8000000007077812 */ /* 0x000fe400078ef804 */
[----:B------:R-:W-:-:S04]  /*0c60*/  IADD3 R4, P0, R2, UR13, RZ ;  /* 0x0000000d02047c10 */ /* 0x000fc8000ff1e0ff */
[----:B------:R-:W1:Y:S01]  /*0c70*/  F2I.FTZ.U32.TRUNC.NTZ R8, R8 ;  /* 0x0000000800087305 */ /* 0x000e62000021f000 */
[----:B0-----:R-:W-:-:S07]  /*0c80*/  PRMT R5, R14, 0x7604, R5 ;  /* 0x000076040e057816 */ /* 0x001fce0000000005 */
[----:B------:R-:W0:Y:S01]  /*0c90*/  F2I.FTZ.U32.TRUNC.NTZ R7, R7 ;  /* 0x0000000700077305 */ /* 0x000e22000021f000 */
        /* <DEDUP_REMOVED lines=14> */
.L_x_3471:
        /* <DEDUP_REMOVED lines=16> */
.L_x_8030:


//--------------------- .text._ZN2at6native55_GLOBAL__N__de093ff9_22_ForeachBinaryOpList_cu_a911ec4325multi_tensor_apply_kernelINS1_18TensorListMetadataILi2EEENS1_11CopyFunctorIhN3c1015Float8_e4m3fnuzELi2ELi1ELi1EEEJNS0_4CopyIhS7_EEEEEvT_T0_DpT1_ --------------------------
	.section	.text._ZN2at6native55_GLOBAL__N__de093ff9_22_ForeachBinaryOpList_cu_a911ec4325multi_tensor_apply_kernelINS1_18TensorListMetadataILi2EEENS1_11CopyFunctorIhN3c1015Float8_e4m3fnuzELi2ELi1ELi1EEEJNS0_4CopyIhS7_EEEEEvT_T0_DpT1_,"ax",@progbits
	.align	128
.text._ZN2at6native55_GLOBAL__N__de093ff9_22_ForeachBinaryOpList_cu_a911ec4325multi_tensor_apply_kernelINS1_18TensorListMetadataILi2EEENS1_11CopyFunctorIhN3c1015Float8_e4m3fnuzELi2ELi1ELi1EEEJNS0_4CopyIhS7_EEEEEvT_T0_DpT1_:
        .type           _ZN2at6native55_GLOBAL__N__de093ff9_22_ForeachBinaryOpList_cu_a911ec4325multi_tensor_apply_kernelINS1_18TensorListMetadataILi2EEENS1_11CopyFunctorIhN3c1015Float8_e4m3fnuzELi2ELi1ELi1EEEJNS0_4CopyIhS7_EEEEEvT_T0_DpT1_,@function
        .size           _ZN2at6native55_GLOBAL__N__de093ff9_22_ForeachBinaryOpList_cu_a911ec4325multi_tensor_apply_kernelINS1_18TensorListMetadataILi2EEENS1_11CopyFunctorIhN3c1015Float8_e4m3fnuzELi2ELi1ELi1EEEJNS0_4CopyIhS7_EEEEEvT_T0_DpT1_,(.L_x_8031 - _ZN2at6native55_GLOBAL__N__de093ff9_22_ForeachBinaryOpList_cu_a911ec4325multi_tensor_apply_kernelINS1_18TensorListMetadataILi2EEENS1_11CopyFunctorIhN3c1015Float8_e4m3fnuzELi2ELi1ELi1EEEJNS0_4CopyIhS7_EEEEEvT_T0_DpT1_)
        .other          _ZN2at6native55_GLOBAL__N__de093ff9_22_ForeachBinaryOpList_cu_a911ec4325multi_tensor_apply_kernelINS1_18TensorListMetadataILi2EEENS1_11CopyFunctorIhN3c1015Float8_e4m3fnuzELi2ELi1ELi1EEEJNS0_4CopyIhS7_EEEEEvT_T0_DpT1_,@"STO_CUDA_ENTRY STV_DEFAULT"
_ZN2at6native55_GLOBAL__N__de093ff9_22_ForeachBinaryOpList_cu_a911ec4325multi_tensor_apply_kernelINS1_18TensorListMetadataILi2EEENS1_11CopyFunctorIhN3c1015Float8_e4m3fnuzELi2ELi1ELi1EEEJNS0_4CopyIhS7_EEEEEvT_T0_DpT1_:
        /* <DEDUP_REMOVED lines=29> */
.L_x_3489:
        /* <DEDUP_REMOVED lines=59> */
.L_x_3476:
[----:B------:R-:W-:Y:S05]  /*0580*/  BSYNC B1 ;  /* 0x0000000000017941 */ /* 0x000fea0003800000 */
.L_x_3475:
[----:B------:R-:W-:Y:S01]  /*0590*/  IMAD.SHL.U32 R3, R3, 0x100000, RZ ;  /* 0x0010000003037824 */ /* 0x000fe200078e00ff */
[----:B------:R-:W-:-:S04]  /*05a0*/  LEA R5, R2, 0x3b800000, 0x17 ;  /* 0x3b80000002057811 */ /* 0x000fc800078eb8ff */
[----:B------:R-:W-:-:S07]  /*05b0*/  LOP3.LUT R26, R5, R3, R26, 0xfe, !PT ;  /* 0x00000003051a7212 */ /* 0x000fce00078efe1a */
.L_x_3474:
[----:B------:R-:W-:Y:S05]  /*05c0*/  BSYNC B0 ;  /* 0x0000000000007941 */ /* 0x000fea0003800000 */
.L_x_3473:
        /* <DEDUP_REMOVED lines=20> */
.L_x_3480:
[----:B------:R-:W-:Y:S05]  /*0710*/  BSYNC B1 ;  /* 0x0000000000017941 */ /* 0x000fea0003800000 */
.L_x_3479:
[----:B------:R-:W-:Y:S01]  /*0720*/  IMAD.SHL.U32 R3, R3, 0x100000, RZ ;  /* 0x0010000003037824 */ /* 0x000fe200078e00ff */
[----:B------:R-:W-:-:S04]  /*0730*/  LEA R5, R2, 0x3b800000, 0x17 ;  /* 0x3b80000002057811 */ /* 0x000fc800078eb8ff */
[----:B------:R-:W-:-:S07]  /*0740*/  LOP3.LUT R24, R5, R3, R24, 0xfe, !PT ;  /* 0x0000000305187212 */ /* 0x000fce00078efe18 */
.L_x_3478:
[----:B------:R-:W-:Y:S05]  /*0750*/  BSYNC B0 ;  /* 0x0000000000007941 */ /* 0x000fea0003800000 */
.L_x_3477:
        /* <DEDUP_REMOVED lines=22> */
.L_x_3484:
[----:B------:R-:W-:Y:S05]  /*08c0*/  BSYNC B1 ;  /* 0x0000000000017941 */ /* 0x000fea0003800000 */
.L_x_3483:
[----:B------:R-:W-:Y:S01]  /*08d0*/  IMAD.SHL.U32 R3, R3, 0x100000, RZ ;  /* 0x0010000003037824 */ /* 0x000fe200078e00ff */
[----:B------:R-:W-:-:S04]  /*08e0*/  LEA R5, R2, 0x3b800000, 0x17 ;  /* 0x3b80000002057811 */ /* 0x000fc800078eb8ff */
[----:B------:R-:W-:-:S07]  /*08f0*/  LOP3.LUT R28, R5, R3, R28, 0xfe, !PT ;  /* 0x00000003051c7212 */ /* 0x000fce00078efe1c */
.L_x_3482:
[----:B------:R-:W-:Y:S05]  /*0900*/  BSYNC B0 ;  /* 0x0000000000007941 */ /* 0x000fea0003800000 */
.L_x_3481:
        /* <DEDUP_REMOVED lines=21> */
.L_x_3488:
[----:B------:R-:W-:Y:S05]  /*0a60*/  BSYNC B1 ;  /* 0x0000000000017941 */ /* 0x000fea0003800000 */
.L_x_3487:
[----:B------:R-:W-:Y:S01]  /*0a70*/  IMAD.SHL.U32 R3, R3, 0x100000, RZ ;  /* 0x0010000003037824 */ /* 0x000fe200078e00ff */
[----:B------:R-:W-:-:S04]  /*0a80*/  LEA R2, R2, 0x3b800000, 0x17 ;  /* 0x3b80000002027811 */ /* 0x000fc800078eb8ff */
[----:B------:R-:W-:-:S07]  /*0a90*/  LOP3.LUT R27, R2, R3, R27, 0xfe, !PT ;  /* 0x00000003021b7212 */ /* 0x000fce00078efe1b */
.L_x_3486:
[----:B------:R-:W-:Y:S05]  /*0aa0*/  BSYNC B0 ;  /* 0x0000000000007941 */ /* 0x000fea0003800000 */
.L_x_3485:
        /* <DEDUP_REMOVED lines=23> */
.L_x_3472:
        /* <DEDUP_REMOVED lines=8> */
.L_x_3506:
        /* <DEDUP_REMOVED lines=31> */
.L_x_3493:
[----:B------:R-:W-:Y:S05]  /*0e90*/  BSYNC B1 ;  /* 0x0000000000017941 */ /* 0x000fea0003800000 */
.L_x_3492:
[----:B------:R-:W-:Y:S01]  /*0ea0*/  LEA R10, R7, 0x3b800000, 0x17 ;  /* 0x3b800000070a7811 */ /* 0x000fe200078eb8ff */
[----:B------:R-:W-:-:S05]  /*0eb0*/  IMAD.SHL.U32 R7, R9, 0x100000, RZ ;  /* 0x0010000009077824 */ /* 0x000fca00078e00ff */
[----:B------:R-:W-:-:S07]  /*0ec0*/  LOP3.LUT R7, R10, R7, R11, 0xfe, !PT ;  /* 0x000000070a077212 */ /* 0x000fce00078efe0b */
.L_x_3491:
[----:B------:R-:W-:Y:S05]  /*0ed0*/  BSYNC B0 ;  /* 0x0000000000007941 */ /* 0x000fea0003800000 */
.L_x_3490:
        /* <DEDUP_REMOVED lines=21> */
.L_x_3497:
[----:B------:R-:W-:Y:S05]  /*1030*/  BSYNC B1 ;  /* 0x0000000000017941 */ /* 0x000fea0003800000 */
.L_x_3496:
[----:B------:R-:W-:Y:S01]  /*1040*/  LEA R9, R6, 0x3b800000, 0x17 ;  /* 0x3b80000006097811 */ /* 0x000fe200078eb8ff */
[----:B------:R-:W-:-:S05]  /*1050*/  IMAD.SHL.U32 R6, R8, 0x100000, RZ ;  /* 0x0010000008067824 */ /* 0x000fca00078e00ff */
[----:B------:R-:W-:-:S07]  /*1060*/  LOP3.LUT R6, R9, R6, R10, 0xfe, !PT ;  /* 0x0000000609067212 */ /* 0x000fce00078efe0a */
.L_x_3495:
[----:B------:R-:W-:Y:S05]  /*1070*/  BSYNC B0 ;  /* 0x0000000000007941 */ /* 0x000fea0003800000 */
.L_x_3494:
        /* <DEDUP_REMOVED lines=22> */
.L_x_3501:
[----:B------:R-:W-:Y:S05]  /*11e0*/  BSYNC B1 ;  /* 0x0000000000017941 */ /* 0x000fea0003800000 */
.L_x_3500:
[----:B------:R-:W-:Y:S01]  /*11f0*/  IMAD.SHL.U32 R4, R4, 0x100000, RZ ;  /* 0x0010000004047824 */ /* 0x000fe200078e00ff */
[----:B------:R-:W-:-:S04]  /*1200*/  LEA R9, R9, 0x3b800000, 0x17 ;  /* 0x3b80000009097811 */ /* 0x000fc800078eb8ff */
[----:B------:R-:W-:-:S07]  /*1210*/  LOP3.LUT R9, R9, R4, R12, 0xfe, !PT ;  /* 0x0000000409097212 */ /* 0x000fce00078efe0c */
.L_x_3499:
[----:B------:R-:W-:Y:S05]  /*1220*/  BSYNC B0 ;  /* 0x0000000000007941 */ /* 0x000fea0003800000 */
.L_x_3498:
        /* <DEDUP_REMOVED lines=21> */
.L_x_3505:
[----:B------:R-:W-:Y:S05]  /*1380*/  BSYNC B1 ;  /* 0x0000000000017941 */ /* 0x000fea0003800000 */
.L_x_3504:
[----:B------:R-:W-:Y:S01]  /*1390*/  IMAD.SHL.U32 R5, R5, 0x100000, RZ ;  /* 0x0010000005057824 */ /* 0x000fe200078e00ff */
[----:B------:R-:W-:-:S04]  /*13a0*/  LEA R11, R4, 0x3b800000, 0x17 ;  /* 0x3b800000040b7811 */ /* 0x000fc800078eb8ff */
[----:B------:R-:W-:-:S07]  /*13b0*/  LOP3.LUT R8, R11, R5, R10, 0xfe, !PT ;  /* 0x000000050b087212 */ /* 0x000fce00078efe0a */
.L_x_3503:
[----:B------:R-:W-:Y:S05]  /*13c0*/  BSYNC B0 ;  /* 0x0000000000007941 */ /* 0x000fea0003800000 */
.L_x_3502:
        /* <DEDUP_REMOVED lines=20> */
.L_x_3507:
        /* <DEDUP_REMOVED lines=15> */
.L_x_8031:


//--------------------- .text._ZN2at6native55_GLOBAL__N__de093ff9_22_ForeachBinaryOpList_cu_a911ec4325multi_tensor_apply_kernelINS1_18TensorListMetadataILi2EEENS1_11CopyFunctorIhN3c1013Float8_e4m3fnELi2ELi1ELi1EEEJNS0_4CopyIhS7_EEEEEvT_T0_DpT1_ --------------------------
	.section	.text._ZN2at6native55_GLOBAL__N__de093ff9_22_ForeachBinaryOpList_cu_a911ec4325multi_tensor_apply_kernelINS1_18TensorListMetadataILi2EEENS1_11CopyFunctorIhN3c1013Float8_e4m3fnELi2ELi1ELi1EEEJNS0_4CopyIhS7_EEEEEvT_T0_DpT1_,"ax",@progbits
	.align	128
.text._ZN2at6native55_GLOBAL__N__de093ff9_22_ForeachBinaryOpList_cu_a911ec4325multi_tensor_apply_kernelINS1_18TensorListMetadataILi2EEENS1_11CopyFunctorIhN3c1013Float8_e4m3fnELi2ELi1ELi1EEEJNS0_4CopyIhS7_EEEEEvT_T0_DpT1_:
        .type           _ZN2at6native55_GLOBAL__N__de093ff9_22_ForeachBinaryOpList_cu_a911ec4325multi_tensor_apply_kernelINS1_18TensorListMetadataILi2EEENS1_11CopyFunctorIhN3c1013Float8_e4m3fnELi2ELi1ELi1EEEJNS0_4CopyIhS7_EEEEEvT_T0_DpT1_,@function
        .size           _ZN2at6native55_GLOBAL__N__de093ff9_22_ForeachBinaryOpList_cu_a911ec4325multi_tensor_apply_kernelINS1_18TensorListMetadataILi2EEENS1_11CopyFunctorIhN3c1013Float8_e4m3fnELi2ELi1ELi1EEEJNS0_4CopyIhS7_EEEEEvT_T0_DpT1_,(.L_x_8032 - _ZN2at6native55_GLOBAL__N__de093ff9_22_ForeachBinaryOpList_cu_a911ec4325multi_tensor_apply_kernelINS1_18TensorListMetadataILi2EEENS1_11CopyFunctorIhN3c1013Float8_e4m3fnELi2ELi1ELi1EEEJNS0_4CopyIhS7_EEEEEvT_T0_DpT1_)
        .other          _ZN2at6native55_GLOBAL__N__de093ff9_22_ForeachBinaryOpList_cu_a911ec4325multi_tensor_apply_kernelINS1_18TensorListMetadataILi2EEENS1_11CopyFunctorIhN3c1013Float8_e4m3fnELi2ELi1ELi1EEEJNS0_4CopyIhS7_EEEEEvT_T0_DpT1_,@"STO_CUDA_ENTRY STV_DEFAULT"
_ZN2at6native55_GLOBAL__N__de093ff9_22_ForeachBinaryOpList_cu_a911ec4325multi_tensor_apply_kernelINS1_18TensorListMetadataILi2EEENS1_11CopyFunctorIhN3c1013Float8_e4m3fnELi2ELi1ELi1EEEJNS0_4CopyIhS7_EEEEEvT_T0_DpT1_:
        /* <DEDUP_REMOVED lines=30> */
.L_x_3517:
        /* <DEDUP_REMOVED lines=58> */
[----:B------:R-:W0:Y:S01]  /*0580*/  F2I.FTZ.U32.TRUNC.NTZ R5, R5 ;  /* 0x0000000500057305 */ /* 0x000e22000021f000 */
[----:B------:R-:W-:-:S05]  /*0590*/  IADD3.X R3, R24, UR8, RZ, P0, !PT ;  /* 0x0000000818037c10 */ /* 0x000fca00087fe4ff */
[----:B0-----:R1:W-:Y:S03]  /*05a0*/  STG.E.U8 desc[UR10][R2.64], R5 ;  /* 0x0000000502007986 */ /* 0x0013e6000c10110a */
.L_x_3510:
[----:B------:R-:W-:Y:S05]  /*05b0*/  BSYNC B0 ;  /* 0x0000000000007941 */ /* 0x000fea0003800000 */
.L_x_3509:
        /* <DEDUP_REMOVED lines=22> */
[----:B------:R-:W0:Y:S02]  /*0720*/  F2I.FTZ.U32.TRUNC.NTZ R3, R3 ;  /* 0x0000000300037305 */ /* 0x000e24000021f000 */
[----:B0-----:R2:W-:Y:S02]  /*0730*/  STG.E.U8 desc[UR10][R18.64], R3 ;  /* 0x0000000312007986 */ /* 0x0015e4000c10110a */
.L_x_3512:
[----:B------:R-:W-:Y:S05]  /*0740*/  BSYNC B0 ;  /* 0x0000000000007941 */ /* 0x000fea0003800000 */
.L_x_3511:
        /* <DEDUP_REMOVED lines=24> */
.L_x_3514:
[----:B------:R-:W-:Y:S05]  /*08d0*/  BSYNC B0 ;  /* 0x0000000000007941 */ /* 0x000fea0003800000 */
.L_x_3513:
        /* <DEDUP_REMOVED lines=24> */
.L_x_3516:
[----:B------:R-:W-:Y:S05]  /*0a60*/  BSYNC B0 ;  /* 0x0000000000007941 */ /* 0x000fea0003800000 */
.L_x_3515:
        /* <DEDUP_REMOVED lines=11> */
.L_x_3508:
        /* <DEDUP_REMOVED lines=8> */
.L_x_3518:
        /* <DEDUP_REMOVED lines=66> */
[----:B------:R-:W-:Y:S01]  /*0fc0*/  F2I.FTZ.U32.TRUNC.NTZ R17, R17 ;  /* 0x0000001100117305 */ /* 0x000fe2000021f000 */
        /* <DEDUP_REMOVED lines=9> */
[----:B------:R-:W0:Y:S01]  /*1060*/  F2I.FTZ.U32.TRUNC.NTZ R10, R10 ;  /* 0x0000000a000a7305 */ /* 0x000e22000021f000 */
[----:B------:R-:W-:-:S02]  /*1070*/  LOP3.LUT R7, R7, 0x80000000, R6, 0xf8, !PT ;  /* 0x8000000007077812 */ /* 0x000fc400078ef806 */
[----:B------:R-:W-:Y:S02]  /*1080*/  LOP3.LUT R9, R18, R9, RZ, 0x30, !PT ;  /* 0x0000000912097212 */ /* 0x000fe400078e30ff */
[----:B------:R-:W-:Y:S02]  /*1090*/  IADD3 R4, P0, R2, UR13, RZ ;  /* 0x0000000d02047c10 */ /* 0x000fe4000ff1e0ff */
[----:B------:R-:W-:Y:S01]  /*10a0*/  LOP3.LUT R9, R9, 0x80000000, R8, 0xf8, !PT ;  /* 0x8000000009097812 */ /* 0x000fe200078ef808 */
[----:B------:R-:W1:Y:S01]  /*10b0*/  F2I.FTZ.U32.TRUNC.NTZ R7, R7 ;  /* 0x0000000700077305 */ /* 0x000e62000021f000 */
[----:B------:R-:W-:Y:S02]  /*10c0*/  IADD3.X R5, R15, UR8, RZ, P0, !PT ;  /* 0x000000080f057c10 */ /* 0x000fe400087fe4ff */
[----:B------:R-:W-:Y:S02]  /*10d0*/  IADD3 R3, P0, R3, UR5, RZ ;  /* 0x0000000503037c10 */ /* 0x000fe4000ff1e0ff */
[----:B0-----:R-:W-:-:S03]  /*10e0*/  PRMT R6, R10, 0x7604, R17 ;  /* 0x000076040a067816 */ /* 0x001fc60000000011 */
[----:B------:R-:W0:Y:S01]  /*10f0*/  F2I.FTZ.U32.TRUNC.NTZ R9, R9 ;  /* 0x0000000900097305 */ /* 0x000e22000021f000 */
        /* <DEDUP_REMOVED lines=12> */
.L_x_3519:
        /* <DEDUP_REMOVED lines=12> */
.L_x_8032:


//--------------------- .text._ZN2at6native55_GLOBAL__N__de093ff9_22_ForeachBinaryOpList_cu_a911ec4325multi_tensor_apply_kernelINS1_18TensorListMetadataILi2EEENS1_11CopyFunctorIhbLi2ELi1ELi1EEEJNS0_4CopyIhbEEEEEvT_T0_DpT1_ --------------------------
	.section	.text._ZN2at6native55_GLOBAL__N__de093ff9_22_ForeachBinaryOpList_cu_a911ec4325multi_tensor_apply_kernelINS1_18TensorListMetadataILi2EEENS1_11CopyFunctorIhbLi2ELi1ELi1EEEJNS0_4CopyIhbEEEEEvT_T0_DpT1_,"ax",@progbits
	.align	128
.text._ZN2at6native55_GLOBAL__N__de093ff9_22_ForeachBinaryOpList_cu_a911ec4325multi_tensor_apply_kernelINS1_18TensorListMetadataILi2EEENS1_11CopyFunctorIhbLi2ELi1ELi1EEEJNS0_4CopyIhbEEEEEvT_T0_DpT1_:
        .type           _ZN2at6native55_GLOBAL__N__de093ff9_22_ForeachBinaryOpList_cu_a911ec4325multi_tensor_apply_kernelINS1_18TensorListMetadataILi2EEENS1_11CopyFunctorIhbLi2ELi1ELi1EEEJNS0_4CopyIhbEEEEEvT_T0_DpT1_,@function
        .size           _ZN2at6native55_GLOBAL__N__de093ff9_22_ForeachBinaryOpList_cu_a911ec4325multi_tensor_apply_kernelINS1_18TensorListMetadataILi2EEENS1_11CopyFunctorIhbLi2ELi1ELi1EEEJNS0_4CopyIhbEEEEEvT_T0_DpT1_,(.L_x_8033 - _ZN2at6native55_GLOBAL__N__de093ff9_22_ForeachBinaryOpList_cu_a911ec4325multi_tensor_apply_kernelINS1_18TensorListMetadataILi2EEENS1_11CopyFunctorIhbLi2ELi1ELi1EEEJNS0_4CopyIhbEEEEEvT_T0_DpT1_)
        .other          _ZN2at6native55_GLOBAL__N__de093ff9_22_ForeachBinaryOpList_cu_a911ec4325multi_tensor_apply_kernelINS1_18TensorListMetadataILi2EEENS1_11CopyFunctorIhbLi2ELi1ELi1EEEJNS0_4CopyIhbEEEEEvT_T0_DpT1_,@"STO_CUDA_ENTRY STV_DEFAULT"
_ZN2at6native55_GLOBAL__N__de093ff9_22_ForeachBinaryOpList_cu_a911ec4325multi_tensor_apply_kernelINS1_18TensorListMetadataILi2EEENS1_11CopyFunctorIhbLi2ELi1ELi1EEEJNS0_4CopyIhbEEEEEvT_T0_DpT1_:
        /* <DEDUP_REMOVED lines=28> */
.L_x_3521:
        /* <DEDUP_REMOVED lines=58> */
.L_x_3520:
        /* <DEDUP_REMOVED lines=8> */
.L_x_3522:
        /* <DEDUP_REMOVED lines=18> */
.L_x_3523:
        /* <DEDUP_REMOVED lines=16> */
.L_x_8033:


//--------------------- .text._ZN2at6native55_GLOBAL__N__de093ff9_22_ForeachBinaryOpList_cu_a911ec4325multi_tensor_apply_kernelINS1_18TensorListMetadataILi2EEENS1_11CopyFunctorIhN3c108BFloat16ELi2ELi1ELi1EEEJNS0_4CopyIhS7_EEEEEvT_T0_DpT1_ --------------------------
	.section	.text._ZN2at6native55_GLOBAL__N__de093ff9_22_ForeachBinaryOpList_cu_a911ec4325multi_tensor_apply_kernelINS1_18TensorListMetadataILi2EEENS1_11CopyFunctorIhN3c108BFloat16ELi2ELi1ELi1EEEJNS0_4CopyIhS7_EEEEEvT_T0_DpT1_,"ax",@progbits
	.align	128
.text._ZN2at6native55_GLOBAL__N__de093ff9_22_ForeachBinaryOpList_cu_a911ec4325multi_tensor_apply_kernelINS1_18TensorListMetadataILi2EEENS1_11CopyFunctorIhN3c108BFloat16ELi2ELi1ELi1EEEJNS0_4CopyIhS7_EEEEEvT_T0_DpT1_:
        .type           _ZN2at6native55_GLOBAL__N__de093ff9_22_ForeachBinaryOpList_cu_a911ec4325multi_tensor_apply_kernelINS1_18TensorListMetadataILi2EEENS1_11CopyFunctorIhN3c108BFloat16ELi2ELi1ELi1EEEJNS0_4CopyIhS7_EEEEEvT_T0_DpT1_,@function
        .size           _ZN2at6native55_GLOBAL__N__de093ff9_22_ForeachBinaryOpList_cu_a911ec4325multi_tensor_apply_kernelINS1_18TensorListMetadataILi2EEENS1_11CopyFunctorIhN3c108BFloat16ELi2ELi1ELi1EEEJNS0_4CopyIhS7_EEEEEvT_T0_DpT1_,(.L_x_8034 - _ZN2at6native55_GLOBAL__N__de093ff9_22_ForeachBinaryOpList_cu_a911ec4325multi_tensor_apply_kernelINS1_18TensorListMetadataILi2EEENS1_11CopyFunctorIhN3c108BFloat16ELi2ELi1ELi1EEEJNS0_4CopyIhS7_EEEEEvT_T0_DpT1_)
        .other          _ZN2at6native55_GLOBAL__N__de093ff9_22_ForeachBinaryOpList_cu_a911ec4325multi_tensor_apply_kernelINS1_18TensorListMetadataILi2EEENS1_11CopyFunctorIhN3c108BFloat16ELi2ELi1ELi1EEEJNS0_4CopyIhS7_EEEEEvT_T0_DpT1_,@"STO_CUDA_ENTRY STV_DEFAULT"
_ZN2at6native55_GLOBAL__N__de093ff9_22_ForeachBinaryOpList_cu_a911ec4325multi_tensor_apply_kernelINS1_18TensorListMetadataILi2EEENS1_11CopyFunctorIhN3c108BFloat16ELi2ELi1ELi1EEEJNS0_4CopyIhS7_EEEEEvT_T0_DpT1_:
        /* <DEDUP_REMOVED lines=29> */
.L_x_3525:
        /* <DEDUP_REMOVED lines=44> */
[----:B------:R-:W0:Y:S01]  /*0490*/  @P1 F2I.FTZ.U32.TRUNC.NTZ R19, R19 ;  /* 0x0000001300131305 */ /* 0x000e22000021f000 */
[----:B---3--:R-:W-:-:S07]  /*04a0*/  IMAD.U32 R28, R10, 0x10000, RZ ;  /* 0x000100000a1c7824 */ /* 0x008fce00078e00ff */
[----:B------:R-:W1:Y:S01]  /*04b0*/  @P0 F2I.FTZ.U32.TRUNC.NTZ R28, R28 ;  /* 0x0000001c001c0305 */ /* 0x000e62000021f000 */
[----:B----4-:R-:W-:Y:S01]  /*04c0*/  IMAD.U32 R25, R7, 0x10000, RZ ;  /* 0x0001000007197824 */ /* 0x010fe200078e00ff */
[----:B0-----:R0:W-:Y:S01]  /*04d0*/  @P1 STG.E.U8 desc[UR4][R16.64], R19 ;  /* 0x0000001310001986 */ /* 0x0011e2000c101104 */
[----:B------:R-:W-:Y:S01]  /*04e0*/  @P0 IADD3 R14, P1, R29, R2, RZ ;  /* 0x000000021d0e0210 */ /* 0x000fe20007f3e0ff */
[----:B-----5:R-:W-:-:S04]  /*04f0*/  IMAD.U32 R22, R8, 0x10000, RZ ;  /* 0x0001000008167824 */ /* 0x020fc800078e00ff */
[----:B------:R-:W2:Y:S08]  /*0500*/  @P4 F2I.FTZ.U32.TRUNC.NTZ R25, R25 ;  /* 0x0000001900194305 */ /* 0x000eb0000021f000 */
[----:B------:R-:W3:Y:S01]  /*0510*/  @P2 F2I.FTZ.U32.TRUNC.NTZ R29, R22 ;  /* 0x00000016001d2305 */ /* 0x000ee2000021f000 */
        /* <DEDUP_REMOVED lines=13> */
.L_x_3524:
        /* <DEDUP_REMOVED lines=8> */
.L_x_3526:
        /* <DEDUP_REMOVED lines=9> */
[----:B------:R-:W-:Y:S04]  /*0700*/  F2I.FTZ.U32.TRUNC.NTZ R8, R8 ;  /* 0x0000000800087305 */ /* 0x000fe8000021f000 */
[----:B------:R-:W-:-:S04]  /*0710*/  IMAD.U32 R5, R5, 0x10000, RZ ;  /* 0x0001000005057824 */ /* 0x000fc800078e00ff */
[----:B------:R-:W0:Y:S08]  /*0720*/  F2I.FTZ.U32.TRUNC.NTZ R9, R9 ;  /* 0x0000000900097305 */ /* 0x000e30000021f000 */
[----:B------:R-:W1:Y:S01]  /*0730*/  F2I.FTZ.U32.TRUNC.NTZ R10, R10 ;  /* 0x0000000a000a7305 */ /* 0x000e62000021f000 */
[----:B0-----:R-:W-:-:S07]  /*0740*/  PRMT R7, R9, 0x7604, R8 ;  /* 0x0000760409077816 */ /* 0x001fce0000000008 */
[----:B------:R-:W0:Y:S01]  /*0750*/  F2I.FTZ.U32.TRUNC.NTZ R5, R5 ;  /* 0x0000000500057305 */ /* 0x000e22000021f000 */
        /* <DEDUP_REMOVED lines=14> */
.L_x_3527:
        /* <DEDUP_REMOVED lines=12> */
.L_x_8034:


//--------------------- .text._ZN2at6native55_GLOBAL__N__de093ff9_22_ForeachBinaryOpList_cu_a911ec4325multi_tensor_apply_kernelINS1_18TensorListMetadataILi2EEENS1_11CopyFunctorIhN3c104HalfELi2ELi1ELi1EEEJNS0_4CopyIhS7_EEEEEvT_T0_DpT1_ --------------------------
	.section	.text._ZN2at6native55_GLOBAL__N__de093ff9_22_ForeachBinaryOpList_cu_a911ec4325multi_tensor_apply_kernelINS1_18TensorListMetadataILi2EEENS1_11CopyFunctorIhN3c104HalfELi2ELi1ELi1EEEJNS0_4CopyIhS7_EEEEEvT_T0_DpT1_,"ax",@progbits
	.align	128
.text._ZN2at6native55_GLOBAL__N__de093ff9_22_ForeachBinaryOpList_cu_a911ec4325multi_tensor_apply_kernelINS1_18TensorListMetadataILi2EEENS1_11CopyFunctorIhN3c104HalfELi2ELi1ELi1EEEJNS0_4CopyIhS7_EEEEEvT_T0_DpT1_:
        .type           _ZN2at6native55_GLOBAL__N__de093ff9_22_ForeachBinaryOpList_cu_a911ec4325multi_tensor_apply_kernelINS1_18TensorListMetadataILi2EEENS1_11CopyFunctorIhN3c104HalfELi2ELi1ELi1EEEJNS0_4CopyIhS7_EEEEEvT_T0_DpT1_,@function
        .size           _ZN2at6native55_GLOBAL__N__de093ff9_22_ForeachBinaryOpList_cu_a911ec4325multi_tensor_apply_kernelINS1_18TensorListMetadataILi2EEENS1_11CopyFunctorIhN3c104HalfELi2ELi1ELi1EEEJNS0_4CopyIhS7_EEEEEvT_T0_DpT1_,(.L_x_8035 - _ZN2at6native55_GLOBAL__N__de093ff9_22_ForeachBinaryOpList_cu_a911ec4325multi_tensor_apply_kernelINS1_18TensorListMetadataILi2EEENS1_11CopyFunctorIhN3c104HalfELi2ELi1ELi1EEEJNS0_4CopyIhS7_EEEEEvT_T0_DpT1_)
        .other          _ZN2at6native55_GLOBAL__N__de093ff9_22_ForeachBinaryOpList_cu_a911ec4325multi_tensor_apply_kernelINS1_18TensorListMetadataILi2EEENS1_11CopyFunctorIhN3c104HalfELi2ELi1ELi1EEEJNS0_4CopyIhS7_EEEEEvT_T0_DpT1_,@"STO_CUDA_ENTRY STV_DEFAULT"
_ZN2at6native55_GLOBAL__N__de093ff9_22_ForeachBinaryOpList_cu_a911ec4325multi_tensor_apply_kernelINS1_18TensorListMetadataILi2EEENS1_11CopyFunctorIhN3c104HalfELi2ELi1ELi1EEEJNS0_4CopyIhS7_EEEEEvT_T0_DpT1_:
        /* <DEDUP_REMOVED lines=29> */
.L_x_3529:
        /* <DEDUP_REMOVED lines=44> */
[----:B------:R-:W0:Y:S01]  /*0490*/  @P1 F2I.FTZ.U32.TRUNC.NTZ R19, R19 ;  /* 0x0000001300131305 */ /* 0x000e22000021f000 */
[----:B---3--:R-:W-:-:S07]  /*04a0*/  HADD2.F32 R28, -RZ, R10.H0_H0 ;  /* 0x2000000aff1c7230 */ /* 0x008fce0000004100 */
[----:B------:R-:W1:Y:S01]  /*04b0*/  @P0 F2I.FTZ.U32.TRUNC.NTZ R28, R28 ;  /* 0x0000001c001c0305 */ /* 0x000e62000021f000 */
[----:B----4-:R-:W-:Y:S01]  /*04c0*/  HADD2.F32 R25, -RZ, R7.H0_H0 ;  /* 0x20000007ff197230 */ /* 0x010fe20000004100 */
[----:B0-----:R0:W-:Y:S01]  /*04d0*/  @P1 STG.E.U8 desc[UR4][R16.64], R19 ;  /* 0x0000001310001986 */ /* 0x0011e2000c101104 */
[----:B------:R-:W-:Y:S01]  /*04e0*/  @P0 IADD3 R14, P1, R29, R2, RZ ;  /* 0x000000021d0e0210 */ /* 0x000fe20007f3e0ff */
[----:B-----5:R-:W-:-:S04]  /*04f0*/  HADD2.F32 R22, -RZ, R8.H0_H0 ;  /* 0x20000008ff167230 */ /* 0x020fc80000004100 */
        /* <DEDUP_REMOVED lines=15> */
.L_x_3528:
        /* <DEDUP_REMOVED lines=8> */
.L_x_3530:
        /* <DEDUP_REMOVED lines=12> */
[----:B------:R-:W-:Y:S01]  /*0730*/  F2I.FTZ.U32.TRUNC.NTZ R5, R5 ;  /* 0x0000000500057305 */ /* 0x000fe2000021f000 */
[----:B------:R-:W-:-:S07]  /*0740*/  HADD2.F32 R14, -RZ, R7.H1_H1 ;  /* 0x30000007ff0e7230 */ /* 0x000fce0000004100 */
[----:B------:R-:W0:Y:S08]  /*0750*/  F2I.FTZ.U32.TRUNC.NTZ R10, R10 ;  /* 0x0000000a000a7305 */ /* 0x000e30000021f000 */
[----:B------:R-:W1:Y:S01]  /*0760*/  F2I.FTZ.U32.TRUNC.NTZ R11, R11 ;  /* 0x0000000b000b7305 */ /* 0x000e62000021f000 */
[----:B0-----:R-:W-:-:S07]  /*0770*/  PRMT R16, R10, 0x7604, R5 ;  /* 0x000076040a107816 */ /* 0x001fce0000000005 */
[----:B------:R-:W0:Y:S01]  /*0780*/  F2I.FTZ.U32.TRUNC.NTZ R14, R14 ;  /* 0x0000000e000e7305 */ /* 0x000e22000021f000 */
        /* <DEDUP_REMOVED lines=9> */
.L_x_3531:
        /* <DEDUP_REMOVED lines=14> */
.L_x_8035:


//--------------------- .text._ZN2at6native55_GLOBAL__N__de093ff9_22_ForeachBinaryOpList_cu_a911ec4325multi_tensor_apply_kernelINS1_18TensorListMetadataILi2EEENS1_11CopyFunctorIhN3c107complexIfEELi2ELi1ELi1EEEJNS0_4CopyIhS8_EEEEEvT_T0_DpT1_ --------------------------
	.section	.text._ZN2at6native55_GLOBAL__N__de093ff9_22_ForeachBinaryOpList_cu_a911ec4325multi_tensor_apply_kernelINS1_18TensorListMetadataILi2EEENS1_11CopyFunctorIhN3c107complexIfEELi2ELi1ELi1EEEJNS0_4CopyIhS8_EEEEEvT_T0_DpT1_,"ax",@progbits
	.align	128
.text._ZN2at6native55_GLOBAL__N__de093ff9_22_ForeachBinaryOpList_cu_a911ec4325multi_tensor_apply_kernelINS1_18TensorListMetadataILi2EEENS1_11CopyFunctorIhN3c107complexIfEELi2ELi1ELi1EEEJNS0_4CopyIhS8_EEEEEvT_T0_DpT1_:
        .type           _ZN2at6native55_GLOBAL__N__de093ff9_22_ForeachBinaryOpList_cu_a911ec4325multi_tensor_apply_kernelINS1_18TensorListMetadataILi2EEENS1_11CopyFunctorIhN3c107complexIfEELi2ELi1ELi1EEEJNS0_4CopyIhS8_EEEEEvT_T0_DpT1_,@function
        .size           _ZN2at6native55_GLOBAL__N__de093ff9_22_ForeachBinaryOpList_cu_a911ec4325multi_tensor_apply_kernelINS1_18TensorListMetadataILi2EEENS1_11CopyFunctorIhN3c107complexIfEELi2ELi1ELi1EEEJNS0_4CopyIhS8_EEEEEvT_T0_DpT1_,(.L_x_8036 - _ZN2at6native55_GLOBAL__N__de093ff9_22_ForeachBinaryOpList_cu_a911ec4325multi_tensor_apply_kernelINS1_18TensorListMetadataILi2EEENS1_11CopyFunctorIhN3c107complexIfEELi2ELi1ELi1EEEJNS0_4CopyIhS8_EEEEEvT_T0_DpT1_)
        .other          _ZN2at6native55_GLOBAL__N__de093ff9_22_ForeachBinaryOpList_cu_a911ec4325multi_tensor_apply_kernelINS1_18TensorListMetadataILi2EEENS1_11CopyFunctorIhN3c107complexIfEELi2ELi1ELi1EEEJNS0_4CopyIhS8_EEEEEvT_T0_DpT1_,@"STO_CUDA_ENTRY STV_DEFAULT"
_ZN2at6native55_GLOBAL__N__de093ff9_22_ForeachBinaryOpList_cu_a911ec4325multi_tensor_apply_kernelINS1_18TensorListMetadataILi2EEENS1_11CopyFunctorIhN3c107complexIfEELi2ELi1ELi1EEEJNS0_4CopyIhS8_EEEEEvT_T0_DpT1_:
        /* <DEDUP_REMOVED lines=32> */
.L_x_3533:
        /* <DEDUP_REMOVED lines=44> */
[----:B--2---:R-:W0:Y:S08]  /*04c0*/  @P1 F2I.FTZ.U32.TRUNC.NTZ R18, R8 ;  /* 0x0000000800121305 */ /* 0x004e30000021f000 */
[----:B---3--:R-:W1:Y:S01]  /*04d0*/  @P0 F2I.FTZ.U32.TRUNC.NTZ R19, R7 ;  /* 0x0000000700130305 */ /* 0x008e62000021f000 */
[----:B0-----:R0:W-:Y:S07]  /*04e0*/  @P1 STG.E.U8 desc[UR4][R16.64], R18 ;  /* 0x0000001210001986 */ /* 0x0011ee000c101104 */
[----:B----4-:R-:W2:Y:S01]  /*04f0*/  @P4 F2I.FTZ.U32.TRUNC.NTZ R25, R10 ;  /* 0x0000000a00194305 */ /* 0x010ea2000021f000 */
[----:B------:R-:W-:-:S07]  /*0500*/  @P0 IADD3 R28, P1, R29, R2, RZ ;  /* 0x000000021d1c0210 */ /* 0x000fce0007f3e0ff */
[----:B-----5:R-:W3:Y:S01]  /*0510*/  @P2 F2I.FTZ.U32.TRUNC.NTZ R22, R9 ;  /* 0x0000000900162305 */ /* 0x020ee2000021f000 */
        /* <DEDUP_REMOVED lines=12> */
.L_x_3532:
        /* <DEDUP_REMOVED lines=8> */
.L_x_3534:
        /* <DEDUP_REMOVED lines=12> */
[----:B--2---:R-:W-:Y:S08]  /*0720*/  F2I.FTZ.U32.TRUNC.NTZ R5, R5 ;  /* 0x0000000500057305 */ /* 0x004ff0000021f000 */
[----:B---3--:R-:W0:Y:S08]  /*0730*/  F2I.FTZ.U32.TRUNC.NTZ R10, R10 ;  /* 0x0000000a000a7305 */ /* 0x008e30000021f000 */
[----:B----4-:R-:W1:Y:S01]  /*0740*/  F2I.FTZ.U32.TRUNC.NTZ R11, R11 ;  /* 0x0000000b000b7305 */ /* 0x010e62000021f000 */
[----:B0-----:R-:W-:-:S07]  /*0750*/  PRMT R16, R10, 0x7604, R5 ;  /* 0x000076040a107816 */ /* 0x001fce0000000005 */
[----:B-----5:R-:W0:Y:S01]  /*0760*/  F2I.FTZ.U32.TRUNC.NTZ R14, R14 ;  /* 0x0000000e000e7305 */ /* 0x020e22000021f000 */
        /* <DEDUP_REMOVED lines=9> */
.L_x_3535:
        /* <DEDUP_REMOVED lines=16> */
.L_x_8036:


//--------------------- .text._ZN2at6native55_GLOBAL__N__de093ff9_22_ForeachBinaryOpList_cu_a911ec4325multi_tensor_apply_kernelINS1_18TensorListMetadataILi2EEENS1_11CopyFunctorIhN3c107complexIdEELi2ELi1ELi1EEEJNS0_4CopyIhS8_EEEEEvT_T0_DpT1_ --------------------------
	.section	.text._ZN2at6native55_GLOBAL__N__de093ff9_22_ForeachBinaryOpList_cu_a911ec4325multi_tensor_apply_kernelINS1_18TensorListMetadataILi2EEENS1_11CopyFunctorIhN3c107complexIdEELi2ELi1ELi1EEEJNS0_4CopyIhS8_EEEEEvT_T0_DpT1_,"ax",@progbits
	.align	128
.text._ZN2at6native55_GLOBAL__N__de093ff9_22_ForeachBinaryOpList_cu_a911ec4325multi_tensor_apply_kernelINS1_18TensorListMetadataILi2EEENS1_11CopyFunctorIhN3c107complexIdEELi2ELi1ELi1EEEJNS0_4CopyIhS8_EEEEEvT_T0_DpT1_:
        .type           _ZN2at6native55_GLOBAL__N__de093ff9_22_ForeachBinaryOpList_cu_a911ec4325multi_tensor_apply_kernelINS1_18TensorListMetadataILi2EEENS1_11CopyFunctorIhN3c107complexIdEELi2ELi1ELi1EEEJNS0_4CopyIhS8_EEEEEvT_T0_DpT1_,@function
        .size           _ZN2at6native55_GLOBAL__N__de093ff9_22_ForeachBinaryOpList_cu_a911ec4325multi_tensor_apply_kernelINS1_18TensorListMetadataILi2EEENS1_11CopyFunctorIhN3c107complexIdEELi2ELi1ELi1EEEJNS0_4CopyIhS8_EEEEEvT_T0_DpT1_,(.L_x_8037 - _ZN2at6native55_GLOBAL__N__de093ff9_22_ForeachBinaryOpList_cu_a911ec4325multi_tensor_apply_kernelINS1_18TensorListMetadataILi2EEENS1_11CopyFunctorIhN3c107complexIdEELi2ELi1ELi1EEEJNS0_4CopyIhS8_EEEEEvT_T0_DpT1_)
        .other          _ZN2at6native55_GLOBAL__N__de093ff9_22_ForeachBinaryOpList_cu_a911ec4325multi_tensor_apply_kernelINS1_18TensorListMetadataILi2EEENS1_11CopyFunctorIhN3c107complexIdEELi2ELi1ELi1EEEJNS0_4CopyIhS8_EEEEEvT_T0_DpT1_,@"STO_CUDA_ENTRY STV_DEFAULT"
_ZN2at6native55_GLOBAL__N__de093ff9_22_ForeachBinaryOpList_cu_a911ec4325multi_tensor_apply_kernelINS1_18TensorListMetadataILi2EEENS1_11CopyFunctorIhN3c107complexIdEELi2ELi1ELi1EEEJNS0_4CopyIhS8_EEEEEvT_T0_DpT1_:
        /* <DEDUP_REMOVED lines=34> */
.L_x_3537:
        /* <DEDUP_REMOVED lines=46> */
[----:B--2---:R-:W0:Y:S08]  /*0500*/  @P0 F2I.U32.F64.TRUNC R27, R14 ;  /* 0x0000000e001b0311 */ /* 0x004e30000030d000 */
[----:B---3--:R-:W1:Y:S01]  /*0510*/  @P2 F2I.U32.F64.TRUNC R29, R12 ;  /* 0x0000000c001d2311 */ /* 0x008e62000030d000 */
[----:B0-----:R2:W-:Y:S07]  /*0520*/  @P0 STG.E.U8 desc[UR10][R16.64], R27 ;  /* 0x0000001b10000986 */ /* 0x0015ee000c10110a */
[----:B----4-:R-:W0:Y:S01]  /*0530*/  @P1 F2I.U32.F64.TRUNC R26, R10 ;  /* 0x0000000a001a1311 */ /* 0x010e22000030d000 */
[----:B------:R-:W-:-:S04]  /*0540*/  ISETP.GE.U32.AND P0, PT, R4, 0x10000, PT ;  /* 0x000100000400780c */ /* 0x000fc80003f06070 */
[----:B------:R-:W-:Y:S01]  /*0550*/  ISETP.GE.U32.AND.EX P0, PT, R5, RZ, PT, P0 ;  /* 0x000000ff0500720c */ /* 0x000fe20003f06100 */
[----:B-1----:R2:W-:Y:S02]  /*0560*/  @P2 STG.E.U8 desc[UR10][R18.64], R29 ;  /* 0x0000001d12002986 */ /* 0x0025e4000c10110a */
[----:B-----5:R-:W1:Y:S02]  /*0570*/  @P3 F2I.U32.F64.TRUNC R28, R8 ;  /* 0x00000008001c3311 */ /* 0x020e64000030d000 */
[----:B0-----:R2:W-:Y:S01]  /*0580*/  @P1 STG.E.U8 desc[UR10][R20.64], R26 ;  /* 0x0000001a14001986 */ /* 0x0015e2000c10110a */
[----:B------:R-:W-:-:S04]  /*0590*/  ISETP.LT.U32.AND P1, PT, R4, UR12, PT ;  /* 0x0000000c04007c0c */ /* 0x000fc8000bf21070 */
[----:B------:R-:W-:Y:S01]  /*05a0*/  ISETP.LT.AND.EX P1, PT, R5, UR6, PT, P1 ;  /* 0x0000000605007c0c */ /* 0x000fe2000bf21310 */
[----:B-1----:R2:W-:-:S12]  /*05b0*/  @P3 STG.E.U8 desc[UR10][R22.64], R28 ;  /* 0x0000001c16003986 */ /* 0x0025d8000c10110a */
[----:B------:R-:W-:Y:S05]  /*05c0*/  @!P0 BRA P1, `(.L_x_3537) ;  /* 0xfffffffc00148947 */ /* 0x000fea000083ffff */
[----:B------:R-:W-:Y:S05]  /*05d0*/  EXIT ;  /* 0x000000000000794d */ /* 0x000fea0003800000 */
.L_x_3536:
        /* <DEDUP_REMOVED lines=8> */
.L_x_3538:
[----:B------:R-:W-:-:S04]  /*0660*/  LEA R2, P0, R14, UR4, 0x6 ;  /* 0x000000040e027c11 */ /* 0x000fc8000f8030ff */
[----:B------:R-:W-:-:S05]  /*0670*/  LEA.HI.X R3, R14, UR5, R17, 0x6, P0 ;  /* 0x000000050e037c11 */ /* 0x000fca00080f3411 */
[----:B------:R-:W2:Y:S04]  /*0680*/  LDG.E.64 R4, desc[UR10][R2.64] ;  /* 0x0000000a02047981 */ /* 0x000ea8000c1e1b00 */
[----:B------:R-:W3:Y:S04]  /*0690*/  LDG.E.64 R6, desc[UR10][R2.64+0x10] ;  /* 0x0000100a02067981 */ /* 0x000ee8000c1e1b00 */
[----:B------:R-:W4:Y:S04]  /*06a0*/  LDG.E.64 R8, desc[UR10][R2.64+0x20] ;  /* 0x0000200a02087981 */ /* 0x000f28000c1e1b00 */
[----:B------:R-:W5:Y:S01]  /*06b0*/  LDG.E.64 R10, desc[UR10][R2.64+0x30] ;  /* 0x0000300a020a7981 */ /* 0x000f62000c1e1b00 */
[----:B------:R-:W-:Y:S01]  /*06c0*/  LEA R12, P0, R14, UR13, 0x2 ;  /* 0x0000000d0e0c7c11 */ /* 0x000fe2000f8010ff */
[----:B--2---:R-:W-:Y:S08]  /*06d0*/  F2I.U32.F64.TRUNC R4, R4 ;  /* 0x0000000400047311 */ /* 0x004ff0000030d000 */
[----:B---3--:R-:W0:Y:S08]  /*06e0*/  F2I.U32.F64.TRUNC R7, R6 ;  /* 0x0000000600077311 */ /* 0x008e30000030d000 */
[----:B----4-:R-:W1:Y:S01]  /*06f0*/  F2I.U32.F64.TRUNC R8, R8 ;  /* 0x0000000800087311 */ /* 0x010e62000030d000 */
[----:B0-----:R-:W-:-:S07]  /*0700*/  PRMT R13, R7, 0x7604, R4 ;  /* 0x00007604070d7816 */ /* 0x001fce0000000004 */
[----:B-----5:R-:W0:Y:S01]  /*0710*/  F2I.U32.F64.TRUNC R10, R10 ;  /* 0x0000000a000a7311 */ /* 0x020e22000030d000 */
        /* <DEDUP_REMOVED lines=14> */
.L_x_3539:
        /* <DEDUP_REMOVED lines=16> */
.L_x_8037:


//--------------------- .text._ZN2at6native55_GLOBAL__N__de093ff9_22_ForeachBinaryOpList_cu_a911ec4325multi_tensor_apply_kernelINS1_18TensorListMetadataILi2EEENS1_11CopyFunctorIhfLi2ELi1ELi1EEEJNS0_4CopyIhfEEEEEvT_T0_DpT1_ --------------------------
	.section	.text._ZN2at6native55_GLOBAL__N__de093ff9_22_ForeachBinaryOpList_cu_a911ec4325multi_tensor_apply_kernelINS1_18TensorListMetadataILi2EEENS1_11CopyFunctorIhfLi2ELi1ELi1EEEJNS0_4CopyIhfEEEEEvT_T0_DpT1_,"ax",@progbits
	.align	128
.text._ZN2at6native55_GLOBAL__N__de093ff9_22_ForeachBinaryOpList_cu_a911ec4325multi_tensor_apply_kernelINS1_18TensorListMetadataILi2EEENS1_11CopyFunctorIhfLi2ELi1ELi1EEEJNS0_4CopyIhfEEEEEvT_T0_DpT1_:
        .type           _ZN2at6native55_GLOBAL__N__de093ff9_22_ForeachBinaryOpList_cu_a911ec4325multi_tensor_apply_kernelINS1_18TensorListMetadataILi2EEENS1_11CopyFunctorIhfLi2ELi1ELi1EEEJNS0_4CopyIhfEEEEEvT_T0_DpT1_,@function
        .size           _ZN2at6native55_GLOBAL__N__de093ff9_22_ForeachBinaryOpList_cu_a911ec4325multi_tensor_apply_kernelINS1_18TensorListMetadataILi2EEENS1_11CopyFunctorIhfLi2ELi1ELi1EEEJNS0_4CopyIhfEEEEEvT_T0_DpT1_,(.L_x_8038 - _ZN2at6native55_GLOBAL__N__de093ff9_22_ForeachBinaryOpList_cu_a911ec4325multi_tensor_apply_kernelINS1_18TensorListMetadataILi2EEENS1_11CopyFunctorIhfLi2ELi1ELi1EEEJNS0_4CopyIhfEEEEEvT_T0_DpT1_)
        .other          _ZN2at6native55_GLOBAL__N__de093ff9_22_ForeachBinaryOpList_cu_a911ec4325multi_tensor_apply_kernelINS1_18TensorListMetadataILi2EEENS1_11CopyFunctorIhfLi2ELi1ELi1EEEJNS0_4CopyIhfEEEEEvT_T0_DpT1_,@"STO_CUDA_ENTRY STV_DEFAULT"
_ZN2at6native55_GLOBAL__N__de093ff9_22_ForeachBinaryOpList_cu_a911ec4325multi_tensor_apply_kernelINS1_18TensorListMetadataILi2EEENS1_11CopyFunctorIhfLi2ELi1ELi1EEEJNS0_4CopyIhfEEEEEvT_T0_DpT1_:
        /* <DEDUP_REMOVED lines=29> */
.L_x_3541:
        /* <DEDUP_REMOVED lines=62> */
.L_x_3540:
        /* <DEDUP_REMOVED lines=8> */
.L_x_3542:
[----:B------:R-:W-:-:S04]  /*0630*/  LEA R8, P0, R17, R12, 0x4 ;  /* 0x0000000c11087211 */ /* 0x000fc800078020ff */
[----:B------:R-:W-:-:S06]  /*0640*/  LEA.HI.X R9, R17, R13, R16, 0x4, P0 ;  /* 0x0000000d11097211 */ /* 0x000fcc00000f2410 */
[----:B------:R-:W2:Y:S02]  /*0650*/  LDG.E.128 R8, desc[UR4][R8.64] ;  /* 0x0000000408087981 */ /* 0x000ea4000c1e1d00 */
[----:B--2---:R-:W-:Y:S08]  /*0660*/  F2I.FTZ.U32.TRUNC.NTZ R5, R8 ;  /* 0x0000000800057305 */ /* 0x004ff0000021f000 */
[----:B------:R-:W0:Y:S08]  /*0670*/  F2I.FTZ.U32.TRUNC.NTZ R6, R9 ;  /* 0x0000000900067305 */ /* 0x000e30000021f000 */
[----:B------:R-:W1:Y:S01]  /*0680*/  F2I.FTZ.U32.TRUNC.NTZ R10, R10 ;  /* 0x0000000a000a7305 */ /* 0x000e62000021f000 */
[----:B0-----:R-:W-:-:S07]  /*0690*/  PRMT R5, R6, 0x7604, R5 ;  /* 0x0000760406057816 */ /* 0x001fce0000000005 */
[----:B------:R-:W0:Y:S01]  /*06a0*/  F2I.FTZ.U32.TRUNC.NTZ R11, R11 ;  /* 0x0000000b000b7305 */ /* 0x000e22000021f000 */
        /* <DEDUP_REMOVED lines=15> */
.L_x_3543:
        /* <DEDUP_REMOVED lines=14> */
.L_x_8038:


//--------------------- .text._ZN2at6native55_GLOBAL__N__de093ff9_22_ForeachBinaryOpList_cu_a911ec4325multi_tensor_apply_kernelINS1_18TensorListMetadataILi2EEENS1_11CopyFunctorIhdLi2ELi1ELi1EEEJNS0_4CopyIhdEEEEEvT_T0_DpT1_ --------------------------
	.section	.text._ZN2at6native55_GLOBAL__N__de093ff9_22_ForeachBinaryOpList_cu_a911ec4325multi_tensor_apply_kernelINS1_18TensorListMetadataILi2EEENS1_11CopyFunctorIhdLi2ELi1ELi1EEEJNS0_4CopyIhdEEEEEvT_T0_DpT1_,"ax",@progbits
	.align	128
.text._ZN2at6native55_GLOBAL__N__de093ff9_22_ForeachBinaryOpList_cu_a911ec4325multi_tensor_apply_kernelINS1_18TensorListMetadataILi2EEENS1_11CopyFunctorIhdLi2ELi1ELi1EEEJNS0_4CopyIhdEEEEEvT_T0_DpT1_:
        .type           _ZN2at6native55_GLOBAL__N__de093ff9_22_ForeachBinaryOpList_cu_a911ec4325multi_tensor_apply_kernelINS1_18TensorListMetadataILi2EEENS1_11CopyFunctorIhdLi2ELi1ELi1EEEJNS0_4CopyIhdEEEEEvT_T0_DpT1_,@function
        .size           _ZN2at6native55_GLOBAL__N__de093ff9_22_ForeachBinaryOpList_cu_a911ec4325multi_tensor_apply_kernelINS1_18TensorListMetadataILi2EEENS1_11CopyFunctorIhdLi2ELi1ELi1EEEJNS0_4CopyIhdEEEEEvT_T0_DpT1_,(.L_x_8039 - _ZN2at6native55_GLOBAL__N__de093ff9_22_ForeachBinaryOpList_cu_a911ec4325multi_tensor_apply_kernelINS1_18TensorListMetadataILi2EEENS1_11CopyFunctorIhdLi2ELi1ELi1EEEJNS0_4CopyIhdEEEEEvT_T0_DpT1_)
        .other          _ZN2at6native55_GLOBAL__N__de093ff9_22_ForeachBinaryOpList_cu_a911ec4325multi_tensor_apply_kernelINS1_18TensorListMetadataILi2EEENS1_11CopyFunctorIhdLi2ELi1ELi1EEEJNS0_4CopyIhdEEEEEvT_T0_DpT1_,@"STO_CUDA_ENTRY STV_DEFAULT"
_ZN2at6native55_GLOBAL__N__de093ff9_22_ForeachBinaryOpList_cu_a911ec4325multi_tensor_apply_kernelINS1_18TensorListMetadataILi2EEENS1_11CopyFunctorIhdLi2ELi1ELi1EEEJNS0_4CopyIhdEEEEEvT_T0_DpT1_:
        /* <DEDUP_REMOVED lines=30> */
.L_x_3545:
        /* <DEDUP_REMOVED lines=60> */
.L_x_3544:
        /* <DEDUP_REMOVED lines=8> */
.L_x_3546:
[----:B------:R-:W-:-:S04]  /*0620*/  LEA R2, P0, R14, UR4, 0x5 ;  /* 0x000000040e027c11 */ /* 0x000fc8000f8028ff */
[----:B------:R-:W-:-:S05]  /*0630*/  LEA.HI.X R3, R14, UR5, R17, 0x5, P0 ;  /* 0x000000050e037c11 */ /* 0x000fca00080f2c11 */
[----:B------:R-:W2:Y:S04]  /*0640*/  LDG.E.128 R8, desc[UR10][R2.64] ;  /* 0x0000000a02087981 */ /* 0x000ea8000c1e1d00 */
[----:B------:R-:W3:Y:S01]  /*0650*/  LDG.E.128 R4, desc[UR10][R2.64+0x10] ;  /* 0x0000100a02047981 */ /* 0x000ee2000c1e1d00 */
[----:B------:R-:W-:Y:S01]  /*0660*/  LEA R12, P0, R14, UR13, 0x2 ;  /* 0x0000000d0e0c7c11 */ /* 0x000fe2000f8010ff */
[----:B--2---:R-:W-:Y:S08]  /*0670*/  F2I.U32.F64.TRUNC R8, R8 ;  /* 0x0000000800087311 */ /* 0x004ff0000030d000 */
[----:B------:R-:W0:Y:S08]  /*0680*/  F2I.U32.F64.TRUNC R11, R10 ;  /* 0x0000000a000b7311 */ /* 0x000e30000030d000 */
[----:B---3--:R-:W1:Y:S01]  /*0690*/  F2I.U32.F64.TRUNC R4, R4 ;  /* 0x0000000400047311 */ /* 0x008e62000030d000 */
[----:B0-----:R-:W-:-:S07]  /*06a0*/  PRMT R13, R11, 0x7604, R8 ;  /* 0x000076040b0d7816 */ /* 0x001fce0000000008 */
[----:B------:R-:W0:Y:S01]  /*06b0*/  F2I.U32.F64.TRUNC R6, R6 ;  /* 0x0000000600067311 */ /* 0x000e22000030d000 */
        /* <DEDUP_REMOVED lines=14> */
.L_x_3547:
        /* <DEDUP_REMOVED lines=14> */
.L_x_8039:


//--------------------- .text._ZN2at6native55_GLOBAL__N__de093ff9_22_ForeachBinaryOpList_cu_a911ec4325multi_tensor_apply_kernelINS1_18TensorListMetadataILi2EEENS1_11CopyFunctorIhiLi2ELi1ELi1EEEJNS0_4CopyIhiEEEEEvT_T0_DpT1_ --------------------------
	.section	.text._ZN2at6native55_GLOBAL__N__de093ff9_22_ForeachBinaryOpList_cu_a911ec4325multi_tensor_apply_kernelINS1_18TensorListMetadataILi2EEENS1_11CopyFunctorIhiLi2ELi1ELi1EEEJNS0_4CopyIhiEEEEEvT_T0_DpT1_,"ax",@progbits
	.align	128
.text._ZN2at6native55_GLOBAL__N__de093ff9_22_ForeachBinaryOpList_cu_a911ec4325multi_tensor_apply_kernelINS1_18TensorListMetadataILi2EEENS1_11CopyFunctorIhiLi2ELi1ELi1EEEJNS0_4CopyIhiEEEEEvT_T0_DpT1_:
        .type           _ZN2at6native55_GLOBAL__N__de093ff9_22_ForeachBinaryOpList_cu_a911ec4325multi_tensor_apply_kernelINS1_18TensorListMetadataILi2EEENS1_11CopyFunctorIhiLi2ELi1ELi1EEEJNS0_4CopyIhiEEEEEvT_T0_DpT1_,@function
        .size           _ZN2at6native55_GLOBAL__N__de093ff9_22_ForeachBinaryOpList_cu_a911ec4325multi_tensor_apply_kernelINS1_18TensorListMetadataILi2EEENS1_11CopyFunctorIhiLi2ELi1ELi1EEEJNS0_4CopyIhiEEEEEvT_T0_DpT1_,(.L_x_8040 - _ZN2at6native55_GLOBAL__N__de093ff9_22_ForeachBinaryOpList_cu_a911ec4325multi_tensor_apply_kernelINS1_18TensorListMetadataILi2EEENS1_11CopyFunctorIhiLi2ELi1ELi1EEEJNS0_4CopyIhiEEEEEvT_T0_DpT1_)
        .other          _ZN2at6native55_GLOBAL__N__de093ff9_22_ForeachBinaryOpList_cu_a911ec4325multi_tensor_apply_kernelINS1_18TensorListMetadataILi2EEENS1_11CopyFunctorIhiLi2ELi1ELi1EEEJNS0_4CopyIhiEEEEEvT_T0_DpT1_,@"STO_CUDA_ENTRY STV_DEFAULT"
_ZN2at6native55_GLOBAL__N__de093ff9_22_ForeachBinaryOpList_cu_a911ec4325multi_tensor_apply_kernelINS1_18TensorListMetadataILi2EEENS1_11CopyFunctorIhiLi2ELi1ELi1EEEJNS0_4CopyIhiEEEEEvT_T0_DpT1_:
        /* <DEDUP_REMOVED lines=29> */
.L_x_3549:
        /* <DEDUP_REMOVED lines=58> */
.L_x_3548:
        /* <DEDUP_REMOVED lines=8> */
.L_x_3550:
        /* <DEDUP_REMOVED lines=19> */
.L_x_3551:
        /* <DEDUP_REMOVED lines=14> */
.L_x_8040:


//--------------------- .text._ZN2at6native55_GLOBAL__N__de093ff9_22_ForeachBinaryOpList_cu_a911ec4325multi_tensor_apply_kernelINS1_18TensorListMetadataILi2EEENS1_11CopyFunctorIhsLi2ELi1ELi1EEEJNS0_4CopyIhsEEEEEvT_T0_DpT1_ --------------------------
	.section	.text._ZN2at6native55_GLOBAL__N__de093ff9_22_ForeachBinaryOpList_cu_a911ec4325multi_tensor_apply_kernelINS1_18TensorListMetadataILi2EEENS1_11CopyFunctorIhsLi2ELi1ELi1EEEJNS0_4CopyIhsEEEEEvT_T0_DpT1_,"ax",@progbits
	.align	128
.text._ZN2at6native55_GLOBAL__N__de093ff9_22_ForeachBinaryOpList_cu_a911ec4325multi_tensor_apply_kernelINS1_18TensorListMetadataILi2EEENS1_11CopyFunctorIhsLi2ELi1ELi1EEEJNS0_4CopyIhsEEEEEvT_T0_DpT1_:
        .type           _ZN2at6native55_GLOBAL__N__de093ff9_22_ForeachBinaryOpList_cu_a911ec4325multi_tensor_apply_kernelINS1_18TensorListMetadataILi2EEENS1_11CopyFunctorIhsLi2ELi1ELi1EEEJNS0_4CopyIhsEEEEEvT_T0_DpT1_,@function
        .size           _ZN2at6native55_GLOBAL__N__de093ff9_22_ForeachBinaryOpList_cu_a911ec4325multi_tensor_apply_kernelINS1_18TensorListMetadataILi2EEENS1_11CopyFunctorIhsLi2ELi1ELi1EEEJNS0_4CopyIhsEEEEEvT_T0_DpT1_,(.L_x_8041 - _ZN2at6native55_GLOBAL__N__de093ff9_22_ForeachBinaryOpList_cu_a911ec4325multi_tensor_apply_kernelINS1_18TensorListMetadataILi2EEENS1_11CopyFunctorIhsLi2ELi1ELi1EEEJNS0_4CopyIhsEEEEEvT_T0_DpT1_)
        .other          _ZN2at6native55_GLOBAL__N__de093ff9_22_ForeachBinaryOpList_cu_a911ec4325multi_tensor_apply_kernelINS1_18TensorListMetadataILi2EEENS1_11CopyFunctorIhsLi2ELi1ELi1EEEJNS0_4CopyIhsEEEEEvT_T0_DpT1_,@"STO_CUDA_ENTRY STV_DEFAULT"
_ZN2at6native55_GLOBAL__N__de093ff9_22_ForeachBinaryOpList_cu_a911ec4325multi_tensor_apply_kernelINS1_18TensorListMetadataILi2EEENS1_11CopyFunctorIhsLi2ELi1ELi1EEEJNS0_4CopyIhsEEEEEvT_T0_DpT1_:
        /* <DEDUP_REMOVED lines=29> */
.L_x_3553:
        /* <DEDUP_REMOVED lines=58> */
.L_x_3552:
        /* <DEDUP_REMOVED lines=8> */
.L_x_3554:
        /* <DEDUP_REMOVED lines=21> */
.L_x_3555:
        /* <DEDUP_REMOVED lines=12> */
.L_x_8041:


//--------------------- .text._ZN2at6native55_GLOBAL__N__de093ff9_22_ForeachBinaryOpList_cu_a911ec4325multi_tensor_apply_kernelINS1_18TensorListMetadataILi2EEENS1_11CopyFunctorIhlLi2ELi1ELi1EEEJNS0_4CopyIhlEEEEEvT_T0_DpT1_ --------------------------
	.section	.text._ZN2at6native55_GLOBAL__N__de093ff9_22_ForeachBinaryOpList_cu_a911ec4325multi_tensor_apply_kernelINS1_18TensorListMetadataILi2EEENS1_11CopyFunctorIhlLi2ELi1ELi1EEEJNS0_4CopyIhlEEEEEvT_T0_DpT1_,"ax",@progbits
	.align	128
.text._ZN2at6native55_GLOBAL__N__de093ff9_22_ForeachBinaryOpList_cu_a911ec4325multi_tensor_apply_kernelINS1_18TensorListMetadataILi2EEENS1_11CopyFunctorIhlLi2ELi1ELi1EEEJNS0_4CopyIhlEEEEEvT_T0_DpT1_:
        .type           _ZN2at6native55_GLOBAL__N__de093ff9_22_ForeachBinaryOpList_cu_a911ec4325multi_tensor_apply_kernelINS1_18TensorListMetadataILi2EEENS1_11CopyFunctorIhlLi2ELi1ELi1EEEJNS0_4CopyIhlEEEEEvT_T0_DpT1_,@function
        .size           _ZN2at6native55_GLOBAL__N__de093ff9_22_ForeachBinaryOpList_cu_a911ec4325multi_tensor_apply_kernelINS1_18TensorListMetadataILi2EEENS1_11CopyFunctorIhlLi2ELi1ELi1EEEJNS0_4CopyIhlEEEEEvT_T0_DpT1_,(.L_x_8042 - _ZN2at6native55_GLOBAL__N__de093ff9_22_ForeachBinaryOpList_cu_a911ec4325multi_tensor_apply_kernelINS1_18TensorListMetadataILi2EEENS1_11CopyFunctorIhlLi2ELi1ELi1EEEJNS0_4CopyIhlEEEEEvT_T0_DpT1_)
        .other          _ZN2at6native55_GLOBAL__N__de093ff9_22_ForeachBinaryOpList_cu_a911ec4325multi_tensor_apply_kernelINS1_18TensorListMetadataILi2EEENS1_11CopyFunctorIhlLi2ELi1ELi1EEEJNS0_4CopyIhlEEEEEvT_T0_DpT1_,@"STO_CUDA_ENTRY STV_DEFAULT"
_ZN2at6native55_GLOBAL__N__de093ff9_22_ForeachBinaryOpList_cu_a911ec4325multi_tensor_apply_kernelINS1_18TensorListMetadataILi2EEENS1_11CopyFunctorIhlLi2ELi1ELi1EEEJNS0_4CopyIhlEEEEEvT_T0_DpT1_:
        /* <DEDUP_REMOVED lines=29> */
.L_x_3557:
        /* <DEDUP_REMOVED lines=58> */
.L_x_3556:
        /* <DEDUP_REMOVED lines=8> */
.L_x_3558:
        /* <DEDUP_REMOVED lines=22> */
.L_x_3559:
        /* <DEDUP_REMOVED lines=11> */
.L_x_8042:


//--------------------- .text._ZN2at6native55_GLOBAL__N__de093ff9_22_ForeachBinaryOpList_cu_a911ec4325multi_tensor_apply_kernelINS1_18TensorListMetadataILi2EEENS1_11CopyFunctorIhaLi2ELi1ELi1EEEJNS0_4CopyIhaEEEEEvT_T0_DpT1_ --------------------------
	.section	.text._ZN2at6native55_GLOBAL__N__de093ff9_22_ForeachBinaryOpList_cu_a911ec4325multi_tensor_apply_kernelINS1_18TensorListMetadataILi2EEENS1_11CopyFunctorIhaLi2ELi1ELi1EEEJNS0_4CopyIhaEEEEEvT_T0_DpT1_,"ax",@progbits
	.align	128
.text._ZN2at6native55_GLOBAL__N__de093ff9_22_ForeachBinaryOpList_cu_a911ec4325multi_tensor_apply_kernelINS1_18TensorListMetadataILi2EEENS1_11CopyFunctorIhaLi2ELi1ELi1EEEJNS0_4CopyIhaEEEEEvT_T0_DpT1_:
        .type           _ZN2at6native55_GLOBAL__N__de093ff9_22_ForeachBinaryOpList_cu_a911ec4325multi_tensor_apply_kernelINS1_18TensorListMetadataILi2EEENS1_11CopyFunctorIhaLi2ELi1ELi1EEEJNS0_4CopyIhaEEEEEvT_T0_DpT1_,@function
        .size           _ZN2at6native55_GLOBAL__N__de093ff9_22_ForeachBinaryOpList_cu_a911ec4325multi_tensor_apply_kernelINS1_18TensorListMetadataILi2EEENS1_11CopyFunctorIhaLi2ELi1ELi1EEEJNS0_4CopyIhaEEEEEvT_T0_DpT1_,(.L_x_8043 - _ZN2at6native55_GLOBAL__N__de093ff9_22_ForeachBinaryOpList_cu_a911ec4325multi_tensor_apply_kernelINS1_18TensorListMetadataILi2EEENS1_11CopyFunctorIhaLi2ELi1ELi1EEEJNS0_4CopyIhaEEEEEvT_T0_DpT1_)
        .other          _ZN2at6native55_GLOBAL__N__de093ff9_22_ForeachBinaryOpList_cu_a911ec4325multi_tensor_apply_kernelINS1_18TensorListMetadataILi2EEENS1_11CopyFunctorIhaLi2ELi1ELi1EEEJNS0_4CopyIhaEEEEEvT_T0_DpT1_,@"STO_CUDA_ENTRY STV_DEFAULT"
_ZN2at6native55_GLOBAL__N__de093ff9_22_ForeachBinaryOpList_cu_a911ec4325multi_tensor_apply_kernelINS1_18TensorListMetadataILi2EEENS1_11CopyFunctorIhaLi2ELi1ELi1EEEJNS0_4CopyIhaEEEEEvT_T0_DpT1_:
        /* <DEDUP_REMOVED lines=28> */
.L_x_3561:
        /* <DEDUP_REMOVED lines=58> */
.L_x_3560:
        /* <DEDUP_REMOVED lines=8> */
.L_x_3562:
        /* <DEDUP_REMOVED lines=18> */
.L_x_3563:
        /* <DEDUP_REMOVED lines=16> */
.L_x_8043:


//--------------------- .text._ZN2at6native55_GLOBAL__N__de093ff9_22_ForeachBinaryOpList_cu_a911ec4325multi_tensor_apply_kernelINS1_18TensorListMetadataILi2EEENS1_14UnaryOpFunctorIhLi2ELi1ELi1EEEJNS0_4CopyIhhEEEEEvT_T0_DpT1_ --------------------------
	.section	.text._ZN2at6native55_GLOBAL__N__de093ff9_22_ForeachBinaryOpList_cu_a911ec4325multi_tensor_apply_kernelINS1_18TensorListMetadataILi2EEENS1_14UnaryOpFunctorIhLi2ELi1ELi1EEEJNS0_4CopyIhhEEEEEvT_T0_DpT1_,"ax",@progbits
	.align	128
.text._ZN2at6native55_GLOBAL__N__de093ff9_22_ForeachBinaryOpList_cu_a911ec4325multi_tensor_apply_kernelINS1_18TensorListMetadataILi2EEENS1_14UnaryOpFunctorIhLi2ELi1ELi1EEEJNS0_4CopyIhhEEEEEvT_T0_DpT1_:
        .type           _ZN2at6native55_GLOBAL__N__de093ff9_22_ForeachBinaryOpList_cu_a911ec4325multi_tensor_apply_kernelINS1_18TensorListMetadataILi2EEENS1_14UnaryOpFunctorIhLi2ELi1ELi1EEEJNS0_4CopyIhhEEEEEvT_T0_DpT1_,@function
        .size           _ZN2at6native55_GLOBAL__N__de093ff9_22_ForeachBinaryOpList_cu_a911ec4325multi_tensor_apply_kernelINS1_18TensorListMetadataILi2EEENS1_14UnaryOpFunctorIhLi2ELi1ELi1EEEJNS0_4CopyIhhEEEEEvT_T0_DpT1_,(.L_x_8044 - _ZN2at6native55_GLOBAL__N__de093ff9_22_ForeachBinaryOpList_cu_a911ec4325multi_tensor_apply_kernelINS1_18TensorListMetadataILi2EEENS1_14UnaryOpFunctorIhLi2ELi1ELi1EEEJNS0_4CopyIhhEEEEEvT_T0_DpT1_)
        .other          _ZN2at6native55_GLOBAL__N__de093ff9_22_ForeachBinaryOpList_cu_a911ec4325multi_tensor_apply_kernelINS1_18TensorListMetadataILi2EEENS1_14UnaryOpFunctorIhLi2ELi1ELi1EEEJNS0_4CopyIhhEEEEEvT_T0_DpT1_,@"STO_CUDA_ENTRY STV_DEFAULT"
_ZN2at6native55_GLOBAL__N__de093ff9_22_ForeachBinaryOpList_cu_a911ec4325multi_tensor_apply_kernelINS1_18TensorListMetadataILi2EEENS1_14UnaryOpFunctorIhLi2ELi1ELi1EEEJNS0_4CopyIhhEEEEEvT_T0_DpT1_:
        /* <DEDUP_REMOVED lines=28> */
.L_x_3565:
        /* <DEDUP_REMOVED lines=62> */
.L_x_3564:
        /* <DEDUP_REMOVED lines=8> */
.L_x_3566:
        /* <DEDUP_REMOVED lines=18> */
.L_x_3567:
        /* <DEDUP_REMOVED lines=12> */
.L_x_8044:


//--------------------- .text._ZN2at6native55_GLOBAL__N__de093ff9_22_ForeachBinaryOpList_cu_a911ec4325multi_tensor_apply_kernelINS1_18TensorListMetadataILi3EEENS1_24BinaryOpListAlphaFunctorIN3c104HalfELi3ELi2ELi2EEEJNS1_13power_functorIfEEfEEEvT_T0_DpT1_ --------------------------
	.section	.text._ZN2at6native55_GLOBAL__N__de093ff9_22_ForeachBinaryOpList_cu_a911ec4325multi_tensor_apply_kernelINS1_18TensorListMetadataILi3EEENS1_24BinaryOpListAlphaFunctorIN3c104HalfELi3ELi2ELi2EEEJNS1_13power_functorIfEEfEEEvT_T0_DpT1_,"ax",@progbits
	.align	128
.text._ZN2at6native55_GLOBAL__N__de093ff9_22_ForeachBinaryOpList_cu_a911ec4325multi_tensor_apply_kernelINS1_18TensorListMetadataILi3EEENS1_24BinaryOpListAlphaFunctorIN3c104HalfELi3ELi2ELi2EEEJNS1_13power_functorIfEEfEEEvT_T0_DpT1_:
        .type           _ZN2at6native55_GLOBAL__N__de093ff9_22_ForeachBinaryOpList_cu_a911ec4325multi_tensor_apply_kernelINS1_18TensorListMetadataILi3EEENS1_24BinaryOpListAlphaFunctorIN3c104HalfELi3ELi2ELi2EEEJNS1_13power_functorIfEEfEEEvT_T0_DpT1_,@function
        .size           _ZN2at6native55_GLOBAL__N__de093ff9_22_ForeachBinaryOpList_cu_a911ec4325multi_tensor_apply_kernelINS1_18TensorListMetadataILi3EEENS1_24BinaryOpListAlphaFunctorIN3c104HalfELi3ELi2ELi2EEEJNS1_13power_functorIfEEfEEEvT_T0_DpT1_,(.L_x_8045 - _ZN2at6native55_GLOBAL__N__de093ff9_22_ForeachBinaryOpList_cu_a911ec4325multi_tensor_apply_kernelINS1_18TensorListMetadataILi3EEENS1_24BinaryOpListAlphaFunctorIN3c104HalfELi3ELi2ELi2EEEJNS1_13power_functorIfEEfEEEvT_T0_DpT1_)
        .other          _ZN2at6native55_GLOBAL__N__de093ff9_22_ForeachBinaryOpList_cu_a911ec4325multi_tensor_apply_kernelINS1_18TensorListMetadataILi3EEENS1_24BinaryOpListAlphaFunctorIN3c104HalfELi3ELi2ELi2EEEJNS1_13power_functorIfEEfEEEvT_T0_DpT1_,@"STO_CUDA_ENTRY STV_DEFAULT"
_ZN2at6native55_GLOBAL__N__de093ff9_22_ForeachBinaryOpList_cu_a911ec4325multi_tensor_apply_kernelINS1_18TensorListMetadataILi3EEENS1_24BinaryOpListAlphaFunctorIN3c104HalfELi3ELi2ELi2EEEJNS1_13power_functorIfEEfEEEvT_T0_DpT1_:
        /* <DEDUP_REMOVED lines=11> */
[----:B------:R-:W-:Y:S01]  /*00b0*/  ULDC.64 UR12, c[0x0][UR12+0x690] ;  /* 0x0001a4000c0c7abb */ /* 0x000fe20008000a00 */
[----:B------:R-:W-:Y:S02]  /*00c0*/  UIMAD.WIDE UR6, UR14, 0x20000, UR6 ;  /* 0x000200000e0678a5 */ /* 0x000fe4000f8e0206 */
[----:B------:R-:W-:Y:S02]  /*00d0*/  UIMAD.WIDE UR8, UR14, 0x20000, UR8 ;  /* 0x000200000e0878a5 */ /* 0x000fe4000f8e0208 */
[----:B------:R-:W-:Y:S02]  /*00e0*/  UIMAD.WIDE UR10, UR14, 0x20000, UR10 ;  /* 0x000200000e0a78a5 */ /* 0x000fe4000f8e020a */
[----:B------:R-:W-:-:S02]  /*00f0*/  UIADD3 UR14, UP1, -UR4, UR12, URZ ;  /* 0x0000000c040e7290 */ /* 0x000fc4000ff3e13f */
[----:B------:R-:W-:Y:S02]  /*0100*/  ULOP3.LUT UR12, UR10, UR8, UR6, 0xfe, !UPT ;  /* 0x000000080a0c7292 */ /* 0x000fe4000f8efe06 */
[----:B------:R-:W-:-:S04]  /*0110*/  ULOP3.LUT UR4, UR14, 0x3, URZ, 0xc0, !UPT ;  /* 0x000000030e047892 */ /* 0x000fc8000f8ec03f */
        /* <DEDUP_REMOVED lines=13> */
[----:B------:R-:W-:-:S06]  /*01f0*/  ULDC UR5, c[0x0][0xe5c] ;  /* 0x0003970000057ab9 */ /* 0x000fcc0000000800 */
.L_x_3569:
[----:B0-----:R-:W-:Y:S01]  /*0200*/  IADD3 R10, P0, R0, R6, RZ ;  /* 0x00000006000a7210 */ /* 0x001fe20007f1e0ff */
[C---:B-1----:R-:W-:Y:S01]  /*0210*/  IMAD R3, R2.reuse, 0x3, RZ ;  /* 0x0000000302037824 */ /* 0x042fe200078e02ff */
[----:B------:R-:W-:Y:S02]  /*0220*/  PRMT R26, RZ, 0x7610, R26 ;  /* 0x00007610ff1a7816 */ /* 0x000fe4000000001a */
[----:B------:R-:W-:Y:S01]  /*0230*/  IADD3 R9, P3, R2, R10, RZ ;  /* 0x0000000a02097210 */ /* 0x000fe20007f7e0ff */
[----:B------:R-:W-:Y:S01]  /*0240*/  IMAD.X R5, RZ, RZ, R7, P0 ;  /* 0x000000ffff057224 */ /* 0x000fe200000e0607 */
[C---:B------:R-:W-:Y:S02]  /*0250*/  ISETP.GE.U32.AND P2, PT, R10.reuse, 0x10000, PT ;  /* 0x000100000a00780c */ /* 0x040fe40003f46070 */
[----:B------:R-:W-:Y:S01]  /*0260*/  ISETP.LT.U32.AND P0, PT, R10, UR14, PT ;  /* 0x0000000e0a007c0c */ /* 0x000fe2000bf01070 */
[----:B------:R-:W-:Y:S01]  /*0270*/  IMAD.X R4, RZ, RZ, R5, P3 ;  /* 0x000000ffff047224 */ /* 0x000fe200018e0605 */
[----:B------:R-:W-:-:S02]  /*0280*/  ISETP.GE.U32.AND.EX P2, PT, R5, RZ, PT, P2 ;  /* 0x000000ff0500720c */ /* 0x000fc40003f46120 */
[----:B------:R-:W-:Y:S02]  /*0290*/  ISETP.GE.U32.AND P1, PT, R9, 0x10000, PT ;  /* 0x000100000900780c */ /* 0x000fe40003f26070 */
[-C--:B------:R-:W-:Y:S02]  /*02a0*/  LEA R8, P5, R2, R10.reuse, 0x1 ;  /* 0x0000000a02087211 */ /* 0x080fe400078a08ff */
[----:B------:R-:W-:Y:S02]  /*02b0*/  ISETP.LT.AND.EX P2, PT, R5, UR4, !P2, P0 ;  /* 0x0000000405007c0c */ /* 0x000fe4000d741300 */
[----:B------:R-:W-:Y:S02]  /*02c0*/  ISETP.LT.U32.AND P4, PT, R9, UR14, PT ;  /* 0x0000000e09007c0c */ /* 0x000fe4000bf81070 */
[----:B------:R-:W-:Y:S02]  /*02d0*/  ISETP.GE.U32.AND.EX P1, PT, R4, RZ, PT, P1 ;  /* 0x000000ff0400720c */ /* 0x000fe40003f26110 */
[----:B------:R-:W-:Y:S01]  /*02e0*/  IADD3 R24, P0, R3, R10, RZ ;  /* 0x0000000a03187210 */ /* 0x000fe20007f1e0ff */
[----:B------:R-:W-:Y:S01]  /*02f0*/  IMAD.X R3, RZ, RZ, R5, P5 ;  /* 0x000000ffff037224 */ /* 0x000fe200028e0605 */
[----:B------:R-:W-:-:S02]  /*0300*/  ISETP.GE.U32.AND P3, PT, R8, 0x10000, PT ;  /* 0x000100000800780c */ /* 0x000fc40003f66070 */
[----:B------:R-:W-:Y:S01]  /*0310*/  ISETP.LT.AND.EX P1, PT, R4, UR4, !P1, P4 ;  /* 0x0000000404007c0c */ /* 0x000fe2000cf21340 */
[----:B------:R-:W-:Y:S01]  /*0320*/  IMAD.X R11, RZ, RZ, R5, P0 ;  /* 0x000000ffff0b7224 */ /* 0x000fe200000e0605 */
[----:B------:R-:W-:Y:S02]  /*0330*/  ISETP.LT.U32.AND P4, PT, R8, UR14, PT ;  /* 0x0000000e08007c0c */ /* 0x000fe4000bf81070 */
[C---:B------:R-:W-:Y:S02]  /*0340*/  ISETP.GE.U32.AND.EX P3, PT, R3.reuse, RZ, PT, P3 ;  /* 0x000000ff0300720c */ /* 0x040fe40003f66130 */
[C---:B------:R-:W-:Y:S02]  /*0350*/  ISETP.GE.U32.AND P5, PT, R24.reuse, 0x10000, PT ;  /* 0x000100001800780c */ /* 0x040fe40003fa6070 */
[----:B------:R-:W-:Y:S02]  /*0360*/  ISETP.LT.AND.EX P3, PT, R3, UR4, !P3, P4 ;  /* 0x0000000403007c0c */ /* 0x000fe4000df61340 */
[----:B------:R-:W-:-:S02]  /*0370*/  ISETP.LT.U32.AND P0, PT, R24, UR14, PT ;  /* 0x0000000e18007c0c */ /* 0x000fc4000bf01070 */
[C---:B------:R-:W-:Y:S02]  /*0380*/  ISETP.GE.U32.AND.EX P5, PT, R11.reuse, RZ, PT, P5 ;  /* 0x000000ff0b00720c */ /* 0x040fe40003fa6150 */
[----:B------:R-:W-:Y:S02]  /*0390*/  @P2 LEA R16, P6, R10, UR6, 0x1 ;  /* 0x000000060a102c11 */ /* 0x000fe4000f8c08ff */
[----:B------:R-:W-:Y:S02]  /*03a0*/  ISETP.LT.AND.EX P0, PT, R11, UR4, !P5, P0 ;  /* 0x000000040b007c0c */ /* 0x000fe4000ef01300 */
[C---:B------:R-:W-:Y:S02]  /*03b0*/  @P1 LEA R12, P5, R9.reuse, UR6, 0x1 ;  /* 0x00000006090c1c11 */ /* 0x040fe4000f8a08ff */
[----:B------:R-:W-:Y:S02]  /*03c0*/  PRMT R27, RZ, 0x7610, R27 ;  /* 0x00007610ff1b7816 */ /* 0x000fe4000000001b */
[----:B------:R-:W-:-:S02]  /*03d0*/  @P1 LEA.HI.X R13, R9, UR7, R4, 0x1, P5 ;  /* 0x00000007090d1c11 */ /* 0x000fc4000a8f0c04 */
[C---:B------:R-:W-:Y:S02]  /*03e0*/  @P2 LEA R18, P4, R10.reuse, UR8, 0x1 ;  /* 0x000000080a122c11 */ /* 0x040fe4000f8808ff */
[----:B------:R-:W-:Y:S01]  /*03f0*/  @P2 LEA.HI.X R17, R10, UR7, R5, 0x1, P6 ;  /* 0x000000070a112c11 */ /* 0x000fe2000b0f0c05 */
[----:B------:R-:W2:Y:S01]  /*0400*/  @P1 LDG.E.U16 R27, desc[UR12][R12.64] ;  /* 0x0000000c0c1b1981 */ /* 0x000ea2000c1e1500 */
[----:B------:R-:W-:Y:S02]  /*0410*/  @P3 LEA R14, P5, R8, UR6, 0x1 ;  /* 0x00000006080e3c11 */ /* 0x000fe4000f8a08ff */
[----:B------:R-:W-:Y:S01]  /*0420*/  PRMT R25, RZ, 0x7610, R25 ;  /* 0x00007610ff197816 */ /* 0x000fe20000000019 */
[----:B------:R-:W3:Y:S01]  /*0430*/  @P2 LDG.E.U16 R26, desc[UR12][R16.64] ;  /* 0x0000000c101a2981 */ /* 0x000ee2000c1e1500 */
[----:B------:R-:W-:Y:S02]  /*0440*/  @P2 LEA.HI.X R19, R10, UR9, R5, 0x1, P4 ;  /* 0x000000090a132c11 */ /* 0x000fe4000a0f0c05 */
[----:B------:R-:W-:-:S02]  /*0450*/  @P3 LEA.HI.X R15, R8, UR7, R3, 0x1, P5 ;  /* 0x00000007080f3c11 */ /* 0x000fc4000a8f0c03 */
[----:B------:R-:W-:Y:S01]  /*0460*/  PRMT R28, RZ, 0x7610, R28 ;  /* 0x00007610ff1c7816 */ /* 0x000fe2000000001c */
[----:B------:R0:W4:Y:S01]  /*0470*/  @P2 LDG.E.U16 R25, desc[UR12][R18.64] ;  /* 0x0000000c12192981 */ /* 0x000122000c1e1500 */
[C---:B------:R-:W-:Y:S02]  /*0480*/  @P0 LEA R22, P5, R24.reuse, UR6, 0x1 ;  /* 0x0000000618160c11 */ /* 0x040fe4000f8a08ff */
[----:B------:R-:W-:Y:S02]  /*0490*/  @P1 LEA R20, P4, R9, UR8, 0x1 ;  /* 0x0000000809141c11 */ /* 0x000fe4000f8808ff */
[----:B------:R-:W-:Y:S01]  /*04a0*/  @P0 LEA.HI.X R23, R24, UR7, R11, 0x1, P5 ;  /* 0x0000000718170c11 */ /* 0x000fe2000a8f0c0b */
[----:B------:R1:W5:Y:S01]  /*04b0*/  @P3 LDG.E.U16 R28, desc[UR12][R14.64] ;  /* 0x0000000c0e1c3981 */ /* 0x000362000c1e1500 */
[----:B------:R-:W-:Y:S02]  /*04c0*/  PRMT R29, RZ, 0x7610, R29 ;  /* 0x00007610ff1d7816 */ /* 0x000fe4000000001d */
[----:B0-----:R-:W-:-:S02]  /*04d0*/  PRMT R18, RZ, 0x7610, R18 ;  /* 0x00007610ff127816 */ /* 0x001fc40000000012 */
[----:B------:R-:W-:Y:S02]  /*04e0*/  @P1 LEA.HI.X R21, R9, UR9, R4, 0x1, P4 ;  /* 0x0000000909151c11 */ /* 0x000fe4000a0f0c04 */
[----:B------:R-:W-:Y:S02]  /*04f0*/  @P3 LEA R12, P4, R8, UR8, 0x1 ;  /* 0x00000008080c3c11 */ /* 0x000fe4000f8808ff */
[----:B------:R-:W4:Y:S01]  /*0500*/  @P0 LDG.E.U16 R18, desc[UR12][R22.64] ;  /* 0x0000000c16120981 */ /* 0x000f22000c1e1500 */
[----:B------:R-:W-:-:S03]  /*0510*/  @P0 LEA R16, P5, R24, UR8, 0x1 ;  /* 0x0000000818100c11 */ /* 0x000fc6000f8a08ff */
[----:B------:R5:W4:Y:S01]  /*0520*/  @P1 LDG.E.U16 R29, desc[UR12][R20.64] ;  /* 0x0000000c141d1981 */ /* 0x000b22000c1e1500 */
[----:B-1----:R-:W-:Y:S02]  /*0530*/  PRMT R14, RZ, 0x7610, R14 ;  /* 0x00007610ff0e7816 */ /* 0x002fe4000000000e */
[----:B------:R-:W-:Y:S02]  /*0540*/  @P3 LEA.HI.X R13, R8, UR9, R3, 0x1, P4 ;  /* 0x00000009080d3c11 */ /* 0x000fe4000a0f0c03 */
[----:B------:R-:W-:Y:S02]  /*0550*/  PRMT R19, RZ, 0x7610, R19 ;  /* 0x00007610ff137816 */ /* 0x000fe40000000013 */
[----:B------:R-:W-:Y:S01]  /*0560*/  @P0 LEA.HI.X R17, R24, UR9, R11, 0x1, P5 ;  /* 0x0000000918110c11 */ /* 0x000fe2000a8f0c0b */
[----:B------:R0:W4:Y:S04]  /*0570*/  @P3 LDG.E.U16 R14, desc[UR12][R12.64] ;  /* 0x0000000c0c0e3981 */ /* 0x000128000c1e1500 */
[----:B------:R1:W4:Y:S01]  /*0580*/  @P0 LDG.E.U16 R19, desc[UR12][R16.64] ;  /* 0x0000000c10130981 */ /* 0x000322000c1e1500 */
[----:B------:R-:W-:-:S04]  /*0590*/  IMAD.WIDE.U32 R6, R2, 0x4, R6 ;  /* 0x0000000402067825 */ /* 0x000fc800078e0006 */
[----:B--2---:R-:W-:Y:S02]  /*05a0*/  HADD2.F32 R15, -RZ, R27.H0_H0 ;  /* 0x2000001bff0f7230 */ /* 0x004fe40000004100 */
[----:B---3--:R-:W-:-:S04]  /*05b0*/  HADD2.F32 R26, -RZ, R26.H0_H0 ;  /* 0x2000001aff1a7230 */ /* 0x008fc80000004100 */
[----:B------:R-:W2:Y:S08]  /*05c0*/  MUFU.LG2 R15, R15 ;  /* 0x0000000f000f7308 */ /* 0x000eb00000000c00 */
[----:B------:R-:W3:Y:S01]  /*05d0*/  MUFU.LG2 R26, R26 ;  /* 0x0000001a001a7308 */ /* 0x000ee20000000c00 */
[----:B-----5:R-:W-:Y:S02]  /*05e0*/  HADD2.F32 R20, -RZ, R28.H0_H0 ;  /* 0x2000001cff147230 */ /* 0x020fe40000004100 */
[----:B----4-:R-:W-:-:S05]  /*05f0*/  HADD2.F32 R25, -RZ, R25.H0_H0 ;  /* 0x20000019ff197230 */ /* 0x010fca0000004100 */
[----:B------:R-:W4:Y:S01]  /*0600*/  MUFU.LG2 R20, R20 ;  /* 0x0000001400147308 */ /* 0x000f220000000c00 */
[----:B------:R-:W-:Y:S02]  /*0610*/  HADD2.F32 R21, -RZ, R18.H0_H0 ;  /* 0x20000012ff157230 */ /* 0x000fe40000004100 */
[----:B------:R-:W-:-:S05]  /*0620*/  HADD2.F32 R29, -RZ, R29.H0_H0 ;  /* 0x2000001dff1d7230 */ /* 0x000fca0000004100 */
[----:B0-----:R-:W0:Y:S01]  /*0630*/  MUFU.LG2 R12, R21 ;  /* 0x00000015000c7308 */ /* 0x001e220000000c00 */
[----:B------:R-:W-:Y:S01]  /*0640*/  FMUL.FTZ R25, R25, UR5 ;  /* 0x0000000519197c20 */ /* 0x000fe20008410000 */
[----:B-1----:R-:W-:Y:S01]  /*0650*/  FMUL.FTZ R16, R29, UR5 ;  /* 0x000000051d107c20 */ /* 0x002fe20008410000 */
[----:B------:R-:W-:-:S03]  /*0660*/  HADD2.F32 R14, -RZ, R14.H0_H0 ;  /* 0x2000000eff0e7230 */ /* 0x000fc60000004100 */
[----:B--2---:R-:W-:Y:S01]  /*0670*/  FMUL.FTZ R18, R16, R15 ;  /* 0x0000000f10127220 */ /* 0x004fe20000410000 */
[----:B---3--:R-:W-:Y:S01]  /*0680*/  FMUL.FTZ R17, R25, R26 ;  /* 0x0000001a19117220 */ /* 0x008fe20000410000 */
[----:B------:R-:W-:Y:S02]  /*0690*/  HADD2.F32 R15, -RZ, R19.H0_H0 ;  /* 0x20000013ff0f7230 */ /* 0x000fe40000004100 */
[----:B------:R-:W-:-:S03]  /*06a0*/  FMUL.FTZ R13, R14, UR5 ;  /* 0x000000050e0d7c20 */ /* 0x000fc60008410000 */
[----:B------:R-:W-:Y:S01]  /*06b0*/  FMUL.FTZ R15, R15, UR5 ;  /* 0x000000050f0f7c20 */ /* 0x000fe20008410000 */
[----:B------:R-:W1:Y:S01]  /*06c0*/  MUFU.EX2 R17, R17 ;  /* 0x0000001100117308 */ /* 0x000e620000000800 */
[----:B----4-:R-:W-:Y:S02]  /*06d0*/  FMUL.FTZ R19, R13, R20 ;  /* 0x000000140d137220 */ /* 0x010fe40000410000 */
[----:B0-----:R-:W-:-:S05]  /*06e0*/  FMUL.FTZ R20, R15, R12 ;  /* 0x0000000c0f147220 */ /* 0x001fca0000410000 */
[----:B------:R-:W0:Y:S01]  /*06f0*/  MUFU.EX2 R18, R18 ;  /* 0x0000001200127308 */ /* 0x000e220000000800 */
[----:B------:R-:W-:-:S07]  /*0700*/  @P2 LEA R14, P4, R10, UR10, 0x1 ;  /* 0x0000000a0a0e2c11 */ /* 0x000fce000f8808ff */
[----:B------:R-:W2:Y:S08]  /*0710*/  MUFU.EX2 R19, R19 ;  /* 0x0000001300137308 */ /* 0x000eb00000000800 */
[----:B------:R-:W3:Y:S01]  /*0720*/  MUFU.EX2 R20, R20 ;  /* 0x0000001400147308 */ /* 0x000ee20000000800 */
[----:B------:R-:W-:Y:S02]  /*0730*/  @P1 LEA R12, P5, R9, UR10, 0x1 ;  /* 0x0000000a090c1c11 */ /* 0x000fe4000f8a08ff */
[----:B------:R-:W-:-:S02]  /*0740*/  @P2 LEA.HI.X R15, R10, UR11, R5, 0x1, P4 ;  /* 0x0000000b0a0f2c11 */ /* 0x000fc4000a0f0c05 */
[----:B------:R-:W-:Y:S02]  /*0750*/  @P3 LEA R16, P4, R8, UR10, 0x1 ;  /* 0x0000000a08103c11 */ /* 0x000fe4000f8808ff */
[----:B-1----:R-:W-:Y:S02]  /*0760*/  F2FP.F16.F32.PACK_AB R5, RZ, R17 ;  /* 0x00000011ff05723e */ /* 0x002fe400000000ff */
[----:B------:R-:W-:Y:S02]  /*0770*/  @P1 LEA.HI.X R13, R9, UR11, R4, 0x1, P5 ;  /* 0x0000000b090d1c11 */ /* 0x000fe4000a8f0c04 */
[----:B------:R-:W-:Y:S02]  /*0780*/  @P0 LEA R4, P5, R24, UR10, 0x1 ;  /* 0x0000000a18040c11 */ /* 0x000fe4000f8a08ff */
[--C-:B------:R-:W-:Y:S02]  /*0790*/  @P3 LEA.HI.X R17, R8, UR11, R3.reuse, 0x1, P4 ;  /* 0x0000000b08113c11 */ /* 0x100fe4000a0f0c03 */
[----:B------:R-:W-:-:S02]  /*07a0*/  PRMT R3, R5, 0x7610, R3 ;  /* 0x0000761005037816 */ /* 0x000fc40000000003 */
[----:B0-----:R-:W-:Y:S02]  /*07b0*/  F2FP.F16.F32.PACK_AB R18, RZ, R18 ;  /* 0x00000012ff12723e */ /* 0x001fe400000000ff */
[----:B--2---:R-:W-:Y:S02]  /*07c0*/  F2FP.F16.F32.PACK_AB R19, RZ, R19 ;  /* 0x00000013ff13723e */ /* 0x004fe400000000ff */
[----:B------:R-:W-:Y:S02]  /*07d0*/  @P0 LEA.HI.X R5, R24, UR11, R11, 0x1, P5 ;  /* 0x0000000b18050c11 */ /* 0x000fe4000a8f0c0b */
[----:B---3--:R-:W-:Y:S01]  /*07e0*/  F2FP.F16.F32.PACK_AB R20, RZ, R20 ;  /* 0x00000014ff14723e */ /* 0x008fe200000000ff */
[----:B------:R2:W-:Y:S04]  /*07f0*/  @P2 STG.E.U16 desc[UR12][R14.64], R3 ;  /* 0x000000030e002986 */ /* 0x0005e8000c10150c */
[----:B------:R2:W-:Y:S01]  /*0800*/  @P1 STG.E.U16 desc[UR12][R12.64], R18 ;  /* 0x000000120c001986 */ /* 0x0005e2000c10150c */
[----:B------:R-:W-:-:S03]  /*0810*/  ISETP.LT.U32.AND P1, PT, R6, UR14, PT ;  /* 0x0000000e06007c0c */ /* 0x000fc6000bf21070 */
[----:B------:R2:W-:Y:S04]  /*0820*/  @P3 STG.E.U16 desc[UR12][R16.64], R19 ;  /* 0x0000001310003986 */ /* 0x0005e8000c10150c */
[----:B------:R2:W-:Y:S01]  /*0830*/  @P0 STG.E.U16 desc[UR12][R4.64], R20 ;  /* 0x0000001404000986 */ /* 0x0005e2000c10150c */
[----:B------:R-:W-:Y:S02]  /*0840*/  ISETP.GE.U32.AND P0, PT, R6, 0x10000, PT ;  /* 0x000100000600780c */ /* 0x000fe40003f06070 */
[C---:B------:R-:W-:Y:S02]  /*0850*/  ISETP.LT.AND.EX P1, PT, R7.reuse, UR4, PT, P1 ;  /* 0x0000000407007c0c */ /* 0x040fe4000bf21310 */
[----:B------:R-:W-:-:S13]  /*0860*/  ISETP.GE.U32.AND.EX P0, PT, R7, RZ, PT, P0 ;  /* 0x000000ff0700720c */ /* 0x000fda0003f06100 */
[----:B--2---:R-:W-:Y:S05]  /*0870*/  @!P0 BRA P1, `(.L_x_3569) ;  /* 0xfffffff800608947 */ /* 0x004fea000083ffff */
[----:B------:R-:W-:Y:S05]  /*0880*/  EXIT ;  /* 0x000000000000794d */ /* 0x000fea0003800000 */
.L_x_3568:
[----:B------:R-:W0:Y:S02]  /*0890*/  S2R R5, SR_TID.X ;  /* 0x0000000000057919 */ /* 0x000e240000002100 */
[----:B0-----:R-:W-:-:S03]  /*08a0*/  IMAD.WIDE.U32 R2, R5, 0x4, RZ ;  /* 0x0000000405027825 */ /* 0x001fc600078e00ff */
[----:B------:R-:W-:-:S04]  /*08b0*/  ISETP.GE.U32.AND P0, PT, R2, UR14, PT ;  /* 0x0000000e02007c0c */ /* 0x000fc8000bf06070 */
[----:B------:R-:W-:-:S04]  /*08c0*/  ISETP.GE.AND.EX P0, PT, R3, UR4, PT, P0 ;  /* 0x0000000403007c0c */ /* 0x000fc8000bf06300 */
[----:B------:R-:W-:-:S13]  /*08d0*/  ISETP.GT.U32.OR P0, PT, R5, 0x3fff, P0 ;  /* 0x00003fff0500780c */ /* 0x000fda0000704470 */
[----:B------:R-:W-:Y:S05]  /*08e0*/  @P0 EXIT ;  /* 0x000000000000094d */ /* 0x000fea0003800000 */
[----:B------:R-:W-:Y:S01]  /*08f0*/  IMAD.MOV.U32 R0, RZ, RZ, RZ ;  /* 0x000000ffff007224 */ /* 0x000fe200078e00ff */
[----:B------:R-:W-:Y:S01]  /*0900*/  ULDC UR5, c[0x0][0x0] ;  /* 0x0000000000057ab9 */ /* 0x000fe20000000800 */
[----:B------:R-:W-:-:S05]  /*0910*/  ULDC UR15, c[0x0][0xe5c] ;  /* 0x00039700000f7ab9 */ /* 0x000fca0000000800 */
.L_x_3570:
[C---:B------:R-:W-:Y:S01]  /*0920*/  IMAD.SHL.U32 R4, R5.reuse, 0x8, RZ ;  /* 0x0000000805047824 */ /* 0x040fe200078e00ff */
[----:B------:R-:W-:-:S04]  /*0930*/  SHF.L.U64.HI R12, R5, 0x3, R0 ;  /* 0x00000003050c7819 */ /* 0x000fc80000010200 */
[----:B------:R-:W-:-:S04]  /*0940*/  IADD3 R6, P0, R4, UR6, RZ ;  /* 0x0000000604067c10 */ /* 0x000fc8000ff1e0ff */
[----:B------:R-:W-:Y:S02]  /*0950*/  IADD3.X R7, R12, UR7, RZ, P0, !PT ;  /* 0x000000070c077c10 */ /* 0x000fe400087fe4ff */
[----:B0-----:R-:W-:-:S04]  /*0960*/  IADD3 R2, P0, R4, UR8, RZ ;  /* 0x0000000804027c10 */ /* 0x001fc8000ff1e0ff */
[----:B------:R-:W2:Y:S01]  /*0970*/  LDG.E.64 R6, desc[UR12][R6.64] ;  /* 0x0000000c06067981 */ /* 0x000ea2000c1e1b00 */
[----:B------:R-:W-:-:S06]  /*0980*/  IADD3.X R3, R12, UR9, RZ, P0, !PT ;  /* 0x000000090c037c10 */ /* 0x000fcc00087fe4ff */
[----:B------:R-:W3:Y:S01]  /*0990*/  LDG.E.64 R2, desc[UR12][R2.64] ;  /* 0x0000000c02027981 */ /* 0x000ee2000c1e1b00 */
[--C-:B--2---:R-:W-:Y:S02]  /*09a0*/  HADD2.F32 R10, -RZ, R6.reuse.H1_H1 ;  /* 0x30000006ff0a7230 */ /* 0x104fe40000004100 */
[--C-:B------:R-:W-:Y:S02]  /*09b0*/  HADD2.F32 R11, -RZ, R7.reuse.H0_H0 ;  /* 0x20000007ff0b7230 */ /* 0x100fe40000004100 */
[----:B------:R-:W-:Y:S02]  /*09c0*/  HADD2.F32 R8, -RZ, R6.H0_H0 ;  /* 0x20000006ff087230 */ /* 0x000fe40000004100 */
[----:B------:R-:W-:Y:S01]  /*09d0*/  HADD2.F32 R13, -RZ, R7.H1_H1 ;  /* 0x30000007ff0d7230 */ /* 0x000fe20000004100 */
[----:B------:R-:W0:Y:S01]  /*09e0*/  MUFU.LG2 R10, R10 ;  /* 0x0000000a000a7308 */ /* 0x000e220000000c00 */
[--C-:B---3--:R-:W-:Y:S02]  /*09f0*/  HADD2.F32 R6, -RZ, R2.reuse.H0_H0 ;  /* 0x20000002ff067230 */ /* 0x108fe40000004100 */
[----:B------:R-:W-:-:S02]  /*0a00*/  HADD2.F32 R7, -RZ, R2.H1_H1 ;  /* 0x30000002ff077230 */ /* 0x000fc40000004100 */
[--C-:B------:R-:W-:Y:S02]  /*0a10*/  HADD2.F32 R2, -RZ, R3.reuse.H0_H0 ;  /* 0x20000003ff027230 */ /* 0x100fe40000004100 */
[----:B------:R-:W-:Y:S01]  /*0a20*/  FMUL.FTZ R6, R6, UR15 ;  /* 0x0000000f06067c20 */ /* 0x000fe20008410000 */
[----:B------:R-:W-:Y:S01]  /*0a30*/  HADD2.F32 R3, -RZ, R3.H1_H1 ;  /* 0x30000003ff037230 */ /* 0x000fe20000004100 */
[----:B------:R-:W1:Y:S01]  /*0a40*/  MUFU.LG2 R9, R8 ;  /* 0x0000000800097308 */ /* 0x000e620000000c00 */
[----:B------:R-:W-:Y:S01]  /*0a50*/  FMUL.FTZ R7, R7, UR15 ;  /* 0x0000000f07077c20 */ /* 0x000fe20008410000 */
[----:B------:R-:W-:Y:S02]  /*0a60*/  FMUL.FTZ R2, R2, UR15 ;  /* 0x0000000f02027c20 */ /* 0x000fe40008410000 */
[----:B------:R-:W-:-:S04]  /*0a70*/  FMUL.FTZ R3, R3, UR15 ;  /* 0x0000000f03037c20 */ /* 0x000fc80008410000 */
[----:B------:R-:W2:Y:S01]  /*0a80*/  MUFU.LG2 R11, R11 ;  /* 0x0000000b000b7308 */ /* 0x000ea20000000c00 */
[----:B0-----:R-:W-:-:S07]  /*0a90*/  FMUL.FTZ R7, R7, R10 ;  /* 0x0000000a07077220 */ /* 0x001fce0000410000 */
[----:B------:R-:W0:Y:S01]  /*0aa0*/  MUFU.LG2 R14, R13 ;  /* 0x0000000d000e7308 */ /* 0x000e220000000c00 */
[----:B-1----:R-:W-:-:S07]  /*0ab0*/  FMUL.FTZ R6, R6, R9 ;  /* 0x0000000906067220 */ /* 0x002fce0000410000 */
[----:B------:R-:W-:Y:S01]  /*0ac0*/  MUFU.EX2 R6, R6 ;  /* 0x0000000600067308 */ /* 0x000fe20000000800 */
[----:B--2---:R-:W-:Y:S01]  /*0ad0*/  FMUL.FTZ R11, R2, R11 ;  /* 0x0000000b020b7220 */ /* 0x004fe20000410000 */
[----:B------:R-:W-:-:S06]  /*0ae0*/  IADD3 R2, P0, R4, UR10, RZ ;  /* 0x0000000a04027c10 */ /* 0x000fcc000ff1e0ff */
[----:B------:R-:W1:Y:S01]  /*0af0*/  MUFU.EX2 R7, R7 ;  /* 0x0000000700077308 */ /* 0x000e620000000800 */
[----:B0-----:R-:W-:Y:S01]  /*0b00*/  FMUL.FTZ R14, R3, R14 ;  /* 0x0000000e030e7220 */ /* 0x001fe20000410000 */
[----:B------:R-:W-:Y:S02]  /*0b10*/  IADD3.X R3, R12, UR11, RZ, P0, !PT ;  /* 0x0000000b0c037c10 */ /* 0x000fe400087fe4ff */
[----:B------:R-:W-:-:S04]  /*0b20*/  IADD3 R5, P0, R5, UR5, RZ ;  /* 0x0000000505057c10 */ /* 0x000fc8000ff1e0ff */
[----:B------:R-:W-:Y:S01]  /*0b30*/  MUFU.EX2 R11, R11 ;  /* 0x0000000b000b7308 */ /* 0x000fe20000000800 */
[C---:B------:R-:W-:Y:S01]  /*0b40*/  IMAD.SHL.U32 R4, R5.reuse, 0x4, RZ ;  /* 0x0000000405047824 */ /* 0x040fe200078e00ff */
[----:B------:R-:W-:Y:S01]  /*0b50*/  ISETP.LT.U32.AND P1, PT, R5, 0x4000, PT ;  /* 0x000040000500780c */ /* 0x000fe20003f21070 */
[----:B------:R-:W-:-:S03]  /*0b60*/  IMAD.X R0, RZ, RZ, R0, P0 ;  /* 0x000000ffff007224 */ /* 0x000fc600000e0600 */
[----:B------:R-:W-:Y:S02]  /*0b70*/  ISETP.GE.U32.AND P0, PT, R4, UR14, PT ;  /* 0x0000000e04007c0c */ /* 0x000fe4000bf06070 */
[----:B------:R-:W0:Y:S01]  /*0b80*/  MUFU.EX2 R14, R14 ;  /* 0x0000000e000e7308 */ /* 0x000e220000000800 */
[----:B-1----:R-:W-:Y:S02]  /*0b90*/  F2FP.F16.F32.PACK_AB R8, R7, R6 ;  /* 0x000000060708723e */ /* 0x002fe400000000ff */
[----:B------:R-:W-:Y:S02]  /*0ba0*/  SHF.L.U64.HI R4, R5, 0x2, R0 ;  /* 0x0000000205047819 */ /* 0x000fe40000010200 */
[----:B------:R-:W-:Y:S02]  /*0bb0*/  ISETP.LT.U32.AND.EX P1, PT, R0, RZ, PT, P1 ;  /* 0x000000ff0000720c */ /* 0x000fe40003f21110 */
[----:B------:R-:W-:Y:S02]  /*0bc0*/  ISETP.GE.AND.EX P0, PT, R4, UR4, PT, P0 ;  /* 0x0000000404007c0c */ /* 0x000fe4000bf06300 */
[----:B0-----:R-:W-:-:S05]  /*0bd0*/  F2FP.F16.F32.PACK_AB R9, R14, R11 ;  /* 0x0000000b0e09723e */ /* 0x001fca00000000ff */
[----:B------:R0:W-:Y:S06]  /*0be0*/  STG.E.64 desc[UR12][R2.64], R8 ;  /* 0x0000000802007986 */ /* 0x0001ec000c101b0c */
[----:B------:R-:W-:Y:S05]  /*0bf0*/  @!P0 BRA P1, `(.L_x_3570) ;  /* 0xfffffffc00488947 */ /* 0x000fea000083ffff */
[----:B------:R-:W-:Y:S05]  /*0c00*/  EXIT ;  /* 0x000000000000794d */ /* 0x000fea0003800000 */
.L_x_3571:
        /* <DEDUP_REMOVED lines=15> */
.L_x_8045:


//--------------------- .text._ZN2at6native55_GLOBAL__N__de093ff9_22_ForeachBinaryOpList_cu_a911ec4325multi_tensor_apply_kernelINS1_18TensorListMetadataILi3EEENS1_24BinaryOpListAlphaFunctorIN3c108BFloat16ELi3ELi2ELi2EEEJNS1_13power_functorIfEEfEEEvT_T0_DpT1_ --------------------------
	.section	.text._ZN2at6native55_GLOBAL__N__de093ff9_22_ForeachBinaryOpList_cu_a911ec4325multi_tensor_apply_kernelINS1_18TensorListMetadataILi3EEENS1_24BinaryOpListAlphaFunctorIN3c108BFloat16ELi3ELi2ELi2EEEJNS1_13power_functorIfEEfEEEvT_T0_DpT1_,"ax",@progbits
	.align	128
.text._ZN2at6native55_GLOBAL__N__de093ff9_22_ForeachBinaryOpList_cu_a911ec4325multi_tensor_apply_kernelINS1_18TensorListMetadataILi3EEENS1_24BinaryOpListAlphaFunctorIN3c108BFloat16ELi3ELi2ELi2EEEJNS1_13power_functorIfEEfEEEvT_T0_DpT1_:
        .type           _ZN2at6native55_GLOBAL__N__de093ff9_22_ForeachBinaryOpList_cu_a911ec4325multi_tensor_apply_kernelINS1_18TensorListMetadataILi3EEENS1_24BinaryOpListAlphaFunctorIN3c108BFloat16ELi3ELi2ELi2EEEJNS1_13power_functorIfEEfEEEvT_T0_DpT1_,@function
        .size           _ZN2at6native55_GLOBAL__N__de093ff9_22_ForeachBinaryOpList_cu_a911ec4325multi_tensor_apply_kernelINS1_18TensorListMetadataILi3EEENS1_24BinaryOpListAlphaFunctorIN3c108BFloat16ELi3ELi2ELi2EEEJNS1_13power_functorIfEEfEEEvT_T0_DpT1_,(.L_x_8046 - _ZN2at6native55_GLOBAL__N__de093ff9_22_ForeachBinaryOpList_cu_a911ec4325multi_tensor_apply_kernelINS1_18TensorListMetadataILi3EEENS1_24BinaryOpListAlphaFunctorIN3c108BFloat16ELi3ELi2ELi2EEEJNS1_13power_functorIfEEfEEEvT_T0_DpT1_)
        .other          _ZN2at6native55_GLOBAL__N__de093ff9_22_ForeachBinaryOpList_cu_a911ec4325multi_tensor_apply_kernelINS1_18TensorListMetadataILi3EEENS1_24BinaryOpListAlphaFunctorIN3c108BFloat16ELi3ELi2ELi2EEEJNS1_13power_functorIfEEfEEEvT_T0_DpT1_,@"STO_CUDA_ENTRY STV_DEFAULT"
_ZN2at6native55_GLOBAL__N__de093ff9_22_ForeachBinaryOpList_cu_a911ec4325multi_tensor_apply_kernelINS1_18TensorListMetadataILi3EEENS1_24BinaryOpListAlphaFunctorIN3c108BFloat16ELi3ELi2ELi2EEEJNS1_13power_functorIfEEfEEEvT_T0_DpT1_:
        /* <DEDUP_REMOVED lines=32> */
.L_x_3573:
        /* <DEDUP_REMOVED lines=25> */
[C---:B------:R-:W-:Y:S02]  /*0390*/  @P2 LEA R16, P6, R10.reuse, UR6, 0x1 ;  /* 0x000000060a102c11 */ /* 0x040fe4000f8c08ff */
[----:B------:R-:W-:Y:S02]  /*03a0*/  ISETP.LT.AND.EX P0, PT, R11, UR4, !P5, P0 ;  /* 0x000000040b007c0c */ /* 0x000fe4000ef01300 */
[----:B------:R-:W-:Y:S02]  /*03b0*/  @P1 LEA R12, P5, R9, UR6, 0x1 ;  /* 0x00000006090c1c11 */ /* 0x000fe4000f8a08ff */
[----:B------:R-:W-:Y:S02]  /*03c0*/  PRMT R27, RZ, 0x7610, R27 ;  /* 0x00007610ff1b7816 */ /* 0x000fe4000000001b */
[----:B------:R-:W-:-:S02]  /*03d0*/  @P2 LEA R18, P4, R10, UR8, 0x1 ;  /* 0x000000080a122c11 */ /* 0x000fc4000f8808ff */
[----:B------:R-:W-:Y:S02]  /*03e0*/  @P1 LEA.HI.X R13, R9, UR7, R4, 0x1, P5 ;  /* 0x00000007090d1c11 */ /* 0x000fe4000a8f0c04 */
[----:B------:R-:W-:Y:S02]  /*03f0*/  @P2 LEA.HI.X R17, R10, UR7, R5, 0x1, P6 ;  /* 0x000000070a112c11 */ /* 0x000fe4000b0f0c05 */
[----:B------:R-:W-:Y:S01]  /*0400*/  @P3 LEA R14, P5, R8, UR6, 0x1 ;  /* 0x00000006080e3c11 */ /* 0x000fe2000f8a08ff */
[----:B------:R-:W2:Y:S01]  /*0410*/  @P1 LDG.E.U16 R27, desc[UR12][R12.64] ;  /* 0x0000000c0c1b1981 */ /* 0x000ea2000c1e1500 */
[----:B------:R-:W-:Y:S02]  /*0420*/  PRMT R25, RZ, 0x7610, R25 ;  /* 0x00007610ff197816 */ /* 0x000fe40000000019 */
[----:B------:R-:W-:Y:S01]  /*0430*/  @P2 LEA.HI.X R19, R10, UR9, R5, 0x1, P4 ;  /* 0x000000090a132c11 */ /* 0x000fe2000a0f0c05 */
[----:B------:R-:W3:Y:S01]  /*0440*/  @P2 LDG.E.U16 R26, desc[UR12][R16.64] ;  /* 0x0000000c101a2981 */ /* 0x000ee2000c1e1500 */
[----:B------:R-:W-:-:S02]  /*0450*/  @P3 LEA.HI.X R15, R8, UR7, R3, 0x1, P5 ;  /* 0x00000007080f3c11 */ /* 0x000fc4000a8f0c03 */
[----:B------:R-:W-:Y:S01]  /*0460*/  PRMT R28, RZ, 0x7610, R28 ;  /* 0x00007610ff1c7816 */ /* 0x000fe2000000001c */
[----:B------:R0:W4:Y:S01]  /*0470*/  @P2 LDG.E.U16 R25, desc[UR12][R18.64] ;  /* 0x0000000c12192981 */ /* 0x000122000c1e1500 */
[C---:B------:R-:W-:Y:S02]  /*0480*/  @P0 LEA R22, P5, R24.reuse, UR6, 0x1 ;  /* 0x0000000618160c11 */ /* 0x040fe4000f8a08ff */
[----:B------:R-:W-:Y:S02]  /*0490*/  @P1 LEA R20, P4, R9, UR8, 0x1 ;  /* 0x0000000809141c11 */ /* 0x000fe4000f8808ff */
[----:B------:R-:W-:Y:S01]  /*04a0*/  @P0 LEA.HI.X R23, R24, UR7, R11, 0x1, P5 ;  /* 0x0000000718170c11 */ /* 0x000fe2000a8f0c0b */
[----:B------:R1:W5:Y:S01]  /*04b0*/  @P3 LDG.E.U16 R28, desc[UR12][R14.64] ;  /* 0x0000000c0e1c3981 */ /* 0x000362000c1e1500 */
[----:B0-----:R-:W-:Y:S02]  /*04c0*/  PRMT R18, RZ, 0x7610, R18 ;  /* 0x00007610ff127816 */ /* 0x001fe40000000012 */
[----:B------:R-:W-:-:S02]  /*04d0*/  PRMT R29, RZ, 0x7610, R29 ;  /* 0x00007610ff1d7816 */ /* 0x000fc4000000001d */
[----:B------:R-:W-:Y:S02]  /*04e0*/  @P1 LEA.HI.X R21, R9, UR9, R4, 0x1, P4 ;  /* 0x0000000909151c11 */ /* 0x000fe4000a0f0c04 */
[----:B------:R-:W4:Y:S01]  /*04f0*/  @P0 LDG.E.U16 R18, desc[UR12][R22.64] ;  /* 0x0000000c16120981 */ /* 0x000f22000c1e1500 */
[----:B------:R-:W-:Y:S02]  /*0500*/  @P3 LEA R12, P4, R8, UR8, 0x1 ;  /* 0x00000008080c3c11 */ /* 0x000fe4000f8808ff */
[----:B------:R-:W-:Y:S01]  /*0510*/  @P0 LEA R16, P5, R24, UR8, 0x1 ;  /* 0x0000000818100c11 */ /* 0x000fe2000f8a08ff */
[----:B------:R5:W4:Y:S01]  /*0520*/  @P1 LDG.E.U16 R29, desc[UR12][R20.64] ;  /* 0x0000000c141d1981 */ /* 0x000b22000c1e1500 */
[----:B-1----:R-:W-:Y:S02]  /*0530*/  PRMT R14, RZ, 0x7610, R14 ;  /* 0x00007610ff0e7816 */ /* 0x002fe4000000000e */
[----:B------:R-:W-:Y:S02]  /*0540*/  @P3 LEA.HI.X R13, R8, UR9, R3, 0x1, P4 ;  /* 0x00000009080d3c11 */ /* 0x000fe4000a0f0c03 */
[----:B------:R-:W-:-:S02]  /*0550*/  PRMT R19, RZ, 0x7610, R19 ;  /* 0x00007610ff137816 */ /* 0x000fc40000000013 */
[----:B------:R-:W-:Y:S01]  /*0560*/  @P0 LEA.HI.X R17, R24, UR9, R11, 0x1, P5 ;  /* 0x0000000918110c11 */ /* 0x000fe2000a8f0c0b */
[----:B------:R0:W4:Y:S04]  /*0570*/  @P3 LDG.E.U16 R14, desc[UR12][R12.64] ;  /* 0x0000000c0c0e3981 */ /* 0x000128000c1e1500 */
[----:B------:R1:W4:Y:S01]  /*0580*/  @P0 LDG.E.U16 R19, desc[UR12][R16.64] ;  /* 0x0000000c10130981 */ /* 0x000322000c1e1500 */
[----:B------:R-:W-:-:S04]  /*0590*/  IMAD.WIDE.U32 R6, R2, 0x4, R6 ;  /* 0x0000000402067825 */ /* 0x000fc800078e0006 */
[----:B--2---:R-:W-:Y:S02]  /*05a0*/  IMAD.U32 R15, R27, 0x10000, RZ ;  /* 0x000100001b0f7824 */ /* 0x004fe400078e00ff */
[----:B---3--:R-:W-:-:S04]  /*05b0*/  IMAD.U32 R26, R26, 0x10000, RZ ;  /* 0x000100001a1a7824 */ /* 0x008fc800078e00ff */
[----:B------:R-:W2:Y:S08]  /*05c0*/  MUFU.LG2 R15, R15 ;  /* 0x0000000f000f7308 */ /* 0x000eb00000000c00 */
[----:B------:R-:W3:Y:S01]  /*05d0*/  MUFU.LG2 R26, R26 ;  /* 0x0000001a001a7308 */ /* 0x000ee20000000c00 */
[----:B-----5:R-:W-:Y:S02]  /*05e0*/  IMAD.U32 R20, R28, 0x10000, RZ ;  /* 0x000100001c147824 */ /* 0x020fe400078e00ff */
[----:B----4-:R-:W-:-:S02]  /*05f0*/  IMAD.U32 R25, R25, 0x10000, RZ ;  /* 0x0001000019197824 */ /* 0x010fc400078e00ff */
[----:B------:R-:W-:-:S03]  /*0600*/  IMAD.U32 R21, R18, 0x10000, RZ ;  /* 0x0001000012157824 */ /* 0x000fc600078e00ff */
[----:B------:R-:W4:Y:S01]  /*0610*/  MUFU.LG2 R20, R20 ;  /* 0x0000001400147308 */ /* 0x000f220000000c00 */
[----:B------:R-:W-:-:S07]  /*0620*/  IMAD.U32 R29, R29, 0x10000, RZ ;  /* 0x000100001d1d7824 */ /* 0x000fce00078e00ff */
[----:B0-----:R-:W0:Y:S01]  /*0630*/  MUFU.LG2 R12, R21 ;  /* 0x00000015000c7308 */ /* 0x001e220000000c00 */
[----:B-1----:R-:W-:Y:S01]  /*0640*/  FMUL.FTZ R16, R29, UR5 ;  /* 0x000000051d107c20 */ /* 0x002fe20008410000 */
[----:B------:R-:W-:Y:S01]  /*0650*/  FMUL.FTZ R25, R25, UR5 ;  /* 0x0000000519197c20 */ /* 0x000fe20008410000 */
[----:B------:R-:W-:Y:S02]  /*0660*/  IMAD.U32 R14, R14, 0x10000, RZ ;  /* 0x000100000e0e7824 */ /* 0x000fe400078e00ff */
[----:B--2---:R-:W-:Y:S01]  /*0670*/  FMUL.FTZ R18, R16, R15 ;  /* 0x0000000f10127220 */ /* 0x004fe20000410000 */
[----:B---3--:R-:W-:Y:S01]  /*0680*/  FMUL.FTZ R17, R25, R26 ;  /* 0x0000001a19117220 */ /* 0x008fe20000410000 */
[----:B------:R-:W-:Y:S02]  /*0690*/  IMAD.U32 R15, R19, 0x10000, RZ ;  /* 0x00010000130f7824 */ /* 0x000fe400078e00ff */
[----:B------:R-:W-:Y:S02]  /*06a0*/  FMUL.FTZ R13, R14, UR5 ;  /* 0x000000050e0d7c20 */ /* 0x000fe40008410000 */
[----:B------:R-:W-:Y:S01]  /*06b0*/  FMUL.FTZ R15, R15, UR5 ;  /* 0x000000050f0f7c20 */ /* 0x000fe20008410000 */
[----:B------:R-:W1:Y:S01]  /*06c0*/  MUFU.EX2 R17, R17 ;  /* 0x0000001100117308 */ /* 0x000e620000000800 */
[----:B----4-:R-:W-:-:S02]  /*06d0*/  FMUL.FTZ R19, R13, R20 ;  /* 0x000000140d137220 */ /* 0x010fc40000410000 */
        /* <DEDUP_REMOVED lines=8> */
[----:B-1----:R-:W-:Y:S02]  /*0760*/  F2FP.BF16.F32.PACK_AB R5, RZ, R17 ;  /* 0x00000011ff05723e */ /* 0x002fe400000010ff */
[----:B------:R-:W-:Y:S02]  /*0770*/  @P1 LEA.HI.X R13, R9, UR11, R4, 0x1, P5 ;  /* 0x0000000b090d1c11 */ /* 0x000fe4000a8f0c04 */
[----:B------:R-:W-:Y:S02]  /*0780*/  @P0 LEA R4, P5, R24, UR10, 0x1 ;  /* 0x0000000a18040c11 */ /* 0x000fe4000f8a08ff */
[--C-:B------:R-:W-:Y:S02]  /*0790*/  @P3 LEA.HI.X R17, R8, UR11, R3.reuse, 0x1, P4 ;  /* 0x0000000b08113c11 */ /* 0x100fe4000a0f0c03 */
[----:B------:R-:W-:-:S02]  /*07a0*/  PRMT R3, R5, 0x7610, R3 ;  /* 0x0000761005037816 */ /* 0x000fc40000000003 */
[----:B0-----:R-:W-:Y:S02]  /*07b0*/  F2FP.BF16.F32.PACK_AB R18, RZ, R18 ;  /* 0x00000012ff12723e */ /* 0x001fe400000010ff */
[----:B--2---:R-:W-:Y:S02]  /*07c0*/  F2FP.BF16.F32.PACK_AB R19, RZ, R19 ;  /* 0x00000013ff13723e */ /* 0x004fe400000010ff */
[----:B------:R-:W-:Y:S02]  /*07d0*/  @P0 LEA.HI.X R5, R24, UR11, R11, 0x1, P5 ;  /* 0x0000000b18050c11 */ /* 0x000fe4000a8f0c0b */
[----:B---3--:R-:W-:Y:S01]  /*07e0*/  F2FP.BF16.F32.PACK_AB R20, RZ, R20 ;  /* 0x00000014ff14723e */ /* 0x008fe200000010ff */
        /* <DEDUP_REMOVED lines=10> */
.L_x_3572:
        /* <DEDUP_REMOVED lines=9> */
.L_x_3574:
[C---:B------:R-:W-:Y:S01]  /*0920*/  IMAD.SHL.U32 R4, R5.reuse, 0x8, RZ ;  /* 0x0000000805047824 */ /* 0x040fe200078e00ff */
[----:B------:R-:W-:-:S04]  /*0930*/  SHF.L.U64.HI R12, R5, 0x3, R0 ;  /* 0x00000003050c7819 */ /* 0x000fc80000010200 */
[----:B------:R-:W-:-:S04]  /*0940*/  IADD3 R6, P0, R4, UR6, RZ ;  /* 0x0000000604067c10 */ /* 0x000fc8000ff1e0ff */
[----:B------:R-:W-:-:S06]  /*0950*/  IADD3.X R7, R12, UR7, RZ, P0, !PT ;  /* 0x000000070c077c10 */ /* 0x000fcc00087fe4ff */
[----:B------:R-:W2:Y:S01]  /*0960*/  LDG.E.64 R6, desc[UR12][R6.64] ;  /* 0x0000000c06067981 */ /* 0x000ea2000c1e1b00 */
[----:B0-----:R-:W-:-:S04]  /*0970*/  IADD3 R2, P0, R4, UR8, RZ ;  /* 0x0000000804027c10 */ /* 0x001fc8000ff1e0ff */
[----:B------:R-:W-:-:S06]  /*0980*/  IADD3.X R3, R12, UR9, RZ, P0, !PT ;  /* 0x000000090c037c10 */ /* 0x000fcc00087fe4ff */
[----:B------:R-:W3:Y:S01]  /*0990*/  LDG.E.64 R2, desc[UR12][R2.64] ;  /* 0x0000000c02027981 */ /* 0x000ee2000c1e1b00 */
[C---:B--2---:R-:W-:Y:S01]  /*09a0*/  PRMT R8, R6.reuse, 0x7632, R8 ;  /* 0x0000763206087816 */ /* 0x044fe20000000008 */
[----:B------:R-:W-:Y:S02]  /*09b0*/  IMAD.U32 R9, R6, 0x10000, RZ ;  /* 0x0001000006097824 */ /* 0x000fe400078e00ff */
[C---:B------:R-:W-:Y:S02]  /*09c0*/  IMAD.U32 R11, R7.reuse, 0x10000, RZ ;  /* 0x00010000070b7824 */ /* 0x040fe400078e00ff */
[----:B------:R-:W-:Y:S01]  /*09d0*/  IMAD.U32 R10, R8, 0x10000, RZ ;  /* 0x00010000080a7824 */ /* 0x000fe200078e00ff */
[----:B------:R-:W-:Y:S01]  /*09e0*/  PRMT R8, R7, 0x7632, R8 ;  /* 0x0000763207087816 */ /* 0x000fe20000000008 */
[----:B------:R-:W0:Y:S04]  /*09f0*/  MUFU.LG2 R9, R9 ;  /* 0x0000000900097308 */ /* 0x000e280000000c00 */
[----:B------:R-:W-:-:S02]  /*0a00*/  IMAD.U32 R13, R8, 0x10000, RZ ;  /* 0x00010000080d7824 */ /* 0x000fc400078e00ff */
[C---:B---3--:R-:W-:Y:S01]  /*0a10*/  IMAD.U32 R6, R2.reuse, 0x10000, RZ ;  /* 0x0001000002067824 */ /* 0x048fe200078e00ff */
[----:B------:R-:W-:Y:S01]  /*0a20*/  PRMT R2, R2, 0x7632, R2 ;  /* 0x0000763202027816 */ /* 0x000fe20000000002 */
[----:B------:R-:W1:Y:S01]  /*0a30*/  MUFU.LG2 R11, R11 ;  /* 0x0000000b000b7308 */ /* 0x000e620000000c00 */
[C---:B------:R-:W-:Y:S01]  /*0a40*/  IMAD.U32 R8, R3.reuse, 0x10000, RZ ;  /* 0x0001000003087824 */ /* 0x040fe200078e00ff */
[----:B------:R-:W-:Y:S01]  /*0a50*/  PRMT R3, R3, 0x7632, R3 ;  /* 0x0000763203037816 */ /* 0x000fe20000000003 */
[----:B------:R-:W-:Y:S01]  /*0a60*/  FMUL.FTZ R6, R6, UR15 ;  /* 0x0000000f06067c20 */ /* 0x000fe20008410000 */
[----:B------:R-:W-:Y:S02]  /*0a70*/  IMAD.U32 R2, R2, 0x10000, RZ ;  /* 0x0001000002027824 */ /* 0x000fe400078e00ff */
[----:B------:R-:W-:Y:S01]  /*0a80*/  FMUL.FTZ R8, R8, UR15 ;  /* 0x0000000f08087c20 */ /* 0x000fe20008410000 */
[----:B------:R-:W-:Y:S01]  /*0a90*/  IMAD.U32 R3, R3, 0x10000, RZ ;  /* 0x0001000003037824 */ /* 0x000fe200078e00ff */
[----:B------:R-:W2:Y:S01]  /*0aa0*/  MUFU.LG2 R7, R10 ;  /* 0x0000000a00077308 */ /* 0x000ea20000000c00 */
[----:B------:R-:W-:Y:S01]  /*0ab0*/  FMUL.FTZ R2, R2, UR15 ;  /* 0x0000000f02027c20 */ /* 0x000fe20008410000 */
[----:B0-----:R-:W-:Y:S01]  /*0ac0*/  FMUL.FTZ R6, R6, R9 ;  /* 0x0000000906067220 */ /* 0x001fe20000410000 */
[----:B------:R-:W-:-:S05]  /*0ad0*/  FMUL.FTZ R3, R3, UR15 ;  /* 0x0000000f03037c20 */ /* 0x000fca0008410000 */
[----:B------:R-:W0:Y:S01]  /*0ae0*/  MUFU.LG2 R14, R13 ;  /* 0x0000000d000e7308 */ /* 0x000e220000000c00 */
[----:B-1----:R-:W-:-:S07]  /*0af0*/  FMUL.FTZ R8, R8, R11 ;  /* 0x0000000b08087220 */ /* 0x002fce0000410000 */
[----:B------:R-:W-:Y:S01]  /*0b00*/  MUFU.EX2 R6, R6 ;  /* 0x0000000600067308 */ /* 0x000fe20000000800 */
[----:B--2---:R-:W-:Y:S01]  /*0b10*/  FMUL.FTZ R7, R2, R7 ;  /* 0x0000000702077220 */ /* 0x004fe20000410000 */
[----:B------:R-:W-:-:S06]  /*0b20*/  IADD3 R2, P0, R4, UR10, RZ ;  /* 0x0000000a04027c10 */ /* 0x000fcc000ff1e0ff */
[----:B------:R-:W-:Y:S01]  /*0b30*/  MUFU.EX2 R8, R8 ;  /* 0x0000000800087308 */ /* 0x000fe20000000800 */
[----:B0-----:R-:W-:Y:S01]  /*0b40*/  FMUL.FTZ R14, R3, R14 ;  /* 0x0000000e030e7220 */ /* 0x001fe20000410000 */
[----:B------:R-:W-:Y:S02]  /*0b50*/  IADD3.X R3, R12, UR11, RZ, P0, !PT ;  /* 0x0000000b0c037c10 */ /* 0x000fe400087fe4ff */
[----:B------:R-:W-:-:S04]  /*0b60*/  IADD3 R5, P0, R5, UR5, RZ ;  /* 0x0000000505057c10 */ /* 0x000fc8000ff1e0ff */
[----:B------:R-:W0:Y:S01]  /*0b70*/  MUFU.EX2 R7, R7 ;  /* 0x0000000700077308 */ /* 0x000e220000000800 */
[C---:B------:R-:W-:Y:S01]  /*0b80*/  IMAD.SHL.U32 R4, R5.reuse, 0x4, RZ ;  /* 0x0000000405047824 */ /* 0x040fe200078e00ff */
[----:B------:R-:W-:Y:S01]  /*0b90*/  ISETP.LT.U32.AND P1, PT, R5, 0x4000, PT ;  /* 0x000040000500780c */ /* 0x000fe20003f21070 */
[----:B------:R-:W-:-:S03]  /*0ba0*/  IMAD.X R0, RZ, RZ, R0, P0 ;  /* 0x000000ffff007224 */ /* 0x000fc600000e0600 */
[----:B------:R-:W-:Y:S02]  /*0bb0*/  ISETP.GE.U32.AND P0, PT, R4, UR14, PT ;  /* 0x0000000e04007c0c */ /* 0x000fe4000bf06070 */
[----:B------:R-:W1:Y:S01]  /*0bc0*/  MUFU.EX2 R9, R14 ;  /* 0x0000000e00097308 */ /* 0x000e620000000800 */
[----:B------:R-:W-:Y:S02]  /*0bd0*/  SHF.L.U64.HI R4, R5, 0x2, R0 ;  /* 0x0000000205047819 */ /* 0x000fe40000010200 */
[----:B------:R-:W-:Y:S02]  /*0be0*/  ISETP.LT.U32.AND.EX P1, PT, R0, RZ, PT, P1 ;  /* 0x000000ff0000720c */ /* 0x000fe40003f21110 */
[----:B------:R-:W-:Y:S02]  /*0bf0*/  ISETP.GE.AND.EX P0, PT, R4, UR4, PT, P0 ;  /* 0x0000000404007c0c */ /* 0x000fe4000bf06300 */
[----:B0-----:R-:W-:Y:S02]  /*0c00*/  F2FP.BF16.F32.PACK_AB R10, R7, R6 ;  /* 0x00000006070a723e */ /* 0x001fe400000010ff */
[----:B-1----:R-:W-:-:S05]  /*0c10*/  F2FP.BF16.F32.PACK_AB R11, R9, R8 ;  /* 0x00000008090b723e */ /* 0x002fca00000010ff */
[----:B------:R0:W-:Y:S04]  /*0c20*/  STG.E.64 desc[UR12][R2.64], R10 ;  /* 0x0000000a02007986 */ /* 0x0001e8000c101b0c */
[----:B------:R-:W-:Y:S05]  /*0c30*/  @!P0 BRA P1, `(.L_x_3574) ;  /* 0xfffffffc00388947 */ /* 0x000fea000083ffff */
[----:B------:R-:W-:Y:S05]  /*0c40*/  EXIT ;  /* 0x000000000000794d */ /* 0x000fea0003800000 */
.L_x_3575:
        /* <DEDUP_REMOVED lines=11> */
.L_x_8046:


//--------------------- .text._ZN2at6native55_GLOBAL__N__de093ff9_22_ForeachBinaryOpList_cu_a911ec4325multi_tensor_apply_kernelINS1_18TensorListMetadataILi3EEENS1_24BinaryOpListAlphaFunctorIN3c107complexIfEELi3ELi2ELi2EEEJNS1_13power_functorIS8_EES8_EEEvT_T0_DpT1_ --------------------------
	.section	.text._ZN2at6native55_GLOBAL__N__de093ff9_22_ForeachBinaryOpList_cu_a911ec4325multi_tensor_apply_kernelINS1_18TensorListMetadataILi3EEENS1_24BinaryOpListAlphaFunctorIN3c107complexIfEELi3ELi2ELi2EEEJNS1_13power_functorIS8_EES8_EEEvT_T0_DpT1_,"ax",@progbits
	.align	128
.text._ZN2at6native55_GLOBAL__N__de093ff9_22_ForeachBinaryOpList_cu_a911ec4325multi_tensor_apply_kernelINS1_18TensorListMetadataILi3EEENS1_24BinaryOpListAlphaFunctorIN3c107complexIfEELi3ELi2ELi2EEEJNS1_13power_functorIS8_EES8_EEEvT_T0_DpT1_:
        .type           _ZN2at6native55_GLOBAL__N__de093ff9_22_ForeachBinaryOpList_cu_a911ec4325multi_tensor_apply_kernelINS1_18TensorListMetadataILi3EEENS1_24BinaryOpListAlphaFunctorIN3c107complexIfEELi3ELi2ELi2EEEJNS1_13power_functorIS8_EES8_EEEvT_T0_DpT1_,@function
        .size           _ZN2at6native55_GLOBAL__N__de093ff9_22_ForeachBinaryOpList_cu_a911ec4325multi_tensor_apply_kernelINS1_18TensorListMetadataILi3EEENS1_24BinaryOpListAlphaFunctorIN3c107complexIfEELi3ELi2ELi2EEEJNS1_13power_functorIS8_EES8_EEEvT_T0_DpT1_,(.L_x_8047 - _ZN2at6native55_GLOBAL__N__de093ff9_22_ForeachBinaryOpList_cu_a911ec4325multi_tensor_apply_kernelINS1_18TensorListMetadataILi3EEENS1_24BinaryOpListAlphaFunctorIN3c107complexIfEELi3ELi2ELi2EEEJNS1_13power_functorIS8_EES8_EEEvT_T0_DpT1_)
        .other          _ZN2at6native55_GLOBAL__N__de093ff9_22_ForeachBinaryOpList_cu_a911ec4325multi_tensor_apply_kernelINS1_18TensorListMetadataILi3EEENS1_24BinaryOpListAlphaFunctorIN3c107complexIfEELi3ELi2ELi2EEEJNS1_13power_functorIS8_EES8_EEEvT_T0_DpT1_,@"STO_CUDA_ENTRY STV_DEFAULT"
_ZN2at6native55_GLOBAL__N__de093ff9_22_ForeachBinaryOpList_cu_a911ec4325multi_tensor_apply_kernelINS1_18TensorListMetadataILi3EEENS1_24BinaryOpListAlphaFunctorIN3c107complexIfEELi3ELi2ELi2EEEJNS1_13power_functorIS8_EES8_EEEvT_T0_DpT1_:
        /* <DEDUP_REMOVED lines=17> */
[----:B------:R-:W-:Y:S01]  /*0110*/  ULOP3.LUT UR4, UR16, 0x3, URZ, 0xc0, !UPT ;  /* 0x0000000310047892 */ /* 0x000fe2000f8ec03f */
[----:B------:R-:W-:-:S03]  /*0120*/  ULDC.64 UR14, c[0x0][0x208] ;  /* 0x00008200000e7ab9 */ /* 0x000fc60000000a00 */
[----:B------:R-:W-:Y:S02]  /*0130*/  ULOP3.LUT UP0, URZ, UR4, 0x1f, UR12, 0xf8, !UPT ;  /* 0x0000001f043f7892 */ /* 0x000fe4000f80f80c */
[----:B------:R-:W-:Y:S02]  /*0140*/  UIADD3.X UR12, ~UR5, UR13, URZ, UP1, !UPT ;  /* 0x0000000d050c7290 */ /* 0x000fe40008ffe53f */
        /* <DEDUP_REMOVED lines=11> */
.L_x_3825:
[----:B0-----:R-:W-:Y:S02]  /*0200*/  IADD3 R0, P0, R34, UR4, RZ ;  /* 0x0000000422007c10 */ /* 0x001fe4000ff1e0ff */
[----:B--2---:R-:W-:Y:S02]  /*0210*/  CS2R R18, SRZ ;  /* 0x0000000000127805 */ /* 0x004fe4000001ff00 */
[----:B------:R-:W-:Y:S02]  /*0220*/  MOV R3, UR13 ;  /* 0x0000000d00037c02 */ /* 0x000fe40008000f00 */
[----:B------:R-:W-:Y:S02]  /*0230*/  CS2R R38, SRZ ;  /* 0x0000000000267805 */ /* 0x000fe4000001ff00 */
[----:B------:R-:W-:Y:S02]  /*0240*/  ISETP.GE.U32.AND P3, PT, R0, 0x10000, PT ;  /* 0x000100000000780c */ /* 0x000fe40003f66070 */
[----:B------:R-:W-:-:S02]  /*0250*/  MOV R31, UR13 ;  /* 0x0000000d001f7c02 */ /* 0x000fc40008000f00 */
[----:B------:R-:W-:Y:S02]  /*0260*/  CS2R R16, SRZ ;  /* 0x0000000000107805 */ /* 0x000fe4000001ff00 */
[----:B------:R-:W-:Y:S02]  /*0270*/  IADD3.X R7, RZ, UR5, RZ, P0, !PT ;  /* 0x00000005ff077c10 */ /* 0x000fe400087fe4ff */
[----:B------:R-:W-:Y:S02]  /*0280*/  CS2R R12, SRZ ;  /* 0x00000000000c7805 */ /* 0x000fe4000001ff00 */
[----:B------:R-:W-:Y:S02]  /*0290*/  ISETP.LT.U32.AND P0, PT, R0, UR16, PT ;  /* 0x0000001000007c0c */ /* 0x000fe4000bf01070 */
[----:B------:R-:W-:Y:S02]  /*02a0*/  CS2R R10, SRZ ;  /* 0x00000000000a7805 */ /* 0x000fe4000001ff00 */
[----:B------:R-:W-:-:S02]  /*02b0*/  ISETP.GE.U32.AND.EX P3, PT, R7, RZ, PT, P3 ;  /* 0x000000ff0700720c */ /* 0x000fc40003f66130 */
[----:B------:R-:W-:Y:S02]  /*02c0*/  CS2R R14, SRZ ;  /* 0x00000000000e7805 */ /* 0x000fe4000001ff00 */
[----:B------:R-:W-:Y:S01]  /*02d0*/  LEA R32, P6, R3, R0, 0x1 ;  /* 0x0000000003207211 */ /* 0x000fe200078c08ff */
[----:B------:R-:W-:Y:S01]  /*02e0*/  ULDC.64 UR18, c[0x0][0xe60] ;  /* 0x0003980000127ab9 */ /* 0x000fe20000000a00 */
[----:B------:R-:W-:Y:S02]  /*02f0*/  ISETP.LT.AND.EX P3, PT, R7, UR12, !P3, P0 ;  /* 0x0000000c07007c0c */ /* 0x000fe4000df61300 */
[----:B------:R-:W-:Y:S02]  /*0300*/  IADD3 R33, P0, R0, UR13, RZ ;  /* 0x0000000d00217c10 */ /* 0x000fe4000ff1e0ff */
[----:B------:R-:W-:Y:S02]  /*0310*/  IADD3.X R29, RZ, R7, RZ, P6, !PT ;  /* 0x00000007ff1d7210 */ /* 0x000fe400037fe4ff */
[----:B------:R-:W-:-:S02]  /*0320*/  ISETP.GE.U32.AND P2, PT, R33, 0x10000, PT ;  /* 0x000100002100780c */ /* 0x000fc40003f46070 */
[----:B------:R-:W-:Y:S02]  /*0330*/  IADD3.X R30, RZ, R7, RZ, P0, !PT ;  /* 0x00000007ff1e7210 */ /* 0x000fe400007fe4ff */
[----:B------:R-:W-:Y:S02]  /*0340*/  ISETP.GE.U32.AND P0, PT, R32, 0x10000, PT ;  /* 0x000100002000780c */ /* 0x000fe40003f06070 */
[----:B------:R-:W-:Y:S02]  /*0350*/  LEA R31, R31, R31, 0x1 ;  /* 0x0000001f1f1f7211 */ /* 0x000fe400078e08ff */
[C---:B------:R-:W-:Y:S02]  /*0360*/  @P3 LEA R4, P5, R0.reuse, UR8, 0x3 ;  /* 0x0000000800043c11 */ /* 0x040fe4000f8a18ff */
[----:B------:R-:W-:Y:S02]  /*0370*/  @P3 LEA R2, P4, R0, UR6, 0x3 ;  /* 0x0000000600023c11 */ /* 0x000fe4000f8818ff */
[----:B------:R-:W-:-:S02]  /*0380*/  ISETP.LT.U32.AND P1, PT, R33, UR16, PT ;  /* 0x0000001021007c0c */ /* 0x000fc4000bf21070 */
[----:B------:R-:W-:Y:S02]  /*0390*/  ISETP.GE.U32.AND.EX P2, PT, R30, RZ, PT, P2 ;  /* 0x000000ff1e00720c */ /* 0x000fe40003f46120 */
[C-C-:B------:R-:W-:Y:S02]  /*03a0*/  @P3 LEA.HI.X R5, R0.reuse, UR9, R7.reuse, 0x3, P5 ;  /* 0x0000000900053c11 */ /* 0x140fe4000a8f1c07 */
[----:B------:R-:W-:Y:S02]  /*03b0*/  @P3 LEA.HI.X R3, R0, UR7, R7, 0x3, P4 ;  /* 0x0000000700033c11 */ /* 0x000fe4000a0f1c07 */
[----:B------:R-:W-:Y:S01]  /*03c0*/  ISETP.LT.U32.AND P5, PT, R32, UR16, PT ;  /* 0x0000001020007c0c */ /* 0x000fe2000bfa1070 */
[----:B------:R0:W2:Y:S01]  /*03d0*/  @P3 LDG.E.64 R38, desc[UR14][R4.64] ;  /* 0x0000000e04263981 */ /* 0x0000a2000c1e1b00 */
[----:B------:R-:W-:Y:S02]  /*03e0*/  ISETP.GE.U32.AND.EX P0, PT, R29, RZ, PT, P0 ;  /* 0x000000ff1d00720c */ /* 0x000fe40003f06100 */
[----:B------:R-:W-:Y:S01]  /*03f0*/  IADD3 R31, P4, R31, R0, RZ ;  /* 0x000000001f1f7210 */ /* 0x000fe20007f9e0ff */
[----:B------:R-:W3:Y:S01]  /*0400*/  @P3 LDG.E.64 R18, desc[UR14][R2.64] ;  /* 0x0000000e02123981 */ /* 0x000ee2000c1e1b00 */
[----:B------:R-:W-:-:S02]  /*0410*/  ISETP.LT.AND.EX P6, PT, R30, UR12, !P2, P1 ;  /* 0x0000000c1e007c0c */ /* 0x000fc4000d7c1310 */
[----:B------:R-:W-:Y:S02]  /*0420*/  ISETP.LT.AND.EX P5, PT, R29, UR12, !P0, P5 ;  /* 0x0000000c1d007c0c */ /* 0x000fe4000c7a1350 */
[----:B------:R-:W-:Y:S02]  /*0430*/  IADD3.X R28, RZ, R7, RZ, P4, !PT ;  /* 0x00000007ff1c7210 */ /* 0x000fe400027fe4ff */
[C---:B------:R-:W-:Y:S02]  /*0440*/  ISETP.GE.U32.AND P0, PT, R31.reuse, 0x10000, PT ;  /* 0x000100001f00780c */ /* 0x040fe40003f06070 */
[----:B------:R-:W-:Y:S02]  /*0450*/  ISETP.LT.U32.AND P4, PT, R31, UR16, PT ;  /* 0x000000101f007c0c */ /* 0x000fe4000bf81070 */
[----:B------:R-:W-:Y:S02]  /*0460*/  ISETP.GE.U32.AND.EX P0, PT, R28, RZ, PT, P0 ;  /* 0x000000ff1c00720c */ /* 0x000fe40003f06100 */
[----:B------:R-:W-:-:S02]  /*0470*/  LOP3.LUT R20, R20, 0xfffffffd, RZ, 0xc0, !PT ;  /* 0xfffffffd14147812 */ /* 0x000fc400078ec0ff */
[----:B------:R-:W-:Y:S02]  /*0480*/  ISETP.LT.AND.EX P4, PT, R28, UR12, !P0, P4 ;  /* 0x0000000c1c007c0c */ /* 0x000fe4000c781340 */
[C---:B------:R-:W-:Y:S02]  /*0490*/  @P6 LEA R8, P1, R33.reuse, UR6, 0x3 ;  /* 0x0000000621086c11 */ /* 0x040fe4000f8218ff */
[C---:B------:R-:W-:Y:S02]  /*04a0*/  @P5 LEA R22, P0, R32.reuse, UR8, 0x3 ;  /* 0x0000000820165c11 */ /* 0x040fe4000f8018ff */
[----:B------:R-:W-:Y:S02]  /*04b0*/  @P6 LEA.HI.X R9, R33, UR7, R30, 0x3, P1 ;  /* 0x0000000721096c11 */ /* 0x000fe400088f1c1e */
[C---:B0-----:R-:W-:Y:S02]  /*04c0*/  @P5 LEA R4, P1, R32.reuse, UR6, 0x3 ;  /* 0x0000000620045c11 */ /* 0x041fe4000f8218ff */
[C-C-:B------:R-:W-:Y:S01]  /*04d0*/  @P5 LEA.HI.X R23, R32.reuse, UR9, R29.reuse, 0x3, P0 ;  /* 0x0000000920175c11 */ /* 0x140fe200080f1c1d */
[----:B------:R0:W5:Y:S01]  /*04e0*/  @P6 LDG.E.64 R16, desc[UR14][R8.64] ;  /* 0x0000000e08106981 */ /* 0x000162000c1e1b00 */
[----:B------:R-:W-:-:S02]  /*04f0*/  @P5 LEA.HI.X R5, R32, UR7, R29, 0x3, P1 ;  /* 0x0000000720055c11 */ /* 0x000fc400088f1c1d */
[C---:B------:R-:W-:Y:S02]  /*0500*/  @P4 LEA R24, P1, R31.reuse, UR6, 0x3 ;  /* 0x000000061f184c11 */ /* 0x040fe4000f8218ff */
[----:B------:R-:W-:Y:S02]  /*0510*/  CS2R R6, SRZ ;  /* 0x0000000000067805 */ /* 0x000fe4000001ff00 */
[C---:B------:R-:W-:Y:S01]  /*0520*/  @P4 LEA R26, P0, R31.reuse, UR8, 0x3 ;  /* 0x000000081f1a4c11 */ /* 0x040fe2000f8018ff */
[----:B------:R-:W5:Y:S01]  /*0530*/  @P5 LDG.E.64 R12, desc[UR14][R4.64] ;  /* 0x0000000e040c5981 */ /* 0x000f62000c1e1b00 */
[C-C-:B------:R-:W-:Y:S02]  /*0540*/  @P4 LEA.HI.X R25, R31.reuse, UR7, R28.reuse, 0x3, P1 ;  /* 0x000000071f194c11 */ /* 0x140fe400088f1c1c */
[----:B------:R-:W-:Y:S02]  /*0550*/  @P4 LEA.HI.X R27, R31, UR9, R28, 0x3, P0 ;  /* 0x000000091f1b4c11 */ /* 0x000fe400080f1c1c */
[----:B0-----:R-:W-:Y:S01]  /*0560*/  CS2R R8, SRZ ;  /* 0x0000000000087805 */ /* 0x001fe2000001ff00 */
[----:B------:R-:W5:Y:S01]  /*0570*/  @P5 LDG.E.64 R10, desc[UR14][R22.64] ;  /* 0x0000000e160a5981 */ /* 0x000f62000c1e1b00 */
[C---:B------:R-:W-:Y:S01]  /*0580*/  @P6 LEA R2, P2, R33.reuse, UR8, 0x3 ;  /* 0x0000000821026c11 */ /* 0x040fe2000f8418ff */
[----:B------:R-:W-:Y:S01]  /*0590*/  BSSY B2, `(.L_x_3577) ;  /* 0x0000289000027945 */ /* 0x000fe20003800000 */
[----:B------:R-:W-:Y:S01]  /*05a0*/  @P6 LOP3.LUT R20, R20, 0x2, RZ, 0xfc, !PT ;  /* 0x0000000214146812 */ /* 0x000fe200078efcff */
[----:B------:R-:W5:Y:S04]  /*05b0*/  @P4 LDG.E.64 R6, desc[UR14][R24.64] ;  /* 0x0000000e18064981 */ /* 0x000f68000c1e1b00 */
[----:B------:R-:W5:Y:S01]  /*05c0*/  @P4 LDG.E.64 R8, desc[UR14][R26.64] ;  /* 0x0000000e1a084981 */ /* 0x000f62000c1e1b00 */
[----:B------:R-:W-:-:S05]  /*05d0*/  @P6 LEA.HI.X R3, R33, UR9, R30, 0x3, P2 ;  /* 0x0000000921036c11 */ /* 0x000fca00090f1c1e */
[----:B------:R2:W5:Y:S01]  /*05e0*/  @P6 LDG.E.64 R14, desc[UR14][R2.64] ;  /* 0x0000000e020e6981 */ /* 0x000562000c1e1b00 */
[----:B---3--:R-:W-:Y:S01]  /*05f0*/  FSETP.NAN.FTZ.AND P0, PT, R18, R19, PT ;  /* 0x000000131200720b */ /* 0x008fe20003f18000 */
[----:B--2---:R-:W-:Y:S01]  /*0600*/  FMUL.FTZ R3, R39, UR19 ;  /* 0x0000001327037c20 */ /* 0x004fe20008410000 */
[----:B------:R-:W-:-:S03]  /*0610*/  FMUL.FTZ R36, R38, UR19 ;  /* 0x0000001326247c20 */ /* 0x000fc60008410000 */
[----:B------:R-:W-:Y:S01]  /*0620*/  FFMA.FTZ R38, R38, UR18, -R3 ;  /* 0x0000001226267c23 */ /* 0x000fe20008010803 */
[----:B------:R-:W-:Y:S01]  /*0630*/  FFMA.FTZ R36, R39, UR18, R36 ;  /* 0x0000001227247c23 */ /* 0x000fe20008010024 */
[----:B------:R-:W-:-:S06]  /*0640*/  FADD.FTZ R3, |R18|, -RZ ;  /* 0x800000ff12037221 */ /* 0x000fcc0000010200 */
[----:B------:R-:W-:Y:S05]  /*0650*/  @P0 BRA `(.L_x_3578) ;  /* 0x0000002000f80947 */ /* 0x000fea0003800000 */
[----:B------:R-:W-:Y:S01]  /*0660*/  FADD.FTZ R4, |R19|, -RZ ;  /* 0x800000ff13047221 */ /* 0x000fe20000010200 */
[----:B------:R-:W-:-:S04]  /*0670*/  FSETP.GEU.FTZ.AND P2, PT, |R18|, |R19|, PT ;  /* 0x400000131200720b */ /* 0x000fc80003f5e200 */
[----:B------:R-:W-:Y:S02]  /*0680*/  FSEL R2, R3, R4, !P2 ;  /* 0x0000000403027208 */ /* 0x000fe40005000000 */
[----:B------:R-:W-:Y:S02]  /*0690*/  FSEL R5, R4, R3, !P2 ;  /* 0x0000000304057208 */ /* 0x000fe40005000000 */
[----:B------:R-:W-:-:S13]  /*06a0*/  FSETP.GT.FTZ.AND P0, PT, R2, 9.99999979021476795361e+33, PT ;  /* 0x77f684df0200780b */ /* 0x000fda0003f14000 */
[----:B------:R-:W-:Y:S05]  /*06b0*/  @P0 BRA `(.L_x_3579) ;  /* 0x0000001c00cc0947 */ /* 0x000fea0003800000 */
[----:B------:R-:W-:-:S13]  /*06c0*/  FSETP.NEU.FTZ.AND P0, PT, R5, 1, PT ;  /* 0x3f8000000500780b */ /* 0x000fda0003f1d000 */
[----:B------:R-:W-:Y:S05]  /*06d0*/  @!P0 BRA `(.L_x_3580) ;  /* 0x0000001400c08947 */ /* 0x000fea0003800000 */
[C---:B------:R-:W-:Y:S02]  /*06e0*/  FSETP.GEU.FTZ.AND P0, PT, R5.reuse, 9.9999999747524270788e-07, PT ;  /* 0x358637bd0500780b */ /* 0x040fe40003f1e000 */
[----:B------:R-:W-:Y:S02]  /*06f0*/  FSETP.GEU.FTZ.AND P1, PT, R2, 9.9999999747524270788e-07, PT ;  /* 0x358637bd0200780b */ /* 0x000fe40003f3e000 */
[----:B------:R-:W-:-:S04]  /*0700*/  FSETP.GT.FTZ.AND P6, PT, R5, 1000000, PT ;  /* 0x497424000500780b */ /* 0x000fc80003fd4000 */
[----:B------:R-:W-:Y:S02]  /*0710*/  PLOP3.LUT P0, PT, P6, P0, P1, 0xf7, 0x0 ;  /* 0x000000000000781c */ /* 0x000fe40003701e17 */
[----:B------:R-:W-:-:S04]  /*0720*/  FSETP.GT.FTZ.AND P1, PT, R2, 1000000, PT ;  /* 0x497424000200780b */ /* 0x000fc80003f34000 */
[----:B------:R-:W-:-:S13]  /*0730*/  PLOP3.LUT P0, PT, P1, P0, PT, 0xa8, 0x0 ;  /* 0x000000000000781c */ /* 0x000fda0000f01570 */
[----:B------:R-:W-:Y:S05]  /*0740*/  @P0 BRA `(.L_x_3581) ;  /* 0x0000001000a40947 */ /* 0x000fea0003800000 */
[----:B------:R-:W-:-:S13]  /*0750*/  FSETP.GE.FTZ.AND P0, PT, R5, 1, PT ;  /* 0x3f8000000500780b */ /* 0x000fda0003f16000 */
[----:B------:R-:W-:Y:S05]  /*0760*/  @!P0 BRA `(.L_x_3582) ;  /* 0x0000000400508947 */ /* 0x000fea0003800000 */
[C---:B------:R-:W-:Y:S01]  /*0770*/  FADD.FTZ R0, R5.reuse, -1 ;  /* 0xbf80000005007421 */ /* 0x040fe20000010000 */
[----:B------:R-:W-:Y:S01]  /*0780*/  FADD.FTZ R3, R5, 1 ;  /* 0x3f80000005037421 */ /* 0x000fe20000010000 */
[----:B------:R-:W-:Y:S01]  /*0790*/  HFMA2.MMA R21, -RZ, RZ, 1.625, 0 ;  /* 0x3e800000ff157435 */ /* 0x000fe200000001ff */
[----:B------:R-:W-:Y:S01]  /*07a0*/  MOV R22, 0x3d39bf78 ;  /* 0x3d39bf7800167802 */ /* 0x000fe20000000f00 */
[----:B------:R-:W-:Y:S01]  /*07b0*/  FCHK P0, R2, R5 ;  /* 0x0000000502007302 */ /* 0x000fe20000000000 */
[----:B------:R-:W-:Y:S01]  /*07c0*/  FMUL.FTZ R3, R0, R3 ;  /* 0x0000000300037220 */ /* 0x000fe20000410000 */
[----:B------:R-:W-:Y:S03]  /*07d0*/  BSSY B0, `(.L_x_3583) ;  /* 0x0000022000007945 */ /* 0x000fe60003800000 */
[----:B------:R-:W-:-:S04]  /*07e0*/  FFMA.FTZ R23, R2, R2, R3 ;  /* 0x0000000202177223 */ /* 0x000fc80000010003 */
[C---:B------:R-:W-:Y:S01]  /*07f0*/  FADD.FTZ.RZ R0, R23.reuse, 1 ;  /* 0x3f80000017007421 */ /* 0x040fe2000001c000 */
[----:B------:R-:W-:-:S04]  /*0800*/  ISETP.GE.U32.AND P1, PT, R23, 0x7f800000, PT ;  /* 0x7f8000001700780c */ /* 0x000fc80003f26070 */
[----:B------:R-:W-:-:S04]  /*0810*/  IADD3 R0, R0, -0x3f400000, RZ ;  /* 0xc0c0000000007810 */ /* 0x000fc80007ffe0ff */
[----:B------:R-:W-:-:S04]  /*0820*/  LOP3.LUT R0, R0, 0xff800000, RZ, 0xc0, !PT ;  /* 0xff80000000007812 */ /* 0x000fc800078ec0ff */
[----:B------:R-:W-:Y:S02]  /*0830*/  IADD3 R4, -R0, 0x40800000, RZ ;  /* 0x4080000000047810 */ /* 0x000fe40007ffe1ff */
[-C--:B------:R-:W-:Y:S02]  /*0840*/  IADD3 R3, R23, -R0.reuse, RZ ;  /* 0x8000000017037210 */ /* 0x080fe40007ffe0ff */
[----:B------:R-:W-:Y:S01]  /*0850*/  I2FP.F32.S32 R0, R0 ;  /* 0x0000000000007245 */ /* 0x000fe20000201400 */
[----:B------:R-:W-:-:S04]  /*0860*/  FFMA.FTZ R4, R4, R21, -1 ;  /* 0xbf80000004047423 */ /* 0x000fc80000010015 */
[----:B------:R-:W-:Y:S01]  /*0870*/  FADD.FTZ R3, R3, R4 ;  /* 0x0000000403037221 */ /* 0x000fe20000010000 */
[----:B------:R-:W-:-:S03]  /*0880*/  FMUL.FTZ R0, R0, 1.1920928955078125e-07 ;  /* 0x3400000000007820 */ /* 0x000fc60000410000 */
[C---:B------:R-:W-:Y:S02]  /*0890*/  FFMA.FTZ R4, R3.reuse, -R22, 0.10546888411045074463 ;  /* 0x3dd8001203047423 */ /* 0x040fe40000010816 */
[----:B------:R-:W0:Y:S02]  /*08a0*/  MUFU.RCP R22, R5 ;  /* 0x0000000500167308 */ /* 0x000e240000001000 */
[----:B------:R-:W-:-:S04]  /*08b0*/  FFMA.FTZ R4, R3, R4, -0.13229703903198242188 ;  /* 0xbe0778e003047423 */ /* 0x000fc80000010004 */
[----:B------:R-:W-:-:S04]  /*08c0*/  FFMA.FTZ R4, R3, R4, 0.14491446316242218018 ;  /* 0x3e14647503047423 */ /* 0x000fc80000010004 */
[----:B------:R-:W-:-:S04]  /*08d0*/  FFMA.FTZ R4, R3, R4, -0.16641564667224884033 ;  /* 0xbe2a68dd03047423 */ /* 0x000fc80000010004 */
[----:B------:R-:W-:Y:S01]  /*08e0*/  FFMA.FTZ R4, R3, R4, 0.19988867640495300293 ;  /* 0x3e4caf9e03047423 */ /* 0x000fe20000010004 */
[----:B0-----:R-:W-:-:S03]  /*08f0*/  FFMA R21, -R5, R22, 1 ;  /* 0x3f80000005157423 */ /* 0x001fc60000000116 */
[----:B------:R-:W-:Y:S01]  /*0900*/  FFMA.FTZ R4, R3, R4, -0.25000196695327758789 ;  /* 0xbe80004203047423 */ /* 0x000fe20000010004 */
[----:B------:R-:W-:-:S03]  /*0910*/  FFMA R21, R22, R21, R22 ;  /* 0x0000001516157223 */ /* 0x000fc60000000016 */
[----:B------:R-:W-:-:S04]  /*0920*/  FFMA.FTZ R4, R3, R4, 0.33333510160446166992 ;  /* 0x3eaaaae603047423 */ /* 0x000fc80000010004 */
[----:B------:R-:W-:-:S04]  /*0930*/  FFMA.FTZ R4, R3, R4, -0.5 ;  /* 0xbf00000003047423 */ /* 0x000fc80000010004 */
[----:B------:R-:W-:-:S04]  /*0940*/  FMUL.FTZ R4, R3, R4 ;  /* 0x0000000403047220 */ /* 0x000fc80000410000 */
[----:B------:R-:W-:Y:S01]  /*0950*/  FFMA.FTZ R3, R3, R4, R3 ;  /* 0x0000000403037223 */ /* 0x000fe20000010003 */
[----:B------:R-:W-:-:S03]  /*0960*/  FFMA R4, R2, R21, RZ ;  /* 0x0000001502047223 */ /* 0x000fc600000000ff */
[----:B------:R-:W-:Y:S01]  /*0970*/  FFMA.FTZ R3, R0, 0.69314718246459960938, R3 ;  /* 0x3f31721800037823 */ /* 0x000fe20000010003 */
[----:B------:R-:W-:Y:S01]  /*0980*/  FFMA R22, -R5, R4, R2 ;  /* 0x0000000405167223 */ /* 0x000fe20000000102 */
[----:B------:R-:W-:Y:S06]  /*0990*/  @!P1 BRA `(.L_x_3584) ;  /* 0x0000000000149947 */ /* 0x000fec0003800000 */
[----:B------:R-:W-:-:S13]  /*09a0*/  ISETP.GE.AND P1, PT, R23, -0x407fffff, PT ;  /* 0xbf8000011700780c */ /* 0x000fda0003f26270 */
[----:B------:R-:W-:-:S05]  /*09b0*/  @P1 MOV R0, 0x7f800000 ;  /* 0x7f80000000001802 */ /* 0x000fca0000000f00 */
[C---:B------:R-:W-:Y:S01]  /*09c0*/  @P1 FFMA.FTZ R3, R23.reuse, R0, +INF ;  /* 0x7f80000017031423 */ /* 0x040fe20000010000 */
[----:B------:R-:W-:-:S04]  /*09d0*/  FSETP.NEU.FTZ.AND P1, PT, R23, RZ, PT ;  /* 0x000000ff1700720b */ /* 0x000fc80003f3d000 */
[----:B------:R-:W-:-:S09]  /*09e0*/  FSEL R3, R3, -RZ, P1 ;  /* 0x800000ff03037208 */ /* 0x000fd20000800000 */
.L_x_3584:
[----:B------:R-:W-:Y:S05]  /*09f0*/  BSYNC B0 ;  /* 0x0000000000007941 */ /* 0x000fea0003800000 */
.L_x_3583:
[----:B------:R-:W-:Y:S01]  /*0a00*/  BSSY B3, `(.L_x_3585) ;  /* 0x0000007000037945 */ /* 0x000fe20003800000 */
[----:B------:R-:W-:-:S03]  /*0a10*/  FFMA R0, R21, R22, R4 ;  /* 0x0000001615007223 */ /* 0x000fc60000000004 */
[----:B------:R-:W-:Y:S05]  /*0a20*/  @!P0 BRA `(.L_x_3586) ;  /* 0x0000000000108947 */ /* 0x000fea0003800000 */
[----:B------:R-:W-:Y:S02]  /*0a30*/  MOV R25, R2 ;  /* 0x0000000200197202 */ /* 0x000fe40000000f00 */
[----:B------:R-:W-:Y:S02]  /*0a40*/  MOV R0, R5 ;  /* 0x0000000500007202 */ /* 0x000fe40000000f00 */
[----:B------:R-:W-:-:S07]  /*0a50*/  MOV R22, 0xa70 ;  /* 0x00000a7000167802 */ /* 0x000fce0000000f00 */
[----:B-----5:R-:W-:Y:S05]  /*0a60*/  CALL.REL.NOINC `($__internal_0_$__cuda_sm3x_div_rn_ftz_f32_slowpath) ;  /* 0x0000016000087944 */ /* 0x020fea0003c00000 */
.L_x_3586:
[----:B------:R-:W-:Y:S05]  /*0a70*/  BSYNC B3 ;  /* 0x0000000000037941 */ /* 0x000fea0003800000 */
.L_x_3585:
[----:B------:R-:W-:Y:S01]  /*0a80*/  HFMA2.MMA R21, -RZ, RZ, 0.89990234375, 10328 ;  /* 0x3b33710bff157435 */ /* 0x000fe200000001ff */
[----:B------:R-:W-:Y:S01]  /*0a90*/  FMUL.FTZ R2, R0, R0 ;  /* 0x0000000000027220 */ /* 0x000fe20000410000 */
[----:B------:R-:W-:Y:S08]  /*0aa0*/  BSSY B0, `(.L_x_3587) ;  /* 0x0000014000007945 */ /* 0x000ff00003800000 */
[----:B------:R-:W-:-:S04]  /*0ab0*/  FFMA.FTZ R21, R2, R21, -0.015681877732276916504 ;  /* 0xbc80774802157423 */ /* 0x000fc80000010015 */
[----:B------:R-:W-:-:S04]  /*0ac0*/  FFMA.FTZ R21, R2, R21, 0.042200751602649688721 ;  /* 0x3d2cdab202157423 */ /* 0x000fc80000010015 */
[----:B------:R-:W-:-:S04]  /*0ad0*/  FFMA.FTZ R21, R2, R21, -0.074792981147766113281 ;  /* 0xbd992d1002157423 */ /* 0x000fc80000010015 */
[----:B------:R-:W-:-:S04]  /*0ae0*/  FFMA.FTZ R21, R2, R21, 0.10640415549278259277 ;  /* 0x3dd9ea6c02157423 */ /* 0x000fc80000010015 */
[----:B------:R-:W-:-:S04]  /*0af0*/  FFMA.FTZ R21, R2, R21, -0.14207722246646881104 ;  /* 0xbe117cb102157423 */ /* 0x000fc80000010015 */
[----:B------:R-:W-:-:S04]  /*0b00*/  FFMA.FTZ R21, R2, R21, 0.19993925094604492188 ;  /* 0x3e4cbce002157423 */ /* 0x000fc80000010015 */
[----:B------:R-:W-:-:S04]  /*0b10*/  FFMA.FTZ R21, R2, R21, -0.33333197236061096191 ;  /* 0xbeaaaa7d02157423 */ /* 0x000fc80000010015 */
[----:B------:R-:W-:-:S04]  /*0b20*/  FMUL.FTZ R21, R2, R21 ;  /* 0x0000001502157220 */ /* 0x000fc80000410000 */
[----:B------:R-:W-:Y:S01]  /*0b30*/  FFMA.FTZ R0, R21, R0, R0 ;  /* 0x0000000015007223 */ /* 0x000fe20000010000 */
[----:B------:R-:W-:Y:S06]  /*0b40*/  @!P2 BRA `(.L_x_3588) ;  /* 0x000000000014a947 */ /* 0x000fec0003800000 */
[----:B------:R-:W-:-:S13]  /*0b50*/  ISETP.GT.AND P0, PT, R18, -0x1, PT ;  /* 0xffffffff1200780c */ /* 0x000fda0003f04270 */
[----:B------:R-:W-:Y:S05]  /*0b60*/  @P0 BRA `(.L_x_3589) ;  /* 0x00000000001c0947 */ /* 0x000fea0003800000 */
[----:B------:R-:W-:-:S05]  /*0b70*/  MOV R21, 0x3fd774eb ;  /* 0x3fd774eb00157802 */ /* 0x000fca0000000f00 */
[----:B------:R-:W-:Y:S01]  /*0b80*/  FFMA.FTZ R0, R21, 1.8663789033889770508, -R0 ;  /* 0x3feee58115007823 */ /* 0x000fe20000010800 */
[----:B------:R-:W-:Y:S06]  /*0b90*/  BRA `(.L_x_3589) ;  /* 0x0000000000107947 */ /* 0x000fec0003800000 */
.L_x_3588:
[----:B------:R-:W-:Y:S02]  /*0ba0*/  ISETP.GE.AND P0, PT, R18, RZ, PT ;  /* 0x000000ff1200720c */ /* 0x000fe40003f06270 */
[----:B------:R-:W-:-:S11]  /*0bb0*/  MOV R21, 0x3fd774eb ;  /* 0x3fd774eb00157802 */ /* 0x000fd60000000f00 */
[----:B------:R-:W-:-:S04]  /*0bc0*/  @P0 FFMA.FTZ R0, R21, 0.93318945169448852539, -R0 ;  /* 0x3f6ee58115000823 */ /* 0x000fc80000010800 */
[----:B------:R-:W-:-:S07]  /*0bd0*/  @!P0 FFMA.FTZ R0, R21, 0.93318945169448852539, R0 ;  /* 0x3f6ee58115008823 */ /* 0x000fce0000010000 */
.L_x_3589:
[----:B------:R-:W-:Y:S05]  /*0be0*/  BSYNC B0 ;  /* 0x0000000000007941 */ /* 0x000fea0003800000 */
.L_x_3587:
[C---:B------:R-:W-:Y:S01]  /*0bf0*/  FSETP.NEU.FTZ.AND P0, PT, |R18|.reuse, |R19|, PT ;  /* 0x400000131200720b */ /* 0x040fe20003f1d200 */
[----:B------:R-:W-:Y:S01]  /*0c00*/  HFMA2.MMA R2, -RZ, RZ, 2.04296875, -15.78125 ;  /* 0x4016cbe4ff027435 */ /* 0x000fe200000001ff */
[----:B------:R-:W-:Y:S01]  /*0c10*/  FSETP.NEU.FTZ.AND P1, PT, R5, RZ, PT ;  /* 0x000000ff0500720b */ /* 0x000fe20003f3d000 */
[C---:B------:R-:W-:Y:S01]  /*0c20*/  FADD.FTZ R5, |R18|.reuse, |R19| ;  /* 0x4000001312057221 */ /* 0x040fe20000010200 */
[----:B------:R-:W-:Y:S01]  /*0c30*/  ISETP.GE.AND P2, PT, R18, RZ, PT ;  /* 0x000000ff1200720c */ /* 0x000fe20003f46270 */
[----:B------:R-:W-:-:S08]  /*0c40*/  FMUL.FTZ R3, R3, 0.5 ;  /* 0x3f00000003037820 */ /* 0x000fd00000410000 */
[----:B------:R-:W-:Y:S02]  /*0c50*/  @!P0 FSEL R0, R2, 0.78539818525314331055, !P2 ;  /* 0x3f490fdb02008808 */ /* 0x000fe40005000000 */
[----:B------:R-:W-:Y:S02]  /*0c60*/  @!P1 FSEL R0, RZ, 3.1415927410125732422, P2 ;  /* 0x40490fdbff009808 */ /* 0x000fe40001000000 */
[----:B------:R-:W-:Y:S02]  /*0c70*/  FSETP.GTU.FTZ.AND P0, PT, |R5|, +INF , PT ;  /* 0x7f8000000500780b */ /* 0x000fe40003f1c200 */
[----:B------:R-:W-:-:S04]  /*0c80*/  LOP3.LUT R0, R0, 0x80000000, R19, 0xb8, !PT ;  /* 0x8000000000007812 */ /* 0x000fc800078eb813 */
[----:B------:R-:W-:Y:S01]  /*0c90*/  FSEL R5, R5, R0, P0 ;  /* 0x0000000005057208 */ /* 0x000fe20000000000 */
[----:B------:R-:W-:Y:S06]  /*0ca0*/  BRA `(.L_x_3590) ;  /* 0x00000020005c7947 */ /* 0x000fec0003800000 */
.L_x_3582:
[----:B------:R-:W-:-:S04]  /*0cb0*/  FMUL.FTZ R4, R2, R2 ;  /* 0x0000000202047220 */ /* 0x000fc80000410000 */
[----:B------:R-:W-:-:S05]  /*0cc0*/  FFMA.FTZ R4, R5, R5, R4 ;  /* 0x0000000505047223 */ /* 0x000fca0000010004 */
[----:B------:R-:W-:-:S13]  /*0cd0*/  FSETP.GTU.FTZ.AND P0, PT, R4, 0.69999998807907104492, PT ;  /* 0x3f3333330400780b */ /* 0x000fda0003f1c000 */
[----:B------:R-:W-:Y:S05]  /*0ce0*/  @P0 BRA `(.L_x_3591) ;  /* 0x0000000000c80947 */ /* 0x000fea0003800000 */
[----:B------:R-:W0:Y:S01]  /*0cf0*/  MUFU.RCP R0, R5 ;  /* 0x0000000500007308 */ /* 0x000e220000001000 */
[----:B------:R-:W-:Y:S07]  /*0d00*/  BSSY B3, `(.L_x_3592) ;  /* 0x000000c000037945 */ /* 0x000fee0003800000 */
[----:B------:R-:W1:Y:S01]  /*0d10*/  FCHK P0, R2, R5 ;  /* 0x0000000502007302 */ /* 0x000e620000000000 */
[----:B0-----:R-:W-:-:S04]  /*0d20*/  FFMA R3, -R5, R0, 1 ;  /* 0x3f80000005037423 */ /* 0x001fc80000000100 */
[----:B------:R-:W-:-:S04]  /*0d30*/  FFMA R3, R0, R3, R0 ;  /* 0x0000000300037223 */ /* 0x000fc80000000000 */
[----:B------:R-:W-:-:S04]  /*0d40*/  FFMA R0, R2, R3, RZ ;  /* 0x0000000302007223 */ /* 0x000fc800000000ff */
[----:B------:R-:W-:-:S04]  /*0d50*/  FFMA R21, -R5, R0, R2 ;  /* 0x0000000005157223 */ /* 0x000fc80000000102 */
[----:B------:R-:W-:Y:S01]  /*0d60*/  FFMA R0, R3, R21, R0 ;  /* 0x0000001503007223 */ /* 0x000fe20000000000 */
[----:B-1----:R-:W-:Y:S06]  /*0d70*/  @!P0 BRA `(.L_x_3593) ;  /* 0x0000000000108947 */ /* 0x002fec0003800000 */
[----:B------:R-:W-:Y:S02]  /*0d80*/  MOV R25, R2 ;  /* 0x0000000200197202 */ /* 0x000fe40000000f00 */
[----:B------:R-:W-:Y:S02]  /*0d90*/  MOV R0, R5 ;  /* 0x0000000500007202 */ /* 0x000fe40000000f00 */
[----:B------:R-:W-:-:S07]  /*0da0*/  MOV R22, 0xdc0 ;  /* 0x00000dc000167802 */ /* 0x000fce0000000f00 */
[----:B-----5:R-:W-:Y:S05]  /*0db0*/  CALL.REL.NOINC `($__internal_0_$__cuda_sm3x_div_rn_ftz_f32_slowpath) ;  /* 0x0000015c00347944 */ /* 0x020fea0003c00000 */
.L_x_3593:
[----:B------:R-:W-:Y:S05]  /*0dc0*/  BSYNC B3 ;  /* 0x0000000000037941 */ /* 0x000fea0003800000 */
.L_x_3592:
        /* <DEDUP_REMOVED lines=18> */
.L_x_3595:
[----:B------:R-:W-:Y:S02]  /*0ef0*/  ISETP.GE.AND P0, PT, R18, RZ, PT ;  /* 0x000000ff1200720c */ /* 0x000fe40003f06270 */
[----:B------:R-:W-:-:S11]  /*0f00*/  MOV R3, 0x3fd774eb ;  /* 0x3fd774eb00037802 */ /* 0x000fd60000000f00 */
[----:B------:R-:W-:-:S04]  /*0f10*/  @P0 FFMA.FTZ R0, R3, 0.93318945169448852539, -R0 ;  /* 0x3f6ee58103000823 */ /* 0x000fc80000010800 */
[----:B------:R-:W-:-:S07]  /*0f20*/  @!P0 FFMA.FTZ R0, R3, 0.93318945169448852539, R0 ;  /* 0x3f6ee58103008823 */ /* 0x000fce0000010000 */
.L_x_3596:
[----:B------:R-:W-:Y:S05]  /*0f30*/  BSYNC B0 ;  /* 0x0000000000007941 */ /* 0x000fea0003800000 */
.L_x_3594:
[C---:B------:R-:W-:Y:S01]  /*0f40*/  FSETP.NEU.FTZ.AND P1, PT, |R18|.reuse, |R19|, PT ;  /* 0x400000131200720b */ /* 0x040fe20003f3d200 */
[----:B------:R-:W-:Y:S01]  /*0f50*/  HFMA2.MMA R2, -RZ, RZ, 2.04296875, -15.78125 ;  /* 0x4016cbe4ff027435 */ /* 0x000fe200000001ff */
[----:B------:R-:W-:Y:S01]  /*0f60*/  FSETP.NEU.FTZ.AND P2, PT, R5, RZ, PT ;  /* 0x000000ff0500720b */ /* 0x000fe20003f5d000 */
[----:B------:R-:W0:Y:S01]  /*0f70*/  MUFU.LG2 R3, R4 ;  /* 0x0000000400037308 */ /* 0x000e220000000c00 */
[C---:B------:R-:W-:Y:S01]  /*0f80*/  ISETP.GE.AND P0, PT, R18.reuse, RZ, PT ;  /* 0x000000ff1200720c */ /* 0x040fe20003f06270 */
[----:B------:R-:W-:-:S08]  /*0f90*/  FADD.FTZ R5, |R18|, |R19| ;  /* 0x4000001312057221 */ /* 0x000fd00000010200 */
[----:B------:R-:W-:Y:S02]  /*0fa0*/  @!P1 FSEL R0, R2, 0.78539818525314331055, !P0 ;  /* 0x3f490fdb02009808 */ /* 0x000fe40004000000 */
[----:B------:R-:W-:Y:S02]  /*0fb0*/  @!P2 FSEL R0, RZ, 3.1415927410125732422, P0 ;  /* 0x40490fdbff00a808 */ /* 0x000fe40000000000 */
[----:B------:R-:W-:Y:S02]  /*0fc0*/  FSETP.GTU.FTZ.AND P0, PT, |R5|, +INF , PT ;  /* 0x7f8000000500780b */ /* 0x000fe40003f1c200 */
[----:B------:R-:W-:Y:S01]  /*0fd0*/  LOP3.LUT R0, R0, 0x80000000, R19, 0xb8, !PT ;  /* 0x8000000000007812 */ /* 0x000fe200078eb813 */
[----:B0-----:R-:W-:-:S03]  /*0fe0*/  FMUL.FTZ.D2 R3, R3, 0.69314718246459960938 ;  /* 0x3f31721803037820 */ /* 0x001fc60000310000 */
[----:B------:R-:W-:Y:S01]  /*0ff0*/  FSEL R5, R5, R0, P0 ;  /* 0x0000000005057208 */ /* 0x000fe20000000000 */
[----:B------:R-:W-:Y:S06]  /*1000*/  BRA `(.L_x_3590) ;  /* 0x0000001c00847947 */ /* 0x000fec0003800000 */
.L_x_3591:
[----:B------:R-:W-:Y:S01]  /*1010*/  LOP3.LUT R0, R5, 0xffff0000, RZ, 0xc0, !PT ;  /* 0xffff000005007812 */ /* 0x000fe200078ec0ff */
[----:B------:R-:W-:Y:S01]  /*1020*/  BSSY B0, `(.L_x_3597) ;  /* 0x000003f000007945 */ /* 0x000fe20003800000 */
[----:B------:R-:W-:-:S03]  /*1030*/  LOP3.LUT R21, R2, 0xffff0000, RZ, 0xc0, !PT ;  /* 0xffff000002157812 */ /* 0x000fc600078ec0ff */
[--C-:B------:R-:W-:Y:S01]  /*1040*/  FADD.FTZ R3, R5, -R0.reuse ;  /* 0x8000000005037221 */ /* 0x100fe20000010000 */
[----:B------:R-:W-:Y:S01]  /*1050*/  FMUL.FTZ R24, R0, R0 ;  /* 0x0000000000187220 */ /* 0x000fe20000410000 */
[--C-:B------:R-:W-:Y:S01]  /*1060*/  FADD.FTZ R22, R2, -R21.reuse ;  /* 0x8000001502167221 */ /* 0x100fe20000010000 */
[----:B------:R-:W-:Y:S01]  /*1070*/  FMUL.FTZ R25, R21, R21 ;  /* 0x0000001515197220 */ /* 0x000fe20000410000 */
[----:B------:R-:W-:Y:S01]  /*1080*/  FADD.FTZ R0, R0, R0 ;  /* 0x0000000000007221 */ /* 0x000fe20000010000 */
[----:B------:R-:W-:Y:S01]  /*1090*/  LOP3.LUT R4, R3, 0xffff0000, RZ, 0xc0, !PT ;  /* 0xffff000003047812 */ /* 0x000fe200078ec0ff */
[----:B------:R-:W-:Y:S01]  /*10a0*/  FADD.FTZ R21, R21, R21 ;  /* 0x0000001515157221 */ /* 0x000fe20000010000 */
[----:B------:R-:W-:-:S03]  /*10b0*/  LOP3.LUT R23, R22, 0xffff0000, RZ, 0xc0, !PT ;  /* 0xffff000016177812 */ /* 0x000fc600078ec0ff */
[--C-:B------:R-:W-:Y:S01]  /*10c0*/  FADD.FTZ R3, R3, -R4.reuse ;  /* 0x8000000403037221 */ /* 0x100fe20000010000 */
[----:B------:R-:W-:Y:S01]  /*10d0*/  FMUL.FTZ R26, R4, R0 ;  /* 0x00000000041a7220 */ /* 0x000fe20000410000 */
[--C-:B------:R-:W-:Y:S01]  /*10e0*/  FADD.FTZ R22, R22, -R23.reuse ;  /* 0x8000001716167221 */ /* 0x100fe20000010000 */
[C---:B------:R-:W-:Y:S01]  /*10f0*/  FMUL.FTZ R35, R4.reuse, R4 ;  /* 0x0000000404237220 */ /* 0x040fe20000410000 */
[C---:B------:R-:W-:Y:S01]  /*1100*/  FMUL.FTZ R27, R23.reuse, R21 ;  /* 0x00000015171b7220 */ /* 0x040fe20000410000 */
[C---:B------:R-:W-:Y:S01]  /*1110*/  FMUL.FTZ R37, R23.reuse, R23 ;  /* 0x0000001717257220 */ /* 0x040fe20000410000 */
[----:B------:R-:W-:Y:S01]  /*1120*/  FADD.FTZ R4, R4, R4 ;  /* 0x0000000404047221 */ /* 0x000fe20000010000 */
[----:B------:R-:W-:Y:S01]  /*1130*/  FADD.FTZ R23, R23, R23 ;  /* 0x0000001717177221 */ /* 0x000fe20000010000 */
[C---:B------:R-:W-:Y:S01]  /*1140*/  FMUL.FTZ R0, R3.reuse, R0 ;  /* 0x0000000003007220 */ /* 0x040fe20000410000 */
[C---:B------:R-:W-:Y:S01]  /*1150*/  FMUL.FTZ R21, R22.reuse, R21 ;  /* 0x0000001516157220 */ /* 0x040fe20000410000 */
[C---:B------:R-:W-:Y:S01]  /*1160*/  FMUL.FTZ R4, R3.reuse, R4 ;  /* 0x0000000403047220 */ /* 0x040fe20000410000 */
[C---:B------:R-:W-:Y:S01]  /*1170*/  FMUL.FTZ R23, R22.reuse, R23 ;  /* 0x0000001716177220 */ /* 0x040fe20000410000 */
[----:B------:R-:W-:Y:S01]  /*1180*/  FMUL.FTZ R3, R3, R3 ;  /* 0x0000000303037220 */ /* 0x000fe20000410000 */
[----:B------:R-:W-:-:S07]  /*1190*/  FMUL.FTZ R22, R22, R22 ;  /* 0x0000001616167220 */ /* 0x000fce0000410000 */
.L_x_3598:
[----:B------:R-:W-:-:S04]  /*11a0*/  FSETP.GEU.FTZ.AND P0, PT, R24, R25, PT ;  /* 0x000000191800720b */ /* 0x000fc80003f1e000 */
[----:B------:R-:W-:Y:S02]  /*11b0*/  FSEL R39, R24, R25, !P0 ;  /* 0x0000001918277208 */ /* 0x000fe40004000000 */
[----:B------:R-:W-:Y:S02]  /*11c0*/  FSEL R24, R25, R24, !P0 ;  /* 0x0000001819187208 */ /* 0x000fe40004000000 */
[----:B------:R-:W-:-:S04]  /*11d0*/  FSETP.GEU.FTZ.AND P6, PT, R39, R26, PT ;  /* 0x0000001a2700720b */ /* 0x000fc80003fde000 */
[----:B------:R-:W-:Y:S02]  /*11e0*/  FSEL R40, R39, R26, !P6 ;  /* 0x0000001a27287208 */ /* 0x000fe40007000000 */
[----:B------:R-:W-:Y:S02]  /*11f0*/  FSEL R25, R26, R39, !P6 ;  /* 0x000000271a197208 */ /* 0x000fe40007000000 */
[----:B------:R-:W-:-:S04]  /*1200*/  FSETP.GEU.FTZ.AND P1, PT, R40, R27, PT ;  /* 0x0000001b2800720b */ /* 0x000fc80003f3e000 */
[----:B------:R-:W-:Y:S02]  /*1210*/  FSEL R42, R40, R27, !P1 ;  /* 0x0000001b282a7208 */ /* 0x000fe40004800000 */
[----:B------:R-:W-:Y:S02]  /*1220*/  PLOP3.LUT P0, PT, P1, P6, P0, 0x7f, 0x0 ;  /* 0x000000000000781c */ /* 0x000fe40000f0cf07 */
[CC--:B------:R-:W-:Y:S02]  /*1230*/  FSETP.GEU.FTZ.AND P6, PT, R42.reuse, R35.reuse, PT ;  /* 0x000000232a00720b */ /* 0x0c0fe40003fde000 */
[----:B------:R-:W-:Y:S02]  /*1240*/  FSEL R26, R27, R40, !P1 ;  /* 0x000000281b1a7208 */ /* 0x000fe40004800000 */
[----:B------:R-:W-:Y:S02]  /*1250*/  FSEL R40, R42, R35, !P6 ;  /* 0x000000232a287208 */ /* 0x000fe40007000000 */
[----:B------:R-:W-:-:S02]  /*1260*/  FSEL R27, R35, R42, !P6 ;  /* 0x0000002a231b7208 */ /* 0x000fc40007000000 */
[----:B------:R-:W-:-:S04]  /*1270*/  FSETP.GEU.FTZ.AND P1, PT, R40, R37, PT ;  /* 0x000000252800720b */ /* 0x000fc80003f3e000 */
[----:B------:R-:W-:Y:S02]  /*1280*/  FSEL R39, R40, R37, !P1 ;  /* 0x0000002528277208 */ /* 0x000fe40004800000 */
[----:B------:R-:W-:Y:S02]  /*1290*/  PLOP3.LUT P0, PT, P1, P6, P0, 0xbf, 0x0 ;  /* 0x000000000000781c */ /* 0x000fe40000f0d707 */
[----:B------:R-:W-:Y:S02]  /*12a0*/  FSETP.GEU.FTZ.AND P6, PT, R39, R0, PT ;  /* 0x000000002700720b */ /* 0x000fe40003fde000 */
        /* <DEDUP_REMOVED lines=12> */
[----:B------:R-:W-:Y:S02]  /*1370*/  FSEL R40, R40, R23, !P1 ;  /* 0x0000001728287208 */ /* 0x000fe40004800000 */
[----:B------:R-:W-:Y:S02]  /*1380*/  PLOP3.LUT P0, PT, P1, P6, P0, 0xbf, 0x0 ;  /* 0x000000000000781c */ /* 0x000fe40000f0d707 */
[----:B------:R-:W-:-:S04]  /*1390*/  FSETP.GEU.FTZ.AND P6, PT, R40, R3, PT ;  /* 0x000000032800720b */ /* 0x000fc80003fde000 */
[----:B------:R-:W-:Y:S02]  /*13a0*/  FSEL R39, R40, R3, !P6 ;  /* 0x0000000328277208 */ /* 0x000fe40007000000 */
[----:B------:R-:W-:Y:S02]  /*13b0*/  FSEL R23, R3, R40, !P6 ;  /* 0x0000002803177208 */ /* 0x000fe40007000000 */
[----:B------:R-:W-:-:S04]  /*13c0*/  FSETP.GEU.FTZ.AND P1, PT, R39, R22, PT ;  /* 0x000000162700720b */ /* 0x000fc80003f3e000 */
[----:B------:R-:W-:Y:S02]  /*13d0*/  PLOP3.LUT P0, PT, P1, P6, P0, 0xbf, 0x0 ;  /* 0x000000000000781c */ /* 0x000fe40000f0d707 */
[----:B------:R-:W-:Y:S02]  /*13e0*/  FSEL R3, R22, R39, !P1 ;  /* 0x0000002716037208 */ /* 0x000fe40004800000 */
[----:B------:R-:W-:-:S09]  /*13f0*/  FSEL R22, R39, R22, !P1 ;  /* 0x0000001627167208 */ /* 0x000fd20004800000 */
[----:B------:R-:W-:Y:S05]  /*1400*/  @P0 BRA `(.L_x_3598) ;  /* 0xfffffffc00640947 */ /* 0x000fea000383ffff */
[----:B------:R-:W-:Y:S05]  /*1410*/  BSYNC B0 ;  /* 0x0000000000007941 */ /* 0x000fea0003800000 */
.L_x_3597:
[----:B------:R-:W-:Y:S01]  /*1420*/  FADD.FTZ R24, R24, -1 ;  /* 0xbf80000018187421 */ /* 0x000fe20000010000 */
[----:B------:R-:W-:Y:S01]  /*1430*/  FCHK P0, R2, R5 ;  /* 0x0000000502007302 */ /* 0x000fe20000000000 */
[----:B------:R-:W-:Y:S02]  /*1440*/  BSSY B0, `(.L_x_3599) ;  /* 0x000002e000007945 */ /* 0x000fe40003800000 */
[----:B------:R-:W-:-:S04]  /*1450*/  FADD.FTZ R25, R25, R24 ;  /* 0x0000001819197221 */ /* 0x000fc80000010000 */
[----:B------:R-:W-:-:S04]  /*1460*/  FADD.FTZ R26, R26, R25 ;  /* 0x000000191a1a7221 */ /* 0x000fc80000010000 */
[----:B------:R-:W-:-:S04]  /*1470*/  FADD.FTZ R26, R27, R26 ;  /* 0x0000001a1b1a7221 */ /* 0x000fc80000010000 */
[----:B------:R-:W-:-:S04]  /*1480*/  FADD.FTZ R26, R35, R26 ;  /* 0x0000001a231a7221 */ /* 0x000fc80000010000 */
[----:B------:R-:W-:-:S04]  /*1490*/  FADD.FTZ R37, R37, R26 ;  /* 0x0000001a25257221 */ /* 0x000fc80000010000 */
[----:B------:R-:W-:-:S04]  /*14a0*/  FADD.FTZ R0, R0, R37 ;  /* 0x0000002500007221 */ /* 0x000fc80000010000 */
[----:B------:R-:W-:-:S04]  /*14b0*/  FADD.FTZ R21, R21, R0 ;  /* 0x0000000015157221 */ /* 0x000fc80000010000 */
[----:B------:R-:W-:-:S04]  /*14c0*/  FADD.FTZ R4, R4, R21 ;  /* 0x0000001504047221 */ /* 0x000fc80000010000 */
[----:B------:R-:W-:Y:S01]  /*14d0*/  FADD.FTZ R4, R23, R4 ;  /* 0x0000000417047221 */ /* 0x000fe20000010000 */
[----:B------:R-:W-:-:S03]  /*14e0*/  MOV R23, 0x3e800000 ;  /* 0x3e80000000177802 */ /* 0x000fc60000000f00 */
[----:B------:R-:W-:-:S04]  /*14f0*/  FADD.FTZ R3, R3, R4 ;  /* 0x0000000403037221 */ /* 0x000fc80000010000 */
[----:B------:R-:W-:Y:S01]  /*1500*/  FADD.FTZ R21, R22, R3 ;  /* 0x0000000316157221 */ /* 0x000fe20000010000 */
[----:B------:R-:W-:-:S03]  /*1510*/  HFMA2.MMA R22, -RZ, RZ, 1.3056640625, -1.8671875 ;  /* 0x3d39bf78ff167435 */ /* 0x000fc600000001ff */
        /* <DEDUP_REMOVED lines=32> */
.L_x_3600:
[----:B------:R-:W-:Y:S05]  /*1720*/  BSYNC B0 ;  /* 0x0000000000007941 */ /* 0x000fea0003800000 */
.L_x_3599:
[----:B------:R-:W-:Y:S01]  /*1730*/  BSSY B3, `(.L_x_3601) ;  /* 0x0000007000037945 */ /* 0x000fe20003800000 */
[----:B------:R-:W-:-:S03]  /*1740*/  FFMA R0, R23, R22, R4 ;  /* 0x0000001617007223 */ /* 0x000fc60000000004 */
[----:B------:R-:W-:Y:S05]  /*1750*/  @!P0 BRA `(.L_x_3602) ;  /* 0x0000000000108947 */ /* 0x000fea0003800000 */
[----:B------:R-:W-:Y:S02]  /*1760*/  MOV R25, R2 ;  /* 0x0000000200197202 */ /* 0x000fe40000000f00 */
[----:B------:R-:W-:Y:S02]  /*1770*/  MOV R0, R5 ;  /* 0x0000000500007202 */ /* 0x000fe40000000f00 */
[----:B------:R-:W-:-:S07]  /*1780*/  MOV R22, 0x17a0 ;  /* 0x000017a000167802 */ /* 0x000fce0000000f00 */
[----:B-----5:R-:W-:Y:S05]  /*1790*/  CALL.REL.NOINC `($__internal_0_$__cuda_sm3x_div_rn_ftz_f32_slowpath) ;  /* 0x0000015000bc7944 */ /* 0x020fea0003c00000 */
.L_x_3602:
[----:B------:R-:W-:Y:S05]  /*17a0*/  BSYNC B3 ;  /* 0x0000000000037941 */ /* 0x000fea0003800000 */
.L_x_3601:
        /* <DEDUP_REMOVED lines=18> */
.L_x_3604:
[----:B------:R-:W-:Y:S02]  /*18d0*/  ISETP.GE.AND P0, PT, R18, RZ, PT ;  /* 0x000000ff1200720c */ /* 0x000fe40003f06270 */
[----:B------:R-:W-:-:S11]  /*18e0*/  MOV R21, 0x3fd774eb ;  /* 0x3fd774eb00157802 */ /* 0x000fd60000000f00 */
[----:B------:R-:W-:-:S04]  /*18f0*/  @P0 FFMA.FTZ R0, R21, 0.93318945169448852539, -R0 ;  /* 0x3f6ee58115000823 */ /* 0x000fc80000010800 */
[----:B------:R-:W-:-:S07]  /*1900*/  @!P0 FFMA.FTZ R0, R21, 0.93318945169448852539, R0 ;  /* 0x3f6ee58115008823 */ /* 0x000fce0000010000 */
.L_x_3605:
[----:B------:R-:W-:Y:S05]  /*1910*/  BSYNC B0 ;  /* 0x0000000000007941 */ /* 0x000fea0003800000 */
.L_x_3603:
        /* <DEDUP_REMOVED lines=12> */
.L_x_3581:
        /* <DEDUP_REMOVED lines=13> */
.L_x_3607:
[----:B------:R-:W-:Y:S05]  /*1ab0*/  BSYNC B3 ;  /* 0x0000000000037941 */ /* 0x000fea0003800000 */
.L_x_3606:
        /* <DEDUP_REMOVED lines=18> */
.L_x_3609:
[----:B------:R-:W-:Y:S02]  /*1be0*/  ISETP.GE.AND P0, PT, R18, RZ, PT ;  /* 0x000000ff1200720c */ /* 0x000fe40003f06270 */
[----:B------:R-:W-:-:S11]  /*1bf0*/  MOV R21, 0x3fd774eb ;  /* 0x3fd774eb00157802 */ /* 0x000fd60000000f00 */
[----:B------:R-:W-:-:S04]  /*1c00*/  @P0 FFMA.FTZ R0, R21, 0.93318945169448852539, -R0 ;  /* 0x3f6ee58115000823 */ /* 0x000fc80000010800 */
[----:B------:R-:W-:-:S07]  /*1c10*/  @!P0 FFMA.FTZ R0, R21, 0.93318945169448852539, R0 ;  /* 0x3f6ee58115008823 */ /* 0x000fce0000010000 */
.L_x_3610:
[----:B------:R-:W-:Y:S05]  /*1c20*/  BSYNC B0 ;  /* 0x0000000000007941 */ /* 0x000fea0003800000 */
.L_x_3608:
[CC--:B------:R-:W-:Y:S02]  /*1c30*/  VIMNMX R2, R3.reuse, R4.reuse, !PT ;  /* 0x0000000403027248 */ /* 0x0c0fe40007fe0100 */
[----:B------:R-:W-:Y:S02]  /*1c40*/  VIMNMX R3, R3, R4, PT ;  /* 0x0000000403037248 */ /* 0x000fe40003fe0100 */
[----:B------:R-:W-:Y:S02]  /*1c50*/  LOP3.LUT R21, R2, 0xfe000000, RZ, 0xc0, !PT ;  /* 0xfe00000002157812 */ /* 0x000fe400078ec0ff */
[----:B------:R-:W-:Y:S02]  /*1c60*/  FSETP.NEU.FTZ.AND P1, PT, R3, RZ, PT ;  /* 0x000000ff0300720b */ /* 0x000fe40003f3d000 */
[C---:B------:R-:W-:Y:S02]  /*1c70*/  IADD3 R4, -R21.reuse, 0x7e800000, RZ ;  /* 0x7e80000015047810 */ /* 0x040fe40007ffe1ff */
[----:B------:R-:W-:-:S02]  /*1c80*/  LOP3.LUT R21, R21, 0x800000, RZ, 0xfc, !PT ;  /* 0x0080000015157812 */ /* 0x000fc400078efcff */
[C---:B------:R-:W-:Y:S01]  /*1c90*/  FSETP.NEU.FTZ.AND P2, PT, R3.reuse, +INF , PT ;  /* 0x7f8000000300780b */ /* 0x040fe20003f5d000 */
[-C--:B------:R-:W-:Y:S01]  /*1ca0*/  FMUL.FTZ R22, R3, R4.reuse ;  /* 0x0000000403167220 */ /* 0x080fe20000410000 */
[----:B------:R-:W-:Y:S01]  /*1cb0*/  FMUL.FTZ R4, R2, R4 ;  /* 0x0000000402047220 */ /* 0x000fe20000410000 */
[----:B------:R-:W-:Y:S01]  /*1cc0*/  FSETP.NEU.FTZ.AND P0, PT, |R18|, |R19|, PT ;  /* 0x400000131200720b */ /* 0x000fe20003f1d200 */
[----:B------:R-:W-:Y:S01]  /*1cd0*/  HFMA2.MMA R3, -RZ, RZ, 2.04296875, -15.78125 ;  /* 0x4016cbe4ff037435 */ /* 0x000fe200000001ff */
[----:B------:R-:W-:-:S04]  /*1ce0*/  FMUL.FTZ R23, R22, R22 ;  /* 0x0000001616177220 */ /* 0x000fc80000410000 */
[----:B------:R-:W-:-:S04]  /*1cf0*/  FFMA.FTZ R23, R4, R4, R23 ;  /* 0x0000000404177223 */ /* 0x000fc80000010017 */
[----:B------:R-:W0:Y:S02]  /*1d00*/  MUFU.SQRT R4, R23 ;  /* 0x0000001700047308 */ /* 0x000e240000002000 */
[----:B0-----:R-:W-:Y:S01]  /*1d10*/  @P1 FMUL.FTZ R2, R21, R4 ;  /* 0x0000000415021220 */ /* 0x001fe20000410000 */
[----:B------:R-:W-:Y:S01]  /*1d20*/  FSETP.NEU.FTZ.AND P1, PT, R5, RZ, PT ;  /* 0x000000ff0500720b */ /* 0x000fe20003f3d000 */
[----:B------:R-:W-:-:S03]  /*1d30*/  FADD.FTZ R5, |R18|, |R19| ;  /* 0x4000001312057221 */ /* 0x000fc60000010200 */
[----:B------:R-:W-:Y:S02]  /*1d40*/  FSEL R2, R2, +INF , P2 ;  /* 0x7f80000002027808 */ /* 0x000fe40001000000 */
[----:B------:R-:W-:-:S04]  /*1d50*/  ISETP.GE.AND P2, PT, R18, RZ, PT ;  /* 0x000000ff1200720c */ /* 0x000fc80003f46270 */
[----:B------:R-:W0:Y:S01]  /*1d60*/  MUFU.LG2 R2, R2 ;  /* 0x0000000200027308 */ /* 0x000e220000000c00 */
[----:B------:R-:W-:Y:S02]  /*1d70*/  @!P0 FSEL R0, R3, 0.78539818525314331055, !P2 ;  /* 0x3f490fdb03008808 */ /* 0x000fe40005000000 */
[----:B------:R-:W-:Y:S02]  /*1d80*/  @!P1 FSEL R0, RZ, 3.1415927410125732422, P2 ;  /* 0x40490fdbff009808 */ /* 0x000fe40001000000 */
[----:B------:R-:W-:Y:S02]  /*1d90*/  FSETP.GTU.FTZ.AND P0, PT, |R5|, +INF , PT ;  /* 0x7f8000000500780b */ /* 0x000fe40003f1c200 */
[----:B------:R-:W-:-:S04]  /*1da0*/  LOP3.LUT R0, R0, 0x80000000, R19, 0xb8, !PT ;  /* 0x8000000000007812 */ /* 0x000fc800078eb813 */
[----:B------:R-:W-:Y:S01]  /*1db0*/  FSEL R5, R5, R0, P0 ;  /* 0x0000000005057208 */ /* 0x000fe20000000000 */
[----:B0-----:R-:W-:Y:S01]  /*1dc0*/  FMUL.FTZ R3, R2, 0.69314718246459960938 ;  /* 0x3f31721802037820 */ /* 0x001fe20000410000 */
[----:B------:R-:W-:Y:S06]  /*1dd0*/  BRA `(.L_x_3590) ;  /* 0x0000001000107947 */ /* 0x000fec0003800000 */
.L_x_3580:
[----:B------:R-:W-:-:S13]  /*1de0*/  FSETP.GEU.FTZ.AND P0, PT, R2, 9.999999682655225389e-20, PT ;  /* 0x1fec1e4a0200780b */ /* 0x000fda0003f1e000 */
[----:B------:R-:W-:Y:S05]  /*1df0*/  @!P0 BRA `(.L_x_3611) ;  /* 0x00000004003c8947 */ /* 0x000fea0003800000 */
[----:B------:R-:W-:Y:S01]  /*1e00*/  FMUL.FTZ R23, R2, R2 ;  /* 0x0000000202177220 */ /* 0x000fe20000410000 */
[----:B------:R-:W-:Y:S01]  /*1e10*/  MOV R5, 0x3e800000 ;  /* 0x3e80000000057802 */ /* 0x000fe20000000f00 */
[----:B------:R-:W-:Y:S01]  /*1e20*/  HFMA2.MMA R22, -RZ, RZ, 1.3056640625, -1.8671875 ;  /* 0x3d39bf78ff167435 */ /* 0x000fe200000001ff */
[----:B------:R0:W1:Y:S01]  /*1e30*/  FCHK P0, R2, 1 ;  /* 0x3f80000002007902 */ /* 0x0000620000000000 */
[C---:B------:R-:W-:Y:S01]  /*1e40*/  FADD.FTZ.RZ R0, R23.reuse, 1 ;  /* 0x3f80000017007421 */ /* 0x040fe2000001c000 */
[----:B------:R-:W-:Y:S01]  /*1e50*/  ISETP.GE.U32.AND P1, PT, R23, 0x7f800000, PT ;  /* 0x7f8000001700780c */ /* 0x000fe20003f26070 */
[----:B------:R-:W-:Y:S03]  /*1e60*/  BSSY B0, `(.L_x_3612) ;  /* 0x000001f000007945 */ /* 0x000fe60003800000 */
        /* <DEDUP_REMOVED lines=8> */
[----:B------:R-:W-:Y:S01]  /*1ef0*/  FFMA.FTZ R4, R3, -R22, 0.10546888411045074463 ;  /* 0x3dd8001203047423 */ /* 0x000fe20000010816 */
[----:B------:R-:W-:-:S03]  /*1f00*/  MOV R22, 0x3f800000 ;  /* 0x3f80000000167802 */ /* 0x000fc60000000f00 */
[C---:B------:R-:W-:Y:S02]  /*1f10*/  FFMA.FTZ R4, R3.reuse, R4, -0.13229703903198242188 ;  /* 0xbe0778e003047423 */ /* 0x040fe40000010004 */
[----:B------:R-:W-:Y:S02]  /*1f20*/  FFMA R5, R22, -1, R22 ;  /* 0xbf80000016057823 */ /* 0x000fe40000000016 */
[----:B------:R-:W-:Y:S02]  /*1f30*/  FFMA.FTZ R4, R3, R4, 0.14491446316242218018 ;  /* 0x3e14647503047423 */ /* 0x000fe40000010004 */
[----:B------:R-:W-:Y:S02]  /*1f40*/  FFMA R5, R5, R22, 1 ;  /* 0x3f80000005057423 */ /* 0x000fe40000000016 */
[----:B------:R-:W-:-:S04]  /*1f50*/  FFMA.FTZ R4, R3, R4, -0.16641564667224884033 ;  /* 0xbe2a68dd03047423 */ /* 0x000fc80000010004 */
[----:B------:R-:W-:-:S04]  /*1f60*/  FFMA.FTZ R4, R3, R4, 0.19988867640495300293 ;  /* 0x3e4caf9e03047423 */ /* 0x000fc80000010004 */
[----:B------:R-:W-:-:S04]  /*1f70*/  FFMA.FTZ R4, R3, R4, -0.25000196695327758789 ;  /* 0xbe80004203047423 */ /* 0x000fc80000010004 */
[----:B------:R-:W-:-:S04]  /*1f80*/  FFMA.FTZ R4, R3, R4, 0.33333510160446166992 ;  /* 0x3eaaaae603047423 */ /* 0x000fc80000010004 */
[----:B------:R-:W-:-:S04]  /*1f90*/  FFMA.FTZ R4, R3, R4, -0.5 ;  /* 0xbf00000003047423 */ /* 0x000fc80000010004 */
[----:B------:R-:W-:-:S04]  /*1fa0*/  FMUL.FTZ R4, R3, R4 ;  /* 0x0000000403047220 */ /* 0x000fc80000410000 */
[----:B------:R-:W-:Y:S01]  /*1fb0*/  FFMA.FTZ R3, R3, R4, R3 ;  /* 0x0000000403037223 */ /* 0x000fe20000010003 */
[----:B------:R-:W-:-:S03]  /*1fc0*/  FFMA R4, R2, R5, RZ ;  /* 0x0000000502047223 */ /* 0x000fc600000000ff */
[----:B------:R-:W-:Y:S01]  /*1fd0*/  FFMA.FTZ R3, R0, 0.69314718246459960938, R3 ;  /* 0x3f31721800037823 */ /* 0x000fe20000010003 */
[----:B------:R-:W-:Y:S01]  /*1fe0*/  FFMA R21, R4, -1, R2 ;  /* 0xbf80000004157823 */ /* 0x000fe20000000002 */
[----:B01----:R-:W-:Y:S06]  /*1ff0*/  @!P1 BRA `(.L_x_3613) ;  /* 0x0000000000149947 */ /* 0x003fec0003800000 */
[----:B------:R-:W-:-:S13]  /*2000*/  ISETP.GE.AND P1, PT, R23, -0x407fffff, PT ;  /* 0xbf8000011700780c */ /* 0x000fda0003f26270 */
[----:B------:R-:W-:-:S05]  /*2010*/  @P1 MOV R0, 0x7f800000 ;  /* 0x7f80000000001802 */ /* 0x000fca0000000f00 */
[C---:B------:R-:W-:Y:S01]  /*2020*/  @P1 FFMA.FTZ R3, R23.reuse, R0, +INF ;  /* 0x7f80000017031423 */ /* 0x040fe20000010000 */
[----:B------:R-:W-:-:S04]  /*2030*/  FSETP.NEU.FTZ.AND P1, PT, R23, RZ, PT ;  /* 0x000000ff1700720b */ /* 0x000fc80003f3d000 */
[----:B------:R-:W-:-:S09]  /*2040*/  FSEL R3, R3, -RZ, P1 ;  /* 0x800000ff03037208 */ /* 0x000fd20000800000 */
.L_x_3613:
[----:B------:R-:W-:Y:S05]  /*2050*/  BSYNC B0 ;  /* 0x0000000000007941 */ /* 0x000fea0003800000 */
.L_x_3612:
[----:B------:R-:W-:Y:S01]  /*2060*/  BSSY B3, `(.L_x_3614) ;  /* 0x0000007000037945 */ /* 0x000fe20003800000 */
[----:B------:R-:W-:-:S03]  /*2070*/  FFMA R0, R5, R21, R4 ;  /* 0x0000001505007223 */ /* 0x000fc60000000004 */
[----:B------:R-:W-:Y:S05]  /*2080*/  @!P0 BRA `(.L_x_3615) ;  /* 0x0000000000108947 */ /* 0x000fea0003800000 */
[----:B------:R-:W-:Y:S01]  /*2090*/  HFMA2.MMA R0, -RZ, RZ, 1.875, 0 ;  /* 0x3f800000ff007435 */ /* 0x000fe200000001ff */
[----:B------:R-:W-:Y:S02]  /*20a0*/  MOV R25, R2 ;  /* 0x0000000200197202 */ /* 0x000fe40000000f00 */
[----:B------:R-:W-:-:S08]  /*20b0*/  MOV R22, 0x20d0 ;  /* 0x000020d000167802 */ /* 0x000fd00000000f00 */
[----:B-----5:R-:W-:Y:S05]  /*20c0*/  CALL.REL.NOINC `($__internal_0_$__cuda_sm3x_div_rn_ftz_f32_slowpath) ;  /* 0x0000014800707944 */ /* 0x020fea0003c00000 */
.L_x_3615:
[----:B------:R-:W-:Y:S05]  /*20d0*/  BSYNC B3 ;  /* 0x0000000000037941 */ /* 0x000fea0003800000 */
.L_x_3614:
[----:B------:R-:W-:Y:S01]  /*20e0*/  MOV R5, 0x3b33710b ;  /* 0x3b33710b00057802 */ /* 0x000fe20000000f00 */
[----:B------:R-:W-:Y:S01]  /*20f0*/  FMUL.FTZ R2, R0, R0 ;  /* 0x0000000000027220 */ /* 0x000fe20000410000 */
[----:B------:R-:W-:Y:S03]  /*2100*/  BSSY B0, `(.L_x_3616) ;  /* 0x0000014000007945 */ /* 0x000fe60003800000 */
        /* <DEDUP_REMOVED lines=12> */
[----:B------:R-:W-:-:S10]  /*21d0*/  HFMA2.MMA R5, -RZ, RZ, 1.9599609375, 20144 ;  /* 0x3fd774ebff057435 */ /* 0x000fd400000001ff */
[----:B------:R-:W-:Y:S01]  /*21e0*/  FFMA.FTZ R0, R5, 1.8663789033889770508, -R0 ;  /* 0x3feee58105007823 */ /* 0x000fe20000010800 */
[----:B------:R-:W-:Y:S06]  /*21f0*/  BRA `(.L_x_3618) ;  /* 0x0000000000107947 */ /* 0x000fec0003800000 */
.L_x_3617:
[----:B------:R-:W-:Y:S02]  /*2200*/  ISETP.GE.AND P0, PT, R18, RZ, PT ;  /* 0x000000ff1200720c */ /* 0x000fe40003f06270 */
[----:B------:R-:W-:-:S11]  /*2210*/  MOV R5, 0x3fd774eb ;  /* 0x3fd774eb00057802 */ /* 0x000fd60000000f00 */
[----:B------:R-:W-:-:S04]  /*2220*/  @P0 FFMA.FTZ R0, R5, 0.93318945169448852539, -R0 ;  /* 0x3f6ee58105000823 */ /* 0x000fc80000010800 */
[----:B------:R-:W-:-:S07]  /*2230*/  @!P0 FFMA.FTZ R0, R5, 0.93318945169448852539, R0 ;  /* 0x3f6ee58105008823 */ /* 0x000fce0000010000 */
.L_x_3618:
[----:B------:R-:W-:Y:S05]  /*2240*/  BSYNC B0 ;  /* 0x0000000000007941 */ /* 0x000fea0003800000 */
.L_x_3616:
[C---:B------:R-:W-:Y:S01]  /*2250*/  FSETP.NEU.FTZ.AND P1, PT, |R18|.reuse, |R19|, PT ;  /* 0x400000131200720b */ /* 0x040fe20003f3d200 */
[----:B------:R-:W-:Y:S01]  /*2260*/  HFMA2.MMA R2, -RZ, RZ, 2.04296875, -15.78125 ;  /* 0x4016cbe4ff027435 */ /* 0x000fe200000001ff */
[C---:B------:R-:W-:Y:S01]  /*2270*/  ISETP.GE.AND P0, PT, R18.reuse, RZ, PT ;  /* 0x000000ff1200720c */ /* 0x040fe20003f06270 */
[----:B------:R-:W-:Y:S01]  /*2280*/  FADD.FTZ R5, |R18|, |R19| ;  /* 0x4000001312057221 */ /* 0x000fe20000010200 */
[----:B------:R-:W-:-:S09]  /*2290*/  FMUL.FTZ R3, R3, 0.5 ;  /* 0x3f00000003037820 */ /* 0x000fd20000410000 */
[----:B------:R-:W-:Y:S02]  /*22a0*/  @!P1 FSEL R0, R2, 0.78539818525314331055, !P0 ;  /* 0x3f490fdb02009808 */ /* 0x000fe40004000000 */
[----:B------:R-:W-:Y:S02]  /*22b0*/  FSETP.GTU.FTZ.AND P0, PT, |R5|, +INF , PT ;  /* 0x7f8000000500780b */ /* 0x000fe40003f1c200 */
[----:B------:R-:W-:-:S04]  /*22c0*/  LOP3.LUT R0, R0, 0x80000000, R19, 0xb8, !PT ;  /* 0x8000000000007812 */ /* 0x000fc800078eb813 */
[----:B------:R-:W-:Y:S01]  /*22d0*/  FSEL R5, R5, R0, P0 ;  /* 0x0000000005057208 */ /* 0x000fe20000000000 */
[----:B------:R-:W-:Y:S06]  /*22e0*/  BRA `(.L_x_3590) ;  /* 0x0000000800cc7947 */ /* 0x000fec0003800000 */
.L_x_3611:
[----:B------:R-:W-:Y:S01]  /*22f0*/  MOV R3, 0x3f800000 ;  /* 0x3f80000000037802 */ /* 0x000fe20000000f00 */
[----:B------:R-:W0:Y:S01]  /*2300*/  FCHK P0, R2, 1 ;  /* 0x3f80000002007902 */ /* 0x000e220000000000 */
[----:B------:R-:W-:Y:S03]  /*2310*/  BSSY B3, `(.L_x_3619) ;  /* 0x000000b000037945 */ /* 0x000fe60003800000 */
[----:B------:R-:W-:-:S04]  /*2320*/  FFMA R0, R3, -R3, 1 ;  /* 0x3f80000003007423 */ /* 0x000fc80000000803 */
[----:B------:R-:W-:-:S04]  /*2330*/  FFMA R3, R0, R3, 1 ;  /* 0x3f80000000037423 */ /* 0x000fc80000000003 */
[----:B------:R-:W-:-:S04]  /*2340*/  FFMA R0, R2, R3, RZ ;  /* 0x0000000302007223 */ /* 0x000fc800000000ff */
[----:B------:R-:W-:-:S04]  /*2350*/  FFMA R4, R0, -1, R2 ;  /* 0xbf80000000047823 */ /* 0x000fc80000000002 */
[----:B------:R-:W-:Y:S01]  /*2360*/  FFMA R0, R3, R4, R0 ;  /* 0x0000000403007223 */ /* 0x000fe20000000000 */
[----:B0-----:R-:W-:Y:S06]  /*2370*/  @!P0 BRA `(.L_x_3620) ;  /* 0x0000000000108947 */ /* 0x001fec0003800000 */
[----:B------:R-:W-:Y:S01]  /*2380*/  HFMA2.MMA R0, -RZ, RZ, 1.875, 0 ;  /* 0x3f800000ff007435 */ /* 0x000fe200000001ff */
[----:B------:R-:W-:Y:S02]  /*2390*/  MOV R25, R2 ;  /* 0x0000000200197202 */ /* 0x000fe40000000f00 */
[----:B------:R-:W-:-:S08]  /*23a0*/  MOV R22, 0x23c0 ;  /* 0x000023c000167802 */ /* 0x000fd00000000f00 */
[----:B-----5:R-:W-:Y:S05]  /*23b0*/  CALL.REL.NOINC `($__internal_0_$__cuda_sm3x_div_rn_ftz_f32_slowpath) ;  /* 0x0000014400b47944 */ /* 0x020fea0003c00000 */
.L_x_3620:
[----:B------:R-:W-:Y:S05]  /*23c0*/  BSYNC B3 ;  /* 0x0000000000037941 */ /* 0x000fea0003800000 */
.L_x_3619:
        /* <DEDUP_REMOVED lines=18> */
.L_x_3622:
[----:B------:R-:W-:Y:S02]  /*24f0*/  ISETP.GE.AND P0, PT, R18, RZ, PT ;  /* 0x000000ff1200720c */ /* 0x000fe40003f06270 */
[----:B------:R-:W-:-:S11]  /*2500*/  MOV R3, 0x3fd774eb ;  /* 0x3fd774eb00037802 */ /* 0x000fd60000000f00 */
[----:B------:R-:W-:-:S04]  /*2510*/  @P0 FFMA.FTZ R0, R3, 0.93318945169448852539, -R0 ;  /* 0x3f6ee58103000823 */ /* 0x000fc80000010800 */
[----:B------:R-:W-:-:S07]  /*2520*/  @!P0 FFMA.FTZ R0, R3, 0.93318945169448852539, R0 ;  /* 0x3f6ee58103008823 */ /* 0x000fce0000010000 */
.L_x_3623:
[----:B------:R-:W-:Y:S05]  /*2530*/  BSYNC B0 ;  /* 0x0000000000007941 */ /* 0x000fea0003800000 */
.L_x_3621:
[C---:B------:R-:W-:Y:S01]  /*2540*/  FSETP.NEU.FTZ.AND P1, PT, |R18|.reuse, |R19|, PT ;  /* 0x400000131200720b */ /* 0x040fe20003f3d200 */
[----:B------:R-:W-:Y:S01]  /*2550*/  HFMA2.MMA R3, -RZ, RZ, 2.04296875, -15.78125 ;  /* 0x4016cbe4ff037435 */ /* 0x000fe200000001ff */
[C---:B------:R-:W-:Y:S01]  /*2560*/  ISETP.GE.AND P0, PT, R18.reuse, RZ, PT ;  /* 0x000000ff1200720c */ /* 0x040fe20003f06270 */
[----:B------:R-:W-:-:S10]  /*2570*/  FADD.FTZ R5, |R18|, |R19| ;  /* 0x4000001312057221 */ /* 0x000fd40000010200 */
[----:B------:R-:W-:Y:S01]  /*2580*/  @!P1 FSEL R0, R3, 0.78539818525314331055, !P0 ;  /* 0x3f490fdb03009808 */ /* 0x000fe20004000000 */
[----:B------:R-:W-:Y:S01]  /*2590*/  FMUL.FTZ R3, R2, 0.5 ;  /* 0x3f00000002037820 */ /* 0x000fe20000410000 */
[----:B------:R-:W-:Y:S02]  /*25a0*/  FSETP.GTU.FTZ.AND P0, PT, |R5|, +INF , PT ;  /* 0x7f8000000500780b */ /* 0x000fe40003f1c200 */
[----:B------:R-:W-:Y:S01]  /*25b0*/  LOP3.LUT R0, R0, 0x80000000, R19, 0xb8, !PT ;  /* 0x8000000000007812 */ /* 0x000fe200078eb813 */
[----:B------:R-:W-:-:S03]  /*25c0*/  FMUL.FTZ R3, R2, R3 ;  /* 0x0000000302037220 */ /* 0x000fc60000410000 */
[----:B------:R-:W-:Y:S01]  /*25d0*/  FSEL R5, R5, R0, P0 ;  /* 0x0000000005057208 */ /* 0x000fe20000000000 */
[----:B------:R-:W-:Y:S06]  /*25e0*/  BRA `(.L_x_3590) ;  /* 0x00000008000c7947 */ /* 0x000fec0003800000 */
.L_x_3579:
[----:B------:R-:W-:Y:S01]  /*25f0*/  FMUL.FTZ R0, R18, 0.36787945032119750977 ;  /* 0x3ebc5ab212007820 */ /* 0x000fe20000410000 */
[----:B------:R-:W-:Y:S01]  /*2600*/  FMUL.FTZ R3, R19, 0.36787945032119750977 ;  /* 0x3ebc5ab213037820 */ /* 0x000fe20000410000 */
[----:B------:R-:W0:Y:S01]  /*2610*/  MUFU.RCP R24, R5 ;  /* 0x0000000500187308 */ /* 0x000e220000001000 */
[----:B------:R-:W-:Y:S01]  /*2620*/  BSSY B3, `(.L_x_3624) ;  /* 0x000001f000037945 */ /* 0x000fe20003800000 */
[----:B------:R-:W-:Y:S01]  /*2630*/  FADD.FTZ R0, |R0|, -RZ ;  /* 0x800000ff00007221 */ /* 0x000fe20000010200 */
[----:B------:R-:W-:-:S05]  /*2640*/  FADD.FTZ R3, |R3|, -RZ ;  /* 0x800000ff03037221 */ /* 0x000fca0000010200 */
[CC--:B------:R-:W-:Y:S02]  /*2650*/  VIMNMX R4, R0.reuse, R3.reuse, !PT ;  /* 0x0000000300047248 */ /* 0x0c0fe40007fe0100 */
[----:B------:R-:W-:Y:S02]  /*2660*/  VIMNMX R0, R0, R3, PT ;  /* 0x0000000300007248 */ /* 0x000fe40003fe0100 */
[----:B------:R-:W-:Y:S02]  /*2670*/  LOP3.LUT R21, R4, 0xfe000000, RZ, 0xc0, !PT ;  /* 0xfe00000004157812 */ /* 0x000fe400078ec0ff */
[----:B------:R-:W-:Y:S02]  /*2680*/  FSETP.NEU.FTZ.AND P0, PT, R0, RZ, PT ;  /* 0x000000ff0000720b */ /* 0x000fe40003f1d000 */
[C---:B------:R-:W-:Y:S02]  /*2690*/  IADD3 R3, -R21.reuse, 0x7e800000, RZ ;  /* 0x7e80000015037810 */ /* 0x040fe40007ffe1ff */
[----:B------:R-:W-:-:S03]  /*26a0*/  LOP3.LUT R21, R21, 0x800000, RZ, 0xfc, !PT ;  /* 0x0080000015157812 */ /* 0x000fc600078efcff */
[-C--:B------:R-:W-:Y:S01]  /*26b0*/  FMUL.FTZ R22, R0, R3.reuse ;  /* 0x0000000300167220 */ /* 0x080fe20000410000 */
[----:B------:R-:W-:-:S03]  /*26c0*/  FMUL.FTZ R3, R4, R3 ;  /* 0x0000000304037220 */ /* 0x000fc60000410000 */
[----:B------:R-:W-:-:S04]  /*26d0*/  FMUL.FTZ R22, R22, R22 ;  /* 0x0000001616167220 */ /* 0x000fc80000410000 */
[----:B------:R-:W-:Y:S01]  /*26e0*/  FFMA.FTZ R22, R3, R3, R22 ;  /* 0x0000000303167223 */ /* 0x000fe20000010016 */
[----:B0-----:R-:W-:-:S05]  /*26f0*/  FFMA R3, -R5, R24, 1 ;  /* 0x3f80000005037423 */ /* 0x001fca0000000118 */
[----:B------:R-:W0:Y:S02]  /*2700*/  MUFU.SQRT R22, R22 ;  /* 0x0000001600167308 */ /* 0x000e240000002000 */
[----:B0-----:R-:W-:Y:S01]  /*2710*/  @P0 FMUL.FTZ R4, R22, R21 ;  /* 0x0000001516040220 */ /* 0x001fe20000410000 */
[----:B------:R-:W-:Y:S01]  /*2720*/  FSETP.NEU.FTZ.AND P0, PT, R0, +INF , PT ;  /* 0x7f8000000000780b */ /* 0x000fe20003f1d000 */
[----:B------:R-:W-:Y:S01]  /*2730*/  FFMA R21, R24, R3, R24 ;  /* 0x0000000318157223 */ /* 0x000fe20000000018 */
[----:B------:R-:W-:Y:S02]  /*2740*/  MOV R3, 0x3f800000 ;  /* 0x3f80000000037802 */ /* 0x000fe40000000f00 */
[----:B------:R-:W-:Y:S01]  /*2750*/  FSEL R4, R4, +INF , P0 ;  /* 0x7f80000004047808 */ /* 0x000fe20000000000 */
[----:B------:R-:W-:-:S04]  /*2760*/  FFMA R0, R2, R21, RZ ;  /* 0x0000001502007223 */ /* 0x000fc800000000ff */
[----:B------:R-:W-:Y:S01]  /*2770*/  FFMA R22, -R5, R0, R2 ;  /* 0x0000000005167223 */ /* 0x000fe20000000102 */
[----:B------:R-:W0:Y:S03]  /*2780*/  MUFU.LG2 R4, R4 ;  /* 0x0000000400047308 */ /* 0x000e260000000c00 */
[----:B------:R-:W-:-:S05]  /*2790*/  FFMA R0, R21, R22, R0 ;  /* 0x0000001615007223 */ /* 0x000fca0000000000 */
[----:B------:R-:W1:Y:S01]  /*27a0*/  FCHK P0, R2, R5 ;  /* 0x0000000502007302 */ /* 0x000e620000000000 */
[----:B0-----:R-:W-:Y:S01]  /*27b0*/  FFMA.FTZ R3, R4, 0.69314718246459960938, R3 ;  /* 0x3f31721804037823 */ /* 0x001fe20000010003 */
[----:B-1----:R-:W-:Y:S06]  /*27c0*/  @!P0 BRA `(.L_x_3625) ;  /* 0x0000000000108947 */ /* 0x002fec0003800000 */
[----:B------:R-:W-:Y:S02]  /*27d0*/  MOV R25, R2 ;  /* 0x0000000200197202 */ /* 0x000fe40000000f00 */
[----:B------:R-:W-:Y:S02]  /*27e0*/  MOV R0, R5 ;  /* 0x0000000500007202 */ /* 0x000fe40000000f00 */
[----:B------:R-:W-:-:S07]  /*27f0*/  MOV R22, 0x2810 ;  /* 0x0000281000167802 */ /* 0x000fce0000000f00 */
[----:B-----5:R-:W-:Y:S05]  /*2800*/  CALL.REL.NOINC `($__internal_0_$__cuda_sm3x_div_rn_ftz_f32_slowpath) ;  /* 0x0000014000a07944 */ /* 0x020fea0003c00000 */
.L_x_3625:
[----:B------:R-:W-:Y:S05]  /*2810*/  BSYNC B3 ;  /* 0x0000000000037941 */ /* 0x000fea0003800000 */
.L_x_3624:
        /* <DEDUP_REMOVED lines=18> */
.L_x_3627:
[----:B------:R-:W-:Y:S02]  /*2940*/  ISETP.GE.AND P0, PT, R18, RZ, PT ;  /* 0x000000ff1200720c */ /* 0x000fe40003f06270 */
[----:B------:R-:W-:-:S11]  /*2950*/  MOV R21, 0x3fd774eb ;  /* 0x3fd774eb00157802 */ /* 0x000fd60000000f00 */
[----:B------:R-:W-:-:S04]  /*2960*/  @P0 FFMA.FTZ R0, R21, 0.93318945169448852539, -R0 ;  /* 0x3f6ee58115000823 */ /* 0x000fc80000010800 */
[----:B------:R-:W-:-:S07]  /*2970*/  @!P0 FFMA.FTZ R0, R21, 0.93318945169448852539, R0 ;  /* 0x3f6ee58115008823 */ /* 0x000fce0000010000 */
.L_x_3628:
[----:B------:R-:W-:Y:S05]  /*2980*/  BSYNC B0 ;  /* 0x0000000000007941 */ /* 0x000fea0003800000 */
.L_x_3626:
[C---:B------:R-:W-:Y:S01]  /*2990*/  FSETP.NEU.FTZ.AND P1, PT, |R18|.reuse, |R19|, PT ;  /* 0x400000131200720b */ /* 0x040fe20003f3d200 */
[----:B------:R-:W-:Y:S01]  /*29a0*/  HFMA2.MMA R2, -RZ, RZ, 2.04296875, -15.78125 ;  /* 0x4016cbe4ff027435 */ /* 0x000fe200000001ff */
[----:B------:R-:W-:Y:S01]  /*29b0*/  FSETP.NEU.FTZ.AND P2, PT, R5, RZ, PT ;  /* 0x000000ff0500720b */ /* 0x000fe20003f5d000 */
[C---:B------:R-:W-:Y:S01]  /*29c0*/  FADD.FTZ R5, |R18|.reuse, |R19| ;  /* 0x4000001312057221 */ /* 0x040fe20000010200 */
[----:B------:R-:W-:-:S09]  /*29d0*/  ISETP.GE.AND P0, PT, R18, RZ, PT ;  /* 0x000000ff1200720c */ /* 0x000fd20003f06270 */
[----:B------:R-:W-:Y:S02]  /*29e0*/  @!P1 FSEL R0, R2, 0.78539818525314331055, !P0 ;  /* 0x3f490fdb02009808 */ /* 0x000fe40004000000 */
[----:B------:R-:W-:Y:S02]  /*29f0*/  @!P2 FSEL R0, RZ, 3.1415927410125732422, P0 ;  /* 0x40490fdbff00a808 */ /* 0x000fe40000000000 */
[----:B------:R-:W-:Y:S02]  /*2a00*/  FSETP.GTU.FTZ.AND P0, PT, |R5|, +INF , PT ;  /* 0x7f8000000500780b */ /* 0x000fe40003f1c200 */
[----:B------:R-:W-:-:S04]  /*2a10*/  LOP3.LUT R0, R0, 0x80000000, R19, 0xb8, !PT ;  /* 0x8000000000007812 */ /* 0x000fc800078eb813 */
[----:B------:R-:W-:Y:S01]  /*2a20*/  FSEL R5, R5, R0, P0 ;  /* 0x0000000005057208 */ /* 0x000fe20000000000 */
[----:B------:R-:W-:Y:S06]  /*2a30*/  BRA `(.L_x_3590) ;  /* 0x0000000000f87947 */ /* 0x000fec0003800000 */
.L_x_3578:
[C---:B------:R-:W-:Y:S01]  /*2a40*/  FADD.FTZ R0, |R19|.reuse, -RZ ;  /* 0x800000ff13007221 */ /* 0x040fe20000010200 */
[C---:B------:R-:W-:Y:S01]  /*2a50*/  FSETP.GT.FTZ.AND P2, PT, |R19|.reuse, |R18|, PT ;  /* 0x400000121300720b */ /* 0x040fe20003f54200 */
[----:B------:R-:W-:Y:S01]  /*2a60*/  BSSY B3, `(.L_x_3629) ;  /* 0x0000018000037945 */ /* 0x000fe20003800000 */
[----:B------:R-:W-:Y:S02]  /*2a70*/  FSETP.GEU.FTZ.AND P0, PT, |R18|, 1.084202172485504434e-19, PT ;  /* 0x200000001200780b */ /* 0x000fe40003f1e200 */
[----:B------:R-:W-:Y:S02]  /*2a80*/  FSEL R2, R0, R3, P2 ;  /* 0x0000000300027208 */ /* 0x000fe40001000000 */
[----:B------:R-:W-:Y:S02]  /*2a90*/  FSETP.GEU.FTZ.AND P1, PT, |R19|, 1.084202172485504434e-19, PT ;  /* 0x200000001300780b */ /* 0x000fe40003f3e200 */
[----:B------:R-:W0:Y:S01]  /*2aa0*/  MUFU.RCP R5, R2 ;  /* 0x0000000200057308 */ /* 0x000e220000001000 */
[----:B------:R-:W-:-:S02]  /*2ab0*/  FSEL R25, R3, R0, P2 ;  /* 0x0000000003197208 */ /* 0x000fc40001000000 */
[----:B------:R-:W-:-:S07]  /*2ac0*/  PLOP3.LUT P0, PT, P0, P1, PT, 0x2, 0x0 ;  /* 0x000000000000781c */ /* 0x000fce0000702072 */
[----:B------:R-:W1:Y:S06]  /*2ad0*/  FCHK P1, R25, R2 ;  /* 0x0000000219007302 */ /* 0x000e6c0000020000 */
[----:B------:R-:W-:Y:S01]  /*2ae0*/  @P0 FMUL.FTZ R3, R19, 4 ;  /* 0x4080000013030820 */ /* 0x000fe20000410000 */
[----:B0-----:R-:W-:-:S03]  /*2af0*/  FFMA R0, -R2, R5, 1 ;  /* 0x3f80000002007423 */ /* 0x001fc60000000105 */
[----:B------:R-:W-:Y:S01]  /*2b00*/  @P0 FMUL.FTZ R3, R3, R3 ;  /* 0x0000000303030220 */ /* 0x000fe20000410000 */
[----:B------:R-:W-:Y:S01]  /*2b10*/  FFMA R22, R5, R0, R5 ;  /* 0x0000000005167223 */ /* 0x000fe20000000005 */
[----:B------:R-:W-:Y:S01]  /*2b20*/  @P0 FMUL.FTZ R0, R18, 4 ;  /* 0x4080000012000820 */ /* 0x000fe20000410000 */
[----:B------:R-:W-:Y:S02]  /*2b30*/  @!P0 FMUL.FTZ R5, R19, R19 ;  /* 0x0000001313058220 */ /* 0x000fe40000410000 */
[----:B------:R-:W-:Y:S01]  /*2b40*/  FFMA R21, R25, R22, RZ ;  /* 0x0000001619157223 */ /* 0x000fe200000000ff */
[----:B------:R-:W-:Y:S01]  /*2b50*/  @P0 FFMA.FTZ R3, R0, R0, R3 ;  /* 0x0000000000030223 */ /* 0x000fe20000010003 */
[----:B------:R-:W-:Y:S02]  /*2b60*/  @!P0 FFMA.FTZ R4, R18, R18, R5 ;  /* 0x0000001212048223 */ /* 0x000fe40000010005 */
[----:B------:R-:W-:Y:S01]  /*2b70*/  FFMA R0, -R2, R21, R25 ;  /* 0x0000001502007223 */ /* 0x000fe20000000119 */
[----:B------:R-:W-:-:S03]  /*2b80*/  @P0 FMUL.FTZ R4, R3, 0.0625 ;  /* 0x3d80000003040820 */ /* 0x000fc60000410000 */
[----:B------:R-:W-:Y:S01]  /*2b90*/  FFMA R0, R22, R0, R21 ;  /* 0x0000000016007223 */ /* 0x000fe20000000015 */
[----:B-1----:R-:W-:Y:S06]  /*2ba0*/  @!P1 BRA `(.L_x_3630) ;  /* 0x00000000000c9947 */ /* 0x002fec0003800000 */
[----:B------:R-:W-:Y:S02]  /*2bb0*/  MOV R0, R2 ;  /* 0x0000000200007202 */ /* 0x000fe40000000f00 */
[----:B------:R-:W-:-:S07]  /*2bc0*/  MOV R22, 0x2be0 ;  /* 0x00002be000167802 */ /* 0x000fce0000000f00 */
[----:B-----5:R-:W-:Y:S05]  /*2bd0*/  CALL.REL.NOINC `($__internal_0_$__cuda_sm3x_div_rn_ftz_f32_slowpath) ;  /* 0x0000013c00ac7944 */ /* 0x020fea0003c00000 */
.L_x_3630:
[----:B------:R-:W-:Y:S05]  /*2be0*/  BSYNC B3 ;  /* 0x0000000000037941 */ /* 0x000fea0003800000 */
.L_x_3629:
        /* <DEDUP_REMOVED lines=12> */
[----:B------:R-:W-:Y:S06]  /*2cb0*/  @P2 BRA `(.L_x_3632) ;  /* 0x0000000000142947 */ /* 0x000fec0003800000 */
[----:B------:R-:W-:-:S13]  /*2cc0*/  ISETP.GT.AND P0, PT, R18, -0x1, PT ;  /* 0xffffffff1200780c */ /* 0x000fda0003f04270 */
[----:B------:R-:W-:Y:S05]  /*2cd0*/  @P0 BRA `(.L_x_3633) ;  /* 0x00000000001c0947 */ /* 0x000fea0003800000 */
[----:B------:R-:W-:-:S05]  /*2ce0*/  MOV R3, 0x3fd774eb ;  /* 0x3fd774eb00037802 */ /* 0x000fca0000000f00 */
[----:B------:R-:W-:Y:S01]  /*2cf0*/  FFMA.FTZ R0, R3, 1.8663789033889770508, -R0 ;  /* 0x3feee58103007823 */ /* 0x000fe20000010800 */
[----:B------:R-:W-:Y:S06]  /*2d00*/  BRA `(.L_x_3633) ;  /* 0x0000000000107947 */ /* 0x000fec0003800000 */
.L_x_3632:
[----:B------:R-:W-:Y:S02]  /*2d10*/  ISETP.GE.AND P0, PT, R18, RZ, PT ;  /* 0x000000ff1200720c */ /* 0x000fe40003f06270 */
[----:B------:R-:W-:-:S11]  /*2d20*/  MOV R3, 0x3fd774eb ;  /* 0x3fd774eb00037802 */ /* 0x000fd60000000f00 */
[----:B------:R-:W-:-:S04]  /*2d30*/  @P0 FFMA.FTZ R0, R3, 0.93318945169448852539, -R0 ;  /* 0x3f6ee58103000823 */ /* 0x000fc80000010800 */
[----:B------:R-:W-:-:S07]  /*2d40*/  @!P0 FFMA.FTZ R0, R3, 0.93318945169448852539, R0 ;  /* 0x3f6ee58103008823 */ /* 0x000fce0000010000 */
.L_x_3633:
[----:B------:R-:W-:Y:S05]  /*2d50*/  BSYNC B0 ;  /* 0x0000000000007941 */ /* 0x000fea0003800000 */
.L_x_3631:
[----:B------:R-:W-:Y:S01]  /*2d60*/  FSETP.NEU.FTZ.AND P2, PT, |R18|, |R19|, PT ;  /* 0x400000131200720b */ /* 0x000fe20003f5d200 */
[----:B------:R-:W0:Y:S01]  /*2d70*/  MUFU.LG2 R4, R4 ;  /* 0x0000000400047308 */ /* 0x000e220000000c00 */
[----:B------:R-:W-:Y:S01]  /*2d80*/  FSETP.NEU.FTZ.AND P0, PT, R2, RZ, PT ;  /* 0x000000ff0200720b */ /* 0x000fe20003f1d000 */
[----:B------:R-:W-:Y:S01]  /*2d90*/  HFMA2.MMA R2, -RZ, RZ, 2.04296875, -15.78125 ;  /* 0x4016cbe4ff027435 */ /* 0x000fe200000001ff */
[C---:B------:R-:W-:Y:S01]  /*2da0*/  ISETP.GE.AND P1, PT, R18.reuse, RZ, PT ;  /* 0x000000ff1200720c */ /* 0x040fe20003f26270 */
[----:B------:R-:W-:-:S08]  /*2db0*/  FADD.FTZ R5, |R18|, |R19| ;  /* 0x4000001312057221 */ /* 0x000fd00000010200 */
[----:B------:R-:W-:Y:S02]  /*2dc0*/  @!P2 FSEL R0, R2, 0.78539818525314331055, !P1 ;  /* 0x3f490fdb0200a808 */ /* 0x000fe40004800000 */
[----:B------:R-:W-:Y:S02]  /*2dd0*/  @!P0 FSEL R0, RZ, 3.1415927410125732422, P1 ;  /* 0x40490fdbff008808 */ /* 0x000fe40000800000 */
[----:B------:R-:W-:Y:S01]  /*2de0*/  FSETP.GTU.FTZ.AND P0, PT, |R5|, +INF , PT ;  /* 0x7f8000000500780b */ /* 0x000fe20003f1c200 */
[----:B0-----:R-:W-:Y:S01]  /*2df0*/  FMUL.FTZ R3, R4, 0.69314718246459960938 ;  /* 0x3f31721804037820 */ /* 0x001fe20000410000 */
[----:B------:R-:W-:-:S04]  /*2e00*/  LOP3.LUT R0, R0, 0x80000000, R19, 0xb8, !PT ;  /* 0x8000000000007812 */ /* 0x000fc800078eb813 */
[----:B------:R-:W-:-:S07]  /*2e10*/  FSEL R5, R5, R0, P0 ;  /* 0x0000000005057208 */ /* 0x000fce0000000000 */
.L_x_3590:
[----:B------:R-:W-:Y:S05]  /*2e20*/  BSYNC B2 ;  /* 0x0000000000027941 */ /* 0x000fea0003800000 */
.L_x_3577:
[-C--:B------:R-:W-:Y:S01]  /*2e30*/  FMUL.FTZ R19, R38, R5.reuse ;  /* 0x0000000526137220 */ /* 0x080fe20000410000 */
[C---:B------:R-:W-:Y:S01]  /*2e40*/  FMUL.FTZ R5, R36.reuse, R5 ;  /* 0x0000000524057220 */ /* 0x040fe20000410000 */
[----:B------:R-:W-:Y:S02]  /*2e50*/  BSSY B0, `(.L_x_3634) ;  /* 0x0000039000007945 */ /* 0x000fe40003800000 */
[-C--:B------:R-:W-:Y:S01]  /*2e60*/  FFMA.FTZ R19, R36, R3.reuse, R19 ;  /* 0x0000000324137223 */ /* 0x080fe20000010013 */
[----:B------:R-:W-:-:S04]  /*2e70*/  FFMA.FTZ R38, R38, R3, -R5 ;  /* 0x0000000326267223 */ /* 0x000fc80000010805 */
[----:B------:R-:W-:-:S13]  /*2e80*/  LOP3.LUT P0, R0, R19, 0x7fffffff, RZ, 0xc0, !PT ;  /* 0x7fffffff13007812 */ /* 0x000fda000780c0ff */
[----:B------:R-:W-:Y:S05]  /*2e90*/  @!P0 BRA `(.L_x_3635) ;  /* 0x0000000000c48947 */ /* 0x000fea0003800000 */
[----:B------:R-:W-:-:S13]  /*2ea0*/  LOP3.LUT P0, R2, R38, 0x7fffffff, RZ, 0xc0, !PT ;  /* 0x7fffffff26027812 */ /* 0x000fda000780c0ff */
[----:B------:R-:W-:Y:S05]  /*2eb0*/  @!P0 BRA `(.L_x_3636) ;  /* 0x0000000000ac8947 */ /* 0x000fea0003800000 */
[----:B------:R-:W-:-:S13]  /*2ec0*/  ISETP.GT.U32.AND P0, PT, R0, 0x7f7fffff, PT ;  /* 0x7f7fffff0000780c */ /* 0x000fda0003f04070 */
[----:B------:R-:W-:Y:S05]  /*2ed0*/  @P0 BRA `(.L_x_3637) ;  /* 0x00000000007c0947 */ /* 0x000fea0003800000 */
[----:B------:R-:W-:-:S04]  /*2ee0*/  IADD3 R0, R38, -0x42b17218, RZ ;  /* 0xbd4e8de826007810 */ /* 0x000fc80007ffe0ff */
[----:B------:R-:W-:-:S13]  /*2ef0*/  ISETP.GE.U32.AND P0, PT, R0, 0x8e8e5d, PT ;  /* 0x008e8e5d0000780c */ /* 0x000fda0003f06070 */
[----:B------:R-:W-:Y:S01]  /*2f00*/  @P0 FMUL.FTZ R0, R38, 1.4426950216293334961 ;  /* 0x3fb8aa3b26000820 */ /* 0x000fe20000410000 */
[----:B------:R-:W-:-:S04]  /*2f10*/  @P0 FMUL.RZ R4, R19, 0.15915493667125701904 ;  /* 0x3e22f98313040820 */ /* 0x000fc8000040c000 */
[----:B------:R-:W-:Y:S08]  /*2f20*/  @P0 MUFU.SIN R3, R4 ;  /* 0x0000000400030308 */ /* 0x000ff00000000400 */
[----:B------:R-:W0:Y:S08]  /*2f30*/  @P0 MUFU.EX2 R0, R0 ;  /* 0x0000000000000308 */ /* 0x000e300000000800 */
[----:B------:R-:W1:Y:S01]  /*2f40*/  @P0 MUFU.COS R5, R4 ;  /* 0x0000000400050308 */ /* 0x000e620000000000 */
[C---:B0-----:R-:W-:Y:S01]  /*2f50*/  @P0 FMUL.FTZ R3, R0.reuse, R3 ;  /* 0x0000000300030220 */ /* 0x041fe20000410000 */
[----:B-1----:R-:W-:Y:S01]  /*2f60*/  @P0 FMUL.FTZ R2, R0, R5 ;  /* 0x0000000500020220 */ /* 0x002fe20000410000 */
[----:B------:R-:W-:Y:S06]  /*2f70*/  @P0 BRA `(.L_x_3638) ;  /* 0x0000000000980947 */ /* 0x000fec0003800000 */
[----:B------:R-:W-:Y:S01]  /*2f80*/  FADD.FTZ R0, R38, -162.88958740234375 ;  /* 0xc322e3bc26007421 */ /* 0x000fe20000010000 */
[----:B------:R-:W-:-:S03]  /*2f90*/  FMUL.RZ R18, R19, 0.15915493667125701904 ;  /* 0x3e22f98313127820 */ /* 0x000fc6000040c000 */
[----:B------:R-:W-:Y:S01]  /*2fa0*/  FMUL.FTZ R0, R0, 1.4426950216293334961 ;  /* 0x3fb8aa3b00007820 */ /* 0x000fe20000410000 */
[----:B------:R-:W-:Y:S08]  /*2fb0*/  MUFU.SIN R19, R18 ;  /* 0x0000001200137308 */ /* 0x000ff00000000400 */
[----:B------:R-:W0:Y:S08]  /*2fc0*/  MUFU.EX2 R0, R0 ;  /* 0x0000000000007308 */ /* 0x000e300000000800 */
[----:B------:R-:W1:Y:S01]  /*2fd0*/  MUFU.COS R5, R18 ;  /* 0x0000001200057308 */ /* 0x000e620000000000 */
[----:B0-----:R-:W-:-:S02]  /*2fe0*/  LEA.HI R3, R0, 0xffffffed, RZ, 0x9 ;  /* 0xffffffed00037811 */ /* 0x001fc400078f48ff */
[----:B------:R-:W-:Y:S02]  /*2ff0*/  LOP3.LUT R2, R0, 0x7fffff, RZ, 0xc0, !PT ;  /* 0x007fffff00027812 */ /* 0x000fe400078ec0ff */
[----:B------:R-:W-:Y:S02]  /*3000*/  LEA.HI R4, R3, R3, RZ, 0x1 ;  /* 0x0000000303047211 */ /* 0x000fe400078f08ff */
[----:B------:R-:W-:Y:S02]  /*3010*/  LOP3.LUT R2, R2, 0x7f000000, RZ, 0xfc, !PT ;  /* 0x7f00000002027812 */ /* 0x000fe400078efcff */
[----:B------:R-:W-:-:S03]  /*3020*/  SHF.R.S32.HI R4, RZ, 0x1, R4 ;  /* 0x00000001ff047819 */ /* 0x000fc60000011404 */
[C---:B------:R-:W-:Y:S01]  /*3030*/  FMUL.FTZ R19, R2.reuse, R19 ;  /* 0x0000001302137220 */ /* 0x040fe20000410000 */
[----:B------:R-:W-:Y:S01]  /*3040*/  IADD3 R3, R3, -R4, RZ ;  /* 0x8000000403037210 */ /* 0x000fe20007ffe0ff */
[----:B-1----:R-:W-:Y:S01]  /*3050*/  FMUL.FTZ R5, R2, R5 ;  /* 0x0000000502057220 */ /* 0x002fe20000410000 */
[----:B------:R-:W-:Y:S02]  /*3060*/  LEA R4, R4, 0x3f800000, 0x17 ;  /* 0x3f80000004047811 */ /* 0x000fe400078eb8ff */
[----:B------:R-:W-:-:S03]  /*3070*/  LEA R2, R3, 0x3f800000, 0x17 ;  /* 0x3f80000003027811 */ /* 0x000fc600078eb8ff */
[C---:B------:R-:W-:Y:S01]  /*3080*/  FMUL.FTZ R19, R4.reuse, R19 ;  /* 0x0000001304137220 */ /* 0x040fe20000410000 */
[----:B------:R-:W-:-:S03]  /*3090*/  FMUL.FTZ R5, R4, R5 ;  /* 0x0000000504057220 */ /* 0x000fc60000410000 */
[C---:B------:R-:W-:Y:S01]  /*30a0*/  FMUL.FTZ R3, R2.reuse, R19 ;  /* 0x0000001302037220 */ /* 0x040fe20000410000 */
[----:B------:R-:W-:Y:S01]  /*30b0*/  FMUL.FTZ R2, R2, R5 ;  /* 0x0000000502027220 */ /* 0x000fe20000410000 */
[----:B------:R-:W-:Y:S06]  /*30c0*/  BRA `(.L_x_3638) ;  /* 0x0000000000447947 */ /* 0x000fec0003800000 */
.L_x_3637:
[----:B------:R-:W-:-:S13]  /*30d0*/  ISETP.NE.AND P0, PT, R2, 0x7f800000, PT ;  /* 0x7f8000000200780c */ /* 0x000fda0003f05270 */
[----:B------:R-:W-:-:S05]  /*30e0*/  @P0 FADD.FTZ R2, R19, -R19 ;  /* 0x8000001313020221 */ /* 0x000fca0000010000 */
[----:B------:R-:W-:Y:S01]  /*30f0*/  @P0 MOV R3, R2 ;  /* 0x0000000200030202 */ /* 0x000fe20000000f00 */
[----:B------:R-:W-:Y:S06]  /*3100*/  @P0 BRA `(.L_x_3638) ;  /* 0x0000000000340947 */ /* 0x000fec0003800000 */
[----:B------:R-:W-:Y:S02]  /*3110*/  ISETP.GE.AND P0, PT, R38, RZ, PT ;  /* 0x000000ff2600720c */ /* 0x000fe40003f06270 */
[----:B------:R-:W-:-:S11]  /*3120*/  CS2R R2, SRZ ;  /* 0x0000000000027805 */ /* 0x000fd6000001ff00 */
[----:B------:R-:W-:Y:S05]  /*3130*/  @!P0 BRA `(.L_x_3638) ;  /* 0x0000000000288947 */ /* 0x000fea0003800000 */
[----:B------:R-:W-:Y:S01]  /*3140*/  FADD.FTZ R3, R19, -R19 ;  /* 0x8000001313037221 */ /* 0x000fe20000010000 */
[----:B------:R-:W-:Y:S01]  /*3150*/  MOV R2, R38 ;  /* 0x0000002600027202 */ /* 0x000fe20000000f00 */
[----:B------:R-:W-:Y:S06]  /*3160*/  BRA `(.L_x_3638) ;  /* 0x00000000001c7947 */ /* 0x000fec0003800000 */
.L_x_3636:
[----:B------:R-:W-:-:S04]  /*3170*/  FMUL.RZ R19, R19, 0.15915493667125701904 ;  /* 0x3e22f98313137820 */ /* 0x000fc8000040c000 */
[----:B------:R1:W2:Y:S08]  /*3180*/  MUFU.SIN R3, R19 ;  /* 0x0000001300037308 */ /* 0x0002b00000000400 */
[----:B------:R1:W3:Y:S01]  /*3190*/  MUFU.COS R2, R19 ;  /* 0x0000001300027308 */ /* 0x0002e20000000000 */
[----:B------:R-:W-:Y:S05]  /*31a0*/  BRA `(.L_x_3638) ;  /* 0x00000000000c7947 */ /* 0x000fea0003800000 */
.L_x_3635:
[----:B------:R-:W-:Y:S01]  /*31b0*/  FMUL.FTZ R2, R38, 1.4426950216293334961 ;  /* 0x3fb8aa3b26027820 */ /* 0x000fe20000410000 */
[----:B------:R-:W-:-:S05]  /*31c0*/  MOV R3, R19 ;  /* 0x0000001300037202 */ /* 0x000fca0000000f00 */
[----:B------:R-:W0:Y:S02]  /*31d0*/  MUFU.EX2 R2, R2 ;  /* 0x0000000200027308 */ /* 0x000e240000000800 */
.L_x_3638:
[----:B------:R-:W-:Y:S05]  /*31e0*/  BSYNC B0 ;  /* 0x0000000000007941 */ /* 0x000fea0003800000 */
.L_x_3634:
[----:B-----5:R-:W-:Y:S01]  /*31f0*/  FSETP.NAN.FTZ.AND P0, PT, R16, R17, PT ;  /* 0x000000111000720b */ /* 0x020fe20003f18000 */
[----:B------:R-:W-:Y:S01]  /*3200*/  ULDC.64 UR18, c[0x0][0xe60] ;  /* 0x0003980000127ab9 */ /* 0x000fe20000000a00 */
[----:B------:R-:W-:Y:S01]  /*3210*/  BSSY B2, `(.L_x_3639) ;  /* 0x0000283000027945 */ /* 0x000fe20003800000 */
[C---:B------:R-:W-:Y:S01]  /*3220*/  FMUL.FTZ R5, R15.reuse, UR19 ;  /* 0x000000130f057c20 */ /* 0x040fe20008410000 */
[----:B------:R-:W-:Y:S01]  /*3230*/  FMUL.FTZ R0, R14, UR19 ;  /* 0x000000130e007c20 */ /* 0x000fe20008410000 */
[----:B------:R-:W-:Y:S02]  /*3240*/  FADD.FTZ R18, |R16|, -RZ ;  /* 0x800000ff10127221 */ /* 0x000fe40000010200 */
[----:B------:R-:W-:Y:S01]  /*3250*/  FFMA.FTZ R14, R14, UR18, -R5 ;  /* 0x000000120e0e7c23 */ /* 0x000fe20008010805 */
[----:B------:R-:W-:-:S05]  /*3260*/  FFMA.FTZ R15, R15, UR18, R0 ;  /* 0x000000120f0f7c23 */ /* 0x000fca0008010000 */
[----:B------:R-:W-:Y:S05]  /*3270*/  @P0 BRA `(.L_x_3640) ;  /* 0x0000002000f80947 */ /* 0x000fea0003800000 */
[----:B------:R-:W-:Y:S01]  /*3280*/  FADD.FTZ R5, |R17|, -RZ ;  /* 0x800000ff11057221 */ /* 0x000fe20000010200 */
[----:B------:R-:W-:-:S04]  /*3290*/  FSETP.GEU.FTZ.AND P2, PT, |R16|, |R17|, PT ;  /* 0x400000111000720b */ /* 0x000fc80003f5e200 */
[----:B------:R-:W-:Y:S02]  /*32a0*/  FSEL R4, R18, R5, !P2 ;  /* 0x0000000512047208 */ /* 0x000fe40005000000 */
[----:B-1----:R-:W-:Y:S02]  /*32b0*/  FSEL R19, R5, R18, !P2 ;  /* 0x0000001205137208 */ /* 0x002fe40005000000 */
        /* <DEDUP_REMOVED lines=15> */
[----:B------:R-:W-:Y:S01]  /*33b0*/  HFMA2.MMA R21, -RZ, RZ, 1.875, 0 ;  /* 0x3f800000ff157435 */ /* 0x000fe200000001ff */
        /* <DEDUP_REMOVED lines=12> */
[----:B------:R-:W-:-:S04]  /*3480*/  FFMA.FTZ R18, R18, 0.25, -R21 ;  /* 0x3e80000012127823 */ /* 0x000fc80000010815 */
[----:B------:R-:W-:Y:S01]  /*3490*/  FADD.FTZ R5, R5, R18 ;  /* 0x0000001205057221 */ /* 0x000fe20000010000 */
[----:B------:R-:W-:-:S03]  /*34a0*/  FMUL.FTZ R0, R0, 1.1920928955078125e-07 ;  /* 0x3400000000007820 */ /* 0x000fc60000410000 */
[C---:B------:R-:W-:Y:S02]  /*34b0*/  FFMA.FTZ R18, R5.reuse, -R22, 0.10546888411045074463 ;  /* 0x3dd8001205127423 */ /* 0x040fe40000010816 */
[----:B------:R-:W1:Y:S02]  /*34c0*/  MUFU.RCP R22, R19 ;  /* 0x0000001300167308 */ /* 0x000e640000001000 */
[----:B------:R-:W-:-:S04]  /*34d0*/  FFMA.FTZ R18, R5, R18, -0.13229703903198242188 ;  /* 0xbe0778e005127423 */ /* 0x000fc80000010012 */
[----:B------:R-:W-:-:S04]  /*34e0*/  FFMA.FTZ R18, R5, R18, 0.14491446316242218018 ;  /* 0x3e14647505127423 */ /* 0x000fc80000010012 */
[----:B------:R-:W-:-:S04]  /*34f0*/  FFMA.FTZ R18, R5, R18, -0.16641564667224884033 ;  /* 0xbe2a68dd05127423 */ /* 0x000fc80000010012 */
[----:B------:R-:W-:Y:S01]  /*3500*/  FFMA.FTZ R18, R5, R18, 0.19988867640495300293 ;  /* 0x3e4caf9e05127423 */ /* 0x000fe20000010012 */
[----:B-1----:R-:W-:-:S03]  /*3510*/  FFMA R21, -R19, R22, 1 ;  /* 0x3f80000013157423 */ /* 0x002fc60000000116 */
        /* <DEDUP_REMOVED lines=15> */
.L_x_3646:
[----:B------:R-:W-:Y:S05]  /*3610*/  BSYNC B0 ;  /* 0x0000000000007941 */ /* 0x000fea0003800000 */
.L_x_3645:
[----:B------:R-:W-:Y:S01]  /*3620*/  BSSY B3, `(.L_x_3647) ;  /* 0x0000007000037945 */ /* 0x000fe20003800000 */
[----:B------:R-:W-:-:S03]  /*3630*/  FFMA R0, R21, R22, R18 ;  /* 0x0000001615007223 */ /* 0x000fc60000000012 */
[----:B------:R-:W-:Y:S05]  /*3640*/  @!P0 BRA `(.L_x_3648) ;  /* 0x0000000000108947 */ /* 0x000fea0003800000 */
[----:B------:R-:W-:Y:S02]  /*3650*/  MOV R25, R4 ;  /* 0x0000000400197202 */ /* 0x000fe40000000f00 */
[----:B------:R-:W-:Y:S02]  /*3660*/  MOV R0, R19 ;  /* 0x0000001300007202 */ /* 0x000fe40000000f00 */
[----:B------:R-:W-:-:S07]  /*3670*/  MOV R22, 0x3690 ;  /* 0x0000369000167802 */ /* 0x000fce0000000f00 */
[----:B0-23--:R-:W-:Y:S05]  /*3680*/  CALL.REL.NOINC `($__internal_0_$__cuda_sm3x_div_rn_ftz_f32_slowpath) ;  /* 0x0000013400007944 */ /* 0x00dfea0003c00000 */
.L_x_3648:
[----:B------:R-:W-:Y:S05]  /*3690*/  BSYNC B3 ;  /* 0x0000000000037941 */ /* 0x000fea0003800000 */
.L_x_3647:
        /* <DEDUP_REMOVED lines=18> */
.L_x_3650:
[----:B------:R-:W-:Y:S02]  /*37c0*/  ISETP.GE.AND P0, PT, R16, RZ, PT ;  /* 0x000000ff1000720c */ /* 0x000fe40003f06270 */
[----:B------:R-:W-:-:S11]  /*37d0*/  MOV R21, 0x3fd774eb ;  /* 0x3fd774eb00157802 */ /* 0x000fd60000000f00 */
[----:B------:R-:W-:-:S04]  /*37e0*/  @P0 FFMA.FTZ R0, R21, 0.93318945169448852539, -R0 ;  /* 0x3f6ee58115000823 */ /* 0x000fc80000010800 */
[----:B------:R-:W-:-:S07]  /*37f0*/  @!P0 FFMA.FTZ R0, R21, 0.93318945169448852539, R0 ;  /* 0x3f6ee58115008823 */ /* 0x000fce0000010000 */
.L_x_3651:
[----:B------:R-:W-:Y:S05]  /*3800*/  BSYNC B0 ;  /* 0x0000000000007941 */ /* 0x000fea0003800000 */
.L_x_3649:
[C---:B------:R-:W-:Y:S01]  /*3810*/  FSETP.NEU.FTZ.AND P0, PT, |R16|.reuse, |R17|, PT ;  /* 0x400000111000720b */ /* 0x040fe20003f1d200 */
[----:B------:R-:W-:Y:S01]  /*3820*/  HFMA2.MMA R4, -RZ, RZ, 2.04296875, -15.78125 ;  /* 0x4016cbe4ff047435 */ /* 0x000fe200000001ff */
[----:B------:R-:W-:Y:S01]  /*3830*/  FSETP.NEU.FTZ.AND P1, PT, R19, RZ, PT ;  /* 0x000000ff1300720b */ /* 0x000fe20003f3d000 */
[----:B------:R-:W-:Y:S01]  /*3840*/  FMUL.FTZ R5, R5, 0.5 ;  /* 0x3f00000005057820 */ /* 0x000fe20000410000 */
[C---:B------:R-:W-:Y:S01]  /*3850*/  ISETP.GE.AND P2, PT, R16.reuse, RZ, PT ;  /* 0x000000ff1000720c */ /* 0x040fe20003f46270 */
[----:B------:R-:W-:-:S08]  /*3860*/  FADD.FTZ R16, |R16|, |R17| ;  /* 0x4000001110107221 */ /* 0x000fd00000010200 */
[----:B------:R-:W-:Y:S02]  /*3870*/  @!P0 FSEL R0, R4, 0.78539818525314331055, !P2 ;  /* 0x3f490fdb04008808 */ /* 0x000fe40005000000 */
[----:B------:R-:W-:Y:S02]  /*3880*/  @!P1 FSEL R0, RZ, 3.1415927410125732422, P2 ;  /* 0x40490fdbff009808 */ /* 0x000fe40001000000 */
[----:B------:R-:W-:Y:S02]  /*3890*/  FSETP.GTU.FTZ.AND P0, PT, |R16|, +INF , PT ;  /* 0x7f8000001000780b */ /* 0x000fe40003f1c200 */
[----:B------:R-:W-:-:S04]  /*38a0*/  LOP3.LUT R17, R0, 0x80000000, R17, 0xb8, !PT ;  /* 0x8000000000117812 */ /* 0x000fc800078eb811 */
[----:B------:R-:W-:Y:S01]  /*38b0*/  FSEL R0, R16, R17, P0 ;  /* 0x0000001110007208 */ /* 0x000fe20000000000 */
[----:B------:R-:W-:Y:S06]  /*38c0*/  BRA `(.L_x_3652) ;  /* 0x00000020005c7947 */ /* 0x000fec0003800000 */
.L_x_3644:
[----:B------:R-:W-:-:S04]  /*38d0*/  FMUL.FTZ R18, R4, R4 ;  /* 0x0000000404127220 */ /* 0x000fc80000410000 */
[----:B------:R-:W-:-:S05]  /*38e0*/  FFMA.FTZ R18, R19, R19, R18 ;  /* 0x0000001313127223 */ /* 0x000fca0000010012 */
[----:B------:R-:W-:-:S13]  /*38f0*/  FSETP.GTU.FTZ.AND P0, PT, R18, 0.69999998807907104492, PT ;  /* 0x3f3333331200780b */ /* 0x000fda0003f1c000 */
[----:B------:R-:W-:Y:S05]  /*3900*/  @P0 BRA `(.L_x_3653) ;  /* 0x0000000000c80947 */ /* 0x000fea0003800000 */
[----:B------:R-:W1:Y:S01]  /*3910*/  MUFU.RCP R0, R19 ;  /* 0x0000001300007308 */ /* 0x000e620000001000 */
[----:B------:R-:W-:Y:S07]  /*3920*/  BSSY B3, `(.L_x_3654) ;  /* 0x000000c000037945 */ /* 0x000fee0003800000 */
[----:B------:R-:W4:Y:S01]  /*3930*/  FCHK P0, R4, R19 ;  /* 0x0000001304007302 */ /* 0x000f220000000000 */
[----:B-1----:R-:W-:-:S04]  /*3940*/  FFMA R5, -R19, R0, 1 ;  /* 0x3f80000013057423 */ /* 0x002fc80000000100 */
[----:B------:R-:W-:-:S04]  /*3950*/  FFMA R5, R0, R5, R0 ;  /* 0x0000000500057223 */ /* 0x000fc80000000000 */
[----:B------:R-:W-:-:S04]  /*3960*/  FFMA R0, R4, R5, RZ ;  /* 0x0000000504007223 */ /* 0x000fc800000000ff */
[----:B------:R-:W-:-:S04]  /*3970*/  FFMA R21, -R19, R0, R4 ;  /* 0x0000000013157223 */ /* 0x000fc80000000104 */
[----:B------:R-:W-:Y:S01]  /*3980*/  FFMA R0, R5, R21, R0 ;  /* 0x0000001505007223 */ /* 0x000fe20000000000 */
[----:B----4-:R-:W-:Y:S06]  /*3990*/  @!P0 BRA `(.L_x_3655) ;  /* 0x0000000000108947 */ /* 0x010fec0003800000 */
[----:B------:R-:W-:Y:S02]  /*39a0*/  MOV R25, R4 ;  /* 0x0000000400197202 */ /* 0x000fe40000000f00 */
[----:B------:R-:W-:Y:S02]  /*39b0*/  MOV R0, R19 ;  /* 0x0000001300007202 */ /* 0x000fe40000000f00 */
[----:B------:R-:W-:-:S07]  /*39c0*/  MOV R22, 0x39e0 ;  /* 0x000039e000167802 */ /* 0x000fce0000000f00 */
[----:B0-23--:R-:W-:Y:S05]  /*39d0*/  CALL.REL.NOINC `($__internal_0_$__cuda_sm3x_div_rn_ftz_f32_slowpath) ;  /* 0x00000130002c7944 */ /* 0x00dfea0003c00000 */
.L_x_3655:
[----:B------:R-:W-:Y:S05]  /*39e0*/  BSYNC B3 ;  /* 0x0000000000037941 */ /* 0x000fea0003800000 */
.L_x_3654:
        /* <DEDUP_REMOVED lines=18> */
.L_x_3657:
[----:B------:R-:W-:Y:S02]  /*3b10*/  ISETP.GE.AND P0, PT, R16, RZ, PT ;  /* 0x000000ff1000720c */ /* 0x000fe40003f06270 */
[----:B------:R-:W-:-:S11]  /*3b20*/  MOV R5, 0x3fd774eb ;  /* 0x3fd774eb00057802 */ /* 0x000fd60000000f00 */
[----:B------:R-:W-:-:S04]  /*3b30*/  @P0 FFMA.FTZ R0, R5, 0.93318945169448852539, -R0 ;  /* 0x3f6ee58105000823 */ /* 0x000fc80000010800 */
[----:B------:R-:W-:-:S07]  /*3b40*/  @!P0 FFMA.FTZ R0, R5, 0.93318945169448852539, R0 ;  /* 0x3f6ee58105008823 */ /* 0x000fce0000010000 */
.L_x_3658:
[----:B------:R-:W-:Y:S05]  /*3b50*/  BSYNC B0 ;  /* 0x0000000000007941 */ /* 0x000fea0003800000 */
.L_x_3656:
[C---:B------:R-:W-:Y:S01]  /*3b60*/  FSETP.NEU.FTZ.AND P1, PT, |R16|.reuse, |R17|, PT ;  /* 0x400000111000720b */ /* 0x040fe20003f3d200 */
[----:B------:R-:W-:Y:S01]  /*3b70*/  HFMA2.MMA R4, -RZ, RZ, 2.04296875, -15.78125 ;  /* 0x4016cbe4ff047435 */ /* 0x000fe200000001ff */
[----:B------:R-:W-:Y:S01]  /*3b80*/  FSETP.NEU.FTZ.AND P2, PT, R19, RZ, PT ;  /* 0x000000ff1300720b */ /* 0x000fe20003f5d000 */
[----:B------:R-:W1:Y:S01]  /*3b90*/  MUFU.LG2 R5, R18 ;  /* 0x0000001200057308 */ /* 0x000e620000000c00 */
[C---:B------:R-:W-:Y:S01]  /*3ba0*/  ISETP.GE.AND P0, PT, R16.reuse, RZ, PT ;  /* 0x000000ff1000720c */ /* 0x040fe20003f06270 */
[----:B------:R-:W-:-:S08]  /*3bb0*/  FADD.FTZ R19, |R16|, |R17| ;  /* 0x4000001110137221 */ /* 0x000fd00000010200 */
[----:B------:R-:W-:Y:S02]  /*3bc0*/  @!P1 FSEL R0, R4, 0.78539818525314331055, !P0 ;  /* 0x3f490fdb04009808 */ /* 0x000fe40004000000 */
[----:B------:R-:W-:Y:S02]  /*3bd0*/  @!P2 FSEL R0, RZ, 3.1415927410125732422, P0 ;  /* 0x40490fdbff00a808 */ /* 0x000fe40000000000 */
[----:B------:R-:W-:Y:S02]  /*3be0*/  FSETP.GTU.FTZ.AND P0, PT, |R19|, +INF , PT ;  /* 0x7f8000001300780b */ /* 0x000fe40003f1c200 */
[----:B------:R-:W-:Y:S01]  /*3bf0*/  LOP3.LUT R0, R0, 0x80000000, R17, 0xb8, !PT ;  /* 0x8000000000007812 */ /* 0x000fe200078eb811 */
[----:B-1----:R-:W-:-:S03]  /*3c00*/  FMUL.FTZ.D2 R5, R5, 0.69314718246459960938 ;  /* 0x3f31721805057820 */ /* 0x002fc60000310000 */
[----:B------:R-:W-:Y:S01]  /*3c10*/  FSEL R0, R19, R0, P0 ;  /* 0x0000000013007208 */ /* 0x000fe20000000000 */
[----:B------:R-:W-:Y:S06]  /*3c20*/  BRA `(.L_x_3652) ;  /* 0x0000001c00847947 */ /* 0x000fec0003800000 */
.L_x_3653:
        /* <DEDUP_REMOVED lines=25> */
.L_x_3660:
        /* <DEDUP_REMOVED lines=40> */
.L_x_3659:
        /* <DEDUP_REMOVED lines=48> */
.L_x_3662:
[----:B------:R-:W-:Y:S05]  /*4340*/  BSYNC B0 ;  /* 0x0000000000007941 */ /* 0x000fea0003800000 */
.L_x_3661:
[----:B------:R-:W-:Y:S01]  /*4350*/  BSSY B3, `(.L_x_3663) ;  /* 0x0000007000037945 */ /* 0x000fe20003800000 */
[----:B------:R-:W-:-:S03]  /*4360*/  FFMA R0, R23, R22, R18 ;  /* 0x0000001617007223 */ /* 0x000fc60000000012 */
[----:B------:R-:W-:Y:S05]  /*4370*/  @!P0 BRA `(.L_x_3664) ;  /* 0x0000000000108947 */ /* 0x000fea0003800000 */
[----:B------:R-:W-:Y:S02]  /*4380*/  MOV R25, R4 ;  /* 0x0000000400197202 */ /* 0x000fe40000000f00 */
[----:B------:R-:W-:Y:S02]  /*4390*/  MOV R0, R19 ;  /* 0x0000001300007202 */ /* 0x000fe40000000f00 */
[----:B------:R-:W-:-:S07]  /*43a0*/  MOV R22, 0x43c0 ;  /* 0x000043c000167802 */ /* 0x000fce0000000f00 */
[----:B0-23--:R-:W-:Y:S05]  /*43b0*/  CALL.REL.NOINC `($__internal_0_$__cuda_sm3x_div_rn_ftz_f32_slowpath) ;  /* 0x0000012400b47944 */ /* 0x00dfea0003c00000 */
.L_x_3664:
[----:B------:R-:W-:Y:S05]  /*43c0*/  BSYNC B3 ;  /* 0x0000000000037941 */ /* 0x000fea0003800000 */
.L_x_3663:
        /* <DEDUP_REMOVED lines=18> */
.L_x_3666:
[----:B------:R-:W-:Y:S02]  /*44f0*/  ISETP.GE.AND P0, PT, R16, RZ, PT ;  /* 0x000000ff1000720c */ /* 0x000fe40003f06270 */
[----:B------:R-:W-:-:S11]  /*4500*/  MOV R21, 0x3fd774eb ;  /* 0x3fd774eb00157802 */ /* 0x000fd60000000f00 */
[----:B------:R-:W-:-:S04]  /*4510*/  @P0 FFMA.FTZ R0, R21, 0.93318945169448852539, -R0 ;  /* 0x3f6ee58115000823 */ /* 0x000fc80000010800 */
[----:B------:R-:W-:-:S07]  /*4520*/  @!P0 FFMA.FTZ R0, R21, 0.93318945169448852539, R0 ;  /* 0x3f6ee58115008823 */ /* 0x000fce0000010000 */
.L_x_3667:
[----:B------:R-:W-:Y:S05]  /*4530*/  BSYNC B0 ;  /* 0x0000000000007941 */ /* 0x000fea0003800000 */
.L_x_3665:
        /* <DEDUP_REMOVED lines=12> */
.L_x_3643:
        /* <DEDUP_REMOVED lines=13> */
.L_x_3669:
[----:B------:R-:W-:Y:S05]  /*46d0*/  BSYNC B3 ;  /* 0x0000000000037941 */ /* 0x000fea0003800000 */
.L_x_3668:
        /* <DEDUP_REMOVED lines=18> */
.L_x_3671:
[----:B------:R-:W-:Y:S02]  /*4800*/  ISETP.GE.AND P0, PT, R16, RZ, PT ;  /* 0x000000ff1000720c */ /* 0x000fe40003f06270 */
[----:B------:R-:W-:-:S11]  /*4810*/  MOV R21, 0x3fd774eb ;  /* 0x3fd774eb00157802 */ /* 0x000fd60000000f00 */
[----:B------:R-:W-:-:S04]  /*4820*/  @P0 FFMA.FTZ R0, R21, 0.93318945169448852539, -R0 ;  /* 0x3f6ee58115000823 */ /* 0x000fc80000010800 */
[----:B------:R-:W-:-:S07]  /*4830*/  @!P0 FFMA.FTZ R0, R21, 0.93318945169448852539, R0 ;  /* 0x3f6ee58115008823 */ /* 0x000fce0000010000 */
.L_x_3672:
[----:B------:R-:W-:Y:S05]  /*4840*/  BSYNC B0 ;  /* 0x0000000000007941 */ /* 0x000fea0003800000 */
.L_x_3670:
        /* <DEDUP_REMOVED lines=13> */
[----:B------:R-:W1:Y:S02]  /*4920*/  MUFU.SQRT R18, R23 ;  /* 0x0000001700127308 */ /* 0x000e640000002000 */
[----:B-1----:R-:W-:Y:S01]  /*4930*/  @P1 FMUL.FTZ R4, R21, R18 ;  /* 0x0000001215041220 */ /* 0x002fe20000410000 */
[----:B------:R-:W-:-:S04]  /*4940*/  FSETP.NEU.FTZ.AND P1, PT, R19, RZ, PT ;  /* 0x000000ff1300720b */ /* 0x000fc80003f3d000 */
[----:B------:R-:W-:Y:S02]  /*4950*/  FSEL R4, R4, +INF , P2 ;  /* 0x7f80000004047808 */ /* 0x000fe40001000000 */
[----:B------:R-:W-:-:S04]  /*4960*/  ISETP.GE.AND P2, PT, R16, RZ, PT ;  /* 0x000000ff1000720c */ /* 0x000fc80003f46270 */
[----:B------:R-:W1:Y:S01]  /*4970*/  MUFU.LG2 R4, R4 ;  /* 0x0000000400047308 */ /* 0x000e620000000c00 */
[----:B------:R-:W-:Y:S01]  /*4980*/  @!P0 FSEL R0, R5, 0.78539818525314331055, !P2 ;  /* 0x3f490fdb05008808 */ /* 0x000fe20005000000 */
[----:B------:R-:W-:Y:S01]  /*4990*/  FADD.FTZ R5, |R16|, |R17| ;  /* 0x4000001110057221 */ /* 0x000fe20000010200 */
[----:B------:R-:W-:-:S04]  /*49a0*/  @!P1 FSEL R0, RZ, 3.1415927410125732422, P2 ;  /* 0x40490fdbff009808 */ /* 0x000fc80001000000 */
[----:B------:R-:W-:Y:S02]  /*49b0*/  FSETP.GTU.FTZ.AND P0, PT, |R5|, +INF , PT ;  /* 0x7f8000000500780b */ /* 0x000fe40003f1c200 */
[----:B------:R-:W-:-:S04]  /*49c0*/  LOP3.LUT R0, R0, 0x80000000, R17, 0xb8, !PT ;  /* 0x8000000000007812 */ /* 0x000fc800078eb811 */
[----:B------:R-:W-:Y:S01]  /*49d0*/  FSEL R0, R5, R0, P0 ;  /* 0x0000000005007208 */ /* 0x000fe20000000000 */
[----:B-1----:R-:W-:Y:S01]  /*49e0*/  FMUL.FTZ R5, R4, 0.69314718246459960938 ;  /* 0x3f31721804057820 */ /* 0x002fe20000410000 */
[----:B------:R-:W-:Y:S06]  /*49f0*/  BRA `(.L_x_3652) ;  /* 0x0000001000107947 */ /* 0x000fec0003800000 */
.L_x_3642:
[----:B------:R-:W-:-:S13]  /*4a00*/  FSETP.GEU.FTZ.AND P0, PT, R4, 9.999999682655225389e-20, PT ;  /* 0x1fec1e4a0400780b */ /* 0x000fda0003f1e000 */
[----:B------:R-:W-:Y:S05]  /*4a10*/  @!P0 BRA `(.L_x_3673) ;  /* 0x00000004003c8947 */ /* 0x000fea0003800000 */
[----:B------:R-:W-:Y:S01]  /*4a20*/  FMUL.FTZ R23, R4, R4 ;  /* 0x0000000404177220 */ /* 0x000fe20000410000 */
[----:B------:R-:W-:Y:S01]  /*4a30*/  MOV R19, 0x3e800000 ;  /* 0x3e80000000137802 */ /* 0x000fe20000000f00 */
[----:B------:R1:W4:Y:S01]  /*4a40*/  FCHK P0, R4, 1 ;  /* 0x3f80000004007902 */ /* 0x0003220000000000 */
[----:B------:R-:W-:Y:S01]  /*4a50*/  MOV R21, 0x3f800000 ;  /* 0x3f80000000157802 */ /* 0x000fe20000000f00 */
[C---:B------:R-:W-:Y:S01]  /*4a60*/  FADD.FTZ.RZ R0, R23.reuse, 1 ;  /* 0x3f80000017007421 */ /* 0x040fe2000001c000 */
[----:B------:R-:W-:Y:S01]  /*4a70*/  ISETP.GE.U32.AND P1, PT, R23, 0x7f800000, PT ;  /* 0x7f8000001700780c */ /* 0x000fe20003f26070 */
[----:B------:R-:W-:Y:S02]  /*4a80*/  BSSY B0, `(.L_x_3674) ;  /* 0x000001f000007945 */ /* 0x000fe40003800000 */
[----:B------:R-:W-:Y:S01]  /*4a90*/  FFMA R22, R21, -1, R21 ;  /* 0xbf80000015167823 */ /* 0x000fe20000000015 */
[----:B------:R-:W-:-:S04]  /*4aa0*/  IADD3 R0, R0, -0x3f400000, RZ ;  /* 0xc0c0000000007810 */ /* 0x000fc80007ffe0ff */
[----:B------:R-:W-:-:S04]  /*4ab0*/  LOP3.LUT R0, R0, 0xff800000, RZ, 0xc0, !PT ;  /* 0xff80000000007812 */ /* 0x000fc800078ec0ff */
[----:B------:R-:W-:Y:S02]  /*4ac0*/  IADD3 R18, -R0, 0x40800000, RZ ;  /* 0x4080000000127810 */ /* 0x000fe40007ffe1ff */
[-C--:B------:R-:W-:Y:S02]  /*4ad0*/  IADD3 R5, R23, -R0.reuse, RZ ;  /* 0x8000000017057210 */ /* 0x080fe40007ffe0ff */
[----:B------:R-:W-:Y:S01]  /*4ae0*/  I2FP.F32.S32 R0, R0 ;  /* 0x0000000000007245 */ /* 0x000fe20000201400 */
[----:B------:R-:W-:Y:S01]  /*4af0*/  FFMA.FTZ R18, R18, R19, -1 ;  /* 0xbf80000012127423 */ /* 0x000fe20000010013 */
[----:B------:R-:W-:-:S03]  /*4b00*/  HFMA2.MMA R19, -RZ, RZ, 1.3056640625, -1.8671875 ;  /* 0x3d39bf78ff137435 */ /* 0x000fc600000001ff */
[----:B------:R-:W-:Y:S01]  /*4b10*/  FADD.FTZ R18, R5, R18 ;  /* 0x0000001205127221 */ /* 0x000fe20000010000 */
[----:B------:R-:W-:-:S06]  /*4b20*/  FMUL.FTZ R0, R0, 1.1920928955078125e-07 ;  /* 0x3400000000007820 */ /* 0x000fcc0000410000 */
[----:B------:R-:W-:-:S04]  /*4b30*/  FFMA.FTZ R5, R18, -R19, 0.10546888411045074463 ;  /* 0x3dd8001212057423 */ /* 0x000fc80000010813 */
[----:B------:R-:W-:-:S04]  /*4b40*/  FFMA.FTZ R5, R18, R5, -0.13229703903198242188 ;  /* 0xbe0778e012057423 */ /* 0x000fc80000010005 */
[----:B------:R-:W-:-:S04]  /*4b50*/  FFMA.FTZ R5, R18, R5, 0.14491446316242218018 ;  /* 0x3e14647512057423 */ /* 0x000fc80000010005 */
[----:B------:R-:W-:-:S04]  /*4b60*/  FFMA.FTZ R5, R18, R5, -0.16641564667224884033 ;  /* 0xbe2a68dd12057423 */ /* 0x000fc80000010005 */
[----:B------:R-:W-:-:S04]  /*4b70*/  FFMA.FTZ R5, R18, R5, 0.19988867640495300293 ;  /* 0x3e4caf9e12057423 */ /* 0x000fc80000010005 */
[----:B------:R-:W-:-:S04]  /*4b80*/  FFMA.FTZ R5, R18, R5, -0.25000196695327758789 ;  /* 0xbe80004212057423 */ /* 0x000fc80000010005 */
[----:B------:R-:W-:-:S04]  /*4b90*/  FFMA.FTZ R5, R18, R5, 0.33333510160446166992 ;  /* 0x3eaaaae612057423 */ /* 0x000fc80000010005 */
[----:B------:R-:W-:Y:S01]  /*4ba0*/  FFMA.FTZ R19, R18, R5, -0.5 ;  /* 0xbf00000012137423 */ /* 0x000fe20000010005 */
[----:B------:R-:W-:-:S03]  /*4bb0*/  FFMA R5, R22, R21, 1 ;  /* 0x3f80000016057423 */ /* 0x000fc60000000015 */
[----:B------:R-:W-:Y:S01]  /*4bc0*/  FMUL.FTZ R19, R18, R19 ;  /* 0x0000001312137220 */ /* 0x000fe20000410000 */
[----:B------:R-:W-:-:S03]  /*4bd0*/  FFMA R21, R5, R4, RZ ;  /* 0x0000000405157223 */ /* 0x000fc600000000ff */
[----:B------:R-:W-:Y:S01]  /*4be0*/  FFMA.FTZ R19, R18, R19, R18 ;  /* 0x0000001312137223 */ /* 0x000fe20000010012 */
[----:B------:R-:W-:-:S03]  /*4bf0*/  FFMA R22, R21, -1, R4 ;  /* 0xbf80000015167823 */ /* 0x000fc60000000004 */
[----:B------:R-:W-:Y:S01]  /*4c00*/  FFMA.FTZ R18, R0, 0.69314718246459960938, R19 ;  /* 0x3f31721800127823 */ /* 0x000fe20000010013 */
[----:B-1--4-:R-:W-:Y:S06]  /*4c10*/  @!P1 BRA `(.L_x_3675) ;  /* 0x0000000000149947 */ /* 0x012fec0003800000 */
[----:B------:R-:W-:-:S13]  /*4c20*/  ISETP.GE.AND P1, PT, R23, -0x407fffff, PT ;  /* 0xbf8000011700780c */ /* 0x000fda0003f26270 */
[----:B------:R-:W-:-:S05]  /*4c30*/  @P1 MOV R0, 0x7f800000 ;  /* 0x7f80000000001802 */ /* 0x000fca0000000f00 */
[C---:B------:R-:W-:Y:S01]  /*4c40*/  @P1 FFMA.FTZ R18, R23.reuse, R0, +INF ;  /* 0x7f80000017121423 */ /* 0x040fe20000010000 */
[----:B------:R-:W-:-:S04]  /*4c50*/  FSETP.NEU.FTZ.AND P1, PT, R23, RZ, PT ;  /* 0x000000ff1700720b */ /* 0x000fc80003f3d000 */
[----:B------:R-:W-:-:S09]  /*4c60*/  FSEL R18, R18, -RZ, P1 ;  /* 0x800000ff12127208 */ /* 0x000fd20000800000 */
.L_x_3675:
[----:B------:R-:W-:Y:S05]  /*4c70*/  BSYNC B0 ;  /* 0x0000000000007941 */ /* 0x000fea0003800000 */
.L_x_3674:
[----:B------:R-:W-:Y:S01]  /*4c80*/  BSSY B3, `(.L_x_3676) ;  /* 0x0000007000037945 */ /* 0x000fe20003800000 */
[----:B------:R-:W-:-:S03]  /*4c90*/  FFMA R0, R5, R22, R21 ;  /* 0x0000001605007223 */ /* 0x000fc60000000015 */
[----:B------:R-:W-:Y:S05]  /*4ca0*/  @!P0 BRA `(.L_x_3677) ;  /* 0x0000000000108947 */ /* 0x000fea0003800000 */
[----:B------:R-:W-:Y:S01]  /*4cb0*/  HFMA2.MMA R0, -RZ, RZ, 1.875, 0 ;  /* 0x3f800000ff007435 */ /* 0x000fe200000001ff */
[----:B------:R-:W-:Y:S02]  /*4cc0*/  MOV R25, R4 ;  /* 0x0000000400197202 */ /* 0x000fe40000000f00 */
[----:B------:R-:W-:-:S08]  /*4cd0*/  MOV R22, 0x4cf0 ;  /* 0x00004cf000167802 */ /* 0x000fd00000000f00 */
[----:B0-23--:R-:W-:Y:S05]  /*4ce0*/  CALL.REL.NOINC `($__internal_0_$__cuda_sm3x_div_rn_ftz_f32_slowpath) ;  /* 0x0000011c00687944 */ /* 0x00dfea0003c00000 */
.L_x_3677:
[----:B------:R-:W-:Y:S05]  /*4cf0*/  BSYNC B3 ;  /* 0x0000000000037941 */ /* 0x000fea0003800000 */
.L_x_3676:
        /* <DEDUP_REMOVED lines=18> */
.L_x_3679:
[----:B------:R-:W-:Y:S02]  /*4e20*/  ISETP.GE.AND P0, PT, R16, RZ, PT ;  /* 0x000000ff1000720c */ /* 0x000fe40003f06270 */
[----:B------:R-:W-:-:S11]  /*4e30*/  MOV R5, 0x3fd774eb ;  /* 0x3fd774eb00057802 */ /* 0x000fd60000000f00 */
[----:B------:R-:W-:-:S04]  /*4e40*/  @P0 FFMA.FTZ R0, R5, 0.93318945169448852539, -R0 ;  /* 0x3f6ee58105000823 */ /* 0x000fc80000010800 */
[----:B------:R-:W-:-:S07]  /*4e50*/  @!P0 FFMA.FTZ R0, R5, 0.93318945169448852539, R0 ;  /* 0x3f6ee58105008823 */ /* 0x000fce0000010000 */
.L_x_3680:
[----:B------:R-:W-:Y:S05]  /*4e60*/  BSYNC B0 ;  /* 0x0000000000007941 */ /* 0x000fea0003800000 */
.L_x_3678:
        /* <DEDUP_REMOVED lines=10> */
.L_x_3673:
[----:B------:R-:W-:Y:S01]  /*4f10*/  MOV R5, 0x3f800000 ;  /* 0x3f80000000057802 */ /* 0x000fe20000000f00 */
[----:B------:R-:W1:Y:S01]  /*4f20*/  FCHK P0, R4, 1 ;  /* 0x3f80000004007902 */ /* 0x000e620000000000 */
[----:B------:R-:W-:Y:S03]  /*4f30*/  BSSY B3, `(.L_x_3681) ;  /* 0x000000b000037945 */ /* 0x000fe60003800000 */
[----:B------:R-:W-:-:S04]  /*4f40*/  FFMA R0, R5, -R5, 1 ;  /* 0x3f80000005007423 */ /* 0x000fc80000000805 */
[----:B------:R-:W-:-:S04]  /*4f50*/  FFMA R5, R0, R5, 1 ;  /* 0x3f80000000057423 */ /* 0x000fc80000000005 */
[----:B------:R-:W-:-:S04]  /*4f60*/  FFMA R19, R5, R4, RZ ;  /* 0x0000000405137223 */ /* 0x000fc800000000ff */
[----:B------:R-:W-:-:S04]  /*4f70*/  FFMA R0, R19, -1, R4 ;  /* 0xbf80000013007823 */ /* 0x000fc80000000004 */
[----:B------:R-:W-:Y:S01]  /*4f80*/  FFMA R0, R5, R0, R19 ;  /* 0x0000000005007223 */ /* 0x000fe20000000013 */
[----:B-1----:R-:W-:Y:S06]  /*4f90*/  @!P0 BRA `(.L_x_3682) ;  /* 0x0000000000108947 */ /* 0x002fec0003800000 */
[----:B------:R-:W-:Y:S01]  /*4fa0*/  HFMA2.MMA R0, -RZ, RZ, 1.875, 0 ;  /* 0x3f800000ff007435 */ /* 0x000fe200000001ff */
[----:B------:R-:W-:Y:S02]  /*4fb0*/  MOV R25, R4 ;  /* 0x0000000400197202 */ /* 0x000fe40000000f00 */
[----:B------:R-:W-:-:S08]  /*4fc0*/  MOV R22, 0x4fe0 ;  /* 0x00004fe000167802 */ /* 0x000fd00000000f00 */
[----:B0-23--:R-:W-:Y:S05]  /*4fd0*/  CALL.REL.NOINC `($__internal_0_$__cuda_sm3x_div_rn_ftz_f32_slowpath) ;  /* 0x0000011800ac7944 */ /* 0x00dfea0003c00000 */
.L_x_3682:
[----:B------:R-:W-:Y:S05]  /*4fe0*/  BSYNC B3 ;  /* 0x0000000000037941 */ /* 0x000fea0003800000 */
.L_x_3681:
        /* <DEDUP_REMOVED lines=18> */
.L_x_3684:
[----:B------:R-:W-:Y:S02]  /*5110*/  ISETP.GE.AND P0, PT, R16, RZ, PT ;  /* 0x000000ff1000720c */ /* 0x000fe40003f06270 */
[----:B------:R-:W-:-:S11]  /*5120*/  MOV R5, 0x3fd774eb ;  /* 0x3fd774eb00057802 */ /* 0x000fd60000000f00 */
[----:B------:R-:W-:-:S04]  /*5130*/  @P0 FFMA.FTZ R0, R5, 0.93318945169448852539, -R0 ;  /* 0x3f6ee58105000823 */ /* 0x000fc80000010800 */
[----:B------:R-:W-:-:S07]  /*5140*/  @!P0 FFMA.FTZ R0, R5, 0.93318945169448852539, R0 ;  /* 0x3f6ee58105008823 */ /* 0x000fce0000010000 */
.L_x_3685:
[----:B------:R-:W-:Y:S05]  /*5150*/  BSYNC B0 ;  /* 0x0000000000007941 */ /* 0x000fea0003800000 */
.L_x_3683:
        /* <DEDUP_REMOVED lines=11> */
.L_x_3641:
[----:B------:R-:W-:Y:S01]  /*5210*/  FMUL.FTZ R0, R16, 0.36787945032119750977 ;  /* 0x3ebc5ab210007820 */ /* 0x000fe20000410000 */
[----:B------:R-:W-:Y:S01]  /*5220*/  FMUL.FTZ R5, R17, 0.36787945032119750977 ;  /* 0x3ebc5ab211057820 */ /* 0x000fe20000410000 */
[----:B------:R-:W1:Y:S01]  /*5230*/  MUFU.RCP R24, R19 ;  /* 0x0000001300187308 */ /* 0x000e620000001000 */
        /* <DEDUP_REMOVED lines=13> */
[----:B-1----:R-:W-:-:S05]  /*5310*/  FFMA R5, -R19, R24, 1 ;  /* 0x3f80000013057423 */ /* 0x002fca0000000118 */
[----:B------:R-:W1:Y:S02]  /*5320*/  MUFU.SQRT R22, R22 ;  /* 0x0000001600167308 */ /* 0x000e640000002000 */
[----:B-1----:R-:W-:Y:S01]  /*5330*/  @P0 FMUL.FTZ R18, R22, R21 ;  /* 0x0000001516120220 */ /* 0x002fe20000410000 */
[----:B------:R-:W-:Y:S01]  /*5340*/  FSETP.NEU.FTZ.AND P0, PT, R0, +INF , PT ;  /* 0x7f8000000000780b */ /* 0x000fe20003f1d000 */
[----:B------:R-:W-:Y:S01]  /*5350*/  FFMA R21, R24, R5, R24 ;  /* 0x0000000518157223 */ /* 0x000fe20000000018 */
[----:B------:R-:W-:Y:S02]  /*5360*/  MOV R5, 0x3f800000 ;  /* 0x3f80000000057802 */ /* 0x000fe40000000f00 */
[----:B------:R-:W-:Y:S01]  /*5370*/  FSEL R18, R18, +INF , P0 ;  /* 0x7f80000012127808 */ /* 0x000fe20000000000 */
[----:B------:R-:W-:-:S04]  /*5380*/  FFMA R0, R4, R21, RZ ;  /* 0x0000001504007223 */ /* 0x000fc800000000ff */
[----:B------:R-:W-:Y:S01]  /*5390*/  FFMA R22, -R19, R0, R4 ;  /* 0x0000000013167223 */ /* 0x000fe20000000104 */
[----:B------:R-:W1:Y:S03]  /*53a0*/  MUFU.LG2 R18, R18 ;  /* 0x0000001200127308 */ /* 0x000e660000000c00 */
[----:B------:R-:W-:-:S05]  /*53b0*/  FFMA R0, R21, R22, R0 ;  /* 0x0000001615007223 */ /* 0x000fca0000000000 */
[----:B------:R-:W4:Y:S01]  /*53c0*/  FCHK P0, R4, R19 ;  /* 0x0000001304007302 */ /* 0x000f220000000000 */
[----:B-1----:R-:W-:Y:S01]  /*53d0*/  FFMA.FTZ R5, R18, 0.69314718246459960938, R5 ;  /* 0x3f31721812057823 */ /* 0x002fe20000010005 */
[----:B----4-:R-:W-:Y:S06]  /*53e0*/  @!P0 BRA `(.L_x_3687) ;  /* 0x0000000000108947 */ /* 0x010fec0003800000 */
[----:B------:R-:W-:Y:S02]  /*53f0*/  MOV R25, R4 ;  /* 0x0000000400197202 */ /* 0x000fe40000000f00 */
[----:B------:R-:W-:Y:S02]  /*5400*/  MOV R0, R19 ;  /* 0x0000001300007202 */ /* 0x000fe40000000f00 */
[----:B------:R-:W-:-:S07]  /*5410*/  MOV R22, 0x5430 ;  /* 0x0000543000167802 */ /* 0x000fce0000000f00 */
[----:B0-23--:R-:W-:Y:S05]  /*5420*/  CALL.REL.NOINC `($__internal_0_$__cuda_sm3x_div_rn_ftz_f32_slowpath) ;  /* 0x0000011400987944 */ /* 0x00dfea0003c00000 */
.L_x_3687:
[----:B------:R-:W-:Y:S05]  /*5430*/  BSYNC B3 ;  /* 0x0000000000037941 */ /* 0x000fea0003800000 */
.L_x_3686:
        /* <DEDUP_REMOVED lines=18> */
.L_x_3689:
[----:B------:R-:W-:Y:S02]  /*5560*/  ISETP.GE.AND P0, PT, R16, RZ, PT ;  /* 0x000000ff1000720c */ /* 0x000fe40003f06270 */
[----:B------:R-:W-:-:S11]  /*5570*/  MOV R21, 0x3fd774eb ;  /* 0x3fd774eb00157802 */ /* 0x000fd60000000f00 */
[----:B------:R-:W-:-:S04]  /*5580*/  @P0 FFMA.FTZ R0, R21, 0.93318945169448852539, -R0 ;  /* 0x3f6ee58115000823 */ /* 0x000fc80000010800 */
[----:B------:R-:W-:-:S07]  /*5590*/  @!P0 FFMA.FTZ R0, R21, 0.93318945169448852539, R0 ;  /* 0x3f6ee58115008823 */ /* 0x000fce0000010000 */
.L_x_3690:
[----:B------:R-:W-:Y:S05]  /*55a0*/  BSYNC B0 ;  /* 0x0000000000007941 */ /* 0x000fea0003800000 */
.L_x_3688:
        /* <DEDUP_REMOVED lines=11> */
.L_x_3640:
[C---:B------:R-:W-:Y:S01]  /*5660*/  FADD.FTZ R25, |R17|.reuse, -RZ ;  /* 0x800000ff11197221 */ /* 0x040fe20000010200 */
[----:B------:R-:W-:Y:S01]  /*5670*/  FSETP.GT.FTZ.AND P2, PT, |R17|, |R16|, PT ;  /* 0x400000101100720b */ /* 0x000fe20003f54200 */
[----:B------:R-:W-:Y:S01]  /*5680*/  BSSY B3, `(.L_x_3691) ;  /* 0x0000018000037945 */ /* 0x000fe20003800000 */
[----:B------:R-:W-:Y:S02]  /*5690*/  FSETP.GEU.FTZ.AND P0, PT, |R16|, 1.084202172485504434e-19, PT ;  /* 0x200000001000780b */ /* 0x000fe40003f1e200 */
[----:B------:R-:W-:Y:S02]  /*56a0*/  FSEL R4, R25, R18, P2 ;  /* 0x0000001219047208 */ /* 0x000fe40001000000 */
[----:B------:R-:W-:Y:S02]  /*56b0*/  FSETP.GEU.FTZ.AND P1, PT, |R17|, 1.084202172485504434e-19, PT ;  /* 0x200000001100780b */ /* 0x000fe40003f3e200 */
[----:B-1----:R-:W1:Y:S01]  /*56c0*/  MUFU.RCP R19, R4 ;  /* 0x0000000400137308 */ /* 0x002e620000001000 */
[----:B------:R-:W-:-:S02]  /*56d0*/  FSEL R25, R18, R25, P2 ;  /* 0x0000001912197208 */ /* 0x000fc40001000000 */
[----:B------:R-:W-:-:S07]  /*56e0*/  PLOP3.LUT P0, PT, P0, P1, PT, 0x2, 0x0 ;  /* 0x000000000000781c */ /* 0x000fce0000702072 */
[----:B------:R-:W4:Y:S06]  /*56f0*/  FCHK P1, R25, R4 ;  /* 0x0000000419007302 */ /* 0x000f2c0000020000 */
[----:B------:R-:W-:Y:S01]  /*5700*/  @P0 FMUL.FTZ R5, R17, 4 ;  /* 0x4080000011050820 */ /* 0x000fe20000410000 */
[----:B-1----:R-:W-:-:S03]  /*5710*/  FFMA R0, -R4, R19, 1 ;  /* 0x3f80000004007423 */ /* 0x002fc60000000113 */
        /* <DEDUP_REMOVED lines=10> */
[----:B----4-:R-:W-:Y:S06]  /*57c0*/  @!P1 BRA `(.L_x_3692) ;  /* 0x00000000000c9947 */ /* 0x010fec0003800000 */
[----:B------:R-:W-:Y:S02]  /*57d0*/  MOV R0, R4 ;  /* 0x0000000400007202 */ /* 0x000fe40000000f00 */
[----:B------:R-:W-:-:S07]  /*57e0*/  MOV R22, 0x5800 ;  /* 0x0000580000167802 */ /* 0x000fce0000000f00 */
[----:B0-23--:R-:W-:Y:S05]  /*57f0*/  CALL.REL.NOINC `($__internal_0_$__cuda_sm3x_div_rn_ftz_f32_slowpath) ;  /* 0x0000011000a47944 */ /* 0x00dfea0003c00000 */
.L_x_3692:
[----:B------:R-:W-:Y:S05]  /*5800*/  BSYNC B3 ;  /* 0x0000000000037941 */ /* 0x000fea0003800000 */
.L_x_3691:
        /* <DEDUP_REMOVED lines=18> */
.L_x_3694:
[----:B------:R-:W-:Y:S02]  /*5930*/  ISETP.GE.AND P0, PT, R16, RZ, PT ;  /* 0x000000ff1000720c */ /* 0x000fe40003f06270 */
[----:B------:R-:W-:-:S11]  /*5940*/  MOV R5, 0x3fd774eb ;  /* 0x3fd774eb00057802 */ /* 0x000fd60000000f00 */
[----:B------:R-:W-:-:S04]  /*5950*/  @P0 FFMA.FTZ R0, R5, 0.93318945169448852539, -R0 ;  /* 0x3f6ee58105000823 */ /* 0x000fc80000010800 */
[----:B------:R-:W-:-:S07]  /*5960*/  @!P0 FFMA.FTZ R0, R5, 0.93318945169448852539, R0 ;  /* 0x3f6ee58105008823 */ /* 0x000fce0000010000 */
.L_x_3695:
[----:B------:R-:W-:Y:S05]  /*5970*/  BSYNC B0 ;  /* 0x0000000000007941 */ /* 0x000fea0003800000 */
.L_x_3693:
[----:B------:R-:W-:Y:S01]  /*5980*/  FSETP.NEU.FTZ.AND P2, PT, |R16|, |R17|, PT ;  /* 0x400000111000720b */ /* 0x000fe20003f5d200 */
[----:B------:R-:W1:Y:S01]  /*5990*/  MUFU.LG2 R18, R18 ;  /* 0x0000001200127308 */ /* 0x000e620000000c00 */
[----:B------:R-:W-:Y:S01]  /*59a0*/  FSETP.NEU.FTZ.AND P0, PT, R4, RZ, PT ;  /* 0x000000ff0400720b */ /* 0x000fe20003f1d000 */
[----:B------:R-:W-:Y:S01]  /*59b0*/  HFMA2.MMA R4, -RZ, RZ, 2.04296875, -15.78125 ;  /* 0x4016cbe4ff047435 */ /* 0x000fe200000001ff */
[C---:B------:R-:W-:Y:S01]  /*59c0*/  ISETP.GE.AND P1, PT, R16.reuse, RZ, PT ;  /* 0x000000ff1000720c */ /* 0x040fe20003f26270 */
[----:B------:R-:W-:-:S08]  /*59d0*/  FADD.FTZ R19, |R16|, |R17| ;  /* 0x4000001110137221 */ /* 0x000fd00000010200 */
[----:B------:R-:W-:Y:S02]  /*59e0*/  @!P2 FSEL R0, R4, 0.78539818525314331055, !P1 ;  /* 0x3f490fdb0400a808 */ /* 0x000fe40004800000 */
[----:B------:R-:W-:Y:S02]  /*59f0*/  @!P0 FSEL R0, RZ, 3.1415927410125732422, P1 ;  /* 0x40490fdbff008808 */ /* 0x000fe40000800000 */
[----:B------:R-:W-:Y:S01]  /*5a00*/  FSETP.GTU.FTZ.AND P0, PT, |R19|, +INF , PT ;  /* 0x7f8000001300780b */ /* 0x000fe20003f1c200 */
[----:B-1----:R-:W-:Y:S01]  /*5a10*/  FMUL.FTZ R5, R18, 0.69314718246459960938 ;  /* 0x3f31721812057820 */ /* 0x002fe20000410000 */
[----:B------:R-:W-:-:S04]  /*5a20*/  LOP3.LUT R0, R0, 0x80000000, R17, 0xb8, !PT ;  /* 0x8000000000007812 */ /* 0x000fc800078eb811 */
[----:B------:R-:W-:-:S07]  /*5a30*/  FSEL R0, R19, R0, P0 ;  /* 0x0000000013007208 */ /* 0x000fce0000000000 */
.L_x_3652:
[----:B------:R-:W-:Y:S05]  /*5a40*/  BSYNC B2 ;  /* 0x0000000000027941 */ /* 0x000fea0003800000 */
.L_x_3639:
[-C--:B------:R-:W-:Y:S01]  /*5a50*/  FMUL.FTZ R4, R14, R0.reuse ;  /* 0x000000000e047220 */ /* 0x080fe20000410000 */
[----:B------:R-:W-:Y:S03]  /*5a60*/  BSSY B0, `(.L_x_3696) ;  /* 0x000003a000007945 */ /* 0x000fe60003800000 */
[C---:B------:R-:W-:Y:S01]  /*5a70*/  FFMA.FTZ R17, R15.reuse, R5, R4 ;  /* 0x000000050f117223 */ /* 0x040fe20000010004 */
[----:B------:R-:W-:-:S04]  /*5a80*/  FMUL.FTZ R15, R15, R0 ;  /* 0x000000000f0f7220 */ /* 0x000fc80000410000 */
[----:B------:R-:W-:Y:S01]  /*5a90*/  LOP3.LUT P0, R4, R17, 0x7fffffff, RZ, 0xc0, !PT ;  /* 0x7fffffff11047812 */ /* 0x000fe2000780c0ff */
[----:B------:R-:W-:-:S12]  /*5aa0*/  FFMA.FTZ R16, R14, R5, -R15 ;  /* 0x000000050e107223 */ /* 0x000fd8000001080f */
        /* <DEDUP_REMOVED lines=10> */
[----:B------:R-:W1:Y:S08]  /*5b50*/  @P0 MUFU.EX2 R0, R0 ;  /* 0x0000000000000308 */ /* 0x000e700000000800 */
[----:B------:R-:W4:Y:S01]  /*5b60*/  @P0 MUFU.COS R15, R14 ;  /* 0x0000000e000f0308 */ /* 0x000f220000000000 */
[C---:B-1----:R-:W-:Y:S01]  /*5b70*/  @P0 FMUL.FTZ R5, R0.reuse, R5 ;  /* 0x0000000500050220 */ /* 0x042fe20000410000 */
[----:B----4-:R-:W-:Y:S01]  /*5b80*/  @P0 FMUL.FTZ R4, R0, R15 ;  /* 0x0000000f00040220 */ /* 0x010fe20000410000 */
[----:B------:R-:W-:Y:S06]  /*5b90*/  @P0 BRA `(.L_x_3700) ;  /* 0x0000000000980947 */ /* 0x000fec0003800000 */
[----:B------:R-:W-:Y:S01]  /*5ba0*/  FADD.FTZ R0, R16, -162.88958740234375 ;  /* 0xc322e3bc10007421 */ /* 0x000fe20000010000 */
[----:B------:R-:W-:-:S03]  /*5bb0*/  FMUL.RZ R16, R17, 0.15915493667125701904 ;  /* 0x3e22f98311107820 */ /* 0x000fc6000040c000 */
[----:B------:R-:W-:Y:S01]  /*5bc0*/  FMUL.FTZ R0, R0, 1.4426950216293334961 ;  /* 0x3fb8aa3b00007820 */ /* 0x000fe20000410000 */
[----:B------:R-:W-:Y:S08]  /*5bd0*/  MUFU.SIN R17, R16 ;  /* 0x0000001000117308 */ /* 0x000ff00000000400 */
[----:B------:R-:W1:Y:S08]  /*5be0*/  MUFU.EX2 R0, R0 ;  /* 0x0000000000007308 */ /* 0x000e700000000800 */
[----:B------:R-:W4:Y:S01]  /*5bf0*/  MUFU.COS R15, R16 ;  /* 0x00000010000f7308 */ /* 0x000f220000000000 */
[----:B-1----:R-:W-:-:S02]  /*5c00*/  LEA.HI R5, R0, 0xffffffed, RZ, 0x9 ;  /* 0xffffffed00057811 */ /* 0x002fc400078f48ff */
[----:B------:R-:W-:Y:S02]  /*5c10*/  LOP3.LUT R4, R0, 0x7fffff, RZ, 0xc0, !PT ;  /* 0x007fffff00047812 */ /* 0x000fe400078ec0ff */
[----:B------:R-:W-:Y:S02]  /*5c20*/  LEA.HI R14, R5, R5, RZ, 0x1 ;  /* 0x00000005050e7211 */ /* 0x000fe400078f08ff */
[----:B------:R-:W-:Y:S02]  /*5c30*/  LOP3.LUT R4, R4, 0x7f000000, RZ, 0xfc, !PT ;  /* 0x7f00000004047812 */ /* 0x000fe400078efcff */
[----:B------:R-:W-:-:S03]  /*5c40*/  SHF.R.S32.HI R14, RZ, 0x1, R14 ;  /* 0x00000001ff0e7819 */ /* 0x000fc6000001140e */
[C---:B------:R-:W-:Y:S01]  /*5c50*/  FMUL.FTZ R17, R4.reuse, R17 ;  /* 0x0000001104117220 */ /* 0x040fe20000410000 */
[----:B------:R-:W-:Y:S01]  /*5c60*/  IADD3 R5, R5, -R14, RZ ;  /* 0x8000000e05057210 */ /* 0x000fe20007ffe0ff */
[----:B----4-:R-:W-:Y:S01]  /*5c70*/  FMUL.FTZ R15, R4, R15 ;  /* 0x0000000f040f7220 */ /* 0x010fe20000410000 */
[----:B------:R-:W-:Y:S02]  /*5c80*/  LEA R14, R14, 0x3f800000, 0x17 ;  /* 0x3f8000000e0e7811 */ /* 0x000fe400078eb8ff */
[----:B------:R-:W-:-:S03]  /*5c90*/  LEA R4, R5, 0x3f800000, 0x17 ;  /* 0x3f80000005047811 */ /* 0x000fc600078eb8ff */
[C---:B------:R-:W-:Y:S01]  /*5ca0*/  FMUL.FTZ R17, R14.reuse, R17 ;  /* 0x000000110e117220 */ /* 0x040fe20000410000 */
[----:B------:R-:W-:-:S03]  /*5cb0*/  FMUL.FTZ R15, R14, R15 ;  /* 0x0000000f0e0f7220 */ /* 0x000fc60000410000 */
[C---:B------:R-:W-:Y:S01]  /*5cc0*/  FMUL.FTZ R5, R4.reuse, R17 ;  /* 0x0000001104057220 */ /* 0x040fe20000410000 */
[----:B------:R-:W-:Y:S01]  /*5cd0*/  FMUL.FTZ R4, R4, R15 ;  /* 0x0000000f04047220 */ /* 0x000fe20000410000 */
[----:B------:R-:W-:Y:S06]  /*5ce0*/  BRA `(.L_x_3700) ;  /* 0x0000000000447947 */ /* 0x000fec0003800000 */
.L_x_3699:
        /* <DEDUP_REMOVED lines=10> */
.L_x_3698:
[----:B------:R-:W-:-:S04]  /*5d90*/  FMUL.RZ R17, R17, 0.15915493667125701904 ;  /* 0x3e22f98311117820 */ /* 0x000fc8000040c000 */
[----:B------:R4:W1:Y:S08]  /*5da0*/  MUFU.SIN R5, R17 ;  /* 0x0000001100057308 */ /* 0x0008700000000400 */
[----:B------:R4:W0:Y:S01]  /*5db0*/  MUFU.COS R4, R17 ;  /* 0x0000001100047308 */ /* 0x0008220000000000 */
[----:B------:R-:W-:Y:S05]  /*5dc0*/  BRA `(.L_x_3700) ;  /* 0x00000000000c7947 */ /* 0x000fea0003800000 */
.L_x_3697:
[----:B------:R-:W-:Y:S01]  /*5dd0*/  FMUL.FTZ R4, R16, 1.4426950216293334961 ;  /* 0x3fb8aa3b10047820 */ /* 0x000fe20000410000 */
[----:B------:R-:W-:-:S05]  /*5de0*/  MOV R5, R17 ;  /* 0x0000001100057202 */ /* 0x000fca0000000f00 */
[----:B------:R-:W1:Y:S02]  /*5df0*/  MUFU.EX2 R4, R4 ;  /* 0x0000000400047308 */ /* 0x000e640000000800 */
.L_x_3700:
[----:B------:R-:W-:Y:S05]  /*5e00*/  BSYNC B0 ;  /* 0x0000000000007941 */ /* 0x000fea0003800000 */
.L_x_3696:
[----:B------:R-:W-:Y:S01]  /*5e10*/  FSETP.NAN.FTZ.AND P0, PT, R12, R13, PT ;  /* 0x0000000d0c00720b */ /* 0x000fe20003f18000 */
        /* <DEDUP_REMOVED lines=8> */
[----:B----4-:R-:W-:Y:S01]  /*5ea0*/  FADD.FTZ R17, |R13|, -RZ ;  /* 0x800000ff0d117221 */ /* 0x010fe20000010200 */
        /* <DEDUP_REMOVED lines=31> */
[----:B------:R-:W-:Y:S02]  /*60a0*/  FFMA.FTZ R17, R17, 0.25, -R18 ;  /* 0x3e80000011117823 */ /* 0x000fe40000010812 */
[----:B------:R-:W4:Y:S02]  /*60b0*/  MUFU.RCP R18, R11 ;  /* 0x0000000b00127308 */ /* 0x000f240000001000 */
[----:B------:R-:W-:Y:S01]  /*60c0*/  FADD.FTZ R16, R16, R17 ;  /* 0x0000001110107221 */ /* 0x000fe20000010000 */
[----:B------:R-:W-:-:S03]  /*60d0*/  FMUL.FTZ R0, R0, 1.1920928955078125e-07 ;  /* 0x3400000000007820 */ /* 0x000fc60000410000 */
[----:B------:R-:W-:-:S04]  /*60e0*/  FFMA.FTZ R17, R16, -R19, 0.10546888411045074463 ;  /* 0x3dd8001210117423 */ /* 0x000fc80000010813 */
[----:B------:R-:W-:-:S04]  /*60f0*/  FFMA.FTZ R17, R16, R17, -0.13229703903198242188 ;  /* 0xbe0778e010117423 */ /* 0x000fc80000010011 */
[----:B------:R-:W-:Y:S01]  /*6100*/  FFMA.FTZ R17, R16, R17, 0.14491446316242218018 ;  /* 0x3e14647510117423 */ /* 0x000fe20000010011 */
[----:B----4-:R-:W-:-:S03]  /*6110*/  FFMA R19, -R11, R18, 1 ;  /* 0x3f8000000b137423 */ /* 0x010fc60000000112 */
[----:B------:R-:W-:Y:S01]  /*6120*/  FFMA.FTZ R17, R16, R17, -0.16641564667224884033 ;  /* 0xbe2a68dd10117423 */ /* 0x000fe20000010011 */
[----:B------:R-:W-:-:S03]  /*6130*/  FFMA R19, R18, R19, R18 ;  /* 0x0000001312137223 */ /* 0x000fc60000000012 */
[----:B------:R-:W-:Y:S01]  /*6140*/  FFMA.FTZ R17, R16, R17, 0.19988867640495300293 ;  /* 0x3e4caf9e10117423 */ /* 0x000fe20000010011 */
[----:B------:R-:W-:-:S03]  /*6150*/  FFMA R18, R10, R19, RZ ;  /* 0x000000130a127223 */ /* 0x000fc600000000ff */
[----:B------:R-:W-:Y:S01]  /*6160*/  FFMA.FTZ R17, R16, R17, -0.25000196695327758789 ;  /* 0xbe80004210117423 */ /* 0x000fe20000010011 */
[----:B------:R-:W-:-:S03]  /*6170*/  FFMA R21, -R11, R18, R10 ;  /* 0x000000120b157223 */ /* 0x000fc6000000010a */
[----:B------:R-:W-:-:S04]  /*6180*/  FFMA.FTZ R17, R16, R17, 0.33333510160446166992 ;  /* 0x3eaaaae610117423 */ /* 0x000fc80000010011 */
[----:B------:R-:W-:-:S04]  /*6190*/  FFMA.FTZ R17, R16, R17, -0.5 ;  /* 0xbf00000010117423 */ /* 0x000fc80000010011 */
[----:B------:R-:W-:-:S04]  /*61a0*/  FMUL.FTZ R17, R16, R17 ;  /* 0x0000001110117220 */ /* 0x000fc80000410000 */
[----:B------:R-:W-:-:S04]  /*61b0*/  FFMA.FTZ R17, R16, R17, R16 ;  /* 0x0000001110117223 */ /* 0x000fc80000010010 */
[----:B------:R-:W-:Y:S01]  /*61c0*/  FFMA.FTZ R16, R0, 0.69314718246459960938, R17 ;  /* 0x3f31721800107823 */ /* 0x000fe20000010011 */
[----:B------:R-:W-:Y:S06]  /*61d0*/  @!P1 BRA `(.L_x_3708) ;  /* 0x0000000000149947 */ /* 0x000fec0003800000 */
[----:B------:R-:W-:-:S13]  /*61e0*/  ISETP.GE.AND P1, PT, R23, -0x407fffff, PT ;  /* 0xbf8000011700780c */ /* 0x000fda0003f26270 */
[----:B------:R-:W-:-:S05]  /*61f0*/  @P1 MOV R0, 0x7f800000 ;  /* 0x7f80000000001802 */ /* 0x000fca0000000f00 */
[C---:B------:R-:W-:Y:S01]  /*6200*/  @P1 FFMA.FTZ R16, R23.reuse, R0, +INF ;  /* 0x7f80000017101423 */ /* 0x040fe20000010000 */
[----:B------:R-:W-:-:S04]  /*6210*/  FSETP.NEU.FTZ.AND P1, PT, R23, RZ, PT ;  /* 0x000000ff1700720b */ /* 0x000fc80003f3d000 */
[----:B------:R-:W-:-:S09]  /*6220*/  FSEL R16, R16, -RZ, P1 ;  /* 0x800000ff10107208 */ /* 0x000fd20000800000 */
.L_x_3708:
[----:B------:R-:W-:Y:S05]  /*6230*/  BSYNC B0 ;  /* 0x0000000000007941 */ /* 0x000fea0003800000 */
.L_x_3707:
[----:B------:R-:W-:Y:S01]  /*6240*/  BSSY B3, `(.L_x_3709) ;  /* 0x0000007000037945 */ /* 0x000fe20003800000 */
[----:B------:R-:W-:-:S03]  /*6250*/  FFMA R0, R19, R21, R18 ;  /* 0x0000001513007223 */ /* 0x000fc60000000012 */
[----:B------:R-:W-:Y:S05]  /*6260*/  @!P0 BRA `(.L_x_3710) ;  /* 0x0000000000108947 */ /* 0x000fea0003800000 */
[----:B------:R-:W-:Y:S02]  /*6270*/  MOV R25, R10 ;  /* 0x0000000a00197202 */ /* 0x000fe40000000f00 */
[----:B------:R-:W-:Y:S02]  /*6280*/  MOV R0, R11 ;  /* 0x0000000b00007202 */ /* 0x000fe40000000f00 */
[----:B------:R-:W-:-:S07]  /*6290*/  MOV R22, 0x62b0 ;  /* 0x000062b000167802 */ /* 0x000fce0000000f00 */
[----:B0123--:R-:W-:Y:S05]  /*62a0*/  CALL.REL.NOINC `($__internal_0_$__cuda_sm3x_div_rn_ftz_f32_slowpath) ;  /* 0x0000010400f87944 */ /* 0x00ffea0003c00000 */
.L_x_3710:
[----:B------:R-:W-:Y:S05]  /*62b0*/  BSYNC B3 ;  /* 0x0000000000037941 */ /* 0x000fea0003800000 */
.L_x_3709:
        /* <DEDUP_REMOVED lines=18> */
.L_x_3712:
[----:B------:R-:W-:Y:S02]  /*63e0*/  ISETP.GE.AND P0, PT, R12, RZ, PT ;  /* 0x000000ff0c00720c */ /* 0x000fe40003f06270 */
[----:B------:R-:W-:-:S11]  /*63f0*/  MOV R17, 0x3fd774eb ;  /* 0x3fd774eb00117802 */ /* 0x000fd60000000f00 */
[----:B------:R-:W-:-:S04]  /*6400*/  @P0 FFMA.FTZ R0, R17, 0.93318945169448852539, -R0 ;  /* 0x3f6ee58111000823 */ /* 0x000fc80000010800 */
[----:B------:R-:W-:-:S07]  /*6410*/  @!P0 FFMA.FTZ R0, R17, 0.93318945169448852539, R0 ;  /* 0x3f6ee58111008823 */ /* 0x000fce0000010000 */
.L_x_3713:
[----:B------:R-:W-:Y:S05]  /*6420*/  BSYNC B0 ;  /* 0x0000000000007941 */ /* 0x000fea0003800000 */
.L_x_3711:
[----:B------:R-:W-:Y:S01]  /*6430*/  FSETP.NEU.FTZ.AND P0, PT, |R12|, |R13|, PT ;  /* 0x4000000d0c00720b */ /* 0x000fe20003f1d200 */
        /* <DEDUP_REMOVED lines=11> */
.L_x_3706:
[----:B------:R-:W-:-:S04]  /*64f0*/  FMUL.FTZ R0, R10, R10 ;  /* 0x0000000a0a007220 */ /* 0x000fc80000410000 */
[----:B------:R-:W-:-:S05]  /*6500*/  FFMA.FTZ R17, R11, R11, R0 ;  /* 0x0000000b0b117223 */ /* 0x000fca0000010000 */
[----:B------:R-:W-:-:S13]  /*6510*/  FSETP.GTU.FTZ.AND P0, PT, R17, 0.69999998807907104492, PT ;  /* 0x3f3333331100780b */ /* 0x000fda0003f1c000 */
[----:B------:R-:W-:Y:S05]  /*6520*/  @P0 BRA `(.L_x_3715) ;  /* 0x0000000000c80947 */ /* 0x000fea0003800000 */
[----:B------:R-:W4:Y:S01]  /*6530*/  MUFU.RCP R0, R11 ;  /* 0x0000000b00007308 */ /* 0x000f220000001000 */
[----:B------:R-:W-:Y:S07]  /*6540*/  BSSY B3, `(.L_x_3716) ;  /* 0x000000c000037945 */ /* 0x000fee0003800000 */
[----:B------:R-:W5:Y:S01]  /*6550*/  FCHK P0, R10, R11 ;  /* 0x0000000b0a007302 */ /* 0x000f620000000000 */
[----:B----4-:R-:W-:-:S04]  /*6560*/  FFMA R19, -R11, R0, 1 ;  /* 0x3f8000000b137423 */ /* 0x010fc80000000100 */
[----:B------:R-:W-:-:S04]  /*6570*/  FFMA R19, R0, R19, R0 ;  /* 0x0000001300137223 */ /* 0x000fc80000000000 */
[----:B------:R-:W-:-:S04]  /*6580*/  FFMA R0, R10, R19, RZ ;  /* 0x000000130a007223 */ /* 0x000fc800000000ff */
[----:B------:R-:W-:-:S04]  /*6590*/  FFMA R16, -R11, R0, R10 ;  /* 0x000000000b107223 */ /* 0x000fc8000000010a */
[----:B------:R-:W-:Y:S01]  /*65a0*/  FFMA R0, R19, R16, R0 ;  /* 0x0000001013007223 */ /* 0x000fe20000000000 */
[----:B-----5:R-:W-:Y:S06]  /*65b0*/  @!P0 BRA `(.L_x_3717) ;  /* 0x0000000000108947 */ /* 0x020fec0003800000 */
[----:B------:R-:W-:Y:S02]  /*65c0*/  MOV R25, R10 ;  /* 0x0000000a00197202 */ /* 0x000fe40000000f00 */
[----:B------:R-:W-:Y:S02]  /*65d0*/  MOV R0, R11 ;  /* 0x0000000b00007202 */ /* 0x000fe40000000f00 */
[----:B------:R-:W-:-:S07]  /*65e0*/  MOV R22, 0x6600 ;  /* 0x0000660000167802 */ /* 0x000fce0000000f00 */
[----:B0123--:R-:W-:Y:S05]  /*65f0*/  CALL.REL.NOINC `($__internal_0_$__cuda_sm3x_div_rn_ftz_f32_slowpath) ;  /* 0x0000010400247944 */ /* 0x00ffea0003c00000 */
.L_x_3717:
[----:B------:R-:W-:Y:S05]  /*6600*/  BSYNC B3 ;  /* 0x0000000000037941 */ /* 0x000fea0003800000 */
.L_x_3716:
        /* <DEDUP_REMOVED lines=18> */
.L_x_3719:
[----:B------:R-:W-:Y:S02]  /*6730*/  ISETP.GE.AND P0, PT, R12, RZ, PT ;  /* 0x000000ff0c00720c */ /* 0x000fe40003f06270 */
[----:B------:R-:W-:-:S11]  /*6740*/  MOV R19, 0x3fd774eb ;  /* 0x3fd774eb00137802 */ /* 0x000fd60000000f00 */
[----:B------:R-:W-:-:S04]  /*6750*/  @P0 FFMA.FTZ R0, R19, 0.93318945169448852539, -R0 ;  /* 0x3f6ee58113000823 */ /* 0x000fc80000010800 */
[----:B------:R-:W-:-:S07]  /*6760*/  @!P0 FFMA.FTZ R0, R19, 0.93318945169448852539, R0 ;  /* 0x3f6ee58113008823 */ /* 0x000fce0000010000 */
.L_x_3720:
[----:B------:R-:W-:Y:S05]  /*6770*/  BSYNC B0 ;  /* 0x0000000000007941 */ /* 0x000fea0003800000 */
.L_x_3718:
[C---:B------:R-:W-:Y:S01]  /*6780*/  FSETP.NEU.FTZ.AND P1, PT, |R12|.reuse, |R13|, PT ;  /* 0x4000000d0c00720b */ /* 0x040fe20003f3d200 */
[----:B------:R-:W-:Y:S01]  /*6790*/  HFMA2.MMA R10, -RZ, RZ, 2.04296875, -15.78125 ;  /* 0x4016cbe4ff0a7435 */ /* 0x000fe200000001ff */
[----:B------:R-:W-:Y:S01]  /*67a0*/  FSETP.NEU.FTZ.AND P2, PT, R11, RZ, PT ;  /* 0x000000ff0b00720b */ /* 0x000fe20003f5d000 */
[----:B------:R-:W4:Y:S01]  /*67b0*/  MUFU.LG2 R16, R17 ;  /* 0x0000001100107308 */ /* 0x000f220000000c00 */
[C---:B------:R-:W-:Y:S01]  /*67c0*/  ISETP.GE.AND P0, PT, R12.reuse, RZ, PT ;  /* 0x000000ff0c00720c */ /* 0x040fe20003f06270 */
[----:B------:R-:W-:-:S08]  /*67d0*/  FADD.FTZ R11, |R12|, |R13| ;  /* 0x4000000d0c0b7221 */ /* 0x000fd00000010200 */
[----:B------:R-:W-:Y:S02]  /*67e0*/  @!P1 FSEL R0, R10, 0.78539818525314331055, !P0 ;  /* 0x3f490fdb0a009808 */ /* 0x000fe40004000000 */
[----:B------:R-:W-:Y:S02]  /*67f0*/  @!P2 FSEL R0, RZ, 3.1415927410125732422, P0 ;  /* 0x40490fdbff00a808 */ /* 0x000fe40000000000 */
[----:B------:R-:W-:Y:S02]  /*6800*/  FSETP.GTU.FTZ.AND P0, PT, |R11|, +INF , PT ;  /* 0x7f8000000b00780b */ /* 0x000fe40003f1c200 */
[----:B------:R-:W-:Y:S01]  /*6810*/  LOP3.LUT R0, R0, 0x80000000, R13, 0xb8, !PT ;  /* 0x8000000000007812 */ /* 0x000fe200078eb80d */
[----:B----4-:R-:W-:-:S03]  /*6820*/  FMUL.FTZ.D2 R16, R16, 0.69314718246459960938 ;  /* 0x3f31721810107820 */ /* 0x010fc60000310000 */
[----:B------:R-:W-:Y:S01]  /*6830*/  FSEL R0, R11, R0, P0 ;  /* 0x000000000b007208 */ /* 0x000fe20000000000 */
[----:B------:R-:W-:Y:S06]  /*6840*/  BRA `(.L_x_3714) ;  /* 0x0000001c00887947 */ /* 0x000fec0003800000 */
.L_x_3715:
[----:B------:R-:W-:Y:S01]  /*6850*/  LOP3.LUT R0, R11, 0xffff0000, RZ, 0xc0, !PT ;  /* 0xffff00000b007812 */ /* 0x000fe200078ec0ff */
[----:B------:R-:W-:Y:S01]  /*6860*/  BSSY B0, `(.L_x_3721) ;  /* 0x000003f000007945 */ /* 0x000fe20003800000 */
[----:B------:R-:W-:-:S03]  /*6870*/  LOP3.LUT R19, R10, 0xffff0000, RZ, 0xc0, !PT ;  /* 0xffff00000a137812 */ /* 0x000fc600078ec0ff */
[--C-:B------:R-:W-:Y:S01]  /*6880*/  FADD.FTZ R16, R11, -R0.reuse ;  /* 0x800000000b107221 */ /* 0x100fe20000010000 */
[----:B------:R-:W-:Y:S01]  /*6890*/  FMUL.FTZ R22, R0, R0 ;  /* 0x0000000000167220 */ /* 0x000fe20000410000 */
[--C-:B------:R-:W-:Y:S01]  /*68a0*/  FADD.FTZ R18, R10, -R19.reuse ;  /* 0x800000130a127221 */ /* 0x100fe20000010000 */
[C---:B------:R-:W-:Y:S01]  /*68b0*/  FMUL.FTZ R23, R19.reuse, R19 ;  /* 0x0000001313177220 */ /* 0x040fe20000410000 */
[----:B------:R-:W-:Y:S01]  /*68c0*/  FADD.FTZ R0, R0, R0 ;  /* 0x0000000000007221 */ /* 0x000fe20000010000 */
[----:B------:R-:W-:Y:S01]  /*68d0*/  LOP3.LUT R17, R16, 0xffff0000, RZ, 0xc0, !PT ;  /* 0xffff000010117812 */ /* 0x000fe200078ec0ff */
[----:B------:R-:W-:Y:S01]  /*68e0*/  FADD.FTZ R19, R19, R19 ;  /* 0x0000001313137221 */ /* 0x000fe20000010000 */
[----:B------:R-:W-:-:S03]  /*68f0*/  LOP3.LUT R21, R18, 0xffff0000, RZ, 0xc0, !PT ;  /* 0xffff000012157812 */ /* 0x000fc600078ec0ff */
[----:B------:R-:W-:Y:S01]  /*6900*/  FADD.FTZ R16, R16, -R17 ;  /* 0x8000001110107221 */ /* 0x000fe20000010000 */
[CC--:B------:R-:W-:Y:S01]  /*6910*/  FMUL.FTZ R24, R17.reuse, R0.reuse ;  /* 0x0000000011187220 */ /* 0x0c0fe20000410000 */
[----:B------:R-:W-:Y:S01]  /*6920*/  FADD.FTZ R18, R18, -R21 ;  /* 0x8000001512127221 */ /* 0x000fe20000010000 */
[----:B------:R-:W-:Y:S01]  /*6930*/  FMUL.FTZ R26, R17, R17 ;  /* 0x00000011111a7220 */ /* 0x000fe20000410000 */
[C---:B------:R-:W-:Y:S01]  /*6940*/  FMUL.FTZ R25, R21.reuse, R19 ;  /* 0x0000001315197220 */ /* 0x040fe20000410000 */
[----:B------:R-:W-:Y:S01]  /*6950*/  FMUL.FTZ R27, R21, R21 ;  /* 0x00000015151b7220 */ /* 0x000fe20000410000 */
[----:B------:R-:W-:Y:S01]  /*6960*/  FADD.FTZ R17, R17, R17 ;  /* 0x0000001111117221 */ /* 0x000fe20000010000 */
[----:B------:R-:W-:Y:S01]  /*6970*/  FADD.FTZ R21, R21, R21 ;  /* 0x0000001515157221 */ /* 0x000fe20000010000 */
[----:B------:R-:W-:Y:S01]  /*6980*/  FMUL.FTZ R0, R16, R0 ;  /* 0x0000000010007220 */ /* 0x000fe20000410000 */
[----:B------:R-:W-:Y:S01]  /*6990*/  FMUL.FTZ R19, R18, R19 ;  /* 0x0000001312137220 */ /* 0x000fe20000410000 */
[----:B------:R-:W-:Y:S01]  /*69a0*/  FMUL.FTZ R17, R16, R17 ;  /* 0x0000001110117220 */ /* 0x000fe20000410000 */
[----:B------:R-:W-:Y:S01]  /*69b0*/  FMUL.FTZ R21, R18, R21 ;  /* 0x0000001512157220 */ /* 0x000fe20000410000 */
[----:B------:R-:W-:Y:S01]  /*69c0*/  FMUL.FTZ R16, R16, R16 ;  /* 0x0000001010107220 */ /* 0x000fe20000410000 */
[----:B------:R-:W-:-:S07]  /*69d0*/  FMUL.FTZ R18, R18, R18 ;  /* 0x0000001212127220 */ /* 0x000fce0000410000 */
.L_x_3722:
        /* <DEDUP_REMOVED lines=40> */
.L_x_3721:
        /* <DEDUP_REMOVED lines=9> */
[----:B------:R-:W-:Y:S01]  /*6cf0*/  FADD.FTZ R0, R19, R0 ;  /* 0x0000000013007221 */ /* 0x000fe20000010000 */
[----:B------:R-:W-:-:S03]  /*6d00*/  HFMA2.MMA R19, -RZ, RZ, 1.3056640625, -1.8671875 ;  /* 0x3d39bf78ff137435 */ /* 0x000fc600000001ff */
[----:B------:R-:W-:-:S04]  /*6d10*/  FADD.FTZ R0, R17, R0 ;  /* 0x0000000011007221 */ /* 0x000fc80000010000 */
[----:B------:R-:W-:-:S04]  /*6d20*/  FADD.FTZ R21, R21, R0 ;  /* 0x0000000015157221 */ /* 0x000fc80000010000 */
[----:B------:R-:W-:-:S04]  /*6d30*/  FADD.FTZ R21, R16, R21 ;  /* 0x0000001510157221 */ /* 0x000fc80000010000 */
[----:B------:R-:W-:Y:S01]  /*6d40*/  FADD.FTZ R21, R18, R21 ;  /* 0x0000001512157221 */ /* 0x000fe20000010000 */
[----:B------:R-:W-:-:S03]  /*6d50*/  MOV R18, 0x3e800000 ;  /* 0x3e80000000127802 */ /* 0x000fc60000000f00 */
[C---:B------:R-:W-:Y:S01]  /*6d60*/  FADD.FTZ.RZ R0, R21.reuse, 1 ;  /* 0x3f80000015007421 */ /* 0x040fe2000001c000 */
[----:B------:R-:W-:-:S04]  /*6d70*/  ISETP.GE.U32.AND P1, PT, R21, 0x7f800000, PT ;  /* 0x7f8000001500780c */ /* 0x000fc80003f26070 */
[----:B------:R-:W-:-:S04]  /*6d80*/  IADD3 R0, R0, -0x3f400000, RZ ;  /* 0xc0c0000000007810 */ /* 0x000fc80007ffe0ff */
[----:B------:R-:W-:-:S04]  /*6d90*/  LOP3.LUT R0, R0, 0xff800000, RZ, 0xc0, !PT ;  /* 0xff80000000007812 */ /* 0x000fc800078ec0ff */
[----:B------:R-:W-:Y:S02]  /*6da0*/  IADD3 R17, -R0, 0x40800000, RZ ;  /* 0x4080000000117810 */ /* 0x000fe40007ffe1ff */
[-C--:B------:R-:W-:Y:S02]  /*6db0*/  IADD3 R16, R21, -R0.reuse, RZ ;  /* 0x8000000015107210 */ /* 0x080fe40007ffe0ff */
[----:B------:R-:W-:Y:S01]  /*6dc0*/  I2FP.F32.S32 R0, R0 ;  /* 0x0000000000007245 */ /* 0x000fe20000201400 */
[----:B------:R-:W-:Y:S02]  /*6dd0*/  FFMA.FTZ R17, R17, R18, -1 ;  /* 0xbf80000011117423 */ /* 0x000fe40000010012 */
        /* <DEDUP_REMOVED lines=24> */
.L_x_3724:
[----:B------:R-:W-:Y:S05]  /*6f60*/  BSYNC B0 ;  /* 0x0000000000007941 */ /* 0x000fea0003800000 */
.L_x_3723:
[----:B------:R-:W-:Y:S01]  /*6f70*/  BSSY B3, `(.L_x_3725) ;  /* 0x0000007000037945 */ /* 0x000fe20003800000 */
[----:B------:R-:W-:-:S03]  /*6f80*/  FFMA R0, R19, R22, R18 ;  /* 0x0000001613007223 */ /* 0x000fc60000000012 */
[----:B------:R-:W-:Y:S05]  /*6f90*/  @!P0 BRA `(.L_x_3726) ;  /* 0x0000000000108947 */ /* 0x000fea0003800000 */
[----:B------:R-:W-:Y:S02]  /*6fa0*/  MOV R25, R10 ;  /* 0x0000000a00197202 */ /* 0x000fe40000000f00 */
[----:B------:R-:W-:Y:S02]  /*6fb0*/  MOV R0, R11 ;  /* 0x0000000b00007202 */ /* 0x000fe40000000f00 */
[----:B------:R-:W-:-:S07]  /*6fc0*/  MOV R22, 0x6fe0 ;  /* 0x00006fe000167802 */ /* 0x000fce0000000f00 */
[----:B0123--:R-:W-:Y:S05]  /*6fd0*/  CALL.REL.NOINC `($__internal_0_$__cuda_sm3x_div_rn_ftz_f32_slowpath) ;  /* 0x000000f800ac7944 */ /* 0x00ffea0003c00000 */
.L_x_3726:
[----:B------:R-:W-:Y:S05]  /*6fe0*/  BSYNC B3 ;  /* 0x0000000000037941 */ /* 0x000fea0003800000 */
.L_x_3725:
        /* <DEDUP_REMOVED lines=18> */
.L_x_3728:
[----:B------:R-:W-:Y:S02]  /*7110*/  ISETP.GE.AND P0, PT, R12, RZ, PT ;  /* 0x000000ff0c00720c */ /* 0x000fe40003f06270 */
[----:B------:R-:W-:-:S11]  /*7120*/  MOV R17, 0x3fd774eb ;  /* 0x3fd774eb00117802 */ /* 0x000fd60000000f00 */
[----:B------:R-:W-:-:S04]  /*7130*/  @P0 FFMA.FTZ R0, R17, 0.93318945169448852539, -R0 ;  /* 0x3f6ee58111000823 */ /* 0x000fc80000010800 */
[----:B------:R-:W-:-:S07]  /*7140*/  @!P0 FFMA.FTZ R0, R17, 0.93318945169448852539, R0 ;  /* 0x3f6ee58111008823 */ /* 0x000fce0000010000 */
.L_x_3729:
[----:B------:R-:W-:Y:S05]  /*7150*/  BSYNC B0 ;  /* 0x0000000000007941 */ /* 0x000fea0003800000 */
.L_x_3727:
        /* <DEDUP_REMOVED lines=12> */
.L_x_3705:
        /* <DEDUP_REMOVED lines=13> */
.L_x_3731:
[----:B------:R-:W-:Y:S05]  /*72f0*/  BSYNC B3 ;  /* 0x0000000000037941 */ /* 0x000fea0003800000 */
.L_x_3730:
        /* <DEDUP_REMOVED lines=18> */
.L_x_3733:
[----:B------:R-:W-:Y:S02]  /*7420*/  ISETP.GE.AND P0, PT, R12, RZ, PT ;  /* 0x000000ff0c00720c */ /* 0x000fe40003f06270 */
[----:B------:R-:W-:-:S11]  /*7430*/  MOV R19, 0x3fd774eb ;  /* 0x3fd774eb00137802 */ /* 0x000fd60000000f00 */
[----:B------:R-:W-:-:S04]  /*7440*/  @P0 FFMA.FTZ R0, R19, 0.93318945169448852539, -R0 ;  /* 0x3f6ee58113000823 */ /* 0x000fc80000010800 */
[----:B------:R-:W-:-:S07]  /*7450*/  @!P0 FFMA.FTZ R0, R19, 0.93318945169448852539, R0 ;  /* 0x3f6ee58113008823 */ /* 0x000fce0000010000 */
.L_x_3734:
[----:B------:R-:W-:Y:S05]  /*7460*/  BSYNC B0 ;  /* 0x0000000000007941 */ /* 0x000fea0003800000 */
.L_x_3732:
        /* <DEDUP_REMOVED lines=9> */
[----:B------:R-:W-:Y:S02]  /*7500*/  FSETP.NEU.FTZ.AND P0, PT, |R12|, |R13|, PT ;  /* 0x4000000d0c00720b */ /* 0x000fe40003f1d200 */
[----:B------:R-:W-:-:S04]  /*7510*/  FMUL.FTZ R22, R19, R19 ;  /* 0x0000001313167220 */ /* 0x000fc80000410000 */
[----:B------:R-:W-:-:S04]  /*7520*/  FFMA.FTZ R22, R17, R17, R22 ;  /* 0x0000001111167223 */ /* 0x000fc80000010016 */
[----:B------:R-:W4:Y:S02]  /*7530*/  MUFU.SQRT R17, R22 ;  /* 0x0000001600117308 */ /* 0x000f240000002000 */
[----:B----4-:R-:W-:Y:S01]  /*7540*/  @P1 FMUL.FTZ R10, R18, R17 ;  /* 0x00000011120a1220 */ /* 0x010fe20000410000 */
[----:B------:R-:W-:Y:S01]  /*7550*/  FSETP.NEU.FTZ.AND P1, PT, R11, RZ, PT ;  /* 0x000000ff0b00720b */ /* 0x000fe20003f3d000 */
[----:B------:R-:W-:-:S03]  /*7560*/  HFMA2.MMA R11, -RZ, RZ, 2.04296875, -15.78125 ;  /* 0x4016cbe4ff0b7435 */ /* 0x000fc600000001ff */
[----:B------:R-:W-:Y:S02]  /*7570*/  FSEL R10, R10, +INF , P2 ;  /* 0x7f8000000a0a7808 */ /* 0x000fe40001000000 */
[----:B------:R-:W-:-:S04]  /*7580*/  ISETP.GE.AND P2, PT, R12, RZ, PT ;  /* 0x000000ff0c00720c */ /* 0x000fc80003f46270 */
[----:B------:R-:W4:Y:S01]  /*7590*/  MUFU.LG2 R10, R10 ;  /* 0x0000000a000a7308 */ /* 0x000f220000000c00 */
[----:B------:R-:W-:Y:S01]  /*75a0*/  @!P0 FSEL R0, R11, 0.78539818525314331055, !P2 ;  /* 0x3f490fdb0b008808 */ /* 0x000fe20005000000 */
[----:B------:R-:W-:Y:S01]  /*75b0*/  FADD.FTZ R11, |R12|, |R13| ;  /* 0x4000000d0c0b7221 */ /* 0x000fe20000010200 */
[----:B------:R-:W-:-:S04]  /*75c0*/  @!P1 FSEL R0, RZ, 3.1415927410125732422, P2 ;  /* 0x40490fdbff009808 */ /* 0x000fc80001000000 */
[----:B------:R-:W-:Y:S02]  /*75d0*/  FSETP.GTU.FTZ.AND P0, PT, |R11|, +INF , PT ;  /* 0x7f8000000b00780b */ /* 0x000fe40003f1c200 */
[----:B------:R-:W-:-:S04]  /*75e0*/  LOP3.LUT R0, R0, 0x80000000, R13, 0xb8, !PT ;  /* 0x8000000000007812 */ /* 0x000fc800078eb80d */
[----:B------:R-:W-:Y:S01]  /*75f0*/  FSEL R0, R11, R0, P0 ;  /* 0x000000000b007208 */ /* 0x000fe20000000000 */
[----:B----4-:R-:W-:Y:S01]  /*7600*/  FMUL.FTZ R16, R10, 0.69314718246459960938 ;  /* 0x3f3172180a107820 */ /* 0x010fe20000410000 */
[----:B------:R-:W-:Y:S06]  /*7610*/  BRA `(.L_x_3714) ;  /* 0x0000001000147947 */ /* 0x000fec0003800000 */
.L_x_3704:
[----:B------:R-:W-:-:S13]  /*7620*/  FSETP.GEU.FTZ.AND P0, PT, R10, 9.999999682655225389e-20, PT ;  /* 0x1fec1e4a0a00780b */ /* 0x000fda0003f1e000 */
[----:B------:R-:W-:Y:S05]  /*7630*/  @!P0 BRA `(.L_x_3735) ;  /* 0x00000004003c8947 */ /* 0x000fea0003800000 */
[----:B------:R-:W-:Y:S01]  /*7640*/  FMUL.FTZ R21, R10, R10 ;  /* 0x0000000a0a157220 */ /* 0x000fe20000410000 */
[----:B------:R-:W-:Y:S01]  /*7650*/  MOV R17, 0x3e800000 ;  /* 0x3e80000000117802 */ /* 0x000fe20000000f00 */
[----:B------:R4:W0:Y:S01]  /*7660*/  FCHK P0, R10, 1 ;  /* 0x3f8000000a007902 */ /* 0x0008220000000000 */
        /* <DEDUP_REMOVED lines=28> */
[----:B0---4-:R-:W-:Y:S06]  /*7830*/  @!P1 BRA `(.L_x_3737) ;  /* 0x0000000000149947 */ /* 0x011fec0003800000 */
[----:B------:R-:W-:-:S13]  /*7840*/  ISETP.GE.AND P1, PT, R21, -0x407fffff, PT ;  /* 0xbf8000011500780c */ /* 0x000fda0003f26270 */
[----:B------:R-:W-:-:S05]  /*7850*/  @P1 MOV R0, 0x7f800000 ;  /* 0x7f80000000001802 */ /* 0x000fca0000000f00 */
[C---:B------:R-:W-:Y:S01]  /*7860*/  @P1 FFMA.FTZ R16, R21.reuse, R0, +INF ;  /* 0x7f80000015101423 */ /* 0x040fe20000010000 */
[----:B------:R-:W-:-:S04]  /*7870*/  FSETP.NEU.FTZ.AND P1, PT, R21, RZ, PT ;  /* 0x000000ff1500720b */ /* 0x000fc80003f3d000 */
[----:B------:R-:W-:-:S09]  /*7880*/  FSEL R16, R16, -RZ, P1 ;  /* 0x800000ff10107208 */ /* 0x000fd20000800000 */
.L_x_3737:
[----:B------:R-:W-:Y:S05]  /*7890*/  BSYNC B0 ;  /* 0x0000000000007941 */ /* 0x000fea0003800000 */
.L_x_3736:
[----:B------:R-:W-:Y:S01]  /*78a0*/  BSSY B3, `(.L_x_3738) ;  /* 0x0000007000037945 */ /* 0x000fe20003800000 */
[----:B------:R-:W-:-:S03]  /*78b0*/  FFMA R0, R11, R19, R18 ;  /* 0x000000130b007223 */ /* 0x000fc60000000012 */
[----:B------:R-:W-:Y:S05]  /*78c0*/  @!P0 BRA `(.L_x_3739) ;  /* 0x0000000000108947 */ /* 0x000fea0003800000 */
[----:B------:R-:W-:Y:S01]  /*78d0*/  HFMA2.MMA R0, -RZ, RZ, 1.875, 0 ;  /* 0x3f800000ff007435 */ /* 0x000fe200000001ff */
[----:B------:R-:W-:Y:S02]  /*78e0*/  MOV R25, R10 ;  /* 0x0000000a00197202 */ /* 0x000fe40000000f00 */
[----:B------:R-:W-:-:S08]  /*78f0*/  MOV R22, 0x7910 ;  /* 0x0000791000167802 */ /* 0x000fd00000000f00 */
[----:B-123--:R-:W-:Y:S05]  /*7900*/  CALL.REL.NOINC `($__internal_0_$__cuda_sm3x_div_rn_ftz_f32_slowpath) ;  /* 0x000000f000607944 */ /* 0x00efea0003c00000 */
.L_x_3739:
[----:B------:R-:W-:Y:S05]  /*7910*/  BSYNC B3 ;  /* 0x0000000000037941 */ /* 0x000fea0003800000 */
.L_x_3738:
        /* <DEDUP_REMOVED lines=18> */
.L_x_3741:
[----:B------:R-:W-:Y:S02]  /*7a40*/  ISETP.GE.AND P0, PT, R12, RZ, PT ;  /* 0x000000ff0c00720c */ /* 0x000fe40003f06270 */
[----:B------:R-:W-:-:S11]  /*7a50*/  MOV R11, 0x3fd774eb ;  /* 0x3fd774eb000b7802 */ /* 0x000fd60000000f00 */
[----:B------:R-:W-:-:S04]  /*7a60*/  @P0 FFMA.FTZ R0, R11, 0.93318945169448852539, -R0 ;  /* 0x3f6ee5810b000823 */ /* 0x000fc80000010800 */
[----:B------:R-:W-:-:S07]  /*7a70*/  @!P0 FFMA.FTZ R0, R11, 0.93318945169448852539, R0 ;  /* 0x3f6ee5810b008823 */ /* 0x000fce0000010000 */
.L_x_3742:
[----:B------:R-:W-:Y:S05]  /*7a80*/  BSYNC B0 ;  /* 0x0000000000007941 */ /* 0x000fea0003800000 */
.L_x_3740:
        /* <DEDUP_REMOVED lines=10> */
.L_x_3735:
[----:B------:R-:W-:Y:S01]  /*7b30*/  MOV R11, 0x3f800000 ;  /* 0x3f800000000b7802 */ /* 0x000fe20000000f00 */
[----:B------:R-:W4:Y:S01]  /*7b40*/  FCHK P0, R10, 1 ;  /* 0x3f8000000a007902 */ /* 0x000f220000000000 */
[----:B------:R-:W-:Y:S03]  /*7b50*/  BSSY B3, `(.L_x_3743) ;  /* 0x000000b000037945 */ /* 0x000fe60003800000 */
[----:B------:R-:W-:-:S04]  /*7b60*/  FFMA R0, R11, -R11, 1 ;  /* 0x3f8000000b007423 */ /* 0x000fc8000000080b */
[----:B------:R-:W-:-:S04]  /*7b70*/  FFMA R11, R0, R11, 1 ;  /* 0x3f800000000b7423 */ /* 0x000fc8000000000b */
[----:B------:R-:W-:-:S04]  /*7b80*/  FFMA R17, R11, R10, RZ ;  /* 0x0000000a0b117223 */ /* 0x000fc800000000ff */
[----:B------:R-:W-:-:S04]  /*7b90*/  FFMA R0, R17, -1, R10 ;  /* 0xbf80000011007823 */ /* 0x000fc8000000000a */
[----:B------:R-:W-:Y:S01]  /*7ba0*/  FFMA R0, R11, R0, R17 ;  /* 0x000000000b007223 */ /* 0x000fe20000000011 */
[----:B----4-:R-:W-:Y:S06]  /*7bb0*/  @!P0 BRA `(.L_x_3744) ;  /* 0x0000000000108947 */ /* 0x010fec0003800000 */
[----:B------:R-:W-:Y:S01]  /*7bc0*/  HFMA2.MMA R0, -RZ, RZ, 1.875, 0 ;  /* 0x3f800000ff007435 */ /* 0x000fe200000001ff */
[----:B------:R-:W-:Y:S02]  /*7bd0*/  MOV R25, R10 ;  /* 0x0000000a00197202 */ /* 0x000fe40000000f00 */
[----:B------:R-:W-:-:S08]  /*7be0*/  MOV R22, 0x7c00 ;  /* 0x00007c0000167802 */ /* 0x000fd00000000f00 */
[----:B0123--:R-:W-:Y:S05]  /*7bf0*/  CALL.REL.NOINC `($__internal_0_$__cuda_sm3x_div_rn_ftz_f32_slowpath) ;  /* 0x000000ec00a47944 */ /* 0x00ffea0003c00000 */
.L_x_3744:
[----:B------:R-:W-:Y:S05]  /*7c00*/  BSYNC B3 ;  /* 0x0000000000037941 */ /* 0x000fea0003800000 */
.L_x_3743:
        /* <DEDUP_REMOVED lines=18> */
.L_x_3746:
[----:B------:R-:W-:Y:S02]  /*7d30*/  ISETP.GE.AND P0, PT, R12, RZ, PT ;  /* 0x000000ff0c00720c */ /* 0x000fe40003f06270 */
[----:B------:R-:W-:-:S11]  /*7d40*/  MOV R11, 0x3fd774eb ;  /* 0x3fd774eb000b7802 */ /* 0x000fd60000000f00 */
[----:B------:R-:W-:-:S04]  /*7d50*/  @P0 FFMA.FTZ R0, R11, 0.93318945169448852539, -R0 ;  /* 0x3f6ee5810b000823 */ /* 0x000fc80000010800 */
[----:B------:R-:W-:-:S07]  /*7d60*/  @!P0 FFMA.FTZ R0, R11, 0.93318945169448852539, R0 ;  /* 0x3f6ee5810b008823 */ /* 0x000fce0000010000 */
.L_x_3747:
[----:B------:R-:W-:Y:S05]  /*7d70*/  BSYNC B0 ;  /* 0x0000000000007941 */ /* 0x000fea0003800000 */
.L_x_3745:
        /* <DEDUP_REMOVED lines=11> */
.L_x_3703:
[----:B------:R-:W-:Y:S01]  /*7e30*/  FMUL.FTZ R0, R12, 0.36787945032119750977 ;  /* 0x3ebc5ab20c007820 */ /* 0x000fe20000410000 */
[----:B------:R-:W-:Y:S01]  /*7e40*/  FMUL.FTZ R16, R13, 0.36787945032119750977 ;  /* 0x3ebc5ab20d107820 */ /* 0x000fe20000410000 */
[----:B------:R-:W-:Y:S01]  /*7e50*/  MUFU.RCP R24, R11 ;  /* 0x0000000b00187308 */ /* 0x000fe20000001000 */
[----:B------:R-:W-:Y:S01]  /*7e60*/  BSSY B3, `(.L_x_3748) ;  /* 0x0000020000037945 */ /* 0x000fe20003800000 */
[----:B------:R-:W-:Y:S01]  /*7e70*/  FADD.FTZ R0, |R0|, -RZ ;  /* 0x800000ff00007221 */ /* 0x000fe20000010200 */
[----:B------:R-:W-:-:S05]  /*7e80*/  FADD.FTZ R17, |R16|, -RZ ;  /* 0x800000ff10117221 */ /* 0x000fca0000010200 */
[CC--:B------:R-:W-:Y:S02]  /*7e90*/  VIMNMX R16, R0.reuse, R17.reuse, !PT ;  /* 0x0000001100107248 */ /* 0x0c0fe40007fe0100 */
[----:B------:R-:W-:Y:S02]  /*7ea0*/  VIMNMX R0, R0, R17, PT ;  /* 0x0000001100007248 */ /* 0x000fe40003fe0100 */
[----:B------:R-:W-:Y:S02]  /*7eb0*/  LOP3.LUT R18, R16, 0xfe000000, RZ, 0xc0, !PT ;  /* 0xfe00000010127812 */ /* 0x000fe400078ec0ff */
[----:B------:R-:W-:Y:S02]  /*7ec0*/  FSETP.NEU.FTZ.AND P0, PT, R0, RZ, PT ;  /* 0x000000ff0000720b */ /* 0x000fe40003f1d000 */
[----:B------:R-:W-:-:S05]  /*7ed0*/  IADD3 R17, -R18, 0x7e800000, RZ ;  /* 0x7e80000012117810 */ /* 0x000fca0007ffe1ff */
[-C--:B------:R-:W-:Y:S01]  /*7ee0*/  FMUL.FTZ R19, R0, R17.reuse ;  /* 0x0000001100137220 */ /* 0x080fe20000410000 */
[----:B------:R-:W-:-:S03]  /*7ef0*/  FMUL.FTZ R17, R16, R17 ;  /* 0x0000001110117220 */ /* 0x000fc60000410000 */
[----:B------:R-:W-:Y:S01]  /*7f00*/  FMUL.FTZ R22, R19, R19 ;  /* 0x0000001313167220 */ /* 0x000fe20000410000 */
[----:B------:R-:W-:-:S03]  /*7f10*/  MOV R19, 0x3f800000 ;  /* 0x3f80000000137802 */ /* 0x000fc60000000f00 */
[----:B------:R-:W-:Y:S01]  /*7f20*/  FFMA.FTZ R22, R17, R17, R22 ;  /* 0x0000001111167223 */ /* 0x000fe20000010016 */
[----:B------:R-:W-:-:S05]  /*7f30*/  LOP3.LUT R17, R18, 0x800000, RZ, 0xfc, !PT ;  /* 0x0080000012117812 */ /* 0x000fca00078efcff */
[----:B------:R-:W4:Y:S02]  /*7f40*/  MUFU.SQRT R22, R22 ;  /* 0x0000001600167308 */ /* 0x000f240000002000 */
[----:B----4-:R-:W-:Y:S01]  /*7f50*/  @P0 FMUL.FTZ R16, R22, R17 ;  /* 0x0000001116100220 */ /* 0x010fe20000410000 */
[----:B------:R-:W-:Y:S01]  /*7f60*/  FSETP.NEU.FTZ.AND P0, PT, R0, +INF , PT ;  /* 0x7f8000000000780b */ /* 0x000fe20003f1d000 */
[----:B------:R-:W-:-:S03]  /*7f70*/  FFMA R17, -R11, R24, 1 ;  /* 0x3f8000000b117423 */ /* 0x000fc60000000118 */
[----:B------:R-:W-:Y:S01]  /*7f80*/  FSEL R0, R16, +INF , P0 ;  /* 0x7f80000010007808 */ /* 0x000fe20000000000 */
[----:B------:R-:W-:-:S04]  /*7f90*/  FFMA R17, R24, R17, R24 ;  /* 0x0000001118117223 */ /* 0x000fc80000000018 */
[----:B------:R-:W-:Y:S01]  /*7fa0*/  FFMA R16, R10, R17, RZ ;  /* 0x000000110a107223 */ /* 0x000fe200000000ff */
[----:B------:R-:W4:Y:S03]  /*7fb0*/  MUFU.LG2 R0, R0 ;  /* 0x0000000000007308 */ /* 0x000f260000000c00 */
[----:B------:R-:W-:-:S04]  /*7fc0*/  FFMA R18, -R11, R16, R10 ;  /* 0x000000100b127223 */ /* 0x000fc8000000010a */
[----:B------:R-:W-:Y:S01]  /*7fd0*/  FFMA R17, R17, R18, R16 ;  /* 0x0000001211117223 */ /* 0x000fe20000000010 */
[----:B------:R-:W5:Y:S01]  /*7fe0*/  FCHK P0, R10, R11 ;  /* 0x0000000b0a007302 */ /* 0x000f620000000000 */
[----:B----4-:R-:W-:Y:S01]  /*7ff0*/  FFMA.FTZ R16, R0, 0.69314718246459960938, R19 ;  /* 0x3f31721800107823 */ /* 0x010fe20000010013 */
[----:B-----5:R-:W-:Y:S06]  /*8000*/  @!P0 BRA `(.L_x_3749) ;  /* 0x0000000000148947 */ /* 0x020fec0003800000 */
[----:B------:R-:W-:Y:S02]  /*8010*/  MOV R25, R10 ;  /* 0x0000000a00197202 */ /* 0x000fe40000000f00 */
[----:B------:R-:W-:Y:S02]  /*8020*/  MOV R0, R11 ;  /* 0x0000000b00007202 */ /* 0x000fe40000000f00 */
[----:B------:R-:W-:-:S07]  /*8030*/  MOV R22, 0x8050 ;  /* 0x0000805000167802 */ /* 0x000fce0000000f00 */
[----:B0123--:R-:W-:Y:S05]  /*8040*/  CALL.REL.NOINC `($__internal_0_$__cuda_sm3x_div_rn_ftz_f32_slowpath) ;  /* 0x000000e800907944 */ /* 0x00ffea0003c00000 */
[----:B------:R-:W-:-:S07]  /*8050*/  MOV R17, R0 ;  /* 0x0000000000117202 */ /* 0x000fce0000000f00 */
.L_x_3749:
[----:B------:R-:W-:Y:S05]  /*8060*/  BSYNC B3 ;  /* 0x0000000000037941 */ /* 0x000fea0003800000 */
.L_x_3748:
        /* <DEDUP_REMOVED lines=18> */
.L_x_3751:
[----:B------:R-:W-:Y:S02]  /*8190*/  ISETP.GE.AND P0, PT, R12, RZ, PT ;  /* 0x000000ff0c00720c */ /* 0x000fe40003f06270 */
[----:B------:R-:W-:-:S11]  /*81a0*/  MOV R17, 0x3fd774eb ;  /* 0x3fd774eb00117802 */ /* 0x000fd60000000f00 */
[----:B------:R-:W-:-:S04]  /*81b0*/  @P0 FFMA.FTZ R0, R17, 0.93318945169448852539, -R0 ;  /* 0x3f6ee58111000823 */ /* 0x000fc80000010800 */
[----:B------:R-:W-:-:S07]  /*81c0*/  @!P0 FFMA.FTZ R0, R17, 0.93318945169448852539, R0 ;  /* 0x3f6ee58111008823 */ /* 0x000fce0000010000 */
.L_x_3752:
[----:B------:R-:W-:Y:S05]  /*81d0*/  BSYNC B0 ;  /* 0x0000000000007941 */ /* 0x000fea0003800000 */
.L_x_3750:
        /* <DEDUP_REMOVED lines=11> */
.L_x_3702:
[C---:B------:R-:W-:Y:S01]  /*8290*/  FADD.FTZ R25, |R13|.reuse, -RZ ;  /* 0x800000ff0d197221 */ /* 0x040fe20000010200 */
[----:B------:R-:W-:Y:S01]  /*82a0*/  FSETP.GT.FTZ.AND P2, PT, |R13|, |R12|, PT ;  /* 0x4000000c0d00720b */ /* 0x000fe20003f54200 */
[----:B------:R-:W-:Y:S01]  /*82b0*/  BSSY B3, `(.L_x_3753) ;  /* 0x0000018000037945 */ /* 0x000fe20003800000 */
[----:B------:R-:W-:Y:S02]  /*82c0*/  FSETP.GEU.FTZ.AND P0, PT, |R12|, 1.084202172485504434e-19, PT ;  /* 0x200000000c00780b */ /* 0x000fe40003f1e200 */
[----:B------:R-:W-:Y:S02]  /*82d0*/  FSEL R10, R25, R16, P2 ;  /* 0x00000010190a7208 */ /* 0x000fe40001000000 */
[----:B------:R-:W-:Y:S02]  /*82e0*/  FSETP.GEU.FTZ.AND P1, PT, |R13|, 1.084202172485504434e-19, PT ;  /* 0x200000000d00780b */ /* 0x000fe40003f3e200 */
[----:B----4-:R-:W4:Y:S01]  /*82f0*/  MUFU.RCP R17, R10 ;  /* 0x0000000a00117308 */ /* 0x010f220000001000 */
[----:B------:R-:W-:-:S02]  /*8300*/  FSEL R25, R16, R25, P2 ;  /* 0x0000001910197208 */ /* 0x000fc40001000000 */
[----:B------:R-:W-:-:S07]  /*8310*/  PLOP3.LUT P0, PT, P0, P1, PT, 0x2, 0x0 ;  /* 0x000000000000781c */ /* 0x000fce0000702072 */
[----:B------:R-:W5:Y:S06]  /*8320*/  FCHK P1, R25, R10 ;  /* 0x0000000a19007302 */ /* 0x000f6c0000020000 */
[----:B------:R-:W-:Y:S01]  /*8330*/  @P0 FMUL.FTZ R11, R13, 4 ;  /* 0x408000000d0b0820 */ /* 0x000fe20000410000 */
[----:B----4-:R-:W-:-:S03]  /*8340*/  FFMA R0, -R10, R17, 1 ;  /* 0x3f8000000a007423 */ /* 0x010fc60000000111 */
        /* <DEDUP_REMOVED lines=10> */
[----:B-----5:R-:W-:Y:S06]  /*83f0*/  @!P1 BRA `(.L_x_3754) ;  /* 0x00000000000c9947 */ /* 0x020fec0003800000 */
[----:B------:R-:W-:Y:S02]  /*8400*/  MOV R0, R10 ;  /* 0x0000000a00007202 */ /* 0x000fe40000000f00 */
[----:B------:R-:W-:-:S07]  /*8410*/  MOV R22, 0x8430 ;  /* 0x0000843000167802 */ /* 0x000fce0000000f00 */
[----:B0123--:R-:W-:Y:S05]  /*8420*/  CALL.REL.NOINC `($__internal_0_$__cuda_sm3x_div_rn_ftz_f32_slowpath) ;  /* 0x000000e400987944 */ /* 0x00ffea0003c00000 */
.L_x_3754:
[----:B------:R-:W-:Y:S05]  /*8430*/  BSYNC B3 ;  /* 0x0000000000037941 */ /* 0x000fea0003800000 */
.L_x_3753:
        /* <DEDUP_REMOVED lines=18> */
.L_x_3756:
[----:B------:R-:W-:Y:S02]  /*8560*/  ISETP.GE.AND P0, PT, R12, RZ, PT ;  /* 0x000000ff0c00720c */ /* 0x000fe40003f06270 */
[----:B------:R-:W-:-:S11]  /*8570*/  MOV R17, 0x3fd774eb ;  /* 0x3fd774eb00117802 */ /* 0x000fd60000000f00 */
[----:B------:R-:W-:-:S04]  /*8580*/  @P0 FFMA.FTZ R0, R17, 0.93318945169448852539, -R0 ;  /* 0x3f6ee58111000823 */ /* 0x000fc80000010800 */
[----:B------:R-:W-:-:S07]  /*8590*/  @!P0 FFMA.FTZ R0, R17, 0.93318945169448852539, R0 ;  /* 0x3f6ee58111008823 */ /* 0x000fce0000010000 */
.L_x_3757:
[----:B------:R-:W-:Y:S05]  /*85a0*/  BSYNC B0 ;  /* 0x0000000000007941 */ /* 0x000fea0003800000 */
.L_x_3755:
[----:B------:R-:W-:Y:S01]  /*85b0*/  FSETP.NEU.FTZ.AND P2, PT, |R12|, |R13|, PT ;  /* 0x4000000d0c00720b */ /* 0x000fe20003f5d200 */
[----:B------:R-:W4:Y:S01]  /*85c0*/  MUFU.LG2 R11, R11 ;  /* 0x0000000b000b7308 */ /* 0x000f220000000c00 */
[----:B------:R-:W-:Y:S01]  /*85d0*/  FSETP.NEU.FTZ.AND P0, PT, R10, RZ, PT ;  /* 0x000000ff0a00720b */ /* 0x000fe20003f1d000 */
[----:B------:R-:W-:Y:S01]  /*85e0*/  HFMA2.MMA R10, -RZ, RZ, 2.04296875, -15.78125 ;  /* 0x4016cbe4ff0a7435 */ /* 0x000fe200000001ff */
[C---:B------:R-:W-:Y:S01]  /*85f0*/  ISETP.GE.AND P1, PT, R12.reuse, RZ, PT ;  /* 0x000000ff0c00720c */ /* 0x040fe20003f26270 */
[----:B------:R-:W-:-:S08]  /*8600*/  FADD.FTZ R17, |R12|, |R13| ;  /* 0x4000000d0c117221 */ /* 0x000fd00000010200 */
[----:B------:R-:W-:Y:S02]  /*8610*/  @!P2 FSEL R0, R10, 0.78539818525314331055, !P1 ;  /* 0x3f490fdb0a00a808 */ /* 0x000fe40004800000 */
[----:B------:R-:W-:Y:S02]  /*8620*/  @!P0 FSEL R0, RZ, 3.1415927410125732422, P1 ;  /* 0x40490fdbff008808 */ /* 0x000fe40000800000 */
[----:B------:R-:W-:Y:S01]  /*8630*/  FSETP.GTU.FTZ.AND P0, PT, |R17|, +INF , PT ;  /* 0x7f8000001100780b */ /* 0x000fe20003f1c200 */
[----:B----4-:R-:W-:Y:S01]  /*8640*/  FMUL.FTZ R16, R11, 0.69314718246459960938 ;  /* 0x3f3172180b107820 */ /* 0x010fe20000410000 */
[----:B------:R-:W-:-:S04]  /*8650*/  LOP3.LUT R0, R0, 0x80000000, R13, 0xb8, !PT ;  /* 0x8000000000007812 */ /* 0x000fc800078eb80d */
[----:B------:R-:W-:-:S07]  /*8660*/  FSEL R0, R17, R0, P0 ;  /* 0x0000000011007208 */ /* 0x000fce0000000000 */
.L_x_3714:
[----:B------:R-:W-:Y:S05]  /*8670*/  BSYNC B2 ;  /* 0x0000000000027941 */ /* 0x000fea0003800000 */
.L_x_3701:
[----:B------:R-:W-:Y:S01]  /*8680*/  FMUL.FTZ R10, R14, R0 ;  /* 0x000000000e0a7220 */ /* 0x000fe20000410000 */
        /* <DEDUP_REMOVED lines=15> */
[----:B------:R-:W4:Y:S08]  /*8780*/  @P0 MUFU.EX2 R0, R0 ;  /* 0x0000000000000308 */ /* 0x000f300000000800 */
[----:B------:R-:W5:Y:S01]  /*8790*/  @P0 MUFU.COS R13, R12 ;  /* 0x0000000c000d0308 */ /* 0x000f620000000000 */
[C---:B----4-:R-:W-:Y:S01]  /*87a0*/  @P0 FMUL.FTZ R11, R0.reuse, R11 ;  /* 0x0000000b000b0220 */ /* 0x050fe20000410000 */
[----:B-----5:R-:W-:Y:S01]  /*87b0*/  @P0 FMUL.FTZ R10, R0, R13 ;  /* 0x0000000d000a0220 */ /* 0x020fe20000410000 */
[----:B------:R-:W-:Y:S06]  /*87c0*/  @P0 BRA `(.L_x_3762) ;  /* 0x0000000000980947 */ /* 0x000fec0003800000 */
[----:B------:R-:W-:Y:S01]  /*87d0*/  FADD.FTZ R0, R15, -162.88958740234375 ;  /* 0xc322e3bc0f007421 */ /* 0x000fe20000010000 */
[----:B------:R-:W-:-:S03]  /*87e0*/  FMUL.RZ R17, R17, 0.15915493667125701904 ;  /* 0x3e22f98311117820 */ /* 0x000fc6000040c000 */
[----:B------:R-:W-:Y:S01]  /*87f0*/  FMUL.FTZ R0, R0, 1.4426950216293334961 ;  /* 0x3fb8aa3b00007820 */ /* 0x000fe20000410000 */
[----:B------:R-:W-:Y:S08]  /*8800*/  MUFU.SIN R15, R17 ;  /* 0x00000011000f7308 */ /* 0x000ff00000000400 */
[----:B------:R-:W4:Y:S08]  /*8810*/  MUFU.EX2 R0, R0 ;  /* 0x0000000000007308 */ /* 0x000f300000000800 */
[----:B------:R-:W5:Y:S01]  /*8820*/  MUFU.COS R13, R17 ;  /* 0x00000011000d7308 */ /* 0x000f620000000000 */
[----:B----4-:R-:W-:-:S02]  /*8830*/  LEA.HI R11, R0, 0xffffffed, RZ, 0x9 ;  /* 0xffffffed000b7811 */ /* 0x010fc400078f48ff */
[----:B------:R-:W-:Y:S02]  /*8840*/  LOP3.LUT R10, R0, 0x7fffff, RZ, 0xc0, !PT ;  /* 0x007fffff000a7812 */ /* 0x000fe400078ec0ff */
[----:B------:R-:W-:Y:S02]  /*8850*/  LEA.HI R12, R11, R11, RZ, 0x1 ;  /* 0x0000000b0b0c7211 */ /* 0x000fe400078f08ff */
[----:B------:R-:W-:Y:S02]  /*8860*/  LOP3.LUT R10, R10, 0x7f000000, RZ, 0xfc, !PT ;  /* 0x7f0000000a0a7812 */ /* 0x000fe400078efcff */
[----:B------:R-:W-:-:S03]  /*8870*/  SHF.R.S32.HI R12, RZ, 0x1, R12 ;  /* 0x00000001ff0c7819 */ /* 0x000fc6000001140c */
[C---:B------:R-:W-:Y:S01]  /*8880*/  FMUL.FTZ R15, R10.reuse, R15 ;  /* 0x0000000f0a0f7220 */ /* 0x040fe20000410000 */
[----:B------:R-:W-:Y:S01]  /*8890*/  IADD3 R11, R11, -R12, RZ ;  /* 0x8000000c0b0b7210 */ /* 0x000fe20007ffe0ff */
[----:B-----5:R-:W-:Y:S01]  /*88a0*/  FMUL.FTZ R13, R10, R13 ;  /* 0x0000000d0a0d7220 */ /* 0x020fe20000410000 */
[----:B------:R-:W-:Y:S02]  /*88b0*/  LEA R12, R12, 0x3f800000, 0x17 ;  /* 0x3f8000000c0c7811 */ /* 0x000fe400078eb8ff */
[----:B------:R-:W-:-:S03]  /*88c0*/  LEA R10, R11, 0x3f800000, 0x17 ;  /* 0x3f8000000b0a7811 */ /* 0x000fc600078eb8ff */
[C---:B------:R-:W-:Y:S01]  /*88d0*/  FMUL.FTZ R15, R12.reuse, R15 ;  /* 0x0000000f0c0f7220 */ /* 0x040fe20000410000 */
[----:B------:R-:W-:-:S03]  /*88e0*/  FMUL.FTZ R13, R12, R13 ;  /* 0x0000000d0c0d7220 */ /* 0x000fc60000410000 */
[C---:B------:R-:W-:Y:S01]  /*88f0*/  FMUL.FTZ R11, R10.reuse, R15 ;  /* 0x0000000f0a0b7220 */ /* 0x040fe20000410000 */
[----:B------:R-:W-:Y:S01]  /*8900*/  FMUL.FTZ R10, R10, R13 ;  /* 0x0000000d0a0a7220 */ /* 0x000fe20000410000 */
[----:B------:R-:W-:Y:S06]  /*8910*/  BRA `(.L_x_3762) ;  /* 0x0000000000447947 */ /* 0x000fec0003800000 */
.L_x_3761:
        /* <DEDUP_REMOVED lines=10> */
.L_x_3760:
[----:B------:R-:W-:-:S04]  /*89c0*/  FMUL.RZ R17, R17, 0.15915493667125701904 ;  /* 0x3e22f98311117820 */ /* 0x000fc8000040c000 */
[----:B------:R4:W0:Y:S08]  /*89d0*/  MUFU.SIN R11, R17 ;  /* 0x00000011000b7308 */ /* 0x0008300000000400 */
[----:B------:R4:W0:Y:S01]  /*89e0*/  MUFU.COS R10, R17 ;  /* 0x00000011000a7308 */ /* 0x0008220000000000 */
[----:B------:R-:W-:Y:S05]  /*89f0*/  BRA `(.L_x_3762) ;  /* 0x00000000000c7947 */ /* 0x000fea0003800000 */
.L_x_3759:
[----:B------:R-:W-:Y:S01]  /*8a00*/  FMUL.FTZ R10, R15, 1.4426950216293334961 ;  /* 0x3fb8aa3b0f0a7820 */ /* 0x000fe20000410000 */
[----:B------:R-:W-:-:S05]  /*8a10*/  MOV R11, R17 ;  /* 0x00000011000b7202 */ /* 0x000fca0000000f00 */
[----:B------:R-:W4:Y:S02]  /*8a20*/  MUFU.EX2 R10, R10 ;  /* 0x0000000a000a7308 */ /* 0x000f240000000800 */
.L_x_3762:
[----:B------:R-:W-:Y:S05]  /*8a30*/  BSYNC B0 ;  /* 0x0000000000007941 */ /* 0x000fea0003800000 */
.L_x_3758:
        /* <DEDUP_REMOVED lines=29> */
[----:B----4-:R-:W-:Y:S01]  /*8c10*/  MOV R17, 0x3d39bf78 ;  /* 0x3d39bf7800117802 */ /* 0x010fe20000000f00 */
        /* <DEDUP_REMOVED lines=36> */
.L_x_3770:
[----:B------:R-:W-:Y:S05]  /*8e60*/  BSYNC B0 ;  /* 0x0000000000007941 */ /* 0x000fea0003800000 */
.L_x_3769:
[----:B------:R-:W-:Y:S01]  /*8e70*/  BSSY B3, `(.L_x_3771) ;  /* 0x0000007000037945 */ /* 0x000fe20003800000 */
[----:B------:R-:W-:-:S03]  /*8e80*/  FFMA R0, R17, R18, R16 ;  /* 0x0000001211007223 */ /* 0x000fc60000000010 */
[----:B------:R-:W-:Y:S05]  /*8e90*/  @!P0 BRA `(.L_x_3772) ;  /* 0x0000000000108947 */ /* 0x000fea0003800000 */
[----:B------:R-:W-:Y:S02]  /*8ea0*/  MOV R25, R8 ;  /* 0x0000000800197202 */ /* 0x000fe40000000f00 */
[----:B------:R-:W-:Y:S02]  /*8eb0*/  MOV R0, R9 ;  /* 0x0000000900007202 */ /* 0x000fe40000000f00 */
[----:B------:R-:W-:-:S07]  /*8ec0*/  MOV R22, 0x8ee0 ;  /* 0x00008ee000167802 */ /* 0x000fce0000000f00 */
[----:B0123--:R-:W-:Y:S05]  /*8ed0*/  CALL.REL.NOINC `($__internal_0_$__cuda_sm3x_div_rn_ftz_f32_slowpath) ;  /* 0x000000d800ec7944 */ /* 0x00ffea0003c00000 */
.L_x_3772:
[----:B------:R-:W-:Y:S05]  /*8ee0*/  BSYNC B3 ;  /* 0x0000000000037941 */ /* 0x000fea0003800000 */
.L_x_3771:
        /* <DEDUP_REMOVED lines=18> */
.L_x_3774:
[----:B------:R-:W-:Y:S02]  /*9010*/  ISETP.GE.AND P0, PT, R6, RZ, PT ;  /* 0x000000ff0600720c */ /* 0x000fe40003f06270 */
[----:B------:R-:W-:-:S11]  /*9020*/  MOV R15, 0x3fd774eb ;  /* 0x3fd774eb000f7802 */ /* 0x000fd60000000f00 */
[----:B------:R-:W-:-:S04]  /*9030*/  @P0 FFMA.FTZ R0, R15, 0.93318945169448852539, -R0 ;  /* 0x3f6ee5810f000823 */ /* 0x000fc80000010800 */
[----:B------:R-:W-:-:S07]  /*9040*/  @!P0 FFMA.FTZ R0, R15, 0.93318945169448852539, R0 ;  /* 0x3f6ee5810f008823 */ /* 0x000fce0000010000 */
.L_x_3775:
[----:B------:R-:W-:Y:S05]  /*9050*/  BSYNC B0 ;  /* 0x0000000000007941 */ /* 0x000fea0003800000 */
.L_x_3773:
        /* <DEDUP_REMOVED lines=12> */
.L_x_3768:
        /* <DEDUP_REMOVED lines=17> */
.L_x_3779:
[----:B------:R-:W-:Y:S05]  /*9230*/  BSYNC B3 ;  /* 0x0000000000037941 */ /* 0x000fea0003800000 */
.L_x_3778:
        /* <DEDUP_REMOVED lines=18> */
.L_x_3781:
[----:B------:R-:W-:Y:S02]  /*9360*/  ISETP.GE.AND P0, PT, R6, RZ, PT ;  /* 0x000000ff0600720c */ /* 0x000fe40003f06270 */
[----:B------:R-:W-:-:S11]  /*9370*/  MOV R17, 0x3fd774eb ;  /* 0x3fd774eb00117802 */ /* 0x000fd60000000f00 */
[----:B------:R-:W-:-:S04]  /*9380*/  @P0 FFMA.FTZ R0, R17, 0.93318945169448852539, -R0 ;  /* 0x3f6ee58111000823 */ /* 0x000fc80000010800 */
[----:B------:R-:W-:-:S07]  /*9390*/  @!P0 FFMA.FTZ R0, R17, 0.93318945169448852539, R0 ;  /* 0x3f6ee58111008823 */ /* 0x000fce0000010000 */
.L_x_3782:
[----:B------:R-:W-:Y:S05]  /*93a0*/  BSYNC B0 ;  /* 0x0000000000007941 */ /* 0x000fea0003800000 */
.L_x_3780:
        /* <DEDUP_REMOVED lines=13> */
.L_x_3777:
[----:B------:R-:W-:Y:S01]  /*9480*/  LOP3.LUT R0, R9, 0xffff0000, RZ, 0xc0, !PT ;  /* 0xffff000009007812 */ /* 0x000fe200078ec0ff */
[----:B------:R-:W-:Y:S01]  /*9490*/  BSSY B0, `(.L_x_3783) ;  /* 0x000003f000007945 */ /* 0x000fe20003800000 */
[----:B----4-:R-:W-:-:S03]  /*94a0*/  LOP3.LUT R17, R8, 0xffff0000, RZ, 0xc0, !PT ;  /* 0xffff000008117812 */ /* 0x010fc600078ec0ff */
        /* <DEDUP_REMOVED lines=22> */
.L_x_3784:
        /* <DEDUP_REMOVED lines=40> */
.L_x_3783:
        /* <DEDUP_REMOVED lines=48> */
.L_x_3786:
[----:B------:R-:W-:Y:S05]  /*9b90*/  BSYNC B0 ;  /* 0x0000000000007941 */ /* 0x000fea0003800000 */
.L_x_3785:
[----:B------:R-:W-:Y:S01]  /*9ba0*/  BSSY B3, `(.L_x_3787) ;  /* 0x0000007000037945 */ /* 0x000fe20003800000 */
[----:B------:R-:W-:-:S03]  /*9bb0*/  FFMA R0, R17, R18, R16 ;  /* 0x0000001211007223 */ /* 0x000fc60000000010 */
[----:B------:R-:W-:Y:S05]  /*9bc0*/  @!P0 BRA `(.L_x_3788) ;  /* 0x0000000000108947 */ /* 0x000fea0003800000 */
[----:B------:R-:W-:Y:S02]  /*9bd0*/  MOV R25, R8 ;  /* 0x0000000800197202 */ /* 0x000fe40000000f00 */
[----:B------:R-:W-:Y:S02]  /*9be0*/  MOV R0, R9 ;  /* 0x0000000900007202 */ /* 0x000fe40000000f00 */
[----:B------:R-:W-:-:S07]  /*9bf0*/  MOV R22, 0x9c10 ;  /* 0x00009c1000167802 */ /* 0x000fce0000000f00 */
[----:B0123--:R-:W-:Y:S05]  /*9c00*/  CALL.REL.NOINC `($__internal_0_$__cuda_sm3x_div_rn_ftz_f32_slowpath) ;  /* 0x000000cc00a07944 */ /* 0x00ffea0003c00000 */
.L_x_3788:
[----:B------:R-:W-:Y:S05]  /*9c10*/  BSYNC B3 ;  /* 0x0000000000037941 */ /* 0x000fea0003800000 */
.L_x_3787:
        /* <DEDUP_REMOVED lines=18> */
.L_x_3790:
[----:B------:R-:W-:Y:S02]  /*9d40*/  ISETP.GE.AND P0, PT, R6, RZ, PT ;  /* 0x000000ff0600720c */ /* 0x000fe40003f06270 */
[----:B------:R-:W-:-:S11]  /*9d50*/  MOV R15, 0x3fd774eb ;  /* 0x3fd774eb000f7802 */ /* 0x000fd60000000f00 */
[----:B------:R-:W-:-:S04]  /*9d60*/  @P0 FFMA.FTZ R0, R15, 0.93318945169448852539, -R0 ;  /* 0x3f6ee5810f000823 */ /* 0x000fc80000010800 */
[----:B------:R-:W-:-:S07]  /*9d70*/  @!P0 FFMA.FTZ R0, R15, 0.93318945169448852539, R0 ;  /* 0x3f6ee5810f008823 */ /* 0x000fce0000010000 */
.L_x_3791:
[----:B------:R-:W-:Y:S05]  /*9d80*/  BSYNC B0 ;  /* 0x0000000000007941 */ /* 0x000fea0003800000 */
.L_x_3789:
        /* <DEDUP_REMOVED lines=12> */
.L_x_3767:
        /* <DEDUP_REMOVED lines=13> */
.L_x_3793:
[----:B------:R-:W-:Y:S05]  /*9f20*/  BSYNC B3 ;  /* 0x0000000000037941 */ /* 0x000fea0003800000 */
.L_x_3792:
        /* <DEDUP_REMOVED lines=18> */
.L_x_3795:
[----:B------:R-:W-:Y:S02]  /*a050*/  ISETP.GE.AND P0, PT, R6, RZ, PT ;  /* 0x000000ff0600720c */ /* 0x000fe40003f06270 */
[----:B------:R-:W-:-:S11]  /*a060*/  MOV R17, 0x3fd774eb ;  /* 0x3fd774eb00117802 */ /* 0x000fd60000000f00 */
[----:B------:R-:W-:-:S04]  /*a070*/  @P0 FFMA.FTZ R0, R17, 0.93318945169448852539, -R0 ;  /* 0x3f6ee58111000823 */ /* 0x000fc80000010800 */
[----:B------:R-:W-:-:S07]  /*a080*/  @!P0 FFMA.FTZ R0, R17, 0.93318945169448852539, R0 ;  /* 0x3f6ee58111008823 */ /* 0x000fce0000010000 */
.L_x_3796:
[----:B------:R-:W-:Y:S05]  /*a090*/  BSYNC B0 ;  /* 0x0000000000007941 */ /* 0x000fea0003800000 */
.L_x_3794:
        /* <DEDUP_REMOVED lines=27> */
.L_x_3766:
        /* <DEDUP_REMOVED lines=9> */
[----:B----4-:R-:W-:Y:S01]  /*a2e0*/  FFMA R17, R16, -1, R16 ;  /* 0xbf80000010117823 */ /* 0x010fe20000000010 */
        /* <DEDUP_REMOVED lines=23> */
[----:B0-----:R-:W-:Y:S06]  /*a460*/  @!P1 BRA `(.L_x_3799) ;  /* 0x0000000000149947 */ /* 0x001fec0003800000 */
[----:B------:R-:W-:-:S13]  /*a470*/  ISETP.GE.AND P1, PT, R19, -0x407fffff, PT ;  /* 0xbf8000011300780c */ /* 0x000fda0003f26270 */
[----:B------:R-:W-:-:S05]  /*a480*/  @P1 MOV R0, 0x7f800000 ;  /* 0x7f80000000001802 */ /* 0x000fca0000000f00 */
[C---:B------:R-:W-:Y:S01]  /*a490*/  @P1 FFMA.FTZ R14, R19.reuse, R0, +INF ;  /* 0x7f800000130e1423 */ /* 0x040fe20000010000 */
[----:B------:R-:W-:-:S04]  /*a4a0*/  FSETP.NEU.FTZ.AND P1, PT, R19, RZ, PT ;  /* 0x000000ff1300720b */ /* 0x000fc80003f3d000 */
[----:B------:R-:W-:-:S09]  /*a4b0*/  FSEL R14, R14, -RZ, P1 ;  /* 0x800000ff0e0e7208 */ /* 0x000fd20000800000 */
.L_x_3799:
[----:B------:R-:W-:Y:S05]  /*a4c0*/  BSYNC B0 ;  /* 0x0000000000007941 */ /* 0x000fea0003800000 */
.L_x_3798:
[----:B------:R-:W-:Y:S01]  /*a4d0*/  BSSY B3, `(.L_x_3800) ;  /* 0x0000007000037945 */ /* 0x000fe20003800000 */
[----:B------:R-:W-:-:S03]  /*a4e0*/  FFMA R0, R9, R17, R16 ;  /* 0x0000001109007223 */ /* 0x000fc60000000010 */
[----:B------:R-:W-:Y:S05]  /*a4f0*/  @!P0 BRA `(.L_x_3801) ;  /* 0x0000000000108947 */ /* 0x000fea0003800000 */
[----:B------:R-:W-:Y:S01]  /*a500*/  HFMA2.MMA R0, -RZ, RZ, 1.875, 0 ;  /* 0x3f800000ff007435 */ /* 0x000fe200000001ff */
[----:B------:R-:W-:Y:S02]  /*a510*/  MOV R25, R8 ;  /* 0x0000000800197202 */ /* 0x000fe40000000f00 */
[----:B------:R-:W-:-:S08]  /*a520*/  MOV R22, 0xa540 ;  /* 0x0000a54000167802 */ /* 0x000fd00000000f00 */
[----:B-123--:R-:W-:Y:S05]  /*a530*/  CALL.REL.NOINC `($__internal_0_$__cuda_sm3x_div_rn_ftz_f32_slowpath) ;  /* 0x000000c400547944 */ /* 0x00efea0003c00000 */
.L_x_3801:
[----:B------:R-:W-:Y:S05]  /*a540*/  BSYNC B3 ;  /* 0x0000000000037941 */ /* 0x000fea0003800000 */
.L_x_3800:
        /* <DEDUP_REMOVED lines=18> */
.L_x_3803:
[----:B------:R-:W-:Y:S02]  /*a670*/  ISETP.GE.AND P0, PT, R6, RZ, PT ;  /* 0x000000ff0600720c */ /* 0x000fe40003f06270 */
[----:B------:R-:W-:-:S11]  /*a680*/  MOV R9, 0x3fd774eb ;  /* 0x3fd774eb00097802 */ /* 0x000fd60000000f00 */
[----:B------:R-:W-:-:S04]  /*a690*/  @P0 FFMA.FTZ R0, R9, 0.93318945169448852539, -R0 ;  /* 0x3f6ee58109000823 */ /* 0x000fc80000010800 */
[----:B------:R-:W-:-:S07]  /*a6a0*/  @!P0 FFMA.FTZ R0, R9, 0.93318945169448852539, R0 ;  /* 0x3f6ee58109008823 */ /* 0x000fce0000010000 */
.L_x_3804:
[----:B------:R-:W-:Y:S05]  /*a6b0*/  BSYNC B0 ;  /* 0x0000000000007941 */ /* 0x000fea0003800000 */
.L_x_3802:
        /* <DEDUP_REMOVED lines=10> */
.L_x_3797:
[----:B------:R-:W-:Y:S01]  /*a760*/  MOV R9, 0x3f800000 ;  /* 0x3f80000000097802 */ /* 0x000fe20000000f00 */
[----:B------:R-:W5:Y:S01]  /*a770*/  FCHK P0, R8, 1 ;  /* 0x3f80000008007902 */ /* 0x000f620000000000 */
[----:B------:R-:W-:Y:S03]  /*a780*/  BSSY B3, `(.L_x_3805) ;  /* 0x000000b000037945 */ /* 0x000fe60003800000 */
[----:B------:R-:W-:-:S04]  /*a790*/  FFMA R0, R9, -R9, 1 ;  /* 0x3f80000009007423 */ /* 0x000fc80000000809 */
[----:B------:R-:W-:-:S04]  /*a7a0*/  FFMA R9, R0, R9, 1 ;  /* 0x3f80000000097423 */ /* 0x000fc80000000009 */
[----:B------:R-:W-:-:S04]  /*a7b0*/  FFMA R15, R9, R8, RZ ;  /* 0x00000008090f7223 */ /* 0x000fc800000000ff */
[----:B------:R-:W-:-:S04]  /*a7c0*/  FFMA R0, R15, -1, R8 ;  /* 0xbf8000000f007823 */ /* 0x000fc80000000008 */
[----:B------:R-:W-:Y:S01]  /*a7d0*/  FFMA R0, R9, R0, R15 ;  /* 0x0000000009007223 */ /* 0x000fe2000000000f */
[----:B-----5:R-:W-:Y:S06]  /*a7e0*/  @!P0 BRA `(.L_x_3806) ;  /* 0x0000000000108947 */ /* 0x020fec0003800000 */
[----:B------:R-:W-:Y:S01]  /*a7f0*/  HFMA2.MMA R0, -RZ, RZ, 1.875, 0 ;  /* 0x3f800000ff007435 */ /* 0x000fe200000001ff */
[----:B------:R-:W-:Y:S02]  /*a800*/  MOV R25, R8 ;  /* 0x0000000800197202 */ /* 0x000fe40000000f00 */
[----:B------:R-:W-:-:S08]  /*a810*/  MOV R22, 0xa830 ;  /* 0x0000a83000167802 */ /* 0x000fd00000000f00 */
[----:B01234-:R-:W-:Y:S05]  /*a820*/  CALL.REL.NOINC `($__internal_0_$__cuda_sm3x_div_rn_ftz_f32_slowpath) ;  /* 0x000000c000987944 */ /* 0x01ffea0003c00000 */
.L_x_3806:
[----:B------:R-:W-:Y:S05]  /*a830*/  BSYNC B3 ;  /* 0x0000000000037941 */ /* 0x000fea0003800000 */
.L_x_3805:
        /* <DEDUP_REMOVED lines=18> */
.L_x_3808:
[----:B------:R-:W-:Y:S02]  /*a960*/  ISETP.GE.AND P0, PT, R6, RZ, PT ;  /* 0x000000ff0600720c */ /* 0x000fe40003f06270 */
[----:B------:R-:W-:-:S11]  /*a970*/  MOV R9, 0x3fd774eb ;  /* 0x3fd774eb00097802 */ /* 0x000fd60000000f00 */
[----:B------:R-:W-:-:S04]  /*a980*/  @P0 FFMA.FTZ R0, R9, 0.93318945169448852539, -R0 ;  /* 0x3f6ee58109000823 */ /* 0x000fc80000010800 */
[----:B------:R-:W-:-:S07]  /*a990*/  @!P0 FFMA.FTZ R0, R9, 0.93318945169448852539, R0 ;  /* 0x3f6ee58109008823 */ /* 0x000fce0000010000 */
.L_x_3809:
[----:B------:R-:W-:Y:S05]  /*a9a0*/  BSYNC B0 ;  /* 0x0000000000007941 */ /* 0x000fea0003800000 */
.L_x_3807:
        /* <DEDUP_REMOVED lines=11> */
.L_x_3765:
        /* <DEDUP_REMOVED lines=11> */
[-C--:B----4-:R-:W-:Y:S01]  /*ab10*/  FMUL.FTZ R17, R0, R15.reuse ;  /* 0x0000000f00117220 */ /* 0x090fe20000410000 */
        /* <DEDUP_REMOVED lines=23> */
.L_x_3811:
[----:B------:R-:W-:Y:S05]  /*ac90*/  BSYNC B3 ;  /* 0x0000000000037941 */ /* 0x000fea0003800000 */
.L_x_3810:
        /* <DEDUP_REMOVED lines=18> */
.L_x_3813:
[----:B------:R-:W-:Y:S02]  /*adc0*/  ISETP.GE.AND P0, PT, R6, RZ, PT ;  /* 0x000000ff0600720c */ /* 0x000fe40003f06270 */
[----:B------:R-:W-:-:S11]  /*add0*/  MOV R15, 0x3fd774eb ;  /* 0x3fd774eb000f7802 */ /* 0x000fd60000000f00 */
[----:B------:R-:W-:-:S04]  /*ade0*/  @P0 FFMA.FTZ R0, R15, 0.93318945169448852539, -R0 ;  /* 0x3f6ee5810f000823 */ /* 0x000fc80000010800 */
[----:B------:R-:W-:-:S07]  /*adf0*/  @!P0 FFMA.FTZ R0, R15, 0.93318945169448852539, R0 ;  /* 0x3f6ee5810f008823 */ /* 0x000fce0000010000 */
.L_x_3814:
[----:B------:R-:W-:Y:S05]  /*ae00*/  BSYNC B0 ;  /* 0x0000000000007941 */ /* 0x000fea0003800000 */
.L_x_3812:
        /* <DEDUP_REMOVED lines=11> */
.L_x_3764:
[C---:B------:R-:W-:Y:S01]  /*aec0*/  FADD.FTZ R25, |R7|.reuse, -RZ ;  /* 0x800000ff07197221 */ /* 0x040fe20000010200 */
[----:B------:R-:W-:Y:S01]  /*aed0*/  FSETP.GT.FTZ.AND P2, PT, |R7|, |R6|, PT ;  /* 0x400000060700720b */ /* 0x000fe20003f54200 */
[----:B------:R-:W-:Y:S01]  /*aee0*/  BSSY B3, `(.L_x_3815) ;  /* 0x0000018000037945 */ /* 0x000fe20003800000 */
[----:B------:R-:W-:Y:S02]  /*aef0*/  FSETP.GEU.FTZ.AND P0, PT, |R6|, 1.084202172485504434e-19, PT ;  /* 0x200000000600780b */ /* 0x000fe40003f1e200 */
[----:B------:R-:W-:Y:S02]  /*af00*/  FSEL R8, R25, R14, P2 ;  /* 0x0000000e19087208 */ /* 0x000fe40001000000 */
[----:B------:R-:W-:Y:S02]  /*af10*/  FSETP.GEU.FTZ.AND P1, PT, |R7|, 1.084202172485504434e-19, PT ;  /* 0x200000000700780b */ /* 0x000fe40003f3e200 */
[----:B------:R-:W5:Y:S01]  /*af20*/  MUFU.RCP R15, R8 ;  /* 0x00000008000f7308 */ /* 0x000f620000001000 */
[----:B------:R-:W-:-:S02]  /*af30*/  FSEL R25, R14, R25, P2 ;  /* 0x000000190e197208 */ /* 0x000fc40001000000 */
[----:B------:R-:W-:-:S07]  /*af40*/  PLOP3.LUT P0, PT, P0, P1, PT, 0x2, 0x0 ;  /* 0x000000000000781c */ /* 0x000fce0000702072 */
[----:B------:R-:W0:Y:S06]  /*af50*/  FCHK P1, R25, R8 ;  /* 0x0000000819007302 */ /* 0x000e2c0000020000 */
[----:B------:R-:W-:Y:S01]  /*af60*/  @P0 FMUL.FTZ R9, R7, 4 ;  /* 0x4080000007090820 */ /* 0x000fe20000410000 */
[----:B-----5:R-:W-:-:S03]  /*af70*/  FFMA R0, -R8, R15, 1 ;  /* 0x3f80000008007423 */ /* 0x020fc6000000010f */
[----:B------:R-:W-:Y:S01]  /*af80*/  @P0 FMUL.FTZ R9, R9, R9 ;  /* 0x0000000909090220 */ /* 0x000fe20000410000 */
[----:B------:R-:W-:Y:S01]  /*af90*/  FFMA R14, R15, R0, R15 ;  /* 0x000000000f0e7223 */ /* 0x000fe2000000000f */
[----:B------:R-:W-:Y:S01]  /*afa0*/  @P0 FMUL.FTZ R0, R6, 4 ;  /* 0x4080000006000820 */ /* 0x000fe20000410000 */
[----:B------:R-:W-:Y:S02]  /*afb0*/  @!P0 FMUL.FTZ R15, R7, R7 ;  /* 0x00000007070f8220 */ /* 0x000fe40000410000 */
[----:B----4-:R-:W-:Y:S01]  /*afc0*/  FFMA R17, R25, R14, RZ ;  /* 0x0000000e19117223 */ /* 0x010fe200000000ff */
[----:B------:R-:W-:Y:S01]  /*afd0*/  @P0 FFMA.FTZ R0, R0, R0, R9 ;  /* 0x0000000000000223 */ /* 0x000fe20000010009 */
[----:B------:R-:W-:Y:S02]  /*afe0*/  @!P0 FFMA.FTZ R9, R6, R6, R15 ;  /* 0x0000000606098223 */ /* 0x000fe4000001000f */
[----:B------:R-:W-:Y:S01]  /*aff0*/  FFMA R15, -R8, R17, R25 ;  /* 0x00000011080f7223 */ /* 0x000fe20000000119 */
[----:B------:R-:W-:-:S03]  /*b000*/  @P0 FMUL.FTZ R9, R0, 0.0625 ;  /* 0x3d80000000090820 */ /* 0x000fc60000410000 */
[----:B------:R-:W-:Y:S01]  /*b010*/  FFMA R0, R14, R15, R17 ;  /* 0x0000000f0e007223 */ /* 0x000fe20000000011 */
[----:B0-----:R-:W-:Y:S06]  /*b020*/  @!P1 BRA `(.L_x_3816) ;  /* 0x00000000000c9947 */ /* 0x001fec0003800000 */
[----:B------:R-:W-:Y:S02]  /*b030*/  MOV R0, R8 ;  /* 0x0000000800007202 */ /* 0x000fe40000000f00 */
[----:B------:R-:W-:-:S07]  /*b040*/  MOV R22, 0xb060 ;  /* 0x0000b06000167802 */ /* 0x000fce0000000f00 */
[----:B-123--:R-:W-:Y:S05]  /*b050*/  CALL.REL.NOINC `($__internal_0_$__cuda_sm3x_div_rn_ftz_f32_slowpath) ;  /* 0x000000b8008c7944 */ /* 0x00efea0003c00000 */
.L_x_3816:
[----:B------:R-:W-:Y:S05]  /*b060*/  BSYNC B3 ;  /* 0x0000000000037941 */ /* 0x000fea0003800000 */
.L_x_3815:
        /* <DEDUP_REMOVED lines=18> */
.L_x_3818:
[----:B------:R-:W-:Y:S02]  /*b190*/  ISETP.GE.AND P0, PT, R6, RZ, PT ;  /* 0x000000ff0600720c */ /* 0x000fe40003f06270 */
[----:B------:R-:W-:-:S11]  /*b1a0*/  MOV R15, 0x3fd774eb ;  /* 0x3fd774eb000f7802 */ /* 0x000fd60000000f00 */
[----:B------:R-:W-:-:S04]  /*b1b0*/  @P0 FFMA.FTZ R0, R15, 0.93318945169448852539, -R0 ;  /* 0x3f6ee5810f000823 */ /* 0x000fc80000010800 */
[----:B------:R-:W-:-:S07]  /*b1c0*/  @!P0 FFMA.FTZ R0, R15, 0.93318945169448852539, R0 ;  /* 0x3f6ee5810f008823 */ /* 0x000fce0000010000 */
.L_x_3819:
[----:B------:R-:W-:Y:S05]  /*b1d0*/  BSYNC B0 ;  /* 0x0000000000007941 */ /* 0x000fea0003800000 */
.L_x_3817:
        /* <DEDUP_REMOVED lines=12> */
.L_x_3776:
[----:B------:R-:W-:Y:S05]  /*b2a0*/  BSYNC B2 ;  /* 0x0000000000027941 */ /* 0x000fea0003800000 */
.L_x_3763:
        /* <DEDUP_REMOVED lines=16> */
[----:B------:R-:W5:Y:S08]  /*b3b0*/  @P0 MUFU.EX2 R0, R0 ;  /* 0x0000000000000308 */ /* 0x000f700000000800 */
[----:B------:R-:W0:Y:S01]  /*b3c0*/  @P0 MUFU.COS R7, R6 ;  /* 0x0000000600070308 */ /* 0x000e220000000000 */
[C---:B-----5:R-:W-:Y:S01]  /*b3d0*/  @P0 FMUL.FTZ R19, R0.reuse, R19 ;  /* 0x0000001300130220 */ /* 0x060fe20000410000 */
[----:B0-----:R-:W-:Y:S01]  /*b3e0*/  @P0 FMUL.FTZ R18, R0, R7 ;  /* 0x0000000700120220 */ /* 0x001fe20000410000 */
[----:B------:R-:W-:Y:S06]  /*b3f0*/  @P0 BRA `(.L_x_3824) ;  /* 0x0000000000980947 */ /* 0x000fec0003800000 */
[----:B------:R-:W-:Y:S01]  /*b400*/  FADD.FTZ R0, R13, -162.88958740234375 ;  /* 0xc322e3bc0d007421 */ /* 0x000fe20000010000 */
[----:B------:R-:W-:-:S03]  /*b410*/  FMUL.RZ R12, R8, 0.15915493667125701904 ;  /* 0x3e22f983080c7820 */ /* 0x000fc6000040c000 */
[----:B------:R-:W-:Y:S01]  /*b420*/  FMUL.FTZ R0, R0, 1.4426950216293334961 ;  /* 0x3fb8aa3b00007820 */ /* 0x000fe20000410000 */
[----:B------:R-:W-:Y:S08]  /*b430*/  MUFU.SIN R13, R12 ;  /* 0x0000000c000d7308 */ /* 0x000ff00000000400 */
[----:B------:R-:W0:Y:S08]  /*b440*/  MUFU.EX2 R0, R0 ;  /* 0x0000000000007308 */ /* 0x000e300000000800 */
[----:B------:R-:W5:Y:S01]  /*b450*/  MUFU.COS R9, R12 ;  /* 0x0000000c00097308 */ /* 0x000f620000000000 */
[----:B0-----:R-:W-:-:S02]  /*b460*/  LEA.HI R7, R0, 0xffffffed, RZ, 0x9 ;  /* 0xffffffed00077811 */ /* 0x001fc400078f48ff */
        /* <DEDUP_REMOVED lines=14> */
.L_x_3823:
        /* <DEDUP_REMOVED lines=10> */
.L_x_3822:
[----:B------:R-:W-:-:S04]  /*b5f0*/  FMUL.RZ R8, R8, 0.15915493667125701904 ;  /* 0x3e22f98308087820 */ /* 0x000fc8000040c000 */
[----:B------:R0:W0:Y:S08]  /*b600*/  MUFU.SIN R19, R8 ;  /* 0x0000000800137308 */ /* 0x0000300000000400 */
[----:B------:R0:W0:Y:S01]  /*b610*/  MUFU.COS R18, R8 ;  /* 0x0000000800127308 */ /* 0x0000220000000000 */
[----:B------:R-:W-:Y:S05]  /*b620*/  BRA `(.L_x_3824) ;  /* 0x00000000000c7947 */ /* 0x000fea0003800000 */
.L_x_3821:
[----:B------:R-:W-:Y:S01]  /*b630*/  FMUL.FTZ R13, R13, 1.4426950216293334961 ;  /* 0x3fb8aa3b0d0d7820 */ /* 0x000fe20000410000 */
[----:B------:R-:W-:-:S03]  /*b640*/  MOV R19, R8 ;  /* 0x0000000800137202 */ /* 0x000fc60000000f00 */
[----:B------:R0:W0:Y:S04]  /*b650*/  MUFU.EX2 R18, R13 ;  /* 0x0000000d00127308 */ /* 0x0000280000000800 */
.L_x_3824:
[----:B------:R-:W-:Y:S05]  /*b660*/  BSYNC B0 ;  /* 0x0000000000007941 */ /* 0x000fea0003800000 */
.L_x_3820:
[----:B------:R-:W-:Y:S02]  /*b670*/  LOP3.LUT P6, RZ, R20, 0x2, RZ, 0xc0, !PT ;  /* 0x0000000214ff7812 */ /* 0x000fe400078cc0ff */
[----:B------:R-:W-:-:S04]  /*b680*/  @P3 IADD3 R0, P0, R34, UR4, RZ ;  /* 0x0000000422003c10 */ /* 0x000fc8000ff1e0ff */
[----:B------:R-:W-:Y:S01]  /*b690*/  @P3 IADD3.X R7, RZ, UR5, RZ, P0, !PT ;  /* 0x00000005ff073c10 */ /* 0x000fe200087fe4ff */
[----:B------:R-:W-:Y:S01]  /*b6a0*/  UIMAD.WIDE.U32 UR4, UR13, 0x4, UR4 ;  /* 0x000000040d0478a5 */ /* 0x000fe2000f8e0004 */
[----:B------:R-:W-:Y:S02]  /*b6b0*/  @P3 LEA R6, P2, R0, UR10, 0x3 ;  /* 0x0000000a00063c11 */ /* 0x000fe4000f8418ff */
[----:B------:R-:W-:Y:S01]  /*b6c0*/  @P5 LEA R12, P0, R32, UR10, 0x3 ;  /* 0x0000000a200c5c11 */ /* 0x000fe2000f8018ff */
[----:B------:R-:W-:Y:S01]  /*b6d0*/  UISETP.LT.U32.AND UP1, UPT, UR4, UR16, UPT ;  /* 0x000000100400728c */ /* 0x000fe2000bf21070 */
[----:B------:R-:W-:Y:S01]  /*b6e0*/  @P3 LEA.HI.X R7, R0, UR11, R7, 0x3, P2 ;  /* 0x0000000b00073c11 */ /* 0x000fe200090f1c07 */
[----:B------:R-:W-:Y:S01]  /*b6f0*/  UISETP.GE.U32.AND UP0, UPT, UR4, 0x10000, UPT ;  /* 0x000100000400788c */ /* 0x000fe2000bf06070 */
[----:B0-----:R-:W-:Y:S02]  /*b700*/  @P6 LEA R8, P1, R33, UR10, 0x3 ;  /* 0x0000000a21086c11 */ /* 0x001fe4000f8218ff */
[----:B------:R-:W-:Y:S01]  /*b710*/  @P4 LEA R14, P2, R31, UR10, 0x3 ;  /* 0x0000000a1f0e4c11 */ /* 0x000fe2000f8418ff */
[----:B--23--:R2:W-:Y:S01]  /*b720*/  @P3 STG.E.64 desc[UR14][R6.64], R2 ;  /* 0x0000000206003986 */ /* 0x00c5e2000c101b0e */
[----:B------:R-:W-:Y:S01]  /*b730*/  @P6 LEA.HI.X R9, R33, UR11, R30, 0x3, P1 ;  /* 0x0000000b21096c11 */ /* 0x000fe200088f1c1e */
[----:B------:R-:W-:Y:S01]  /*b740*/  UISETP.GE.U32.AND.EX UP0, UPT, UR5, URZ, UPT, UP0 ;  /* 0x0000003f0500728c */ /* 0x000fe2000bf06100 */
[----:B------:R-:W-:-:S02]  /*b750*/  @P5 LEA.HI.X R13, R32, UR11, R29, 0x3, P0 ;  /* 0x0000000b200d5c11 */ /* 0x000fc400080f1c1d */
[----:B------:R-:W-:Y:S01]  /*b760*/  @P4 LEA.HI.X R15, R31, UR11, R28, 0x3, P2 ;  /* 0x0000000b1f0f4c11 */ /* 0x000fe200090f1c1c */
[----:B-1----:R2:W-:Y:S01]  /*b770*/  @P6 STG.E.64 desc[UR14][R8.64], R4 ;  /* 0x0000000408006986 */ /* 0x0025e2000c101b0e */
[----:B----4-:R-:W-:Y:S02]  /*b780*/  MOV R17, UR5 ;  /* 0x0000000500117c02 */ /* 0x010fe40008000f00 */
[----:B------:R-:W-:Y:S01]  /*b790*/  PLOP3.LUT P0, PT, PT, PT, UP1, 0x80, 0x0 ;  /* 0x000000000000781c */ /* 0x000fe20003f0f018 */
[----:B------:R2:W-:Y:S01]  /*b7a0*/  @P5 STG.E.64 desc[UR14][R12.64], R10 ;  /* 0x0000000a0c005986 */ /* 0x0005e2000c101b0e */
[----:B------:R-:W-:Y:S02]  /*b7b0*/  PLOP3.LUT P1, PT, PT, PT, UP0, 0x80, 0x0 ;  /* 0x000000000000781c */ /* 0x000fe40003f2f008 */
[----:B------:R-:W-:Y:S01]  /*b7c0*/  ISETP.LT.AND.EX P0, PT, R17, UR12, PT, P0 ;  /* 0x0000000c11007c0c */ /* 0x000fe2000bf01300 */
[----:B------:R2:W-:Y:S01]  /*b7d0*/  @P4 STG.E.64 desc[UR14][R14.64], R18 ;  /* 0x000000120e004986 */ /* 0x0005e2000c101b0e */
[----:B------:R-:W-:-:S11]  /*b7e0*/  MOV R16, UR4 ;  /* 0x0000000400107c02 */ /* 0x000fd60008000f00 */
[----:B------:R-:W-:Y:S05]  /*b7f0*/  @!P1 BRA P0, `(.L_x_3825) ;  /* 0xffffff4800809947 */ /* 0x000fea000003ffff */
[----:B------:R-:W-:Y:S05]  /*b800*/  EXIT ;  /* 0x000000000000794d */ /* 0x000fea0003800000 */
.L_x_3576:
[----:B------:R-:W0:Y:S02]  /*b810*/  S2R R2, SR_TID.X ;  /* 0x0000000000027919 */ /* 0x000e240000002100 */
[----:B0-----:R-:W-:-:S03]  /*b820*/  IMAD.WIDE.U32 R4, R2, 0x4, RZ ;  /* 0x0000000402047825 */ /* 0x001fc600078e00ff */
[----:B------:R-:W-:-:S04]  /*b830*/  ISETP.GE.U32.AND P0, PT, R4, UR16, PT ;  /* 0x0000001004007c0c */ /* 0x000fc8000bf06070 */
[----:B------:R-:W-:-:S04]  /*b840*/  ISETP.GE.AND.EX P0, PT, R5, UR12, PT, P0 ;  /* 0x0000000c05007c0c */ /* 0x000fc8000bf06300 */
[----:B------:R-:W-:-:S13]  /*b850*/  ISETP.GT.U32.OR P0, PT, R2, 0x3fff, P0 ;  /* 0x00003fff0200780c */ /* 0x000fda0000704470 */
[----:B------:R-:W-:Y:S05]  /*b860*/  @P0 EXIT ;  /* 0x000000000000094d */ /* 0x000fea0003800000 */
[----:B------:R-:W-:Y:S01]  /*b870*/  HFMA2.MMA R3, -RZ, RZ, 0, 0 ;  /* 0x00000000ff037435 */ /* 0x000fe200000001ff */
[----:B------:R-:W-:-:S10]  /*b880*/  ULDC UR4, c[0x0][0x0] ;  /* 0x0000000000047ab9 */ /* 0x000fd40000000800 */
.L_x_4074:
[C---:B------:R-:W-:Y:S02]  /*b890*/  SHF.L.U32 R22, R2.reuse, 0x5, RZ ;  /* 0x0000000502167819 */ /* 0x040fe400000006ff */
[----:B------:R-:W-:Y:S02]  /*b8a0*/  SHF.L.U64.HI R0, R2, 0x5, R3 ;  /* 0x0000000502007819 */ /* 0x000fe40000010203 */
[----:B------:R-:W-:-:S04]  /*b8b0*/  IADD3 R20, P0, R22, UR6, RZ ;  /* 0x0000000616147c10 */ /* 0x000fc8000ff1e0ff */
[----:B------:R-:W-:-:S05]  /*b8c0*/  IADD3.X R21, R0, UR7, RZ, P0, !PT ;  /* 0x0000000700157c10 */ /* 0x000fca00087fe4ff */
[----:B------:R-:W2:Y:S01]  /*b8d0*/  LDG.E.128 R16, desc[UR14][R20.64] ;  /* 0x0000000e14107981 */ /* 0x000ea2000c1e1d00 */
[----:B------:R-:W-:-:S03]  /*b8e0*/  IADD3 R22, P0, R22, UR8, RZ ;  /* 0x0000000816167c10 */ /* 0x000fc6000ff1e0ff */
[----:B------:R0:W5:Y:S01]  /*b8f0*/  LDG.E.128 R4, desc[UR14][R20.64+0x10] ;  /* 0x0000100e14047981 */ /* 0x000162000c1e1d00 */
[----:B------:R-:W-:-:S05]  /*b900*/  IADD3.X R23, R0, UR9, RZ, P0, !PT ;  /* 0x0000000900177c10 */ /* 0x000fca00087fe4ff */
[----:B------:R0:W5:Y:S04]  /*b910*/  LDG.E.128 R12, desc[UR14][R22.64] ;  /* 0x0000000e160c7981 */ /* 0x000168000c1e1d00 */
[----:B------:R0:W5:Y:S01]  /*b920*/  LDG.E.128 R8, desc[UR14][R22.64+0x10] ;  /* 0x0000100e16087981 */ /* 0x000162000c1e1d00 */
[----:B------:R-:W-:Y:S01]  /*b930*/  BSSY B2, `(.L_x_3826) ;  /* 0x0000280000027945 */ /* 0x000fe20003800000 */
[C---:B--2---:R-:W-:Y:S01]  /*b940*/  FSETP.NAN.FTZ.AND P0, PT, R16.reuse, R17, PT ;  /* 0x000000111000720b */ /* 0x044fe20003f18000 */
[----:B------:R-:W-:-:S12]  /*b950*/  FADD.FTZ R30, |R16|, -RZ ;  /* 0x800000ff101e7221 */ /* 0x000fd80000010200 */
[----:B0-----:R-:W-:Y:S05]  /*b960*/  @P0 BRA `(.L_x_3827) ;  /* 0x0000002000f80947 */ /* 0x001fea0003800000 */
        /* <DEDUP_REMOVED lines=9> */
[C---:B------:R-:W-:Y:S02]  /*ba00*/  FSETP.GEU.FTZ.AND P4, PT, R28.reuse, 9.9999999747524270788e-07, PT ;  /* 0x358637bd1c00780b */ /* 0x040fe40003f9e000 */
[----:B------:R-:W-:Y:S02]  /*ba10*/  FSETP.GT.FTZ.AND P0, PT, R29, 1000000, PT ;  /* 0x497424001d00780b */ /* 0x000fe40003f14000 */
[----:B------:R-:W-:Y:S02]  /*ba20*/  FSETP.GT.FTZ.AND P1, PT, R28, 1000000, PT ;  /* 0x497424001c00780b */ /* 0x000fe40003f34000 */
[----:B------:R-:W-:-:S04]  /*ba30*/  PLOP3.LUT P0, PT, P0, P3, P4, 0xf7, 0x0 ;  /* 0x000000000000781c */ /* 0x000fc80000707e47 */
[----:B------:R-:W-:-:S13]  /*ba40*/  PLOP3.LUT P0, PT, P1, P0, PT, 0xa8, 0x0 ;  /* 0x000000000000781c */ /* 0x000fda0000f01570 */
[----:B------:R-:W-:Y:S05]  /*ba50*/  @P0 BRA `(.L_x_3830) ;  /* 0x0000001000a40947 */ /* 0x000fea0003800000 */
[----:B------:R-:W-:-:S13]  /*ba60*/  FSETP.GE.FTZ.AND P0, PT, R29, 1, PT ;  /* 0x3f8000001d00780b */ /* 0x000fda0003f16000 */
[----:B------:R-:W-:Y:S05]  /*ba70*/  @!P0 BRA `(.L_x_3831) ;  /* 0x0000000400508947 */ /* 0x000fea0003800000 */
[C---:B------:R-:W-:Y:S01]  /*ba80*/  FADD.FTZ R0, R29.reuse, -1 ;  /* 0xbf8000001d007421 */ /* 0x040fe20000010000 */
[----:B------:R-:W-:Y:S01]  /*ba90*/  FADD.FTZ R21, R29, 1 ;  /* 0x3f8000001d157421 */ /* 0x000fe20000010000 */
[----:B------:R-:W-:Y:S01]  /*baa0*/  MOV R22, 0x3f800000 ;  /* 0x3f80000000167802 */ /* 0x000fe20000000f00 */
[----:B------:R-:W-:Y:S01]  /*bab0*/  HFMA2.MMA R23, -RZ, RZ, 1.3056640625, -1.8671875 ;  /* 0x3d39bf78ff177435 */ /* 0x000fe200000001ff */
        /* <DEDUP_REMOVED lines=12> */
[----:B------:R-:W0:Y:S02]  /*bb80*/  MUFU.RCP R22, R29 ;  /* 0x0000001d00167308 */ /* 0x000e240000001000 */
[----:B------:R-:W-:Y:S01]  /*bb90*/  FADD.FTZ R20, R20, R21 ;  /* 0x0000001514147221 */ /* 0x000fe20000010000 */
[----:B------:R-:W-:-:S03]  /*bba0*/  FMUL.FTZ R0, R0, 1.1920928955078125e-07 ;  /* 0x3400000000007820 */ /* 0x000fc60000410000 */
[----:B------:R-:W-:-:S04]  /*bbb0*/  FFMA.FTZ R21, R20, -R23, 0.10546888411045074463 ;  /* 0x3dd8001214157423 */ /* 0x000fc80000010817 */
[----:B------:R-:W-:-:S04]  /*bbc0*/  FFMA.FTZ R21, R20, R21, -0.13229703903198242188 ;  /* 0xbe0778e014157423 */ /* 0x000fc80000010015 */
[----:B------:R-:W-:Y:S01]  /*bbd0*/  FFMA.FTZ R21, R20, R21, 0.14491446316242218018 ;  /* 0x3e14647514157423 */ /* 0x000fe20000010015 */
[----:B0-----:R-:W-:-:S03]  /*bbe0*/  FFMA R23, -R29, R22, 1 ;  /* 0x3f8000001d177423 */ /* 0x001fc60000000116 */
[----:B------:R-:W-:Y:S01]  /*bbf0*/  FFMA.FTZ R21, R20, R21, -0.16641564667224884033 ;  /* 0xbe2a68dd14157423 */ /* 0x000fe20000010015 */
[----:B------:R-:W-:-:S03]  /*bc00*/  FFMA R23, R22, R23, R22 ;  /* 0x0000001716177223 */ /* 0x000fc60000000016 */
        /* <DEDUP_REMOVED lines=10> */
[C---:B------:R-:W-:Y:S02]  /*bcb0*/  ISETP.GE.AND P1, PT, R25.reuse, -0x407fffff, PT ;  /* 0xbf8000011900780c */ /* 0x040fe40003f26270 */
[----:B------:R-:W-:-:S11]  /*bcc0*/  FSETP.NEU.FTZ.AND P3, PT, R25, RZ, PT ;  /* 0x000000ff1900720b */ /* 0x000fd60003f7d000 */
[----:B------:R-:W-:-:S05]  /*bcd0*/  @P1 MOV R0, 0x7f800000 ;  /* 0x7f80000000001802 */ /* 0x000fca0000000f00 */
[----:B------:R-:W-:-:S05]  /*bce0*/  @P1 FFMA.FTZ R30, R25, R0, +INF ;  /* 0x7f800000191e1423 */ /* 0x000fca0000010000 */
[----:B------:R-:W-:-:S07]  /*bcf0*/  FSEL R30, R30, -RZ, P3 ;  /* 0x800000ff1e1e7208 */ /* 0x000fce0001800000 */
.L_x_3833:
[----:B------:R-:W-:Y:S05]  /*bd00*/  BSYNC B0 ;  /* 0x0000000000007941 */ /* 0x000fea0003800000 */
.L_x_3832:
[----:B------:R-:W-:Y:S01]  /*bd10*/  BSSY B3, `(.L_x_3834) ;  /* 0x0000007000037945 */ /* 0x000fe20003800000 */
[----:B------:R-:W-:-:S03]  /*bd20*/  FFMA R0, R23, R22, R20 ;  /* 0x0000001617007223 */ /* 0x000fc60000000014 */
[----:B------:R-:W-:Y:S05]  /*bd30*/  @!P0 BRA `(.L_x_3835) ;  /* 0x0000000000108947 */ /* 0x000fea0003800000 */
[----:B------:R-:W-:Y:S02]  /*bd40*/  MOV R25, R28 ;  /* 0x0000001c00197202 */ /* 0x000fe40000000f00 */
[----:B------:R-:W-:Y:S02]  /*bd50*/  MOV R0, R29 ;  /* 0x0000001d00007202 */ /* 0x000fe40000000f00 */
[----:B------:R-:W-:-:S07]  /*bd60*/  MOV R22, 0xbd80 ;  /* 0x0000bd8000167802 */ /* 0x000fce0000000f00 */
[----:B-----5:R-:W-:Y:S05]  /*bd70*/  CALL.REL.NOINC `($__internal_0_$__cuda_sm3x_div_rn_ftz_f32_slowpath) ;  /* 0x000000ac00447944 */ /* 0x020fea0003c00000 */
.L_x_3835:
[----:B------:R-:W-:Y:S05]  /*bd80*/  BSYNC B3 ;  /* 0x0000000000037941 */ /* 0x000fea0003800000 */
.L_x_3834:
        /* <DEDUP_REMOVED lines=18> */
.L_x_3837:
[----:B------:R-:W-:Y:S02]  /*beb0*/  ISETP.GE.AND P0, PT, R16, RZ, PT ;  /* 0x000000ff1000720c */ /* 0x000fe40003f06270 */
[----:B------:R-:W-:-:S11]  /*bec0*/  MOV R21, 0x3fd774eb ;  /* 0x3fd774eb00157802 */ /* 0x000fd60000000f00 */
[----:B------:R-:W-:-:S04]  /*bed0*/  @P0 FFMA.FTZ R0, R21, 0.93318945169448852539, -R0 ;  /* 0x3f6ee58115000823 */ /* 0x000fc80000010800 */
[----:B------:R-:W-:-:S07]  /*bee0*/  @!P0 FFMA.FTZ R0, R21, 0.93318945169448852539, R0 ;  /* 0x3f6ee58115008823 */ /* 0x000fce0000010000 */
.L_x_3838:
[----:B------:R-:W-:Y:S05]  /*bef0*/  BSYNC B0 ;  /* 0x0000000000007941 */ /* 0x000fea0003800000 */
.L_x_3836:
        /* <DEDUP_REMOVED lines=12> */
.L_x_3831:
        /* <DEDUP_REMOVED lines=17> */
.L_x_3842:
[----:B------:R-:W-:Y:S05]  /*c0d0*/  BSYNC B3 ;  /* 0x0000000000037941 */ /* 0x000fea0003800000 */
.L_x_3841:
        /* <DEDUP_REMOVED lines=18> */
.L_x_3844:
[----:B------:R-:W-:Y:S02]  /*c200*/  ISETP.GE.AND P0, PT, R16, RZ, PT ;  /* 0x000000ff1000720c */ /* 0x000fe40003f06270 */
[----:B------:R-:W-:-:S11]  /*c210*/  MOV R21, 0x3fd774eb ;  /* 0x3fd774eb00157802 */ /* 0x000fd60000000f00 */
[----:B------:R-:W-:-:S04]  /*c220*/  @P0 FFMA.FTZ R0, R21, 0.93318945169448852539, -R0 ;  /* 0x3f6ee58115000823 */ /* 0x000fc80000010800 */
[----:B------:R-:W-:-:S07]  /*c230*/  @!P0 FFMA.FTZ R0, R21, 0.93318945169448852539, R0 ;  /* 0x3f6ee58115008823 */ /* 0x000fce0000010000 */
.L_x_3845:
[----:B------:R-:W-:Y:S05]  /*c240*/  BSYNC B0 ;  /* 0x0000000000007941 */ /* 0x000fea0003800000 */
.L_x_3843:
        /* <DEDUP_REMOVED lines=13> */
.L_x_3840:
        /* <DEDUP_REMOVED lines=25> */
.L_x_3847:
        /* <DEDUP_REMOVED lines=35> */
[----:B------:R-:W-:Y:S02]  /*c6e0*/  PLOP3.LUT P1, PT, P0, P3, P1, 0xbf, 0x0 ;  /* 0x000000000000781c */ /* 0x000fe40000727717 */
[----:B------:R-:W-:Y:S02]  /*c6f0*/  FSEL R20, R22, R35, !P0 ;  /* 0x0000002316147208 */ /* 0x000fe40004000000 */
[----:B------:R-:W-:-:S09]  /*c700*/  FSEL R22, R35, R22, !P0 ;  /* 0x0000001623167208 */ /* 0x000fd20004000000 */
[----:B------:R-:W-:Y:S05]  /*c710*/  @P1 BRA `(.L_x_3847) ;  /* 0xfffffffc00641947 */ /* 0x000fea000383ffff */
[----:B------:R-:W-:Y:S05]  /*c720*/  BSYNC B0 ;  /* 0x0000000000007941 */ /* 0x000fea0003800000 */
.L_x_3846:
        /* <DEDUP_REMOVED lines=48> */
.L_x_3849:
[----:B------:R-:W-:Y:S05]  /*ca30*/  BSYNC B0 ;  /* 0x0000000000007941 */ /* 0x000fea0003800000 */
.L_x_3848:
[----:B------:R-:W-:Y:S01]  /*ca40*/  BSSY B3, `(.L_x_3850) ;  /* 0x0000007000037945 */ /* 0x000fe20003800000 */
[----:B------:R-:W-:-:S03]  /*ca50*/  FFMA R0, R23, R22, R20 ;  /* 0x0000001617007223 */ /* 0x000fc60000000014 */
[----:B------:R-:W-:Y:S05]  /*ca60*/  @!P3 BRA `(.L_x_3851) ;  /* 0x000000000010b947 */ /* 0x000fea0003800000 */
[----:B------:R-:W-:Y:S02]  /*ca70*/  MOV R25, R28 ;  /* 0x0000001c00197202 */ /* 0x000fe40000000f00 */
[----:B------:R-:W-:Y:S02]  /*ca80*/  MOV R0, R29 ;  /* 0x0000001d00007202 */ /* 0x000fe40000000f00 */
[----:B------:R-:W-:-:S07]  /*ca90*/  MOV R22, 0xcab0 ;  /* 0x0000cab000167802 */ /* 0x000fce0000000f00 */
[----:B-----5:R-:W-:Y:S05]  /*caa0*/  CALL.REL.NOINC `($__internal_0_$__cuda_sm3x_div_rn_ftz_f32_slowpath) ;  /* 0x0000009c00f87944 */ /* 0x020fea0003c00000 */
.L_x_3851:
[----:B------:R-:W-:Y:S05]  /*cab0*/  BSYNC B3 ;  /* 0x0000000000037941 */ /* 0x000fea0003800000 */
.L_x_3850:
        /* <DEDUP_REMOVED lines=18> */
.L_x_3853:
[----:B------:R-:W-:Y:S02]  /*cbe0*/  ISETP.GE.AND P0, PT, R16, RZ, PT ;  /* 0x000000ff1000720c */ /* 0x000fe40003f06270 */
[----:B------:R-:W-:-:S11]  /*cbf0*/  MOV R21, 0x3fd774eb ;  /* 0x3fd774eb00157802 */ /* 0x000fd60000000f00 */
[----:B------:R-:W-:-:S04]  /*cc00*/  @P0 FFMA.FTZ R0, R21, 0.93318945169448852539, -R0 ;  /* 0x3f6ee58115000823 */ /* 0x000fc80000010800 */
[----:B------:R-:W-:-:S07]  /*cc10*/  @!P0 FFMA.FTZ R0, R21, 0.93318945169448852539, R0 ;  /* 0x3f6ee58115008823 */ /* 0x000fce0000010000 */
.L_x_3854:
[----:B------:R-:W-:Y:S05]  /*cc20*/  BSYNC B0 ;  /* 0x0000000000007941 */ /* 0x000fea0003800000 */
.L_x_3852:
        /* <DEDUP_REMOVED lines=12> */
.L_x_3830:
        /* <DEDUP_REMOVED lines=13> */
.L_x_3856:
[----:B------:R-:W-:Y:S05]  /*cdc0*/  BSYNC B3 ;  /* 0x0000000000037941 */ /* 0x000fea0003800000 */
.L_x_3855:
        /* <DEDUP_REMOVED lines=18> */
.L_x_3858:
[----:B------:R-:W-:Y:S02]  /*cef0*/  ISETP.GE.AND P0, PT, R16, RZ, PT ;  /* 0x000000ff1000720c */ /* 0x000fe40003f06270 */
[----:B------:R-:W-:-:S11]  /*cf00*/  MOV R21, 0x3fd774eb ;  /* 0x3fd774eb00157802 */ /* 0x000fd60000000f00 */
[----:B------:R-:W-:-:S04]  /*cf10*/  @P0 FFMA.FTZ R0, R21, 0.93318945169448852539, -R0 ;  /* 0x3f6ee58115000823 */ /* 0x000fc80000010800 */
[----:B------:R-:W-:-:S07]  /*cf20*/  @!P0 FFMA.FTZ R0, R21, 0.93318945169448852539, R0 ;  /* 0x3f6ee58115008823 */ /* 0x000fce0000010000 */
.L_x_3859:
[----:B------:R-:W-:Y:S05]  /*cf30*/  BSYNC B0 ;  /* 0x0000000000007941 */ /* 0x000fea0003800000 */
.L_x_3857:
[CC--:B------:R-:W-:Y:S02]  /*cf40*/  VIMNMX R20, R30.reuse, R31.reuse, !PT ;  /* 0x0000001f1e147248 */ /* 0x0c0fe40007fe0100 */
[----:B------:R-:W-:Y:S02]  /*cf50*/  VIMNMX R30, R30, R31, PT ;  /* 0x0000001f1e1e7248 */ /* 0x000fe40003fe0100 */
[----:B------:R-:W-:Y:S02]  /*cf60*/  LOP3.LUT R21, R20, 0xfe000000, RZ, 0xc0, !PT ;  /* 0xfe00000014157812 */ /* 0x000fe400078ec0ff */
[----:B------:R-:W-:Y:S02]  /*cf70*/  FSETP.NEU.FTZ.AND P0, PT, R30, RZ, PT ;  /* 0x000000ff1e00720b */ /* 0x000fe40003f1d000 */
[C---:B------:R-:W-:Y:S02]  /*cf80*/  IADD3 R23, -R21.reuse, 0x7e800000, RZ ;  /* 0x7e80000015177810 */ /* 0x040fe40007ffe1ff */
[----:B------:R-:W-:-:S02]  /*cf90*/  LOP3.LUT R21, R21, 0x800000, RZ, 0xfc, !PT ;  /* 0x0080000015157812 */ /* 0x000fc400078efcff */
[----:B------:R-:W-:Y:S01]  /*cfa0*/  FSETP.NEU.FTZ.AND P1, PT, |R16|, |R17|, PT ;  /* 0x400000111000720b */ /* 0x000fe20003f3d200 */
[-C--:B------:R-:W-:Y:S01]  /*cfb0*/  FMUL.FTZ R22, R30, R23.reuse ;  /* 0x000000171e167220 */ /* 0x080fe20000410000 */
[----:B------:R-:W-:Y:S01]  /*cfc0*/  FMUL.FTZ R23, R20, R23 ;  /* 0x0000001714177220 */ /* 0x000fe20000410000 */
[----:B------:R-:W-:Y:S02]  /*cfd0*/  FSETP.NEU.FTZ.AND P2, PT, R29, RZ, PT ;  /* 0x000000ff1d00720b */ /* 0x000fe40003f5d000 */
[----:B------:R-:W-:-:S04]  /*cfe0*/  FMUL.FTZ R22, R22, R22 ;  /* 0x0000001616167220 */ /* 0x000fc80000410000 */
[----:B------:R-:W-:-:S06]  /*cff0*/  FFMA.FTZ R22, R23, R23, R22 ;  /* 0x0000001717167223 */ /* 0x000fcc0000010016 */
[----:B------:R-:W0:Y:S02]  /*d000*/  MUFU.SQRT R22, R22 ;  /* 0x0000001600167308 */ /* 0x000e240000002000 */
[----:B0-----:R-:W-:Y:S01]  /*d010*/  @P0 FMUL.FTZ R20, R21, R22 ;  /* 0x0000001615140220 */ /* 0x001fe20000410000 */
[----:B------:R-:W-:Y:S01]  /*d020*/  FSETP.NEU.FTZ.AND P0, PT, R30, +INF , PT ;  /* 0x7f8000001e00780b */ /* 0x000fe20003f1d000 */
[----:B------:R-:W-:-:S03]  /*d030*/  HFMA2.MMA R21, -RZ, RZ, 2.04296875, -15.78125 ;  /* 0x4016cbe4ff157435 */ /* 0x000fc600000001ff */
[----:B------:R-:W-:Y:S02]  /*d040*/  FSEL R20, R20, +INF , P0 ;  /* 0x7f80000014147808 */ /* 0x000fe40000000000 */
[----:B------:R-:W-:-:S04]  /*d050*/  ISETP.GE.AND P0, PT, R16, RZ, PT ;  /* 0x000000ff1000720c */ /* 0x000fc80003f06270 */
[----:B------:R-:W0:Y:S01]  /*d060*/  MUFU.LG2 R20, R20 ;  /* 0x0000001400147308 */ /* 0x000e220000000c00 */
[----:B------:R-:W-:Y:S01]  /*d070*/  @!P1 FSEL R0, R21, 0.78539818525314331055, !P0 ;  /* 0x3f490fdb15009808 */ /* 0x000fe20004000000 */
[----:B------:R-:W-:Y:S01]  /*d080*/  FADD.FTZ R21, |R16|, |R17| ;  /* 0x4000001110157221 */ /* 0x000fe20000010200 */
[----:B------:R-:W-:-:S04]  /*d090*/  @!P2 FSEL R0, RZ, 3.1415927410125732422, P0 ;  /* 0x40490fdbff00a808 */ /* 0x000fc80000000000 */
[----:B------:R-:W-:Y:S02]  /*d0a0*/  FSETP.GTU.FTZ.AND P0, PT, |R21|, +INF , PT ;  /* 0x7f8000001500780b */ /* 0x000fe40003f1c200 */
[----:B------:R-:W-:-:S04]  /*d0b0*/  LOP3.LUT R0, R0, 0x80000000, R17, 0xb8, !PT ;  /* 0x8000000000007812 */ /* 0x000fc800078eb811 */
[----:B------:R-:W-:Y:S01]  /*d0c0*/  FSEL R0, R21, R0, P0 ;  /* 0x0000000015007208 */ /* 0x000fe20000000000 */
[----:B0-----:R-:W-:Y:S01]  /*d0d0*/  FMUL.FTZ R30, R20, 0.69314718246459960938 ;  /* 0x3f317218141e7820 */ /* 0x001fe20000410000 */
[----:B------:R-:W-:Y:S06]  /*d0e0*/  BRA `(.L_x_3839) ;  /* 0x0000001000107947 */ /* 0x000fec0003800000 */
.L_x_3829:
        /* <DEDUP_REMOVED lines=14> */
[----:B------:R-:W-:Y:S01]  /*d1d0*/  FFMA.FTZ R21, R21, R22, -1 ;  /* 0xbf80000015157423 */ /* 0x000fe20000010016 */
[----:B------:R-:W-:-:S03]  /*d1e0*/  MOV R22, 0x3f800000 ;  /* 0x3f80000000167802 */ /* 0x000fc60000000f00 */
[----:B------:R-:W-:Y:S01]  /*d1f0*/  FADD.FTZ R20, R20, R21 ;  /* 0x0000001514147221 */ /* 0x000fe20000010000 */
[----:B------:R-:W-:Y:S01]  /*d200*/  FMUL.FTZ R0, R0, 1.1920928955078125e-07 ;  /* 0x3400000000007820 */ /* 0x000fe20000410000 */
[----:B------:R-:W-:Y:S02]  /*d210*/  FFMA R27, R22, -1, R22 ;  /* 0xbf800000161b7823 */ /* 0x000fe40000000016 */
        /* <DEDUP_REMOVED lines=9> */
[----:B------:R-:W-:-:S04]  /*d2b0*/  FMUL.FTZ R23, R20, R23 ;  /* 0x0000001714177220 */ /* 0x000fc80000410000 */
[----:B------:R-:W-:Y:S01]  /*d2c0*/  FFMA.FTZ R23, R20, R23, R20 ;  /* 0x0000001714177223 */ /* 0x000fe20000010014 */
[----:B------:R-:W-:-:S03]  /*d2d0*/  FFMA R20, R21, R28, RZ ;  /* 0x0000001c15147223 */ /* 0x000fc600000000ff */
[----:B------:R-:W-:Y:S01]  /*d2e0*/  FFMA.FTZ R30, R0, 0.69314718246459960938, R23 ;  /* 0x3f317218001e7823 */ /* 0x000fe20000010017 */
[----:B------:R-:W-:Y:S01]  /*d2f0*/  FFMA R22, R20, -1, R28 ;  /* 0xbf80000014167823 */ /* 0x000fe2000000001c */
[----:B01----:R-:W-:Y:S06]  /*d300*/  @!P1 BRA `(.L_x_3862) ;  /* 0x0000000000149947 */ /* 0x003fec0003800000 */
[C---:B------:R-:W-:Y:S02]  /*d310*/  ISETP.GE.AND P1, PT, R25.reuse, -0x407fffff, PT ;  /* 0xbf8000011900780c */ /* 0x040fe40003f26270 */
[----:B------:R-:W-:-:S11]  /*d320*/  FSETP.NEU.FTZ.AND P3, PT, R25, RZ, PT ;  /* 0x000000ff1900720b */ /* 0x000fd60003f7d000 */
[----:B------:R-:W-:-:S05]  /*d330*/  @P1 MOV R0, 0x7f800000 ;  /* 0x7f80000000001802 */ /* 0x000fca0000000f00 */
[----:B------:R-:W-:-:S05]  /*d340*/  @P1 FFMA.FTZ R30, R25, R0, +INF ;  /* 0x7f800000191e1423 */ /* 0x000fca0000010000 */
[----:B------:R-:W-:-:S07]  /*d350*/  FSEL R30, R30, -RZ, P3 ;  /* 0x800000ff1e1e7208 */ /* 0x000fce0001800000 */
.L_x_3862:
[----:B------:R-:W-:Y:S05]  /*d360*/  BSYNC B0 ;  /* 0x0000000000007941 */ /* 0x000fea0003800000 */
.L_x_3861:
[----:B------:R-:W-:Y:S01]  /*d370*/  BSSY B3, `(.L_x_3863) ;  /* 0x0000007000037945 */ /* 0x000fe20003800000 */
[----:B------:R-:W-:-:S03]  /*d380*/  FFMA R0, R21, R22, R20 ;  /* 0x0000001615007223 */ /* 0x000fc60000000014 */
[----:B------:R-:W-:Y:S05]  /*d390*/  @!P0 BRA `(.L_x_3864) ;  /* 0x0000000000108947 */ /* 0x000fea0003800000 */
[----:B------:R-:W-:Y:S01]  /*d3a0*/  HFMA2.MMA R0, -RZ, RZ, 1.875, 0 ;  /* 0x3f800000ff007435 */ /* 0x000fe200000001ff */
[----:B------:R-:W-:Y:S02]  /*d3b0*/  MOV R25, R28 ;  /* 0x0000001c00197202 */ /* 0x000fe40000000f00 */
[----:B------:R-:W-:-:S08]  /*d3c0*/  MOV R22, 0xd3e0 ;  /* 0x0000d3e000167802 */ /* 0x000fd00000000f00 */
[----:B-----5:R-:W-:Y:S05]  /*d3d0*/  CALL.REL.NOINC `($__internal_0_$__cuda_sm3x_div_rn_ftz_f32_slowpath) ;  /* 0x0000009400ac7944 */ /* 0x020fea0003c00000 */
.L_x_3864:
[----:B------:R-:W-:Y:S05]  /*d3e0*/  BSYNC B3 ;  /* 0x0000000000037941 */ /* 0x000fea0003800000 */
.L_x_3863:
        /* <DEDUP_REMOVED lines=18> */
.L_x_3866:
[----:B------:R-:W-:Y:S02]  /*d510*/  ISETP.GE.AND P0, PT, R16, RZ, PT ;  /* 0x000000ff1000720c */ /* 0x000fe40003f06270 */
[----:B------:R-:W-:-:S11]  /*d520*/  MOV R21, 0x3fd774eb ;  /* 0x3fd774eb00157802 */ /* 0x000fd60000000f00 */
[----:B------:R-:W-:-:S04]  /*d530*/  @P0 FFMA.FTZ R0, R21, 0.93318945169448852539, -R0 ;  /* 0x3f6ee58115000823 */ /* 0x000fc80000010800 */
[----:B------:R-:W-:-:S07]  /*d540*/  @!P0 FFMA.FTZ R0, R21, 0.93318945169448852539, R0 ;  /* 0x3f6ee58115008823 */ /* 0x000fce0000010000 */
.L_x_3867:
[----:B------:R-:W-:Y:S05]  /*d550*/  BSYNC B0 ;  /* 0x0000000000007941 */ /* 0x000fea0003800000 */
.L_x_3865:
        /* <DEDUP_REMOVED lines=10> */
.L_x_3860:
        /* <DEDUP_REMOVED lines=13> */
.L_x_3869:
[----:B------:R-:W-:Y:S05]  /*d6d0*/  BSYNC B3 ;  /* 0x0000000000037941 */ /* 0x000fea0003800000 */
.L_x_3868:
        /* <DEDUP_REMOVED lines=18> */
.L_x_3871:
[----:B------:R-:W-:Y:S02]  /*d800*/  ISETP.GE.AND P0, PT, R16, RZ, PT ;  /* 0x000000ff1000720c */ /* 0x000fe40003f06270 */
[----:B------:R-:W-:-:S11]  /*d810*/  MOV R21, 0x3fd774eb ;  /* 0x3fd774eb00157802 */ /* 0x000fd60000000f00 */
[----:B------:R-:W-:-:S04]  /*d820*/  @P0 FFMA.FTZ R0, R21, 0.93318945169448852539, -R0 ;  /* 0x3f6ee58115000823 */ /* 0x000fc80000010800 */
[----:B------:R-:W-:-:S07]  /*d830*/  @!P0 FFMA.FTZ R0, R21, 0.93318945169448852539, R0 ;  /* 0x3f6ee58115008823 */ /* 0x000fce0000010000 */
.L_x_3872:
[----:B------:R-:W-:Y:S05]  /*d840*/  BSYNC B0 ;  /* 0x0000000000007941 */ /* 0x000fea0003800000 */
.L_x_3870:
[C---:B------:R-:W-:Y:S01]  /*d850*/  FSETP.NEU.FTZ.AND P1, PT, |R16|.reuse, |R17|, PT ;  /* 0x400000111000720b */ /* 0x040fe20003f3d200 */
[----:B------:R-:W-:Y:S01]  /*d860*/  HFMA2.MMA R20, -RZ, RZ, 2.04296875, -15.78125 ;  /* 0x4016cbe4ff147435 */ /* 0x000fe200000001ff */
[C---:B------:R-:W-:Y:S01]  /*d870*/  ISETP.GE.AND P0, PT, R16.reuse, RZ, PT ;  /* 0x000000ff1000720c */ /* 0x040fe20003f06270 */
[----:B------:R-:W-:Y:S01]  /*d880*/  FADD.FTZ R23, |R16|, |R17| ;  /* 0x4000001110177221 */ /* 0x000fe20000010200 */
[----:B------:R-:W-:-:S04]  /*d890*/  FMUL.FTZ R21, R28, 0.5 ;  /* 0x3f0000001c157820 */ /* 0x000fc80000410000 */
[----:B------:R-:W-:-:S05]  /*d8a0*/  FMUL.FTZ R30, R28, R21 ;  /* 0x000000151c1e7220 */ /* 0x000fca0000410000 */
[----:B------:R-:W-:Y:S02]  /*d8b0*/  @!P1 FSEL R0, R20, 0.78539818525314331055, !P0 ;  /* 0x3f490fdb14009808 */ /* 0x000fe40004000000 */
[----:B------:R-:W-:Y:S02]  /*d8c0*/  FSETP.GTU.FTZ.AND P0, PT, |R23|, +INF , PT ;  /* 0x7f8000001700780b */ /* 0x000fe40003f1c200 */
[----:B------:R-:W-:-:S04]  /*d8d0*/  LOP3.LUT R0, R0, 0x80000000, R17, 0xb8, !PT ;  /* 0x8000000000007812 */ /* 0x000fc800078eb811 */
[----:B------:R-:W-:Y:S01]  /*d8e0*/  FSEL R0, R23, R0, P0 ;  /* 0x0000000017007208 */ /* 0x000fe20000000000 */
[----:B------:R-:W-:Y:S06]  /*d8f0*/  BRA `(.L_x_3839) ;  /* 0x00000008000c7947 */ /* 0x000fec0003800000 */
.L_x_3828:
        /* <DEDUP_REMOVED lines=13> */
[----:B------:R-:W-:-:S04]  /*d9d0*/  FMUL.FTZ R24, R23, R23 ;  /* 0x0000001717187220 */ /* 0x000fc80000410000 */
[----:B------:R-:W-:Y:S01]  /*d9e0*/  FFMA.FTZ R24, R21, R21, R24 ;  /* 0x0000001515187223 */ /* 0x000fe20000010018 */
[----:B------:R-:W-:-:S05]  /*d9f0*/  LOP3.LUT R21, R22, 0x800000, RZ, 0xfc, !PT ;  /* 0x0080000016157812 */ /* 0x000fca00078efcff */
[----:B------:R-:W0:Y:S02]  /*da00*/  MUFU.SQRT R24, R24 ;  /* 0x0000001800187308 */ /* 0x000e240000002000 */
[----:B0-----:R-:W-:Y:S01]  /*da10*/  @P0 FMUL.FTZ R20, R24, R21 ;  /* 0x0000001518140220 */ /* 0x001fe20000410000 */
[----:B------:R-:W-:Y:S01]  /*da20*/  FSETP.NEU.FTZ.AND P0, PT, R0, +INF , PT ;  /* 0x7f8000000000780b */ /* 0x000fe20003f1d000 */
[----:B------:R-:W-:-:S03]  /*da30*/  FFMA R21, -R29, R26, 1 ;  /* 0x3f8000001d157423 */ /* 0x000fc6000000011a */
[----:B------:R-:W-:Y:S01]  /*da40*/  FSEL R20, R20, +INF , P0 ;  /* 0x7f80000014147808 */ /* 0x000fe20000000000 */
[----:B------:R-:W-:Y:S01]  /*da50*/  FFMA R23, R26, R21, R26 ;  /* 0x000000151a177223 */ /* 0x000fe2000000001a */
[----:B------:R-:W-:-:S03]  /*da60*/  MOV R21, 0x3f800000 ;  /* 0x3f80000000157802 */ /* 0x000fc60000000f00 */
[----:B------:R-:W-:Y:S01]  /*da70*/  FFMA R0, R28, R23, RZ ;  /* 0x000000171c007223 */ /* 0x000fe200000000ff */
[----:B------:R-:W0:Y:S03]  /*da80*/  MUFU.LG2 R20, R20 ;  /* 0x0000001400147308 */ /* 0x000e260000000c00 */
[----:B------:R-:W-:-:S04]  /*da90*/  FFMA R22, -R29, R0, R28 ;  /* 0x000000001d167223 */ /* 0x000fc8000000011c */
[----:B------:R-:W-:Y:S01]  /*daa0*/  FFMA R0, R23, R22, R0 ;  /* 0x0000001617007223 */ /* 0x000fe20000000000 */
[----:B------:R-:W1:Y:S01]  /*dab0*/  FCHK P0, R28, R29 ;  /* 0x0000001d1c007302 */ /* 0x000e620000000000 */
[----:B0-----:R-:W-:Y:S01]  /*dac0*/  FFMA.FTZ R30, R20, 0.69314718246459960938, R21 ;  /* 0x3f317218141e7823 */ /* 0x001fe20000010015 */
[----:B-1----:R-:W-:Y:S06]  /*dad0*/  @!P0 BRA `(.L_x_3874) ;  /* 0x0000000000108947 */ /* 0x002fec0003800000 */
[----:B------:R-:W-:Y:S02]  /*dae0*/  MOV R25, R28 ;  /* 0x0000001c00197202 */ /* 0x000fe40000000f00 */
[----:B------:R-:W-:Y:S02]  /*daf0*/  MOV R0, R29 ;  /* 0x0000001d00007202 */ /* 0x000fe40000000f00 */
[----:B------:R-:W-:-:S07]  /*db00*/  MOV R22, 0xdb20 ;  /* 0x0000db2000167802 */ /* 0x000fce0000000f00 */
[----:B-----5:R-:W-:Y:S05]  /*db10*/  CALL.REL.NOINC `($__internal_0_$__cuda_sm3x_div_rn_ftz_f32_slowpath) ;  /* 0x0000008c00dc7944 */ /* 0x020fea0003c00000 */
.L_x_3874:
[----:B------:R-:W-:Y:S05]  /*db20*/  BSYNC B3 ;  /* 0x0000000000037941 */ /* 0x000fea0003800000 */
.L_x_3873:
        /* <DEDUP_REMOVED lines=18> */
.L_x_3876:
[----:B------:R-:W-:Y:S02]  /*dc50*/  ISETP.GE.AND P0, PT, R16, RZ, PT ;  /* 0x000000ff1000720c */ /* 0x000fe40003f06270 */
[----:B------:R-:W-:-:S11]  /*dc60*/  MOV R21, 0x3fd774eb ;  /* 0x3fd774eb00157802 */ /* 0x000fd60000000f00 */
[----:B------:R-:W-:-:S04]  /*dc70*/  @P0 FFMA.FTZ R0, R21, 0.93318945169448852539, -R0 ;  /* 0x3f6ee58115000823 */ /* 0x000fc80000010800 */
[----:B------:R-:W-:-:S07]  /*dc80*/  @!P0 FFMA.FTZ R0, R21, 0.93318945169448852539, R0 ;  /* 0x3f6ee58115008823 */ /* 0x000fce0000010000 */
.L_x_3877:
[----:B------:R-:W-:Y:S05]  /*dc90*/  BSYNC B0 ;  /* 0x0000000000007941 */ /* 0x000fea0003800000 */
.L_x_3875:
        /* <DEDUP_REMOVED lines=11> */
.L_x_3827:
[C---:B------:R-:W-:Y:S01]  /*dd50*/  FADD.FTZ R25, |R17|.reuse, -RZ ;  /* 0x800000ff11197221 */ /* 0x040fe20000010200 */
[----:B------:R-:W-:Y:S01]  /*dd60*/  FSETP.GT.FTZ.AND P2, PT, |R17|, |R16|, PT ;  /* 0x400000101100720b */ /* 0x000fe20003f54200 */
        /* <DEDUP_REMOVED lines=8> */
[C---:B------:R-:W-:Y:S01]  /*ddf0*/  @P0 FMUL.FTZ R20, R17.reuse, 4 ;  /* 0x4080000011140820 */ /* 0x040fe20000410000 */
[----:B0-----:R-:W-:Y:S01]  /*de00*/  FFMA R0, -R28, R21, 1 ;  /* 0x3f8000001c007423 */ /* 0x001fe20000000115 */
[----:B------:R-:W-:-:S03]  /*de10*/  @!P0 FMUL.FTZ R29, R17, R17 ;  /* 0x00000011111d8220 */ /* 0x000fc60000410000 */
[----:B------:R-:W-:Y:S01]  /*de20*/  FFMA R22, R21, R0, R21 ;  /* 0x0000000015167223 */ /* 0x000fe20000000015 */
[----:B------:R-:W-:Y:S01]  /*de30*/  @P0 FMUL.FTZ R0, R16, 4 ;  /* 0x4080000010000820 */ /* 0x000fe20000410000 */
[----:B------:R-:W-:Y:S01]  /*de40*/  @P0 FMUL.FTZ R21, R20, R20 ;  /* 0x0000001414150220 */ /* 0x000fe20000410000 */
[----:B------:R-:W-:Y:S01]  /*de50*/  @!P0 FFMA.FTZ R29, R16, R16, R29 ;  /* 0x00000010101d8223 */ /* 0x000fe2000001001d */
[----:B------:R-:W-:Y:S02]  /*de60*/  FFMA R23, R25, R22, RZ ;  /* 0x0000001619177223 */ /* 0x000fe400000000ff */
[----:B------:R-:W-:Y:S02]  /*de70*/  @P0 FFMA.FTZ R21, R0, R0, R21 ;  /* 0x0000000000150223 */ /* 0x000fe40000010015 */
[----:B------:R-:W-:Y:S02]  /*de80*/  FFMA R0, -R28, R23, R25 ;  /* 0x000000171c007223 */ /* 0x000fe40000000119 */
[----:B------:R-:W-:-:S02]  /*de90*/  @P0 FMUL.FTZ R29, R21, 0.0625 ;  /* 0x3d800000151d0820 */ /* 0x000fc40000410000 */
[----:B------:R-:W-:Y:S01]  /*dea0*/  FFMA R0, R22, R0, R23 ;  /* 0x0000000016007223 */ /* 0x000fe20000000017 */
[----:B-1----:R-:W-:Y:S06]  /*deb0*/  @!P1 BRA `(.L_x_3879) ;  /* 0x00000000000c9947 */ /* 0x002fec0003800000 */
[----:B------:R-:W-:Y:S02]  /*dec0*/  MOV R0, R28 ;  /* 0x0000001c00007202 */ /* 0x000fe40000000f00 */
[----:B------:R-:W-:-:S07]  /*ded0*/  MOV R22, 0xdef0 ;  /* 0x0000def000167802 */ /* 0x000fce0000000f00 */
[----:B-----5:R-:W-:Y:S05]  /*dee0*/  CALL.REL.NOINC `($__internal_0_$__cuda_sm3x_div_rn_ftz_f32_slowpath) ;  /* 0x0000008800e87944 */ /* 0x020fea0003c00000 */
.L_x_3879:
[----:B------:R-:W-:Y:S05]  /*def0*/  BSYNC B3 ;  /* 0x0000000000037941 */ /* 0x000fea0003800000 */
.L_x_3878:
        /* <DEDUP_REMOVED lines=18> */
.L_x_3881:
[----:B------:R-:W-:Y:S02]  /*e020*/  ISETP.GE.AND P0, PT, R16, RZ, PT ;  /* 0x000000ff1000720c */ /* 0x000fe40003f06270 */
[----:B------:R-:W-:-:S11]  /*e030*/  MOV R21, 0x3fd774eb ;  /* 0x3fd774eb00157802 */ /* 0x000fd60000000f00 */
[----:B------:R-:W-:-:S04]  /*e040*/  @P0 FFMA.FTZ R0, R21, 0.93318945169448852539, -R0 ;  /* 0x3f6ee58115000823 */ /* 0x000fc80000010800 */
[----:B------:R-:W-:-:S07]  /*e050*/  @!P0 FFMA.FTZ R0, R21, 0.93318945169448852539, R0 ;  /* 0x3f6ee58115008823 */ /* 0x000fce0000010000 */
.L_x_3882:
[----:B------:R-:W-:Y:S05]  /*e060*/  BSYNC B0 ;  /* 0x0000000000007941 */ /* 0x000fea0003800000 */
.L_x_3880:
[----:B------:R-:W-:Y:S01]  /*e070*/  FSETP.NEU.FTZ.AND P2, PT, |R16|, |R17|, PT ;  /* 0x400000111000720b */ /* 0x000fe20003f5d200 */
        /* <DEDUP_REMOVED lines=9> */
[----:B0-----:R-:W-:-:S03]  /*e110*/  FMUL.FTZ R30, R29, 0.69314718246459960938 ;  /* 0x3f3172181d1e7820 */ /* 0x001fc60000410000 */
[----:B------:R-:W-:-:S07]  /*e120*/  FSEL R0, R21, R0, P0 ;  /* 0x0000000015007208 */ /* 0x000fce0000000000 */
.L_x_3839:
[----:B------:R-:W-:Y:S05]  /*e130*/  BSYNC B2 ;  /* 0x0000000000027941 */ /* 0x000fea0003800000 */
.L_x_3826:
[----:B------:R-:W-:Y:S01]  /*e140*/  ULDC.64 UR18, c[0x0][0xe60] ;  /* 0x0003980000127ab9 */ /* 0x000fe20000000a00 */
[----:B------:R-:W-:Y:S01]  /*e150*/  BSSY B0, `(.L_x_3883) ;  /* 0x000003f000007945 */ /* 0x000fe20003800000 */
[----:B-----5:R-:W-:Y:S01]  /*e160*/  FMUL.FTZ R17, R13, UR19 ;  /* 0x000000130d117c20 */ /* 0x020fe20008410000 */
[----:B------:R-:W-:-:S03]  /*e170*/  FMUL.FTZ R16, R12, UR19 ;  /* 0x000000130c107c20 */ /* 0x000fc60008410000 */
[----:B------:R-:W-:Y:S01]  /*e180*/  FFMA.FTZ R17, R12, UR18, -R17 ;  /* 0x000000120c117c23 */ /* 0x000fe20008010811 */
[----:B------:R-:W-:-:S03]  /*e190*/  FFMA.FTZ R13, R13, UR18, R16 ;  /* 0x000000120d0d7c23 */ /* 0x000fc60008010010 */
[-C--:B------:R-:W-:Y:S01]  /*e1a0*/  FMUL.FTZ R12, R17, R0.reuse ;  /* 0x00000000110c7220 */ /* 0x080fe20000410000 */
[----:B------:R-:W-:-:S03]  /*e1b0*/  FMUL.FTZ R0, R13, R0 ;  /* 0x000000000d007220 */ /* 0x000fc60000410000 */
        /* <DEDUP_REMOVED lines=39> */
.L_x_3886:
        /* <DEDUP_REMOVED lines=10> */
.L_x_3885:
[----:B------:R-:W-:-:S04]  /*e4d0*/  FMUL.RZ R20, R20, 0.15915493667125701904 ;  /* 0x3e22f98314147820 */ /* 0x000fc8000040c000 */
[----:B------:R1:W2:Y:S08]  /*e4e0*/  MUFU.SIN R13, R20 ;  /* 0x00000014000d7308 */ /* 0x0002b00000000400 */
[----:B------:R1:W3:Y:S01]  /*e4f0*/  MUFU.COS R12, R20 ;  /* 0x00000014000c7308 */ /* 0x0002e20000000000 */
[----:B------:R-:W-:Y:S05]  /*e500*/  BRA `(.L_x_3887) ;  /* 0x00000000000c7947 */ /* 0x000fea0003800000 */
.L_x_3884:
[----:B------:R-:W-:Y:S01]  /*e510*/  FMUL.FTZ R12, R30, 1.4426950216293334961 ;  /* 0x3fb8aa3b1e0c7820 */ /* 0x000fe20000410000 */
[----:B------:R-:W-:-:S05]  /*e520*/  MOV R13, R20 ;  /* 0x00000014000d7202 */ /* 0x000fca0000000f00 */
[----:B------:R-:W0:Y:S02]  /*e530*/  MUFU.EX2 R12, R12 ;  /* 0x0000000c000c7308 */ /* 0x000e240000000800 */
.L_x_3887:
[----:B------:R-:W-:Y:S05]  /*e540*/  BSYNC B0 ;  /* 0x0000000000007941 */ /* 0x000fea0003800000 */
.L_x_3883:
[C---:B------:R-:W-:Y:S01]  /*e550*/  FSETP.NAN.FTZ.AND P0, PT, R18.reuse, R19, PT ;  /* 0x000000131200720b */ /* 0x040fe20003f18000 */
[----:B------:R-:W-:Y:S01]  /*e560*/  BSSY B2, `(.L_x_3888) ;  /* 0x000027f000027945 */ /* 0x000fe20003800000 */
[----:B------:R-:W-:-:S11]  /*e570*/  FADD.FTZ R28, |R18|, -RZ ;  /* 0x800000ff121c7221 */ /* 0x000fd60000010200 */
        /* <DEDUP_REMOVED lines=31> */
[-C--:B-1----:R-:W-:Y:S02]  /*e770*/  IADD3 R20, R25, -R0.reuse, RZ ;  /* 0x8000000019147210 */ /* 0x082fe40007ffe0ff */
[----:B------:R-:W-:Y:S01]  /*e780*/  I2FP.F32.S32 R0, R0 ;  /* 0x0000000000007245 */ /* 0x000fe20000201400 */
[----:B------:R-:W-:Y:S02]  /*e790*/  FFMA.FTZ R21, R21, 0.25, -R22 ;  /* 0x3e80000015157823 */ /* 0x000fe40000010816 */
[----:B------:R-:W1:Y:S02]  /*e7a0*/  MUFU.RCP R22, R17 ;  /* 0x0000001100167308 */ /* 0x000e640000001000 */
[----:B------:R-:W-:Y:S01]  /*e7b0*/  FADD.FTZ R20, R20, R21 ;  /* 0x0000001514147221 */ /* 0x000fe20000010000 */
[----:B------:R-:W-:-:S03]  /*e7c0*/  FMUL.FTZ R0, R0, 1.1920928955078125e-07 ;  /* 0x3400000000007820 */ /* 0x000fc60000410000 */
[----:B------:R-:W-:-:S04]  /*e7d0*/  FFMA.FTZ R21, R20, -R23, 0.10546888411045074463 ;  /* 0x3dd8001214157423 */ /* 0x000fc80000010817 */
[----:B------:R-:W-:-:S04]  /*e7e0*/  FFMA.FTZ R21, R20, R21, -0.13229703903198242188 ;  /* 0xbe0778e014157423 */ /* 0x000fc80000010015 */
[----:B------:R-:W-:Y:S01]  /*e7f0*/  FFMA.FTZ R21, R20, R21, 0.14491446316242218018 ;  /* 0x3e14647514157423 */ /* 0x000fe20000010015 */
[----:B-1----:R-:W-:-:S03]  /*e800*/  FFMA R23, -R17, R22, 1 ;  /* 0x3f80000011177423 */ /* 0x002fc60000000116 */
        /* <DEDUP_REMOVED lines=17> */
.L_x_3895:
[----:B------:R-:W-:Y:S05]  /*e920*/  BSYNC B0 ;  /* 0x0000000000007941 */ /* 0x000fea0003800000 */
.L_x_3894:
[----:B------:R-:W-:Y:S01]  /*e930*/  BSSY B3, `(.L_x_3896) ;  /* 0x0000007000037945 */ /* 0x000fe20003800000 */
[----:B------:R-:W-:-:S03]  /*e940*/  FFMA R0, R23, R22, R20 ;  /* 0x0000001617007223 */ /* 0x000fc60000000014 */
[----:B------:R-:W-:Y:S05]  /*e950*/  @!P0 BRA `(.L_x_3897) ;  /* 0x0000000000108947 */ /* 0x000fea0003800000 */
[----:B------:R-:W-:Y:S02]  /*e960*/  MOV R25, R16 ;  /* 0x0000001000197202 */ /* 0x000fe40000000f00 */
[----:B------:R-:W-:Y:S02]  /*e970*/  MOV R0, R17 ;  /* 0x0000001100007202 */ /* 0x000fe40000000f00 */
[----:B------:R-:W-:-:S07]  /*e980*/  MOV R22, 0xe9a0 ;  /* 0x0000e9a000167802 */ /* 0x000fce0000000f00 */
[----:B0-23--:R-:W-:Y:S05]  /*e990*/  CALL.REL.NOINC `($__internal_0_$__cuda_sm3x_div_rn_ftz_f32_slowpath) ;  /* 0x00000080003c7944 */ /* 0x00dfea0003c00000 */
.L_x_3897:
[----:B------:R-:W-:Y:S05]  /*e9a0*/  BSYNC B3 ;  /* 0x0000000000037941 */ /* 0x000fea0003800000 */
.L_x_3896:
        /* <DEDUP_REMOVED lines=18> */
.L_x_3899:
[----:B------:R-:W-:Y:S02]  /*ead0*/  ISETP.GE.AND P0, PT, R18, RZ, PT ;  /* 0x000000ff1200720c */ /* 0x000fe40003f06270 */
[----:B------:R-:W-:-:S11]  /*eae0*/  MOV R21, 0x3fd774eb ;  /* 0x3fd774eb00157802 */ /* 0x000fd60000000f00 */
[----:B------:R-:W-:-:S04]  /*eaf0*/  @P0 FFMA.FTZ R0, R21, 0.93318945169448852539, -R0 ;  /* 0x3f6ee58115000823 */ /* 0x000fc80000010800 */
[----:B------:R-:W-:-:S07]  /*eb00*/  @!P0 FFMA.FTZ R0, R21, 0.93318945169448852539, R0 ;  /* 0x3f6ee58115008823 */ /* 0x000fce0000010000 */
.L_x_3900:
[----:B------:R-:W-:Y:S05]  /*eb10*/  BSYNC B0 ;  /* 0x0000000000007941 */ /* 0x000fea0003800000 */
.L_x_3898:
        /* <DEDUP_REMOVED lines=12> */
.L_x_3893:
        /* <DEDUP_REMOVED lines=10> */
[----:B-1----:R-:W-:-:S04]  /*ec80*/  FFMA R20, -R17, R0, R16 ;  /* 0x0000000011147223 */ /* 0x002fc80000000110 */
[----:B------:R-:W-:Y:S01]  /*ec90*/  FFMA R0, R21, R20, R0 ;  /* 0x0000001415007223 */ /* 0x000fe20000000000 */
[----:B-----5:R-:W-:Y:S06]  /*eca0*/  @!P0 BRA `(.L_x_3904) ;  /* 0x0000000000108947 */ /* 0x020fec0003800000 */
[----:B------:R-:W-:Y:S02]  /*ecb0*/  MOV R25, R16 ;  /* 0x0000001000197202 */ /* 0x000fe40000000f00 */
[----:B------:R-:W-:Y:S02]  /*ecc0*/  MOV R0, R17 ;  /* 0x0000001100007202 */ /* 0x000fe40000000f00 */
[----:B------:R-:W-:-:S07]  /*ecd0*/  MOV R22, 0xecf0 ;  /* 0x0000ecf000167802 */ /* 0x000fce0000000f00 */
[----:B0-23--:R-:W-:Y:S05]  /*ece0*/  CALL.REL.NOINC `($__internal_0_$__cuda_sm3x_div_rn_ftz_f32_slowpath) ;  /* 0x0000007c00687944 */ /* 0x00dfea0003c00000 */
.L_x_3904:
[----:B------:R-:W-:Y:S05]  /*ecf0*/  BSYNC B3 ;  /* 0x0000000000037941 */ /* 0x000fea0003800000 */
.L_x_3903:
        /* <DEDUP_REMOVED lines=18> */
.L_x_3906:
[----:B------:R-:W-:Y:S02]  /*ee20*/  ISETP.GE.AND P0, PT, R18, RZ, PT ;  /* 0x000000ff1200720c */ /* 0x000fe40003f06270 */
[----:B------:R-:W-:-:S11]  /*ee30*/  MOV R21, 0x3fd774eb ;  /* 0x3fd774eb00157802 */ /* 0x000fd60000000f00 */
[----:B------:R-:W-:-:S04]  /*ee40*/  @P0 FFMA.FTZ R0, R21, 0.93318945169448852539, -R0 ;  /* 0x3f6ee58115000823 */ /* 0x000fc80000010800 */
[----:B------:R-:W-:-:S07]  /*ee50*/  @!P0 FFMA.FTZ R0, R21, 0.93318945169448852539, R0 ;  /* 0x3f6ee58115008823 */ /* 0x000fce0000010000 */
.L_x_3907:
[----:B------:R-:W-:Y:S05]  /*ee60*/  BSYNC B0 ;  /* 0x0000000000007941 */ /* 0x000fea0003800000 */
.L_x_3905:
        /* <DEDUP_REMOVED lines=13> */
.L_x_3902:
[----:B------:R-:W-:Y:S01]  /*ef40*/  LOP3.LUT R0, R17, 0xffff0000, RZ, 0xc0, !PT ;  /* 0xffff000011007812 */ /* 0x000fe200078ec0ff */
[----:B------:R-:W-:Y:S01]  /*ef50*/  BSSY B0, `(.L_x_3908) ;  /* 0x000003f000007945 */ /* 0x000fe20003800000 */
[----:B------:R-:W-:-:S03]  /*ef60*/  LOP3.LUT R23, R16, 0xffff0000, RZ, 0xc0, !PT ;  /* 0xffff000010177812 */ /* 0x000fc600078ec0ff */
[--C-:B-1----:R-:W-:Y:S01]  /*ef70*/  FADD.FTZ R20, R17, -R0.reuse ;  /* 0x8000000011147221 */ /* 0x102fe20000010000 */
        /* <DEDUP_REMOVED lines=21> */
.L_x_3909:
        /* <DEDUP_REMOVED lines=40> */
.L_x_3908:
        /* <DEDUP_REMOVED lines=48> */
.L_x_3911:
[----:B------:R-:W-:Y:S05]  /*f650*/  BSYNC B0 ;  /* 0x0000000000007941 */ /* 0x000fea0003800000 */
.L_x_3910:
[----:B------:R-:W-:Y:S01]  /*f660*/  BSSY B3, `(.L_x_3912) ;  /* 0x0000007000037945 */ /* 0x000fe20003800000 */
[----:B------:R-:W-:-:S03]  /*f670*/  FFMA R0, R23, R22, R20 ;  /* 0x0000001617007223 */ /* 0x000fc60000000014 */
[----:B------:R-:W-:Y:S05]  /*f680*/  @!P3 BRA `(.L_x_3913) ;  /* 0x000000000010b947 */ /* 0x000fea0003800000 */
[----:B------:R-:W-:Y:S02]  /*f690*/  MOV R25, R16 ;  /* 0x0000001000197202 */ /* 0x000fe40000000f00 */
[----:B------:R-:W-:Y:S02]  /*f6a0*/  MOV R0, R17 ;  /* 0x0000001100007202 */ /* 0x000fe40000000f00 */
[----:B------:R-:W-:-:S07]  /*f6b0*/  MOV R22, 0xf6d0 ;  /* 0x0000f6d000167802 */ /* 0x000fce0000000f00 */
[----:B0-23--:R-:W-:Y:S05]  /*f6c0*/  CALL.REL.NOINC `($__internal_0_$__cuda_sm3x_div_rn_ftz_f32_slowpath) ;  /* 0x0000007000f07944 */ /* 0x00dfea0003c00000 */
.L_x_3913:
[----:B------:R-:W-:Y:S05]  /*f6d0*/  BSYNC B3 ;  /* 0x0000000000037941 */ /* 0x000fea0003800000 */
.L_x_3912:
        /* <DEDUP_REMOVED lines=18> */
.L_x_3915:
[----:B------:R-:W-:Y:S02]  /*f800*/  ISETP.GE.AND P0, PT, R18, RZ, PT ;  /* 0x000000ff1200720c */ /* 0x000fe40003f06270 */
[----:B------:R-:W-:-:S11]  /*f810*/  MOV R21, 0x3fd774eb ;  /* 0x3fd774eb00157802 */ /* 0x000fd60000000f00 */
[----:B------:R-:W-:-:S04]  /*f820*/  @P0 FFMA.FTZ R0, R21, 0.93318945169448852539, -R0 ;  /* 0x3f6ee58115000823 */ /* 0x000fc80000010800 */
[----:B------:R-:W-:-:S07]  /*f830*/  @!P0 FFMA.FTZ R0, R21, 0.93318945169448852539, R0 ;  /* 0x3f6ee58115008823 */ /* 0x000fce0000010000 */
.L_x_3916:
[----:B------:R-:W-:Y:S05]  /*f840*/  BSYNC B0 ;  /* 0x0000000000007941 */ /* 0x000fea0003800000 */
.L_x_3914:
        /* <DEDUP_REMOVED lines=12> */
.L_x_3892:
        /* <DEDUP_REMOVED lines=13> */
.L_x_3918:
[----:B------:R-:W-:Y:S05]  /*f9e0*/  BSYNC B3 ;  /* 0x0000000000037941 */ /* 0x000fea0003800000 */
.L_x_3917:
        /* <DEDUP_REMOVED lines=18> */
.L_x_3920:
[----:B------:R-:W-:Y:S02]  /*fb10*/  ISETP.GE.AND P0, PT, R18, RZ, PT ;  /* 0x000000ff1200720c */ /* 0x000fe40003f06270 */
[----:B------:R-:W-:-:S11]  /*fb20*/  MOV R21, 0x3fd774eb ;  /* 0x3fd774eb00157802 */ /* 0x000fd60000000f00 */
[----:B------:R-:W-:-:S04]  /*fb30*/  @P0 FFMA.FTZ R0, R21, 0.93318945169448852539, -R0 ;  /* 0x3f6ee58115000823 */ /* 0x000fc80000010800 */
[----:B------:R-:W-:-:S07]  /*fb40*/  @!P0 FFMA.FTZ R0, R21, 0.93318945169448852539, R0 ;  /* 0x3f6ee58115008823 */ /* 0x000fce0000010000 */
.L_x_3921:
[----:B------:R-:W-:Y:S05]  /*fb50*/  BSYNC B0 ;  /* 0x0000000000007941 */ /* 0x000fea0003800000 */
.L_x_3919:
        /* <DEDUP_REMOVED lines=9> */
[----:B------:R-:W-:Y:S01]  /*fbf0*/  FSETP.NEU.FTZ.AND P2, PT, R17, RZ, PT ;  /* 0x000000ff1100720b */ /* 0x000fe20003f5d000 */
[----:B------:R-:W-:Y:S01]  /*fc00*/  HFMA2.MMA R17, -RZ, RZ, 2.04296875, -15.78125 ;  /* 0x4016cbe4ff117435 */ /* 0x000fe200000001ff */
[----:B------:R-:W-:-:S04]  /*fc10*/  FMUL.FTZ R22, R22, R22 ;  /* 0x0000001616167220 */ /* 0x000fc80000410000 */
[----:B------:R-:W-:-:S04]  /*fc20*/  FFMA.FTZ R22, R21, R21, R22 ;  /* 0x0000001515167223 */ /* 0x000fc80000010016 */
[----:B------:R-:W1:Y:S02]  /*fc30*/  MUFU.SQRT R21, R22 ;  /* 0x0000001600157308 */ /* 0x000e640000002000 */
[----:B-1----:R-:W-:Y:S01]  /*fc40*/  @P0 FMUL.FTZ R16, R20, R21 ;  /* 0x0000001514100220 */ /* 0x002fe20000410000 */
[----:B------:R-:W-:-:S04]  /*fc50*/  FSETP.NEU.FTZ.AND P0, PT, R28, +INF , PT ;  /* 0x7f8000001c00780b */ /* 0x000fc80003f1d000 */
        /* <DEDUP_REMOVED lines=11> */
.L_x_3891:
        /* <DEDUP_REMOVED lines=12> */
[----:B-1----:R-:W-:Y:S02]  /*fdd0*/  IADD3 R20, -R0, 0x40800000, RZ ;  /* 0x4080000000147810 */ /* 0x002fe40007ffe1ff */
        /* <DEDUP_REMOVED lines=20> */
[----:B0---4-:R-:W-:Y:S06]  /*ff20*/  @!P1 BRA `(.L_x_3924) ;  /* 0x0000000000149947 */ /* 0x011fec0003800000 */
[C---:B------:R-:W-:Y:S02]  /*ff30*/  ISETP.GE.AND P1, PT, R23.reuse, -0x407fffff, PT ;  /* 0xbf8000011700780c */ /* 0x040fe40003f26270 */
[----:B------:R-:W-:-:S11]  /*ff40*/  FSETP.NEU.FTZ.AND P3, PT, R23, RZ, PT ;  /* 0x000000ff1700720b */ /* 0x000fd60003f7d000 */
[----:B------:R-:W-:-:S05]  /*ff50*/  @P1 MOV R0, 0x7f800000 ;  /* 0x7f80000000001802 */ /* 0x000fca0000000f00 */
[----:B------:R-:W-:-:S05]  /*ff60*/  @P1 FFMA.FTZ R28, R23, R0, +INF ;  /* 0x7f800000171c1423 */ /* 0x000fca0000010000 */
[----:B------:R-:W-:-:S07]  /*ff70*/  FSEL R28, R28, -RZ, P3 ;  /* 0x800000ff1c1c7208 */ /* 0x000fce0001800000 */
.L_x_3924:
[----:B------:R-:W-:Y:S05]  /*ff80*/  BSYNC B0 ;  /* 0x0000000000007941 */ /* 0x000fea0003800000 */
.L_x_3923:
[----:B------:R-:W-:Y:S01]  /*ff90*/  BSSY B3, `(.L_x_3925) ;  /* 0x0000007000037945 */ /* 0x000fe20003800000 */
[----:B------:R-:W-:-:S03]  /*ffa0*/  FFMA R0, R17, R22, R20 ;  /* 0x0000001611007223 */ /* 0x000fc60000000014 */
[----:B------:R-:W-:Y:S05]  /*ffb0*/  @!P0 BRA `(.L_x_3926) ;  /* 0x0000000000108947 */ /* 0x000fea0003800000 */
[----:B------:R-:W-:Y:S01]  /*ffc0*/  HFMA2.MMA R0, -RZ, RZ, 1.875, 0 ;  /* 0x3f800000ff007435 */ /* 0x000fe200000001ff */
[----:B------:R-:W-:Y:S02]  /*ffd0*/  MOV R25, R16 ;  /* 0x0000001000197202 */ /* 0x000fe40000000f00 */
[----:B------:R-:W-:-:S08]  /*ffe0*/  MOV R22, 0x10000 ;  /* 0x0001000000167802 */ /* 0x000fd00000000f00 */
[----:B--23--:R-:W-:Y:S05]  /*fff0*/  CALL.REL.NOINC `($__internal_0_$__cuda_sm3x_div_rn_ftz_f32_slowpath) ;  /* 0x0000006800a47944 */ /* 0x00cfea0003c00000 */
.L_x_3926:
[----:B------:R-:W-:Y:S05]  /*10000*/  BSYNC B3 ;  /* 0x0000000000037941 */ /* 0x000fea0003800000 */
.L_x_3925:
        /* <DEDUP_REMOVED lines=18> */
.L_x_3928:
[----:B------:R-:W-:Y:S02]  /*10130*/  ISETP.GE.AND P0, PT, R18, RZ, PT ;  /* 0x000000ff1200720c */ /* 0x000fe40003f06270 */
[----:B------:R-:W-:-:S11]  /*10140*/  MOV R17, 0x3fd774eb ;  /* 0x3fd774eb00117802 */ /* 0x000fd60000000f00 */
[----:B------:R-:W-:-:S04]  /*10150*/  @P0 FFMA.FTZ R0, R17, 0.93318945169448852539, -R0 ;  /* 0x3f6ee58111000823 */ /* 0x000fc80000010800 */
[----:B------:R-:W-:-:S07]  /*10160*/  @!P0 FFMA.FTZ R0, R17, 0.93318945169448852539, R0 ;  /* 0x3f6ee58111008823 */ /* 0x000fce0000010000 */
.L_x_3929:
[----:B------:R-:W-:Y:S05]  /*10170*/  BSYNC B0 ;  /* 0x0000000000007941 */ /* 0x000fea0003800000 */
.L_x_3927:
        /* <DEDUP_REMOVED lines=10> */
.L_x_3922:
        /* <DEDUP_REMOVED lines=13> */
.L_x_3931:
[----:B------:R-:W-:Y:S05]  /*102f0*/  BSYNC B3 ;  /* 0x0000000000037941 */ /* 0x000fea0003800000 */
.L_x_3930:
[----:B-1----:R-:W-:Y:S01]  /*10300*/  MOV R20, 0x3b33710b ;  /* 0x3b33710b00147802 */ /* 0x002fe20000000f00 */
        /* <DEDUP_REMOVED lines=17> */
.L_x_3933:
[----:B------:R-:W-:Y:S02]  /*10420*/  ISETP.GE.AND P0, PT, R18, RZ, PT ;  /* 0x000000ff1200720c */ /* 0x000fe40003f06270 */
[----:B------:R-:W-:-:S11]  /*10430*/  MOV R17, 0x3fd774eb ;  /* 0x3fd774eb00117802 */ /* 0x000fd60000000f00 */
[----:B------:R-:W-:-:S04]  /*10440*/  @P0 FFMA.FTZ R0, R17, 0.93318945169448852539, -R0 ;  /* 0x3f6ee58111000823 */ /* 0x000fc80000010800 */
[----:B------:R-:W-:-:S07]  /*10450*/  @!P0 FFMA.FTZ R0, R17, 0.93318945169448852539, R0 ;  /* 0x3f6ee58111008823 */ /* 0x000fce0000010000 */
.L_x_3934:
[----:B------:R-:W-:Y:S05]  /*10460*/  BSYNC B0 ;  /* 0x0000000000007941 */ /* 0x000fea0003800000 */
.L_x_3932:
        /* <DEDUP_REMOVED lines=11> */
.L_x_3890:
[----:B------:R-:W-:Y:S01]  /*10520*/  FMUL.FTZ R0, R18, 0.36787945032119750977 ;  /* 0x3ebc5ab212007820 */ /* 0x000fe20000410000 */
[----:B-1----:R-:W-:Y:S01]  /*10530*/  FMUL.FTZ R20, R19, 0.36787945032119750977 ;  /* 0x3ebc5ab213147820 */ /* 0x002fe20000410000 */
        /* <DEDUP_REMOVED lines=14> */
[----:B------:R-:W1:Y:S02]  /*10620*/  MUFU.SQRT R24, R24 ;  /* 0x0000001800187308 */ /* 0x000e640000002000 */
[----:B-1----:R-:W-:Y:S01]  /*10630*/  @P0 FMUL.FTZ R20, R24, R21 ;  /* 0x0000001518140220 */ /* 0x002fe20000410000 */
[----:B------:R-:W-:Y:S01]  /*10640*/  FSETP.NEU.FTZ.AND P0, PT, R0, +INF , PT ;  /* 0x7f8000000000780b */ /* 0x000fe20003f1d000 */
[----:B------:R-:W-:-:S03]  /*10650*/  FFMA R21, -R17, R26, 1 ;  /* 0x3f80000011157423 */ /* 0x000fc6000000011a */
[----:B------:R-:W-:Y:S01]  /*10660*/  FSEL R20, R20, +INF , P0 ;  /* 0x7f80000014147808 */ /* 0x000fe20000000000 */
[----:B------:R-:W-:Y:S01]  /*10670*/  FFMA R23, R26, R21, R26 ;  /* 0x000000151a177223 */ /* 0x000fe2000000001a */
[----:B------:R-:W-:-:S03]  /*10680*/  MOV R21, 0x3f800000 ;  /* 0x3f80000000157802 */ /* 0x000fc60000000f00 */
[----:B------:R-:W-:Y:S01]  /*10690*/  FFMA R0, R16, R23, RZ ;  /* 0x0000001710007223 */ /* 0x000fe200000000ff */
[----:B------:R-:W1:Y:S03]  /*106a0*/  MUFU.LG2 R20, R20 ;  /* 0x0000001400147308 */ /* 0x000e660000000c00 */
[----:B------:R-:W-:-:S04]  /*106b0*/  FFMA R22, -R17, R0, R16 ;  /* 0x0000000011167223 */ /* 0x000fc80000000110 */
[----:B------:R-:W-:Y:S01]  /*106c0*/  FFMA R0, R23, R22, R0 ;  /* 0x0000001617007223 */ /* 0x000fe20000000000 */
[----:B------:R-:W4:Y:S01]  /*106d0*/  FCHK P0, R16, R17 ;  /* 0x0000001110007302 */ /* 0x000f220000000000 */
[----:B-1----:R-:W-:Y:S01]  /*106e0*/  FFMA.FTZ R28, R20, 0.69314718246459960938, R21 ;  /* 0x3f317218141c7823 */ /* 0x002fe20000010015 */
[----:B----4-:R-:W-:Y:S06]  /*106f0*/  @!P0 BRA `(.L_x_3936) ;  /* 0x0000000000108947 */ /* 0x010fec0003800000 */
[----:B------:R-:W-:Y:S02]  /*10700*/  MOV R25, R16 ;  /* 0x0000001000197202 */ /* 0x000fe40000000f00 */
[----:B------:R-:W-:Y:S02]  /*10710*/  MOV R0, R17 ;  /* 0x0000001100007202 */ /* 0x000fe40000000f00 */
[----:B------:R-:W-:-:S07]  /*10720*/  MOV R22, 0x10740 ;  /* 0x0001074000167802 */ /* 0x000fce0000000f00 */
[----:B0-23--:R-:W-:Y:S05]  /*10730*/  CALL.REL.NOINC `($__internal_0_$__cuda_sm3x_div_rn_ftz_f32_slowpath) ;  /* 0x0000006000d47944 */ /* 0x00dfea0003c00000 */
.L_x_3936:
[----:B------:R-:W-:Y:S05]  /*10740*/  BSYNC B3 ;  /* 0x0000000000037941 */ /* 0x000fea0003800000 */
.L_x_3935:
        /* <DEDUP_REMOVED lines=18> */
.L_x_3938:
[----:B------:R-:W-:Y:S02]  /*10870*/  ISETP.GE.AND P0, PT, R18, RZ, PT ;  /* 0x000000ff1200720c */ /* 0x000fe40003f06270 */
[----:B------:R-:W-:-:S11]  /*10880*/  MOV R21, 0x3fd774eb ;  /* 0x3fd774eb00157802 */ /* 0x000fd60000000f00 */
[----:B------:R-:W-:-:S04]  /*10890*/  @P0 FFMA.FTZ R0, R21, 0.93318945169448852539, -R0 ;  /* 0x3f6ee58115000823 */ /* 0x000fc80000010800 */
[----:B------:R-:W-:-:S07]  /*108a0*/  @!P0 FFMA.FTZ R0, R21, 0.93318945169448852539, R0 ;  /* 0x3f6ee58115008823 */ /* 0x000fce0000010000 */
.L_x_3939:
[----:B------:R-:W-:Y:S05]  /*108b0*/  BSYNC B0 ;  /* 0x0000000000007941 */ /* 0x000fea0003800000 */
.L_x_3937:
        /* <DEDUP_REMOVED lines=11> */
.L_x_3889:
[C---:B------:R-:W-:Y:S01]  /*10970*/  FADD.FTZ R25, |R19|.reuse, -RZ ;  /* 0x800000ff13197221 */ /* 0x040fe20000010200 */
[----:B------:R-:W-:Y:S01]  /*10980*/  FSETP.GT.FTZ.AND P2, PT, |R19|, |R18|, PT ;  /* 0x400000121300720b */ /* 0x000fe20003f54200 */
[----:B------:R-:W-:Y:S01]  /*10990*/  BSSY B3, `(.L_x_3940) ;  /* 0x0000018000037945 */ /* 0x000fe20003800000 */
[----:B------:R-:W-:Y:S02]  /*109a0*/  FSETP.GEU.FTZ.AND P0, PT, |R18|, 1.084202172485504434e-19, PT ;  /* 0x200000001200780b */ /* 0x000fe40003f1e200 */
[----:B------:R-:W-:Y:S02]  /*109b0*/  FSEL R16, R25, R28, P2 ;  /* 0x0000001c19107208 */ /* 0x000fe40001000000 */
[----:B------:R-:W-:Y:S02]  /*109c0*/  FSETP.GEU.FTZ.AND P1, PT, |R19|, 1.084202172485504434e-19, PT ;  /* 0x200000001300780b */ /* 0x000fe40003f3e200 */
[----:B------:R-:W4:Y:S01]  /*109d0*/  MUFU.RCP R21, R16 ;  /* 0x0000001000157308 */ /* 0x000f220000001000 */
[----:B------:R-:W-:-:S02]  /*109e0*/  FSEL R25, R28, R25, P2 ;  /* 0x000000191c197208 */ /* 0x000fc40001000000 */
[----:B------:R-:W-:-:S07]  /*109f0*/  PLOP3.LUT P0, PT, P0, P1, PT, 0x2, 0x0 ;  /* 0x000000000000781c */ /* 0x000fce0000702072 */
[----:B------:R-:W5:Y:S06]  /*10a00*/  FCHK P1, R25, R16 ;  /* 0x0000001019007302 */ /* 0x000f6c0000020000 */
[----:B------:R-:W-:Y:S01]  /*10a10*/  @P0 FMUL.FTZ R17, R19, 4 ;  /* 0x4080000013110820 */ /* 0x000fe20000410000 */
[----:B----4-:R-:W-:-:S03]  /*10a20*/  FFMA R0, -R16, R21, 1 ;  /* 0x3f80000010007423 */ /* 0x010fc60000000115 */
[----:B------:R-:W-:Y:S01]  /*10a30*/  @P0 FMUL.FTZ R17, R17, R17 ;  /* 0x0000001111110220 */ /* 0x000fe20000410000 */
[----:B-1----:R-:W-:Y:S01]  /*10a40*/  FFMA R20, R21, R0, R21 ;  /* 0x0000000015147223 */ /* 0x002fe20000000015 */
        /* <DEDUP_REMOVED lines=11> */
[----:B0-23--:R-:W-:Y:S05]  /*10b00*/  CALL.REL.NOINC `($__internal_0_$__cuda_sm3x_div_rn_ftz_f32_slowpath) ;  /* 0x0000005c00e07944 */ /* 0x00dfea0003c00000 */
.L_x_3941:
[----:B------:R-:W-:Y:S05]  /*10b10*/  BSYNC B3 ;  /* 0x0000000000037941 */ /* 0x000fea0003800000 */
.L_x_3940:
        /* <DEDUP_REMOVED lines=18> */
.L_x_3943:
[----:B------:R-:W-:Y:S02]  /*10c40*/  ISETP.GE.AND P0, PT, R18, RZ, PT ;  /* 0x000000ff1200720c */ /* 0x000fe40003f06270 */
[----:B------:R-:W-:-:S11]  /*10c50*/  MOV R21, 0x3fd774eb ;  /* 0x3fd774eb00157802 */ /* 0x000fd60000000f00 */
[----:B------:R-:W-:-:S04]  /*10c60*/  @P0 FFMA.FTZ R0, R21, 0.93318945169448852539, -R0 ;  /* 0x3f6ee58115000823 */ /* 0x000fc80000010800 */
[----:B------:R-:W-:-:S07]  /*10c70*/  @!P0 FFMA.FTZ R0, R21, 0.93318945169448852539, R0 ;  /* 0x3f6ee58115008823 */ /* 0x000fce0000010000 */
.L_x_3944:
[----:B------:R-:W-:Y:S05]  /*10c80*/  BSYNC B0 ;  /* 0x0000000000007941 */ /* 0x000fea0003800000 */
.L_x_3942:
        /* <DEDUP_REMOVED lines=12> */
.L_x_3901:
[----:B------:R-:W-:Y:S05]  /*10d50*/  BSYNC B2 ;  /* 0x0000000000027941 */ /* 0x000fea0003800000 */
.L_x_3888:
[----:B------:R-:W1:Y:S01]  /*10d60*/  LDC.64 R18, c[0x0][0xe60] ;  /* 0x00039800ff127b82 */ /* 0x000e620000000a00 */
[----:B------:R-:W-:Y:S01]  /*10d70*/  BSSY B0, `(.L_x_3945) ;  /* 0x000003f000007945 */ /* 0x000fe20003800000 */
[-C--:B-1----:R-:W-:Y:S01]  /*10d80*/  FMUL.FTZ R17, R15, R19.reuse ;  /* 0x000000130f117220 */ /* 0x082fe20000410000 */
[----:B------:R-:W-:-:S03]  /*10d90*/  FMUL.FTZ R16, R14, R19 ;  /* 0x000000130e107220 */ /* 0x000fc60000410000 */
[-C--:B------:R-:W-:Y:S01]  /*10da0*/  FFMA.FTZ R17, R14, R18.reuse, -R17 ;  /* 0x000000120e117223 */ /* 0x080fe20000010811 */
[----:B------:R-:W-:-:S03]  /*10db0*/  FFMA.FTZ R15, R15, R18, R16 ;  /* 0x000000120f0f7223 */ /* 0x000fc60000010010 */
        /* <DEDUP_REMOVED lines=41> */
.L_x_3948:
        /* <DEDUP_REMOVED lines=10> */
.L_x_3947:
[----:B------:R-:W-:-:S04]  /*110f0*/  FMUL.RZ R20, R20, 0.15915493667125701904 ;  /* 0x3e22f98314147820 */ /* 0x000fc8000040c000 */
[----:B------:R4:W1:Y:S08]  /*11100*/  MUFU.SIN R15, R20 ;  /* 0x00000014000f7308 */ /* 0x0008700000000400 */
[----:B------:R4:W0:Y:S01]  /*11110*/  MUFU.COS R14, R20 ;  /* 0x00000014000e7308 */ /* 0x0008220000000000 */
[----:B------:R-:W-:Y:S05]  /*11120*/  BRA `(.L_x_3949) ;  /* 0x00000000000c7947 */ /* 0x000fea0003800000 */
.L_x_3946:
[----:B------:R-:W-:Y:S01]  /*11130*/  FMUL.FTZ R14, R28, 1.4426950216293334961 ;  /* 0x3fb8aa3b1c0e7820 */ /* 0x000fe20000410000 */
[----:B------:R-:W-:-:S05]  /*11140*/  MOV R15, R20 ;  /* 0x00000014000f7202 */ /* 0x000fca0000000f00 */
[----:B------:R-:W1:Y:S02]  /*11150*/  MUFU.EX2 R14, R14 ;  /* 0x0000000e000e7308 */ /* 0x000e640000000800 */
.L_x_3949:
[----:B------:R-:W-:Y:S05]  /*11160*/  BSYNC B0 ;  /* 0x0000000000007941 */ /* 0x000fea0003800000 */
.L_x_3945:
[----:B------:R-:W-:Y:S01]  /*11170*/  FSETP.NAN.FTZ.AND P0, PT, R4, R5, PT ;  /* 0x000000050400720b */ /* 0x000fe20003f18000 */
[----:B------:R-:W-:Y:S01]  /*11180*/  FMUL.FTZ R0, R8, R19 ;  /* 0x0000001308007220 */ /* 0x000fe20000410000 */
[----:B------:R-:W-:Y:S01]  /*11190*/  BSSY B2, `(.L_x_3950) ;  /* 0x0000280000027945 */ /* 0x000fe20003800000 */
[----:B------:R-:W-:Y:S02]  /*111a0*/  FADD.FTZ R19, |R4|, -RZ ;  /* 0x800000ff04137221 */ /* 0x000fe40000010200 */
[----:B------:R-:W-:-:S08]  /*111b0*/  FFMA.FTZ R18, R9, R18, R0 ;  /* 0x0000001209127223 */ /* 0x000fd00000010000 */
        /* <DEDUP_REMOVED lines=30> */
[----:B----4-:R-:W-:Y:S02]  /*113a0*/  IADD3 R20, -R0, 0x40800000, RZ ;  /* 0x4080000000147810 */ /* 0x010fe40007ffe1ff */
[-C--:B------:R-:W-:Y:S02]  /*113b0*/  IADD3 R19, R23, -R0.reuse, RZ ;  /* 0x8000000017137210 */ /* 0x080fe40007ffe0ff */
[----:B------:R-:W-:Y:S01]  /*113c0*/  I2FP.F32.S32 R0, R0 ;  /* 0x0000000000007245 */ /* 0x000fe20000201400 */
[----:B------:R-:W-:-:S04]  /*113d0*/  FFMA.FTZ R20, R20, 0.25, -R21 ;  /* 0x3e80000014147823 */ /* 0x000fc80000010815 */
[----:B------:R-:W-:Y:S01]  /*113e0*/  FADD.FTZ R19, R19, R20 ;  /* 0x0000001413137221 */ /* 0x000fe20000010000 */
[----:B------:R-:W-:-:S03]  /*113f0*/  FMUL.FTZ R0, R0, 1.1920928955078125e-07 ;  /* 0x3400000000007820 */ /* 0x000fc60000410000 */
[C---:B------:R-:W-:Y:S02]  /*11400*/  FFMA.FTZ R20, R19.reuse, -R22, 0.10546888411045074463 ;  /* 0x3dd8001213147423 */ /* 0x040fe40000010816 */
[----:B------:R-:W4:Y:S02]  /*11410*/  MUFU.RCP R22, R17 ;  /* 0x0000001100167308 */ /* 0x000f240000001000 */
[----:B------:R-:W-:-:S04]  /*11420*/  FFMA.FTZ R20, R19, R20, -0.13229703903198242188 ;  /* 0xbe0778e013147423 */ /* 0x000fc80000010014 */
[----:B------:R-:W-:-:S04]  /*11430*/  FFMA.FTZ R20, R19, R20, 0.14491446316242218018 ;  /* 0x3e14647513147423 */ /* 0x000fc80000010014 */
[----:B------:R-:W-:-:S04]  /*11440*/  FFMA.FTZ R20, R19, R20, -0.16641564667224884033 ;  /* 0xbe2a68dd13147423 */ /* 0x000fc80000010014 */
[----:B------:R-:W-:Y:S01]  /*11450*/  FFMA.FTZ R20, R19, R20, 0.19988867640495300293 ;  /* 0x3e4caf9e13147423 */ /* 0x000fe20000010014 */
[----:B----4-:R-:W-:-:S03]  /*11460*/  FFMA R21, -R17, R22, 1 ;  /* 0x3f80000011157423 */ /* 0x010fc60000000116 */
        /* <DEDUP_REMOVED lines=15> */
.L_x_3957:
[----:B------:R-:W-:Y:S05]  /*11560*/  BSYNC B0 ;  /* 0x0000000000007941 */ /* 0x000fea0003800000 */
.L_x_3956:
[----:B------:R-:W-:Y:S01]  /*11570*/  BSSY B3, `(.L_x_3958) ;  /* 0x0000007000037945 */ /* 0x000fe20003800000 */
[----:B------:R-:W-:-:S03]  /*11580*/  FFMA R0, R21, R22, R20 ;  /* 0x0000001615007223 */ /* 0x000fc60000000014 */
[----:B------:R-:W-:Y:S05]  /*11590*/  @!P0 BRA `(.L_x_3959) ;  /* 0x0000000000108947 */ /* 0x000fea0003800000 */
[----:B------:R-:W-:Y:S02]  /*115a0*/  MOV R25, R16 ;  /* 0x0000001000197202 */ /* 0x000fe40000000f00 */
[----:B------:R-:W-:Y:S02]  /*115b0*/  MOV R0, R17 ;  /* 0x0000001100007202 */ /* 0x000fe40000000f00 */
[----:B------:R-:W-:-:S07]  /*115c0*/  MOV R22, 0x115e0 ;  /* 0x000115e000167802 */ /* 0x000fce0000000f00 */
[----:B0123--:R-:W-:Y:S05]  /*115d0*/  CALL.REL.NOINC `($__internal_0_$__cuda_sm3x_div_rn_ftz_f32_slowpath) ;  /* 0x00000054002c7944 */ /* 0x00ffea0003c00000 */
.L_x_3959:
[----:B------:R-:W-:Y:S05]  /*115e0*/  BSYNC B3 ;  /* 0x0000000000037941 */ /* 0x000fea0003800000 */
.L_x_3958:
        /* <DEDUP_REMOVED lines=18> */
.L_x_3961:
[----:B------:R-:W-:Y:S02]  /*11710*/  ISETP.GE.AND P0, PT, R4, RZ, PT ;  /* 0x000000ff0400720c */ /* 0x000fe40003f06270 */
[----:B------:R-:W-:-:S11]  /*11720*/  MOV R21, 0x3fd774eb ;  /* 0x3fd774eb00157802 */ /* 0x000fd60000000f00 */
[----:B------:R-:W-:-:S04]  /*11730*/  @P0 FFMA.FTZ R0, R21, 0.93318945169448852539, -R0 ;  /* 0x3f6ee58115000823 */ /* 0x000fc80000010800 */
[----:B------:R-:W-:-:S07]  /*11740*/  @!P0 FFMA.FTZ R0, R21, 0.93318945169448852539, R0 ;  /* 0x3f6ee58115008823 */ /* 0x000fce0000010000 */
.L_x_3962:
[----:B------:R-:W-:Y:S05]  /*11750*/  BSYNC B0 ;  /* 0x0000000000007941 */ /* 0x000fea0003800000 */
.L_x_3960:
        /* <DEDUP_REMOVED lines=12> */
.L_x_3955:
[----:B------:R-:W-:-:S04]  /*11820*/  FMUL.FTZ R28, R16, R16 ;  /* 0x00000010101c7220 */ /* 0x000fc80000410000 */
[----:B------:R-:W-:-:S05]  /*11830*/  FFMA.FTZ R28, R17, R17, R28 ;  /* 0x00000011111c7223 */ /* 0x000fca000001001c */
[----:B------:R-:W-:-:S13]  /*11840*/  FSETP.GTU.FTZ.AND P0, PT, R28, 0.69999998807907104492, PT ;  /* 0x3f3333331c00780b */ /* 0x000fda0003f1c000 */
[----:B------:R-:W-:Y:S05]  /*11850*/  @P0 BRA `(.L_x_3964) ;  /* 0x0000000000c80947 */ /* 0x000fea0003800000 */
[----:B------:R-:W5:Y:S01]  /*11860*/  MUFU.RCP R0, R17 ;  /* 0x0000001100007308 */ /* 0x000f620000001000 */
[----:B------:R-:W-:Y:S07]  /*11870*/  BSSY B3, `(.L_x_3965) ;  /* 0x000000c000037945 */ /* 0x000fee0003800000 */
[----:B------:R-:W0:Y:S01]  /*11880*/  FCHK P0, R16, R17 ;  /* 0x0000001110007302 */ /* 0x000e220000000000 */
[----:B-----5:R-:W-:-:S04]  /*11890*/  FFMA R19, -R17, R0, 1 ;  /* 0x3f80000011137423 */ /* 0x020fc80000000100 */
[----:B------:R-:W-:-:S04]  /*118a0*/  FFMA R19, R0, R19, R0 ;  /* 0x0000001300137223 */ /* 0x000fc80000000000 */
[----:B------:R-:W-:-:S04]  /*118b0*/  FFMA R0, R16, R19, RZ ;  /* 0x0000001310007223 */ /* 0x000fc800000000ff */
[----:B----4-:R-:W-:-:S04]  /*118c0*/  FFMA R20, -R17, R0, R16 ;  /* 0x0000000011147223 */ /* 0x010fc80000000110 */
[----:B------:R-:W-:Y:S01]  /*118d0*/  FFMA R0, R19, R20, R0 ;  /* 0x0000001413007223 */ /* 0x000fe20000000000 */
[----:B0-----:R-:W-:Y:S06]  /*118e0*/  @!P0 BRA `(.L_x_3966) ;  /* 0x0000000000108947 */ /* 0x001fec0003800000 */
[----:B------:R-:W-:Y:S02]  /*118f0*/  MOV R25, R16 ;  /* 0x0000001000197202 */ /* 0x000fe40000000f00 */
[----:B------:R-:W-:Y:S02]  /*11900*/  MOV R0, R17 ;  /* 0x0000001100007202 */ /* 0x000fe40000000f00 */
[----:B------:R-:W-:-:S07]  /*11910*/  MOV R22, 0x11930 ;  /* 0x0001193000167802 */ /* 0x000fce0000000f00 */
[----:B-123--:R-:W-:Y:S05]  /*11920*/  CALL.REL.NOINC `($__internal_0_$__cuda_sm3x_div_rn_ftz_f32_slowpath) ;  /* 0x0000005000587944 */ /* 0x00efea0003c00000 */
.L_x_3966:
[----:B------:R-:W-:Y:S05]  /*11930*/  BSYNC B3 ;  /* 0x0000000000037941 */ /* 0x000fea0003800000 */
.L_x_3965:
        /* <DEDUP_REMOVED lines=18> */
.L_x_3968:
[----:B------:R-:W-:Y:S02]  /*11a60*/  ISETP.GE.AND P0, PT, R4, RZ, PT ;  /* 0x000000ff0400720c */ /* 0x000fe40003f06270 */
[----:B------:R-:W-:-:S11]  /*11a70*/  MOV R19, 0x3fd774eb ;  /* 0x3fd774eb00137802 */ /* 0x000fd60000000f00 */
[----:B------:R-:W-:-:S04]  /*11a80*/  @P0 FFMA.FTZ R0, R19, 0.93318945169448852539, -R0 ;  /* 0x3f6ee58113000823 */ /* 0x000fc80000010800 */
[----:B------:R-:W-:-:S07]  /*11a90*/  @!P0 FFMA.FTZ R0, R19, 0.93318945169448852539, R0 ;  /* 0x3f6ee58113008823 */ /* 0x000fce0000010000 */
.L_x_3969:
[----:B------:R-:W-:Y:S05]  /*11aa0*/  BSYNC B0 ;  /* 0x0000000000007941 */ /* 0x000fea0003800000 */
.L_x_3967:
        /* <DEDUP_REMOVED lines=13> */
.L_x_3964:
        /* <DEDUP_REMOVED lines=8> */
[----:B----4-:R-:W-:Y:S01]  /*11c00*/  LOP3.LUT R20, R19, 0xffff0000, RZ, 0xc0, !PT ;  /* 0xffff000013147812 */ /* 0x010fe200078ec0ff */
        /* <DEDUP_REMOVED lines=16> */
.L_x_3971:
        /* <DEDUP_REMOVED lines=40> */
.L_x_3970:
        /* <DEDUP_REMOVED lines=48> */
.L_x_3973:
[----:B------:R-:W-:Y:S05]  /*12290*/  BSYNC B0 ;  /* 0x0000000000007941 */ /* 0x000fea0003800000 */
.L_x_3972:
[----:B------:R-:W-:Y:S01]  /*122a0*/  BSSY B3, `(.L_x_3974) ;  /* 0x0000007000037945 */ /* 0x000fe20003800000 */
[----:B------:R-:W-:-:S03]  /*122b0*/  FFMA R0, R23, R22, R20 ;  /* 0x0000001617007223 */ /* 0x000fc60000000014 */
[----:B------:R-:W-:Y:S05]  /*122c0*/  @!P3 BRA `(.L_x_3975) ;  /* 0x000000000010b947 */ /* 0x000fea0003800000 */
[----:B------:R-:W-:Y:S02]  /*122d0*/  MOV R25, R16 ;  /* 0x0000001000197202 */ /* 0x000fe40000000f00 */
[----:B------:R-:W-:Y:S02]  /*122e0*/  MOV R0, R17 ;  /* 0x0000001100007202 */ /* 0x000fe40000000f00 */
[----:B------:R-:W-:-:S07]  /*122f0*/  MOV R22, 0x12310 ;  /* 0x0001231000167802 */ /* 0x000fce0000000f00 */
[----:B0123--:R-:W-:Y:S05]  /*12300*/  CALL.REL.NOINC `($__internal_0_$__cuda_sm3x_div_rn_ftz_f32_slowpath) ;  /* 0x0000004400e07944 */ /* 0x00ffea0003c00000 */
.L_x_3975:
[----:B------:R-:W-:Y:S05]  /*12310*/  BSYNC B3 ;  /* 0x0000000000037941 */ /* 0x000fea0003800000 */
.L_x_3974:
        /* <DEDUP_REMOVED lines=18> */
.L_x_3977:
[----:B------:R-:W-:Y:S02]  /*12440*/  ISETP.GE.AND P0, PT, R4, RZ, PT ;  /* 0x000000ff0400720c */ /* 0x000fe40003f06270 */
[----:B------:R-:W-:-:S11]  /*12450*/  MOV R21, 0x3fd774eb ;  /* 0x3fd774eb00157802 */ /* 0x000fd60000000f00 */
[----:B------:R-:W-:-:S04]  /*12460*/  @P0 FFMA.FTZ R0, R21, 0.93318945169448852539, -R0 ;  /* 0x3f6ee58115000823 */ /* 0x000fc80000010800 */
[----:B------:R-:W-:-:S07]  /*12470*/  @!P0 FFMA.FTZ R0, R21, 0.93318945169448852539, R0 ;  /* 0x3f6ee58115008823 */ /* 0x000fce0000010000 */
.L_x_3978:
[----:B------:R-:W-:Y:S05]  /*12480*/  BSYNC B0 ;  /* 0x0000000000007941 */ /* 0x000fea0003800000 */
.L_x_3976:
        /* <DEDUP_REMOVED lines=12> */
.L_x_3954:
        /* <DEDUP_REMOVED lines=13> */
.L_x_3980:
[----:B------:R-:W-:Y:S05]  /*12620*/  BSYNC B3 ;  /* 0x0000000000037941 */ /* 0x000fea0003800000 */
.L_x_3979:
        /* <DEDUP_REMOVED lines=18> */
.L_x_3982:
[----:B------:R-:W-:Y:S02]  /*12750*/  ISETP.GE.AND P0, PT, R4, RZ, PT ;  /* 0x000000ff0400720c */ /* 0x000fe40003f06270 */
[----:B------:R-:W-:-:S11]  /*12760*/  MOV R21, 0x3fd774eb ;  /* 0x3fd774eb00157802 */ /* 0x000fd60000000f00 */
[----:B------:R-:W-:-:S04]  /*12770*/  @P0 FFMA.FTZ R0, R21, 0.93318945169448852539, -R0 ;  /* 0x3f6ee58115000823 */ /* 0x000fc80000010800 */
[----:B------:R-:W-:-:S07]  /*12780*/  @!P0 FFMA.FTZ R0, R21, 0.93318945169448852539, R0 ;  /* 0x3f6ee58115008823 */ /* 0x000fce0000010000 */
.L_x_3983:
[----:B------:R-:W-:Y:S05]  /*12790*/  BSYNC B0 ;  /* 0x0000000000007941 */ /* 0x000fea0003800000 */
.L_x_3981:
        /* <DEDUP_REMOVED lines=13> */
[----:B------:R-:W0:Y:S02]  /*12870*/  MUFU.SQRT R21, R22 ;  /* 0x0000001600157308 */ /* 0x000e240000002000 */
[----:B0-----:R-:W-:Y:S01]  /*12880*/  @P0 FMUL.FTZ R16, R20, R21 ;  /* 0x0000001514100220 */ /* 0x001fe20000410000 */
[----:B------:R-:W-:-:S04]  /*12890*/  FSETP.NEU.FTZ.AND P0, PT, R19, +INF , PT ;  /* 0x7f8000001300780b */ /* 0x000fc80003f1d000 */
        /* <DEDUP_REMOVED lines=11> */
.L_x_3953:
[----:B------:R-:W-:-:S13]  /*12950*/  FSETP.GEU.FTZ.AND P0, PT, R16, 9.999999682655225389e-20, PT ;  /* 0x1fec1e4a1000780b */ /* 0x000fda0003f1e000 */
[----:B------:R-:W-:Y:S05]  /*12960*/  @!P0 BRA `(.L_x_3984) ;  /* 0x00000004003c8947 */ /* 0x000fea0003800000 */
[----:B------:R-:W-:Y:S01]  /*12970*/  FMUL.FTZ R23, R16, R16 ;  /* 0x0000001010177220 */ /* 0x000fe20000410000 */
[----:B----4-:R-:W-:Y:S01]  /*12980*/  MOV R20, 0x3e800000 ;  /* 0x3e80000000147802 */ /* 0x010fe20000000f00 */
        /* <DEDUP_REMOVED lines=35> */
.L_x_3986:
[----:B------:R-:W-:Y:S05]  /*12bc0*/  BSYNC B0 ;  /* 0x0000000000007941 */ /* 0x000fea0003800000 */
.L_x_3985:
[----:B------:R-:W-:Y:S01]  /*12bd0*/  BSSY B3, `(.L_x_3987) ;  /* 0x0000007000037945 */ /* 0x000fe20003800000 */
[----:B------:R-:W-:-:S03]  /*12be0*/  FFMA R0, R17, R21, R20 ;  /* 0x0000001511007223 */ /* 0x000fc60000000014 */
[----:B------:R-:W-:Y:S05]  /*12bf0*/  @!P0 BRA `(.L_x_3988) ;  /* 0x0000000000108947 */ /* 0x000fea0003800000 */
[----:B------:R-:W-:Y:S01]  /*12c00*/  HFMA2.MMA R0, -RZ, RZ, 1.875, 0 ;  /* 0x3f800000ff007435 */ /* 0x000fe200000001ff */
[----:B------:R-:W-:Y:S02]  /*12c10*/  MOV R25, R16 ;  /* 0x0000001000197202 */ /* 0x000fe40000000f00 */
[----:B------:R-:W-:-:S08]  /*12c20*/  MOV R22, 0x12c40 ;  /* 0x00012c4000167802 */ /* 0x000fd00000000f00 */
[----:B-123--:R-:W-:Y:S05]  /*12c30*/  CALL.REL.NOINC `($__internal_0_$__cuda_sm3x_div_rn_ftz_f32_slowpath) ;  /* 0x0000003c00947944 */ /* 0x00efea0003c00000 */
.L_x_3988:
[----:B------:R-:W-:Y:S05]  /*12c40*/  BSYNC B3 ;  /* 0x0000000000037941 */ /* 0x000fea0003800000 */
.L_x_3987:
        /* <DEDUP_REMOVED lines=18> */
.L_x_3990:
[----:B------:R-:W-:Y:S02]  /*12d70*/  ISETP.GE.AND P0, PT, R4, RZ, PT ;  /* 0x000000ff0400720c */ /* 0x000fe40003f06270 */
[----:B------:R-:W-:-:S11]  /*12d80*/  MOV R17, 0x3fd774eb ;  /* 0x3fd774eb00117802 */ /* 0x000fd60000000f00 */
[----:B------:R-:W-:-:S04]  /*12d90*/  @P0 FFMA.FTZ R0, R17, 0.93318945169448852539, -R0 ;  /* 0x3f6ee58111000823 */ /* 0x000fc80000010800 */
[----:B------:R-:W-:-:S07]  /*12da0*/  @!P0 FFMA.FTZ R0, R17, 0.93318945169448852539, R0 ;  /* 0x3f6ee58111008823 */ /* 0x000fce0000010000 */
.L_x_3991:
[----:B------:R-:W-:Y:S05]  /*12db0*/  BSYNC B0 ;  /* 0x0000000000007941 */ /* 0x000fea0003800000 */
.L_x_3989:
        /* <DEDUP_REMOVED lines=10> */
.L_x_3984:
        /* <DEDUP_REMOVED lines=13> */
.L_x_3993:
[----:B------:R-:W-:Y:S05]  /*12f30*/  BSYNC B3 ;  /* 0x0000000000037941 */ /* 0x000fea0003800000 */
.L_x_3992:
[----:B----4-:R-:W-:Y:S01]  /*12f40*/  MOV R20, 0x3b33710b ;  /* 0x3b33710b00147802 */ /* 0x010fe20000000f00 */
        /* <DEDUP_REMOVED lines=17> */
.L_x_3995:
[----:B------:R-:W-:Y:S02]  /*13060*/  ISETP.GE.AND P0, PT, R4, RZ, PT ;  /* 0x000000ff0400720c */ /* 0x000fe40003f06270 */
[----:B------:R-:W-:-:S11]  /*13070*/  MOV R17, 0x3fd774eb ;  /* 0x3fd774eb00117802 */ /* 0x000fd60000000f00 */
[----:B------:R-:W-:-:S04]  /*13080*/  @P0 FFMA.FTZ R0, R17, 0.93318945169448852539, -R0 ;  /* 0x3f6ee58111000823 */ /* 0x000fc80000010800 */
[----:B------:R-:W-:-:S07]  /*13090*/  @!P0 FFMA.FTZ R0, R17, 0.93318945169448852539, R0 ;  /* 0x3f6ee58111008823 */ /* 0x000fce0000010000 */
.L_x_3996:
[----:B------:R-:W-:Y:S05]  /*130a0*/  BSYNC B0 ;  /* 0x0000000000007941 */ /* 0x000fea0003800000 */
.L_x_3994:
        /* <DEDUP_REMOVED lines=11> */
.L_x_3952:
[----:B------:R-:W-:Y:S01]  /*13160*/  FMUL.FTZ R0, R4, 0.36787945032119750977 ;  /* 0x3ebc5ab204007820 */ /* 0x000fe20000410000 */
[----:B------:R-:W-:Y:S01]  /*13170*/  FMUL.FTZ R19, R5, 0.36787945032119750977 ;  /* 0x3ebc5ab205137820 */ /* 0x000fe20000410000 */
[----:B------:R-:W5:Y:S01]  /*13180*/  MUFU.RCP R24, R17 ;  /* 0x0000001100187308 */ /* 0x000f620000001000 */
[----:B------:R-:W-:Y:S01]  /*13190*/  BSSY B3, `(.L_x_3997) ;  /* 0x000001f000037945 */ /* 0x000fe20003800000 */
[----:B------:R-:W-:Y:S01]  /*131a0*/  FADD.FTZ R0, |R0|, -RZ ;  /* 0x800000ff00007221 */ /* 0x000fe20000010200 */
[----:B------:R-:W-:-:S05]  /*131b0*/  FADD.FTZ R19, |R19|, -RZ ;  /* 0x800000ff13137221 */ /* 0x000fca0000010200 */
[CC--:B----4-:R-:W-:Y:S02]  /*131c0*/  VIMNMX R20, R0.reuse, R19.reuse, !PT ;  /* 0x0000001300147248 */ /* 0x0d0fe40007fe0100 */
        /* <DEDUP_REMOVED lines=9> */
[----:B-----5:R-:W-:-:S05]  /*13260*/  FFMA R19, -R17, R24, 1 ;  /* 0x3f80000011137423 */ /* 0x020fca0000000118 */
[----:B------:R-:W4:Y:S02]  /*13270*/  MUFU.SQRT R22, R22 ;  /* 0x0000001600167308 */ /* 0x000f240000002000 */
[----:B----4-:R-:W-:Y:S01]  /*13280*/  @P0 FMUL.FTZ R20, R22, R21 ;  /* 0x0000001516140220 */ /* 0x010fe20000410000 */
[----:B------:R-:W-:Y:S01]  /*13290*/  FSETP.NEU.FTZ.AND P0, PT, R0, +INF , PT ;  /* 0x7f8000000000780b */ /* 0x000fe20003f1d000 */
[----:B------:R-:W-:Y:S01]  /*132a0*/  FFMA R21, R24, R19, R24 ;  /* 0x0000001318157223 */ /* 0x000fe20000000018 */
[----:B------:R-:W-:Y:S02]  /*132b0*/  MOV R19, 0x3f800000 ;  /* 0x3f80000000137802 */ /* 0x000fe40000000f00 */
[----:B------:R-:W-:Y:S01]  /*132c0*/  FSEL R20, R20, +INF , P0 ;  /* 0x7f80000014147808 */ /* 0x000fe20000000000 */
[----:B------:R-:W-:-:S04]  /*132d0*/  FFMA R0, R16, R21, RZ ;  /* 0x0000001510007223 */ /* 0x000fc800000000ff */
[----:B------:R-:W-:Y:S01]  /*132e0*/  FFMA R22, -R17, R0, R16 ;  /* 0x0000000011167223 */ /* 0x000fe20000000110 */
[----:B------:R-:W4:Y:S03]  /*132f0*/  MUFU.LG2 R20, R20 ;  /* 0x0000001400147308 */ /* 0x000f260000000c00 */
[----:B------:R-:W-:-:S05]  /*13300*/  FFMA R0, R21, R22, R0 ;  /* 0x0000001615007223 */ /* 0x000fca0000000000 */
[----:B------:R-:W5:Y:S01]  /*13310*/  FCHK P0, R16, R17 ;  /* 0x0000001110007302 */ /* 0x000f620000000000 */
[----:B----4-:R-:W-:Y:S01]  /*13320*/  FFMA.FTZ R19, R20, 0.69314718246459960938, R19 ;  /* 0x3f31721814137823 */ /* 0x010fe20000010013 */
[----:B-----5:R-:W-:Y:S06]  /*13330*/  @!P0 BRA `(.L_x_3998) ;  /* 0x0000000000108947 */ /* 0x020fec0003800000 */
[----:B------:R-:W-:Y:S02]  /*13340*/  MOV R25, R16 ;  /* 0x0000001000197202 */ /* 0x000fe40000000f00 */
[----:B------:R-:W-:Y:S02]  /*13350*/  MOV R0, R17 ;  /* 0x0000001100007202 */ /* 0x000fe40000000f00 */
[----:B------:R-:W-:-:S07]  /*13360*/  MOV R22, 0x13380 ;  /* 0x0001338000167802 */ /* 0x000fce0000000f00 */
[----:B0123--:R-:W-:Y:S05]  /*13370*/  CALL.REL.NOINC `($__internal_0_$__cuda_sm3x_div_rn_ftz_f32_slowpath) ;  /* 0x0000003400c47944 */ /* 0x00ffea0003c00000 */
.L_x_3998:
[----:B------:R-:W-:Y:S05]  /*13380*/  BSYNC B3 ;  /* 0x0000000000037941 */ /* 0x000fea0003800000 */
.L_x_3997:
        /* <DEDUP_REMOVED lines=18> */
.L_x_4000:
[----:B------:R-:W-:Y:S02]  /*134b0*/  ISETP.GE.AND P0, PT, R4, RZ, PT ;  /* 0x000000ff0400720c */ /* 0x000fe40003f06270 */
[----:B------:R-:W-:-:S11]  /*134c0*/  MOV R21, 0x3fd774eb ;  /* 0x3fd774eb00157802 */ /* 0x000fd60000000f00 */
[----:B------:R-:W-:-:S04]  /*134d0*/  @P0 FFMA.FTZ R0, R21, 0.93318945169448852539, -R0 ;  /* 0x3f6ee58115000823 */ /* 0x000fc80000010800 */
[----:B------:R-:W-:-:S07]  /*134e0*/  @!P0 FFMA.FTZ R0, R21, 0.93318945169448852539, R0 ;  /* 0x3f6ee58115008823 */ /* 0x000fce0000010000 */
.L_x_4001:
[----:B------:R-:W-:Y:S05]  /*134f0*/  BSYNC B0 ;  /* 0x0000000000007941 */ /* 0x000fea0003800000 */
.L_x_3999:
        /* <DEDUP_REMOVED lines=11> */
.L_x_3951:
[C---:B------:R-:W-:Y:S01]  /*135b0*/  FADD.FTZ R0, |R5|.reuse, -RZ ;  /* 0x800000ff05007221 */ /* 0x040fe20000010200 */
[C---:B------:R-:W-:Y:S01]  /*135c0*/  FSETP.GT.FTZ.AND P2, PT, |R5|.reuse, |R4|, PT ;  /* 0x400000040500720b */ /* 0x040fe20003f54200 */
        /* <DEDUP_REMOVED lines=8> */
[C---:B------:R-:W-:Y:S01]  /*13650*/  @P0 FMUL.FTZ R17, R5.reuse, 4 ;  /* 0x4080000005110820 */ /* 0x040fe20000410000 */
[----:B-----5:R-:W-:Y:S01]  /*13660*/  FFMA R0, -R16, R21, 1 ;  /* 0x3f80000010007423 */ /* 0x020fe20000000115 */
[----:B------:R-:W-:Y:S02]  /*13670*/  @!P0 FMUL.FTZ R19, R5, R5 ;  /* 0x0000000505138220 */ /* 0x000fe40000410000 */
[----:B------:R-:W-:Y:S01]  /*13680*/  @P0 FMUL.FTZ R17, R17, R17 ;  /* 0x0000001111110220 */ /* 0x000fe20000410000 */
[----:B----4-:R-:W-:Y:S01]  /*13690*/  FFMA R20, R21, R0, R21 ;  /* 0x0000000015147223 */ /* 0x010fe20000000015 */
[----:B------:R-:W-:-:S03]  /*136a0*/  @P0 FMUL.FTZ R0, R4, 4 ;  /* 0x4080000004000820 */ /* 0x000fc60000410000 */
[----:B------:R-:W-:Y:S01]  /*136b0*/  FFMA R21, R25, R20, RZ ;  /* 0x0000001419157223 */ /* 0x000fe200000000ff */
        /* <DEDUP_REMOVED lines=9> */
.L_x_4003:
[----:B------:R-:W-:Y:S05]  /*13750*/  BSYNC B3 ;  /* 0x0000000000037941 */ /* 0x000fea0003800000 */
.L_x_4002:
        /* <DEDUP_REMOVED lines=18> */
.L_x_4005:
[----:B------:R-:W-:Y:S02]  /*13880*/  ISETP.GE.AND P0, PT, R4, RZ, PT ;  /* 0x000000ff0400720c */ /* 0x000fe40003f06270 */
[----:B------:R-:W-:-:S11]  /*13890*/  MOV R19, 0x3fd774eb ;  /* 0x3fd774eb00137802 */ /* 0x000fd60000000f00 */
[----:B------:R-:W-:-:S04]  /*138a0*/  @P0 FFMA.FTZ R0, R19, 0.93318945169448852539, -R0 ;  /* 0x3f6ee58113000823 */ /* 0x000fc80000010800 */
[----:B------:R-:W-:-:S07]  /*138b0*/  @!P0 FFMA.FTZ R0, R19, 0.93318945169448852539, R0 ;  /* 0x3f6ee58113008823 */ /* 0x000fce0000010000 */
.L_x_4006:
[----:B------:R-:W-:Y:S05]  /*138c0*/  BSYNC B0 ;  /* 0x0000000000007941 */ /* 0x000fea0003800000 */
.L_x_4004:
        /* <DEDUP_REMOVED lines=12> */
.L_x_3963:
[----:B------:R-:W-:Y:S05]  /*13990*/  BSYNC B2 ;  /* 0x0000000000027941 */ /* 0x000fea0003800000 */
.L_x_3950:
[----:B------:R-:W4:Y:S01]  /*139a0*/  LDC.64 R16, c[0x0][0xe60] ;  /* 0x00039800ff107b82 */ /* 0x000f220000000a00 */
[----:B------:R-:W-:Y:S01]  /*139b0*/  BSSY B0, `(.L_x_4007) ;  /* 0x000003d000007945 */ /* 0x000fe20003800000 */
[----:B----4-:R-:W-:-:S04]  /*139c0*/  FMUL.FTZ R9, R9, R17 ;  /* 0x0000001109097220 */ /* 0x010fc80000410000 */
[----:B------:R-:W-:-:S04]  /*139d0*/  FFMA.FTZ R8, R8, R16, -R9 ;  /* 0x0000001008087223 */ /* 0x000fc80000010809 */
        /* <DEDUP_REMOVED lines=41> */
.L_x_4010:
        /* <DEDUP_REMOVED lines=10> */
.L_x_4009:
[----:B------:R-:W-:-:S04]  /*13d10*/  FMUL.RZ R20, R20, 0.15915493667125701904 ;  /* 0x3e22f98314147820 */ /* 0x000fc8000040c000 */
[----:B------:R4:W0:Y:S08]  /*13d20*/  MUFU.SIN R5, R20 ;  /* 0x0000001400057308 */ /* 0x0008300000000400 */
[----:B------:R4:W0:Y:S01]  /*13d30*/  MUFU.COS R4, R20 ;  /* 0x0000001400047308 */ /* 0x0008220000000000 */
[----:B------:R-:W-:Y:S05]  /*13d40*/  BRA `(.L_x_4011) ;  /* 0x00000000000c7947 */ /* 0x000fea0003800000 */
.L_x_4008:
[----:B------:R-:W-:Y:S01]  /*13d50*/  FMUL.FTZ R4, R19, 1.4426950216293334961 ;  /* 0x3fb8aa3b13047820 */ /* 0x000fe20000410000 */
[----:B------:R-:W-:-:S05]  /*13d60*/  MOV R5, R20 ;  /* 0x0000001400057202 */ /* 0x000fca0000000f00 */
[----:B------:R-:W4:Y:S02]  /*13d70*/  MUFU.EX2 R4, R4 ;  /* 0x0000000400047308 */ /* 0x000f240000000800 */
.L_x_4011:
[----:B------:R-:W-:Y:S05]  /*13d80*/  BSYNC B0 ;  /* 0x0000000000007941 */ /* 0x000fea0003800000 */
.L_x_4007:
        /* <DEDUP_REMOVED lines=63> */
.L_x_4019:
[----:B------:R-:W-:Y:S05]  /*14180*/  BSYNC B0 ;  /* 0x0000000000007941 */ /* 0x000fea0003800000 */
.L_x_4018:
[----:B------:R-:W-:Y:S01]  /*14190*/  BSSY B3, `(.L_x_4020) ;  /* 0x0000007000037945 */ /* 0x000fe20003800000 */
[----:B------:R-:W-:-:S03]  /*141a0*/  FFMA R0, R19, R20, R18 ;  /* 0x0000001413007223 */ /* 0x000fc60000000012 */
[----:B------:R-:W-:Y:S05]  /*141b0*/  @!P0 BRA `(.L_x_4021) ;  /* 0x0000000000108947 */ /* 0x000fea0003800000 */
[----:B------:R-:W-:Y:S02]  /*141c0*/  MOV R25, R8 ;  /* 0x0000000800197202 */ /* 0x000fe40000000f00 */
[----:B------:R-:W-:Y:S02]  /*141d0*/  MOV R0, R9 ;  /* 0x0000000900007202 */ /* 0x000fe40000000f00 */
[----:B------:R-:W-:-:S07]  /*141e0*/  MOV R22, 0x14200 ;  /* 0x0001420000167802 */ /* 0x000fce0000000f00 */
[----:B0123--:R-:W-:Y:S05]  /*141f0*/  CALL.REL.NOINC `($__internal_0_$__cuda_sm3x_div_rn_ftz_f32_slowpath) ;  /* 0x0000002800247944 */ /* 0x00ffea0003c00000 */
.L_x_4021:
[----:B------:R-:W-:Y:S05]  /*14200*/  BSYNC B3 ;  /* 0x0000000000037941 */ /* 0x000fea0003800000 */
.L_x_4020:
        /* <DEDUP_REMOVED lines=18> */
.L_x_4023:
[----:B------:R-:W-:Y:S02]  /*14330*/  ISETP.GE.AND P0, PT, R6, RZ, PT ;  /* 0x000000ff0600720c */ /* 0x000fe40003f06270 */
[----:B------:R-:W-:-:S11]  /*14340*/  MOV R19, 0x3fd774eb ;  /* 0x3fd774eb00137802 */ /* 0x000fd60000000f00 */
[----:B------:R-:W-:-:S04]  /*14350*/  @P0 FFMA.FTZ R0, R19, 0.93318945169448852539, -R0 ;  /* 0x3f6ee58113000823 */ /* 0x000fc80000010800 */
[----:B------:R-:W-:-:S07]  /*14360*/  @!P0 FFMA.FTZ R0, R19, 0.93318945169448852539, R0 ;  /* 0x3f6ee58113008823 */ /* 0x000fce0000010000 */
.L_x_4024:
[----:B------:R-:W-:Y:S05]  /*14370*/  BSYNC B0 ;  /* 0x0000000000007941 */ /* 0x000fea0003800000 */
.L_x_4022:
        /* <DEDUP_REMOVED lines=12> */
.L_x_4017:
        /* <DEDUP_REMOVED lines=10> */
[----:B------:R-:W-:-:S04]  /*144e0*/  FFMA R19, -R9, R0, R8 ;  /* 0x0000000009137223 */ /* 0x000fc80000000108 */
[----:B------:R-:W-:Y:S01]  /*144f0*/  FFMA R0, R17, R19, R0 ;  /* 0x0000001311007223 */ /* 0x000fe20000000000 */
[----:B0-----:R-:W-:Y:S06]  /*14500*/  @!P0 BRA `(.L_x_4028) ;  /* 0x0000000000108947 */ /* 0x001fec0003800000 */
[----:B------:R-:W-:Y:S02]  /*14510*/  MOV R25, R8 ;  /* 0x0000000800197202 */ /* 0x000fe40000000f00 */
[----:B------:R-:W-:Y:S02]  /*14520*/  MOV R0, R9 ;  /* 0x0000000900007202 */ /* 0x000fe40000000f00 */
[----:B------:R-:W-:-:S07]  /*14530*/  MOV R22, 0x14550 ;  /* 0x0001455000167802 */ /* 0x000fce0000000f00 */
[----:B-1234-:R-:W-:Y:S05]  /*14540*/  CALL.REL.NOINC `($__internal_0_$__cuda_sm3x_div_rn_ftz_f32_slowpath) ;  /* 0x0000002400507944 */ /* 0x01efea0003c00000 */
.L_x_4028:
[----:B------:R-:W-:Y:S05]  /*14550*/  BSYNC B3 ;  /* 0x0000000000037941 */ /* 0x000fea0003800000 */
.L_x_4027:
        /* <DEDUP_REMOVED lines=18> */
.L_x_4030:
[----:B------:R-:W-:Y:S02]  /*14680*/  ISETP.GE.AND P0, PT, R6, RZ, PT ;  /* 0x000000ff0600720c */ /* 0x000fe40003f06270 */
[----:B------:R-:W-:-:S11]  /*14690*/  MOV R17, 0x3fd774eb ;  /* 0x3fd774eb00117802 */ /* 0x000fd60000000f00 */
[----:B------:R-:W-:-:S04]  /*146a0*/  @P0 FFMA.FTZ R0, R17, 0.93318945169448852539, -R0 ;  /* 0x3f6ee58111000823 */ /* 0x000fc80000010800 */
[----:B------:R-:W-:-:S07]  /*146b0*/  @!P0 FFMA.FTZ R0, R17, 0.93318945169448852539, R0 ;  /* 0x3f6ee58111008823 */ /* 0x000fce0000010000 */
.L_x_4031:
[----:B------:R-:W-:Y:S05]  /*146c0*/  BSYNC B0 ;  /* 0x0000000000007941 */ /* 0x000fea0003800000 */
.L_x_4029:
        /* <DEDUP_REMOVED lines=13> */
.L_x_4026:
[----:B------:R-:W-:Y:S01]  /*147a0*/  LOP3.LUT R0, R9, 0xffff0000, RZ, 0xc0, !PT ;  /* 0xffff000009007812 */ /* 0x000fe200078ec0ff */
[----:B------:R-:W-:Y:S01]  /*147b0*/  BSSY B0, `(.L_x_4032) ;  /* 0x000003f000007945 */ /* 0x000fe20003800000 */
[----:B------:R-:W-:-:S03]  /*147c0*/  LOP3.LUT R19, R8, 0xffff0000, RZ, 0xc0, !PT ;  /* 0xffff000008137812 */ /* 0x000fc600078ec0ff */
[--C-:B------:R-:W-:Y:S01]  /*147d0*/  FADD.FTZ R17, R9, -R0.reuse ;  /* 0x8000000009117221 */ /* 0x100fe20000010000 */
[----:B------:R-:W-:Y:S01]  /*147e0*/  FMUL.FTZ R22, R0, R0 ;  /* 0x0000000000167220 */ /* 0x000fe20000410000 */
[--C-:B----4-:R-:W-:Y:S01]  /*147f0*/  FADD.FTZ R20, R8, -R19.reuse ;  /* 0x8000001308147221 */ /* 0x110fe20000010000 */
        /* <DEDUP_REMOVED lines=19> */
.L_x_4033:
        /* <DEDUP_REMOVED lines=40> */
.L_x_4032:
        /* <DEDUP_REMOVED lines=48> */
.L_x_4035:
[----:B------:R-:W-:Y:S05]  /*14eb0*/  BSYNC B0 ;  /* 0x0000000000007941 */ /* 0x000fea0003800000 */
.L_x_4034:
[----:B------:R-:W-:Y:S01]  /*14ec0*/  BSSY B3, `(.L_x_4036) ;  /* 0x0000007000037945 */ /* 0x000fe20003800000 */
[----:B------:R-:W-:-:S03]  /*14ed0*/  FFMA R0, R21, R20, R18 ;  /* 0x0000001415007223 */ /* 0x000fc60000000012 */
[----:B------:R-:W-:Y:S05]  /*14ee0*/  @!P3 BRA `(.L_x_4037) ;  /* 0x000000000010b947 */ /* 0x000fea0003800000 */
[----:B------:R-:W-:Y:S02]  /*14ef0*/  MOV R25, R8 ;  /* 0x0000000800197202 */ /* 0x000fe40000000f00 */
[----:B------:R-:W-:Y:S02]  /*14f00*/  MOV R0, R9 ;  /* 0x0000000900007202 */ /* 0x000fe40000000f00 */
[----:B------:R-:W-:-:S07]  /*14f10*/  MOV R22, 0x14f30 ;  /* 0x00014f3000167802 */ /* 0x000fce0000000f00 */
[----:B0123--:R-:W-:Y:S05]  /*14f20*/  CALL.REL.NOINC `($__internal_0_$__cuda_sm3x_div_rn_ftz_f32_slowpath) ;  /* 0x0000001800d87944 */ /* 0x00ffea0003c00000 */
.L_x_4037:
[----:B------:R-:W-:Y:S05]  /*14f30*/  BSYNC B3 ;  /* 0x0000000000037941 */ /* 0x000fea0003800000 */
.L_x_4036:
        /* <DEDUP_REMOVED lines=18> */
.L_x_4039:
[----:B------:R-:W-:Y:S02]  /*15060*/  ISETP.GE.AND P0, PT, R6, RZ, PT ;  /* 0x000000ff0600720c */ /* 0x000fe40003f06270 */
[----:B------:R-:W-:-:S11]  /*15070*/  MOV R19, 0x3fd774eb ;  /* 0x3fd774eb00137802 */ /* 0x000fd60000000f00 */
[----:B------:R-:W-:-:S04]  /*15080*/  @P0 FFMA.FTZ R0, R19, 0.93318945169448852539, -R0 ;  /* 0x3f6ee58113000823 */ /* 0x000fc80000010800 */
[----:B------:R-:W-:-:S07]  /*15090*/  @!P0 FFMA.FTZ R0, R19, 0.93318945169448852539, R0 ;  /* 0x3f6ee58113008823 */ /* 0x000fce0000010000 */
.L_x_4040:
[----:B------:R-:W-:Y:S05]  /*150a0*/  BSYNC B0 ;  /* 0x0000000000007941 */ /* 0x000fea0003800000 */
.L_x_4038:
        /* <DEDUP_REMOVED lines=12> */
.L_x_4016:
        /* <DEDUP_REMOVED lines=13> */
.L_x_4042:
[----:B------:R-:W-:Y:S05]  /*15240*/  BSYNC B3 ;  /* 0x0000000000037941 */ /* 0x000fea0003800000 */
.L_x_4041:
        /* <DEDUP_REMOVED lines=18> */
.L_x_4044:
[----:B------:R-:W-:Y:S02]  /*15370*/  ISETP.GE.AND P0, PT, R6, RZ, PT ;  /* 0x000000ff0600720c */ /* 0x000fe40003f06270 */
[----:B------:R-:W-:-:S11]  /*15380*/  MOV R19, 0x3fd774eb ;  /* 0x3fd774eb00137802 */ /* 0x000fd60000000f00 */
[----:B------:R-:W-:-:S04]  /*15390*/  @P0 FFMA.FTZ R0, R19, 0.93318945169448852539, -R0 ;  /* 0x3f6ee58113000823 */ /* 0x000fc80000010800 */
[----:B------:R-:W-:-:S07]  /*153a0*/  @!P0 FFMA.FTZ R0, R19, 0.93318945169448852539, R0 ;  /* 0x3f6ee58113008823 */ /* 0x000fce0000010000 */
.L_x_4045:
[----:B------:R-:W-:Y:S05]  /*153b0*/  BSYNC B0 ;  /* 0x0000000000007941 */ /* 0x000fea0003800000 */
.L_x_4043:
        /* <DEDUP_REMOVED lines=27> */
.L_x_4015:
        /* <DEDUP_REMOVED lines=33> */
[----:B0-----:R-:W-:Y:S06]  /*15780*/  @!P1 BRA `(.L_x_4048) ;  /* 0x0000000000149947 */ /* 0x001fec0003800000 */
[C---:B------:R-:W-:Y:S02]  /*15790*/  ISETP.GE.AND P1, PT, R21.reuse, -0x407fffff, PT ;  /* 0xbf8000011500780c */ /* 0x040fe40003f26270 */
[----:B------:R-:W-:-:S11]  /*157a0*/  FSETP.NEU.FTZ.AND P3, PT, R21, RZ, PT ;  /* 0x000000ff1500720b */ /* 0x000fd60003f7d000 */
[----:B------:R-:W-:-:S05]  /*157b0*/  @P1 MOV R0, 0x7f800000 ;  /* 0x7f80000000001802 */ /* 0x000fca0000000f00 */
[----:B------:R-:W-:-:S05]  /*157c0*/  @P1 FFMA.FTZ R17, R21, R0, +INF ;  /* 0x7f80000015111423 */ /* 0x000fca0000010000 */
[----:B------:R-:W-:-:S07]  /*157d0*/  FSEL R17, R17, -RZ, P3 ;  /* 0x800000ff11117208 */ /* 0x000fce0001800000 */
.L_x_4048:
[----:B------:R-:W-:Y:S05]  /*157e0*/  BSYNC B0 ;  /* 0x0000000000007941 */ /* 0x000fea0003800000 */
.L_x_4047:
[----:B------:R-:W-:Y:S01]  /*157f0*/  BSSY B3, `(.L_x_4049) ;  /* 0x0000007000037945 */ /* 0x000fe20003800000 */
[----:B------:R-:W-:-:S03]  /*15800*/  FFMA R0, R9, R19, R18 ;  /* 0x0000001309007223 */ /* 0x000fc60000000012 */
[----:B------:R-:W-:Y:S05]  /*15810*/  @!P0 BRA `(.L_x_4050) ;  /* 0x0000000000108947 */ /* 0x000fea0003800000 */
[----:B------:R-:W-:Y:S01]  /*15820*/  HFMA2.MMA R0, -RZ, RZ, 1.875, 0 ;  /* 0x3f800000ff007435 */ /* 0x000fe200000001ff */
[----:B------:R-:W-:Y:S02]  /*15830*/  MOV R25, R8 ;  /* 0x0000000800197202 */ /* 0x000fe40000000f00 */
[----:B------:R-:W-:-:S08]  /*15840*/  MOV R22, 0x15860 ;  /* 0x0001586000167802 */ /* 0x000fd00000000f00 */
[----:B-123--:R-:W-:Y:S05]  /*15850*/  CALL.REL.NOINC `($__internal_0_$__cuda_sm3x_div_rn_ftz_f32_slowpath) ;  /* 0x00000010008c7944 */ /* 0x00efea0003c00000 */
.L_x_4050:
[----:B------:R-:W-:Y:S05]  /*15860*/  BSYNC B3 ;  /* 0x0000000000037941 */ /* 0x000fea0003800000 */
.L_x_4049:
        /* <DEDUP_REMOVED lines=18> */
.L_x_4052:
[----:B------:R-:W-:Y:S02]  /*15990*/  ISETP.GE.AND P0, PT, R6, RZ, PT ;  /* 0x000000ff0600720c */ /* 0x000fe40003f06270 */
[----:B------:R-:W-:-:S11]  /*159a0*/  MOV R9, 0x3fd774eb ;  /* 0x3fd774eb00097802 */ /* 0x000fd60000000f00 */
[----:B------:R-:W-:-:S04]  /*159b0*/  @P0 FFMA.FTZ R0, R9, 0.93318945169448852539, -R0 ;  /* 0x3f6ee58109000823 */ /* 0x000fc80000010800 */
[----:B------:R-:W-:-:S07]  /*159c0*/  @!P0 FFMA.FTZ R0, R9, 0.93318945169448852539, R0 ;  /* 0x3f6ee58109008823 */ /* 0x000fce0000010000 */
.L_x_4053:
[----:B------:R-:W-:Y:S05]  /*159d0*/  BSYNC B0 ;  /* 0x0000000000007941 */ /* 0x000fea0003800000 */
.L_x_4051:
        /* <DEDUP_REMOVED lines=10> */
.L_x_4046:
        /* <DEDUP_REMOVED lines=13> */
.L_x_4055:
[----:B------:R-:W-:Y:S05]  /*15b50*/  BSYNC B3 ;  /* 0x0000000000037941 */ /* 0x000fea0003800000 */
.L_x_4054:
        /* <DEDUP_REMOVED lines=18> */
.L_x_4057:
[----:B------:R-:W-:Y:S02]  /*15c80*/  ISETP.GE.AND P0, PT, R6, RZ, PT ;  /* 0x000000ff0600720c */ /* 0x000fe40003f06270 */
[----:B------:R-:W-:-:S11]  /*15c90*/  MOV R9, 0x3fd774eb ;  /* 0x3fd774eb00097802 */ /* 0x000fd60000000f00 */
[----:B------:R-:W-:-:S04]  /*15ca0*/  @P0 FFMA.FTZ R0, R9, 0.93318945169448852539, -R0 ;  /* 0x3f6ee58109000823 */ /* 0x000fc80000010800 */
[----:B------:R-:W-:-:S07]  /*15cb0*/  @!P0 FFMA.FTZ R0, R9, 0.93318945169448852539, R0 ;  /* 0x3f6ee58109008823 */ /* 0x000fce0000010000 */
.L_x_4058:
[----:B------:R-:W-:Y:S05]  /*15cc0*/  BSYNC B0 ;  /* 0x0000000000007941 */ /* 0x000fea0003800000 */
.L_x_4056:
        /* <DEDUP_REMOVED lines=11> */
.L_x_4014:
[----:B------:R-:W-:Y:S01]  /*15d80*/  FMUL.FTZ R0, R6, 0.36787945032119750977 ;  /* 0x3ebc5ab206007820 */ /* 0x000fe20000410000 */
[----:B------:R-:W-:Y:S01]  /*15d90*/  FMUL.FTZ R17, R7, 0.36787945032119750977 ;  /* 0x3ebc5ab207117820 */ /* 0x000fe20000410000 */
[----:B------:R-:W5:Y:S01]  /*15da0*/  MUFU.RCP R22, R9 ;  /* 0x0000000900167308 */ /* 0x000f620000001000 */
        /* <DEDUP_REMOVED lines=9> */
[-C--:B----4-:R-:W-:Y:S01]  /*15e40*/  FMUL.FTZ R20, R0, R17.reuse ;  /* 0x0000001100147220 */ /* 0x090fe20000410000 */
        /* <DEDUP_REMOVED lines=21> */
.L_x_4060:
[----:B------:R-:W-:Y:S05]  /*15fa0*/  BSYNC B3 ;  /* 0x0000000000037941 */ /* 0x000fea0003800000 */
.L_x_4059:
        /* <DEDUP_REMOVED lines=18> */
.L_x_4062:
[----:B------:R-:W-:Y:S02]  /*160d0*/  ISETP.GE.AND P0, PT, R6, RZ, PT ;  /* 0x000000ff0600720c */ /* 0x000fe40003f06270 */
[----:B------:R-:W-:-:S11]  /*160e0*/  MOV R19, 0x3fd774eb ;  /* 0x3fd774eb00137802 */ /* 0x000fd60000000f00 */
[----:B------:R-:W-:-:S04]  /*160f0*/  @P0 FFMA.FTZ R0, R19, 0.93318945169448852539, -R0 ;  /* 0x3f6ee58113000823 */ /* 0x000fc80000010800 */
[----:B------:R-:W-:-:S07]  /*16100*/  @!P0 FFMA.FTZ R0, R19, 0.93318945169448852539, R0 ;  /* 0x3f6ee58113008823 */ /* 0x000fce0000010000 */
.L_x_4063:
[----:B------:R-:W-:Y:S05]  /*16110*/  BSYNC B0 ;  /* 0x0000000000007941 */ /* 0x000fea0003800000 */
.L_x_4061:
        /* <DEDUP_REMOVED lines=11> */
.L_x_4013:
        /* <DEDUP_REMOVED lines=14> */
[----:B------:R-:W-:Y:S01]  /*162b0*/  FFMA R18, R19, R0, R19 ;  /* 0x0000000013127223 */ /* 0x000fe20000000013 */
        /* <DEDUP_REMOVED lines=10> */
[----:B-1234-:R-:W-:Y:S05]  /*16360*/  CALL.REL.NOINC `($__internal_0_$__cuda_sm3x_div_rn_ftz_f32_slowpath) ;  /* 0x0000000400c87944 */ /* 0x01efea0003c00000 */
.L_x_4065:
[----:B------:R-:W-:Y:S05]  /*16370*/  BSYNC B3 ;  /* 0x0000000000037941 */ /* 0x000fea0003800000 */
.L_x_4064:
        /* <DEDUP_REMOVED lines=18> */
.L_x_4067:
[----:B------:R-:W-:Y:S02]  /*164a0*/  ISETP.GE.AND P0, PT, R6, RZ, PT ;  /* 0x000000ff0600720c */ /* 0x000fe40003f06270 */
[----:B------:R-:W-:-:S11]  /*164b0*/  MOV R17, 0x3fd774eb ;  /* 0x3fd774eb00117802 */ /* 0x000fd60000000f00 */
[----:B------:R-:W-:-:S04]  /*164c0*/  @P0 FFMA.FTZ R0, R17, 0.93318945169448852539, -R0 ;  /* 0x3f6ee58111000823 */ /* 0x000fc80000010800 */
[----:B------:R-:W-:-:S07]  /*164d0*/  @!P0 FFMA.FTZ R0, R17, 0.93318945169448852539, R0 ;  /* 0x3f6ee58111008823 */ /* 0x000fce0000010000 */
.L_x_4068:
[----:B------:R-:W-:Y:S05]  /*164e0*/  BSYNC B0 ;  /* 0x0000000000007941 */ /* 0x000fea0003800000 */
.L_x_4066:
        /* <DEDUP_REMOVED lines=12> */
.L_x_4025:
[----:B------:R-:W-:Y:S05]  /*165b0*/  BSYNC B2 ;  /* 0x0000000000027941 */ /* 0x000fea0003800000 */
.L_x_4012:
[----:B------:R-:W-:Y:S01]  /*165c0*/  ULDC.64 UR18, c[0x0][0xe60] ;  /* 0x0003980000127ab9 */ /* 0x000fe20000000a00 */
[----:B------:R-:W-:Y:S01]  /*165d0*/  BSSY B0, `(.L_x_4069) ;  /* 0x000003d000007945 */ /* 0x000fe20003800000 */
[----:B------:R-:W-:-:S04]  /*165e0*/  FMUL.FTZ R11, R11, UR19 ;  /* 0x000000130b0b7c20 */ /* 0x000fc80008410000 */
[----:B------:R-:W-:-:S04]  /*165f0*/  FFMA.FTZ R10, R10, UR18, -R11 ;  /* 0x000000120a0a7c23 */ /* 0x000fc8000801080b */
        /* <DEDUP_REMOVED lines=41> */
.L_x_4072:
        /* <DEDUP_REMOVED lines=10> */
.L_x_4071:
[----:B------:R-:W-:-:S04]  /*16930*/  FMUL.RZ R11, R11, 0.15915493667125701904 ;  /* 0x3e22f9830b0b7820 */ /* 0x000fc8000040c000 */
[----:B------:R0:W0:Y:S08]  /*16940*/  MUFU.SIN R7, R11 ;  /* 0x0000000b00077308 */ /* 0x0000300000000400 */
[----:B------:R0:W0:Y:S01]  /*16950*/  MUFU.COS R6, R11 ;  /* 0x0000000b00067308 */ /* 0x0000220000000000 */
[----:B------:R-:W-:Y:S05]  /*16960*/  BRA `(.L_x_4073) ;  /* 0x00000000000c7947 */ /* 0x000fea0003800000 */
.L_x_4070:
[----:B------:R-:W-:Y:S01]  /*16970*/  FMUL.FTZ R6, R10, 1.4426950216293334961 ;  /* 0x3fb8aa3b0a067820 */ /* 0x000fe20000410000 */
[----:B------:R-:W-:-:S05]  /*16980*/  MOV R7, R11 ;  /* 0x0000000b00077202 */ /* 0x000fca0000000f00 */
[----:B------:R-:W0:Y:S02]  /*16990*/  MUFU.EX2 R6, R6 ;  /* 0x0000000600067308 */ /* 0x000e240000000800 */
.L_x_4073:
[----:B------:R-:W-:Y:S05]  /*169a0*/  BSYNC B0 ;  /* 0x0000000000007941 */ /* 0x000fea0003800000 */
.L_x_4069:
[----:B------:R-:W-:-:S04]  /*169b0*/  LEA R8, P0, R2, UR10, 0x5 ;  /* 0x0000000a02087c11 */ /* 0x000fc8000f8028ff */
[C---:B------:R-:W-:Y:S02]  /*169c0*/  LEA.HI.X R9, R2.reuse, UR11, R3, 0x5, P0 ;  /* 0x0000000b02097c11 */ /* 0x040fe400080f2c03 */
[----:B------:R-:W-:-:S03]  /*169d0*/  IADD3 R2, P0, R2, UR4, RZ ;  /* 0x0000000402027c10 */ /* 0x000fc6000ff1e0ff */
[----:B0123--:R0:W-:Y:S01]  /*169e0*/  STG.E.128 desc[UR14][R8.64], R12 ;  /* 0x0000000c08007986 */ /* 0x00f1e2000c101d0e */
[----:B------:R-:W-:Y:S02]  /*169f0*/  SHF.L.U32 R0, R2, 0x2, RZ ;  /* 0x0000000202007819 */ /* 0x000fe400000006ff */
[----:B------:R-:W-:Y:S01]  /*16a00*/  IADD3.X R3, RZ, R3, RZ, P0, !PT ;  /* 0x00000003ff037210 */ /* 0x000fe200007fe4ff */
[----:B----4-:R0:W-:Y:S01]  /*16a10*/  STG.E.128 desc[UR14][R8.64+0x10], R4 ;  /* 0x0000100408007986 */ /* 0x0101e2000c101d0e */
[----:B------:R-:W-:Y:S02]  /*16a20*/  ISETP.GE.U32.AND P0, PT, R0, UR16, PT ;  /* 0x0000001000007c0c */ /* 0x000fe4000bf06070 */
[C---:B------:R-:W-:Y:S02]  /*16a30*/  SHF.L.U64.HI R0, R2.reuse, 0x2, R3 ;  /* 0x0000000202007819 */ /* 0x040fe40000010203 */
[----:B------:R-:W-:Y:S02]  /*16a40*/  ISETP.LT.U32.AND P1, PT, R2, 0x4000, PT ;  /* 0x000040000200780c */ /* 0x000fe40003f21070 */
[----:B------:R-:W-:-:S02]  /*16a50*/  ISETP.GE.AND.EX P0, PT, R0, UR12, PT, P0 ;  /* 0x0000000c00007c0c */ /* 0x000fc4000bf06300 */
[----:B------:R-:W-:-:S13]  /*16a60*/  ISETP.LT.U32.AND.EX P1, PT, R3, RZ, PT, P1 ;  /* 0x000000ff0300720c */ /* 0x000fda0003f21110 */
[----:B0-----:R-:W-:Y:S05]  /*16a70*/  @!P0 BRA P1, `(.L_x_4074) ;  /* 0xffffff4c00848947 */ /* 0x001fea000083ffff */
[----:B------:R-:W-:Y:S05]  /*16a80*/  EXIT ;  /* 0x000000000000794d */ /* 0x000fea0003800000 */
        .weak           $__internal_0_$__cuda_sm3x_div_rn_ftz_f32_slowpath
        .type           $__internal_0_$__cuda_sm3x_div_rn_ftz_f32_slowpath,@function
        .size           $__internal_0_$__cuda_sm3x_div_rn_ftz_f32_slowpath,(.L_x_8047 - $__internal_0_$__cuda_sm3x_div_rn_ftz_f32_slowpath)
$__internal_0_$__cuda_sm3x_div_rn_ftz_f32_slowpath:
[----:B------:R-:W-:Y:S01]  /*16a90*/  SHF.R.U32.HI R21, RZ, 0x17, R0 ;  /* 0x00000017ff157819 */ /* 0x000fe20000011600 */
[----:B------:R-:W-:Y:S01]  /*16aa0*/  BSSY B0, `(.L_x_4075) ;  /* 0x000004f000007945 */ /* 0x000fe20003800000 */
[----:B------:R-:W-:-:S03]  /*16ab0*/  SHF.R.U32.HI R24, RZ, 0x17, R25 ;  /* 0x00000017ff187819 */ /* 0x000fc60000011619 */
[----:B------:R-:W-:Y:S01]  /*16ac0*/  BSSY B1, `(.L_x_4076) ;  /* 0x0000025000017945 */ /* 0x000fe20003800000 */
[----:B------:R-:W-:Y:S02]  /*16ad0*/  LOP3.LUT R21, R21, 0xff, RZ, 0xc0, !PT ;  /* 0x000000ff15157812 */ /* 0x000fe400078ec0ff */
[----:B------:R-:W-:Y:S02]  /*16ae0*/  LOP3.LUT R24, R24, 0xff, RZ, 0xc0, !PT ;  /* 0x000000ff18187812 */ /* 0x000fe400078ec0ff */
[----:B------:R-:W-:Y:S02]  /*16af0*/  IADD3 R23, R21, -0x1, RZ ;  /* 0xffffffff15177810 */ /* 0x000fe40007ffe0ff */
[----:B------:R-:W-:Y:S02]  /*16b00*/  IADD3 R26, R24, -0x1, RZ ;  /* 0xffffffff181a7810 */ /* 0x000fe40007ffe0ff */
[----:B------:R-:W-:-:S04]  /*16b10*/  ISETP.GT.U32.AND P0, PT, R23, 0xfd, PT ;  /* 0x000000fd1700780c */ /* 0x000fc80003f04070 */
[----:B------:R-:W-:-:S13]  /*16b20*/  ISETP.GT.U32.OR P0, PT, R26, 0xfd, P0 ;  /* 0x000000fd1a00780c */ /* 0x000fda0000704470 */
[----:B------:R-:W-:Y:S05]  /*16b30*/  @!P0 BRA `(.L_x_4077) ;  /* 0x0000000000748947 */ /* 0x000fea0003800000 */
[----:B------:R-:W-:Y:S02]  /*16b40*/  FSETP.GTU.FTZ.AND P1, PT, |R25|, +INF , PT ;  /* 0x7f8000001900780b */ /* 0x000fe40003f3c200 */
[----:B------:R-:W-:-:S04]  /*16b50*/  FSETP.GTU.FTZ.AND P0, PT, |R0|, +INF , PT ;  /* 0x7f8000000000780b */ /* 0x000fc80003f1c200 */
[----:B------:R-:W-:-:S13]  /*16b60*/  PLOP3.LUT P0, PT, P1, P0, PT, 0xa8, 0x0 ;  /* 0x000000000000781c */ /* 0x000fda0000f01570 */
[----:B------:R-:W-:Y:S05]  /*16b70*/  @P0 BREAK B1 ;  /* 0x0000000000010942 */ /* 0x000fea0003800000 */
[----:B------:R-:W-:Y:S05]  /*16b80*/  @P0 BRA `(.L_x_4078) ;  /* 0x0000000000fc0947 */ /* 0x000fea0003800000 */
[C---:B------:R-:W-:Y:S02]  /*16b90*/  FSETP.NEU.FTZ.AND P6, PT, R25.reuse, RZ, PT ;  /* 0x000000ff1900720b */ /* 0x040fe40003fdd000 */
[----:B------:R-:W-:Y:S02]  /*16ba0*/  FSETP.NEU.FTZ.AND P0, PT, R25, RZ, PT ;  /* 0x000000ff1900720b */ /* 0x000fe40003f1d000 */
[----:B------:R-:W-:Y:S02]  /*16bb0*/  FSETP.NEU.FTZ.AND P1, PT, R0, RZ, PT ;  /* 0x000000ff0000720b */ /* 0x000fe40003f3d000 */
[----:B------:R-:W-:-:S07]  /*16bc0*/  LOP3.LUT R20, R20, 0xfffffff7, RZ, 0xc0, !PT ;  /* 0xfffffff714147812 */ /* 0x000fce00078ec0ff */
[----:B------:R-:W-:-:S04]  /*16bd0*/  @P6 LOP3.LUT R20, R20, 0x8, RZ, 0xfc, !PT ;  /* 0x0000000814146812 */ /* 0x000fc800078efcff */
[----:B------:R-:W-:Y:S01]  /*16be0*/  LOP3.LUT R20, R20, 0xfffffffe, RZ, 0xc0, !PT ;  /* 0xfffffffe14147812 */ /* 0x000fe200078ec0ff */
[----:B------:R-:W-:Y:S05]  /*16bf0*/  @!P1 BREAK !P0, B1 ;  /* 0x0000000000019942 */ /* 0x000fea0004000000 */
[----:B------:R-:W-:Y:S01]  /*16c00*/  @P1 LOP3.LUT R20, R20, 0x1, RZ, 0xfc, !PT ;  /* 0x0000000114141812 */ /* 0x000fe200078efcff */
[----:B------:R-:W-:Y:S06]  /*16c10*/  @!P1 BRA !P0, `(.L_x_4079) ;  /* 0x0000000000d09947 */ /* 0x000fec0004000000 */
[C---:B------:R-:W-:Y:S02]  /*16c20*/  FSETP.NEU.FTZ.AND P0, PT, |R25|.reuse, +INF , PT ;  /* 0x7f8000001900780b */ /* 0x040fe40003f1d200 */
[----:B------:R-:W-:Y:S02]  /*16c30*/  FSETP.NEU.FTZ.AND P6, PT, |R0|, +INF , PT ;  /* 0x7f8000000000780b */ /* 0x000fe40003fdd200 */
[----:B------:R-:W-:Y:S02]  /*16c40*/  FSETP.NEU.FTZ.AND P1, PT, |R25|, +INF , PT ;  /* 0x7f8000001900780b */ /* 0x000fe40003f3d200 */
[----:B------:R-:W-:-:S09]  /*16c50*/  LOP3.LUT R20, R20, 0xfffffffb, RZ, 0xc0, !PT ;  /* 0xfffffffb14147812 */ /* 0x000fd200078ec0ff */
[----:B------:R-:W-:Y:S05]  /*16c60*/  @!P6 BREAK !P0, B1 ;  /* 0x000000000001e942 */ /* 0x000fea0004000000 */
[----:B------:R-:W-:Y:S01]  /*16c70*/  @P1 LOP3.LUT R20, R20, 0x4, RZ, 0xfc, !PT ;  /* 0x0000000414141812 */ /* 0x000fe200078efcff */
[----:B------:R-:W-:Y:S06]  /*16c80*/  @!P6 BRA !P0, `(.L_x_4079) ;  /* 0x0000000000b4e947 */ /* 0x000fec0004000000 */
[----:B------:R-:W-:-:S04]  /*16c90*/  FSETP.NEU.FTZ.AND P0, PT, R25, RZ, PT ;  /* 0x000000ff1900720b */ /* 0x000fc80003f1d000 */
[----:B------:R-:W-:-:S13]  /*16ca0*/  PLOP3.LUT P0, PT, P6, P0, PT, 0x2a, 0x0 ;  /* 0x000000000000781c */ /* 0x000fda0003700572 */
[----:B------:R-:W-:Y:S05]  /*16cb0*/  @P0 BREAK B1 ;  /* 0x0000000000010942 */ /* 0x000fea0003800000 */
[----:B------:R-:W-:Y:S05]  /*16cc0*/  @P0 BRA `(.L_x_4080) ;  /* 0x00000000009c0947 */ /* 0x000fea0003800000 */
[----:B------:R-:W-:-:S04]  /*16cd0*/  FSETP.NEU.FTZ.AND P6, PT, R0, RZ, PT ;  /* 0x000000ff0000720b */ /* 0x000fc80003fdd000 */
[----:B------:R-:W-:-:S13]  /*16ce0*/  PLOP3.LUT P0, PT, P1, P6, PT, 0x2a, 0x0 ;  /* 0x000000000000781c */ /* 0x000fda0000f0c572 */
[----:B------:R-:W-:Y:S05]  /*16cf0*/  @P0 BREAK B1 ;  /* 0x0000000000010942 */ /* 0x000fea0003800000 */
[----:B------:R-:W-:Y:S05]  /*16d00*/  @P0 BRA `(.L_x_4081) ;  /* 0x0000000000800947 */ /* 0x000fea0003800000 */
.L_x_4077:
[----:B------:R-:W-:Y:S05]  /*16d10*/  BSYNC B1 ;  /* 0x0000000000017941 */ /* 0x000fea0003800000 */
.L_x_4076:
[----:B------:R-:W-:Y:S01]  /*16d20*/  IADD3 R21, R21, -0x7f, RZ ;  /* 0xffffff8115157810 */ /* 0x000fe20007ffe0ff */
[----:B------:R-:W-:Y:S01]  /*16d30*/  BSSY B1, `(.L_x_4082) ;  /* 0x000001b000017945 */ /* 0x000fe20003800000 */
[----:B------:R-:W-:-:S03]  /*16d40*/  IADD3 R24, R24, -0x7f, RZ ;  /* 0xffffff8118187810 */ /* 0x000fc60007ffe0ff */
[----:B------:R-:W-:Y:S02]  /*16d50*/  IMAD R35, R21, -0x800000, R0 ;  /* 0xff80000015237824 */ /* 0x000fe400078e0200 */
[C---:B------:R-:W-:Y:S01]  /*16d60*/  IMAD R0, R24.reuse, -0x800000, R25 ;  /* 0xff80000018007824 */ /* 0x040fe200078e0219 */
[----:B------:R-:W-:Y:S01]  /*16d70*/  IADD3 R24, R24, -R21, RZ ;  /* 0x8000001518187210 */ /* 0x000fe20007ffe0ff */
[----:B------:R-:W0:Y:S01]  /*16d80*/  MUFU.RCP R26, R35 ;  /* 0x00000023001a7308 */ /* 0x000e220000001000 */
[----:B------:R-:W-:-:S04]  /*16d90*/  FADD.FTZ R23, -R35, -RZ ;  /* 0x800000ff23177221 */ /* 0x000fc80000010100 */
[----:B0-----:R-:W-:-:S04]  /*16da0*/  FFMA R27, R26, R23, 1 ;  /* 0x3f8000001a1b7423 */ /* 0x001fc80000000017 */
[----:B------:R-:W-:-:S04]  /*16db0*/  FFMA R25, R26, R27, R26 ;  /* 0x0000001b1a197223 */ /* 0x000fc8000000001a */
[----:B------:R-:W-:-:S04]  /*16dc0*/  FFMA R26, R0, R25, RZ ;  /* 0x00000019001a7223 */ /* 0x000fc800000000ff */
[----:B------:R-:W-:-:S04]  /*16dd0*/  FFMA R27, R23, R26, R0 ;  /* 0x0000001a171b7223 */ /* 0x000fc80000000000 */
[----:B------:R-:W-:-:S04]  /*16de0*/  FFMA R27, R25, R27, R26 ;  /* 0x0000001b191b7223 */ /* 0x000fc8000000001a */
[----:B------:R-:W-:-:S04]  /*16df0*/  FFMA R0, R23, R27, R0 ;  /* 0x0000001b17007223 */ /* 0x000fc80000000000 */
[----:B------:R-:W-:-:S05]  /*16e00*/  FFMA.FTZ R25, R25, R0, R27 ;  /* 0x0000000019197223 */ /* 0x000fca000001001b */
[----:B------:R-:W-:-:S04]  /*16e10*/  SHF.R.U32.HI R0, RZ, 0x17, R25 ;  /* 0x00000017ff007819 */ /* 0x000fc80000011619 */
[----:B------:R-:W-:-:S04]  /*16e20*/  LOP3.LUT R21, R0, 0xff, RZ, 0xc0, !PT ;  /* 0x000000ff00157812 */ /* 0x000fc800078ec0ff */
[----:B------:R-:W-:-:S04]  /*16e30*/  IADD3 R0, R21, R24, RZ ;  /* 0x0000001815007210 */ /* 0x000fc80007ffe0ff */
[----:B------:R-:W-:-:S04]  /*16e40*/  IADD3 R21, R0, -0x1, RZ ;  /* 0xffffffff00157810 */ /* 0x000fc80007ffe0ff */
[----:B------:R-:W-:-:S13]  /*16e50*/  ISETP.GE.U32.AND P0, PT, R21, 0xfe, PT ;  /* 0x000000fe1500780c */ /* 0x000fda0003f06070 */
[----:B------:R-:W-:Y:S05]  /*16e60*/  @!P0 BRA `(.L_x_4083) ;  /* 0x0000000000188947 */ /* 0x000fea0003800000 */
[----:B------:R-:W-:Y:S02]  /*16e70*/  ISETP.GT.AND P0, PT, R0, 0xfe, PT ;  /* 0x000000fe0000780c */ /* 0x000fe40003f04270 */
[----:B------:R-:W-:-:S11]  /*16e80*/  LOP3.LUT R24, R25, 0x80000000, RZ, 0xc0, !PT ;  /* 0x8000000019187812 */ /* 0x000fd600078ec0ff */
[----:B------:R-:W-:-:S04]  /*16e90*/  @!P0 ISETP.GE.AND P1, PT, R0, 0x1, PT ;  /* 0x000000010000880c */ /* 0x000fc80003f26270 */
[C---:B------:R-:W-:Y:S02]  /*16ea0*/  @!P0 SEL R25, R24.reuse, R25, !P1 ;  /* 0x0000001918198207 */ /* 0x040fe40004800000 */
[----:B------:R-:W-:Y:S01]  /*16eb0*/  @P0 LOP3.LUT R25, R24, 0x7f800000, RZ, 0xfc, !PT ;  /* 0x7f80000018190812 */ /* 0x000fe200078efcff */
[----:B------:R-:W-:Y:S06]  /*16ec0*/  BRA `(.L_x_4084) ;  /* 0x0000000000047947 */ /* 0x000fec0003800000 */
.L_x_4083:
[----:B------:R-:W-:-:S07]  /*16ed0*/  LEA R25, R24, R25, 0x17 ;  /* 0x0000001918197211 */ /* 0x000fce00078eb8ff */
.L_x_4084:
[----:B------:R-:W-:Y:S05]  /*16ee0*/  BSYNC B1 ;  /* 0x0000000000017941 */ /* 0x000fea0003800000 */
.L_x_4082:
[----:B------:R-:W-:Y:S01]  /*16ef0*/  MOV R0, R25 ;  /* 0x0000001900007202 */ /* 0x000fe20000000f00 */
[----:B------:R-:W-:Y:S06]  /*16f00*/  BRA `(.L_x_4085) ;  /* 0x0000000000207947 */ /* 0x000fec0003800000 */
.L_x_4081:
[----:B------:R-:W-:-:S04]  /*16f10*/  LOP3.LUT R0, R0, 0x80000000, R25, 0x48, !PT ;  /* 0x8000000000007812 */ /* 0x000fc800078e4819 */
[----:B------:R-:W-:Y:S01]  /*16f20*/  LOP3.LUT R0, R0, 0x7f800000, RZ, 0xfc, !PT ;  /* 0x7f80000000007812 */ /* 0x000fe200078efcff */
[----:B------:R-:W-:Y:S06]  /*16f30*/  BRA `(.L_x_4085) ;  /* 0x0000000000147947 */ /* 0x000fec0003800000 */
.L_x_4080:
[----:B------:R-:W-:Y:S01]  /*16f40*/  LOP3.LUT R0, R0, 0x80000000, R25, 0x48, !PT ;  /* 0x8000000000007812 */ /* 0x000fe200078e4819 */
[----:B------:R-:W-:Y:S06]  /*16f50*/  BRA `(.L_x_4085) ;  /* 0x00000000000c7947 */ /* 0x000fec0003800000 */
.L_x_4079:
[----:B------:R-:W0:Y:S01]  /*16f60*/  MUFU.RSQ R0, -QNAN ;  /* 0xffc0000000007908 */ /* 0x000e220000001400 */
[----:B------:R-:W-:Y:S05]  /*16f70*/  BRA `(.L_x_4085) ;  /* 0x0000000000047947 */ /* 0x000fea0003800000 */
.L_x_4078:
[----:B------:R-:W-:-:S07]  /*16f80*/  FADD.FTZ R0, R25, R0 ;  /* 0x0000000019007221 */ /* 0x000fce0000010000 */
.L_x_4085:
[----:B------:R-:W-:Y:S05]  /*16f90*/  BSYNC B0 ;  /* 0x0000000000007941 */ /* 0x000fea0003800000 */
.L_x_4075:
[----:B------:R-:W-:-:S06]  /*16fa0*/  HFMA2.MMA R23, -RZ, RZ, 0, 0 ;  /* 0x00000000ff177435 */ /* 0x000fcc00000001ff */
[----:B0-----:R-:W-:Y:S05]  /*16fb0*/  RET.REL.NODEC R22 `(_ZN2at6native55_GLOBAL__N__de093ff9_22_ForeachBinaryOpList_cu_a911ec4325multi_tensor_apply_kernelINS1_18TensorListMetadataILi3EEENS1_24BinaryOpListAlphaFunctorIN3c107complexIfEELi3ELi2ELi2EEEJNS1_13power_functorIS8_EES8_EEEvT_T0_DpT1_) ;  /* 0xfffffe9016107950 */ /* 0x001fea0003c3ffff */
.L_x_4086:
        /* <DEDUP_REMOVED lines=12> */
.L_x_8047:


//--------------------- .text._ZN2at6native55_GLOBAL__N__de093ff9_22_ForeachBinaryOpList_cu_a911ec4325multi_tensor_apply_kernelINS1_18TensorListMetadataILi3EEENS1_24BinaryOpListAlphaFunctorIN3c107complexIdEELi3ELi2ELi2EEEJNS1_13power_functorIS8_EES8_EEEvT_T0_DpT1_ --------------------------
	.section	.text._ZN2at6native55_GLOBAL__N__de093ff9_22_ForeachBinaryOpList_cu_a911ec4325multi_tensor_apply_kernelINS1_18TensorListMetadataILi3EEENS1_24BinaryOpListAlphaFunctorIN3c107complexIdEELi3ELi2ELi2EEEJNS1_13power_functorIS8_EES8_EEEvT_T0_DpT1_,"ax",@progbits
	.align	128
.text._ZN2at6native55_GLOBAL__N__de093ff9_22_ForeachBinaryOpList_cu_a911ec4325multi_tensor_apply_kernelINS1_18TensorListMetadataILi3EEENS1_24BinaryOpListAlphaFunctorIN3c107complexIdEELi3ELi2ELi2EEEJNS1_13power_functorIS8_EES8_EEEvT_T0_DpT1_:
        .type           _ZN2at6native55_GLOBAL__N__de093ff9_22_ForeachBinaryOpList_cu_a911ec4325multi_tensor_apply_kernelINS1_18TensorListMetadataILi3EEENS1_24BinaryOpListAlphaFunctorIN3c107complexIdEELi3ELi2ELi2EEEJNS1_13power_functorIS8_EES8_EEEvT_T0_DpT1_,@function
        .size           _ZN2at6native55_GLOBAL__N__de093ff9_22_ForeachBinaryOpList_cu_a911ec4325multi_tensor_apply_kernelINS1_18TensorListMetadataILi3EEENS1_24BinaryOpListAlphaFunctorIN3c107complexIdEELi3ELi2ELi2EEEJNS1_13power_functorIS8_EES8_EEEvT_T0_DpT1_,(.L_x_8049 - _ZN2at6native55_GLOBAL__N__de093ff9_22_ForeachBinaryOpList_cu_a911ec4325multi_tensor_apply_kernelINS1_18TensorListMetadataILi3EEENS1_24BinaryOpListAlphaFunctorIN3c107complexIdEELi3ELi2ELi2EEEJNS1_13power_functorIS8_EES8_EEEvT_T0_DpT1_)
        .other          _ZN2at6native55_GLOBAL__N__de093ff9_22_ForeachBinaryOpList_cu_a911ec4325multi_tensor_apply_kernelINS1_18TensorListMetadataILi3EEENS1_24BinaryOpListAlphaFunctorIN3c107complexIdEELi3ELi2ELi2EEEJNS1_13power_functorIS8_EES8_EEEvT_T0_DpT1_,@"STO_CUDA_ENTRY STV_DEFAULT"
_ZN2at6native55_GLOBAL__N__de093ff9_22_ForeachBinaryOpList_cu_a911ec4325multi_tensor_apply_kernelINS1_18TensorListMetadataILi3EEENS1_24BinaryOpListAlphaFunctorIN3c107complexIdEELi3ELi2ELi2EEEJNS1_13power_functorIS8_EES8_EEEvT_T0_DpT1_:
[----:B------:R-:W0:Y:S01]  /*0000*/  LDC R1, c[0x0][0x28] ;  /* 0x00000a00ff017b82 */ /* 0x000e220000000800 */
[----:B------:R-:W1:Y:S01]  /*0010*/  S2R R8, SR_CTAID.X ;  /* 0x0000000000087919 */ /* 0x000e620000002500 */
[----:B------:R-:W-:Y:S01]  /*0020*/  IMAD.MOV.U32 R3, RZ, RZ, 0x740 ;  /* 0x00000740ff037424 */ /* 0x000fe200078e00ff */
[----:B------:R-:W-:Y:S01]  /*0030*/  ULDC.64 UR8, c[0x0][0x208] ;  /* 0x0000820000087ab9 */ /* 0x000fe20000000a00 */
[----:B0-----:R-:W-:-:S04]  /*0040*/  VIADD R1, R1, 0xffffffd8 ;  /* 0xffffffd801017836 */ /* 0x001fc80000000000 */
[----:B-1----:R-:W0:Y:S01]  /*0050*/  LDC.U8 R0, c[0x0][R8+0x810] ;  /* 0x0002040008007b82 */ /* 0x002e220000000000 */
[----:B------:R-:W-:-:S07]  /*0060*/  IMAD R6, R8, 0x4, R3 ;  /* 0x0000000408067824 */ /* 0x000fce00078e0203 */
[----:B------:R-:W1:Y:S01]  /*0070*/  LDC R7, c[0x0][R6+0x210] ;  /* 0x0000840006077b82 */ /* 0x000e620000000800 */
[----:B0-----:R-:W-:-:S07]  /*0080*/  IMAD.SHL.U32 R0, R0, 0x8, RZ ;  /* 0x0000000800007824 */ /* 0x001fce00078e00ff */
[----:B------:R-:W0:Y:S01]  /*0090*/  LDC.64 R48, c[0x0][R0+0x210] ;  /* 0x0000840000307b82 */ /* 0x000e220000000a00 */
[----:B-1----:R-:W-:-:S07]  /*00a0*/  IMAD.WIDE R2, R7, 0x10000, RZ ;  /* 0x0001000007027825 */ /* 0x002fce00078e02ff */
[----:B------:R-:W1:Y:S08]  /*00b0*/  LDC.64 R46, c[0x0][R0+0x390] ;  /* 0x0000e400002e7b82 */ /* 0x000e700000000a00 */
[----:B------:R-:W2:Y:S08]  /*00c0*/  LDC.64 R44, c[0x0][R0+0x510] ;  /* 0x00014400002c7b82 */ /* 0x000eb00000000a00 */
[----:B------:R-:W3:Y:S01]  /*00d0*/  LDC.64 R4, c[0x0][R0+0x690] ;  /* 0x0001a40000047b82 */ /* 0x000ee20000000a00 */
[----:B0-----:R-:W-:-:S04]  /*00e0*/  IMAD.WIDE R48, R7, 0x100000, R48 ;  /* 0x0010000007307825 */ /* 0x001fc800078e0230 */
[----:B-1----:R-:W-:-:S04]  /*00f0*/  IMAD.WIDE R46, R7, 0x100000, R46 ;  /* 0x00100000072e7825 */ /* 0x002fc800078e022e */
[----:B--2---:R-:W-:-:S03]  /*0100*/  IMAD.WIDE R44, R7, 0x100000, R44 ;  /* 0x00100000072c7825 */ /* 0x004fc600078e022c */
[----:B------:R-:W-:Y:S02]  /*0110*/  LOP3.LUT R7, R44, R46, R48, 0xfe, !PT ;  /* 0x0000002e2c077212 */ /* 0x000fe400078efe30 */
[----:B---3--:R-:W-:-:S04]  /*0120*/  IADD3 R12, P1, -R2, R4, RZ ;  /* 0x00000004020c7210 */ /* 0x008fc80007f3e1ff */
[----:B------:R-:W-:Y:S01]  /*0130*/  LOP3.LUT R2, R12, 0x3, RZ, 0xc0, !PT ;  /* 0x000000030c027812 */ /* 0x000fe200078ec0ff */
[----:B------:R-:W-:-:S03]  /*0140*/  IMAD.X R11, R5, 0x1, ~R3, P1 ;  /* 0x00000001050b7824 */ /* 0x000fc600008e0e03 */
        /* <DEDUP_REMOVED lines=9> */
.L_x_4484:
[----:B0-2---:R-:W-:Y:S01]  /*01e0*/  IADD3 R5, P0, R52, R56, RZ ;  /* 0x0000003834057210 */ /* 0x005fe20007f1e0ff */
[----:B-1----:R-:W-:Y:S01]  /*01f0*/  IMAD R0, R53, 0x3, RZ ;  /* 0x0000000335007824 */ /* 0x002fe200078e02ff */
[----:B------:R-:W-:Y:S02]  /*0200*/  CS2R R42, SRZ ;  /* 0x00000000002a7805 */ /* 0x000fe4000001ff00 */
[----:B------:R-:W-:Y:S02]  /*0210*/  CS2R R40, SRZ ;  /* 0x0000000000287805 */ /* 0x000fe4000001ff00 */
[C---:B------:R-:W-:Y:S01]  /*0220*/  ISETP.GE.U32.AND P2, PT, R5.reuse, 0x10000, PT ;  /* 0x000100000500780c */ /* 0x040fe20003f46070 */
[----:B------:R-:W-:Y:S01]  /*0230*/  IMAD.X R62, RZ, RZ, R57, P0 ;  /* 0x000000ffff3e7224 */ /* 0x000fe200000e0639 */
[----:B------:R-:W-:Y:S02]  /*0240*/  ISETP.LT.U32.AND P0, PT, R5, R12, PT ;  /* 0x0000000c0500720c */ /* 0x000fe40003f01070 */
[----:B------:R-:W-:-:S02]  /*0250*/  CS2R R70, SRZ ;  /* 0x0000000000467805 */ /* 0x000fc4000001ff00 */
[-C--:B------:R-:W-:Y:S02]  /*0260*/  LEA R63, P6, R53, R5.reuse, 0x1 ;  /* 0x00000005353f7211 */ /* 0x080fe400078c08ff */
[----:B------:R-:W-:Y:S02]  /*0270*/  CS2R R68, SRZ ;  /* 0x0000000000447805 */ /* 0x000fe4000001ff00 */
[----:B------:R-:W-:Y:S02]  /*0280*/  ISETP.GE.U32.AND.EX P2, PT, R62, RZ, PT, P2 ;  /* 0x000000ff3e00720c */ /* 0x000fe40003f46120 */
[----:B------:R-:W-:Y:S02]  /*0290*/  CS2R R18, SRZ ;  /* 0x0000000000127805 */ /* 0x000fe4000001ff00 */
[----:B------:R-:W-:Y:S01]  /*02a0*/  IADD3 R61, P5, R0, R5, RZ ;  /* 0x00000005003d7210 */ /* 0x000fe20007fbe0ff */
[----:B------:R-:W-:Y:S01]  /*02b0*/  IMAD.X R60, RZ, RZ, R62, P6 ;  /* 0x000000ffff3c7224 */ /* 0x000fe200030e063e */
[----:B------:R-:W-:-:S02]  /*02c0*/  ISETP.LT.AND.EX P2, PT, R62, R11, !P2, P0 ;  /* 0x0000000b3e00720c */ /* 0x000fc40005741300 */
[----:B------:R-:W-:Y:S02]  /*02d0*/  CS2R R16, SRZ ;  /* 0x0000000000107805 */ /* 0x000fe4000001ff00 */
[----:B------:R-:W-:Y:S02]  /*02e0*/  IADD3 R59, P0, R53, R5, RZ ;  /* 0x00000005353b7210 */ /* 0x000fe40007f1e0ff */
[----:B------:R-:W-:Y:S02]  /*02f0*/  CS2R R30, SRZ ;  /* 0x00000000001e7805 */ /* 0x000fe4000001ff00 */
[----:B------:R-:W-:Y:S02]  /*0300*/  CS2R R28, SRZ ;  /* 0x00000000001c7805 */ /* 0x000fe4000001ff00 */
[----:B------:R-:W-:Y:S02]  /*0310*/  CS2R R34, SRZ ;  /* 0x0000000000227805 */ /* 0x000fe4000001ff00 */
[C---:B------:R-:W-:Y:S01]  /*0320*/  ISETP.GE.U32.AND P3, PT, R59.reuse, 0x10000, PT ;  /* 0x000100003b00780c */ /* 0x040fe20003f66070 */
[----:B------:R-:W-:Y:S01]  /*0330*/  IMAD.X R58, RZ, RZ, R62, P0 ;  /* 0x000000ffff3a7224 */ /* 0x000fe200000e063e */
[----:B------:R-:W-:-:S02]  /*0340*/  ISETP.LT.U32.AND P1, PT, R59, R12, PT ;  /* 0x0000000c3b00720c */ /* 0x000fc40003f21070 */
[----:B------:R-:W-:Y:S02]  /*0350*/  CS2R R32, SRZ ;  /* 0x0000000000207805 */ /* 0x000fe4000001ff00 */
[----:B------:R-:W-:Y:S02]  /*0360*/  CS2R R38, SRZ ;  /* 0x0000000000267805 */ /* 0x000fe4000001ff00 */
[----:B------:R-:W-:Y:S02]  /*0370*/  CS2R R36, SRZ ;  /* 0x0000000000247805 */ /* 0x000fe4000001ff00 */
[----:B------:R-:W-:Y:S02]  /*0380*/  ISETP.GE.U32.AND.EX P3, PT, R58, RZ, PT, P3 ;  /* 0x000000ff3a00720c */ /* 0x000fe40003f66130 */
[----:B------:R-:W-:Y:S02]  /*0390*/  CS2R R22, SRZ ;  /* 0x0000000000167805 */ /* 0x000fe4000001ff00 */
[----:B------:R-:W-:-:S02]  /*03a0*/  @P2 LEA R2, P0, R5, R48, 0x4 ;  /* 0x0000003005022211 */ /* 0x000fc400078020ff */
[----:B------:R-:W-:Y:S02]  /*03b0*/  CS2R R20, SRZ ;  /* 0x0000000000147805 */ /* 0x000fe4000001ff00 */
[C---:B------:R-:W-:Y:S01]  /*03c0*/  @P2 LEA R4, P4, R5.reuse, R46, 0x4 ;  /* 0x0000002e05042211 */ /* 0x040fe200078820ff */
[----:B------:R-:W-:Y:S01]  /*03d0*/  ULDC.64 UR4, c[0x0][0xe68] ;  /* 0x00039a0000047ab9 */ /* 0x000fe20000000a00 */
[--C-:B------:R-:W-:Y:S02]  /*03e0*/  @P2 LEA.HI.X R3, R5, R49, R62.reuse, 0x4, P0 ;  /* 0x0000003105032211 */ /* 0x100fe400000f243e */
[----:B------:R-:W-:Y:S02]  /*03f0*/  ISETP.GE.U32.AND P0, PT, R63, 0x10000, PT ;  /* 0x000100003f00780c */ /* 0x000fe40003f06070 */
[----:B------:R-:W-:Y:S01]  /*0400*/  @P2 LEA.HI.X R5, R5, R47, R62, 0x4, P4 ;  /* 0x0000002f05052211 */ /* 0x000fe200020f243e */
[----:B------:R0:W2:Y:S01]  /*0410*/  @P2 LDG.E.128 R40, desc[UR8][R2.64] ;  /* 0x0000000802282981 */ /* 0x0000a2000c1e1d00 */
[----:B------:R-:W-:-:S02]  /*0420*/  ISETP.LT.U32.AND P4, PT, R63, R12, PT ;  /* 0x0000000c3f00720c */ /* 0x000fc40003f81070 */
[----:B------:R-:W-:Y:S01]  /*0430*/  ISETP.GE.U32.AND.EX P0, PT, R60, RZ, PT, P0 ;  /* 0x000000ff3c00720c */ /* 0x000fe20003f06100 */
[----:B------:R-:W-:Y:S01]  /*0440*/  IMAD.X R62, RZ, RZ, R62, P5 ;  /* 0x000000ffff3e7224 */ /* 0x000fe200028e063e */
[-C--:B------:R-:W-:Y:S01]  /*0450*/  ISETP.LT.AND.EX P6, PT, R58, R11.reuse, !P3, P1 ;  /* 0x0000000b3a00720c */ /* 0x080fe20005fc1310 */
[----:B------:R1:W3:Y:S01]  /*0460*/  @P2 LDG.E.128 R68, desc[UR8][R4.64] ;  /* 0x0000000804442981 */ /* 0x0002e2000c1e1d00 */
[----:B------:R-:W-:Y:S02]  /*0470*/  ISETP.LT.AND.EX P4, PT, R60, R11, !P0, P4 ;  /* 0x0000000b3c00720c */ /* 0x000fe40004781340 */
[C---:B------:R-:W-:Y:S02]  /*0480*/  ISETP.GE.U32.AND P0, PT, R61.reuse, 0x10000, PT ;  /* 0x000100003d00780c */ /* 0x040fe40003f06070 */
[----:B------:R-:W-:Y:S02]  /*0490*/  ISETP.LT.U32.AND P3, PT, R61, R12, PT ;  /* 0x0000000c3d00720c */ /* 0x000fe40003f61070 */
[----:B------:R-:W-:-:S02]  /*04a0*/  ISETP.GE.U32.AND.EX P0, PT, R62, RZ, PT, P0 ;  /* 0x000000ff3e00720c */ /* 0x000fc40003f06100 */
[----:B------:R-:W-:Y:S02]  /*04b0*/  CS2R R26, SRZ ;  /* 0x00000000001a7805 */ /* 0x000fe4000001ff00 */
[----:B------:R-:W-:Y:S01]  /*04c0*/  CS2R R24, SRZ ;  /* 0x0000000000187805 */ /* 0x000fe2000001ff00 */
[----:B------:R-:W-:Y:S01]  /*04d0*/  BSSY B1, `(.L_x_4088) ;  /* 0x0000788000017945 */ /* 0x000fe20003800000 */
[----:B------:R-:W-:Y:S02]  /*04e0*/  ISETP.LT.AND.EX P3, PT, R62, R11, !P0, P3 ;  /* 0x0000000b3e00720c */ /* 0x000fe40004761330 */
[C---:B------:R-:W-:Y:S02]  /*04f0*/  @P6 LEA R6, P1, R59.reuse, R48, 0x4 ;  /* 0x000000303b066211 */ /* 0x040fe400078220ff */
[C---:B0-----:R-:W-:Y:S02]  /*0500*/  @P6 LEA R2, P5, R59.reuse, R46, 0x4 ;  /* 0x0000002e3b026211 */ /* 0x041fe400078a20ff */
[----:B------:R-:W-:-:S02]  /*0510*/  @P6 LEA.HI.X R7, R59, R49, R58, 0x4, P1 ;  /* 0x000000313b076211 */ /* 0x000fc400008f243a */
[----:B-1----:R-:W-:Y:S02]  /*0520*/  @P4 LEA R4, P1, R63, R48, 0x4 ;  /* 0x000000303f044211 */ /* 0x002fe400078220ff */
[----:B------:R-:W-:Y:S01]  /*0530*/  @P6 LEA.HI.X R3, R59, R47, R58, 0x4, P5 ;  /* 0x0000002f3b036211 */ /* 0x000fe200028f243a */
[----:B------:R-:W5:Y:S01]  /*0540*/  @P6 LDG.E.128 R16, desc[UR8][R6.64] ;  /* 0x0000000806106981 */ /* 0x000f62000c1e1d00 */
[C-C-:B------:R-:W-:Y:S02]  /*0550*/  @P4 LEA.HI.X R5, R63.reuse, R49, R60.reuse, 0x4, P1 ;  /* 0x000000313f054211 */ /* 0x140fe400008f243c */
[----:B------:R-:W-:Y:S01]  /*0560*/  @P4 LEA R8, P0, R63, R46, 0x4 ;  /* 0x0000002e3f084211 */ /* 0x000fe200078020ff */
[----:B------:R0:W5:Y:S01]  /*0570*/  @P6 LDG.E.128 R20, desc[UR8][R2.64] ;  /* 0x0000000802146981 */ /* 0x000162000c1e1d00 */
[C---:B------:R-:W-:Y:S02]  /*0580*/  @P3 LEA R14, P1, R61.reuse, R48, 0x4 ;  /* 0x000000303d0e3211 */ /* 0x040fe400078220ff */
[----:B------:R-:W-:Y:S01]  /*0590*/  @P3 LEA R50, P5, R61, R46, 0x4 ;  /* 0x0000002e3d323211 */ /* 0x000fe200078a20ff */
[----:B------:R1:W5:Y:S01]  /*05a0*/  @P4 LDG.E.128 R24, desc[UR8][R4.64] ;  /* 0x0000000804184981 */ /* 0x000362000c1e1d00 */
[----:B------:R-:W-:-:S02]  /*05b0*/  @P4 LEA.HI.X R9, R63, R47, R60, 0x4, P0 ;  /* 0x0000002f3f094211 */ /* 0x000fc400000f243c */
[C-C-:B------:R-:W-:Y:S02]  /*05c0*/  @P3 LEA.HI.X R15, R61.reuse, R49, R62.reuse, 0x4, P1 ;  /* 0x000000313d0f3211 */ /* 0x140fe400008f243e */
[----:B------:R-:W-:Y:S01]  /*05d0*/  @P3 LEA.HI.X R51, R61, R47, R62, 0x4, P5 ;  /* 0x0000002f3d333211 */ /* 0x000fe200028f243e */
[----:B------:R4:W5:Y:S01]  /*05e0*/  @P4 LDG.E.128 R28, desc[UR8][R8.64] ;  /* 0x00000008081c4981 */ /* 0x000962000c1e1d00 */
[----:B------:R-:W-:-:S03]  /*05f0*/  P2R R64, PR, RZ, 0x40 ;  /* 0x00000040ff407803 */ /* 0x000fc60000000000 */
[----:B------:R4:W5:Y:S04]  /*0600*/  @P3 LDG.E.128 R32, desc[UR8][R14.64] ;  /* 0x000000080e203981 */ /* 0x000968000c1e1d00 */
[----:B------:R4:W5:Y:S01]  /*0610*/  @P3 LDG.E.128 R36, desc[UR8][R50.64] ;  /* 0x0000000832243981 */ /* 0x000962000c1e1d00 */
[----:B--2---:R-:W-:Y:S02]  /*0620*/  DSETP.NAN.AND P0, PT, R40, R42, PT ;  /* 0x0000002a2800722a */ /* 0x004fe40003f08000 */
[----:B---3--:R-:W-:Y:S02]  /*0630*/  DMUL R72, R70, UR4 ;  /* 0x0000000446487c28 */ /* 0x008fe40008000000 */
[----:B0-----:R-:W-:Y:S01]  /*0640*/  DMUL R2, R68, UR4 ;  /* 0x0000000444027c28 */ /* 0x001fe20008000000 */
[----:B------:R-:W-:Y:S01]  /*0650*/  ULDC.64 UR4, c[0x0][0xe60] ;  /* 0x0003980000047ab9 */ /* 0x000fe20000000a00 */
[----:B-1----:R-:W-:-:S04]  /*0660*/  DADD R4, -RZ, |R40| ;  /* 0x00000000ff047229 */ /* 0x002fc80000000528 */
[----:B------:R-:W-:Y:S02]  /*0670*/  DFMA R72, R68, UR4, -R72 ;  /* 0x0000000444487c2b */ /* 0x000fe40008000848 */
[----:B------:R-:W-:Y:S02]  /*0680*/  DFMA R70, R70, UR4, R2 ;  /* 0x0000000446467c2b */ /* 0x000fe40008000002 */
[----:B----4-:R-:W-:Y:S09]  /*0690*/  @P0 BRA `(.L_x_4089) ;  /* 0x0000006800740947 */ /* 0x010ff20003800000 */
[--C-:B------:R-:W-:Y:S01]  /*06a0*/  DADD R14, -RZ, |R42|.reuse ;  /* 0x00000000ff0e7229 */ /* 0x100fe2000000052a */
[----:B------:R-:W-:Y:S01]  /*06b0*/  UMOV UR4, 0x85ebc8a0 ;  /* 0x85ebc8a000047882 */ /* 0x000fe20000000000 */
[----:B------:R-:W-:Y:S01]  /*06c0*/  DSETP.GEU.AND P1, PT, |R40|, |R42|, PT ;  /* 0x4000002a2800722a */ /* 0x000fe20003f2e200 */
[----:B------:R-:W-:-:S07]  /*06d0*/  UMOV UR5, 0x7fd1ccf3 ;  /* 0x7fd1ccf300057882 */ /* 0x000fce0000000000 */
[----:B------:R-:W-:Y:S02]  /*06e0*/  FSEL R76, R4, R14, !P1 ;  /* 0x0000000e044c7208 */ /* 0x000fe40004800000 */
[----:B------:R-:W-:Y:S02]  /*06f0*/  FSEL R77, R5, R15, !P1 ;  /* 0x0000000f054d7208 */ /* 0x000fe40004800000 */
[----:B------:R-:W-:Y:S02]  /*0700*/  FSEL R78, R14, R4, !P1 ;  /* 0x000000040e4e7208 */ /* 0x000fe40004800000 */
[----:B------:R-:W-:Y:S02]  /*0710*/  FSEL R79, R15, R5, !P1 ;  /* 0x000000050f4f7208 */ /* 0x000fe40004800000 */
[----:B------:R-:W-:-:S14]  /*0720*/  DSETP.GT.AND P0, PT, R76, UR4, PT ;  /* 0x000000044c007e2a */ /* 0x000fdc000bf04000 */
[----:B------:R-:W-:Y:S05]  /*0730*/  @P0 BRA `(.L_x_4090) ;  /* 0x0000005400c40947 */ /* 0x000fea0003800000 */
[----:B------:R-:W-:-:S14]  /*0740*/  DSETP.NEU.AND P0, PT, R78, 1, PT ;  /* 0x3ff000004e00742a */ /* 0x000fdc0003f0d000 */
[----:B------:R-:W-:Y:S05]  /*0750*/  @!P0 BRA `(.L_x_4091) ;  /* 0x0000004000e08947 */ /* 0x000fea0003800000 */
[----:B------:R-:W-:Y:S01]  /*0760*/  UMOV UR4, 0x4ad4b81f ;  /* 0x4ad4b81f00047882 */ /* 0x000fe20000000000 */
[----:B------:R-:W-:Y:S02]  /*0770*/  UMOV UR5, 0x358dee7a ;  /* 0x358dee7a00057882 */ /* 0x000fe40000000000 */
[----:B------:R-:W-:-:S06]  /*0780*/  DSETP.GEU.AND P0, PT, R76, UR4, PT ;  /* 0x000000044c007e2a */ /* 0x000fcc000bf0e000 */
[----:B------:R-:W-:Y:S01]  /*0790*/  DSETP.LT.OR P0, PT, R78, UR4, !P0 ;  /* 0x000000044e007e2a */ /* 0x000fe2000c701400 */
[----:B------:R-:W-:Y:S01]  /*07a0*/  UMOV UR4, 0xc57e649a ;  /* 0xc57e649a00047882 */ /* 0x000fe20000000000 */
[----:B------:R-:W-:-:S04]  /*07b0*/  UMOV UR5, 0x4a511b0e ;  /* 0x4a511b0e00057882 */ /* 0x000fc80000000000 */
[----:B------:R-:W-:-:S06]  /*07c0*/  DSETP.GT.OR P0, PT, R78, UR4, P0 ;  /* 0x000000044e007e2a */ /* 0x000fcc0008704400 */
[----:B------:R-:W-:-:S14]  /*07d0*/  DSETP.GT.OR P0, PT, R76, UR4, P0 ;  /* 0x000000044c007e2a */ /* 0x000fdc0008704400 */
[----:B------:R-:W-:Y:S05]  /*07e0*/  @P0 BRA `(.L_x_4092) ;  /* 0x00000034000c0947 */ /* 0x000fea0003800000 */
[----:B------:R-:W-:-:S14]  /*07f0*/  DSETP.GE.AND P0, PT, R78, 1, PT ;  /* 0x3ff000004e00742a */ /* 0x000fdc0003f06000 */
[----:B------:R-:W-:Y:S05]  /*0800*/  @!P0 BRA `(.L_x_4093) ;  /* 0x0000001000008947 */ /* 0x000fea0003800000 */
[C---:B------:R-:W-:Y:S01]  /*0810*/  DADD R2, R78.reuse, -1 ;  /* 0xbff000004e027429 */ /* 0x040fe20000000000 */
[----:B------:R-:W-:Y:S01]  /*0820*/  BSSY B2, `(.L_x_4094) ;  /* 0x000008b000027945 */ /* 0x000fe20003800000 */
[----:B------:R-:W-:-:S08]  /*0830*/  DADD R4, R78, 1 ;  /* 0x3ff000004e047429 */ /* 0x000fd00000000000 */
[----:B------:R-:W-:-:S08]  /*0840*/  DMUL R2, R2, R4 ;  /* 0x0000000402027228 */ /* 0x000fd00000000000 */
[----:B------:R-:W-:-:S10]  /*0850*/  DFMA R74, R76, R76, R2 ;  /* 0x0000004c4c4a722b */ /* 0x000fd40000000002 */
[C---:B------:R-:W-:Y:S02]  /*0860*/  FSETP.GEU.FTZ.AND P5, PT, R75.reuse, 1.7916666269302368164, PT ;  /* 0x3fe555554b00780b */ /* 0x040fe40003fbe000 */
[----:B------:R-:W-:-:S13]  /*0870*/  FSETP.GT.FTZ.AND P0, PT, R75, -1.6999999284744262695, PT ;  /* 0xbfd999994b00780b */ /* 0x000fda0003f14000 */
[----:B------:R-:W-:Y:S05]  /*0880*/  @P0 BRA !P5, `(.L_x_4095) ;  /* 0x0000000400440947 */ /* 0x000fea0006800000 */
[----:B------:R-:W-:Y:S01]  /*0890*/  DADD R2, R74, 1 ;  /* 0x3ff000004a027429 */ /* 0x000fe20000000000 */
[----:B------:R-:W-:-:S09]  /*08a0*/  IMAD.MOV.U32 R13, RZ, RZ, -0x3ff ;  /* 0xfffffc01ff0d7424 */ /* 0x000fd200078e00ff */
[----:B------:R-:W-:Y:S01]  /*08b0*/  ISETP.GT.AND P0, PT, R3, 0xfffff, PT ;  /* 0x000fffff0300780c */ /* 0x000fe20003f04270 */
[----:B------:R-:W-:Y:S02]  /*08c0*/  IMAD.MOV.U32 R4, RZ, RZ, R2 ;  /* 0x000000ffff047224 */ /* 0x000fe400078e0002 */
[--C-:B------:R-:W-:Y:S02]  /*08d0*/  IMAD.MOV.U32 R5, RZ, RZ, R3.reuse ;  /* 0x000000ffff057224 */ /* 0x100fe400078e0003 */
[----:B------:R-:W-:-:S08]  /*08e0*/  IMAD.MOV.U32 R0, RZ, RZ, R3 ;  /* 0x000000ffff007224 */ /* 0x000fd000078e0003 */
[----:B------:R-:W-:Y:S01]  /*08f0*/  @!P0 DMUL R4, R4, 1.80143985094819840000e+16 ;  /* 0x4350000004048828 */ /* 0x000fe20000000000 */
[----:B------:R-:W-:-:S09]  /*0900*/  @!P0 IMAD.MOV.U32 R13, RZ, RZ, -0x435 ;  /* 0xfffffbcbff0d8424 */ /* 0x000fd200078e00ff */
[----:B------:R-:W-:Y:S02]  /*0910*/  @!P0 IMAD.MOV.U32 R0, RZ, RZ, R5 ;  /* 0x000000ffff008224 */ /* 0x000fe400078e0005 */
[----:B------:R-:W-:Y:S02]  /*0920*/  @!P0 IMAD.MOV.U32 R2, RZ, RZ, R4 ;  /* 0x000000ffff028224 */ /* 0x000fe400078e0004 */
[----:B------:R-:W-:-:S05]  /*0930*/  VIADD R3, R0, 0xffffffff ;  /* 0xffffffff00037836 */ /* 0x000fca0000000000 */
[----:B------:R-:W-:-:S13]  /*0940*/  ISETP.GE.U32.AND P5, PT, R3, 0x7fefffff, PT ;  /* 0x7fefffff0300780c */ /* 0x000fda0003fa6070 */
[----:B------:R-:W-:Y:S01]  /*0950*/  @P5 IMAD.MOV.U32 R6, RZ, RZ, 0x0 ;  /* 0x00000000ff065424 */ /* 0x000fe200078e00ff */
[----:B------:R-:W-:Y:S01]  /*0960*/  @P5 FSETP.NEU.FTZ.AND P6, PT, R5, RZ, PT ;  /* 0x000000ff0500520b */ /* 0x000fe20003fdd000 */
[----:B------:R-:W-:-:S06]  /*0970*/  @P5 IMAD.MOV.U32 R7, RZ, RZ, 0x7ff00000 ;  /* 0x7ff00000ff075424 */ /* 0x000fcc00078e00ff */
[----:B------:R-:W-:-:S10]  /*0980*/  @P5 DFMA R6, R4, R6, +INF ;  /* 0x7ff000000406542b */ /* 0x000fd40000000006 */
[----:B------:R-:W-:Y:S02]  /*0990*/  @P5 FSEL R74, R6, RZ, P6 ;  /* 0x000000ff064a5208 */ /* 0x000fe40003000000 */
[----:B------:R-:W-:Y:S01]  /*09a0*/  @P5 FSEL R75, R7, -QNAN , P6 ;  /* 0xfff00000074b5808 */ /* 0x000fe20003000000 */
[----:B------:R-:W-:Y:S06]  /*09b0*/  @P5 BRA `(.L_x_4096) ;  /* 0x0000000400c45947 */ /* 0x000fec0003800000 */
[C---:B------:R-:W-:Y:S01]  /*09c0*/  LOP3.LUT R3, R0.reuse, 0x800fffff, RZ, 0xc0, !PT ;  /* 0x800fffff00037812 */ /* 0x040fe200078ec0ff */
[----:B------:R-:W-:Y:S01]  /*09d0*/  IMAD.MOV.U32 R6, RZ, RZ, RZ ;  /* 0x000000ffff067224 */ /* 0x000fe200078e00ff */
[----:B------:R-:W-:Y:S01]  /*09e0*/  UMOV UR4, 0x3ae80f1e ;  /* 0x3ae80f1e00047882 */ /* 0x000fe20000000000 */
[----:B------:R-:W-:Y:S01]  /*09f0*/  IMAD.MOV.U32 R50, RZ, RZ, -0x748574fc ;  /* 0x8b7a8b04ff327424 */ /* 0x000fe200078e00ff */
[----:B------:R-:W-:Y:S01]  /*0a00*/  LOP3.LUT R3, R3, 0x3ff00000, RZ, 0xfc, !PT ;  /* 0x3ff0000003037812 */ /* 0x000fe200078efcff */
[----:B------:R-:W-:Y:S01]  /*0a10*/  IMAD.MOV.U32 R51, RZ, RZ, 0x3ed0ee25 ;  /* 0x3ed0ee25ff337424 */ /* 0x000fe200078e00ff */
[----:B------:R-:W-:Y:S01]  /*0a20*/  UMOV UR5, 0x3eb1380b ;  /* 0x3eb1380b00057882 */ /* 0x000fe20000000000 */
[----:B------:R-:W-:Y:S01]  /*0a30*/  LEA.HI R0, R0, R13, RZ, 0xc ;  /* 0x0000000d00007211 */ /* 0x000fe200078f60ff */
[----:B------:R-:W-:Y:S01]  /*0a40*/  IMAD.MOV.U32 R55, RZ, RZ, 0x43300000 ;  /* 0x43300000ff377424 */ /* 0x000fe200078e00ff */
[----:B------:R-:W-:Y:S01]  /*0a50*/  ISETP.GE.AND P0, PT, R3, 0x3ff6a09f, PT ;  /* 0x3ff6a09f0300780c */ /* 0x000fe20003f06270 */
[----:B------:R-:W-:Y:S01]  /*0a60*/  UMOV UR6, 0x80000000 ;  /* 0x8000000000067882 */ /* 0x000fe20000000000 */
[----:B------:R-:W-:-:S11]  /*0a70*/  UMOV UR7, 0x43300000 ;  /* 0x4330000000077882 */ /* 0x000fd60000000000 */
[----:B------:R-:W-:Y:S02]  /*0a80*/  @P0 VIADD R5, R3, 0xfff00000 ;  /* 0xfff0000003050836 */ /* 0x000fe40000000000 */
[----:B------:R-:W-:Y:S02]  /*0a90*/  @P0 VIADD R0, R0, 0x1 ;  /* 0x0000000100000836 */ /* 0x000fe40000000000 */
[----:B------:R-:W-:-:S03]  /*0aa0*/  @P0 IMAD.MOV.U32 R3, RZ, RZ, R5 ;  /* 0x000000ffff030224 */ /* 0x000fc600078e0005 */
[----:B------:R-:W-:-:S03]  /*0ab0*/  LOP3.LUT R54, R0, 0x80000000, RZ, 0x3c, !PT ;  /* 0x8000000000367812 */ /* 0x000fc600078e3cff */
[C---:B------:R-:W-:Y:S02]  /*0ac0*/  DADD R4, R2.reuse, 1 ;  /* 0x3ff0000002047429 */ /* 0x040fe40000000000 */
[----:B------:R-:W-:Y:S02]  /*0ad0*/  DADD R2, R2, -1 ;  /* 0xbff0000002027429 */ /* 0x000fe40000000000 */
[----:B------:R-:W-:Y:S01]  /*0ae0*/  DADD R54, R54, -UR6 ;  /* 0x8000000636367e29 */ /* 0x000fe20008000000 */
[----:B------:R-:W-:Y:S01]  /*0af0*/  UMOV UR6, 0xfefa39ef ;  /* 0xfefa39ef00067882 */ /* 0x000fe20000000000 */
[----:B------:R-:W0:Y:S01]  /*0b00*/  MUFU.RCP64H R7, R5 ;  /* 0x0000000500077308 */ /* 0x000e220000001800 */
[----:B------:R-:W-:Y:S01]  /*0b10*/  UMOV UR7, 0x3fe62e42 ;  /* 0x3fe62e4200077882 */ /* 0x000fe20000000000 */
[----:B0-----:R-:W-:-:S08]  /*0b20*/  DFMA R8, -R4, R6, 1 ;  /* 0x3ff000000408742b */ /* 0x001fd00000000106 */
[----:B------:R-:W-:-:S08]  /*0b30*/  DFMA R8, R8, R8, R8 ;  /* 0x000000080808722b */ /* 0x000fd00000000008 */
[----:B------:R-:W-:-:S08]  /*0b40*/  DFMA R8, R6, R8, R6 ;  /* 0x000000080608722b */ /* 0x000fd00000000006 */
[----:B------:R-:W-:-:S08]  /*0b50*/  DMUL R6, R8, R2 ;  /* 0x0000000208067228 */ /* 0x000fd00000000000 */
[----:B------:R-:W-:-:S08]  /*0b60*/  DFMA R6, R8, R2, R6 ;  /* 0x000000020806722b */ /* 0x000fd00000000006 */
[----:B------:R-:W-:Y:S02]  /*0b70*/  DMUL R14, R6, R6 ;  /* 0x00000006060e7228 */ /* 0x000fe40000000000 */
[----:B------:R-:W-:-:S06]  /*0b80*/  DFMA R74, R54, UR6, R6 ;  /* 0x00000006364a7c2b */ /* 0x000fcc0008000006 */
[----:B------:R-:W-:Y:S01]  /*0b90*/  DFMA R4, R14, UR4, R50 ;  /* 0x000000040e047c2b */ /* 0x000fe20008000032 */
[----:B------:R-:W-:Y:S01]  /*0ba0*/  UMOV UR4, 0x9f02676f ;  /* 0x9f02676f00047882 */ /* 0x000fe20000000000 */
[----:B------:R-:W-:Y:S01]  /*0bb0*/  UMOV UR5, 0x3ef3b266 ;  /* 0x3ef3b26600057882 */ /* 0x000fe20000000000 */
[----:B------:R-:W-:-:S05]  /*0bc0*/  DADD R50, R2, -R6 ;  /* 0x0000000002327229 */ /* 0x000fca0000000806 */
[----:B------:R-:W-:Y:S01]  /*0bd0*/  DFMA R4, R14, R4, UR4 ;  /* 0x000000040e047e2b */ /* 0x000fe20008000004 */
[----:B------:R-:W-:Y:S01]  /*0be0*/  UMOV UR4, 0xa9ab0956 ;  /* 0xa9ab095600047882 */ /* 0x000fe20000000000 */
[----:B------:R-:W-:Y:S01]  /*0bf0*/  UMOV UR5, 0x3f1745cb ;  /* 0x3f1745cb00057882 */ /* 0x000fe20000000000 */
[----:B------:R-:W-:-:S05]  /*0c00*/  DADD R50, R50, R50 ;  /* 0x0000000032327229 */ /* 0x000fca0000000032 */
[----:B------:R-:W-:Y:S01]  /*0c10*/  DFMA R4, R14, R4, UR4 ;  /* 0x000000040e047e2b */ /* 0x000fe20008000004 */
[----:B------:R-:W-:Y:S01]  /*0c20*/  UMOV UR4, 0x2d1b5154 ;  /* 0x2d1b515400047882 */ /* 0x000fe20000000000 */
[----:B------:R-:W-:Y:S01]  /*0c30*/  UMOV UR5, 0x3f3c71c7 ;  /* 0x3f3c71c700057882 */ /* 0x000fe20000000000 */
[----:B------:R-:W-:Y:S02]  /*0c40*/  DFMA R50, R2, -R6, R50 ;  /* 0x800000060232722b */ /* 0x000fe40000000032 */
[----:B------:R-:W-:-:S03]  /*0c50*/  DFMA R2, -R54, UR6, R74 ;  /* 0x0000000636027c2b */ /* 0x000fc6000800014a */
[----:B------:R-:W-:Y:S01]  /*0c60*/  DFMA R4, R14, R4, UR4 ;  /* 0x000000040e047e2b */ /* 0x000fe20008000004 */
[----:B------:R-:W-:Y:S01]  /*0c70*/  UMOV UR4, 0x923be72d ;  /* 0x923be72d00047882 */ /* 0x000fe20000000000 */
[----:B------:R-:W-:Y:S01]  /*0c80*/  UMOV UR5, 0x3f624924 ;  /* 0x3f62492400057882 */ /* 0x000fe20000000000 */
[----:B------:R-:W-:Y:S02]  /*0c90*/  DMUL R50, R8, R50 ;  /* 0x0000003208327228 */ /* 0x000fe40000000000 */
[----:B------:R-:W-:-:S03]  /*0ca0*/  DADD R2, -R6, R2 ;  /* 0x0000000006027229 */ /* 0x000fc60000000102 */
[----:B------:R-:W-:Y:S01]  /*0cb0*/  DFMA R4, R14, R4, UR4 ;  /* 0x000000040e047e2b */ /* 0x000fe20008000004 */
[----:B------:R-:W-:Y:S01]  /*0cc0*/  UMOV UR4, 0x9999a3c4 ;  /* 0x9999a3c400047882 */ /* 0x000fe20000000000 */
[----:B------:R-:W-:-:S06]  /*0cd0*/  UMOV UR5, 0x3f899999 ;  /* 0x3f89999900057882 */ /* 0x000fcc0000000000 */
[----:B------:R-:W-:Y:S01]  /*0ce0*/  DFMA R4, R14, R4, UR4 ;  /* 0x000000040e047e2b */ /* 0x000fe20008000004 */
[----:B------:R-:W-:Y:S01]  /*0cf0*/  UMOV UR4, 0x55555554 ;  /* 0x5555555400047882 */ /* 0x000fe20000000000 */
[----:B------:R-:W-:-:S06]  /*0d00*/  UMOV UR5, 0x3fb55555 ;  /* 0x3fb5555500057882 */ /* 0x000fcc0000000000 */
[----:B------:R-:W-:Y:S01]  /*0d10*/  DFMA R4, R14, R4, UR4 ;  /* 0x000000040e047e2b */ /* 0x000fe20008000004 */
[----:B------:R-:W-:Y:S01]  /*0d20*/  UMOV UR4, 0x3b39803f ;  /* 0x3b39803f00047882 */ /* 0x000fe20000000000 */
[----:B------:R-:W-:-:S06]  /*0d30*/  UMOV UR5, 0x3c7abc9e ;  /* 0x3c7abc9e00057882 */ /* 0x000fcc0000000000 */
[----:B------:R-:W-:-:S08]  /*0d40*/  DMUL R4, R14, R4 ;  /* 0x000000040e047228 */ /* 0x000fd00000000000 */
[----:B------:R-:W-:-:S08]  /*0d50*/  DFMA R4, R6, R4, R50 ;  /* 0x000000040604722b */ /* 0x000fd00000000032 */
[----:B------:R-:W-:-:S08]  /*0d60*/  DADD R2, R4, -R2 ;  /* 0x0000000004027229 */ /* 0x000fd00000000802 */
[----:B------:R-:W-:-:S08]  /*0d70*/  DFMA R2, R54, UR4, R2 ;  /* 0x0000000436027c2b */ /* 0x000fd00008000002 */
[----:B------:R-:W-:Y:S01]  /*0d80*/  DADD R74, R74, R2 ;  /* 0x000000004a4a7229 */ /* 0x000fe20000000002 */
[----:B------:R-:W-:Y:S10]  /*0d90*/  BRA `(.L_x_4096) ;  /* 0x0000000000cc7947 */ /* 0x000ff40003800000 */
.L_x_4095:
[----:B------:R-:W-:Y:S01]  /*0da0*/  DADD R6, R74, 2 ;  /* 0x400000004a067429 */ /* 0x000fe20000000000 */
[----:B------:R-:W-:Y:S01]  /*0db0*/  IMAD.MOV.U32 R2, RZ, RZ, 0x1 ;  /* 0x00000001ff027424 */ /* 0x000fe200078e00ff */
[----:B------:R-:W-:Y:S01]  /*0dc0*/  FSETP.GEU.AND P5, PT, |R75|, 6.5827683646048100446e-37, PT ;  /* 0x036000004b00780b */ /* 0x000fe20003fae200 */
[----:B------:R-:W-:Y:S03]  /*0dd0*/  BSSY B3, `(.L_x_4097) ;  /* 0x0000012000037945 */ /* 0x000fe60003800000 */
[----:B------:R-:W0:Y:S02]  /*0de0*/  MUFU.RCP64H R3, R7 ;  /* 0x0000000700037308 */ /* 0x000e240000001800 */
[----:B0-----:R-:W-:-:S08]  /*0df0*/  DFMA R4, -R6, R2, 1 ;  /* 0x3ff000000604742b */ /* 0x001fd00000000102 */
[----:B------:R-:W-:-:S08]  /*0e00*/  DFMA R4, R4, R4, R4 ;  /* 0x000000040404722b */ /* 0x000fd00000000004 */
[----:B------:R-:W-:-:S08]  /*0e10*/  DFMA R4, R2, R4, R2 ;  /* 0x000000040204722b */ /* 0x000fd00000000002 */
[----:B------:R-:W-:-:S08]  /*0e20*/  DFMA R2, -R6, R4, 1 ;  /* 0x3ff000000602742b */ /* 0x000fd00000000104 */
[----:B------:R-:W-:-:S08]  /*0e30*/  DFMA R2, R4, R2, R4 ;  /* 0x000000020402722b */ /* 0x000fd00000000004 */
[----:B------:R-:W-:-:S08]  /*0e40*/  DMUL R14, R74, R2 ;  /* 0x000000024a0e7228 */ /* 0x000fd00000000000 */
[----:B------:R-:W-:-:S08]  /*0e50*/  DFMA R4, -R6, R14, R74 ;  /* 0x0000000e0604722b */ /* 0x000fd0000000014a */
[----:B------:R-:W-:-:S10]  /*0e60*/  DFMA R14, R2, R4, R14 ;  /* 0x00000004020e722b */ /* 0x000fd4000000000e */
[----:B------:R-:W-:-:S05]  /*0e70*/  FFMA R0, RZ, R7, R15 ;  /* 0x00000007ff007223 */ /* 0x000fca000000000f */
[----:B------:R-:W-:-:S13]  /*0e80*/  FSETP.GT.AND P0, PT, |R0|, 1.469367938527859385e-39, PT ;  /* 0x001000000000780b */ /* 0x000fda0003f04200 */
[----:B------:R-:W-:Y:S05]  /*0e90*/  @P0 BRA P5, `(.L_x_4098) ;  /* 0x0000000000140947 */ /* 0x000fea0002800000 */
[----:B------:R-:W-:Y:S01]  /*0ea0*/  IMAD.MOV.U32 R5, RZ, RZ, R7 ;  /* 0x000000ffff057224 */ /* 0x000fe200078e0007 */
[----:B------:R-:W-:Y:S01]  /*0eb0*/  MOV R0, 0xef0 ;  /* 0x00000ef000007802 */ /* 0x000fe20000000f00 */
[----:B------:R-:W-:Y:S02]  /*0ec0*/  IMAD.MOV.U32 R2, RZ, RZ, R74 ;  /* 0x000000ffff027224 */ /* 0x000fe400078e004a */
[----:B------:R-:W-:-:S07]  /*0ed0*/  IMAD.MOV.U32 R3, RZ, RZ, R75 ;  /* 0x000000ffff037224 */ /* 0x000fce00078e004b */
[----:B-----5:R-:W-:Y:S05]  /*0ee0*/  CALL.REL.NOINC `($__internal_1_$__cuda_sm20_div_rn_f64_full) ;  /* 0x000004c400787944 */ /* 0x020fea0003c00000 */
.L_x_4098:
[----:B------:R-:W-:Y:S05]  /*0ef0*/  BSYNC B3 ;  /* 0x0000000000037941 */ /* 0x000fea0003800000 */
.L_x_4097:
[----:B------:R-:W-:Y:S01]  /*0f00*/  DMUL R14, R74, R14 ;  /* 0x0000000e4a0e7228 */ /* 0x000fe20000000000 */
[----:B------:R-:W-:Y:S01]  /*0f10*/  IMAD.MOV.U32 R6, RZ, RZ, -0x314d23bc ;  /* 0xceb2dc44ff067424 */ /* 0x000fe200078e00ff */
[----:B------:R-:W-:Y:S01]  /*0f20*/  UMOV UR4, 0x2fbe14b5 ;  /* 0x2fbe14b500047882 */ /* 0x000fe20000000000 */
[----:B------:R-:W-:Y:S01]  /*0f30*/  IMAD.MOV.U32 R7, RZ, RZ, 0x3ed087ff ;  /* 0x3ed087ffff077424 */ /* 0x000fe200078e00ff */
[----:B------:R-:W-:-:S04]  /*0f40*/  UMOV UR5, 0x3eb372fb ;  /* 0x3eb372fb00057882 */ /* 0x000fc80000000000 */
[----:B------:R-:W-:-:S08]  /*0f50*/  DADD R2, R74, -R14 ;  /* 0x000000004a027229 */ /* 0x000fd0000000080e */
[----:B------:R-:W-:-:S08]  /*0f60*/  DMUL R4, R2, R2 ;  /* 0x0000000202047228 */ /* 0x000fd00000000000 */
[----:B------:R-:W-:Y:S01]  /*0f70*/  DFMA R6, R4, UR4, R6 ;  /* 0x0000000404067c2b */ /* 0x000fe20008000006 */
        /* <DEDUP_REMOVED lines=17> */
[----:B------:R-:W-:-:S08]  /*1090*/  DFMA R6, R4, R6, UR4 ;  /* 0x0000000404067e2b */ /* 0x000fd00008000006 */
[----:B------:R-:W-:-:S08]  /*10a0*/  DMUL R6, R4, R6 ;  /* 0x0000000604067228 */ /* 0x000fd00000000000 */
[----:B------:R-:W-:-:S08]  /*10b0*/  DFMA R6, R2, R6, -R14 ;  /* 0x000000060206722b */ /* 0x000fd0000000080e */
[----:B------:R-:W-:-:S11]  /*10c0*/  DADD R74, R74, R6 ;  /* 0x000000004a4a7229 */ /* 0x000fd60000000006 */
.L_x_4096:
[----:B------:R-:W-:Y:S05]  /*10d0*/  BSYNC B2 ;  /* 0x0000000000027941 */ /* 0x000fea0003800000 */
.L_x_4094:
[----:B------:R-:W0:Y:S01]  /*10e0*/  MUFU.RCP64H R3, R79 ;  /* 0x0000004f00037308 */ /* 0x000e220000001800 */
[----:B------:R-:W-:Y:S01]  /*10f0*/  IMAD.MOV.U32 R2, RZ, RZ, 0x1 ;  /* 0x00000001ff027424 */ /* 0x000fe200078e00ff */
[----:B------:R-:W-:Y:S01]  /*1100*/  FSETP.GEU.AND P5, PT, |R77|, 6.5827683646048100446e-37, PT ;  /* 0x036000004d00780b */ /* 0x000fe20003fae200 */
[----:B------:R-:W-:Y:S04]  /*1110*/  BSSY B2, `(.L_x_4099) ;  /* 0x0000012000027945 */ /* 0x000fe80003800000 */
        /* <DEDUP_REMOVED lines=14> */
[----:B------:R-:W-:Y:S02]  /*1200*/  IMAD.MOV.U32 R6, RZ, RZ, R78 ;  /* 0x000000ffff067224 */ /* 0x000fe400078e004e */
[----:B------:R-:W-:-:S07]  /*1210*/  IMAD.MOV.U32 R5, RZ, RZ, R79 ;  /* 0x000000ffff057224 */ /* 0x000fce00078e004f */
[----:B-----5:R-:W-:Y:S05]  /*1220*/  CALL.REL.NOINC `($__internal_1_$__cuda_sm20_div_rn_f64_full) ;  /* 0x000004c000a87944 */ /* 0x020fea0003c00000 */
.L_x_4100:
[----:B------:R-:W-:Y:S05]  /*1230*/  BSYNC B2 ;  /* 0x0000000000027941 */ /* 0x000fea0003800000 */
.L_x_4099:
[----:B------:R-:W-:Y:S01]  /*1240*/  DSETP.NEU.AND P0, PT, R78, RZ, PT ;  /* 0x000000ff4e00722a */ /* 0x000fe20003f0d000 */
[----:B------:R-:W-:-:S13]  /*1250*/  BSSY B0, `(.L_x_4101) ;  /* 0x0000054000007945 */ /* 0x000fda0003800000 */
[----:B------:R-:W-:Y:S05]  /*1260*/  @!P0 BRA `(.L_x_4102) ;  /* 0x00000004003c8947 */ /* 0x000fea0003800000 */
[----:B------:R-:W-:Y:S01]  /*1270*/  DMUL R2, R14, R14 ;  /* 0x0000000e0e027228 */ /* 0x000fe20000000000 */
[----:B------:R-:W-:Y:S01]  /*1280*/  IMAD.MOV.U32 R4, RZ, RZ, -0x2449a4b7 ;  /* 0xdbb65b49ff047424 */ /* 0x000fe200078e00ff */
[----:B------:R-:W-:Y:S01]  /*1290*/  UMOV UR4, 0x2a25ff7e ;  /* 0x2a25ff7e00047882 */ /* 0x000fe20000000000 */
[----:B------:R-:W-:Y:S01]  /*12a0*/  IMAD.MOV.U32 R5, RZ, RZ, 0x3f2d3b63 ;  /* 0x3f2d3b63ff057424 */ /* 0x000fe200078e00ff */
[----:B------:R-:W-:Y:S01]  /*12b0*/  UMOV UR5, 0x3ef53e1d ;  /* 0x3ef53e1d00057882 */ /* 0x000fe20000000000 */
[----:B------:R-:W-:Y:S01]  /*12c0*/  ISETP.GE.AND P5, PT, R41, RZ, PT ;  /* 0x000000ff2900720c */ /* 0x000fe20003fa6270 */
[----:B------:R-:W-:-:S03]  /*12d0*/  DSETP.NEU.AND P0, PT, |R40|, |R42|, PT ;  /* 0x4000002a2800722a */ /* 0x000fc60003f0d200 */
[----:B------:R-:W-:Y:S01]  /*12e0*/  DFMA R4, R2, -UR4, R4 ;  /* 0x8000000402047c2b */ /* 0x000fe20008000004 */
[----:B------:R-:W-:Y:S01]  /*12f0*/  UMOV UR4, 0x8dde082e ;  /* 0x8dde082e00047882 */ /* 0x000fe20000000000 */
[----:B------:R-:W-:-:S06]  /*1300*/  UMOV UR5, 0x3f531278 ;  /* 0x3f53127800057882 */ /* 0x000fcc0000000000 */
[----:B------:R-:W-:Y:S01]  /*1310*/  DFMA R4, R2, R4, -UR4 ;  /* 0x8000000402047e2b */ /* 0x000fe20008000004 */
[----:B------:R-:W-:Y:S01]  /*1320*/  UMOV UR4, 0xc8249315 ;  /* 0xc824931500047882 */ /* 0x000fe20000000000 */
[----:B------:R-:W-:-:S06]  /*1330*/  UMOV UR5, 0x3f6f9690 ;  /* 0x3f6f969000057882 */ /* 0x000fcc0000000000 */
[----:B------:R-:W-:Y:S01]  /*1340*/  DFMA R4, R2, R4, UR4 ;  /* 0x0000000402047e2b */ /* 0x000fe20008000004 */
        /* <DEDUP_REMOVED lines=47> */
[----:B------:R-:W-:-:S08]  /*1640*/  DMUL R4, R2, R4 ;  /* 0x0000000402047228 */ /* 0x000fd00000000000 */
[----:B------:R-:W-:-:S08]  /*1650*/  DFMA R4, R4, R14, R14 ;  /* 0x0000000e0404722b */ /* 0x000fd0000000000e */
[----:B------:R-:W-:Y:S02]  /*1660*/  DADD R2, -RZ, -R4 ;  /* 0x00000000ff027229 */ /* 0x000fe40000000904 */
[----:B------:R-:W-:Y:S01]  /*1670*/  DADD R6, -R4, UR4 ;  /* 0x0000000404067e29 */ /* 0x000fe20008000100 */
[----:B------:R-:W-:-:S07]  /*1680*/  UMOV UR5, 0x3ff921fb ;  /* 0x3ff921fb00057882 */ /* 0x000fce0000000000 */
[----:B------:R-:W-:Y:S02]  /*1690*/  FSEL R2, R4, R2, !P5 ;  /* 0x0000000204027208 */ /* 0x000fe40006800000 */
[----:B------:R-:W-:Y:S02]  /*16a0*/  FSEL R3, R5, R3, !P5 ;  /* 0x0000000305037208 */ /* 0x000fe40006800000 */
[----:B------:R-:W-:Y:S02]  /*16b0*/  FSEL R9, R6, R4, !P5 ;  /* 0x0000000406097208 */ /* 0x000fe40006800000 */
[----:B------:R-:W-:Y:S02]  /*16c0*/  FSEL R5, R7, R5, !P5 ;  /* 0x0000000507057208 */ /* 0x000fe40006800000 */
[----:B------:R-:W-:-:S10]  /*16d0*/  DADD R2, R2, UR4 ;  /* 0x0000000402027e29 */ /* 0x000fd40008000000 */
[----:B------:R-:W-:Y:S02]  /*16e0*/  FSEL R2, R2, R9, !P1 ;  /* 0x0000000902027208 */ /* 0x000fe40004800000 */
[----:B------:R-:W-:Y:S01]  /*16f0*/  FSEL R3, R3, R5, !P1 ;  /* 0x0000000503037208 */ /* 0x000fe20004800000 */
[----:B------:R-:W-:Y:S06]  /*1700*/  @P0 BRA `(.L_x_4103) ;  /* 0x0000000000200947 */ /* 0x000fec0003800000 */
[----:B------:R-:W-:Y:S02]  /*1710*/  IMAD.MOV.U32 R2, RZ, RZ, 0x7f3321d2 ;  /* 0x7f3321d2ff027424 */ /* 0x000fe400078e00ff */
[----:B------:R-:W-:-:S03]  /*1720*/  IMAD.MOV.U32 R0, RZ, RZ, 0x4002d97c ;  /* 0x4002d97cff007424 */ /* 0x000fc600078e00ff */
[----:B------:R-:W-:Y:S02]  /*1730*/  FSEL R2, R2, 3.37028055040000000000e+12, !P5 ;  /* 0x54442d1802027808 */ /* 0x000fe40006800000 */
[----:B------:R-:W-:Y:S01]  /*1740*/  FSEL R3, R0, 1.8213495016098022461, !P5 ;  /* 0x3fe921fb00037808 */ /* 0x000fe20006800000 */
[----:B------:R-:W-:Y:S06]  /*1750*/  BRA `(.L_x_4103) ;  /* 0x00000000000c7947 */ /* 0x000fec0003800000 */
.L_x_4102:
[----:B------:R-:W-:-:S04]  /*1760*/  ISETP.GE.AND P0, PT, R41, RZ, PT ;  /* 0x000000ff2900720c */ /* 0x000fc80003f06270 */
[----:B------:R-:W-:Y:S02]  /*1770*/  FSEL R2, RZ, 3.37028055040000000000e+12, P0 ;  /* 0x54442d18ff027808 */ /* 0x000fe40000000000 */
[----:B------:R-:W-:-:S07]  /*1780*/  FSEL R3, RZ, 2.1426990032196044922, P0 ;  /* 0x400921fbff037808 */ /* 0x000fce0000000000 */
.L_x_4103:
[----:B------:R-:W-:Y:S05]  /*1790*/  BSYNC B0 ;  /* 0x0000000000007941 */ /* 0x000fea0003800000 */
.L_x_4101:
[----:B------:R-:W-:Y:S01]  /*17a0*/  DADD R40, |R40|, |R42| ;  /* 0x0000000028287229 */ /* 0x000fe2000000062a */
[----:B------:R-:W-:Y:S01]  /*17b0*/  LOP3.LUT R43, R3, 0x80000000, R43, 0xb8, !PT ;  /* 0x80000000032b7812 */ /* 0x000fe200078eb82b */
[----:B------:R-:W-:-:S06]  /*17c0*/  DMUL R74, R74, 0.5 ;  /* 0x3fe000004a4a7828 */ /* 0x000fcc0000000000 */
[----:B------:R-:W-:-:S06]  /*17d0*/  DSETP.GTU.AND P0, PT, |R40|, +INF , PT ;  /* 0x7ff000002800742a */ /* 0x000fcc0003f0c200 */
[----:B------:R-:W-:Y:S02]  /*17e0*/  FSEL R2, R40, R2, P0 ;  /* 0x0000000228027208 */ /* 0x000fe40000000000 */
[----:B------:R-:W-:Y:S01]  /*17f0*/  FSEL R3, R41, R43, P0 ;  /* 0x0000002b29037208 */ /* 0x000fe20000000000 */
[----:B------:R-:W-:Y:S06]  /*1800*/  BRA `(.L_x_4104) ;  /* 0x0000006400507947 */ /* 0x000fec0003800000 */
.L_x_4093:
[----:B------:R-:W-:Y:S01]  /*1810*/  DMUL R2, R76, R76 ;  /* 0x0000004c4c027228 */ /* 0x000fe20000000000 */
[----:B------:R-:W-:Y:S01]  /*1820*/  UMOV UR4, 0x66666666 ;  /* 0x6666666600047882 */ /* 0x000fe20000000000 */
[----:B------:R-:W-:-:S06]  /*1830*/  UMOV UR5, 0x3fe66666 ;  /* 0x3fe6666600057882 */ /* 0x000fcc0000000000 */
[----:B------:R-:W-:-:S08]  /*1840*/  DFMA R2, R78, R78, R2 ;  /* 0x0000004e4e02722b */ /* 0x000fd00000000002 */
[----:B------:R-:W-:-:S14]  /*1850*/  DSETP.GTU.AND P0, PT, R2, UR4, PT ;  /* 0x0000000402007e2a */ /* 0x000fdc000bf0c000 */
[----:B------:R-:W-:Y:S05]  /*1860*/  @P0 BRA `(.L_x_4105) ;  /* 0x0000000c00100947 */ /* 0x000fea0003800000 */
[----:B------:R-:W-:Y:S01]  /*1870*/  ISETP.GT.AND P0, PT, R3, 0xfffff, PT ;  /* 0x000fffff0300780c */ /* 0x000fe20003f04270 */
[----:B------:R-:W-:Y:S01]  /*1880*/  IMAD.MOV.U32 R0, RZ, RZ, R3 ;  /* 0x000000ffff007224 */ /* 0x000fe200078e0003 */
[----:B------:R-:W-:Y:S01]  /*1890*/  BSSY B0, `(.L_x_4106) ;  /* 0x000005a000007945 */ /* 0x000fe20003800000 */
[----:B------:R-:W-:Y:S02]  /*18a0*/  IMAD.MOV.U32 R8, RZ, RZ, R2 ;  /* 0x000000ffff087224 */ /* 0x000fe400078e0002 */
[----:B------:R-:W-:-:S08]  /*18b0*/  IMAD.MOV.U32 R13, RZ, RZ, -0x3ff ;  /* 0xfffffc01ff0d7424 */ /* 0x000fd000078e00ff */
[----:B------:R-:W-:Y:S01]  /*18c0*/  @!P0 DMUL R2, R2, 1.80143985094819840000e+16 ;  /* 0x4350000002028828 */ /* 0x000fe20000000000 */
[----:B------:R-:W-:-:S09]  /*18d0*/  @!P0 IMAD.MOV.U32 R13, RZ, RZ, -0x435 ;  /* 0xfffffbcbff0d8424 */ /* 0x000fd200078e00ff */
[----:B------:R-:W-:Y:S02]  /*18e0*/  @!P0 IMAD.MOV.U32 R0, RZ, RZ, R3 ;  /* 0x000000ffff008224 */ /* 0x000fe400078e0003 */
[----:B------:R-:W-:Y:S01]  /*18f0*/  @!P0 IMAD.MOV.U32 R8, RZ, RZ, R2 ;  /* 0x000000ffff088224 */ /* 0x000fe200078e0002 */
[----:B------:R-:W-:Y:S01]  /*1900*/  FSETP.GEU.AND P0, PT, |R77|, 6.5827683646048100446e-37, PT ;  /* 0x036000004d00780b */ /* 0x000fe20003f0e200 */
[----:B------:R-:W-:-:S05]  /*1910*/  VIADD R4, R0, 0xffffffff ;  /* 0xffffffff00047836 */ /* 0x000fca0000000000 */
[----:B------:R-:W-:-:S13]  /*1920*/  ISETP.GE.U32.AND P5, PT, R4, 0x7fefffff, PT ;  /* 0x7fefffff0400780c */ /* 0x000fda0003fa6070 */
[----:B------:R-:W-:Y:S01]  /*1930*/  @P5 IMAD.MOV.U32 R4, RZ, RZ, 0x0 ;  /* 0x00000000ff045424 */ /* 0x000fe200078e00ff */
[----:B------:R-:W-:Y:S01]  /*1940*/  @P5 FSETP.NEU.FTZ.AND P6, PT, R3, RZ, PT ;  /* 0x000000ff0300520b */ /* 0x000fe20003fdd000 */
[----:B------:R-:W-:-:S06]  /*1950*/  @P5 IMAD.MOV.U32 R5, RZ, RZ, 0x7ff00000 ;  /* 0x7ff00000ff055424 */ /* 0x000fcc00078e00ff */
[----:B------:R-:W-:-:S10]  /*1960*/  @P5 DFMA R4, R2, R4, +INF ;  /* 0x7ff000000204542b */ /* 0x000fd40000000004 */
[----:B------:R-:W-:Y:S02]  /*1970*/  @P5 FSEL R75, R5, -QNAN , P6 ;  /* 0xfff00000054b5808 */ /* 0x000fe40003000000 */
[----:B------:R-:W0:Y:S01]  /*1980*/  MUFU.RCP64H R5, R79 ;  /* 0x0000004f00057308 */ /* 0x000e220000001800 */
[----:B------:R-:W-:Y:S01]  /*1990*/  @P5 FSEL R74, R4, RZ, P6 ;  /* 0x000000ff044a5208 */ /* 0x000fe20003000000 */
[----:B------:R-:W-:-:S06]  /*19a0*/  IMAD.MOV.U32 R4, RZ, RZ, 0x1 ;  /* 0x00000001ff047424 */ /* 0x000fcc00078e00ff */
        /* <DEDUP_REMOVED lines=8> */
[----:B------:R-:W-:Y:S01]  /*1a30*/  FFMA R10, RZ, R79, R15 ;  /* 0x0000004fff0a7223 */ /* 0x000fe2000000000f */
[----:B------:R-:W-:Y:S06]  /*1a40*/  @P5 BRA `(.L_x_4107) ;  /* 0x0000000000f85947 */ /* 0x000fec0003800000 */
[----:B------:R-:W-:Y:S01]  /*1a50*/  LOP3.LUT R2, R0, 0x800fffff, RZ, 0xc0, !PT ;  /* 0x800fffff00027812 */ /* 0x000fe200078ec0ff */
[----:B------:R-:W-:Y:S01]  /*1a60*/  IMAD.MOV.U32 R6, RZ, RZ, RZ ;  /* 0x000000ffff067224 */ /* 0x000fe200078e00ff */
[----:B------:R-:W-:Y:S01]  /*1a70*/  UMOV UR4, 0x3ae80f1e ;  /* 0x3ae80f1e00047882 */ /* 0x000fe20000000000 */
[----:B------:R-:W-:Y:S01]  /*1a80*/  IMAD.MOV.U32 R54, RZ, RZ, -0x748574fc ;  /* 0x8b7a8b04ff367424 */ /* 0x000fe200078e00ff */
[----:B------:R-:W-:Y:S01]  /*1a90*/  LOP3.LUT R3, R2, 0x3ff00000, RZ, 0xfc, !PT ;  /* 0x3ff0000002037812 */ /* 0x000fe200078efcff */
[----:B------:R-:W-:Y:S01]  /*1aa0*/  IMAD.MOV.U32 R2, RZ, RZ, R8 ;  /* 0x000000ffff027224 */ /* 0x000fe200078e0008 */
[----:B------:R-:W-:Y:S01]  /*1ab0*/  UMOV UR5, 0x3eb1380b ;  /* 0x3eb1380b00057882 */ /* 0x000fe20000000000 */
[----:B------:R-:W-:Y:S01]  /*1ac0*/  IMAD.MOV.U32 R55, RZ, RZ, 0x3ed0ee25 ;  /* 0x3ed0ee25ff377424 */ /* 0x000fe200078e00ff */
[----:B------:R-:W-:Y:S01]  /*1ad0*/  ISETP.GE.AND P5, PT, R3, 0x3ff6a09f, PT ;  /* 0x3ff6a09f0300780c */ /* 0x000fe20003fa6270 */
[----:B------:R-:W-:Y:S01]  /*1ae0*/  IMAD.MOV.U32 R67, RZ, RZ, 0x43300000 ;  /* 0x43300000ff437424 */ /* 0x000fe200078e00ff */
[----:B------:R-:W-:Y:S01]  /*1af0*/  LEA.HI R0, R0, R13, RZ, 0xc ;  /* 0x0000000d00007211 */ /* 0x000fe200078f60ff */
[----:B------:R-:W-:Y:S01]  /*1b00*/  UMOV UR6, 0x80000000 ;  /* 0x8000000000067882 */ /* 0x000fe20000000000 */
[----:B------:R-:W-:-:S09]  /*1b10*/  UMOV UR7, 0x43300000 ;  /* 0x4330000000077882 */ /* 0x000fd20000000000 */
        /* <DEDUP_REMOVED lines=48> */
[----:B------:R-:W-:-:S11]  /*1e20*/  DADD R74, R74, R2 ;  /* 0x000000004a4a7229 */ /* 0x000fd60000000002 */
.L_x_4107:
[----:B------:R-:W-:Y:S05]  /*1e30*/  BSYNC B0 ;  /* 0x0000000000007941 */ /* 0x000fea0003800000 */
.L_x_4106:
[----:B------:R-:W-:Y:S01]  /*1e40*/  FSETP.GT.AND P5, PT, |R10|, 1.469367938527859385e-39, PT ;  /* 0x001000000a00780b */ /* 0x000fe20003fa4200 */
[----:B------:R-:W-:-:S12]  /*1e50*/  BSSY B2, `(.L_x_4108) ;  /* 0x0000008000027945 */ /* 0x000fd80003800000 */
[----:B------:R-:W-:Y:S05]  /*1e60*/  @P5 BRA P0, `(.L_x_4109) ;  /* 0x0000000000185947 */ /* 0x000fea0000000000 */
[----:B------:R-:W-:Y:S01]  /*1e70*/  IMAD.MOV.U32 R2, RZ, RZ, R76 ;  /* 0x000000ffff027224 */ /* 0x000fe200078e004c */
[----:B------:R-:W-:Y:S01]  /*1e80*/  MOV R0, 0x1ed0 ;  /* 0x00001ed000007802 */ /* 0x000fe20000000f00 */
[----:B------:R-:W-:Y:S02]  /*1e90*/  IMAD.MOV.U32 R3, RZ, RZ, R77 ;  /* 0x000000ffff037224 */ /* 0x000fe400078e004d */
[----:B------:R-:W-:Y:S02]  /*1ea0*/  IMAD.MOV.U32 R6, RZ, RZ, R78 ;  /* 0x000000ffff067224 */ /* 0x000fe400078e004e */
[----:B------:R-:W-:-:S07]  /*1eb0*/  IMAD.MOV.U32 R5, RZ, RZ, R79 ;  /* 0x000000ffff057224 */ /* 0x000fce00078e004f */
[----:B-----5:R-:W-:Y:S05]  /*1ec0*/  CALL.REL.NOINC `($__internal_1_$__cuda_sm20_div_rn_f64_full) ;  /* 0x000004b400807944 */ /* 0x020fea0003c00000 */
.L_x_4109:
[----:B------:R-:W-:Y:S05]  /*1ed0*/  BSYNC B2 ;  /* 0x0000000000027941 */ /* 0x000fea0003800000 */
.L_x_4108:
        /* <DEDUP_REMOVED lines=82> */
.L_x_4111:
[----:B------:R-:W-:-:S04]  /*2400*/  ISETP.GE.AND P0, PT, R41, RZ, PT ;  /* 0x000000ff2900720c */ /* 0x000fc80003f06270 */
[----:B------:R-:W-:Y:S02]  /*2410*/  FSEL R2, RZ, 3.37028055040000000000e+12, P0 ;  /* 0x54442d18ff027808 */ /* 0x000fe40000000000 */
[----:B------:R-:W-:-:S07]  /*2420*/  FSEL R3, RZ, 2.1426990032196044922, P0 ;  /* 0x400921fbff037808 */ /* 0x000fce0000000000 */
.L_x_4112:
[----:B------:R-:W-:Y:S05]  /*2430*/  BSYNC B0 ;  /* 0x0000000000007941 */ /* 0x000fea0003800000 */
.L_x_4110:
[----:B------:R-:W-:Y:S01]  /*2440*/  DADD R40, |R40|, |R42| ;  /* 0x0000000028287229 */ /* 0x000fe2000000062a */
[----:B------:R-:W-:Y:S01]  /*2450*/  LOP3.LUT R43, R3, 0x80000000, R43, 0xb8, !PT ;  /* 0x80000000032b7812 */ /* 0x000fe200078eb82b */
[----:B------:R-:W-:-:S06]  /*2460*/  DMUL R74, R74, 0.5 ;  /* 0x3fe000004a4a7828 */ /* 0x000fcc0000000000 */
[----:B------:R-:W-:-:S06]  /*2470*/  DSETP.GTU.AND P0, PT, |R40|, +INF , PT ;  /* 0x7ff000002800742a */ /* 0x000fcc0003f0c200 */
[----:B------:R-:W-:Y:S02]  /*2480*/  FSEL R2, R40, R2, P0 ;  /* 0x0000000228027208 */ /* 0x000fe40000000000 */
[----:B------:R-:W-:Y:S01]  /*2490*/  FSEL R3, R41, R43, P0 ;  /* 0x0000002b29037208 */ /* 0x000fe20000000000 */
[----:B------:R-:W-:Y:S06]  /*24a0*/  BRA `(.L_x_4104) ;  /* 0x0000005800287947 */ /* 0x000fec0003800000 */
.L_x_4105:
[----:B------:R-:W-:Y:S01]  /*24b0*/  LOP3.LUT R3, R79, 0xfffffff8, RZ, 0xc0, !PT ;  /* 0xfffffff84f037812 */ /* 0x000fe200078ec0ff */
[----:B------:R-:W-:Y:S01]  /*24c0*/  IMAD.MOV.U32 R2, RZ, RZ, RZ ;  /* 0x000000ffff027224 */ /* 0x000fe200078e00ff */
[----:B------:R-:W-:Y:S01]  /*24d0*/  LOP3.LUT R7, R77, 0xfffffff8, RZ, 0xc0, !PT ;  /* 0xfffffff84d077812 */ /* 0x000fe200078ec0ff */
[----:B------:R-:W-:Y:S01]  /*24e0*/  IMAD.MOV.U32 R6, RZ, RZ, RZ ;  /* 0x000000ffff067224 */ /* 0x000fe200078e00ff */
[----:B------:R-:W-:Y:S01]  /*24f0*/  BSSY B0, `(.L_x_4113) ;  /* 0x000006a000007945 */ /* 0x000fe20003800000 */
[----:B------:R-:W-:Y:S02]  /*2500*/  IMAD.MOV.U32 R50, RZ, RZ, RZ ;  /* 0x000000ffff327224 */ /* 0x000fe400078e00ff */
[----:B------:R-:W-:Y:S02]  /*2510*/  DADD R4, R78, -R2 ;  /* 0x000000004e047229 */ /* 0x000fe40000000802 */
[----:B------:R-:W-:Y:S02]  /*2520*/  DADD R8, R76, -R6 ;  /* 0x000000004c087229 */ /* 0x000fe40000000806 */
[----:B------:R-:W-:-:S02]  /*2530*/  DADD R84, R2, R2 ;  /* 0x0000000002547229 */ /* 0x000fc40000000002 */
[----:B------:R-:W-:Y:S02]  /*2540*/  DMUL R80, R2, R2 ;  /* 0x0000000202507228 */ /* 0x000fe40000000000 */
[C---:B------:R-:W-:Y:S02]  /*2550*/  DMUL R68, R6.reuse, R6 ;  /* 0x0000000606447228 */ /* 0x040fe40000000000 */
[----:B------:R-:W-:Y:S01]  /*2560*/  LOP3.LUT R3, R5, 0xfffffff8, RZ, 0xc0, !PT ;  /* 0xfffffff805037812 */ /* 0x000fe200078ec0ff */
[----:B------:R-:W-:Y:S01]  /*2570*/  DADD R6, R6, R6 ;  /* 0x0000000006067229 */ /* 0x000fe20000000006 */
[----:B------:R-:W-:-:S04]  /*2580*/  LOP3.LUT R51, R9, 0xfffffff8, RZ, 0xc0, !PT ;  /* 0xfffffff809337812 */ /* 0x000fc800078ec0ff */
[--C-:B------:R-:W-:Y:S02]  /*2590*/  DADD R14, R4, -R2.reuse ;  /* 0x00000000040e7229 */ /* 0x100fe40000000802 */
[C---:B------:R-:W-:Y:S02]  /*25a0*/  DMUL R82, R2.reuse, R84 ;  /* 0x0000005402527228 */ /* 0x040fe40000000000 */
[C---:B------:R-:W-:Y:S02]  /*25b0*/  DMUL R54, R2.reuse, R2 ;  /* 0x0000000202367228 */ /* 0x040fe40000000000 */
[----:B------:R-:W-:Y:S02]  /*25c0*/  DADD R2, R2, R2 ;  /* 0x0000000002027229 */ /* 0x000fe40000000002 */
[--C-:B------:R-:W-:Y:S02]  /*25d0*/  DADD R74, R8, -R50.reuse ;  /* 0x00000000084a7229 */ /* 0x100fe40000000832 */
[----:B------:R-:W-:-:S02]  /*25e0*/  DADD R86, R50, R50 ;  /* 0x0000000032567229 */ /* 0x000fc40000000032 */
[----:B------:R-:W-:Y:S02]  /*25f0*/  DMUL R66, R50, R6 ;  /* 0x0000000632427228 */ /* 0x000fe40000000000 */
[C---:B------:R-:W-:Y:S02]  /*2600*/  DMUL R4, R14.reuse, R2 ;  /* 0x000000020e047228 */ /* 0x040fe40000000000 */
[C---:B------:R-:W-:Y:S02]  /*2610*/  DMUL R8, R14.reuse, R84 ;  /* 0x000000540e087228 */ /* 0x040fe40000000000 */
[----:B------:R-:W-:Y:S02]  /*2620*/  DMUL R2, R14, R14 ;  /* 0x0000000e0e027228 */ /* 0x000fe40000000000 */
[C---:B------:R-:W-:Y:S02]  /*2630*/  DMUL R6, R74.reuse, R6 ;  /* 0x000000064a067228 */ /* 0x040fe40000000000 */
[----:B------:R-:W-:-:S02]  /*2640*/  DMUL R14, R74, R86 ;  /* 0x000000564a0e7228 */ /* 0x000fc40000000000 */
[----:B------:R-:W-:Y:S02]  /*2650*/  DMUL R50, R50, R50 ;  /* 0x0000003232327228 */ /* 0x000fe40000000000 */
[----:B------:R-:W-:-:S11]  /*2660*/  DMUL R74, R74, R74 ;  /* 0x0000004a4a4a7228 */ /* 0x000fd60000000000 */
.L_x_4114:
[----:B------:R-:W-:-:S06]  /*2670*/  DSETP.GEU.AND P0, PT, R80, R68, PT ;  /* 0x000000445000722a */ /* 0x000fcc0003f0e000 */
[----:B------:R-:W-:Y:S02]  /*2680*/  FSEL R84, R80, R68, !P0 ;  /* 0x0000004450547208 */ /* 0x000fe40004000000 */
[----:B------:R-:W-:Y:S02]  /*2690*/  FSEL R85, R81, R69, !P0 ;  /* 0x0000004551557208 */ /* 0x000fe40004000000 */
[----:B------:R-:W-:Y:S02]  /*26a0*/  FSEL R95, R69, R81, !P0 ;  /* 0x00000051455f7208 */ /* 0x000fe40004000000 */
[----:B------:R-:W-:Y:S02]  /*26b0*/  FSEL R94, R68, R80, !P0 ;  /* 0x00000050445e7208 */ /* 0x000fe40004000000 */
[C-C-:B------:R-:W-:Y:S02]  /*26c0*/  DSETP.GEU.AND P5, PT, R84.reuse, R82.reuse, PT ;  /* 0x000000525400722a */ /* 0x140fe40003fae000 */
[----:B------:R-:W-:-:S04]  /*26d0*/  DSETP.LT.OR P0, PT, R84, R82, !P0 ;  /* 0x000000525400722a */ /* 0x000fc80004701400 */
[----:B------:R-:W-:Y:S02]  /*26e0*/  FSEL R68, R84, R82, !P5 ;  /* 0x0000005254447208 */ /* 0x000fe40006800000 */
[----:B------:R-:W-:Y:S02]  /*26f0*/  FSEL R69, R85, R83, !P5 ;  /* 0x0000005355457208 */ /* 0x000fe40006800000 */
[----:B------:R-:W-:Y:S02]  /*2700*/  FSEL R92, R82, R84, !P5 ;  /* 0x00000054525c7208 */ /* 0x000fe40006800000 */
[----:B------:R-:W-:Y:S02]  /*2710*/  FSEL R93, R83, R85, !P5 ;  /* 0x00000055535d7208 */ /* 0x000fe40006800000 */
[C-C-:B------:R-:W-:Y:S02]  /*2720*/  DSETP.GEU.AND P5, PT, R68.reuse, R66.reuse, PT ;  /* 0x000000424400722a */ /* 0x140fe40003fae000 */
[----:B------:R-:W-:-:S04]  /*2730*/  DSETP.LT.OR P0, PT, R68, R66, P0 ;  /* 0x000000424400722a */ /* 0x000fc80000701400 */
[----:B------:R-:W-:Y:S02]  /*2740*/  FSEL R80, R68, R66, !P5 ;  /* 0x0000004244507208 */ /* 0x000fe40006800000 */
[----:B------:R-:W-:Y:S02]  /*2750*/  FSEL R81, R69, R67, !P5 ;  /* 0x0000004345517208 */ /* 0x000fe40006800000 */
[----:B------:R-:W-:Y:S01]  /*2760*/  FSEL R82, R66, R68, !P5 ;  /* 0x0000004442527208 */ /* 0x000fe20006800000 */
[----:B------:R-:W-:Y:S01]  /*2770*/  IMAD.MOV.U32 R68, RZ, RZ, R92 ;  /* 0x000000ffff447224 */ /* 0x000fe200078e005c */
[----:B------:R-:W-:Y:S01]  /*2780*/  FSEL R83, R67, R69, !P5 ;  /* 0x0000004543537208 */ /* 0x000fe20006800000 */
[----:B------:R-:W-:Y:S01]  /*2790*/  IMAD.MOV.U32 R69, RZ, RZ, R93 ;  /* 0x000000ffff457224 */ /* 0x000fe200078e005d */
        /* <DEDUP_REMOVED lines=54> */
[C-C-:B------:R-:W-:Y:S02]  /*2b00*/  DSETP.LT.OR P0, PT, R6.reuse, R74.reuse, P0 ;  /* 0x0000004a0600722a */ /* 0x140fe40000701400 */
[----:B------:R-:W-:-:S06]  /*2b10*/  DSETP.GEU.AND P5, PT, R6, R74, PT ;  /* 0x0000004a0600722a */ /* 0x000fcc0003fae000 */
[----:B------:R-:W-:Y:S02]  /*2b20*/  FSEL R2, R74, R6, !P5 ;  /* 0x000000064a027208 */ /* 0x000fe40006800000 */
[----:B------:R-:W-:Y:S02]  /*2b30*/  FSEL R3, R75, R7, !P5 ;  /* 0x000000074b037208 */ /* 0x000fe40006800000 */
[----:B------:R-:W-:Y:S01]  /*2b40*/  FSEL R74, R6, R74, !P5 ;  /* 0x0000004a064a7208 */ /* 0x000fe20006800000 */
[----:B------:R-:W-:Y:S01]  /*2b50*/  IMAD.MOV.U32 R6, RZ, RZ, R10 ;  /* 0x000000ffff067224 */ /* 0x000fe200078e000a */
[----:B------:R-:W-:Y:S01]  /*2b60*/  FSEL R75, R7, R75, !P5 ;  /* 0x0000004b074b7208 */ /* 0x000fe20006800000 */
[----:B------:R-:W-:Y:S01]  /*2b70*/  IMAD.MOV.U32 R7, RZ, RZ, R65 ;  /* 0x000000ffff077224 */ /* 0x000fe200078e0041 */
[----:B------:R-:W-:Y:S06]  /*2b80*/  @P0 BRA `(.L_x_4114) ;  /* 0xfffffff800b80947 */ /* 0x000fec000383ffff */
[----:B------:R-:W-:Y:S05]  /*2b90*/  BSYNC B0 ;  /* 0x0000000000007941 */ /* 0x000fea0003800000 */
.L_x_4113:
[----:B------:R-:W-:Y:S01]  /*2ba0*/  DADD R80, R80, -1 ;  /* 0xbff0000050507429 */ /* 0x000fe20000000000 */
[----:B------:R-:W-:Y:S07]  /*2bb0*/  BSSY B2, `(.L_x_4115) ;  /* 0x0000093000027945 */ /* 0x000fee0003800000 */
[----:B------:R-:W-:-:S08]  /*2bc0*/  DADD R80, R68, R80 ;  /* 0x0000000044507229 */ /* 0x000fd00000000050 */
        /* <DEDUP_REMOVED lines=9> */
[----:B------:R-:W-:-:S10]  /*2c60*/  DADD R74, R74, R80 ;  /* 0x000000004a4a7229 */ /* 0x000fd40000000050 */
        /* <DEDUP_REMOVED lines=84> */
.L_x_4116:
        /* <DEDUP_REMOVED lines=21> */
.L_x_4119:
[----:B------:R-:W-:Y:S05]  /*3300*/  BSYNC B3 ;  /* 0x0000000000037941 */ /* 0x000fea0003800000 */
.L_x_4118:
        /* <DEDUP_REMOVED lines=29> */
.L_x_4117:
[----:B------:R-:W-:Y:S05]  /*34e0*/  BSYNC B2 ;  /* 0x0000000000027941 */ /* 0x000fea0003800000 */
.L_x_4115:
        /* <DEDUP_REMOVED lines=21> */
.L_x_4121:
[----:B------:R-:W-:Y:S05]  /*3640*/  BSYNC B2 ;  /* 0x0000000000027941 */ /* 0x000fea0003800000 */
.L_x_4120:
        /* <DEDUP_REMOVED lines=82> */
.L_x_4123:
[----:B------:R-:W-:-:S04]  /*3b70*/  ISETP.GE.AND P0, PT, R41, RZ, PT ;  /* 0x000000ff2900720c */ /* 0x000fc80003f06270 */
[----:B------:R-:W-:Y:S02]  /*3b80*/  FSEL R2, RZ, 3.37028055040000000000e+12, P0 ;  /* 0x54442d18ff027808 */ /* 0x000fe40000000000 */
[----:B------:R-:W-:-:S07]  /*3b90*/  FSEL R3, RZ, 2.1426990032196044922, P0 ;  /* 0x400921fbff037808 */ /* 0x000fce0000000000 */
.L_x_4124:
[----:B------:R-:W-:Y:S05]  /*3ba0*/  BSYNC B0 ;  /* 0x0000000000007941 */ /* 0x000fea0003800000 */
.L_x_4122:
[----:B------:R-:W-:Y:S01]  /*3bb0*/  DADD R40, |R40|, |R42| ;  /* 0x0000000028287229 */ /* 0x000fe2000000062a */
[----:B------:R-:W-:Y:S01]  /*3bc0*/  LOP3.LUT R43, R3, 0x80000000, R43, 0xb8, !PT ;  /* 0x80000000032b7812 */ /* 0x000fe200078eb82b */
[----:B------:R-:W-:-:S06]  /*3bd0*/  DMUL R74, R74, 0.5 ;  /* 0x3fe000004a4a7828 */ /* 0x000fcc0000000000 */
[----:B------:R-:W-:-:S06]  /*3be0*/  DSETP.GTU.AND P0, PT, |R40|, +INF , PT ;  /* 0x7ff000002800742a */ /* 0x000fcc0003f0c200 */
[----:B------:R-:W-:Y:S02]  /*3bf0*/  FSEL R2, R40, R2, P0 ;  /* 0x0000000228027208 */ /* 0x000fe40000000000 */
[----:B------:R-:W-:Y:S01]  /*3c00*/  FSEL R3, R41, R43, P0 ;  /* 0x0000002b29037208 */ /* 0x000fe20000000000 */
[----:B------:R-:W-:Y:S06]  /*3c10*/  BRA `(.L_x_4104) ;  /* 0x00000040004c7947 */ /* 0x000fec0003800000 */
.L_x_4092:
[CC--:B------:R-:W-:Y:S01]  /*3c20*/  ISETP.GT.U32.AND P0, PT, R14.reuse, R4.reuse, PT ;  /* 0x000000040e00720c */ /* 0x0c0fe20003f04070 */
[----:B------:R-:W-:Y:S01]  /*3c30*/  IMAD.MOV.U32 R6, RZ, RZ, RZ ;  /* 0x000000ffff067224 */ /* 0x000fe200078e00ff */
[CC--:B------:R-:W-:Y:S01]  /*3c40*/  ISETP.LT.U32.AND P5, PT, R14.reuse, R4.reuse, PT ;  /* 0x000000040e00720c */ /* 0x0c0fe20003fa1070 */
[----:B------:R-:W-:Y:S01]  /*3c50*/  UMOV UR4, 0xffffffff ;  /* 0xffffffff00047882 */ /* 0x000fe20000000000 */
[CC--:B------:R-:W-:Y:S01]  /*3c60*/  ISETP.GT.U32.AND.EX P0, PT, R15.reuse, R5.reuse, PT, P0 ;  /* 0x000000050f00720c */ /* 0x0c0fe20003f04100 */
[----:B------:R-:W-:Y:S01]  /*3c70*/  UMOV UR5, 0x7fefffff ;  /* 0x7fefffff00057882 */ /* 0x000fe20000000000 */
[CC--:B------:R-:W-:Y:S01]  /*3c80*/  ISETP.LT.U32.AND.EX P5, PT, R15.reuse, R5.reuse, PT, P5 ;  /* 0x000000050f00720c */ /* 0x0c0fe20003fa1150 */
[----:B------:R-:W-:Y:S01]  /*3c90*/  UMOV UR6, UR4 ;  /* 0x0000000400067c82 */ /* 0x000fe20008000000 */
[-C--:B------:R-:W-:Y:S01]  /*3ca0*/  SEL R55, R15, R5.reuse, P0 ;  /* 0x000000050f377207 */ /* 0x080fe20000000000 */
[----:B------:R-:W-:Y:S01]  /*3cb0*/  IMAD.MOV.U32 R50, RZ, RZ, 0x0 ;  /* 0x00000000ff327424 */ /* 0x000fe200078e00ff */
[----:B------:R-:W-:Y:S01]  /*3cc0*/  SEL R2, R14, R4, P5 ;  /* 0x000000040e027207 */ /* 0x000fe20002800000 */
[----:B------:R-:W-:Y:S01]  /*3cd0*/  IMAD.MOV.U32 R51, RZ, RZ, 0x3fd80000 ;  /* 0x3fd80000ff337424 */ /* 0x000fe200078e00ff */
[----:B------:R-:W-:Y:S01]  /*3ce0*/  LOP3.LUT R0, R55, 0xffc00000, RZ, 0xc0, !PT ;  /* 0xffc0000037007812 */ /* 0x000fe200078ec0ff */
[----:B------:R-:W-:Y:S01]  /*3cf0*/  BSSY B0, `(.L_x_4125) ;  /* 0x0000078000007945 */ /* 0x000fe20003800000 */
[----:B------:R-:W-:-:S02]  /*3d00*/  SEL R3, R15, R5, P5 ;  /* 0x000000050f037207 */ /* 0x000fc40002800000 */
[----:B------:R-:W-:Y:S02]  /*3d10*/  IADD3 R7, -R0, 0x7fd00000, RZ ;  /* 0x7fd0000000077810 */ /* 0x000fe40007ffe1ff */
[----:B------:R-:W-:-:S04]  /*3d20*/  SEL R54, R14, R4, P0 ;  /* 0x000000040e367207 */ /* 0x000fc80000000000 */
[C---:B------:R-:W-:Y:S02]  /*3d30*/  DMUL R8, R6.reuse, R2 ;  /* 0x0000000206087228 */ /* 0x040fe40000000000 */
[----:B------:R-:W-:-:S06]  /*3d40*/  DMUL R6, R6, R54 ;  /* 0x0000003606067228 */ /* 0x000fcc0000000000 */
[----:B------:R-:W-:-:S08]  /*3d50*/  DMUL R8, R8, R8 ;  /* 0x0000000808087228 */ /* 0x000fd00000000000 */
[----:B------:R-:W-:Y:S01]  /*3d60*/  DFMA R8, R6, R6, R8 ;  /* 0x000000060608722b */ /* 0x000fe20000000008 */
[----:B------:R-:W-:-:S07]  /*3d70*/  IMAD.U32 R6, RZ, RZ, UR5 ;  /* 0x00000005ff067e24 */ /* 0x000fce000f8e00ff */
[----:B------:R-:W-:Y:S02]  /*3d80*/  DSETP.MIN.AND P0, P5, R8, UR4, PT ;  /* 0x0000000408007e2a */ /* 0x000fe4000bd00000 */
[----:B------:R-:W-:Y:S02]  /*3d90*/  IMAD.MOV.U32 R5, RZ, RZ, R9 ;  /* 0x000000ffff057224 */ /* 0x000fe400078e0009 */
[----:B------:R-:W-:-:S03]  /*3da0*/  IMAD.MOV.U32 R4, RZ, RZ, R8 ;  /* 0x000000ffff047224 */ /* 0x000fc600078e0008 */
[----:B------:R-:W-:Y:S02]  /*3db0*/  FSEL R5, R5, UR5, P0 ;  /* 0x0000000505057c08 */ /* 0x000fe40008000000 */
[----:B------:R-:W-:Y:S01]  /*3dc0*/  SEL R4, R4, UR6, P0 ;  /* 0x0000000604047c07 */ /* 0x000fe20008000000 */
[----:B------:R-:W-:-:S04]  /*3dd0*/  DSETP.NEU.AND P0, PT, R2, RZ, PT ;  /* 0x000000ff0200722a */ /* 0x000fc80003f0d000 */
[----:B------:R-:W-:Y:S01]  /*3de0*/  @P5 LOP3.LUT R5, R6, 0x80000, RZ, 0xfc, !PT ;  /* 0x0008000006055812 */ /* 0x000fe200078efcff */
[----:B------:R-:W-:Y:S01]  /*3df0*/  IMAD.MOV.U32 R6, RZ, RZ, RZ ;  /* 0x000000ffff067224 */ /* 0x000fe200078e00ff */
[----:B------:R-:W-:Y:S02]  /*3e00*/  ISETP.GE.U32.AND P5, PT, R3, 0x7ff00000, PT ;  /* 0x7ff000000300780c */ /* 0x000fe40003fa6070 */
[----:B------:R-:W0:Y:S03]  /*3e10*/  MUFU.RSQ64H R7, R5 ;  /* 0x0000000500077308 */ /* 0x000e260000001c00 */
[----:B0-----:R-:W-:-:S08]  /*3e20*/  DMUL R14, R6, R6 ;  /* 0x00000006060e7228 */ /* 0x001fd00000000000 */
[----:B------:R-:W-:-:S08]  /*3e30*/  DFMA R14, R4, -R14, 1 ;  /* 0x3ff00000040e742b */ /* 0x000fd0000000080e */
[----:B------:R-:W-:Y:S02]  /*3e40*/  DFMA R50, R14, R50, 0.5 ;  /* 0x3fe000000e32742b */ /* 0x000fe40000000032 */
[----:B------:R-:W-:-:S08]  /*3e50*/  DMUL R14, R6, R14 ;  /* 0x0000000e060e7228 */ /* 0x000fd00000000000 */
[----:B------:R-:W-:Y:S01]  /*3e60*/  DFMA R14, R50, R14, R6 ;  /* 0x0000000e320e722b */ /* 0x000fe20000000006 */
[----:B------:R-:W-:-:S07]  /*3e70*/  LOP3.LUT R7, R0, 0x100000, RZ, 0xfc, !PT ;  /* 0x0010000000077812 */ /* 0x000fce00078efcff */
[----:B------:R-:W-:-:S08]  /*3e80*/  DMUL R14, R8, R14 ;  /* 0x0000000e080e7228 */ /* 0x000fd00000000000 */
[----:B------:R-:W-:-:S10]  /*3e90*/  DMUL R14, R14, R6 ;  /* 0x000000060e0e7228 */ /* 0x000fd40000000000 */
[----:B------:R-:W-:Y:S02]  /*3ea0*/  @!P5 FSEL R3, R55, R15, !P0 ;  /* 0x0000000f3703d208 */ /* 0x000fe40004000000 */
[----:B------:R-:W-:Y:S02]  /*3eb0*/  @!P5 FSEL R2, R54, R14, !P0 ;  /* 0x0000000e3602d208 */ /* 0x000fe40004000000 */
[----:B------:R-:W-:Y:S01]  /*3ec0*/  ISETP.GT.AND P0, PT, R3, 0xfffff, PT ;  /* 0x000fffff0300780c */ /* 0x000fe20003f04270 */
[----:B------:R-:W-:Y:S02]  /*3ed0*/  IMAD.MOV.U32 R5, RZ, RZ, R3 ;  /* 0x000000ffff057224 */ /* 0x000fe400078e0003 */
[----:B------:R-:W-:-:S10]  /*3ee0*/  IMAD.MOV.U32 R4, RZ, RZ, R2 ;  /* 0x000000ffff047224 */ /* 0x000fd400078e0002 */
[----:B------:R-:W-:-:S10]  /*3ef0*/  @!P0 DMUL R4, R4, 1.80143985094819840000e+16 ;  /* 0x4350000004048828 */ /* 0x000fd40000000000 */
[----:B------:R-:W-:Y:S02]  /*3f00*/  @!P0 IMAD.MOV.U32 R3, RZ, RZ, R5 ;  /* 0x000000ffff038224 */ /* 0x000fe400078e0005 */
[----:B------:R-:W-:Y:S02]  /*3f10*/  @!P0 IMAD.MOV.U32 R2, RZ, RZ, R4 ;  /* 0x000000ffff028224 */ /* 0x000fe400078e0004 */
[----:B------:R-:W-:-:S05]  /*3f20*/  VIADD R0, R3, 0xffffffff ;  /* 0xffffffff03007836 */ /* 0x000fca0000000000 */
[----:B------:R-:W-:Y:S01]  /*3f30*/  ISETP.GE.U32.AND P5, PT, R0, 0x7fefffff, PT ;  /* 0x7fefffff0000780c */ /* 0x000fe20003fa6070 */
[----:B------:R-:W-:Y:S02]  /*3f40*/  IMAD.MOV.U32 R0, RZ, RZ, -0x3ff ;  /* 0xfffffc01ff007424 */ /* 0x000fe400078e00ff */
[----:B------:R-:W-:Y:S01]  /*3f50*/  @!P0 IMAD.MOV.U32 R0, RZ, RZ, -0x435 ;  /* 0xfffffbcbff008424 */ /* 0x000fe200078e00ff */
[----:B------:R-:W-:-:S09]  /*3f60*/  FSETP.GEU.AND P0, PT, |R77|, 6.5827683646048100446e-37, PT ;  /* 0x036000004d00780b */ /* 0x000fd20003f0e200 */
        /* <DEDUP_REMOVED lines=27> */
[----:B------:R-:W-:Y:S01]  /*4120*/  UMOV UR6, 0x80000000 ;  /* 0x8000000000067882 */ /* 0x000fe20000000000 */
[----:B------:R-:W-:Y:S01]  /*4130*/  LEA.HI R0, R3, R0, RZ, 0xc ;  /* 0x0000000003007211 */ /* 0x000fe200078f60ff */
[----:B------:R-:W-:-:S10]  /*4140*/  UMOV UR7, 0x43300000 ;  /* 0x4330000000077882 */ /* 0x000fd40000000000 */
[----:B------:R-:W-:Y:S02]  /*4150*/  @P5 VIADD R7, R5, 0xfff00000 ;  /* 0xfff0000005075836 */ /* 0x000fe40000000000 */
[----:B------:R-:W-:Y:S02]  /*4160*/  @P5 VIADD R0, R0, 0x1 ;  /* 0x0000000100005836 */ /* 0x000fe40000000000 */
[----:B------:R-:W-:-:S06]  /*4170*/  @P5 IMAD.MOV.U32 R5, RZ, RZ, R7 ;  /* 0x000000ffff055224 */ /* 0x000fcc00078e0007 */
[C---:B------:R-:W-:Y:S02]  /*4180*/  DADD R6, R4.reuse, 1 ;  /* 0x3ff0000004067429 */ /* 0x040fe40000000000 */
[----:B------:R-:W-:-:S04]  /*4190*/  DADD R4, R4, -1 ;  /* 0xbff0000004047429 */ /* 0x000fc80000000000 */
[----:B------:R-:W0:Y:S02]  /*41a0*/  MUFU.RCP64H R9, R7 ;  /* 0x0000000700097308 */ /* 0x000e240000001800 */
[----:B0-----:R-:W-:-:S08]  /*41b0*/  DFMA R50, -R6, R8, 1 ;  /* 0x3ff000000632742b */ /* 0x001fd00000000108 */
[----:B------:R-:W-:-:S08]  /*41c0*/  DFMA R50, R50, R50, R50 ;  /* 0x000000323232722b */ /* 0x000fd00000000032 */
[----:B------:R-:W-:-:S08]  /*41d0*/  DFMA R50, R8, R50, R8 ;  /* 0x000000320832722b */ /* 0x000fd00000000008 */
[----:B------:R-:W-:-:S08]  /*41e0*/  DMUL R8, R50, R4 ;  /* 0x0000000432087228 */ /* 0x000fd00000000000 */
[----:B------:R-:W-:-:S08]  /*41f0*/  DFMA R8, R50, R4, R8 ;  /* 0x000000043208722b */ /* 0x000fd00000000008 */
[----:B------:R-:W-:Y:S02]  /*4200*/  DMUL R54, R8, R8 ;  /* 0x0000000808367228 */ /* 0x000fe40000000000 */
[----:B------:R-:W-:-:S06]  /*4210*/  DADD R2, R4, -R8 ;  /* 0x0000000004027229 */ /* 0x000fcc0000000808 */
[----:B------:R-:W-:Y:S01]  /*4220*/  DFMA R6, R54, UR4, R66 ;  /* 0x0000000436067c2b */ /* 0x000fe20008000042 */
[----:B------:R-:W-:Y:S01]  /*4230*/  UMOV UR4, 0x9f02676f ;  /* 0x9f02676f00047882 */ /* 0x000fe20000000000 */
[----:B------:R-:W-:Y:S01]  /*4240*/  UMOV UR5, 0x3ef3b266 ;  /* 0x3ef3b26600057882 */ /* 0x000fe20000000000 */
[----:B------:R-:W-:Y:S01]  /*4250*/  LOP3.LUT R66, R0, 0x80000000, RZ, 0x3c, !PT ;  /* 0x8000000000427812 */ /* 0x000fe200078e3cff */
[----:B------:R-:W-:Y:S01]  /*4260*/  IMAD.MOV.U32 R67, RZ, RZ, 0x43300000 ;  /* 0x43300000ff437424 */ /* 0x000fe200078e00ff */
[----:B------:R-:W-:-:S03]  /*4270*/  DADD R2, R2, R2 ;  /* 0x0000000002027229 */ /* 0x000fc60000000002 */
[----:B------:R-:W-:Y:S01]  /*4280*/  DFMA R6, R54, R6, UR4 ;  /* 0x0000000436067e2b */ /* 0x000fe20008000006 */
[----:B------:R-:W-:Y:S01]  /*4290*/  UMOV UR4, 0xa9ab0956 ;  /* 0xa9ab095600047882 */ /* 0x000fe20000000000 */
[----:B------:R-:W-:Y:S01]  /*42a0*/  UMOV UR5, 0x3f1745cb ;  /* 0x3f1745cb00057882 */ /* 0x000fe20000000000 */
[----:B------:R-:W-:Y:S01]  /*42b0*/  DADD R66, R66, -UR6 ;  /* 0x8000000642427e29 */ /* 0x000fe20008000000 */
[----:B------:R-:W-:Y:S01]  /*42c0*/  UMOV UR6, 0xfefa39ef ;  /* 0xfefa39ef00067882 */ /* 0x000fe20000000000 */
[----:B------:R-:W-:Y:S01]  /*42d0*/  UMOV UR7, 0x3fe62e42 ;  /* 0x3fe62e4200077882 */ /* 0x000fe20000000000 */
[----:B------:R-:W-:Y:S02]  /*42e0*/  DFMA R2, R4, -R8, R2 ;  /* 0x800000080402722b */ /* 0x000fe40000000002 */
[----:B------:R-:W-:Y:S01]  /*42f0*/  DFMA R6, R54, R6, UR4 ;  /* 0x0000000436067e2b */ /* 0x000fe20008000006 */
[----:B------:R-:W-:Y:S01]  /*4300*/  UMOV UR4, 0x2d1b5154 ;  /* 0x2d1b515400047882 */ /* 0x000fe20000000000 */
[----:B------:R-:W-:Y:S01]  /*4310*/  UMOV UR5, 0x3f3c71c7 ;  /* 0x3f3c71c700057882 */ /* 0x000fe20000000000 */
[----:B------:R-:W-:-:S03]  /*4320*/  DFMA R74, R66, UR6, R8 ;  /* 0x00000006424a7c2b */ /* 0x000fc60008000008 */
[----:B------:R-:W-:Y:S02]  /*4330*/  DMUL R2, R50, R2 ;  /* 0x0000000232027228 */ /* 0x000fe40000000000 */
[----:B------:R-:W-:Y:S01]  /*4340*/  DFMA R6, R54, R6, UR4 ;  /* 0x0000000436067e2b */ /* 0x000fe20008000006 */
[----:B------:R-:W-:Y:S01]  /*4350*/  UMOV UR4, 0x923be72d ;  /* 0x923be72d00047882 */ /* 0x000fe20000000000 */
[----:B------:R-:W-:Y:S01]  /*4360*/  UMOV UR5, 0x3f624924 ;  /* 0x3f62492400057882 */ /* 0x000fe20000000000 */
[----:B------:R-:W-:-:S05]  /*4370*/  DFMA R4, -R66, UR6, R74 ;  /* 0x0000000642047c2b */ /* 0x000fca000800014a */
[----:B------:R-:W-:Y:S01]  /*4380*/  DFMA R6, R54, R6, UR4 ;  /* 0x0000000436067e2b */ /* 0x000fe20008000006 */
[----:B------:R-:W-:Y:S01]  /*4390*/  UMOV UR4, 0x9999a3c4 ;  /* 0x9999a3c400047882 */ /* 0x000fe20000000000 */
[----:B------:R-:W-:Y:S01]  /*43a0*/  UMOV UR5, 0x3f899999 ;  /* 0x3f89999900057882 */ /* 0x000fe20000000000 */
[----:B------:R-:W-:-:S05]  /*43b0*/  DADD R4, -R8, R4 ;  /* 0x0000000008047229 */ /* 0x000fca0000000104 */
        /* <DEDUP_REMOVED lines=11> */
.L_x_4126:
[----:B------:R-:W-:Y:S05]  /*4470*/  BSYNC B0 ;  /* 0x0000000000007941 */ /* 0x000fea0003800000 */
.L_x_4125:
        /* <DEDUP_REMOVED lines=9> */
.L_x_4128:
[----:B------:R-:W-:Y:S05]  /*4510*/  BSYNC B2 ;  /* 0x0000000000027941 */ /* 0x000fea0003800000 */
.L_x_4127:
        /* <DEDUP_REMOVED lines=82> */
.L_x_4130:
[----:B------:R-:W-:-:S04]  /*4a40*/  ISETP.GE.AND P0, PT, R41, RZ, PT ;  /* 0x000000ff2900720c */ /* 0x000fc80003f06270 */
[----:B------:R-:W-:Y:S02]  /*4a50*/  FSEL R2, RZ, 3.37028055040000000000e+12, P0 ;  /* 0x54442d18ff027808 */ /* 0x000fe40000000000 */
[----:B------:R-:W-:-:S07]  /*4a60*/  FSEL R3, RZ, 2.1426990032196044922, P0 ;  /* 0x400921fbff037808 */ /* 0x000fce0000000000 */
.L_x_4131:
[----:B------:R-:W-:Y:S05]  /*4a70*/  BSYNC B0 ;  /* 0x0000000000007941 */ /* 0x000fea0003800000 */
.L_x_4129:
[----:B------:R-:W-:Y:S01]  /*4a80*/  DADD R40, |R40|, |R42| ;  /* 0x0000000028287229 */ /* 0x000fe2000000062a */
[----:B------:R-:W-:-:S07]  /*4a90*/  LOP3.LUT R43, R3, 0x80000000, R43, 0xb8, !PT ;  /* 0x80000000032b7812 */ /* 0x000fce00078eb82b */
[----:B------:R-:W-:-:S06]  /*4aa0*/  DSETP.GTU.AND P0, PT, |R40|, +INF , PT ;  /* 0x7ff000002800742a */ /* 0x000fcc0003f0c200 */
[----:B------:R-:W-:Y:S02]  /*4ab0*/  FSEL R2, R40, R2, P0 ;  /* 0x0000000228027208 */ /* 0x000fe40000000000 */
[----:B------:R-:W-:Y:S01]  /*4ac0*/  FSEL R3, R41, R43, P0 ;  /* 0x0000002b29037208 */ /* 0x000fe20000000000 */
[----:B------:R-:W-:Y:S06]  /*4ad0*/  BRA `(.L_x_4104) ;  /* 0x00000030009c7947 */ /* 0x000fec0003800000 */
.L_x_4091:
[----:B------:R-:W-:Y:S01]  /*4ae0*/  UMOV UR4, 0x6a3f9475 ;  /* 0x6a3f947500047882 */ /* 0x000fe20000000000 */
[----:B------:R-:W-:Y:S02]  /*4af0*/  UMOV UR5, 0x20ca2fe7 ;  /* 0x20ca2fe700057882 */ /* 0x000fe40000000000 */
[----:B------:R-:W-:-:S14]  /*4b00*/  DSETP.GEU.AND P0, PT, R76, UR4, PT ;  /* 0x000000044c007e2a */ /* 0x000fdc000bf0e000 */
[----:B------:R-:W-:Y:S05]  /*4b10*/  @!P0 BRA `(.L_x_4132) ;  /* 0x0000000c00788947 */ /* 0x000fea0003800000 */
[----:B------:R-:W-:Y:S01]  /*4b20*/  DMUL R74, R76, R76 ;  /* 0x0000004c4c4a7228 */ /* 0x000fe20000000000 */
[----:B------:R-:W-:Y:S09]  /*4b30*/  BSSY B2, `(.L_x_4133) ;  /* 0x0000089000027945 */ /* 0x000ff20003800000 */
[----:B------:R-:W-:-:S02]  /*4b40*/  FSETP.GEU.FTZ.AND P5, PT, R75, 1.7916666269302368164, PT ;  /* 0x3fe555554b00780b */ /* 0x000fc40003fbe000 */
        /* <DEDUP_REMOVED lines=49> */
[----:B------:R-:W-:-:S08]  /*4e60*/  DMUL R14, R6, R6 ;  /* 0x00000006060e7228 */ /* 0x000fd00000000000 */
        /* <DEDUP_REMOVED lines=12> */
[----:B------:R-:W-:-:S03]  /*4f30*/  DFMA R2, R54, UR6, R6 ;  /* 0x0000000636027c2b */ /* 0x000fc60008000006 */
[----:B------:R-:W-:Y:S01]  /*4f40*/  DFMA R4, R14, R4, UR4 ;  /* 0x000000040e047e2b */ /* 0x000fe20008000004 */
[----:B------:R-:W-:Y:S01]  /*4f50*/  UMOV UR4, 0x923be72d ;  /* 0x923be72d00047882 */ /* 0x000fe20000000000 */
[----:B------:R-:W-:Y:S01]  /*4f60*/  UMOV UR5, 0x3f624924 ;  /* 0x3f62492400057882 */ /* 0x000fe20000000000 */
[----:B------:R-:W-:Y:S02]  /*4f70*/  DMUL R50, R8, R50 ;  /* 0x0000003208327228 */ /* 0x000fe40000000000 */
[----:B------:R-:W-:-:S03]  /*4f80*/  DFMA R66, -R54, UR6, R2 ;  /* 0x0000000636427c2b */ /* 0x000fc60008000102 */
[----:B------:R-:W-:Y:S01]  /*4f90*/  DFMA R4, R14, R4, UR4 ;  /* 0x000000040e047e2b */ /* 0x000fe20008000004 */
[----:B------:R-:W-:Y:S01]  /*4fa0*/  UMOV UR4, 0x9999a3c4 ;  /* 0x9999a3c400047882 */ /* 0x000fe20000000000 */
[----:B------:R-:W-:-:S03]  /*4fb0*/  UMOV UR5, 0x3f899999 ;  /* 0x3f89999900057882 */ /* 0x000fc60000000000 */
[----:B------:R-:W-:-:S03]  /*4fc0*/  DADD R66, -R6, R66 ;  /* 0x0000000006427229 */ /* 0x000fc60000000142 */
        /* <DEDUP_REMOVED lines=12> */
.L_x_4134:
        /* <DEDUP_REMOVED lines=21> */
.L_x_4137:
[----:B------:R-:W-:Y:S05]  /*51e0*/  BSYNC B3 ;  /* 0x0000000000037941 */ /* 0x000fea0003800000 */
.L_x_4136:
        /* <DEDUP_REMOVED lines=29> */
.L_x_4135:
[----:B------:R-:W-:Y:S05]  /*53c0*/  BSYNC B2 ;  /* 0x0000000000027941 */ /* 0x000fea0003800000 */
.L_x_4133:
[----:B------:R-:W-:Y:S01]  /*53d0*/  IMAD.MOV.U32 R4, RZ, RZ, -0x2449a4b7 ;  /* 0xdbb65b49ff047424 */ /* 0x000fe200078e00ff */
[----:B------:R-:W-:Y:S01]  /*53e0*/  UMOV UR4, 0x2a25ff7e ;  /* 0x2a25ff7e00047882 */ /* 0x000fe20000000000 */
[----:B------:R-:W-:Y:S01]  /*53f0*/  IMAD.MOV.U32 R5, RZ, RZ, 0x3f2d3b63 ;  /* 0x3f2d3b63ff057424 */ /* 0x000fe200078e00ff */
[----:B------:R-:W-:Y:S01]  /*5400*/  UMOV UR5, 0x3ef53e1d ;  /* 0x3ef53e1d00057882 */ /* 0x000fe20000000000 */
[----:B------:R-:W-:Y:S01]  /*5410*/  ISETP.GE.AND P0, PT, R41, RZ, PT ;  /* 0x000000ff2900720c */ /* 0x000fe20003f06270 */
[C-C-:B------:R-:W-:Y:S01]  /*5420*/  DSETP.NEU.AND P5, PT, |R40|.reuse, |R42|.reuse, PT ;  /* 0x4000002a2800722a */ /* 0x140fe20003fad200 */
[----:B------:R-:W-:Y:S01]  /*5430*/  IMAD.MOV.U32 R0, RZ, RZ, 0x7f3321d2 ;  /* 0x7f3321d2ff007424 */ /* 0x000fe200078e00ff */
[----:B------:R-:W-:Y:S02]  /*5440*/  DADD R40, |R40|, |R42| ;  /* 0x0000000028287229 */ /* 0x000fe4000000062a */
        /* <DEDUP_REMOVED lines=54> */
[----:B------:R-:W-:Y:S02]  /*57b0*/  DMUL R4, R74, R4 ;  /* 0x000000044a047228 */ /* 0x000fe40000000000 */
[----:B------:R-:W-:-:S06]  /*57c0*/  DMUL R74, R2, 0.5 ;  /* 0x3fe00000024a7828 */ /* 0x000fcc0000000000 */
[----:B------:R-:W-:-:S08]  /*57d0*/  DFMA R4, R76, R4, R76 ;  /* 0x000000044c04722b */ /* 0x000fd0000000004c */
[----:B------:R-:W-:-:S10]  /*57e0*/  DADD R6, -RZ, -R4 ;  /* 0x00000000ff067229 */ /* 0x000fd40000000904 */
[----:B------:R-:W-:Y:S02]  /*57f0*/  FSEL R8, R4, R6, !P0 ;  /* 0x0000000604087208 */ /* 0x000fe40004000000 */
[----:B------:R-:W-:Y:S01]  /*5800*/  FSEL R9, R5, R7, !P0 ;  /* 0x0000000705097208 */ /* 0x000fe20004000000 */
[----:B------:R-:W-:Y:S01]  /*5810*/  DADD R6, -R4, UR4 ;  /* 0x0000000404067e29 */ /* 0x000fe20008000100 */
[----:B------:R-:W-:-:S04]  /*5820*/  UMOV UR5, 0x3ff921fb ;  /* 0x3ff921fb00057882 */ /* 0x000fc80000000000 */
[----:B------:R-:W-:-:S05]  /*5830*/  DADD R8, R8, UR4 ;  /* 0x0000000408087e29 */ /* 0x000fca0008000000 */
[----:B------:R-:W-:Y:S01]  /*5840*/  FSEL R13, R6, R4, !P0 ;  /* 0x00000004060d7208 */ /* 0x000fe20004000000 */
[----:B------:R-:W-:Y:S01]  /*5850*/  IMAD.MOV.U32 R4, RZ, RZ, 0x4002d97c ;  /* 0x4002d97cff047424 */ /* 0x000fe200078e00ff */
[----:B------:R-:W-:-:S03]  /*5860*/  FSEL R7, R7, R5, !P0 ;  /* 0x0000000507077208 */ /* 0x000fc60004000000 */
[----:B------:R-:W-:Y:S02]  /*5870*/  FSEL R5, R8, R13, !P1 ;  /* 0x0000000d08057208 */ /* 0x000fe40004800000 */
[----:B------:R-:W-:Y:S02]  /*5880*/  FSEL R9, R9, R7, !P1 ;  /* 0x0000000709097208 */ /* 0x000fe40004800000 */
[----:B------:R-:W-:Y:S02]  /*5890*/  @!P5 FSEL R9, R4, 1.8213495016098022461, !P0 ;  /* 0x3fe921fb0409d808 */ /* 0x000fe40004000000 */
[----:B------:R-:W-:Y:S01]  /*58a0*/  @!P5 FSEL R5, R0, 3.37028055040000000000e+12, !P0 ;  /* 0x54442d180005d808 */ /* 0x000fe20004000000 */
[----:B------:R-:W-:Y:S01]  /*58b0*/  DSETP.GTU.AND P0, PT, |R40|, +INF , PT ;  /* 0x7ff000002800742a */ /* 0x000fe20003f0c200 */
[----:B------:R-:W-:-:S05]  /*58c0*/  LOP3.LUT R43, R9, 0x80000000, R43, 0xb8, !PT ;  /* 0x80000000092b7812 */ /* 0x000fca00078eb82b */
[----:B------:R-:W-:Y:S02]  /*58d0*/  FSEL R2, R40, R5, P0 ;  /* 0x0000000528027208 */ /* 0x000fe40000000000 */
[----:B------:R-:W-:Y:S01]  /*58e0*/  FSEL R3, R41, R43, P0 ;  /* 0x0000002b29037208 */ /* 0x000fe20000000000 */
[----:B------:R-:W-:Y:S06]  /*58f0*/  BRA `(.L_x_4104) ;  /* 0x0000002400147947 */ /* 0x000fec0003800000 */
.L_x_4132:
[----:B------:R-:W-:Y:S01]  /*5900*/  DMUL R4, R76, R76 ;  /* 0x0000004c4c047228 */ /* 0x000fe20000000000 */
        /* <DEDUP_REMOVED lines=10> */
[----:B------:R-:W-:Y:S01]  /*59b0*/  UMOV UR5, 0x3f531278 ;  /* 0x3f53127800057882 */ /* 0x000fe20000000000 */
[----:B------:R-:W-:-:S05]  /*59c0*/  DMUL R74, R76, 0.5 ;  /* 0x3fe000004c4a7828 */ /* 0x000fca0000000000 */
[----:B------:R-:W-:Y:S01]  /*59d0*/  DFMA R2, R2, R4, -UR4 ;  /* 0x8000000402027e2b */ /* 0x000fe20008000004 */
[----:B------:R-:W-:Y:S01]  /*59e0*/  UMOV UR4, 0xc8249315 ;  /* 0xc824931500047882 */ /* 0x000fe20000000000 */
[----:B------:R-:W-:Y:S01]  /*59f0*/  UMOV UR5, 0x3f6f9690 ;  /* 0x3f6f969000057882 */ /* 0x000fe20000000000 */
[----:B------:R-:W-:-:S05]  /*5a00*/  DMUL R74, R76, R74 ;  /* 0x0000004a4c4a7228 */ /* 0x000fca0000000000 */
        /* <DEDUP_REMOVED lines=61> */
[----:B------:R-:W-:Y:S02]  /*5de0*/  @!P5 FSEL R3, R0, 3.37028055040000000000e+12, !P0 ;  /* 0x54442d180003d808 */ /* 0x000fe40004000000 */
[----:B------:R-:W-:Y:S01]  /*5df0*/  @!P5 FSEL R7, R2, 1.8213495016098022461, !P0 ;  /* 0x3fe921fb0207d808 */ /* 0x000fe20004000000 */
[----:B------:R-:W-:-:S03]  /*5e00*/  DSETP.GTU.AND P0, PT, |R40|, +INF , PT ;  /* 0x7ff000002800742a */ /* 0x000fc60003f0c200 */
[----:B------:R-:W-:-:S03]  /*5e10*/  LOP3.LUT R43, R7, 0x80000000, R43, 0xb8, !PT ;  /* 0x80000000072b7812 */ /* 0x000fc600078eb82b */
[----:B------:R-:W-:Y:S02]  /*5e20*/  FSEL R2, R40, R3, P0 ;  /* 0x0000000328027208 */ /* 0x000fe40000000000 */
[----:B------:R-:W-:Y:S01]  /*5e30*/  FSEL R3, R41, R43, P0 ;  /* 0x0000002b29037208 */ /* 0x000fe20000000000 */
[----:B------:R-:W-:Y:S06]  /*5e40*/  BRA `(.L_x_4104) ;  /* 0x0000001c00c07947 */ /* 0x000fec0003800000 */
.L_x_4090:
[----:B------:R-:W0:Y:S01]  /*5e50*/  MUFU.RCP64H R3, 2.718280792236328125 ;  /* 0x4005bf0a00037908 */ /* 0x000e220000001800 */
[----:B------:R-:W-:Y:S01]  /*5e60*/  IMAD.MOV.U32 R6, RZ, RZ, -0x74eba897 ;  /* 0x8b145769ff067424 */ /* 0x000fe200078e00ff */
[----:B------:R-:W-:Y:S01]  /*5e70*/  FSETP.GEU.AND P5, PT, |R41|, 6.5827683646048100446e-37, PT ;  /* 0x036000002900780b */ /* 0x000fe20003fae200 */
[----:B------:R-:W-:Y:S01]  /*5e80*/  IMAD.MOV.U32 R7, RZ, RZ, 0x4005bf0a ;  /* 0x4005bf0aff077424 */ /* 0x000fe200078e00ff */
[----:B------:R-:W-:Y:S01]  /*5e90*/  BSSY B2, `(.L_x_4138) ;  /* 0x0000013000027945 */ /* 0x000fe20003800000 */
[----:B------:R-:W-:-:S06]  /*5ea0*/  IMAD.MOV.U32 R2, RZ, RZ, 0x1 ;  /* 0x00000001ff027424 */ /* 0x000fcc00078e00ff */
[----:B0-----:R-:W-:-:S08]  /*5eb0*/  DFMA R4, R2, -R6, 1 ;  /* 0x3ff000000204742b */ /* 0x001fd00000000806 */
[----:B------:R-:W-:-:S08]  /*5ec0*/  DFMA R4, R4, R4, R4 ;  /* 0x000000040404722b */ /* 0x000fd00000000004 */
[----:B------:R-:W-:-:S08]  /*5ed0*/  DFMA R4, R2, R4, R2 ;  /* 0x000000040204722b */ /* 0x000fd00000000002 */
[----:B------:R-:W-:-:S08]  /*5ee0*/  DFMA R2, R4, -R6, 1 ;  /* 0x3ff000000402742b */ /* 0x000fd00000000806 */
[----:B------:R-:W-:-:S08]  /*5ef0*/  DFMA R2, R4, R2, R4 ;  /* 0x000000020402722b */ /* 0x000fd00000000004 */
[----:B------:R-:W-:-:S08]  /*5f00*/  DMUL R14, R2, R40 ;  /* 0x00000028020e7228 */ /* 0x000fd00000000000 */
[----:B------:R-:W-:-:S08]  /*5f10*/  DFMA R4, R14, -R6, R40 ;  /* 0x800000060e04722b */ /* 0x000fd00000000028 */
[----:B------:R-:W-:-:S10]  /*5f20*/  DFMA R14, R2, R4, R14 ;  /* 0x00000004020e722b */ /* 0x000fd4000000000e */
[----:B------:R-:W-:-:S05]  /*5f30*/  FFMA R0, RZ, 2.0897850990295410156, R15 ;  /* 0x4005bf0aff007823 */ /* 0x000fca000000000f */
[----:B------:R-:W-:-:S13]  /*5f40*/  FSETP.GT.AND P0, PT, |R0|, 1.469367938527859385e-39, PT ;  /* 0x001000000000780b */ /* 0x000fda0003f04200 */
[----:B------:R-:W-:Y:S05]  /*5f50*/  @P0 BRA P5, `(.L_x_4139) ;  /* 0x0000000000180947 */ /* 0x000fea0002800000 */
[----:B------:R-:W-:Y:S01]  /*5f60*/  IMAD.MOV.U32 R2, RZ, RZ, R40 ;  /* 0x000000ffff027224 */ /* 0x000fe200078e0028 */
[----:B------:R-:W-:Y:S01]  /*5f70*/  MOV R0, 0x5fc0 ;  /* 0x00005fc000007802 */ /* 0x000fe20000000f00 */
[----:B------:R-:W-:Y:S02]  /*5f80*/  IMAD.MOV.U32 R3, RZ, RZ, R41 ;  /* 0x000000ffff037224 */ /* 0x000fe400078e0029 */
[----:B------:R-:W-:Y:S02]  /*5f90*/  IMAD.MOV.U32 R6, RZ, RZ, -0x74eba897 ;  /* 0x8b145769ff067424 */ /* 0x000fe400078e00ff */
[----:B------:R-:W-:-:S07]  /*5fa0*/  IMAD.MOV.U32 R5, RZ, RZ, 0x4005bf0a ;  /* 0x4005bf0aff057424 */ /* 0x000fce00078e00ff */
[----:B-----5:R-:W-:Y:S05]  /*5fb0*/  CALL.REL.NOINC `($__internal_1_$__cuda_sm20_div_rn_f64_full) ;  /* 0x0000047400447944 */ /* 0x020fea0003c00000 */
.L_x_4139:
[----:B------:R-:W-:Y:S05]  /*5fc0*/  BSYNC B2 ;  /* 0x0000000000027941 */ /* 0x000fea0003800000 */
.L_x_4138:
[----:B------:R-:W0:Y:S01]  /*5fd0*/  MUFU.RCP64H R3, 2.718280792236328125 ;  /* 0x4005bf0a00037908 */ /* 0x000e220000001800 */
[----:B------:R-:W-:Y:S01]  /*5fe0*/  IMAD.MOV.U32 R4, RZ, RZ, -0x74eba897 ;  /* 0x8b145769ff047424 */ /* 0x000fe200078e00ff */
[----:B------:R-:W-:Y:S01]  /*5ff0*/  FSETP.GEU.AND P5, PT, |R43|, 6.5827683646048100446e-37, PT ;  /* 0x036000002b00780b */ /* 0x000fe20003fae200 */
[----:B------:R-:W-:Y:S01]  /*6000*/  IMAD.MOV.U32 R5, RZ, RZ, 0x4005bf0a ;  /* 0x4005bf0aff057424 */ /* 0x000fe200078e00ff */
[----:B------:R-:W-:Y:S01]  /*6010*/  BSSY B2, `(.L_x_4140) ;  /* 0x0000016000027945 */ /* 0x000fe20003800000 */
[----:B------:R-:W-:Y:S01]  /*6020*/  IMAD.MOV.U32 R2, RZ, RZ, 0x1 ;  /* 0x00000001ff027424 */ /* 0x000fe200078e00ff */
[----:B------:R-:W-:-:S05]  /*6030*/  DADD R74, -RZ, |R14| ;  /* 0x00000000ff4a7229 */ /* 0x000fca000000050e */
        /* <DEDUP_REMOVED lines=17> */
[----:B------:R-:W-:Y:S02]  /*6150*/  IMAD.MOV.U32 R2, RZ, RZ, R14 ;  /* 0x000000ffff027224 */ /* 0x000fe400078e000e */
[----:B------:R-:W-:-:S07]  /*6160*/  IMAD.MOV.U32 R3, RZ, RZ, R15 ;  /* 0x000000ffff037224 */ /* 0x000fce00078e000f */
.L_x_4141:
[----:B------:R-:W-:Y:S05]  /*6170*/  BSYNC B2 ;  /* 0x0000000000027941 */ /* 0x000fea0003800000 */
.L_x_4140:
[----:B------:R-:W-:Y:S01]  /*6180*/  DADD R8, -RZ, |R2| ;  /* 0x00000000ff087229 */ /* 0x000fe20000000502 */
[----:B------:R-:W-:Y:S01]  /*6190*/  IMAD.MOV.U32 R4, RZ, RZ, RZ ;  /* 0x000000ffff047224 */ /* 0x000fe200078e00ff */
[----:B------:R-:W-:Y:S01]  /*61a0*/  UMOV UR4, 0xffffffff ;  /* 0xffffffff00047882 */ /* 0x000fe20000000000 */
[----:B------:R-:W-:Y:S01]  /*61b0*/  UMOV UR5, 0x7fefffff ;  /* 0x7fefffff00057882 */ /* 0x000fe20000000000 */
[----:B------:R-:W-:Y:S01]  /*61c0*/  UMOV UR6, UR4 ;  /* 0x0000000400067c82 */ /* 0x000fe20008000000 */
[----:B------:R-:W-:Y:S01]  /*61d0*/  IMAD.MOV.U32 R50, RZ, RZ, 0x0 ;  /* 0x00000000ff327424 */ /* 0x000fe200078e00ff */
[----:B------:R-:W-:Y:S01]  /*61e0*/  BSSY B0, `(.L_x_4142) ;  /* 0x0000081000007945 */ /* 0x000fe20003800000 */
[----:B------:R-:W-:-:S03]  /*61f0*/  IMAD.MOV.U32 R51, RZ, RZ, 0x3fd80000 ;  /* 0x3fd80000ff337424 */ /* 0x000fc600078e00ff */
[CC--:B------:R-:W-:Y:S02]  /*6200*/  ISETP.GT.U32.AND P0, PT, R8.reuse, R74.reuse, PT ;  /* 0x0000004a0800720c */ /* 0x0c0fe40003f04070 */
[CC--:B------:R-:W-:Y:S02]  /*6210*/  ISETP.LT.U32.AND P5, PT, R8.reuse, R74.reuse, PT ;  /* 0x0000004a0800720c */ /* 0x0c0fe40003fa1070 */
[CC--:B------:R-:W-:Y:S02]  /*6220*/  ISETP.GT.U32.AND.EX P0, PT, R9.reuse, R75.reuse, PT, P0 ;  /* 0x0000004b0900720c */ /* 0x0c0fe40003f04100 */
[CC--:B------:R-:W-:Y:S02]  /*6230*/  ISETP.LT.U32.AND.EX P5, PT, R9.reuse, R75.reuse, PT, P5 ;  /* 0x0000004b0900720c */ /* 0x0c0fe40003fa1150 */
[----:B------:R-:W-:Y:S02]  /*6240*/  SEL R55, R9, R75, P0 ;  /* 0x0000004b09377207 */ /* 0x000fe40000000000 */
[----:B------:R-:W-:-:S02]  /*6250*/  SEL R2, R8, R74, P5 ;  /* 0x0000004a08027207 */ /* 0x000fc40002800000 */
[----:B------:R-:W-:Y:S02]  /*6260*/  LOP3.LUT R0, R55, 0xffc00000, RZ, 0xc0, !PT ;  /* 0xffc0000037007812 */ /* 0x000fe400078ec0ff */
[----:B------:R-:W-:Y:S02]  /*6270*/  SEL R3, R9, R75, P5 ;  /* 0x0000004b09037207 */ /* 0x000fe40002800000 */
[----:B------:R-:W-:Y:S02]  /*6280*/  IADD3 R5, -R0, 0x7fd00000, RZ ;  /* 0x7fd0000000057810 */ /* 0x000fe40007ffe1ff */
[----:B------:R-:W-:Y:S01]  /*6290*/  SEL R54, R8, R74, P0 ;  /* 0x0000004a08367207 */ /* 0x000fe20000000000 */
[----:B------:R-:W-:-:S03]  /*62a0*/  IMAD.U32 R8, RZ, RZ, UR5 ;  /* 0x00000005ff087e24 */ /* 0x000fc6000f8e00ff */
[C---:B------:R-:W-:Y:S02]  /*62b0*/  DMUL R6, R4.reuse, R2 ;  /* 0x0000000204067228 */ /* 0x040fe40000000000 */
[----:B------:R-:W-:-:S06]  /*62c0*/  DMUL R4, R4, R54 ;  /* 0x0000003604047228 */ /* 0x000fcc0000000000 */
[----:B------:R-:W-:-:S08]  /*62d0*/  DMUL R6, R6, R6 ;  /* 0x0000000606067228 */ /* 0x000fd00000000000 */
[----:B------:R-:W-:-:S08]  /*62e0*/  DFMA R6, R4, R4, R6 ;  /* 0x000000040406722b */ /* 0x000fd00000000006 */
        /* <DEDUP_REMOVED lines=14> */
[----:B------:R-:W-:-:S08]  /*63d0*/  DFMA R14, R50, R14, R8 ;  /* 0x0000000e320e722b */ /* 0x000fd00000000008 */
[----:B------:R-:W-:Y:S01]  /*63e0*/  DMUL R14, R6, R14 ;  /* 0x0000000e060e7228 */ /* 0x000fe20000000000 */
[----:B------:R-:W-:Y:S01]  /*63f0*/  LOP3.LUT R7, R0, 0x100000, RZ, 0xfc, !PT ;  /* 0x0010000000077812 */ /* 0x000fe200078efcff */
[----:B------:R-:W-:-:S06]  /*6400*/  IMAD.MOV.U32 R6, RZ, RZ, RZ ;  /* 0x000000ffff067224 */ /* 0x000fcc00078e00ff */
        /* <DEDUP_REMOVED lines=94> */
.L_x_4143:
[----:B------:R-:W-:Y:S05]  /*69f0*/  BSYNC B0 ;  /* 0x0000000000007941 */ /* 0x000fea0003800000 */
.L_x_4142:
        /* <DEDUP_REMOVED lines=9> */
.L_x_4145:
[----:B------:R-:W-:Y:S05]  /*6a90*/  BSYNC B2 ;  /* 0x0000000000027941 */ /* 0x000fea0003800000 */
.L_x_4144:
        /* <DEDUP_REMOVED lines=82> */
.L_x_4147:
[----:B------:R-:W-:-:S04]  /*6fc0*/  ISETP.GE.AND P0, PT, R41, RZ, PT ;  /* 0x000000ff2900720c */ /* 0x000fc80003f06270 */
[----:B------:R-:W-:Y:S02]  /*6fd0*/  FSEL R2, RZ, 3.37028055040000000000e+12, P0 ;  /* 0x54442d18ff027808 */ /* 0x000fe40000000000 */
[----:B------:R-:W-:-:S07]  /*6fe0*/  FSEL R3, RZ, 2.1426990032196044922, P0 ;  /* 0x400921fbff037808 */ /* 0x000fce0000000000 */
.L_x_4148:
[----:B------:R-:W-:Y:S05]  /*6ff0*/  BSYNC B0 ;  /* 0x0000000000007941 */ /* 0x000fea0003800000 */
.L_x_4146:
[----:B------:R-:W-:Y:S01]  /*7000*/  DADD R40, |R40|, |R42| ;  /* 0x0000000028287229 */ /* 0x000fe2000000062a */
[----:B------:R-:W-:Y:S01]  /*7010*/  LOP3.LUT R43, R3, 0x80000000, R43, 0xb8, !PT ;  /* 0x80000000032b7812 */ /* 0x000fe200078eb82b */
[----:B------:R-:W-:-:S06]  /*7020*/  DADD R74, R74, 1 ;  /* 0x3ff000004a4a7429 */ /* 0x000fcc0000000000 */
[----:B------:R-:W-:-:S06]  /*7030*/  DSETP.GTU.AND P0, PT, |R40|, +INF , PT ;  /* 0x7ff000002800742a */ /* 0x000fcc0003f0c200 */
[----:B------:R-:W-:Y:S02]  /*7040*/  FSEL R2, R40, R2, P0 ;  /* 0x0000000228027208 */ /* 0x000fe40000000000 */
[----:B------:R-:W-:Y:S01]  /*7050*/  FSEL R3, R41, R43, P0 ;  /* 0x0000002b29037208 */ /* 0x000fe20000000000 */
[----:B------:R-:W-:Y:S06]  /*7060*/  BRA `(.L_x_4104) ;  /* 0x0000000c00387947 */ /* 0x000fec0003800000 */
.L_x_4089:
[----:B------:R-:W-:Y:S01]  /*7070*/  DSETP.GEU.AND P0, PT, |R42|, 1.4916681462400413487e-154, PT ;  /* 0x200000002a00742a */ /* 0x000fe20003f0e200 */
[----:B------:R-:W-:Y:S01]  /*7080*/  BSSY B0, `(.L_x_4149) ;  /* 0x000006a000007945 */ /* 0x000fe20003800000 */
[----:B------:R-:W-:Y:S01]  /*7090*/  DADD R14, -RZ, |R42| ;  /* 0x00000000ff0e7229 */ /* 0x000fe2000000052a */
[----:B------:R-:W-:-:S03]  /*70a0*/  IMAD.MOV.U32 R13, RZ, RZ, -0x3ff ;  /* 0xfffffc01ff0d7424 */ /* 0x000fc600078e00ff */
[----:B------:R-:W-:-:S14]  /*70b0*/  DSETP.LT.AND P0, PT, |R40|, 1.4916681462400413487e-154, !P0 ;  /* 0x200000002800742a */ /* 0x000fdc0004701200 */
[----:B------:R-:W-:Y:S02]  /*70c0*/  @P0 DMUL R6, R42, 4 ;  /* 0x401000002a060828 */ /* 0x000fe40000000000 */
[----:B------:R-:W-:Y:S02]  /*70d0*/  @P0 DMUL R2, R40, 4 ;  /* 0x4010000028020828 */ /* 0x000fe40000000000 */
[----:B------:R-:W-:-:S04]  /*70e0*/  @!P0 DMUL R8, R42, R42 ;  /* 0x0000002a2a088228 */ /* 0x000fc80000000000 */
[----:B------:R-:W-:-:S04]  /*70f0*/  @P0 DMUL R6, R6, R6 ;  /* 0x0000000606060228 */ /* 0x000fc80000000000 */
[----:B------:R-:W-:-:S04]  /*7100*/  @!P0 DFMA R8, R40, R40, R8 ;  /* 0x000000282808822b */ /* 0x000fc80000000008 */
[----:B------:R-:W-:-:S08]  /*7110*/  @P0 DFMA R6, R2, R2, R6 ;  /* 0x000000020206022b */ /* 0x000fd00000000006 */
[----:B------:R-:W-:-:S10]  /*7120*/  @P0 DMUL R8, R6, 0.0625 ;  /* 0x3fb0000006080828 */ /* 0x000fd40000000000 */
[----:B------:R-:W-:Y:S01]  /*7130*/  ISETP.GT.AND P5, PT, R9, 0xfffff, PT ;  /* 0x000fffff0900780c */ /* 0x000fe20003fa4270 */
[----:B------:R-:W-:Y:S02]  /*7140*/  IMAD.MOV.U32 R0, RZ, RZ, R8 ;  /* 0x000000ffff007224 */ /* 0x000fe400078e0008 */
[----:B------:R-:W-:-:S10]  /*7150*/  IMAD.MOV.U32 R10, RZ, RZ, R9 ;  /* 0x000000ffff0a7224 */ /* 0x000fd400078e0009 */
        /* <DEDUP_REMOVED lines=10> */
[----:B------:R-:W-:Y:S01]  /*7200*/  @P0 FSEL R74, R2, RZ, P1 ;  /* 0x000000ff024a0208 */ /* 0x000fe20000800000 */
[----:B------:R-:W-:Y:S01]  /*7210*/  IMAD.MOV.U32 R2, RZ, RZ, 0x1 ;  /* 0x00000001ff027424 */ /* 0x000fe200078e00ff */
[----:B------:R-:W-:Y:S01]  /*7220*/  @P0 FSEL R75, R3, -QNAN , P1 ;  /* 0xfff00000034b0808 */ /* 0x000fe20000800000 */
[----:B------:R-:W-:-:S06]  /*7230*/  DSETP.GT.AND P1, PT, |R42|, |R40|, PT ;  /* 0x400000282a00722a */ /* 0x000fcc0003f24200 */
[----:B------:R-:W-:Y:S02]  /*7240*/  FSEL R77, R15, R5, P1 ;  /* 0x000000050f4d7208 */ /* 0x000fe40000800000 */
[----:B------:R-:W-:Y:S02]  /*7250*/  FSEL R76, R14, R4, P1 ;  /* 0x000000040e4c7208 */ /* 0x000fe40000800000 */
[----:B------:R-:W0:Y:S04]  /*7260*/  MUFU.RCP64H R3, R77 ;  /* 0x0000004d00037308 */ /* 0x000e280000001800 */
[----:B0-----:R-:W-:-:S08]  /*7270*/  DFMA R6, -R76, R2, 1 ;  /* 0x3ff000004c06742b */ /* 0x001fd00000000102 */
[----:B------:R-:W-:-:S08]  /*7280*/  DFMA R6, R6, R6, R6 ;  /* 0x000000060606722b */ /* 0x000fd00000000006 */
[----:B------:R-:W-:-:S08]  /*7290*/  DFMA R6, R2, R6, R2 ;  /* 0x000000060206722b */ /* 0x000fd00000000002 */
[----:B------:R-:W-:-:S08]  /*72a0*/  DFMA R2, -R76, R6, 1 ;  /* 0x3ff000004c02742b */ /* 0x000fd00000000106 */
[----:B------:R-:W-:Y:S01]  /*72b0*/  DFMA R6, R6, R2, R6 ;  /* 0x000000020606722b */ /* 0x000fe20000000006 */
[----:B------:R-:W-:Y:S02]  /*72c0*/  FSEL R2, R4, R14, P1 ;  /* 0x0000000e04027208 */ /* 0x000fe40000800000 */
[----:B------:R-:W-:-:S04]  /*72d0*/  FSEL R3, R5, R15, P1 ;  /* 0x0000000f05037208 */ /* 0x000fc80000800000 */
[----:B------:R-:W-:Y:S02]  /*72e0*/  FSETP.GEU.AND P5, PT, |R3|, 6.5827683646048100446e-37, PT ;  /* 0x036000000300780b */ /* 0x000fe40003fae200 */
        /* <DEDUP_REMOVED lines=67> */
.L_x_4150:
[----:B------:R-:W-:Y:S05]  /*7720*/  BSYNC B0 ;  /* 0x0000000000007941 */ /* 0x000fea0003800000 */
.L_x_4149:
[----:B------:R-:W-:Y:S01]  /*7730*/  FSETP.GT.AND P0, PT, |R65|, 1.469367938527859385e-39, PT ;  /* 0x001000004100780b */ /* 0x000fe20003f04200 */
[----:B------:R-:W-:-:S12]  /*7740*/  BSSY B2, `(.L_x_4151) ;  /* 0x0000006000027945 */ /* 0x000fd80003800000 */
[----:B------:R-:W-:Y:S05]  /*7750*/  @P0 BRA P5, `(.L_x_4152) ;  /* 0x0000000000100947 */ /* 0x000fea0002800000 */
[----:B------:R-:W-:Y:S01]  /*7760*/  IMAD.MOV.U32 R6, RZ, RZ, R76 ;  /* 0x000000ffff067224 */ /* 0x000fe200078e004c */
[----:B------:R-:W-:Y:S01]  /*7770*/  MOV R0, 0x77a0 ;  /* 0x000077a000007802 */ /* 0x000fe20000000f00 */
[----:B------:R-:W-:-:S07]  /*7780*/  IMAD.MOV.U32 R5, RZ, RZ, R77 ;  /* 0x000000ffff057224 */ /* 0x000fce00078e004d */
[----:B-----5:R-:W-:Y:S05]  /*7790*/  CALL.REL.NOINC `($__internal_1_$__cuda_sm20_div_rn_f64_full) ;  /* 0x0000045c004c7944 */ /* 0x020fea0003c00000 */
.L_x_4152:
[----:B------:R-:W-:Y:S05]  /*77a0*/  BSYNC B2 ;  /* 0x0000000000027941 */ /* 0x000fea0003800000 */
.L_x_4151:
[----:B------:R-:W-:Y:S01]  /*77b0*/  DMUL R2, R14, R14 ;  /* 0x0000000e0e027228 */ /* 0x000fe20000000000 */
[----:B------:R-:W-:Y:S01]  /*77c0*/  IMAD.MOV.U32 R4, RZ, RZ, -0x2449a4b7 ;  /* 0xdbb65b49ff047424 */ /* 0x000fe200078e00ff */
[----:B------:R-:W-:Y:S01]  /*77d0*/  UMOV UR4, 0x2a25ff7e ;  /* 0x2a25ff7e00047882 */ /* 0x000fe20000000000 */
[----:B------:R-:W-:Y:S01]  /*77e0*/  IMAD.MOV.U32 R5, RZ, RZ, 0x3f2d3b63 ;  /* 0x3f2d3b63ff057424 */ /* 0x000fe200078e00ff */
[----:B------:R-:W-:Y:S01]  /*77f0*/  UMOV UR5, 0x3ef53e1d ;  /* 0x3ef53e1d00057882 */ /* 0x000fe20000000000 */
[----:B------:R-:W-:Y:S01]  /*7800*/  ISETP.GE.AND P0, PT, R41, RZ, PT ;  /* 0x000000ff2900720c */ /* 0x000fe20003f06270 */
[----:B------:R-:W-:Y:S01]  /*7810*/  DSETP.NEU.AND P5, PT, R76, RZ, PT ;  /* 0x000000ff4c00722a */ /* 0x000fe20003fad000 */
[----:B------:R-:W-:Y:S02]  /*7820*/  BSSY B0, `(.L_x_4153) ;  /* 0x000004d000007945 */ /* 0x000fe40003800000 */
        /* <DEDUP_REMOVED lines=62> */
[----:B------:R-:W-:Y:S02]  /*7c10*/  FSEL R9, R2, R4, !P0 ;  /* 0x0000000402097208 */ /* 0x000fe40004000000 */
[----:B------:R-:W-:-:S03]  /*7c20*/  FSEL R3, R3, R5, !P0 ;  /* 0x0000000503037208 */ /* 0x000fc60004000000 */
[----:B------:R-:W-:Y:S02]  /*7c30*/  FSEL R2, R6, R9, P1 ;  /* 0x0000000906027208 */ /* 0x000fe40000800000 */
[----:B------:R-:W-:Y:S01]  /*7c40*/  FSEL R3, R7, R3, P1 ;  /* 0x0000000307037208 */ /* 0x000fe20000800000 */
[----:B------:R-:W-:Y:S06]  /*7c50*/  @!P5 BRA `(.L_x_4154) ;  /* 0x00000000001cd947 */ /* 0x000fec0003800000 */
[----:B------:R-:W-:-:S14]  /*7c60*/  DSETP.NEU.AND P1, PT, |R40|, |R42|, PT ;  /* 0x4000002a2800722a */ /* 0x000fdc0003f2d200 */
[----:B------:R-:W-:Y:S05]  /*7c70*/  @P1 BRA `(.L_x_4155) ;  /* 0x00000000001c1947 */ /* 0x000fea0003800000 */
[----:B------:R-:W-:Y:S02]  /*7c80*/  IMAD.MOV.U32 R2, RZ, RZ, 0x7f3321d2 ;  /* 0x7f3321d2ff027424 */ /* 0x000fe400078e00ff */
[----:B------:R-:W-:-:S03]  /*7c90*/  IMAD.MOV.U32 R0, RZ, RZ, 0x4002d97c ;  /* 0x4002d97cff007424 */ /* 0x000fc600078e00ff */
[----:B------:R-:W-:Y:S02]  /*7ca0*/  FSEL R2, R2, 3.37028055040000000000e+12, !P0 ;  /* 0x54442d1802027808 */ /* 0x000fe40004000000 */
[----:B------:R-:W-:Y:S01]  /*7cb0*/  FSEL R3, R0, 1.8213495016098022461, !P0 ;  /* 0x3fe921fb00037808 */ /* 0x000fe20004000000 */
[----:B------:R-:W-:Y:S06]  /*7cc0*/  BRA `(.L_x_4155) ;  /* 0x0000000000087947 */ /* 0x000fec0003800000 */
.L_x_4154:
[----:B------:R-:W-:Y:S02]  /*7cd0*/  FSEL R2, RZ, 3.37028055040000000000e+12, P0 ;  /* 0x54442d18ff027808 */ /* 0x000fe40000000000 */
[----:B------:R-:W-:-:S07]  /*7ce0*/  FSEL R3, RZ, 2.1426990032196044922, P0 ;  /* 0x400921fbff037808 */ /* 0x000fce0000000000 */
.L_x_4155:
[----:B------:R-:W-:Y:S05]  /*7cf0*/  BSYNC B0 ;  /* 0x0000000000007941 */ /* 0x000fea0003800000 */
.L_x_4153:
[----:B------:R-:W-:Y:S01]  /*7d00*/  DADD R40, |R40|, |R42| ;  /* 0x0000000028287229 */ /* 0x000fe2000000062a */
[----:B------:R-:W-:-:S07]  /*7d10*/  LOP3.LUT R43, R3, 0x80000000, R43, 0xb8, !PT ;  /* 0x80000000032b7812 */ /* 0x000fce00078eb82b */
[----:B------:R-:W-:-:S06]  /*7d20*/  DSETP.GTU.AND P0, PT, |R40|, +INF , PT ;  /* 0x7ff000002800742a */ /* 0x000fcc0003f0c200 */
[----:B------:R-:W-:Y:S02]  /*7d30*/  FSEL R2, R40, R2, P0 ;  /* 0x0000000228027208 */ /* 0x000fe40000000000 */
[----:B------:R-:W-:-:S07]  /*7d40*/  FSEL R3, R41, R43, P0 ;  /* 0x0000002b29037208 */ /* 0x000fce0000000000 */
.L_x_4104:
[----:B------:R-:W-:Y:S05]  /*7d50*/  BSYNC B1 ;  /* 0x0000000000017941 */ /* 0x000fea0003800000 */
.L_x_4088:
[-C--:B------:R-:W-:Y:S01]  /*7d60*/  DMUL R54, R72, R2.reuse ;  /* 0x0000000248367228 */ /* 0x080fe20000000000 */
[----:B------:R-:W-:Y:S01]  /*7d70*/  BSSY B1, `(.L_x_4156) ;  /* 0x0000222000017945 */ /* 0x000fe20003800000 */
[----:B------:R-:W-:-:S06]  /*7d80*/  DMUL R2, R70, R2 ;  /* 0x0000000246027228 */ /* 0x000fcc0000000000 */
[-C--:B------:R-:W-:Y:S02]  /*7d90*/  DFMA R54, R70, R74.reuse, R54 ;  /* 0x0000004a4636722b */ /* 0x080fe40000000036 */
[----:B------:R-:W-:-:S08]  /*7da0*/  DFMA R72, R72, R74, -R2 ;  /* 0x0000004a4848722b */ /* 0x000fd00000000802 */
[----:B------:R-:W-:-:S04]  /*7db0*/  LOP3.LUT R5, R55, 0x7fffffff, RZ, 0xc0, !PT ;  /* 0x7fffffff37057812 */ /* 0x000fc800078ec0ff */
[----:B------:R-:W-:-:S13]  /*7dc0*/  LOP3.LUT P0, RZ, R5, R54, RZ, 0xfc, !PT ;  /* 0x0000003605ff7212 */ /* 0x000fda000780fcff */
[----:B------:R-:W-:Y:S05]  /*7dd0*/  @!P0 BRA `(.L_x_4157) ;  /* 0x0000001c00788947 */ /* 0x000fea0003800000 */
[----:B------:R-:W-:-:S04]  /*7de0*/  LOP3.LUT R3, R73, 0x7fffffff, RZ, 0xc0, !PT ;  /* 0x7fffffff49037812 */ /* 0x000fc800078ec0ff */
[----:B------:R-:W-:-:S13]  /*7df0*/  LOP3.LUT P0, RZ, R3, R72, RZ, 0xfc, !PT ;  /* 0x0000004803ff7212 */ /* 0x000fda000780fcff */
[----:B------:R-:W-:Y:S05]  /*7e00*/  @!P0 BRA `(.L_x_4158) ;  /* 0x0000001400c48947 */ /* 0x000fea0003800000 */
[----:B------:R-:W-:-:S13]  /*7e10*/  ISETP.GT.U32.AND P0, PT, R5, 0x7fefffff, PT ;  /* 0x7fefffff0500780c */ /* 0x000fda0003f04070 */
[----:B------:R-:W-:Y:S05]  /*7e20*/  @P0 BRA `(.L_x_4159) ;  /* 0x0000001400800947 */ /* 0x000fea0003800000 */
[----:B------:R-:W-:-:S05]  /*7e30*/  VIADD R0, R73, 0xbf79d1be ;  /* 0xbf79d1be49007836 */ /* 0x000fca0000000000 */
[----:B------:R-:W-:-:S13]  /*7e40*/  ISETP.GE.U32.AND P0, PT, R0, 0x108aa3, PT ;  /* 0x00108aa30000780c */ /* 0x000fda0003f06070 */
[----:B------:R-:W-:Y:S05]  /*7e50*/  @!P0 BRA `(.L_x_4160) ;  /* 0x0000000800988947 */ /* 0x000fea0003800000 */
[----:B------:R-:W-:Y:S01]  /*7e60*/  IMAD.MOV.U32 R2, RZ, RZ, 0x652b82fe ;  /* 0x652b82feff027424 */ /* 0x000fe200078e00ff */
[----:B------:R-:W-:Y:S01]  /*7e70*/  UMOV UR4, 0xfefa39ef ;  /* 0xfefa39ef00047882 */ /* 0x000fe20000000000 */
[----:B------:R-:W-:Y:S01]  /*7e80*/  IMAD.MOV.U32 R3, RZ, RZ, 0x3ff71547 ;  /* 0x3ff71547ff037424 */ /* 0x000fe200078e00ff */
[----:B------:R-:W-:Y:S01]  /*7e90*/  UMOV UR5, 0x3fe62e42 ;  /* 0x3fe62e4200057882 */ /* 0x000fe20000000000 */
[----:B------:R-:W-:Y:S01]  /*7ea0*/  FSETP.GEU.FTZ.AND P0, PT, |R73|, 4.1917929649353027344, PT ;  /* 0x4086232b4900780b */ /* 0x000fe20003f1e200 */
[----:B------:R-:W-:Y:S01]  /*7eb0*/  BSSY B0, `(.L_x_4161) ;  /* 0x0000036000007945 */ /* 0x000fe20003800000 */
[----:B------:R-:W-:Y:S02]  /*7ec0*/  DSETP.NEU.AND P5, PT, |R54|, +INF , PT ;  /* 0x7ff000003600742a */ /* 0x000fe40003fad200 */
[----:B------:R-:W-:-:S08]  /*7ed0*/  DFMA R6, R72, R2, 6.75539944105574400000e+15 ;  /* 0x433800004806742b */ /* 0x000fd00000000002 */
[----:B------:R-:W-:-:S08]  /*7ee0*/  DADD R2, R6, -6.75539944105574400000e+15 ;  /* 0xc338000006027429 */ /* 0x000fd00000000000 */
[----:B------:R-:W-:Y:S01]  /*7ef0*/  DFMA R4, R2, -UR4, R72 ;  /* 0x8000000402047c2b */ /* 0x000fe20008000048 */
[----:B------:R-:W-:Y:S01]  /*7f00*/  UMOV UR4, 0x3b39803f ;  /* 0x3b39803f00047882 */ /* 0x000fe20000000000 */
[----:B------:R-:W-:-:S06]  /*7f10*/  UMOV UR5, 0x3c7abc9e ;  /* 0x3c7abc9e00057882 */ /* 0x000fcc0000000000 */
[----:B------:R-:W-:Y:S01]  /*7f20*/  DFMA R4, R2, -UR4, R4 ;  /* 0x8000000402047c2b */ /* 0x000fe20008000004 */
[----:B------:R-:W-:Y:S01]  /*7f30*/  UMOV UR4, 0x69ce2bdf ;  /* 0x69ce2bdf00047882 */ /* 0x000fe20000000000 */
[----:B------:R-:W-:Y:S01]  /*7f40*/  IMAD.MOV.U32 R2, RZ, RZ, -0x35dec16 ;  /* 0xfca213eaff027424 */ /* 0x000fe200078e00ff */
[----:B------:R-:W-:Y:S01]  /*7f50*/  UMOV UR5, 0x3e5ade15 ;  /* 0x3e5ade1500057882 */ /* 0x000fe20000000000 */
[----:B------:R-:W-:-:S06]  /*7f60*/  IMAD.MOV.U32 R3, RZ, RZ, 0x3e928af3 ;  /* 0x3e928af3ff037424 */ /* 0x000fcc00078e00ff */
        /* <DEDUP_REMOVED lines=25> */
[----:B------:R-:W-:-:S08]  /*8100*/  DFMA R2, R4, R2, 1 ;  /* 0x3ff000000402742b */ /* 0x000fd00000000002 */
[----:B------:R-:W-:-:S10]  /*8110*/  DFMA R2, R4, R2, 1 ;  /* 0x3ff000000402742b */ /* 0x000fd40000000002 */
[----:B------:R-:W-:Y:S02]  /*8120*/  IMAD R43, R6, 0x100000, R3 ;  /* 0x00100000062b7824 */ /* 0x000fe400078e0203 */
[----:B------:R-:W-:Y:S01]  /*8130*/  IMAD.MOV.U32 R42, RZ, RZ, R2 ;  /* 0x000000ffff2a7224 */ /* 0x000fe200078e0002 */
[----:B------:R-:W-:Y:S06]  /*8140*/  @!P0 BRA `(.L_x_4162) ;  /* 0x0000000000308947 */ /* 0x000fec0003800000 */
[----:B------:R-:W-:Y:S01]  /*8150*/  FSETP.GEU.FTZ.AND P0, PT, |R73|, 4.2275390625, PT ;  /* 0x408748004900780b */ /* 0x000fe20003f1e200 */
[C---:B------:R-:W-:Y:S02]  /*8160*/  DADD R8, R72.reuse, +INF ;  /* 0x7ff0000048087429 */ /* 0x040fe40000000000 */
[----:B------:R-:W-:-:S08]  /*8170*/  DSETP.GEU.AND P1, PT, R72, RZ, PT ;  /* 0x000000ff4800722a */ /* 0x000fd00003f2e000 */
[----:B------:R-:W-:Y:S02]  /*8180*/  FSEL R42, R8, RZ, P1 ;  /* 0x000000ff082a7208 */ /* 0x000fe40000800000 */
[----:B------:R-:W-:Y:S02]  /*8190*/  @!P0 LEA.HI R0, R6, R6, RZ, 0x1 ;  /* 0x0000000606008211 */ /* 0x000fe400078f08ff */
[----:B------:R-:W-:Y:S02]  /*81a0*/  FSEL R43, R9, RZ, P1 ;  /* 0x000000ff092b7208 */ /* 0x000fe40000800000 */
[----:B------:R-:W-:-:S05]  /*81b0*/  @!P0 SHF.R.S32.HI R5, RZ, 0x1, R0 ;  /* 0x00000001ff058819 */ /* 0x000fca0000011400 */
[----:B------:R-:W-:Y:S02]  /*81c0*/  @!P0 IMAD.IADD R4, R6, 0x1, -R5 ;  /* 0x0000000106048824 */ /* 0x000fe400078e0a05 */
[----:B------:R-:W-:-:S03]  /*81d0*/  @!P0 IMAD R3, R5, 0x100000, R3 ;  /* 0x0010000005038824 */ /* 0x000fc600078e0203 */
[----:B------:R-:W-:Y:S01]  /*81e0*/  @!P0 LEA R5, R4, 0x3ff00000, 0x14 ;  /* 0x3ff0000004058811 */ /* 0x000fe200078ea0ff */
[----:B------:R-:W-:-:S06]  /*81f0*/  @!P0 IMAD.MOV.U32 R4, RZ, RZ, RZ ;  /* 0x000000ffff048224 */ /* 0x000fcc00078e00ff */
[----:B------:R-:W-:-:S11]  /*8200*/  @!P0 DMUL R42, R2, R4 ;  /* 0x00000004022a8228 */ /* 0x000fd60000000000 */
.L_x_4162:
[----:B------:R-:W-:Y:S05]  /*8210*/  BSYNC B0 ;  /* 0x0000000000007941 */ /* 0x000fea0003800000 */
.L_x_4161:
[----:B------:R-:W-:Y:S04]  /*8220*/  BSSY B2, `(.L_x_4163) ;  /* 0x000001c000027945 */ /* 0x000fe80003800000 */
[----:B------:R-:W-:Y:S05]  /*8230*/  @!P5 BRA `(.L_x_4164) ;  /* 0x000000000060d947 */ /* 0x000fea0003800000 */
[----:B------:R-:W-:Y:S01]  /*8240*/  UMOV UR4, 0x6dc9c883 ;  /* 0x6dc9c88300047882 */ /* 0x000fe20000000000 */
[----:B------:R-:W-:Y:S01]  /*8250*/  UMOV UR5, 0x3fe45f30 ;  /* 0x3fe45f3000057882 */ /* 0x000fe20000000000 */
[C---:B------:R-:W-:Y:S02]  /*8260*/  DSETP.GE.AND P0, PT, |R54|.reuse, 2.14748364800000000000e+09, PT ;  /* 0x41e000003600742a */ /* 0x040fe40003f06200 */
[----:B------:R-:W-:Y:S01]  /*8270*/  DMUL R2, R54, UR4 ;  /* 0x0000000436027c28 */ /* 0x000fe20008000000 */
[----:B------:R-:W-:Y:S01]  /*8280*/  UMOV UR4, 0x54442d18 ;  /* 0x54442d1800047882 */ /* 0x000fe20000000000 */
[----:B------:R-:W-:-:S04]  /*8290*/  UMOV UR5, 0x3ff921fb ;  /* 0x3ff921fb00057882 */ /* 0x000fc80000000000 */
[----:B------:R-:W0:Y:S08]  /*82a0*/  F2I.F64 R0, R2 ;  /* 0x0000000200007311 */ /* 0x000e300000301100 */
[----:B0-----:R-:W0:Y:S02]  /*82b0*/  I2F.F64 R40, R0 ;  /* 0x0000000000287312 */ /* 0x001e240000201c00 */
[----:B0-----:R-:W-:Y:S01]  /*82c0*/  DFMA R4, -R40, UR4, R54 ;  /* 0x0000000428047c2b */ /* 0x001fe20008000136 */
[----:B------:R-:W-:Y:S01]  /*82d0*/  UMOV UR4, 0x33145c00 ;  /* 0x33145c0000047882 */ /* 0x000fe20000000000 */
[----:B------:R-:W-:-:S06]  /*82e0*/  UMOV UR5, 0x3c91a626 ;  /* 0x3c91a62600057882 */ /* 0x000fcc0000000000 */
[----:B------:R-:W-:Y:S01]  /*82f0*/  DFMA R4, -R40, UR4, R4 ;  /* 0x0000000428047c2b */ /* 0x000fe20008000104 */
[----:B------:R-:W-:Y:S01]  /*8300*/  UMOV UR4, 0x252049c0 ;  /* 0x252049c000047882 */ /* 0x000fe20000000000 */
[----:B------:R-:W-:-:S06]  /*8310*/  UMOV UR5, 0x397b839a ;  /* 0x397b839a00057882 */ /* 0x000fcc0000000000 */
[----:B------:R-:W-:Y:S01]  /*8320*/  DFMA R40, -R40, UR4, R4 ;  /* 0x0000000428287c2b */ /* 0x000fe20008000104 */
[----:B------:R-:W-:Y:S10]  /*8330*/  @!P0 BRA `(.L_x_4165) ;  /* 0x0000000000288947 */ /* 0x000ff40003800000 */
[----:B------:R-:W-:Y:S01]  /*8340*/  IMAD.MOV.U32 R0, RZ, RZ, R54 ;  /* 0x000000ffff007224 */ /* 0x000fe200078e0036 */
[----:B------:R-:W-:Y:S01]  /*8350*/  MOV R14, 0x8380 ;  /* 0x00008380000e7802 */ /* 0x000fe20000000f00 */
[----:B------:R-:W-:-:S07]  /*8360*/  IMAD.MOV.U32 R13, RZ, RZ, R55 ;  /* 0x000000ffff0d7224 */ /* 0x000fce00078e0037 */
[----:B-----5:R-:W-:Y:S05]  /*8370*/  CALL.REL.NOINC `($_ZN2at6native55_GLOBAL__N__de093ff9_22_ForeachBinaryOpList_cu_a911ec4325multi_tensor_apply_kernelINS1_18TensorListMetadataILi3EEENS1_24BinaryOpListAlphaFunctorIN3c107complexIdEELi3ELi2ELi2EEEJNS1_13power_functorIS8_EES8_EEEvT_T0_DpT1_$__internal_trig_reduction_slowpathd) ;  /* 0x0000045400c07944 */ /* 0x020fea0003c00000 */
[----:B------:R-:W-:Y:S02]  /*8380*/  IMAD.MOV.U32 R0, RZ, RZ, R3 ;  /* 0x000000ffff007224 */ /* 0x000fe400078e0003 */
[----:B------:R-:W-:Y:S02]  /*8390*/  IMAD.MOV.U32 R40, RZ, RZ, R4 ;  /* 0x000000ffff287224 */ /* 0x000fe400078e0004 */
[----:B------:R-:W-:Y:S01]  /*83a0*/  IMAD.MOV.U32 R41, RZ, RZ, R5 ;  /* 0x000000ffff297224 */ /* 0x000fe200078e0005 */
[----:B------:R-:W-:Y:S06]  /*83b0*/  BRA `(.L_x_4165) ;  /* 0x0000000000087947 */ /* 0x000fec0003800000 */
.L_x_4164:
[----:B------:R-:W-:Y:S01]  /*83c0*/  DMUL R40, RZ, R54 ;  /* 0x00000036ff287228 */ /* 0x000fe20000000000 */
[----:B------:R-:W-:-:S10]  /*83d0*/  IMAD.MOV.U32 R0, RZ, RZ, RZ ;  /* 0x000000ffff007224 */ /* 0x000fd400078e00ff */
.L_x_4165:
[----:B------:R-:W-:Y:S05]  /*83e0*/  BSYNC B2 ;  /* 0x0000000000027941 */ /* 0x000fea0003800000 */
.L_x_4163:
[----:B------:R-:W0:Y:S01]  /*83f0*/  LDC.64 R2, c[0x4][0xe0] ;  /* 0x01003800ff027b82 */ /* 0x000e220000000a00 */
[----:B------:R-:W-:-:S04]  /*8400*/  VIADD R8, R0, 0x1 ;  /* 0x0000000100087836 */ /* 0x000fc80000000000 */
[----:B------:R-:W-:-:S05]  /*8410*/  IMAD.SHL.U32 R0, R8, 0x8, RZ ;  /* 0x0000000808007824 */ /* 0x000fca00078e00ff */
[----:B------:R-:W-:-:S05]  /*8420*/  LOP3.LUT R5, R0, 0x8, RZ, 0xc0, !PT ;  /* 0x0000000800057812 */ /* 0x000fca00078ec0ff */
[----:B0-----:R-:W-:-:S05]  /*8430*/  IMAD.WIDE.U32 R2, R5, 0x8, R2 ;  /* 0x0000000805027825 */ /* 0x001fca00078e0002 */
[----:B------:R-:W2:Y:S04]  /*8440*/  LDG.E.128.CONSTANT R72, desc[UR8][R2.64] ;  /* 0x0000000802487981 */ /* 0x000ea8000c1e9d00 */
[----:B------:R-:W3:Y:S04]  /*8450*/  LDG.E.128.CONSTANT R4, desc[UR8][R2.64+0x10] ;  /* 0x0000100802047981 */ /* 0x000ee8000c1e9d00 */
[----:B------:R-:W4:Y:S01]  /*8460*/  LDG.E.128.CONSTANT R68, desc[UR8][R2.64+0x20] ;  /* 0x0000200802447981 */ /* 0x000f22000c1e9d00 */
[----:B------:R-:W-:Y:S01]  /*8470*/  R2P PR, R8, 0x3 ;  /* 0x0000000308007804 */ /* 0x000fe20000000000 */
[----:B------:R-:W-:Y:S01]  /*8480*/  IMAD.MOV.U32 R8, RZ, RZ, 0x79785eba ;  /* 0x79785ebaff087424 */ /* 0x000fe200078e00ff */
[----:B------:R-:W-:Y:S01]  /*8490*/  DMUL R14, R40, R40 ;  /* 0x00000028280e7228 */ /* 0x000fe20000000000 */
[----:B------:R-:W-:Y:S01]  /*84a0*/  IMAD.MOV.U32 R0, RZ, RZ, 0x3de5db65 ;  /* 0x3de5db65ff007424 */ /* 0x000fe200078e00ff */
[----:B------:R-:W-:Y:S02]  /*84b0*/  BSSY B2, `(.L_x_4166) ;  /* 0x0000027000027945 */ /* 0x000fe40003800000 */
[----:B------:R-:W-:-:S02]  /*84c0*/  FSEL R8, -R8, 4.2945490664224492434e-19, !P0 ;  /* 0x20fd816408087808 */ /* 0x000fc40004000100 */
[----:B------:R-:W-:-:S06]  /*84d0*/  FSEL R9, R0, -0.082518599927425384521, !P0 ;  /* 0xbda8ff8300097808 */ /* 0x000fcc0004000000 */
[----:B--2---:R-:W-:-:S08]  /*84e0*/  DFMA R72, R14, R8, R72 ;  /* 0x000000080e48722b */ /* 0x004fd00000000048 */
[----:B------:R-:W-:-:S08]  /*84f0*/  DFMA R72, R14, R72, R74 ;  /* 0x000000480e48722b */ /* 0x000fd0000000004a */
[----:B---3--:R-:W-:-:S08]  /*8500*/  DFMA R4, R14, R72, R4 ;  /* 0x000000480e04722b */ /* 0x008fd00000000004 */
[----:B------:R-:W-:-:S08]  /*8510*/  DFMA R4, R14, R4, R6 ;  /* 0x000000040e04722b */ /* 0x000fd00000000006 */
[----:B----4-:R-:W-:-:S08]  /*8520*/  DFMA R4, R14, R4, R68 ;  /* 0x000000040e04722b */ /* 0x010fd00000000044 */
[----:B------:R-:W-:-:S08]  /*8530*/  DFMA R4, R14, R4, R70 ;  /* 0x000000040e04722b */ /* 0x000fd00000000046 */
[----:B------:R-:W-:Y:S02]  /*8540*/  DFMA R40, R4, R40, R40 ;  /* 0x000000280428722b */ /* 0x000fe40000000028 */
[----:B------:R-:W-:-:S08]  /*8550*/  @P0 DFMA R40, R14, R4, 1 ;  /* 0x3ff000000e28042b */ /* 0x000fd00000000004 */
[----:B------:R-:W-:Y:S01]  /*8560*/  @P1 DFMA R40, R40, -1, RZ ;  /* 0xbff000002828182b */ /* 0x000fe200000000ff */
[----:B------:R-:W-:Y:S10]  /*8570*/  @!P5 BRA `(.L_x_4167) ;  /* 0x000000000060d947 */ /* 0x000ff40003800000 */
        /* <DEDUP_REMOVED lines=24> */
.L_x_4167:
[----:B------:R-:W-:Y:S01]  /*8700*/  DMUL R2, RZ, R54 ;  /* 0x00000036ff027228 */ /* 0x000fe20000000000 */
[----:B------:R-:W-:-:S10]  /*8710*/  IMAD.MOV.U32 R0, RZ, RZ, RZ ;  /* 0x000000ffff007224 */ /* 0x000fd400078e00ff */
.L_x_4168:
[----:B------:R-:W-:Y:S05]  /*8720*/  BSYNC B2 ;  /* 0x0000000000027941 */ /* 0x000fea0003800000 */
.L_x_4166:
[----:B------:R-:W0:Y:S01]  /*8730*/  LDC.64 R8, c[0x4][0xe0] ;  /* 0x01003800ff087b82 */ /* 0x000e220000000a00 */
        /* <DEDUP_REMOVED lines=10> */
[----:B------:R-:W-:-:S02]  /*87e0*/  DMUL R40, R40, R42 ;  /* 0x0000002a28287228 */ /* 0x000fc40000000000 */
[----:B------:R-:W-:Y:S02]  /*87f0*/  FSEL R14, -R14, 4.2945490664224492434e-19, !P0 ;  /* 0x20fd81640e0e7808 */ /* 0x000fe40004000100 */
        /* <DEDUP_REMOVED lines=9> */
[----:B------:R-:W-:-:S08]  /*8890*/  @P1 DFMA R2, R2, -1, RZ ;  /* 0xbff000000202182b */ /* 0x000fd000000000ff */
[----:B------:R-:W-:Y:S01]  /*88a0*/  DMUL R42, R2, R42 ;  /* 0x0000002a022a7228 */ /* 0x000fe20000000000 */
[----:B------:R-:W-:Y:S10]  /*88b0*/  BRA `(.L_x_4169) ;  /* 0x0000001400b47947 */ /* 0x000ff40003800000 */
.L_x_4160:
[----:B------:R-:W-:Y:S01]  /*88c0*/  UMOV UR4, 0x19ba0da4 ;  /* 0x19ba0da400047882 */ /* 0x000fe20000000000 */
[----:B------:R-:W-:Y:S01]  /*88d0*/  UMOV UR5, 0x40937be3 ;  /* 0x40937be300057882 */ /* 0x000fe20000000000 */
[----:B------:R-:W-:Y:S01]  /*88e0*/  IMAD.MOV.U32 R6, RZ, RZ, 0x652b82fe ;  /* 0x652b82feff067424 */ /* 0x000fe200078e00ff */
[----:B------:R-:W-:Y:S01]  /*88f0*/  DADD R72, R72, -UR4 ;  /* 0x8000000448487e29 */ /* 0x000fe20008000000 */
[----:B------:R-:W-:Y:S01]  /*8900*/  IMAD.MOV.U32 R7, RZ, RZ, 0x3ff71547 ;  /* 0x3ff71547ff077424 */ /* 0x000fe200078e00ff */
[----:B------:R-:W-:Y:S01]  /*8910*/  UMOV UR4, 0xfefa39ef ;  /* 0xfefa39ef00047882 */ /* 0x000fe20000000000 */
[----:B------:R-:W-:Y:S01]  /*8920*/  UMOV UR5, 0x3fe62e42 ;  /* 0x3fe62e4200057882 */ /* 0x000fe20000000000 */
[----:B------:R-:W-:Y:S01]  /*8930*/  BSSY B0, `(.L_x_4170) ;  /* 0x0000037000007945 */ /* 0x000fe20003800000 */
[----:B------:R-:W-:-:S03]  /*8940*/  DSETP.NEU.AND P5, PT, |R54|, +INF , PT ;  /* 0x7ff000003600742a */ /* 0x000fc60003fad200 */
[----:B------:R-:W-:Y:S02]  /*8950*/  DFMA R6, R72, R6, 6.75539944105574400000e+15 ;  /* 0x433800004806742b */ /* 0x000fe40000000006 */
[----:B------:R-:W-:-:S06]  /*8960*/  FSETP.GEU.FTZ.AND P0, PT, |R73|, 4.1917929649353027344, PT ;  /* 0x4086232b4900780b */ /* 0x000fcc0003f1e200 */
        /* <DEDUP_REMOVED lines=51> */
.L_x_4171:
[----:B------:R-:W-:Y:S05]  /*8ca0*/  BSYNC B0 ;  /* 0x0000000000007941 */ /* 0x000fea0003800000 */
.L_x_4170:
        /* <DEDUP_REMOVED lines=26> */
.L_x_4173:
[----:B------:R-:W-:Y:S01]  /*8e50*/  DMUL R42, RZ, R54 ;  /* 0x00000036ff2a7228 */ /* 0x000fe20000000000 */
[----:B------:R-:W-:-:S10]  /*8e60*/  IMAD.MOV.U32 R0, RZ, RZ, RZ ;  /* 0x000000ffff007224 */ /* 0x000fd400078e00ff */
.L_x_4174:
[----:B------:R-:W-:Y:S05]  /*8e70*/  BSYNC B2 ;  /* 0x0000000000027941 */ /* 0x000fea0003800000 */
.L_x_4172:
        /* <DEDUP_REMOVED lines=49> */
.L_x_4176:
[----:B------:R-:W-:Y:S01]  /*9190*/  DMUL R2, RZ, R54 ;  /* 0x00000036ff027228 */ /* 0x000fe20000000000 */
[----:B------:R-:W-:-:S10]  /*91a0*/  IMAD.MOV.U32 R0, RZ, RZ, RZ ;  /* 0x000000ffff007224 */ /* 0x000fd400078e00ff */
.L_x_4177:
[----:B------:R-:W-:Y:S05]  /*91b0*/  BSYNC B2 ;  /* 0x0000000000027941 */ /* 0x000fea0003800000 */
.L_x_4175:
        /* <DEDUP_REMOVED lines=10> */
[----:B------:R-:W-:-:S03]  /*9260*/  IMAD.MOV.U32 R0, RZ, RZ, 0x3de5db65 ;  /* 0x3de5db65ff007424 */ /* 0x000fc600078e00ff */
[----:B------:R-:W-:Y:S02]  /*9270*/  FSEL R14, -R14, 4.2945490664224492434e-19, !P0 ;  /* 0x20fd81640e0e7808 */ /* 0x000fe40004000100 */
[----:B------:R-:W-:Y:S02]  /*9280*/  FSEL R15, R0, -0.082518599927425384521, !P0 ;  /* 0xbda8ff83000f7808 */ /* 0x000fe40004000000 */
[----:B------:R-:W-:-:S04]  /*9290*/  LOP3.LUT R0, R41, 0xfffff, RZ, 0xc0, !PT ;  /* 0x000fffff29007812 */ /* 0x000fc800078ec0ff */
[----:B--2---:R-:W-:-:S08]  /*92a0*/  DFMA R72, R50, R14, R72 ;  /* 0x0000000e3248722b */ /* 0x004fd00000000048 */
[----:B------:R-:W-:-:S08]  /*92b0*/  DFMA R72, R50, R72, R74 ;  /* 0x000000483248722b */ /* 0x000fd0000000004a */
[----:B---3--:R-:W-:-:S08]  /*92c0*/  DFMA R4, R50, R72, R4 ;  /* 0x000000483204722b */ /* 0x008fd00000000004 */
[----:B------:R-:W-:-:S08]  /*92d0*/  DFMA R4, R50, R4, R6 ;  /* 0x000000043204722b */ /* 0x000fd00000000006 */
[----:B----4-:R-:W-:-:S08]  /*92e0*/  DFMA R4, R50, R4, R68 ;  /* 0x000000043204722b */ /* 0x010fd00000000044 */
[----:B------:R-:W-:-:S08]  /*92f0*/  DFMA R4, R50, R4, R70 ;  /* 0x000000043204722b */ /* 0x000fd00000000046 */
[----:B------:R-:W-:Y:S02]  /*9300*/  DFMA R2, R4, R2, R2 ;  /* 0x000000020402722b */ /* 0x000fe40000000002 */
[----:B------:R-:W-:Y:S01]  /*9310*/  @P0 DFMA R2, R50, R4, 1 ;  /* 0x3ff000003202042b */ /* 0x000fe20000000004 */
[----:B------:R-:W-:Y:S02]  /*9320*/  LEA.HI R4, R41, 0xffffff09, RZ, 0xc ;  /* 0xffffff0929047811 */ /* 0x000fe400078f60ff */
[----:B------:R-:W-:Y:S02]  /*9330*/  LOP3.LUT R41, R0, 0x7fe00000, RZ, 0xfc, !PT ;  /* 0x7fe0000000297812 */ /* 0x000fe400078efcff */
[----:B------:R-:W-:-:S03]  /*9340*/  LEA.HI R0, R4, R4, RZ, 0x1 ;  /* 0x0000000404007211 */ /* 0x000fc600078f08ff */
[----:B------:R-:W-:Y:S01]  /*9350*/  @P1 DFMA R2, R2, -1, RZ ;  /* 0xbff000000202182b */ /* 0x000fe200000000ff */
[----:B------:R-:W-:Y:S01]  /*9360*/  SHF.R.S32.HI R5, RZ, 0x1, R0 ;  /* 0x00000001ff057819 */ /* 0x000fe20000011400 */
[----:B------:R-:W-:-:S04]  /*9370*/  DMUL R42, R40, R42 ;  /* 0x0000002a282a7228 */ /* 0x000fc80000000000 */
[----:B------:R-:W-:Y:S02]  /*9380*/  IMAD.IADD R0, R4, 0x1, -R5 ;  /* 0x0000000104007824 */ /* 0x000fe400078e0a05 */
[----:B------:R-:W-:Y:S01]  /*9390*/  DMUL R40, R40, R2 ;  /* 0x0000000228287228 */ /* 0x000fe20000000000 */
[----:B------:R-:W-:Y:S01]  /*93a0*/  LEA R3, R5, 0x3ff00000, 0x14 ;  /* 0x3ff0000005037811 */ /* 0x000fe200078ea0ff */
[----:B------:R-:W-:-:S06]  /*93b0*/  IMAD.MOV.U32 R2, RZ, RZ, RZ ;  /* 0x000000ffff027224 */ /* 0x000fcc00078e00ff */
[C---:B------:R-:W-:Y:S02]  /*93c0*/  DMUL R4, R2.reuse, R42 ;  /* 0x0000002a02047228 */ /* 0x040fe40000000000 */
[----:B------:R-:W-:Y:S01]  /*93d0*/  DMUL R2, R2, R40 ;  /* 0x0000002802027228 */ /* 0x000fe20000000000 */
[----:B------:R-:W-:Y:S01]  /*93e0*/  LEA R43, R0, 0x3ff00000, 0x14 ;  /* 0x3ff00000002b7811 */ /* 0x000fe200078ea0ff */
[----:B------:R-:W-:-:S06]  /*93f0*/  IMAD.MOV.U32 R42, RZ, RZ, RZ ;  /* 0x000000ffff2a7224 */ /* 0x000fcc00078e00ff */
[C---:B------:R-:W-:Y:S02]  /*9400*/  DMUL R40, R42.reuse, R4 ;  /* 0x000000042a287228 */ /* 0x040fe40000000000 */
[----:B------:R-:W-:Y:S01]  /*9410*/  DMUL R42, R42, R2 ;  /* 0x000000022a2a7228 */ /* 0x000fe20000000000 */
[----:B------:R-:W-:Y:S10]  /*9420*/  BRA `(.L_x_4169) ;  /* 0x0000000800d87947 */ /* 0x000ff40003800000 */
.L_x_4159:
[----:B------:R-:W-:-:S04]  /*9430*/  ISETP.NE.AND P0, PT, R3, 0x7ff00000, PT ;  /* 0x7ff000000300780c */ /* 0x000fc80003f05270 */
[----:B------:R-:W-:-:S13]  /*9440*/  ISETP.NE.OR P0, PT, R72, RZ, P0 ;  /* 0x000000ff4800720c */ /* 0x000fda0000705670 */
[----:B------:R-:W-:Y:S05]  /*9450*/  @P0 BRA `(.L_x_4178) ;  /* 0x0000000000200947 */ /* 0x000fea0003800000 */
[----:B------:R-:W-:Y:S02]  /*9460*/  ISETP.GE.AND P0, PT, R73, RZ, PT ;  /* 0x000000ff4900720c */ /* 0x000fe40003f06270 */
[----:B------:R-:W-:Y:S02]  /*9470*/  CS2R R40, SRZ ;  /* 0x0000000000287805 */ /* 0x000fe4000001ff00 */
[----:B------:R-:W-:-:S09]  /*9480*/  CS2R R42, SRZ ;  /* 0x00000000002a7805 */ /* 0x000fd2000001ff00 */
[----:B------:R-:W-:Y:S05]  /*9490*/  @!P0 BRA `(.L_x_4169) ;  /* 0x0000000800bc8947 */ /* 0x000fea0003800000 */
[----:B------:R-:W-:Y:S01]  /*94a0*/  DADD R42, R54, -R54 ;  /* 0x00000000362a7229 */ /* 0x000fe20000000836 */
[----:B------:R-:W-:Y:S02]  /*94b0*/  IMAD.MOV.U32 R40, RZ, RZ, R72 ;  /* 0x000000ffff287224 */ /* 0x000fe400078e0048 */
[----:B------:R-:W-:Y:S01]  /*94c0*/  IMAD.MOV.U32 R41, RZ, RZ, R73 ;  /* 0x000000ffff297224 */ /* 0x000fe200078e0049 */
[----:B------:R-:W-:Y:S07]  /*94d0*/  BRA `(.L_x_4169) ;  /* 0x0000000800ac7947 */ /* 0x000fee0003800000 */
.L_x_4178:
[----:B------:R-:W-:-:S10]  /*94e0*/  DADD R40, R54, -R54 ;  /* 0x0000000036287229 */ /* 0x000fd40000000836 */
[----:B------:R-:W-:Y:S02]  /*94f0*/  IMAD.MOV.U32 R42, RZ, RZ, R40 ;  /* 0x000000ffff2a7224 */ /* 0x000fe400078e0028 */
[----:B------:R-:W-:Y:S01]  /*9500*/  IMAD.MOV.U32 R43, RZ, RZ, R41 ;  /* 0x000000ffff2b7224 */ /* 0x000fe200078e0029 */
[----:B------:R-:W-:Y:S06]  /*9510*/  BRA `(.L_x_4169) ;  /* 0x00000008009c7947 */ /* 0x000fec0003800000 */
.L_x_4158:
[----:B------:R-:W-:Y:S01]  /*9520*/  DSETP.NEU.AND P5, PT, |R54|, +INF , PT ;  /* 0x7ff000003600742a */ /* 0x000fe20003fad200 */
[----:B------:R-:W-:-:S13]  /*9530*/  BSSY B2, `(.L_x_4179) ;  /* 0x000001c000027945 */ /* 0x000fda0003800000 */
        /* <DEDUP_REMOVED lines=25> */
.L_x_4180:
[----:B------:R-:W-:Y:S01]  /*96d0*/  DMUL R2, RZ, R54 ;  /* 0x00000036ff027228 */ /* 0x000fe20000000000 */
[----:B------:R-:W-:-:S10]  /*96e0*/  IMAD.MOV.U32 R0, RZ, RZ, RZ ;  /* 0x000000ffff007224 */ /* 0x000fd400078e00ff */
.L_x_4181:
[----:B------:R-:W-:Y:S05]  /*96f0*/  BSYNC B2 ;  /* 0x0000000000027941 */ /* 0x000fea0003800000 */
.L_x_4179:
        /* <DEDUP_REMOVED lines=49> */
.L_x_4183:
[----:B------:R-:W-:Y:S01]  /*9a10*/  DMUL R42, RZ, R54 ;  /* 0x00000036ff2a7228 */ /* 0x000fe20000000000 */
[----:B------:R-:W-:-:S10]  /*9a20*/  IMAD.MOV.U32 R0, RZ, RZ, RZ ;  /* 0x000000ffff007224 */ /* 0x000fd400078e00ff */
.L_x_4184:
[----:B------:R-:W-:Y:S05]  /*9a30*/  BSYNC B2 ;  /* 0x0000000000027941 */ /* 0x000fea0003800000 */
.L_x_4182:
        /* <DEDUP_REMOVED lines=21> */
[----:B------:R-:W-:Y:S10]  /*9b90*/  @!P1 BRA `(.L_x_4169) ;  /* 0x0000000000fc9947 */ /* 0x000ff40003800000 */
[----:B------:R-:W-:Y:S01]  /*9ba0*/  DFMA R42, R42, -1, RZ ;  /* 0xbff000002a2a782b */ /* 0x000fe200000000ff */
[----:B------:R-:W-:Y:S10]  /*9bb0*/  BRA `(.L_x_4169) ;  /* 0x0000000000f47947 */ /* 0x000ff40003800000 */
.L_x_4157:
[----:B------:R-:W-:Y:S01]  /*9bc0*/  IMAD.MOV.U32 R2, RZ, RZ, 0x652b82fe ;  /* 0x652b82feff027424 */ /* 0x000fe200078e00ff */
[----:B------:R-:W-:Y:S01]  /*9bd0*/  UMOV UR4, 0xfefa39ef ;  /* 0xfefa39ef00047882 */ /* 0x000fe20000000000 */
[----:B------:R-:W-:Y:S01]  /*9be0*/  IMAD.MOV.U32 R3, RZ, RZ, 0x3ff71547 ;  /* 0x3ff71547ff037424 */ /* 0x000fe200078e00ff */
[----:B------:R-:W-:Y:S01]  /*9bf0*/  UMOV UR5, 0x3fe62e42 ;  /* 0x3fe62e4200057882 */ /* 0x000fe20000000000 */
[----:B------:R-:W-:Y:S01]  /*9c00*/  FSETP.GEU.FTZ.AND P0, PT, |R73|, 4.1917929649353027344, PT ;  /* 0x4086232b4900780b */ /* 0x000fe20003f1e200 */
[----:B------:R-:W-:Y:S03]  /*9c10*/  BSSY B0, `(.L_x_4185) ;  /* 0x0000035000007945 */ /* 0x000fe60003800000 */
        /* <DEDUP_REMOVED lines=44> */
[----:B------:R-:W-:Y:S01]  /*9ee0*/  @!P1 LEA.HI R0, R6, R6, RZ, 0x1 ;  /* 0x0000000606009211 */ /* 0x000fe200078f08ff */
[----:B------:R-:W-:Y:S01]  /*9ef0*/  @!P1 IMAD.MOV.U32 R4, RZ, RZ, RZ ;  /* 0x000000ffff049224 */ /* 0x000fe200078e00ff */
[----:B------:R-:W-:Y:S02]  /*9f00*/  FSEL R41, R5, RZ, P0 ;  /* 0x000000ff05297208 */ /* 0x000fe40000000000 */
[----:B------:R-:W-:-:S05]  /*9f10*/  @!P1 SHF.R.S32.HI R7, RZ, 0x1, R0 ;  /* 0x00000001ff079819 */ /* 0x000fca0000011400 */
[----:B------:R-:W-:Y:S02]  /*9f20*/  @!P1 IMAD.IADD R6, R6, 0x1, -R7 ;  /* 0x0000000106069824 */ /* 0x000fe400078e0a07 */
[----:B------:R-:W-:-:S03]  /*9f30*/  @!P1 IMAD R3, R7, 0x100000, R3 ;  /* 0x0010000007039824 */ /* 0x000fc600078e0203 */
[----:B------:R-:W-:-:S06]  /*9f40*/  @!P1 LEA R5, R6, 0x3ff00000, 0x14 ;  /* 0x3ff0000006059811 */ /* 0x000fcc00078ea0ff */
[----:B------:R-:W-:-:S11]  /*9f50*/  @!P1 DMUL R40, R2, R4 ;  /* 0x0000000402289228 */ /* 0x000fd60000000000 */
.L_x_4186:
[----:B------:R-:W-:Y:S05]  /*9f60*/  BSYNC B0 ;  /* 0x0000000000007941 */ /* 0x000fea0003800000 */
.L_x_4185:
[----:B------:R-:W-:Y:S02]  /*9f70*/  IMAD.MOV.U32 R42, RZ, RZ, R54 ;  /* 0x000000ffff2a7224 */ /* 0x000fe400078e0036 */
[----:B------:R-:W-:-:S07]  /*9f80*/  IMAD.MOV.U32 R43, RZ, RZ, R55 ;  /* 0x000000ffff2b7224 */ /* 0x000fce00078e0037 */
.L_x_4169:
[----:B------:R-:W-:Y:S05]  /*9f90*/  BSYNC B1 ;  /* 0x0000000000017941 */ /* 0x000fea0003800000 */
.L_x_4156:
[----:B-----5:R-:W-:Y:S01]  /*9fa0*/  DSETP.NAN.AND P0, PT, R16, R18, PT ;  /* 0x000000121000722a */ /* 0x020fe20003f08000 */
[----:B------:R-:W-:Y:S01]  /*9fb0*/  ULDC.64 UR4, c[0x0][0xe68] ;  /* 0x00039a0000047ab9 */ /* 0x000fe20000000a00 */
[----:B------:R-:W-:Y:S01]  /*9fc0*/  BSSY B1, `(.L_x_4187) ;  /* 0x0000776000017945 */ /* 0x000fe20003800000 */
[----:B------:R-:W-:Y:S02]  /*9fd0*/  DMUL R70, R22, UR4 ;  /* 0x0000000416467c28 */ /* 0x000fe40008000000 */
[----:B------:R-:W-:Y:S01]  /*9fe0*/  DMUL R2, R20, UR4 ;  /* 0x0000000414027c28 */ /* 0x000fe20008000000 */
[----:B------:R-:W-:Y:S01]  /*9ff0*/  ULDC.64 UR4, c[0x0][0xe60] ;  /* 0x0003980000047ab9 */ /* 0x000fe20000000a00 */
[----:B------:R-:W-:-:S04]  /*a000*/  DADD R8, -RZ, |R16| ;  /* 0x00000000ff087229 */ /* 0x000fc80000000510 */
[----:B------:R-:W-:Y:S02]  /*a010*/  DFMA R70, R20, UR4, -R70 ;  /* 0x0000000414467c2b */ /* 0x000fe40008000846 */
[----:B------:R-:W-:Y:S01]  /*a020*/  DFMA R22, R22, UR4, R2 ;  /* 0x0000000416167c2b */ /* 0x000fe20008000002 */
[----:B------:R-:W-:Y:S10]  /*a030*/  @P0 BRA `(.L_x_4188) ;  /* 0x0000006800800947 */ /* 0x000ff40003800000 */
        /* <DEDUP_REMOVED lines=112> */
.L_x_4194:
        /* <DEDUP_REMOVED lines=20> */
[----:B------:R-:W-:Y:S05]  /*a880*/  CALL.REL.NOINC `($__internal_1_$__cuda_sm20_div_rn_f64_full) ;  /* 0x0000042c00107944 */ /* 0x000fea0003c00000 */
.L_x_4197:
[----:B------:R-:W-:Y:S05]  /*a890*/  BSYNC B3 ;  /* 0x0000000000037941 */ /* 0x000fea0003800000 */
.L_x_4196:
        /* <DEDUP_REMOVED lines=29> */
.L_x_4195:
[----:B------:R-:W-:Y:S05]  /*aa70*/  BSYNC B2 ;  /* 0x0000000000027941 */ /* 0x000fea0003800000 */
.L_x_4193:
        /* <DEDUP_REMOVED lines=20> */
[----:B------:R-:W-:Y:S05]  /*abc0*/  CALL.REL.NOINC `($__internal_1_$__cuda_sm20_div_rn_f64_full) ;  /* 0x0000042800407944 */ /* 0x000fea0003c00000 */
.L_x_4199:
[----:B------:R-:W-:Y:S05]  /*abd0*/  BSYNC B2 ;  /* 0x0000000000027941 */ /* 0x000fea0003800000 */
.L_x_4198:
        /* <DEDUP_REMOVED lines=82> */
.L_x_4201:
[----:B------:R-:W-:-:S04]  /*b100*/  ISETP.GE.AND P0, PT, R17, RZ, PT ;  /* 0x000000ff1100720c */ /* 0x000fc80003f06270 */
[----:B------:R-:W-:Y:S02]  /*b110*/  FSEL R2, RZ, 3.37028055040000000000e+12, P0 ;  /* 0x54442d18ff027808 */ /* 0x000fe40000000000 */
[----:B------:R-:W-:-:S07]  /*b120*/  FSEL R3, RZ, 2.1426990032196044922, P0 ;  /* 0x400921fbff037808 */ /* 0x000fce0000000000 */
.L_x_4202:
[----:B------:R-:W-:Y:S05]  /*b130*/  BSYNC B0 ;  /* 0x0000000000007941 */ /* 0x000fea0003800000 */
.L_x_4200:
[----:B------:R-:W-:Y:S01]  /*b140*/  DADD R16, |R16|, |R18| ;  /* 0x0000000010107229 */ /* 0x000fe20000000612 */
[----:B------:R-:W-:Y:S01]  /*b150*/  LOP3.LUT R19, R3, 0x80000000, R19, 0xb8, !PT ;  /* 0x8000000003137812 */ /* 0x000fe200078eb813 */
[----:B------:R-:W-:-:S06]  /*b160*/  DMUL R72, R72, 0.5 ;  /* 0x3fe0000048487828 */ /* 0x000fcc0000000000 */
[----:B------:R-:W-:-:S06]  /*b170*/  DSETP.GTU.AND P0, PT, |R16|, +INF , PT ;  /* 0x7ff000001000742a */ /* 0x000fcc0003f0c200 */
[----:B------:R-:W-:Y:S02]  /*b180*/  FSEL R2, R16, R2, P0 ;  /* 0x0000000210027208 */ /* 0x000fe40000000000 */
[----:B------:R-:W-:Y:S01]  /*b190*/  FSEL R3, R17, R19, P0 ;  /* 0x0000001311037208 */ /* 0x000fe20000000000 */
[----:B------:R-:W-:Y:S06]  /*b1a0*/  BRA `(.L_x_4203) ;  /* 0x00000064005c7947 */ /* 0x000fec0003800000 */
.L_x_4192:
        /* <DEDUP_REMOVED lines=98> */
.L_x_4206:
[----:B------:R-:W-:Y:S05]  /*b7d0*/  BSYNC B0 ;  /* 0x0000000000007941 */ /* 0x000fea0003800000 */
.L_x_4205:
        /* <DEDUP_REMOVED lines=8> */
[----:B------:R-:W-:Y:S05]  /*b860*/  CALL.REL.NOINC `($__internal_1_$__cuda_sm20_div_rn_f64_full) ;  /* 0x0000041c00187944 */ /* 0x000fea0003c00000 */
.L_x_4208:
[----:B------:R-:W-:Y:S05]  /*b870*/  BSYNC B2 ;  /* 0x0000000000027941 */ /* 0x000fea0003800000 */
.L_x_4207:
        /* <DEDUP_REMOVED lines=82> */
.L_x_4210:
[----:B------:R-:W-:-:S04]  /*bda0*/  ISETP.GE.AND P0, PT, R17, RZ, PT ;  /* 0x000000ff1100720c */ /* 0x000fc80003f06270 */
[----:B------:R-:W-:Y:S02]  /*bdb0*/  FSEL R2, RZ, 3.37028055040000000000e+12, P0 ;  /* 0x54442d18ff027808 */ /* 0x000fe40000000000 */
[----:B------:R-:W-:-:S07]  /*bdc0*/  FSEL R3, RZ, 2.1426990032196044922, P0 ;  /* 0x400921fbff037808 */ /* 0x000fce0000000000 */
.L_x_4211:
[----:B------:R-:W-:Y:S05]  /*bdd0*/  BSYNC B0 ;  /* 0x0000000000007941 */ /* 0x000fea0003800000 */
.L_x_4209:
[----:B------:R-:W-:Y:S01]  /*bde0*/  DADD R16, |R16|, |R18| ;  /* 0x0000000010107229 */ /* 0x000fe20000000612 */
[----:B------:R-:W-:Y:S01]  /*bdf0*/  LOP3.LUT R19, R3, 0x80000000, R19, 0xb8, !PT ;  /* 0x8000000003137812 */ /* 0x000fe200078eb813 */
[----:B------:R-:W-:-:S06]  /*be00*/  DMUL R72, R72, 0.5 ;  /* 0x3fe0000048487828 */ /* 0x000fcc0000000000 */
[----:B------:R-:W-:-:S06]  /*be10*/  DSETP.GTU.AND P0, PT, |R16|, +INF , PT ;  /* 0x7ff000001000742a */ /* 0x000fcc0003f0c200 */
[----:B------:R-:W-:Y:S02]  /*be20*/  FSEL R2, R16, R2, P0 ;  /* 0x0000000210027208 */ /* 0x000fe40000000000 */
[----:B------:R-:W-:Y:S01]  /*be30*/  FSEL R3, R17, R19, P0 ;  /* 0x0000001311037208 */ /* 0x000fe20000000000 */
[----:B------:R-:W-:Y:S06]  /*be40*/  BRA `(.L_x_4203) ;  /* 0x0000005800347947 */ /* 0x000fec0003800000 */
.L_x_4204:
        /* <DEDUP_REMOVED lines=20> */
[C---:B------:R-:W-:Y:S02]  /*bf90*/  DMUL R14, R6.reuse, R14 ;  /* 0x0000000e060e7228 */ /* 0x040fe40000000000 */
[C---:B------:R-:W-:Y:S02]  /*bfa0*/  DMUL R4, R6.reuse, R2 ;  /* 0x0000000206047228 */ /* 0x040fe40000000000 */
[----:B------:R-:W-:Y:S02]  /*bfb0*/  DMUL R2, R6, R6 ;  /* 0x0000000606027228 */ /* 0x000fe40000000000 */
[-C--:B------:R-:W-:Y:S02]  /*bfc0*/  DMUL R66, R50, R80.reuse ;  /* 0x0000005032427228 */ /* 0x080fe40000000000 */
[C---:B------:R-:W-:Y:S02]  /*bfd0*/  DMUL R8, R72.reuse, R80 ;  /* 0x0000005048087228 */ /* 0x040fe40000000000 */
[----:B------:R-:W-:-:S02]  /*bfe0*/  DMUL R6, R72, R82 ;  /* 0x0000005248067228 */ /* 0x000fc40000000000 */
[----:B------:R-:W-:Y:S02]  /*bff0*/  DMUL R50, R50, R50 ;  /* 0x0000003232327228 */ /* 0x000fe40000000000 */
[----:B------:R-:W-:-:S11]  /*c000*/  DMUL R72, R72, R72 ;  /* 0x0000004848487228 */ /* 0x000fd60000000000 */
.L_x_4213:
        /* <DEDUP_REMOVED lines=85> */
.L_x_4212:
        /* <DEDUP_REMOVED lines=97> */
.L_x_4215:
        /* <DEDUP_REMOVED lines=21> */
.L_x_4218:
[----:B------:R-:W-:Y:S05]  /*ccc0*/  BSYNC B3 ;  /* 0x0000000000037941 */ /* 0x000fea0003800000 */
.L_x_4217:
        /* <DEDUP_REMOVED lines=29> */
.L_x_4216:
[----:B------:R-:W-:Y:S05]  /*cea0*/  BSYNC B2 ;  /* 0x0000000000027941 */ /* 0x000fea0003800000 */
.L_x_4214:
        /* <DEDUP_REMOVED lines=21> */
.L_x_4220:
[----:B------:R-:W-:Y:S05]  /*d000*/  BSYNC B2 ;  /* 0x0000000000027941 */ /* 0x000fea0003800000 */
.L_x_4219:
        /* <DEDUP_REMOVED lines=82> */
.L_x_4222:
[----:B------:R-:W-:-:S04]  /*d530*/  ISETP.GE.AND P0, PT, R17, RZ, PT ;  /* 0x000000ff1100720c */ /* 0x000fc80003f06270 */
[----:B------:R-:W-:Y:S02]  /*d540*/  FSEL R2, RZ, 3.37028055040000000000e+12, P0 ;  /* 0x54442d18ff027808 */ /* 0x000fe40000000000 */
[----:B------:R-:W-:-:S07]  /*d550*/  FSEL R3, RZ, 2.1426990032196044922, P0 ;  /* 0x400921fbff037808 */ /* 0x000fce0000000000 */
.L_x_4223:
[----:B------:R-:W-:Y:S05]  /*d560*/  BSYNC B0 ;  /* 0x0000000000007941 */ /* 0x000fea0003800000 */
.L_x_4221:
[----:B------:R-:W-:Y:S01]  /*d570*/  DADD R16, |R16|, |R18| ;  /* 0x0000000010107229 */ /* 0x000fe20000000612 */
[----:B------:R-:W-:Y:S01]  /*d580*/  LOP3.LUT R19, R3, 0x80000000, R19, 0xb8, !PT ;  /* 0x8000000003137812 */ /* 0x000fe200078eb813 */
[----:B------:R-:W-:-:S06]  /*d590*/  DMUL R72, R72, 0.5 ;  /* 0x3fe0000048487828 */ /* 0x000fcc0000000000 */
[----:B------:R-:W-:-:S06]  /*d5a0*/  DSETP.GTU.AND P0, PT, |R16|, +INF , PT ;  /* 0x7ff000001000742a */ /* 0x000fcc0003f0c200 */
[----:B------:R-:W-:Y:S02]  /*d5b0*/  FSEL R2, R16, R2, P0 ;  /* 0x0000000210027208 */ /* 0x000fe40000000000 */
[----:B------:R-:W-:Y:S01]  /*d5c0*/  FSEL R3, R17, R19, P0 ;  /* 0x0000001311037208 */ /* 0x000fe20000000000 */
[----:B------:R-:W-:Y:S06]  /*d5d0*/  BRA `(.L_x_4203) ;  /* 0x0000004000507947 */ /* 0x000fec0003800000 */
.L_x_4191:
        /* <DEDUP_REMOVED lines=134> */
.L_x_4225:
[----:B------:R-:W-:Y:S05]  /*de40*/  BSYNC B0 ;  /* 0x0000000000007941 */ /* 0x000fea0003800000 */
.L_x_4224:
        /* <DEDUP_REMOVED lines=9> */
.L_x_4227:
[----:B------:R-:W-:Y:S05]  /*dee0*/  BSYNC B2 ;  /* 0x0000000000027941 */ /* 0x000fea0003800000 */
.L_x_4226:
        /* <DEDUP_REMOVED lines=82> */
.L_x_4229:
[----:B------:R-:W-:-:S04]  /*e410*/  ISETP.GE.AND P0, PT, R17, RZ, PT ;  /* 0x000000ff1100720c */ /* 0x000fc80003f06270 */
[----:B------:R-:W-:Y:S02]  /*e420*/  FSEL R2, RZ, 3.37028055040000000000e+12, P0 ;  /* 0x54442d18ff027808 */ /* 0x000fe40000000000 */
[----:B------:R-:W-:-:S07]  /*e430*/  FSEL R3, RZ, 2.1426990032196044922, P0 ;  /* 0x400921fbff037808 */ /* 0x000fce0000000000 */
.L_x_4230:
[----:B------:R-:W-:Y:S05]  /*e440*/  BSYNC B0 ;  /* 0x0000000000007941 */ /* 0x000fea0003800000 */
.L_x_4228:
[----:B------:R-:W-:Y:S01]  /*e450*/  DADD R16, |R16|, |R18| ;  /* 0x0000000010107229 */ /* 0x000fe20000000612 */
[----:B------:R-:W-:-:S07]  /*e460*/  LOP3.LUT R19, R3, 0x80000000, R19, 0xb8, !PT ;  /* 0x8000000003137812 */ /* 0x000fce00078eb813 */
[----:B------:R-:W-:-:S06]  /*e470*/  DSETP.GTU.AND P0, PT, |R16|, +INF , PT ;  /* 0x7ff000001000742a */ /* 0x000fcc0003f0c200 */
[----:B------:R-:W-:Y:S02]  /*e480*/  FSEL R2, R16, R2, P0 ;  /* 0x0000000210027208 */ /* 0x000fe40000000000 */
[----:B------:R-:W-:Y:S01]  /*e490*/  FSEL R3, R17, R19, P0 ;  /* 0x0000001311037208 */ /* 0x000fe20000000000 */
[----:B------:R-:W-:Y:S06]  /*e4a0*/  BRA `(.L_x_4203) ;  /* 0x00000030009c7947 */ /* 0x000fec0003800000 */
.L_x_4190:
        /* <DEDUP_REMOVED lines=91> */
.L_x_4233:
        /* <DEDUP_REMOVED lines=21> */
.L_x_4236:
[----:B------:R-:W-:Y:S05]  /*ebb0*/  BSYNC B3 ;  /* 0x0000000000037941 */ /* 0x000fea0003800000 */
.L_x_4235:
        /* <DEDUP_REMOVED lines=29> */
.L_x_4234:
[----:B------:R-:W-:Y:S05]  /*ed90*/  BSYNC B2 ;  /* 0x0000000000027941 */ /* 0x000fea0003800000 */
.L_x_4232:
        /* <DEDUP_REMOVED lines=83> */
.L_x_4231:
        /* <DEDUP_REMOVED lines=85> */
.L_x_4189:
        /* <DEDUP_REMOVED lines=22> */
[----:B------:R-:W-:Y:S05]  /*f980*/  CALL.REL.NOINC `($__internal_1_$__cuda_sm20_div_rn_f64_full) ;  /* 0x000003d800d07944 */ /* 0x000fea0003c00000 */
.L_x_4238:
[----:B------:R-:W-:Y:S05]  /*f990*/  BSYNC B2 ;  /* 0x0000000000027941 */ /* 0x000fea0003800000 */
.L_x_4237:
        /* <DEDUP_REMOVED lines=24> */
[----:B------:R-:W-:Y:S02]  /*fb20*/  IMAD.MOV.U32 R2, RZ, RZ, R14 ;  /* 0x000000ffff027224 */ /* 0x000fe400078e000e */
[----:B------:R-:W-:-:S07]  /*fb30*/  IMAD.MOV.U32 R3, RZ, RZ, R15 ;  /* 0x000000ffff037224 */ /* 0x000fce00078e000f */
.L_x_4240:
[----:B------:R-:W-:Y:S05]  /*fb40*/  BSYNC B2 ;  /* 0x0000000000027941 */ /* 0x000fea0003800000 */
.L_x_4239:
        /* <DEDUP_REMOVED lines=135> */
.L_x_4242:
[----:B------:R-:W-:Y:S05]  /*103c0*/  BSYNC B0 ;  /* 0x0000000000007941 */ /* 0x000fea0003800000 */
.L_x_4241:
        /* <DEDUP_REMOVED lines=9> */
.L_x_4244:
[----:B------:R-:W-:Y:S05]  /*10460*/  BSYNC B2 ;  /* 0x0000000000027941 */ /* 0x000fea0003800000 */
.L_x_4243:
        /* <DEDUP_REMOVED lines=82> */
.L_x_4246:
[----:B------:R-:W-:-:S04]  /*10990*/  ISETP.GE.AND P0, PT, R17, RZ, PT ;  /* 0x000000ff1100720c */ /* 0x000fc80003f06270 */
[----:B------:R-:W-:Y:S02]  /*109a0*/  FSEL R2, RZ, 3.37028055040000000000e+12, P0 ;  /* 0x54442d18ff027808 */ /* 0x000fe40000000000 */
[----:B------:R-:W-:-:S07]  /*109b0*/  FSEL R3, RZ, 2.1426990032196044922, P0 ;  /* 0x400921fbff037808 */ /* 0x000fce0000000000 */
.L_x_4247:
[----:B------:R-:W-:Y:S05]  /*109c0*/  BSYNC B0 ;  /* 0x0000000000007941 */ /* 0x000fea0003800000 */
.L_x_4245:
[----:B------:R-:W-:Y:S01]  /*109d0*/  DADD R16, |R16|, |R18| ;  /* 0x0000000010107229 */ /* 0x000fe20000000612 */
[----:B------:R-:W-:Y:S01]  /*109e0*/  LOP3.LUT R19, R3, 0x80000000, R19, 0xb8, !PT ;  /* 0x8000000003137812 */ /* 0x000fe200078eb813 */
[----:B------:R-:W-:-:S06]  /*109f0*/  DADD R72, R72, 1 ;  /* 0x3ff0000048487429 */ /* 0x000fcc0000000000 */
[----:B------:R-:W-:-:S06]  /*10a00*/  DSETP.GTU.AND P0, PT, |R16|, +INF , PT ;  /* 0x7ff000001000742a */ /* 0x000fcc0003f0c200 */
[----:B------:R-:W-:Y:S02]  /*10a10*/  FSEL R2, R16, R2, P0 ;  /* 0x0000000210027208 */ /* 0x000fe40000000000 */
[----:B------:R-:W-:Y:S01]  /*10a20*/  FSEL R3, R17, R19, P0 ;  /* 0x0000001311037208 */ /* 0x000fe20000000000 */
[----:B------:R-:W-:Y:S06]  /*10a30*/  BRA `(.L_x_4203) ;  /* 0x0000000c00387947 */ /* 0x000fec0003800000 */
.L_x_4188:
        /* <DEDUP_REMOVED lines=107> */
.L_x_4249:
[----:B------:R-:W-:Y:S05]  /*110f0*/  BSYNC B0 ;  /* 0x0000000000007941 */ /* 0x000fea0003800000 */
.L_x_4248:
[----:B------:R-:W-:Y:S01]  /*11100*/  FSETP.GT.AND P0, PT, |R65|, 1.469367938527859385e-39, PT ;  /* 0x001000004100780b */ /* 0x000fe20003f04200 */
[----:B------:R-:W-:-:S12]  /*11110*/  BSSY B2, `(.L_x_4250) ;  /* 0x0000006000027945 */ /* 0x000fd80003800000 */
[----:B------:R-:W-:Y:S05]  /*11120*/  @P0 BRA P5, `(.L_x_4251) ;  /* 0x0000000000100947 */ /* 0x000fea0002800000 */
[----:B------:R-:W-:Y:S01]  /*11130*/  IMAD.MOV.U32 R6, RZ, RZ, R20 ;  /* 0x000000ffff067224 */ /* 0x000fe200078e0014 */
[----:B------:R-:W-:Y:S01]  /*11140*/  MOV R0, 0x11170 ;  /* 0x0001117000007802 */ /* 0x000fe20000000f00 */
[----:B------:R-:W-:-:S07]  /*11150*/  IMAD.MOV.U32 R5, RZ, RZ, R21 ;  /* 0x000000ffff057224 */ /* 0x000fce00078e0015 */
[----:B------:R-:W-:Y:S05]  /*11160*/  CALL.REL.NOINC `($__internal_1_$__cuda_sm20_div_rn_f64_full) ;  /* 0x000003c000d87944 */ /* 0x000fea0003c00000 */
.L_x_4251:
[----:B------:R-:W-:Y:S05]  /*11170*/  BSYNC B2 ;  /* 0x0000000000027941 */ /* 0x000fea0003800000 */
.L_x_4250:
        /* <DEDUP_REMOVED lines=82> */
.L_x_4253:
[----:B------:R-:W-:Y:S02]  /*116a0*/  FSEL R2, RZ, 3.37028055040000000000e+12, P0 ;  /* 0x54442d18ff027808 */ /* 0x000fe40000000000 */
[----:B------:R-:W-:-:S07]  /*116b0*/  FSEL R3, RZ, 2.1426990032196044922, P0 ;  /* 0x400921fbff037808 */ /* 0x000fce0000000000 */
.L_x_4254:
[----:B------:R-:W-:Y:S05]  /*116c0*/  BSYNC B0 ;  /* 0x0000000000007941 */ /* 0x000fea0003800000 */
.L_x_4252:
[----:B------:R-:W-:Y:S01]  /*116d0*/  DADD R16, |R16|, |R18| ;  /* 0x0000000010107229 */ /* 0x000fe20000000612 */
[----:B------:R-:W-:-:S07]  /*116e0*/  LOP3.LUT R19, R3, 0x80000000, R19, 0xb8, !PT ;  /* 0x8000000003137812 */ /* 0x000fce00078eb813 */
[----:B------:R-:W-:-:S06]  /*116f0*/  DSETP.GTU.AND P0, PT, |R16|, +INF , PT ;  /* 0x7ff000001000742a */ /* 0x000fcc0003f0c200 */
[----:B------:R-:W-:Y:S02]  /*11700*/  FSEL R2, R16, R2, P0 ;  /* 0x0000000210027208 */ /* 0x000fe40000000000 */
[----:B------:R-:W-:-:S07]  /*11710*/  FSEL R3, R17, R19, P0 ;  /* 0x0000001311037208 */ /* 0x000fce0000000000 */
.L_x_4203:
[----:B------:R-:W-:Y:S05]  /*11720*/  BSYNC B1 ;  /* 0x0000000000017941 */ /* 0x000fea0003800000 */
.L_x_4187:
        /* <DEDUP_REMOVED lines=75> */
.L_x_4261:
[----:B------:R-:W-:Y:S05]  /*11be0*/  BSYNC B0 ;  /* 0x0000000000007941 */ /* 0x000fea0003800000 */
.L_x_4260:
        /* <DEDUP_REMOVED lines=21> */
[----:B------:R-:W-:Y:S05]  /*11d40*/  CALL.REL.NOINC `($_ZN2at6native55_GLOBAL__N__de093ff9_22_ForeachBinaryOpList_cu_a911ec4325multi_tensor_apply_kernelINS1_18TensorListMetadataILi3EEENS1_24BinaryOpListAlphaFunctorIN3c107complexIdEELi3ELi2ELi2EEEJNS1_13power_functorIS8_EES8_EEEvT_T0_DpT1_$__internal_trig_reduction_slowpathd) ;  /* 0x000003bc004c7944 */ /* 0x000fea0003c00000 */
[----:B------:R-:W-:Y:S02]  /*11d50*/  IMAD.MOV.U32 R0, RZ, RZ, R3 ;  /* 0x000000ffff007224 */ /* 0x000fe400078e0003 */
[----:B------:R-:W-:Y:S02]  /*11d60*/  IMAD.MOV.U32 R16, RZ, RZ, R4 ;  /* 0x000000ffff107224 */ /* 0x000fe400078e0004 */
[----:B------:R-:W-:Y:S01]  /*11d70*/  IMAD.MOV.U32 R17, RZ, RZ, R5 ;  /* 0x000000ffff117224 */ /* 0x000fe200078e0005 */
[----:B------:R-:W-:Y:S06]  /*11d80*/  BRA `(.L_x_4264) ;  /* 0x0000000000087947 */ /* 0x000fec0003800000 */
.L_x_4263:
[----:B------:R-:W-:Y:S01]  /*11d90*/  DMUL R16, RZ, R20 ;  /* 0x00000014ff107228 */ /* 0x000fe20000000000 */
[----:B------:R-:W-:-:S10]  /*11da0*/  IMAD.MOV.U32 R0, RZ, RZ, RZ ;  /* 0x000000ffff007224 */ /* 0x000fd400078e00ff */
.L_x_4264:
[----:B------:R-:W-:Y:S05]  /*11db0*/  BSYNC B2 ;  /* 0x0000000000027941 */ /* 0x000fea0003800000 */
.L_x_4262:
        /* <DEDUP_REMOVED lines=49> */
.L_x_4266:
[----:B------:R-:W-:Y:S01]  /*120d0*/  DMUL R2, RZ, R20 ;  /* 0x00000014ff027228 */ /* 0x000fe20000000000 */
[----:B------:R-:W-:-:S10]  /*120e0*/  IMAD.MOV.U32 R0, RZ, RZ, RZ ;  /* 0x000000ffff007224 */ /* 0x000fd400078e00ff */
.L_x_4267:
[----:B------:R-:W-:Y:S05]  /*120f0*/  BSYNC B2 ;  /* 0x0000000000027941 */ /* 0x000fea0003800000 */
.L_x_4265:
        /* <DEDUP_REMOVED lines=25> */
.L_x_4259:
        /* <DEDUP_REMOVED lines=62> */
.L_x_4270:
[----:B------:R-:W-:Y:S05]  /*12670*/  BSYNC B0 ;  /* 0x0000000000007941 */ /* 0x000fea0003800000 */
.L_x_4269:
        /* <DEDUP_REMOVED lines=26> */
.L_x_4272:
[----:B------:R-:W-:Y:S01]  /*12820*/  DMUL R16, RZ, R20 ;  /* 0x00000014ff107228 */ /* 0x000fe20000000000 */
[----:B------:R-:W-:-:S10]  /*12830*/  IMAD.MOV.U32 R0, RZ, RZ, RZ ;  /* 0x000000ffff007224 */ /* 0x000fd400078e00ff */
.L_x_4273:
[----:B------:R-:W-:Y:S05]  /*12840*/  BSYNC B2 ;  /* 0x0000000000027941 */ /* 0x000fea0003800000 */
.L_x_4271:
        /* <DEDUP_REMOVED lines=49> */
.L_x_4275:
[----:B------:R-:W-:Y:S01]  /*12b60*/  DMUL R2, RZ, R20 ;  /* 0x00000014ff027228 */ /* 0x000fe20000000000 */
[----:B------:R-:W-:-:S10]  /*12b70*/  IMAD.MOV.U32 R0, RZ, RZ, RZ ;  /* 0x000000ffff007224 */ /* 0x000fd400078e00ff */
.L_x_4276:
[----:B------:R-:W-:Y:S05]  /*12b80*/  BSYNC B2 ;  /* 0x0000000000027941 */ /* 0x000fea0003800000 */
.L_x_4274:
        /* <DEDUP_REMOVED lines=39> */
.L_x_4258:
        /* <DEDUP_REMOVED lines=11> */
.L_x_4277:
[----:B------:R-:W-:-:S10]  /*12eb0*/  DADD R16, R20, -R20 ;  /* 0x0000000014107229 */ /* 0x000fd40000000814 */
[----:B------:R-:W-:Y:S02]  /*12ec0*/  IMAD.MOV.U32 R18, RZ, RZ, R16 ;  /* 0x000000ffff127224 */ /* 0x000fe400078e0010 */
[----:B------:R-:W-:Y:S01]  /*12ed0*/  IMAD.MOV.U32 R19, RZ, RZ, R17 ;  /* 0x000000ffff137224 */ /* 0x000fe200078e0011 */
[----:B------:R-:W-:Y:S06]  /*12ee0*/  BRA `(.L_x_4268) ;  /* 0x00000008009c7947 */ /* 0x000fec0003800000 */
.L_x_4257:
        /* <DEDUP_REMOVED lines=27> */
.L_x_4279:
[----:B------:R-:W-:Y:S01]  /*130a0*/  DMUL R2, RZ, R20 ;  /* 0x00000014ff027228 */ /* 0x000fe20000000000 */
[----:B------:R-:W-:-:S10]  /*130b0*/  IMAD.MOV.U32 R0, RZ, RZ, RZ ;  /* 0x000000ffff007224 */ /* 0x000fd400078e00ff */
.L_x_4280:
[----:B------:R-:W-:Y:S05]  /*130c0*/  BSYNC B2 ;  /* 0x0000000000027941 */ /* 0x000fea0003800000 */
.L_x_4278:
        /* <DEDUP_REMOVED lines=49> */
.L_x_4282:
[----:B------:R-:W-:Y:S01]  /*133e0*/  DMUL R18, RZ, R20 ;  /* 0x00000014ff127228 */ /* 0x000fe20000000000 */
[----:B------:R-:W-:-:S10]  /*133f0*/  IMAD.MOV.U32 R0, RZ, RZ, RZ ;  /* 0x000000ffff007224 */ /* 0x000fd400078e00ff */
.L_x_4283:
[----:B------:R-:W-:Y:S05]  /*13400*/  BSYNC B2 ;  /* 0x0000000000027941 */ /* 0x000fea0003800000 */
.L_x_4281:
        /* <DEDUP_REMOVED lines=24> */
.L_x_4256:
        /* <DEDUP_REMOVED lines=58> */
.L_x_4285:
[----:B------:R-:W-:Y:S05]  /*13930*/  BSYNC B0 ;  /* 0x0000000000007941 */ /* 0x000fea0003800000 */
.L_x_4284:
[----:B------:R-:W-:Y:S02]  /*13940*/  IMAD.MOV.U32 R18, RZ, RZ, R20 ;  /* 0x000000ffff127224 */ /* 0x000fe400078e0014 */
[----:B------:R-:W-:-:S07]  /*13950*/  IMAD.MOV.U32 R19, RZ, RZ, R21 ;  /* 0x000000ffff137224 */ /* 0x000fce00078e0015 */
.L_x_4268:
[----:B------:R-:W-:Y:S05]  /*13960*/  BSYNC B1 ;  /* 0x0000000000017941 */ /* 0x000fea0003800000 */
.L_x_4255:
[----:B------:R-:W-:Y:S01]  /*13970*/  DSETP.NAN.AND P0, PT, R24, R26, PT ;  /* 0x0000001a1800722a */ /* 0x000fe20003f08000 */
        /* <DEDUP_REMOVED lines=121> */
.L_x_4293:
        /* <DEDUP_REMOVED lines=21> */
.L_x_4296:
[----:B------:R-:W-:Y:S05]  /*14260*/  BSYNC B3 ;  /* 0x0000000000037941 */ /* 0x000fea0003800000 */
.L_x_4295:
        /* <DEDUP_REMOVED lines=29> */
.L_x_4294:
[----:B------:R-:W-:Y:S05]  /*14440*/  BSYNC B2 ;  /* 0x0000000000027941 */ /* 0x000fea0003800000 */
.L_x_4292:
        /* <DEDUP_REMOVED lines=21> */
.L_x_4298:
[----:B------:R-:W-:Y:S05]  /*145a0*/  BSYNC B2 ;  /* 0x0000000000027941 */ /* 0x000fea0003800000 */
.L_x_4297:
        /* <DEDUP_REMOVED lines=82> */
.L_x_4300:
[----:B------:R-:W-:-:S04]  /*14ad0*/  ISETP.GE.AND P0, PT, R25, RZ, PT ;  /* 0x000000ff1900720c */ /* 0x000fc80003f06270 */
[----:B------:R-:W-:Y:S02]  /*14ae0*/  FSEL R2, RZ, 3.37028055040000000000e+12, P0 ;  /* 0x54442d18ff027808 */ /* 0x000fe40000000000 */
[----:B------:R-:W-:-:S07]  /*14af0*/  FSEL R3, RZ, 2.1426990032196044922, P0 ;  /* 0x400921fbff037808 */ /* 0x000fce0000000000 */
.L_x_4301:
[----:B------:R-:W-:Y:S05]  /*14b00*/  BSYNC B0 ;  /* 0x0000000000007941 */ /* 0x000fea0003800000 */
.L_x_4299:
[----:B------:R-:W-:Y:S01]  /*14b10*/  DADD R24, |R24|, |R26| ;  /* 0x0000000018187229 */ /* 0x000fe2000000061a */
[----:B------:R-:W-:Y:S01]  /*14b20*/  LOP3.LUT R27, R3, 0x80000000, R27, 0xb8, !PT ;  /* 0x80000000031b7812 */ /* 0x000fe200078eb81b */
[----:B------:R-:W-:-:S06]  /*14b30*/  DMUL R20, R20, 0.5 ;  /* 0x3fe0000014147828 */ /* 0x000fcc0000000000 */
[----:B------:R-:W-:-:S06]  /*14b40*/  DSETP.GTU.AND P0, PT, |R24|, +INF , PT ;  /* 0x7ff000001800742a */ /* 0x000fcc0003f0c200 */
[----:B------:R-:W-:Y:S02]  /*14b50*/  FSEL R2, R24, R2, P0 ;  /* 0x0000000218027208 */ /* 0x000fe40000000000 */
[----:B------:R-:W-:Y:S01]  /*14b60*/  FSEL R3, R25, R27, P0 ;  /* 0x0000001b19037208 */ /* 0x000fe20000000000 */
[----:B------:R-:W-:Y:S06]  /*14b70*/  BRA `(.L_x_4302) ;  /* 0x00000064005c7947 */ /* 0x000fec0003800000 */
.L_x_4291:
        /* <DEDUP_REMOVED lines=98> */
.L_x_4305:
[----:B------:R-:W-:Y:S05]  /*151a0*/  BSYNC B0 ;  /* 0x0000000000007941 */ /* 0x000fea0003800000 */
.L_x_4304:
        /* <DEDUP_REMOVED lines=9> */
.L_x_4307:
[----:B------:R-:W-:Y:S05]  /*15240*/  BSYNC B2 ;  /* 0x0000000000027941 */ /* 0x000fea0003800000 */
.L_x_4306:
        /* <DEDUP_REMOVED lines=82> */
.L_x_4309:
[----:B------:R-:W-:-:S04]  /*15770*/  ISETP.GE.AND P0, PT, R25, RZ, PT ;  /* 0x000000ff1900720c */ /* 0x000fc80003f06270 */
[----:B------:R-:W-:Y:S02]  /*15780*/  FSEL R2, RZ, 3.37028055040000000000e+12, P0 ;  /* 0x54442d18ff027808 */ /* 0x000fe40000000000 */
[----:B------:R-:W-:-:S07]  /*15790*/  FSEL R3, RZ, 2.1426990032196044922, P0 ;  /* 0x400921fbff037808 */ /* 0x000fce0000000000 */
.L_x_4310:
[----:B------:R-:W-:Y:S05]  /*157a0*/  BSYNC B0 ;  /* 0x0000000000007941 */ /* 0x000fea0003800000 */
.L_x_4308:
[----:B------:R-:W-:Y:S01]  /*157b0*/  DADD R24, |R24|, |R26| ;  /* 0x0000000018187229 */ /* 0x000fe2000000061a */
[----:B------:R-:W-:Y:S01]  /*157c0*/  LOP3.LUT R27, R3, 0x80000000, R27, 0xb8, !PT ;  /* 0x80000000031b7812 */ /* 0x000fe200078eb81b */
[----:B------:R-:W-:-:S06]  /*157d0*/  DMUL R20, R20, 0.5 ;  /* 0x3fe0000014147828 */ /* 0x000fcc0000000000 */
[----:B------:R-:W-:-:S06]  /*157e0*/  DSETP.GTU.AND P0, PT, |R24|, +INF , PT ;  /* 0x7ff000001800742a */ /* 0x000fcc0003f0c200 */
[----:B------:R-:W-:Y:S02]  /*157f0*/  FSEL R2, R24, R2, P0 ;  /* 0x0000000218027208 */ /* 0x000fe40000000000 */
[----:B------:R-:W-:Y:S01]  /*15800*/  FSEL R3, R25, R27, P0 ;  /* 0x0000001b19037208 */ /* 0x000fe20000000000 */
[----:B------:R-:W-:Y:S06]  /*15810*/  BRA `(.L_x_4302) ;  /* 0x0000005800347947 */ /* 0x000fec0003800000 */
.L_x_4303:
        /* <DEDUP_REMOVED lines=28> */
.L_x_4312:
        /* <DEDUP_REMOVED lines=15> */
[----:B------:R-:W-:Y:S02]  /*15ad0*/  FSEL R84, R66, R78, !P5 ;  /* 0x0000004e42547208 */ /* 0x000fe40006800000 */
[----:B------:R-:W-:Y:S02]  /*15ae0*/  FSEL R85, R67, R79, !P5 ;  /* 0x0000004f43557208 */ /* 0x000fe40006800000 */
[C-C-:B------:R-:W-:Y:S01]  /*15af0*/  DSETP.GEU.AND P5, PT, R68.reuse, R54.reuse, PT ;  /* 0x000000364400722a */ /* 0x140fe20003fae000 */
[----:B------:R-:W-:Y:S01]  /*15b00*/  IMAD.MOV.U32 R74, RZ, RZ, R84 ;  /* 0x000000ffff4a7224 */ /* 0x000fe200078e0054 */
[----:B------:R-:W-:Y:S01]  /*15b10*/  DSETP.LT.OR P0, PT, R68, R54, P0 ;  /* 0x000000364400722a */ /* 0x000fe20000701400 */
[----:B------:R-:W-:-:S03]  /*15b20*/  IMAD.MOV.U32 R75, RZ, RZ, R85 ;  /* 0x000000ffff4b7224 */ /* 0x000fc600078e0055 */
        /* <DEDUP_REMOVED lines=64> */
.L_x_4311:
        /* <DEDUP_REMOVED lines=97> */
.L_x_4314:
        /* <DEDUP_REMOVED lines=21> */
.L_x_4317:
[----:B------:R-:W-:Y:S05]  /*16690*/  BSYNC B3 ;  /* 0x0000000000037941 */ /* 0x000fea0003800000 */
.L_x_4316:
        /* <DEDUP_REMOVED lines=29> */
.L_x_4315:
[----:B------:R-:W-:Y:S05]  /*16870*/  BSYNC B2 ;  /* 0x0000000000027941 */ /* 0x000fea0003800000 */
.L_x_4313:
        /* <DEDUP_REMOVED lines=21> */
.L_x_4319:
[----:B------:R-:W-:Y:S05]  /*169d0*/  BSYNC B2 ;  /* 0x0000000000027941 */ /* 0x000fea0003800000 */
.L_x_4318:
        /* <DEDUP_REMOVED lines=82> */
.L_x_4321:
[----:B------:R-:W-:-:S04]  /*16f00*/  ISETP.GE.AND P0, PT, R25, RZ, PT ;  /* 0x000000ff1900720c */ /* 0x000fc80003f06270 */
[----:B------:R-:W-:Y:S02]  /*16f10*/  FSEL R2, RZ, 3.37028055040000000000e+12, P0 ;  /* 0x54442d18ff027808 */ /* 0x000fe40000000000 */
[----:B------:R-:W-:-:S07]  /*16f20*/  FSEL R3, RZ, 2.1426990032196044922, P0 ;  /* 0x400921fbff037808 */ /* 0x000fce0000000000 */
.L_x_4322:
[----:B------:R-:W-:Y:S05]  /*16f30*/  BSYNC B0 ;  /* 0x0000000000007941 */ /* 0x000fea0003800000 */
.L_x_4320:
[----:B------:R-:W-:Y:S01]  /*16f40*/  DADD R24, |R24|, |R26| ;  /* 0x0000000018187229 */ /* 0x000fe2000000061a */
[----:B------:R-:W-:Y:S01]  /*16f50*/  LOP3.LUT R27, R3, 0x80000000, R27, 0xb8, !PT ;  /* 0x80000000031b7812 */ /* 0x000fe200078eb81b */
[----:B------:R-:W-:-:S06]  /*16f60*/  DMUL R20, R20, 0.5 ;  /* 0x3fe0000014147828 */ /* 0x000fcc0000000000 */
[----:B------:R-:W-:-:S06]  /*16f70*/  DSETP.GTU.AND P0, PT, |R24|, +INF , PT ;  /* 0x7ff000001800742a */ /* 0x000fcc0003f0c200 */
[----:B------:R-:W-:Y:S02]  /*16f80*/  FSEL R2, R24, R2, P0 ;  /* 0x0000000218027208 */ /* 0x000fe40000000000 */
[----:B------:R-:W-:Y:S01]  /*16f90*/  FSEL R3, R25, R27, P0 ;  /* 0x0000001b19037208 */ /* 0x000fe20000000000 */
[----:B------:R-:W-:Y:S06]  /*16fa0*/  BRA `(.L_x_4302) ;  /* 0x0000004000507947 */ /* 0x000fec0003800000 */
.L_x_4290:
        /* <DEDUP_REMOVED lines=134> */
.L_x_4324:
[----:B------:R-:W-:Y:S05]  /*17810*/  BSYNC B0 ;  /* 0x0000000000007941 */ /* 0x000fea0003800000 */
.L_x_4323:
        /* <DEDUP_REMOVED lines=9> */
.L_x_4326:
[----:B------:R-:W-:Y:S05]  /*178b0*/  BSYNC B2 ;  /* 0x0000000000027941 */ /* 0x000fea0003800000 */
.L_x_4325:
        /* <DEDUP_REMOVED lines=82> */
.L_x_4328:
[----:B------:R-:W-:-:S04]  /*17de0*/  ISETP.GE.AND P0, PT, R25, RZ, PT ;  /* 0x000000ff1900720c */ /* 0x000fc80003f06270 */
[----:B------:R-:W-:Y:S02]  /*17df0*/  FSEL R2, RZ, 3.37028055040000000000e+12, P0 ;  /* 0x54442d18ff027808 */ /* 0x000fe40000000000 */
[----:B------:R-:W-:-:S07]  /*17e00*/  FSEL R3, RZ, 2.1426990032196044922, P0 ;  /* 0x400921fbff037808 */ /* 0x000fce0000000000 */
.L_x_4329:
[----:B------:R-:W-:Y:S05]  /*17e10*/  BSYNC B0 ;  /* 0x0000000000007941 */ /* 0x000fea0003800000 */
.L_x_4327:
[----:B------:R-:W-:Y:S01]  /*17e20*/  DADD R24, |R24|, |R26| ;  /* 0x0000000018187229 */ /* 0x000fe2000000061a */
[----:B------:R-:W-:-:S07]  /*17e30*/  LOP3.LUT R27, R3, 0x80000000, R27, 0xb8, !PT ;  /* 0x80000000031b7812 */ /* 0x000fce00078eb81b */
[----:B------:R-:W-:-:S06]  /*17e40*/  DSETP.GTU.AND P0, PT, |R24|, +INF , PT ;  /* 0x7ff000001800742a */ /* 0x000fcc0003f0c200 */
[----:B------:R-:W-:Y:S02]  /*17e50*/  FSEL R2, R24, R2, P0 ;  /* 0x0000000218027208 */ /* 0x000fe40000000000 */
[----:B------:R-:W-:Y:S01]  /*17e60*/  FSEL R3, R25, R27, P0 ;  /* 0x0000001b19037208 */ /* 0x000fe20000000000 */
[----:B------:R-:W-:Y:S06]  /*17e70*/  BRA `(.L_x_4302) ;  /* 0x00000030009c7947 */ /* 0x000fec0003800000 */
.L_x_4289:
        /* <DEDUP_REMOVED lines=91> */
.L_x_4332:
        /* <DEDUP_REMOVED lines=21> */
.L_x_4335:
[----:B------:R-:W-:Y:S05]  /*18580*/  BSYNC B3 ;  /* 0x0000000000037941 */ /* 0x000fea0003800000 */
.L_x_4334:
        /* <DEDUP_REMOVED lines=29> */
.L_x_4333:
[----:B------:R-:W-:Y:S05]  /*18760*/  BSYNC B2 ;  /* 0x0000000000027941 */ /* 0x000fea0003800000 */
.L_x_4331:
        /* <DEDUP_REMOVED lines=83> */
.L_x_4330:
        /* <DEDUP_REMOVED lines=85> */
.L_x_4288:
        /* <DEDUP_REMOVED lines=23> */
.L_x_4337:
[----:B------:R-:W-:Y:S05]  /*19360*/  BSYNC B2 ;  /* 0x0000000000027941 */ /* 0x000fea0003800000 */
.L_x_4336:
        /* <DEDUP_REMOVED lines=26> */
.L_x_4339:
[----:B------:R-:W-:Y:S05]  /*19510*/  BSYNC B2 ;  /* 0x0000000000027941 */ /* 0x000fea0003800000 */
.L_x_4338:
[----:B------:R-:W-:Y:S01]  /*19520*/  DADD R8, -RZ, |R2| ;  /* 0x00000000ff087229 */ /* 0x000fe20000000502 */
[----:B------:R-:W-:Y:S01]  /*19530*/  IMAD.MOV.U32 R4, RZ, RZ, RZ ;  /* 0x000000ffff047224 */ /* 0x000fe200078e00ff */
[----:B------:R-:W-:Y:S01]  /*19540*/  UMOV UR4, 0xffffffff ;  /* 0xffffffff00047882 */ /* 0x000fe20000000000 */
[----:B------:R-:W-:Y:S01]  /*19550*/  UMOV UR5, 0x7fefffff ;  /* 0x7fefffff00057882 */ /* 0x000fe20000000000 */
[----:B------:R-:W-:Y:S01]  /*19560*/  UMOV UR6, UR4 ;  /* 0x0000000400067c82 */ /* 0x000fe20008000000 */
[----:B------:R-:W-:Y:S05]  /*19570*/  BSSY B0, `(.L_x_4340) ;  /* 0x0000082000007945 */ /* 0x000fea0003800000 */
[----:B------:R-:W-:-:S02]  /*19580*/  ISETP.GT.U32.AND P0, PT, R8, R20, PT ;  /* 0x000000140800720c */ /* 0x000fc40003f04070 */
[CC--:B------:R-:W-:Y:S02]  /*19590*/  ISETP.LT.U32.AND P5, PT, R8.reuse, R20.reuse, PT ;  /* 0x000000140800720c */ /* 0x0c0fe40003fa1070 */
[CC--:B------:R-:W-:Y:S02]  /*195a0*/  ISETP.GT.U32.AND.EX P0, PT, R9.reuse, R21.reuse, PT, P0 ;  /* 0x000000150900720c */ /* 0x0c0fe40003f04100 */
[CC--:B------:R-:W-:Y:S02]  /*195b0*/  ISETP.LT.U32.AND.EX P5, PT, R9.reuse, R21.reuse, PT, P5 ;  /* 0x000000150900720c */ /* 0x0c0fe40003fa1150 */
[----:B------:R-:W-:Y:S02]  /*195c0*/  SEL R51, R9, R21, P0 ;  /* 0x0000001509337207 */ /* 0x000fe40000000000 */
[----:B------:R-:W-:Y:S02]  /*195d0*/  SEL R2, R8, R20, P5 ;  /* 0x0000001408027207 */ /* 0x000fe40002800000 */
[----:B------:R-:W-:-:S02]  /*195e0*/  LOP3.LUT R0, R51, 0xffc00000, RZ, 0xc0, !PT ;  /* 0xffc0000033007812 */ /* 0x000fc400078ec0ff */
[----:B------:R-:W-:Y:S01]  /*195f0*/  SEL R3, R9, R21, P5 ;  /* 0x0000001509037207 */ /* 0x000fe20002800000 */
[----:B------:R-:W-:Y:S01]  /*19600*/  IMAD.MOV.U32 R21, RZ, RZ, 0x3fd80000 ;  /* 0x3fd80000ff157424 */ /* 0x000fe200078e00ff */
[----:B------:R-:W-:Y:S02]  /*19610*/  IADD3 R5, -R0, 0x7fd00000, RZ ;  /* 0x7fd0000000057810 */ /* 0x000fe40007ffe1ff */
[----:B------:R-:W-:Y:S01]  /*19620*/  SEL R50, R8, R20, P0 ;  /* 0x0000001408327207 */ /* 0x000fe20000000000 */
[----:B------:R-:W-:Y:S02]  /*19630*/  IMAD.U32 R8, RZ, RZ, UR5 ;  /* 0x00000005ff087e24 */ /* 0x000fe4000f8e00ff */
[----:B------:R-:W-:Y:S01]  /*19640*/  IMAD.MOV.U32 R20, RZ, RZ, 0x0 ;  /* 0x00000000ff147424 */ /* 0x000fe200078e00ff */
        /* <DEDUP_REMOVED lines=116> */
.L_x_4341:
[----:B------:R-:W-:Y:S05]  /*19d90*/  BSYNC B0 ;  /* 0x0000000000007941 */ /* 0x000fea0003800000 */
.L_x_4340:
        /* <DEDUP_REMOVED lines=9> */
.L_x_4343:
[----:B------:R-:W-:Y:S05]  /*19e30*/  BSYNC B2 ;  /* 0x0000000000027941 */ /* 0x000fea0003800000 */
.L_x_4342:
        /* <DEDUP_REMOVED lines=82> */
.L_x_4345:
[----:B------:R-:W-:-:S04]  /*1a360*/  ISETP.GE.AND P0, PT, R25, RZ, PT ;  /* 0x000000ff1900720c */ /* 0x000fc80003f06270 */
[----:B------:R-:W-:Y:S02]  /*1a370*/  FSEL R2, RZ, 3.37028055040000000000e+12, P0 ;  /* 0x54442d18ff027808 */ /* 0x000fe40000000000 */
[----:B------:R-:W-:-:S07]  /*1a380*/  FSEL R3, RZ, 2.1426990032196044922, P0 ;  /* 0x400921fbff037808 */ /* 0x000fce0000000000 */
.L_x_4346:
[----:B------:R-:W-:Y:S05]  /*1a390*/  BSYNC B0 ;  /* 0x0000000000007941 */ /* 0x000fea0003800000 */
.L_x_4344:
[----:B------:R-:W-:Y:S01]  /*1a3a0*/  DADD R24, |R24|, |R26| ;  /* 0x0000000018187229 */ /* 0x000fe2000000061a */
[----:B------:R-:W-:Y:S01]  /*1a3b0*/  LOP3.LUT R27, R3, 0x80000000, R27, 0xb8, !PT ;  /* 0x80000000031b7812 */ /* 0x000fe200078eb81b */
[----:B------:R-:W-:-:S06]  /*1a3c0*/  DADD R20, R20, 1 ;  /* 0x3ff0000014147429 */ /* 0x000fcc0000000000 */
[----:B------:R-:W-:-:S06]  /*1a3d0*/  DSETP.GTU.AND P0, PT, |R24|, +INF , PT ;  /* 0x7ff000001800742a */ /* 0x000fcc0003f0c200 */
[----:B------:R-:W-:Y:S02]  /*1a3e0*/  FSEL R2, R24, R2, P0 ;  /* 0x0000000218027208 */ /* 0x000fe40000000000 */
[----:B------:R-:W-:Y:S01]  /*1a3f0*/  FSEL R3, R25, R27, P0 ;  /* 0x0000001b19037208 */ /* 0x000fe20000000000 */
[----:B------:R-:W-:Y:S06]  /*1a400*/  BRA `(.L_x_4302) ;  /* 0x0000000c00387947 */ /* 0x000fec0003800000 */
.L_x_4287:
        /* <DEDUP_REMOVED lines=107> */
.L_x_4348:
[----:B------:R-:W-:Y:S05]  /*1aac0*/  BSYNC B0 ;  /* 0x0000000000007941 */ /* 0x000fea0003800000 */
.L_x_4347:
[----:B------:R-:W-:Y:S01]  /*1aad0*/  FSETP.GT.AND P0, PT, |R65|, 1.469367938527859385e-39, PT ;  /* 0x001000004100780b */ /* 0x000fe20003f04200 */
[----:B------:R-:W-:-:S12]  /*1aae0*/  BSSY B2, `(.L_x_4349) ;  /* 0x0000006000027945 */ /* 0x000fd80003800000 */
[----:B------:R-:W-:Y:S05]  /*1aaf0*/  @P0 BRA P5, `(.L_x_4350) ;  /* 0x0000000000100947 */ /* 0x000fea0002800000 */
[----:B------:R-:W-:Y:S01]  /*1ab00*/  IMAD.MOV.U32 R6, RZ, RZ, R22 ;  /* 0x000000ffff067224 */ /* 0x000fe200078e0016 */
[----:B------:R-:W-:Y:S01]  /*1ab10*/  MOV R0, 0x1ab40 ;  /* 0x0001ab4000007802 */ /* 0x000fe20000000f00 */
[----:B------:R-:W-:-:S07]  /*1ab20*/  IMAD.MOV.U32 R5, RZ, RZ, R23 ;  /* 0x000000ffff057224 */ /* 0x000fce00078e0017 */
[----:B------:R-:W-:Y:S05]  /*1ab30*/  CALL.REL.NOINC `($__internal_1_$__cuda_sm20_div_rn_f64_full) ;  /* 0x0000032800647944 */ /* 0x000fea0003c00000 */
.L_x_4350:
[----:B------:R-:W-:Y:S05]  /*1ab40*/  BSYNC B2 ;  /* 0x0000000000027941 */ /* 0x000fea0003800000 */
.L_x_4349:
        /* <DEDUP_REMOVED lines=82> */
.L_x_4352:
[----:B------:R-:W-:Y:S02]  /*1b070*/  FSEL R2, RZ, 3.37028055040000000000e+12, P0 ;  /* 0x54442d18ff027808 */ /* 0x000fe40000000000 */
[----:B------:R-:W-:-:S07]  /*1b080*/  FSEL R3, RZ, 2.1426990032196044922, P0 ;  /* 0x400921fbff037808 */ /* 0x000fce0000000000 */
.L_x_4353:
[----:B------:R-:W-:Y:S05]  /*1b090*/  BSYNC B0 ;  /* 0x0000000000007941 */ /* 0x000fea0003800000 */
.L_x_4351:
[----:B------:R-:W-:Y:S01]  /*1b0a0*/  DADD R24, |R24|, |R26| ;  /* 0x0000000018187229 */ /* 0x000fe2000000061a */
[----:B------:R-:W-:-:S07]  /*1b0b0*/  LOP3.LUT R27, R3, 0x80000000, R27, 0xb8, !PT ;  /* 0x80000000031b7812 */ /* 0x000fce00078eb81b */
[----:B------:R-:W-:-:S06]  /*1b0c0*/  DSETP.GTU.AND P0, PT, |R24|, +INF , PT ;  /* 0x7ff000001800742a */ /* 0x000fcc0003f0c200 */
[----:B------:R-:W-:Y:S02]  /*1b0d0*/  FSEL R2, R24, R2, P0 ;  /* 0x0000000218027208 */ /* 0x000fe40000000000 */
[----:B------:R-:W-:-:S07]  /*1b0e0*/  FSEL R3, R25, R27, P0 ;  /* 0x0000001b19037208 */ /* 0x000fce0000000000 */
.L_x_4302:
[----:B------:R-:W-:Y:S05]  /*1b0f0*/  BSYNC B1 ;  /* 0x0000000000017941 */ /* 0x000fea0003800000 */
.L_x_4286:
        /* <DEDUP_REMOVED lines=75> */
.L_x_4360:
[----:B------:R-:W-:Y:S05]  /*1b5b0*/  BSYNC B0 ;  /* 0x0000000000007941 */ /* 0x000fea0003800000 */
.L_x_4359:
        /* <DEDUP_REMOVED lines=26> */
.L_x_4362:
[----:B------:R-:W-:Y:S01]  /*1b760*/  DMUL R20, RZ, R24 ;  /* 0x00000018ff147228 */ /* 0x000fe20000000000 */
[----:B------:R-:W-:-:S10]  /*1b770*/  IMAD.MOV.U32 R0, RZ, RZ, RZ ;  /* 0x000000ffff007224 */ /* 0x000fd400078e00ff */
.L_x_4363:
[----:B------:R-:W-:Y:S05]  /*1b780*/  BSYNC B2 ;  /* 0x0000000000027941 */ /* 0x000fea0003800000 */
.L_x_4361:
        /* <DEDUP_REMOVED lines=49> */
.L_x_4365:
[----:B------:R-:W-:Y:S01]  /*1baa0*/  DMUL R2, RZ, R24 ;  /* 0x00000018ff027228 */ /* 0x000fe20000000000 */
[----:B------:R-:W-:-:S10]  /*1bab0*/  IMAD.MOV.U32 R0, RZ, RZ, RZ ;  /* 0x000000ffff007224 */ /* 0x000fd400078e00ff */
.L_x_4366:
[----:B------:R-:W-:Y:S05]  /*1bac0*/  BSYNC B2 ;  /* 0x0000000000027941 */ /* 0x000fea0003800000 */
.L_x_4364:
        /* <DEDUP_REMOVED lines=25> */
.L_x_4358:
        /* <DEDUP_REMOVED lines=62> */
.L_x_4369:
[----:B------:R-:W-:Y:S05]  /*1c040*/  BSYNC B0 ;  /* 0x0000000000007941 */ /* 0x000fea0003800000 */
.L_x_4368:
        /* <DEDUP_REMOVED lines=26> */
.L_x_4371:
[----:B------:R-:W-:Y:S01]  /*1c1f0*/  DMUL R20, RZ, R24 ;  /* 0x00000018ff147228 */ /* 0x000fe20000000000 */
[----:B------:R-:W-:-:S10]  /*1c200*/  IMAD.MOV.U32 R0, RZ, RZ, RZ ;  /* 0x000000ffff007224 */ /* 0x000fd400078e00ff */
.L_x_4372:
[----:B------:R-:W-:Y:S05]  /*1c210*/  BSYNC B2 ;  /* 0x0000000000027941 */ /* 0x000fea0003800000 */
.L_x_4370:
        /* <DEDUP_REMOVED lines=49> */
.L_x_4374:
[----:B------:R-:W-:Y:S01]  /*1c530*/  DMUL R2, RZ, R24 ;  /* 0x00000018ff027228 */ /* 0x000fe20000000000 */
[----:B------:R-:W-:-:S10]  /*1c540*/  IMAD.MOV.U32 R0, RZ, RZ, RZ ;  /* 0x000000ffff007224 */ /* 0x000fd400078e00ff */
.L_x_4375:
[----:B------:R-:W-:Y:S05]  /*1c550*/  BSYNC B2 ;  /* 0x0000000000027941 */ /* 0x000fea0003800000 */
.L_x_4373:
        /* <DEDUP_REMOVED lines=39> */
.L_x_4357:
        /* <DEDUP_REMOVED lines=11> */
.L_x_4376:
[----:B------:R-:W-:-:S10]  /*1c880*/  DADD R20, R24, -R24 ;  /* 0x0000000018147229 */ /* 0x000fd40000000818 */
[----:B------:R-:W-:Y:S02]  /*1c890*/  IMAD.MOV.U32 R22, RZ, RZ, R20 ;  /* 0x000000ffff167224 */ /* 0x000fe400078e0014 */
[----:B------:R-:W-:Y:S01]  /*1c8a0*/  IMAD.MOV.U32 R23, RZ, RZ, R21 ;  /* 0x000000ffff177224 */ /* 0x000fe200078e0015 */
[----:B------:R-:W-:Y:S06]  /*1c8b0*/  BRA `(.L_x_4367) ;  /* 0x00000008009c7947 */ /* 0x000fec0003800000 */
.L_x_4356:
        /* <DEDUP_REMOVED lines=27> */
.L_x_4378:
[----:B------:R-:W-:Y:S01]  /*1ca70*/  DMUL R2, RZ, R24 ;  /* 0x00000018ff027228 */ /* 0x000fe20000000000 */
[----:B------:R-:W-:-:S10]  /*1ca80*/  IMAD.MOV.U32 R0, RZ, RZ, RZ ;  /* 0x000000ffff007224 */ /* 0x000fd400078e00ff */
.L_x_4379:
[----:B------:R-:W-:Y:S05]  /*1ca90*/  BSYNC B2 ;  /* 0x0000000000027941 */ /* 0x000fea0003800000 */
.L_x_4377:
        /* <DEDUP_REMOVED lines=49> */
.L_x_4381:
[----:B------:R-:W-:Y:S01]  /*1cdb0*/  DMUL R22, RZ, R24 ;  /* 0x00000018ff167228 */ /* 0x000fe20000000000 */
[----:B------:R-:W-:-:S10]  /*1cdc0*/  IMAD.MOV.U32 R0, RZ, RZ, RZ ;  /* 0x000000ffff007224 */ /* 0x000fd400078e00ff */
.L_x_4382:
[----:B------:R-:W-:Y:S05]  /*1cdd0*/  BSYNC B2 ;  /* 0x0000000000027941 */ /* 0x000fea0003800000 */
.L_x_4380:
        /* <DEDUP_REMOVED lines=24> */
.L_x_4355:
        /* <DEDUP_REMOVED lines=58> */
.L_x_4384:
[----:B------:R-:W-:Y:S05]  /*1d300*/  BSYNC B0 ;  /* 0x0000000000007941 */ /* 0x000fea0003800000 */
.L_x_4383:
[----:B------:R-:W-:Y:S02]  /*1d310*/  IMAD.MOV.U32 R22, RZ, RZ, R24 ;  /* 0x000000ffff167224 */ /* 0x000fe400078e0018 */
[----:B------:R-:W-:-:S07]  /*1d320*/  IMAD.MOV.U32 R23, RZ, RZ, R25 ;  /* 0x000000ffff177224 */ /* 0x000fce00078e0019 */
.L_x_4367:
[----:B------:R-:W-:Y:S05]  /*1d330*/  BSYNC B1 ;  /* 0x0000000000017941 */ /* 0x000fea0003800000 */
.L_x_4354:
        /* <DEDUP_REMOVED lines=122> */
.L_x_4392:
        /* <DEDUP_REMOVED lines=21> */
.L_x_4395:
[----:B------:R-:W-:Y:S05]  /*1dc30*/  BSYNC B3 ;  /* 0x0000000000037941 */ /* 0x000fea0003800000 */
.L_x_4394:
        /* <DEDUP_REMOVED lines=29> */
.L_x_4393:
[----:B------:R-:W-:Y:S05]  /*1de10*/  BSYNC B2 ;  /* 0x0000000000027941 */ /* 0x000fea0003800000 */
.L_x_4391:
        /* <DEDUP_REMOVED lines=21> */
.L_x_4397:
[----:B------:R-:W-:Y:S05]  /*1df70*/  BSYNC B2 ;  /* 0x0000000000027941 */ /* 0x000fea0003800000 */
.L_x_4396:
        /* <DEDUP_REMOVED lines=82> */
.L_x_4399:
[----:B------:R-:W-:-:S04]  /*1e4a0*/  ISETP.GE.AND P0, PT, R33, RZ, PT ;  /* 0x000000ff2100720c */ /* 0x000fc80003f06270 */
[----:B------:R-:W-:Y:S02]  /*1e4b0*/  FSEL R2, RZ, 3.37028055040000000000e+12, P0 ;  /* 0x54442d18ff027808 */ /* 0x000fe40000000000 */
[----:B------:R-:W-:-:S07]  /*1e4c0*/  FSEL R3, RZ, 2.1426990032196044922, P0 ;  /* 0x400921fbff037808 */ /* 0x000fce0000000000 */
.L_x_4400:
[----:B------:R-:W-:Y:S05]  /*1e4d0*/  BSYNC B0 ;  /* 0x0000000000007941 */ /* 0x000fea0003800000 */
.L_x_4398:
[----:B------:R-:W-:Y:S01]  /*1e4e0*/  DADD R32, |R32|, |R34| ;  /* 0x0000000020207229 */ /* 0x000fe20000000622 */
[----:B------:R-:W-:Y:S01]  /*1e4f0*/  LOP3.LUT R35, R3, 0x80000000, R35, 0xb8, !PT ;  /* 0x8000000003237812 */ /* 0x000fe200078eb823 */
[----:B------:R-:W-:-:S06]  /*1e500*/  DMUL R24, R24, 0.5 ;  /* 0x3fe0000018187828 */ /* 0x000fcc0000000000 */
[----:B------:R-:W-:-:S06]  /*1e510*/  DSETP.GTU.AND P0, PT, |R32|, +INF , PT ;  /* 0x7ff000002000742a */ /* 0x000fcc0003f0c200 */
[----:B------:R-:W-:Y:S02]  /*1e520*/  FSEL R2, R32, R2, P0 ;  /* 0x0000000220027208 */ /* 0x000fe40000000000 */
[----:B------:R-:W-:Y:S01]  /*1e530*/  FSEL R3, R33, R35, P0 ;  /* 0x0000002321037208 */ /* 0x000fe20000000000 */
[----:B------:R-:W-:Y:S06]  /*1e540*/  BRA `(.L_x_4401) ;  /* 0x00000064005c7947 */ /* 0x000fec0003800000 */
.L_x_4390:
        /* <DEDUP_REMOVED lines=98> */
.L_x_4404:
[----:B------:R-:W-:Y:S05]  /*1eb70*/  BSYNC B0 ;  /* 0x0000000000007941 */ /* 0x000fea0003800000 */
.L_x_4403:
        /* <DEDUP_REMOVED lines=9> */
.L_x_4406:
[----:B------:R-:W-:Y:S05]  /*1ec10*/  BSYNC B2 ;  /* 0x0000000000027941 */ /* 0x000fea0003800000 */
.L_x_4405:
        /* <DEDUP_REMOVED lines=82> */
.L_x_4408:
[----:B------:R-:W-:-:S04]  /*1f140*/  ISETP.GE.AND P0, PT, R33, RZ, PT ;  /* 0x000000ff2100720c */ /* 0x000fc80003f06270 */
[----:B------:R-:W-:Y:S02]  /*1f150*/  FSEL R2, RZ, 3.37028055040000000000e+12, P0 ;  /* 0x54442d18ff027808 */ /* 0x000fe40000000000 */
[----:B------:R-:W-:-:S07]  /*1f160*/  FSEL R3, RZ, 2.1426990032196044922, P0 ;  /* 0x400921fbff037808 */ /* 0x000fce0000000000 */
.L_x_4409:
[----:B------:R-:W-:Y:S05]  /*1f170*/  BSYNC B0 ;  /* 0x0000000000007941 */ /* 0x000fea0003800000 */
.L_x_4407:
[----:B------:R-:W-:Y:S01]  /*1f180*/  DADD R32, |R32|, |R34| ;  /* 0x0000000020207229 */ /* 0x000fe20000000622 */
[----:B------:R-:W-:Y:S01]  /*1f190*/  LOP3.LUT R35, R3, 0x80000000, R35, 0xb8, !PT ;  /* 0x8000000003237812 */ /* 0x000fe200078eb823 */
[----:B------:R-:W-:-:S06]  /*1f1a0*/  DMUL R24, R24, 0.5 ;  /* 0x3fe0000018187828 */ /* 0x000fcc0000000000 */
[----:B------:R-:W-:-:S06]  /*1f1b0*/  DSETP.GTU.AND P0, PT, |R32|, +INF , PT ;  /* 0x7ff000002000742a */ /* 0x000fcc0003f0c200 */
[----:B------:R-:W-:Y:S02]  /*1f1c0*/  FSEL R2, R32, R2, P0 ;  /* 0x0000000220027208 */ /* 0x000fe40000000000 */
[----:B------:R-:W-:Y:S01]  /*1f1d0*/  FSEL R3, R33, R35, P0 ;  /* 0x0000002321037208 */ /* 0x000fe20000000000 */
[----:B------:R-:W-:Y:S06]  /*1f1e0*/  BRA `(.L_x_4401) ;  /* 0x0000005800347947 */ /* 0x000fec0003800000 */
.L_x_4402:
        /* <DEDUP_REMOVED lines=28> */
.L_x_4411:
        /* <DEDUP_REMOVED lines=85> */
.L_x_4410:
        /* <DEDUP_REMOVED lines=97> */
.L_x_4413:
        /* <DEDUP_REMOVED lines=21> */
.L_x_4416:
[----:B------:R-:W-:Y:S05]  /*20060*/  BSYNC B3 ;  /* 0x0000000000037941 */ /* 0x000fea0003800000 */
.L_x_4415:
        /* <DEDUP_REMOVED lines=29> */
.L_x_4414:
[----:B------:R-:W-:Y:S05]  /*20240*/  BSYNC B2 ;  /* 0x0000000000027941 */ /* 0x000fea0003800000 */
.L_x_4412:
        /* <DEDUP_REMOVED lines=21> */
.L_x_4418:
[----:B------:R-:W-:Y:S05]  /*203a0*/  BSYNC B2 ;  /* 0x0000000000027941 */ /* 0x000fea0003800000 */
.L_x_4417:
        /* <DEDUP_REMOVED lines=82> */
.L_x_4420:
[----:B------:R-:W-:-:S04]  /*208d0*/  ISETP.GE.AND P0, PT, R33, RZ, PT ;  /* 0x000000ff2100720c */ /* 0x000fc80003f06270 */
[----:B------:R-:W-:Y:S02]  /*208e0*/  FSEL R2, RZ, 3.37028055040000000000e+12, P0 ;  /* 0x54442d18ff027808 */ /* 0x000fe40000000000 */
[----:B------:R-:W-:-:S07]  /*208f0*/  FSEL R3, RZ, 2.1426990032196044922, P0 ;  /* 0x400921fbff037808 */ /* 0x000fce0000000000 */
.L_x_4421:
[----:B------:R-:W-:Y:S05]  /*20900*/  BSYNC B0 ;  /* 0x0000000000007941 */ /* 0x000fea0003800000 */
.L_x_4419:
[----:B------:R-:W-:Y:S01]  /*20910*/  DADD R32, |R32|, |R34| ;  /* 0x0000000020207229 */ /* 0x000fe20000000622 */
[----:B------:R-:W-:Y:S01]  /*20920*/  LOP3.LUT R35, R3, 0x80000000, R35, 0xb8, !PT ;  /* 0x8000000003237812 */ /* 0x000fe200078eb823 */
[----:B------:R-:W-:-:S06]  /*20930*/  DMUL R24, R24, 0.5 ;  /* 0x3fe0000018187828 */ /* 0x000fcc0000000000 */
[----:B------:R-:W-:-:S06]  /*20940*/  DSETP.GTU.AND P0, PT, |R32|, +INF , PT ;  /* 0x7ff000002000742a */ /* 0x000fcc0003f0c200 */
[----:B------:R-:W-:Y:S02]  /*20950*/  FSEL R2, R32, R2, P0 ;  /* 0x0000000220027208 */ /* 0x000fe40000000000 */
[----:B------:R-:W-:Y:S01]  /*20960*/  FSEL R3, R33, R35, P0 ;  /* 0x0000002321037208 */ /* 0x000fe20000000000 */
[----:B------:R-:W-:Y:S06]  /*20970*/  BRA `(.L_x_4401) ;  /* 0x0000004000507947 */ /* 0x000fec0003800000 */
.L_x_4389:
        /* <DEDUP_REMOVED lines=134> */
.L_x_4423:
[----:B------:R-:W-:Y:S05]  /*211e0*/  BSYNC B0 ;  /* 0x0000000000007941 */ /* 0x000fea0003800000 */
.L_x_4422:
        /* <DEDUP_REMOVED lines=9> */
.L_x_4425:
[----:B------:R-:W-:Y:S05]  /*21280*/  BSYNC B2 ;  /* 0x0000000000027941 */ /* 0x000fea0003800000 */
.L_x_4424:
        /* <DEDUP_REMOVED lines=82> */
.L_x_4427:
[----:B------:R-:W-:-:S04]  /*217b0*/  ISETP.GE.AND P0, PT, R33, RZ, PT ;  /* 0x000000ff2100720c */ /* 0x000fc80003f06270 */
[----:B------:R-:W-:Y:S02]  /*217c0*/  FSEL R2, RZ, 3.37028055040000000000e+12, P0 ;  /* 0x54442d18ff027808 */ /* 0x000fe40000000000 */
[----:B------:R-:W-:-:S07]  /*217d0*/  FSEL R3, RZ, 2.1426990032196044922, P0 ;  /* 0x400921fbff037808 */ /* 0x000fce0000000000 */
.L_x_4428:
[----:B------:R-:W-:Y:S05]  /*217e0*/  BSYNC B0 ;  /* 0x0000000000007941 */ /* 0x000fea0003800000 */
.L_x_4426:
[----:B------:R-:W-:Y:S01]  /*217f0*/  DADD R32, |R32|, |R34| ;  /* 0x0000000020207229 */ /* 0x000fe20000000622 */
[----:B------:R-:W-:-:S07]  /*21800*/  LOP3.LUT R35, R3, 0x80000000, R35, 0xb8, !PT ;  /* 0x8000000003237812 */ /* 0x000fce00078eb823 */
[----:B------:R-:W-:-:S06]  /*21810*/  DSETP.GTU.AND P0, PT, |R32|, +INF , PT ;  /* 0x7ff000002000742a */ /* 0x000fcc0003f0c200 */
[----:B------:R-:W-:Y:S02]  /*21820*/  FSEL R2, R32, R2, P0 ;  /* 0x0000000220027208 */ /* 0x000fe40000000000 */
[----:B------:R-:W-:Y:S01]  /*21830*/  FSEL R3, R33, R35, P0 ;  /* 0x0000002321037208 */ /* 0x000fe20000000000 */
[----:B------:R-:W-:Y:S06]  /*21840*/  BRA `(.L_x_4401) ;  /* 0x00000030009c7947 */ /* 0x000fec0003800000 */
.L_x_4388:
        /* <DEDUP_REMOVED lines=91> */
.L_x_4431:
        /* <DEDUP_REMOVED lines=21> */
.L_x_4434:
[----:B------:R-:W-:Y:S05]  /*21f50*/  BSYNC B3 ;  /* 0x0000000000037941 */ /* 0x000fea0003800000 */
.L_x_4433:
        /* <DEDUP_REMOVED lines=29> */
.L_x_4432:
[----:B------:R-:W-:Y:S05]  /*22130*/  BSYNC B2 ;  /* 0x0000000000027941 */ /* 0x000fea0003800000 */
.L_x_4430:
        /* <DEDUP_REMOVED lines=83> */
.L_x_4429:
        /* <DEDUP_REMOVED lines=85> */
.L_x_4387:
        /* <DEDUP_REMOVED lines=23> */
.L_x_4436:
[----:B------:R-:W-:Y:S05]  /*22d30*/  BSYNC B2 ;  /* 0x0000000000027941 */ /* 0x000fea0003800000 */
.L_x_4435:
        /* <DEDUP_REMOVED lines=26> */
.L_x_4438:
[----:B------:R-:W-:Y:S05]  /*22ee0*/  BSYNC B2 ;  /* 0x0000000000027941 */ /* 0x000fea0003800000 */
.L_x_4437:
        /* <DEDUP_REMOVED lines=135> */
.L_x_4440:
[----:B------:R-:W-:Y:S05]  /*23760*/  BSYNC B0 ;  /* 0x0000000000007941 */ /* 0x000fea0003800000 */
.L_x_4439:
        /* <DEDUP_REMOVED lines=9> */
.L_x_4442:
[----:B------:R-:W-:Y:S05]  /*23800*/  BSYNC B2 ;  /* 0x0000000000027941 */ /* 0x000fea0003800000 */
.L_x_4441:
        /* <DEDUP_REMOVED lines=82> */
.L_x_4444:
[----:B------:R-:W-:-:S04]  /*23d30*/  ISETP.GE.AND P0, PT, R33, RZ, PT ;  /* 0x000000ff2100720c */ /* 0x000fc80003f06270 */
[----:B------:R-:W-:Y:S02]  /*23d40*/  FSEL R2, RZ, 3.37028055040000000000e+12, P0 ;  /* 0x54442d18ff027808 */ /* 0x000fe40000000000 */
[----:B------:R-:W-:-:S07]  /*23d50*/  FSEL R3, RZ, 2.1426990032196044922, P0 ;  /* 0x400921fbff037808 */ /* 0x000fce0000000000 */
.L_x_4445:
[----:B------:R-:W-:Y:S05]  /*23d60*/  BSYNC B0 ;  /* 0x0000000000007941 */ /* 0x000fea0003800000 */
.L_x_4443:
[----:B------:R-:W-:Y:S01]  /*23d70*/  DADD R32, |R32|, |R34| ;  /* 0x0000000020207229 */ /* 0x000fe20000000622 */
[----:B------:R-:W-:Y:S01]  /*23d80*/  LOP3.LUT R35, R3, 0x80000000, R35, 0xb8, !PT ;  /* 0x8000000003237812 */ /* 0x000fe200078eb823 */
[----:B------:R-:W-:-:S06]  /*23d90*/  DADD R24, R24, 1 ;  /* 0x3ff0000018187429 */ /* 0x000fcc0000000000 */
[----:B------:R-:W-:-:S06]  /*23da0*/  DSETP.GTU.AND P0, PT, |R32|, +INF , PT ;  /* 0x7ff000002000742a */ /* 0x000fcc0003f0c200 */
[----:B------:R-:W-:Y:S02]  /*23db0*/  FSEL R2, R32, R2, P0 ;  /* 0x0000000220027208 */ /* 0x000fe40000000000 */
[----:B------:R-:W-:Y:S01]  /*23dc0*/  FSEL R3, R33, R35, P0 ;  /* 0x0000002321037208 */ /* 0x000fe20000000000 */
[----:B------:R-:W-:Y:S06]  /*23dd0*/  BRA `(.L_x_4401) ;  /* 0x0000000c00387947 */ /* 0x000fec0003800000 */
.L_x_4386:
        /* <DEDUP_REMOVED lines=107> */
.L_x_4447:
[----:B------:R-:W-:Y:S05]  /*24490*/  BSYNC B0 ;  /* 0x0000000000007941 */ /* 0x000fea0003800000 */
.L_x_4446:
[----:B------:R-:W-:Y:S01]  /*244a0*/  FSETP.GT.AND P0, PT, |R65|, 1.469367938527859385e-39, PT ;  /* 0x001000004100780b */ /* 0x000fe20003f04200 */
[----:B------:R-:W-:-:S12]  /*244b0*/  BSSY B2, `(.L_x_4448) ;  /* 0x0000006000027945 */ /* 0x000fd80003800000 */
[----:B------:R-:W-:Y:S05]  /*244c0*/  @P0 BRA P5, `(.L_x_4449) ;  /* 0x0000000000100947 */ /* 0x000fea0002800000 */
[----:B------:R-:W-:Y:S01]  /*244d0*/  IMAD.MOV.U32 R6, RZ, RZ, R26 ;  /* 0x000000ffff067224 */ /* 0x000fe200078e001a */
[----:B------:R-:W-:Y:S01]  /*244e0*/  MOV R0, 0x24510 ;  /* 0x0002451000007802 */ /* 0x000fe20000000f00 */
[----:B------:R-:W-:-:S07]  /*244f0*/  IMAD.MOV.U32 R5, RZ, RZ, R27 ;  /* 0x000000ffff057224 */ /* 0x000fce00078e001b */
[----:B------:R-:W-:Y:S05]  /*24500*/  CALL.REL.NOINC `($__internal_1_$__cuda_sm20_div_rn_f64_full) ;  /* 0x0000028c00f07944 */ /* 0x000fea0003c00000 */
.L_x_4449:
[----:B------:R-:W-:Y:S05]  /*24510*/  BSYNC B2 ;  /* 0x0000000000027941 */ /* 0x000fea0003800000 */
.L_x_4448:
        /* <DEDUP_REMOVED lines=82> */
.L_x_4451:
[----:B------:R-:W-:Y:S02]  /*24a40*/  FSEL R2, RZ, 3.37028055040000000000e+12, P0 ;  /* 0x54442d18ff027808 */ /* 0x000fe40000000000 */
[----:B------:R-:W-:-:S07]  /*24a50*/  FSEL R3, RZ, 2.1426990032196044922, P0 ;  /* 0x400921fbff037808 */ /* 0x000fce0000000000 */
.L_x_4452:
[----:B------:R-:W-:Y:S05]  /*24a60*/  BSYNC B0 ;  /* 0x0000000000007941 */ /* 0x000fea0003800000 */
.L_x_4450:
[----:B------:R-:W-:Y:S01]  /*24a70*/  DADD R32, |R32|, |R34| ;  /* 0x0000000020207229 */ /* 0x000fe20000000622 */
[----:B------:R-:W-:-:S07]  /*24a80*/  LOP3.LUT R35, R3, 0x80000000, R35, 0xb8, !PT ;  /* 0x8000000003237812 */ /* 0x000fce00078eb823 */
[----:B------:R-:W-:-:S06]  /*24a90*/  DSETP.GTU.AND P0, PT, |R32|, +INF , PT ;  /* 0x7ff000002000742a */ /* 0x000fcc0003f0c200 */
[----:B------:R-:W-:Y:S02]  /*24aa0*/  FSEL R2, R32, R2, P0 ;  /* 0x0000000220027208 */ /* 0x000fe40000000000 */
[----:B------:R-:W-:-:S07]  /*24ab0*/  FSEL R3, R33, R35, P0 ;  /* 0x0000002321037208 */ /* 0x000fce0000000000 */
.L_x_4401:
[----:B------:R-:W-:Y:S05]  /*24ac0*/  BSYNC B1 ;  /* 0x0000000000017941 */ /* 0x000fea0003800000 */
.L_x_4385:
        /* <DEDUP_REMOVED lines=75> */
.L_x_4459:
[----:B------:R-:W-:Y:S05]  /*24f80*/  BSYNC B0 ;  /* 0x0000000000007941 */ /* 0x000fea0003800000 */
.L_x_4458:
        /* <DEDUP_REMOVED lines=26> */
.L_x_4461:
[----:B------:R-:W-:Y:S01]  /*25130*/  DMUL R24, RZ, R28 ;  /* 0x0000001cff187228 */ /* 0x000fe20000000000 */
[----:B------:R-:W-:-:S10]  /*25140*/  IMAD.MOV.U32 R0, RZ, RZ, RZ ;  /* 0x000000ffff007224 */ /* 0x000fd400078e00ff */
.L_x_4462:
[----:B------:R-:W-:Y:S05]  /*25150*/  BSYNC B2 ;  /* 0x0000000000027941 */ /* 0x000fea0003800000 */
.L_x_4460:
        /* <DEDUP_REMOVED lines=49> */
.L_x_4464:
[----:B------:R-:W-:Y:S01]  /*25470*/  DMUL R2, RZ, R28 ;  /* 0x0000001cff027228 */ /* 0x000fe20000000000 */
[----:B------:R-:W-:-:S10]  /*25480*/  IMAD.MOV.U32 R0, RZ, RZ, RZ ;  /* 0x000000ffff007224 */ /* 0x000fd400078e00ff */
.L_x_4465:
[----:B------:R-:W-:Y:S05]  /*25490*/  BSYNC B2 ;  /* 0x0000000000027941 */ /* 0x000fea0003800000 */
.L_x_4463:
        /* <DEDUP_REMOVED lines=25> */
.L_x_4457:
        /* <DEDUP_REMOVED lines=62> */
.L_x_4468:
[----:B------:R-:W-:Y:S05]  /*25a10*/  BSYNC B0 ;  /* 0x0000000000007941 */ /* 0x000fea0003800000 */
.L_x_4467:
        /* <DEDUP_REMOVED lines=26> */
.L_x_4470:
[----:B------:R-:W-:Y:S01]  /*25bc0*/  DMUL R24, RZ, R28 ;  /* 0x0000001cff187228 */ /* 0x000fe20000000000 */
[----:B------:R-:W-:-:S10]  /*25bd0*/  IMAD.MOV.U32 R0, RZ, RZ, RZ ;  /* 0x000000ffff007224 */ /* 0x000fd400078e00ff */
.L_x_4471:
[----:B------:R-:W-:Y:S05]  /*25be0*/  BSYNC B2 ;  /* 0x0000000000027941 */ /* 0x000fea0003800000 */
.L_x_4469:
        /* <DEDUP_REMOVED lines=49> */
.L_x_4473:
[----:B------:R-:W-:Y:S01]  /*25f00*/  DMUL R2, RZ, R28 ;  /* 0x0000001cff027228 */ /* 0x000fe20000000000 */
[----:B------:R-:W-:-:S10]  /*25f10*/  IMAD.MOV.U32 R0, RZ, RZ, RZ ;  /* 0x000000ffff007224 */ /* 0x000fd400078e00ff */
.L_x_4474:
[----:B------:R-:W-:Y:S05]  /*25f20*/  BSYNC B2 ;  /* 0x0000000000027941 */ /* 0x000fea0003800000 */
.L_x_4472:
        /* <DEDUP_REMOVED lines=39> */
.L_x_4456:
        /* <DEDUP_REMOVED lines=11> */
.L_x_4475:
[----:B------:R-:W-:-:S10]  /*26250*/  DADD R24, R28, -R28 ;  /* 0x000000001c187229 */ /* 0x000fd4000000081c */
[----:B------:R-:W-:Y:S02]  /*26260*/  IMAD.MOV.U32 R26, RZ, RZ, R24 ;  /* 0x000000ffff1a7224 */ /* 0x000fe400078e0018 */
[----:B------:R-:W-:Y:S01]  /*26270*/  IMAD.MOV.U32 R27, RZ, RZ, R25 ;  /* 0x000000ffff1b7224 */ /* 0x000fe200078e0019 */
[----:B------:R-:W-:Y:S06]  /*26280*/  BRA `(.L_x_4466) ;  /* 0x00000008009c7947 */ /* 0x000fec0003800000 */
.L_x_4455:
        /* <DEDUP_REMOVED lines=27> */
.L_x_4477:
[----:B------:R-:W-:Y:S01]  /*26440*/  DMUL R2, RZ, R28 ;  /* 0x0000001cff027228 */ /* 0x000fe20000000000 */
[----:B------:R-:W-:-:S10]  /*26450*/  IMAD.MOV.U32 R0, RZ, RZ, RZ ;  /* 0x000000ffff007224 */ /* 0x000fd400078e00ff */
.L_x_4478:
[----:B------:R-:W-:Y:S05]  /*26460*/  BSYNC B2 ;  /* 0x0000000000027941 */ /* 0x000fea0003800000 */
.L_x_4476:
        /* <DEDUP_REMOVED lines=49> */
.L_x_4480:
[----:B------:R-:W-:Y:S01]  /*26780*/  DMUL R26, RZ, R28 ;  /* 0x0000001cff1a7228 */ /* 0x000fe20000000000 */
[----:B------:R-:W-:-:S10]  /*26790*/  IMAD.MOV.U32 R0, RZ, RZ, RZ ;  /* 0x000000ffff007224 */ /* 0x000fd400078e00ff */
.L_x_4481:
[----:B------:R-:W-:Y:S05]  /*267a0*/  BSYNC B2 ;  /* 0x0000000000027941 */ /* 0x000fea0003800000 */
.L_x_4479:
        /* <DEDUP_REMOVED lines=24> */
.L_x_4454:
        /* <DEDUP_REMOVED lines=58> */
.L_x_4483:
[----:B------:R-:W-:Y:S05]  /*26cd0*/  BSYNC B0 ;  /* 0x0000000000007941 */ /* 0x000fea0003800000 */
.L_x_4482:
[----:B------:R-:W-:Y:S02]  /*26ce0*/  IMAD.MOV.U32 R26, RZ, RZ, R28 ;  /* 0x000000ffff1a7224 */ /* 0x000fe400078e001c */
[----:B------:R-:W-:-:S07]  /*26cf0*/  IMAD.MOV.U32 R27, RZ, RZ, R29 ;  /* 0x000000ffff1b7224 */ /* 0x000fce00078e001d */
.L_x_4466:
[----:B------:R-:W-:Y:S05]  /*26d00*/  BSYNC B1 ;  /* 0x0000000000017941 */ /* 0x000fea0003800000 */
.L_x_4453:
[----:B------:R-:W-:Y:S02]  /*26d10*/  ISETP.NE.AND P6, PT, R64, RZ, PT ;  /* 0x000000ff4000720c */ /* 0x000fe40003fc5270 */
[----:B------:R-:W-:-:S04]  /*26d20*/  @P2 IADD3 R3, P0, R52, R56, RZ ;  /* 0x0000003834032210 */ /* 0x000fc80007f1e0ff */
[-C--:B------:R-:W-:Y:S01]  /*26d30*/  @P2 LEA R2, P5, R3, R44.reuse, 0x4 ;  /* 0x0000002c03022211 */ /* 0x080fe200078a20ff */
[--C-:B------:R-:W-:Y:S01]  /*26d40*/  @P2 IMAD.X R0, RZ, RZ, R57.reuse, P0 ;  /* 0x000000ffff002224 */ /* 0x100fe200000e0639 */
[----:B------:R-:W-:Y:S01]  /*26d50*/  @P4 LEA R6, P0, R63, R44, 0x4 ;  /* 0x0000002c3f064211 */ /* 0x000fe200078020ff */
[----:B------:R-:W-:-:S03]  /*26d60*/  IMAD.WIDE.U32 R56, R53, 0x4, R56 ;  /* 0x0000000435387825 */ /* 0x000fc600078e0038 */
[-C--:B------:R-:W-:Y:S02]  /*26d70*/  @P2 LEA.HI.X R3, R3, R45.reuse, R0, 0x4, P5 ;  /* 0x0000002d03032211 */ /* 0x080fe400028f2400 */
[-C--:B------:R-:W-:Y:S02]  /*26d80*/  @P6 LEA R4, P1, R59, R44.reuse, 0x4 ;  /* 0x0000002c3b046211 */ /* 0x080fe400078220ff */
[----:B------:R-:W-:Y:S01]  /*26d90*/  @P3 LEA R8, P5, R61, R44, 0x4 ;  /* 0x0000002c3d083211 */ /* 0x000fe200078a20ff */
[----:B------:R2:W-:Y:S01]  /*26da0*/  @P2 STG.E.128 desc[UR8][R2.64], R40 ;  /* 0x0000002802002986 */ /* 0x0005e2000c101d08 */
[-C--:B------:R-:W-:Y:S02]  /*26db0*/  @P6 LEA.HI.X R5, R59, R45.reuse, R58, 0x4, P1 ;  /* 0x0000002d3b056211 */ /* 0x080fe400008f243a */
[-C--:B------:R-:W-:Y:S02]  /*26dc0*/  @P4 LEA.HI.X R7, R63, R45.reuse, R60, 0x4, P0 ;  /* 0x0000002d3f074211 */ /* 0x080fe400000f243c */
[----:B------:R-:W-:Y:S01]  /*26dd0*/  @P3 LEA.HI.X R9, R61, R45, R62, 0x4, P5 ;  /* 0x0000002d3d093211 */ /* 0x000fe200028f243e */
[----:B------:R2:W-:Y:S01]  /*26de0*/  @P6 STG.E.128 desc[UR8][R4.64], R16 ;  /* 0x0000001004006986 */ /* 0x0005e2000c101d08 */
[----:B------:R-:W-:-:S02]  /*26df0*/  ISETP.GE.U32.AND P0, PT, R56, 0x10000, PT ;  /* 0x000100003800780c */ /* 0x000fc40003f06070 */
[----:B------:R-:W-:Y:S01]  /*26e00*/  ISETP.LT.U32.AND P1, PT, R56, R12, PT ;  /* 0x0000000c3800720c */ /* 0x000fe20003f21070 */
[----:B------:R2:W-:Y:S01]  /*26e10*/  @P4 STG.E.128 desc[UR8][R6.64], R20 ;  /* 0x0000001406004986 */ /* 0x0005e2000c101d08 */
[C---:B------:R-:W-:Y:S02]  /*26e20*/  ISETP.GE.U32.AND.EX P0, PT, R57.reuse, RZ, PT, P0 ;  /* 0x000000ff3900720c */ /* 0x040fe40003f06100 */
[----:B------:R-:W-:Y:S01]  /*26e30*/  ISETP.LT.AND.EX P1, PT, R57, R11, PT, P1 ;  /* 0x0000000b3900720c */ /* 0x000fe20003f21310 */
[----:B------:R2:W-:-:S12]  /*26e40*/  @P3 STG.E.128 desc[UR8][R8.64], R24 ;  /* 0x0000001808003986 */ /* 0x0005d8000c101d08 */
[----:B------:R-:W-:Y:S05]  /*26e50*/  @!P0 BRA P1, `(.L_x_4484) ;  /* 0xfffffd9000e08947 */ /* 0x000fea000083ffff */
[----:B------:R-:W-:Y:S05]  /*26e60*/  EXIT ;  /* 0x000000000000794d */ /* 0x000fea0003800000 */
.L_x_4087:
        /* <DEDUP_REMOVED lines=8> */
.L_x_4881:
[C---:B------:R-:W-:Y:S01]  /*26ef0*/  IMAD.SHL.U32 R5, R53.reuse, 0x40, RZ ;  /* 0x0000004035057824 */ /* 0x040fe200078e00ff */
[----:B------:R-:W-:-:S04]  /*26f00*/  SHF.L.U64.HI R7, R53, 0x6, R52 ;  /* 0x0000000635077819 */ /* 0x000fc80000010234 */
[----:B0-----:R-:W-:-:S05]  /*26f10*/  IADD3 R2, P0, R48, R5, RZ ;  /* 0x0000000530027210 */ /* 0x001fca0007f1e0ff */
[----:B------:R-:W-:Y:S01]  /*26f20*/  IMAD.X R3, R49, 0x1, R7, P0 ;  /* 0x0000000131037824 */ /* 0x000fe200000e0607 */
[----:B------:R-:W-:-:S04]  /*26f30*/  IADD3 R4, P0, R46, R5, RZ ;  /* 0x000000052e047210 */ /* 0x000fc80007f1e0ff */
[----:B------:R-:W2:Y:S01]  /*26f40*/  LDG.E.128 R40, desc[UR8][R2.64] ;  /* 0x0000000802287981 */ /* 0x000ea2000c1e1d00 */
[----:B------:R-:W-:-:S03]  /*26f50*/  IMAD.X R5, R47, 0x1, R7, P0 ;  /* 0x000000012f057824 */ /* 0x000fc600000e0607 */
[----:B------:R0:W5:Y:S04]  /*26f60*/  LDG.E.128 R16, desc[UR8][R2.64+0x10] ;  /* 0x0000100802107981 */ /* 0x000168000c1e1d00 */
[----:B------:R0:W5:Y:S04]  /*26f70*/  LDG.E.128 R20, desc[UR8][R2.64+0x20] ;  /* 0x0000200802147981 */ /* 0x000168000c1e1d00 */
[----:B------:R0:W5:Y:S04]  /*26f80*/  LDG.E.128 R24, desc[UR8][R2.64+0x30] ;  /* 0x0000300802187981 */ /* 0x000168000c1e1d00 */
[----:B------:R0:W5:Y:S04]  /*26f90*/  LDG.E.128 R56, desc[UR8][R4.64] ;  /* 0x0000000804387981 */ /* 0x000168000c1e1d00 */
[----:B------:R0:W5:Y:S04]  /*26fa0*/  LDG.E.128 R28, desc[UR8][R4.64+0x10] ;  /* 0x00001008041c7981 */ /* 0x000168000c1e1d00 */
[----:B------:R0:W5:Y:S04]  /*26fb0*/  LDG.E.128 R32, desc[UR8][R4.64+0x20] ;  /* 0x0000200804207981 */ /* 0x000168000c1e1d00 */
[----:B------:R0:W5:Y:S01]  /*26fc0*/  LDG.E.128 R36, desc[UR8][R4.64+0x30] ;  /* 0x0000300804247981 */ /* 0x000162000c1e1d00 */
[----:B------:R-:W-:Y:S01]  /*26fd0*/  BSSY B1, `(.L_x_4485) ;  /* 0x0000773000017945 */ /* 0x000fe20003800000 */
[----:B--2---:R-:W-:-:S02]  /*26fe0*/  DSETP.NAN.AND P0, PT, R40, R42, PT ;  /* 0x0000002a2800722a */ /* 0x004fc40003f08000 */
[----:B------:R-:W-:-:S12]  /*26ff0*/  DADD R14, -RZ, |R40| ;  /* 0x00000000ff0e7229 */ /* 0x000fd80000000528 */
[----:B0-----:R-:W-:Y:S05]  /*27000*/  @P0 BRA `(.L_x_4486) ;  /* 0x0000006800840947 */ /* 0x001fea0003800000 */
        /* <DEDUP_REMOVED lines=34> */
[--C-:B------:R-:W-:Y:S02]  /*27230*/  IMAD.MOV.U32 R2, RZ, RZ, R60.reuse ;  /* 0x000000ffff027224 */ /* 0x100fe400078e003c */
[--C-:B------:R-:W-:Y:S02]  /*27240*/  IMAD.MOV.U32 R3, RZ, RZ, R61.reuse ;  /* 0x000000ffff037224 */ /* 0x100fe400078e003d */
[----:B------:R-:W-:Y:S02]  /*27250*/  IMAD.MOV.U32 R0, RZ, RZ, R61 ;  /* 0x000000ffff007224 */ /* 0x000fe400078e003d */
[----:B------:R-:W-:-:S06]  /*27260*/  IMAD.MOV.U32 R6, RZ, RZ, R60 ;  /* 0x000000ffff067224 */ /* 0x000fcc00078e003c */
        /* <DEDUP_REMOVED lines=14> */
[----:B------:R-:W-:Y:S01]  /*27350*/  IMAD.MOV.U32 R50, RZ, RZ, -0x748574fc ;  /* 0x8b7a8b04ff327424 */ /* 0x000fe200078e00ff */
[----:B------:R-:W-:Y:S01]  /*27360*/  UMOV UR4, 0x3ae80f1e ;  /* 0x3ae80f1e00047882 */ /* 0x000fe20000000000 */
[----:B------:R-:W-:Y:S01]  /*27370*/  IMAD.MOV.U32 R51, RZ, RZ, 0x3ed0ee25 ;  /* 0x3ed0ee25ff337424 */ /* 0x000fe200078e00ff */
[----:B------:R-:W-:Y:S01]  /*27380*/  LOP3.LUT R3, R2, 0x3ff00000, RZ, 0xfc, !PT ;  /* 0x3ff0000002037812 */ /* 0x000fe200078efcff */
[----:B------:R-:W-:Y:S01]  /*27390*/  IMAD.MOV.U32 R2, RZ, RZ, R6 ;  /* 0x000000ffff027224 */ /* 0x000fe200078e0006 */
[----:B------:R-:W-:Y:S01]  /*273a0*/  UMOV UR5, 0x3eb1380b ;  /* 0x3eb1380b00057882 */ /* 0x000fe20000000000 */
[----:B------:R-:W-:Y:S01]  /*273b0*/  IMAD.MOV.U32 R6, RZ, RZ, RZ ;  /* 0x000000ffff067224 */ /* 0x000fe200078e00ff */
        /* <DEDUP_REMOVED lines=55> */
.L_x_4492:
        /* <DEDUP_REMOVED lines=21> */
.L_x_4495:
[----:B------:R-:W-:Y:S05]  /*27880*/  BSYNC B3 ;  /* 0x0000000000037941 */ /* 0x000fea0003800000 */
.L_x_4494:
        /* <DEDUP_REMOVED lines=29> */
.L_x_4493:
[----:B------:R-:W-:Y:S05]  /*27a60*/  BSYNC B2 ;  /* 0x0000000000027941 */ /* 0x000fea0003800000 */
.L_x_4491:
        /* <DEDUP_REMOVED lines=21> */
.L_x_4497:
[----:B------:R-:W-:Y:S05]  /*27bc0*/  BSYNC B2 ;  /* 0x0000000000027941 */ /* 0x000fea0003800000 */
.L_x_4496:
        /* <DEDUP_REMOVED lines=82> */
.L_x_4499:
[----:B------:R-:W-:-:S04]  /*280f0*/  ISETP.GE.AND P0, PT, R41, RZ, PT ;  /* 0x000000ff2900720c */ /* 0x000fc80003f06270 */
[----:B------:R-:W-:Y:S02]  /*28100*/  FSEL R2, RZ, 3.37028055040000000000e+12, P0 ;  /* 0x54442d18ff027808 */ /* 0x000fe40000000000 */
[----:B------:R-:W-:-:S07]  /*28110*/  FSEL R3, RZ, 2.1426990032196044922, P0 ;  /* 0x400921fbff037808 */ /* 0x000fce0000000000 */
.L_x_4500:
[----:B------:R-:W-:Y:S05]  /*28120*/  BSYNC B0 ;  /* 0x0000000000007941 */ /* 0x000fea0003800000 */
.L_x_4498:
[----:B------:R-:W-:Y:S01]  /*28130*/  DADD R40, |R40|, |R42| ;  /* 0x0000000028287229 */ /* 0x000fe2000000062a */
[----:B------:R-:W-:Y:S01]  /*28140*/  LOP3.LUT R43, R3, 0x80000000, R43, 0xb8, !PT ;  /* 0x80000000032b7812 */ /* 0x000fe200078eb82b */
[----:B------:R-:W-:-:S06]  /*28150*/  DMUL R60, R60, 0.5 ;  /* 0x3fe000003c3c7828 */ /* 0x000fcc0000000000 */
[----:B------:R-:W-:-:S06]  /*28160*/  DSETP.GTU.AND P0, PT, |R40|, +INF , PT ;  /* 0x7ff000002800742a */ /* 0x000fcc0003f0c200 */
[----:B------:R-:W-:Y:S02]  /*28170*/  FSEL R2, R40, R2, P0 ;  /* 0x0000000228027208 */ /* 0x000fe40000000000 */
[----:B------:R-:W-:Y:S01]  /*28180*/  FSEL R3, R41, R43, P0 ;  /* 0x0000002b29037208 */ /* 0x000fe20000000000 */
[----:B------:R-:W-:Y:S06]  /*28190*/  BRA `(.L_x_4501) ;  /* 0x0000006400587947 */ /* 0x000fec0003800000 */
.L_x_4490:
[----:B------:R-:W-:Y:S01]  /*281a0*/  DMUL R2, R62, R62 ;  /* 0x0000003e3e027228 */ /* 0x000fe20000000000 */
[----:B------:R-:W-:Y:S01]  /*281b0*/  UMOV UR4, 0x66666666 ;  /* 0x6666666600047882 */ /* 0x000fe20000000000 */
[----:B------:R-:W-:-:S06]  /*281c0*/  UMOV UR5, 0x3fe66666 ;  /* 0x3fe6666600057882 */ /* 0x000fcc0000000000 */
[----:B------:R-:W-:-:S08]  /*281d0*/  DFMA R2, R70, R70, R2 ;  /* 0x000000464602722b */ /* 0x000fd00000000002 */
[----:B------:R-:W-:-:S14]  /*281e0*/  DSETP.GTU.AND P0, PT, R2, UR4, PT ;  /* 0x0000000402007e2a */ /* 0x000fdc000bf0c000 */
[----:B------:R-:W-:Y:S05]  /*281f0*/  @P0 BRA `(.L_x_4502) ;  /* 0x0000000c00100947 */ /* 0x000fea0003800000 */
[----:B------:R-:W0:Y:S01]  /*28200*/  MUFU.RCP64H R5, R71 ;  /* 0x0000004700057308 */ /* 0x000e220000001800 */
[----:B------:R-:W-:Y:S01]  /*28210*/  IMAD.MOV.U32 R4, RZ, RZ, 0x1 ;  /* 0x00000001ff047424 */ /* 0x000fe200078e00ff */
[----:B------:R-:W-:Y:S01]  /*28220*/  ISETP.GT.AND P0, PT, R3, 0xfffff, PT ;  /* 0x000fffff0300780c */ /* 0x000fe20003f04270 */
[----:B------:R-:W-:Y:S01]  /*28230*/  IMAD.MOV.U32 R0, RZ, RZ, R3 ;  /* 0x000000ffff007224 */ /* 0x000fe200078e0003 */
[----:B------:R-:W-:Y:S01]  /*28240*/  BSSY B0, `(.L_x_4503) ;  /* 0x0000059000007945 */ /* 0x000fe20003800000 */
[----:B------:R-:W-:Y:S01]  /*28250*/  IMAD.MOV.U32 R10, RZ, RZ, R2 ;  /* 0x000000ffff0a7224 */ /* 0x000fe200078e0002 */
[----:B------:R-:W-:Y:S01]  /*28260*/  FSETP.GEU.AND P5, PT, |R63|, 6.5827683646048100446e-37, PT ;  /* 0x036000003f00780b */ /* 0x000fe20003fae200 */
[----:B------:R-:W-:-:S08]  /*28270*/  IMAD.MOV.U32 R13, RZ, RZ, -0x3ff ;  /* 0xfffffc01ff0d7424 */ /* 0x000fd000078e00ff */
[----:B------:R-:W-:Y:S01]  /*28280*/  @!P0 DMUL R2, R2, 1.80143985094819840000e+16 ;  /* 0x4350000002028828 */ /* 0x000fe20000000000 */
[----:B------:R-:W-:Y:S01]  /*28290*/  @!P0 IMAD.MOV.U32 R13, RZ, RZ, -0x435 ;  /* 0xfffffbcbff0d8424 */ /* 0x000fe200078e00ff */
[----:B0-----:R-:W-:-:S08]  /*282a0*/  DFMA R6, -R70, R4, 1 ;  /* 0x3ff000004606742b */ /* 0x001fd00000000104 */
[----:B------:R-:W-:Y:S01]  /*282b0*/  DFMA R6, R6, R6, R6 ;  /* 0x000000060606722b */ /* 0x000fe20000000006 */
[----:B------:R-:W-:Y:S02]  /*282c0*/  @!P0 IMAD.MOV.U32 R0, RZ, RZ, R3 ;  /* 0x000000ffff008224 */ /* 0x000fe400078e0003 */
[----:B------:R-:W-:-:S05]  /*282d0*/  @!P0 IMAD.MOV.U32 R10, RZ, RZ, R2 ;  /* 0x000000ffff0a8224 */ /* 0x000fca00078e0002 */
[----:B------:R-:W-:-:S08]  /*282e0*/  DFMA R6, R4, R6, R4 ;  /* 0x000000060406722b */ /* 0x000fd00000000004 */
[----:B------:R-:W-:-:S08]  /*282f0*/  DFMA R4, -R70, R6, 1 ;  /* 0x3ff000004604742b */ /* 0x000fd00000000106 */
[----:B------:R-:W-:Y:S01]  /*28300*/  DFMA R6, R6, R4, R6 ;  /* 0x000000040606722b */ /* 0x000fe20000000006 */
[----:B------:R-:W-:-:S05]  /*28310*/  VIADD R4, R0, 0xffffffff ;  /* 0xffffffff00047836 */ /* 0x000fca0000000000 */
[----:B------:R-:W-:Y:S02]  /*28320*/  ISETP.GE.U32.AND P2, PT, R4, 0x7fefffff, PT ;  /* 0x7fefffff0400780c */ /* 0x000fe40003f46070 */
[----:B------:R-:W-:-:S08]  /*28330*/  DMUL R14, R62, R6 ;  /* 0x000000063e0e7228 */ /* 0x000fd00000000000 */
[----:B------:R-:W-:-:S03]  /*28340*/  DFMA R8, -R70, R14, R62 ;  /* 0x0000000e4608722b */ /* 0x000fc6000000013e */
[----:B------:R-:W-:Y:S01]  /*28350*/  @P2 IMAD.MOV.U32 R4, RZ, RZ, 0x0 ;  /* 0x00000000ff042424 */ /* 0x000fe200078e00ff */
[----:B------:R-:W-:Y:S01]  /*28360*/  @P2 FSETP.NEU.FTZ.AND P3, PT, R3, RZ, PT ;  /* 0x000000ff0300220b */ /* 0x000fe20003f7d000 */
[----:B------:R-:W-:-:S03]  /*28370*/  @P2 IMAD.MOV.U32 R5, RZ, RZ, 0x7ff00000 ;  /* 0x7ff00000ff052424 */ /* 0x000fc600078e00ff */
[----:B------:R-:W-:-:S03]  /*28380*/  DFMA R14, R6, R8, R14 ;  /* 0x00000008060e722b */ /* 0x000fc6000000000e */
[----:B------:R-:W-:-:S07]  /*28390*/  @P2 DFMA R4, R2, R4, +INF ;  /* 0x7ff000000204242b */ /* 0x000fce0000000004 */
[----:B------:R-:W-:-:S03]  /*283a0*/  FFMA R3, RZ, R71, R15 ;  /* 0x00000047ff037223 */ /* 0x000fc6000000000f */
[----:B------:R-:W-:Y:S02]  /*283b0*/  @P2 FSEL R60, R4, RZ, P3 ;  /* 0x000000ff043c2208 */ /* 0x000fe40001800000 */
[----:B------:R-:W-:Y:S02]  /*283c0*/  FSETP.GT.AND P4, PT, |R3|, 1.469367938527859385e-39, PT ;  /* 0x001000000300780b */ /* 0x000fe40003f84200 */
[----:B------:R-:W-:Y:S01]  /*283d0*/  @P2 FSEL R61, R5, -QNAN , P3 ;  /* 0xfff00000053d2808 */ /* 0x000fe20001800000 */
[----:B------:R-:W-:Y:S10]  /*283e0*/  @P2 BRA `(.L_x_4504) ;  /* 0x0000000000f82947 */ /* 0x000ff40003800000 */
        /* <DEDUP_REMOVED lines=62> */
.L_x_4504:
[----:B------:R-:W-:Y:S05]  /*287d0*/  BSYNC B0 ;  /* 0x0000000000007941 */ /* 0x000fea0003800000 */
.L_x_4503:
[----:B------:R-:W-:Y:S04]  /*287e0*/  BSSY B2, `(.L_x_4505) ;  /* 0x0000008000027945 */ /* 0x000fe80003800000 */
[----:B------:R-:W-:Y:S05]  /*287f0*/  @P4 BRA P5, `(.L_x_4506) ;  /* 0x0000000000184947 */ /* 0x000fea0002800000 */
[----:B------:R-:W-:Y:S01]  /*28800*/  IMAD.MOV.U32 R2, RZ, RZ, R62 ;  /* 0x000000ffff027224 */ /* 0x000fe200078e003e */
[----:B------:R-:W-:Y:S01]  /*28810*/  MOV R0, 0x28860 ;  /* 0x0002886000007802 */ /* 0x000fe20000000f00 */
[----:B------:R-:W-:Y:S02]  /*28820*/  IMAD.MOV.U32 R3, RZ, RZ, R63 ;  /* 0x000000ffff037224 */ /* 0x000fe400078e003f */
[----:B------:R-:W-:Y:S02]  /*28830*/  IMAD.MOV.U32 R6, RZ, RZ, R70 ;  /* 0x000000ffff067224 */ /* 0x000fe400078e0046 */
[----:B------:R-:W-:-:S07]  /*28840*/  IMAD.MOV.U32 R5, RZ, RZ, R71 ;  /* 0x000000ffff057224 */ /* 0x000fce00078e0047 */
[----:B-----5:R-:W-:Y:S05]  /*28850*/  CALL.REL.NOINC `($__internal_1_$__cuda_sm20_div_rn_f64_full) ;  /* 0x0000024c001c7944 */ /* 0x020fea0003c00000 */
.L_x_4506:
[----:B------:R-:W-:Y:S05]  /*28860*/  BSYNC B2 ;  /* 0x0000000000027941 */ /* 0x000fea0003800000 */
.L_x_4505:
        /* <DEDUP_REMOVED lines=82> */
.L_x_4508:
[----:B------:R-:W-:-:S04]  /*28d90*/  ISETP.GE.AND P0, PT, R41, RZ, PT ;  /* 0x000000ff2900720c */ /* 0x000fc80003f06270 */
[----:B------:R-:W-:Y:S02]  /*28da0*/  FSEL R2, RZ, 3.37028055040000000000e+12, P0 ;  /* 0x54442d18ff027808 */ /* 0x000fe40000000000 */
[----:B------:R-:W-:-:S07]  /*28db0*/  FSEL R3, RZ, 2.1426990032196044922, P0 ;  /* 0x400921fbff037808 */ /* 0x000fce0000000000 */
.L_x_4509:
[----:B------:R-:W-:Y:S05]  /*28dc0*/  BSYNC B0 ;  /* 0x0000000000007941 */ /* 0x000fea0003800000 */
.L_x_4507:
[----:B------:R-:W-:Y:S01]  /*28dd0*/  DADD R40, |R40|, |R42| ;  /* 0x0000000028287229 */ /* 0x000fe2000000062a */
[----:B------:R-:W-:Y:S01]  /*28de0*/  LOP3.LUT R43, R3, 0x80000000, R43, 0xb8, !PT ;  /* 0x80000000032b7812 */ /* 0x000fe200078eb82b */
[----:B------:R-:W-:-:S06]  /*28df0*/  DMUL R60, R60, 0.5 ;  /* 0x3fe000003c3c7828 */ /* 0x000fcc0000000000 */
[----:B------:R-:W-:-:S06]  /*28e00*/  DSETP.GTU.AND P0, PT, |R40|, +INF , PT ;  /* 0x7ff000002800742a */ /* 0x000fcc0003f0c200 */
[----:B------:R-:W-:Y:S02]  /*28e10*/  FSEL R2, R40, R2, P0 ;  /* 0x0000000228027208 */ /* 0x000fe40000000000 */
[----:B------:R-:W-:Y:S01]  /*28e20*/  FSEL R3, R41, R43, P0 ;  /* 0x0000002b29037208 */ /* 0x000fe20000000000 */
[----:B------:R-:W-:Y:S06]  /*28e30*/  BRA `(.L_x_4501) ;  /* 0x0000005800307947 */ /* 0x000fec0003800000 */
.L_x_4502:
        /* <DEDUP_REMOVED lines=10> */
[C---:B------:R-:W-:Y:S02]  /*28ee0*/  DADD R76, R6.reuse, R6 ;  /* 0x00000000064c7229 */ /* 0x040fe40000000006 */
[----:B------:R-:W-:Y:S01]  /*28ef0*/  LOP3.LUT R3, R5, 0xfffffff8, RZ, 0xc0, !PT ;  /* 0xfffffff805037812 */ /* 0x000fe200078ec0ff */
[----:B------:R-:W-:Y:S01]  /*28f00*/  DMUL R66, R6, R6 ;  /* 0x0000000606427228 */ /* 0x000fe20000000000 */
[----:B------:R-:W-:-:S04]  /*28f10*/  LOP3.LUT R55, R15, 0xfffffff8, RZ, 0xc0, !PT ;  /* 0xfffffff80f377812 */ /* 0x000fc800078ec0ff */
[----:B------:R-:W-:Y:S02]  /*28f20*/  DADD R8, R4, -R2 ;  /* 0x0000000004087229 */ /* 0x000fe40000000802 */
[C---:B------:R-:W-:Y:S02]  /*28f30*/  DMUL R72, R2.reuse, R74 ;  /* 0x0000004a02487228 */ /* 0x040fe40000000000 */
[----:B------:R-:W-:Y:S02]  /*28f40*/  DMUL R50, R2, R2 ;  /* 0x0000000202327228 */ /* 0x000fe40000000000 */
[----:B------:R-:W-:Y:S02]  /*28f50*/  DADD R60, R14, -R54 ;  /* 0x000000000e3c7229 */ /* 0x000fe40000000836 */
[----:B------:R-:W-:Y:S02]  /*28f60*/  DADD R2, R2, R2 ;  /* 0x0000000002027229 */ /* 0x000fe40000000002 */
[----:B------:R-:W-:-:S02]  /*28f70*/  DADD R78, R54, R54 ;  /* 0x00000000364e7229 */ /* 0x000fc40000000036 */
[C---:B------:R-:W-:Y:S02]  /*28f80*/  DMUL R64, R54.reuse, R76 ;  /* 0x0000004c36407228 */ /* 0x040fe40000000000 */
[----:B------:R-:W-:Y:S02]  /*28f90*/  DMUL R14, R54, R54 ;  /* 0x00000036360e7228 */ /* 0x000fe40000000000 */
[----:B------:R-:W-:Y:S02]  /*28fa0*/  DMUL R6, R8, R74 ;  /* 0x0000004a08067228 */ /* 0x000fe40000000000 */
[----:B------:R-:W-:Y:S02]  /*28fb0*/  DMUL R4, R60, R76 ;  /* 0x0000004c3c047228 */ /* 0x000fe40000000000 */
[----:B------:R-:W-:Y:S02]  /*28fc0*/  DMUL R2, R8, R2 ;  /* 0x0000000208027228 */ /* 0x000fe40000000000 */
[----:B------:R-:W-:-:S02]  /*28fd0*/  DMUL R54, R60, R78 ;  /* 0x0000004e3c367228 */ /* 0x000fc40000000000 */
[----:B------:R-:W-:Y:S02]  /*28fe0*/  DMUL R8, R8, R8 ;  /* 0x0000000808087228 */ /* 0x000fe40000000000 */
[----:B------:R-:W-:-:S11]  /*28ff0*/  DMUL R60, R60, R60 ;  /* 0x0000003c3c3c7228 */ /* 0x000fd60000000000 */
.L_x_4511:
        /* <DEDUP_REMOVED lines=81> */
.L_x_4510:
        /* <DEDUP_REMOVED lines=99> */
.L_x_4513:
        /* <DEDUP_REMOVED lines=21> */
.L_x_4516:
[----:B------:R-:W-:Y:S05]  /*29c90*/  BSYNC B3 ;  /* 0x0000000000037941 */ /* 0x000fea0003800000 */
.L_x_4515:
        /* <DEDUP_REMOVED lines=29> */
.L_x_4514:
[----:B------:R-:W-:Y:S05]  /*29e70*/  BSYNC B2 ;  /* 0x0000000000027941 */ /* 0x000fea0003800000 */
.L_x_4512:
        /* <DEDUP_REMOVED lines=21> */
.L_x_4518:
[----:B------:R-:W-:Y:S05]  /*29fd0*/  BSYNC B2 ;  /* 0x0000000000027941 */ /* 0x000fea0003800000 */
.L_x_4517:
        /* <DEDUP_REMOVED lines=82> */
.L_x_4520:
[----:B------:R-:W-:-:S04]  /*2a500*/  ISETP.GE.AND P0, PT, R41, RZ, PT ;  /* 0x000000ff2900720c */ /* 0x000fc80003f06270 */
[----:B------:R-:W-:Y:S02]  /*2a510*/  FSEL R2, RZ, 3.37028055040000000000e+12, P0 ;  /* 0x54442d18ff027808 */ /* 0x000fe40000000000 */
[----:B------:R-:W-:-:S07]  /*2a520*/  FSEL R3, RZ, 2.1426990032196044922, P0 ;  /* 0x400921fbff037808 */ /* 0x000fce0000000000 */
.L_x_4521:
[----:B------:R-:W-:Y:S05]  /*2a530*/  BSYNC B0 ;  /* 0x0000000000007941 */ /* 0x000fea0003800000 */
.L_x_4519:
[----:B------:R-:W-:Y:S01]  /*2a540*/  DADD R40, |R40|, |R42| ;  /* 0x0000000028287229 */ /* 0x000fe2000000062a */
[----:B------:R-:W-:Y:S01]  /*2a550*/  LOP3.LUT R43, R3, 0x80000000, R43, 0xb8, !PT ;  /* 0x80000000032b7812 */ /* 0x000fe200078eb82b */
[----:B------:R-:W-:-:S06]  /*2a560*/  DMUL R60, R60, 0.5 ;  /* 0x3fe000003c3c7828 */ /* 0x000fcc0000000000 */
[----:B------:R-:W-:-:S06]  /*2a570*/  DSETP.GTU.AND P0, PT, |R40|, +INF , PT ;  /* 0x7ff000002800742a */ /* 0x000fcc0003f0c200 */
[----:B------:R-:W-:Y:S02]  /*2a580*/  FSEL R2, R40, R2, P0 ;  /* 0x0000000228027208 */ /* 0x000fe40000000000 */
[----:B------:R-:W-:Y:S01]  /*2a590*/  FSEL R3, R41, R43, P0 ;  /* 0x0000002b29037208 */ /* 0x000fe20000000000 */
[----:B------:R-:W-:Y:S06]  /*2a5a0*/  BRA `(.L_x_4501) ;  /* 0x0000004000547947 */ /* 0x000fec0003800000 */
.L_x_4489:
        /* <DEDUP_REMOVED lines=10> */
[-C--:B------:R-:W-:Y:S01]  /*2a650*/  SEL R2, R8, R14.reuse, P0 ;  /* 0x0000000e08027207 */ /* 0x080fe20000000000 */
[----:B------:R-:W-:Y:S01]  /*2a660*/  IMAD.MOV.U32 R51, RZ, RZ, 0x3fd80000 ;  /* 0x3fd80000ff337424 */ /* 0x000fe200078e00ff */
[----:B------:R-:W-:Y:S01]  /*2a670*/  LOP3.LUT R0, R55, 0xffc00000, RZ, 0xc0, !PT ;  /* 0xffc0000037007812 */ /* 0x000fe200078ec0ff */
[----:B------:R-:W-:Y:S01]  /*2a680*/  MUFU.RCP64H R61, R71 ;  /* 0x00000047003d7308 */ /* 0x000fe20000001800 */
[----:B------:R-:W-:Y:S01]  /*2a690*/  SEL R3, R9, R15, P0 ;  /* 0x0000000f09037207 */ /* 0x000fe20000000000 */
[----:B------:R-:W-:Y:S01]  /*2a6a0*/  IMAD.MOV.U32 R60, RZ, RZ, 0x1 ;  /* 0x00000001ff3c7424 */ /* 0x000fe200078e00ff */
[----:B------:R-:W-:Y:S01]  /*2a6b0*/  IADD3 R5, -R0, 0x7fd00000, RZ ;  /* 0x7fd0000000057810 */ /* 0x000fe20007ffe1ff */
[----:B------:R-:W-:Y:S01]  /*2a6c0*/  BSSY B0, `(.L_x_4522) ;  /* 0x0000076000007945 */ /* 0x000fe20003800000 */
[----:B------:R-:W-:Y:S01]  /*2a6d0*/  SEL R54, R8, R14, P2 ;  /* 0x0000000e08367207 */ /* 0x000fe20001000000 */
[----:B------:R-:W-:Y:S01]  /*2a6e0*/  IMAD.U32 R8, RZ, RZ, UR6 ;  /* 0x00000006ff087e24 */ /* 0x000fe2000f8e00ff */
[----:B------:R-:W-:-:S02]  /*2a6f0*/  ISETP.GE.U32.AND P3, PT, R3, 0x7ff00000, PT ;  /* 0x7ff000000300780c */ /* 0x000fc40003f66070 */
[C---:B------:R-:W-:Y:S01]  /*2a700*/  DMUL R6, R4.reuse, R2 ;  /* 0x0000000204067228 */ /* 0x040fe20000000000 */
[----:B------:R-:W-:Y:S01]  /*2a710*/  FSETP.GEU.AND P5, PT, |R63|, 6.5827683646048100446e-37, PT ;  /* 0x036000003f00780b */ /* 0x000fe20003fae200 */
[----:B------:R-:W-:-:S06]  /*2a720*/  DMUL R4, R4, R54 ;  /* 0x0000003604047228 */ /* 0x000fcc0000000000 */
[----:B------:R-:W-:-:S08]  /*2a730*/  DMUL R6, R6, R6 ;  /* 0x0000000606067228 */ /* 0x000fd00000000000 */
[----:B------:R-:W-:-:S08]  /*2a740*/  DFMA R6, R4, R4, R6 ;  /* 0x000000040406722b */ /* 0x000fd00000000006 */
[----:B------:R-:W-:Y:S02]  /*2a750*/  DSETP.MIN.AND P0, P2, R6, UR4, PT ;  /* 0x0000000406007e2a */ /* 0x000fe4000ba00000 */
[----:B------:R-:W-:-:S05]  /*2a760*/  IMAD.MOV.U32 R4, RZ, RZ, R7 ;  /* 0x000000ffff047224 */ /* 0x000fca00078e0007 */
[----:B------:R-:W-:Y:S01]  /*2a770*/  FSEL R5, R4, UR6, P0 ;  /* 0x0000000604057c08 */ /* 0x000fe20008000000 */
[----:B------:R-:W-:-:S05]  /*2a780*/  IMAD.MOV.U32 R4, RZ, RZ, R6 ;  /* 0x000000ffff047224 */ /* 0x000fca00078e0006 */
[----:B------:R-:W-:Y:S02]  /*2a790*/  SEL R4, R4, UR4, P0 ;  /* 0x0000000404047c07 */ /* 0x000fe40008000000 */
[----:B------:R-:W-:Y:S01]  /*2a7a0*/  @P2 LOP3.LUT R5, R8, 0x80000, RZ, 0xfc, !PT ;  /* 0x0008000008052812 */ /* 0x000fe200078efcff */
[----:B------:R-:W-:Y:S01]  /*2a7b0*/  IMAD.MOV.U32 R8, RZ, RZ, RZ ;  /* 0x000000ffff087224 */ /* 0x000fe200078e00ff */
[----:B------:R-:W-:Y:S02]  /*2a7c0*/  DSETP.NEU.AND P2, PT, R2, RZ, PT ;  /* 0x000000ff0200722a */ /* 0x000fe40003f4d000 */
[----:B------:R-:W0:Y:S03]  /*2a7d0*/  MUFU.RSQ64H R9, R5 ;  /* 0x0000000500097308 */ /* 0x000e260000001c00 */
[----:B0-----:R-:W-:-:S08]  /*2a7e0*/  DMUL R14, R8, R8 ;  /* 0x00000008080e7228 */ /* 0x001fd00000000000 */
[----:B------:R-:W-:Y:S02]  /*2a7f0*/  DFMA R14, R4, -R14, 1 ;  /* 0x3ff00000040e742b */ /* 0x000fe4000000080e */
[----:B------:R-:W-:-:S06]  /*2a800*/  DFMA R4, -R70, R60, 1 ;  /* 0x3ff000004604742b */ /* 0x000fcc000000013c */
[----:B------:R-:W-:Y:S02]  /*2a810*/  DFMA R50, R14, R50, 0.5 ;  /* 0x3fe000000e32742b */ /* 0x000fe40000000032 */
[----:B------:R-:W-:Y:S02]  /*2a820*/  DMUL R14, R8, R14 ;  /* 0x0000000e080e7228 */ /* 0x000fe40000000000 */
[----:B------:R-:W-:-:S06]  /*2a830*/  DFMA R4, R4, R4, R4 ;  /* 0x000000040404722b */ /* 0x000fcc0000000004 */
[----:B------:R-:W-:Y:S02]  /*2a840*/  DFMA R14, R50, R14, R8 ;  /* 0x0000000e320e722b */ /* 0x000fe40000000008 */
[----:B------:R-:W-:-:S06]  /*2a850*/  DFMA R60, R60, R4, R60 ;  /* 0x000000043c3c722b */ /* 0x000fcc000000003c */
[----:B------:R-:W-:Y:S01]  /*2a860*/  DMUL R14, R6, R14 ;  /* 0x0000000e060e7228 */ /* 0x000fe20000000000 */
[----:B------:R-:W-:Y:S01]  /*2a870*/  LOP3.LUT R7, R0, 0x100000, RZ, 0xfc, !PT ;  /* 0x0010000000077812 */ /* 0x000fe200078efcff */
[----:B------:R-:W-:-:S06]  /*2a880*/  IMAD.MOV.U32 R6, RZ, RZ, RZ ;  /* 0x000000ffff067224 */ /* 0x000fcc00078e00ff */
[----:B------:R-:W-:Y:S02]  /*2a890*/  DMUL R14, R14, R6 ;  /* 0x000000060e0e7228 */ /* 0x000fe40000000000 */
[----:B------:R-:W-:-:S08]  /*2a8a0*/  DFMA R6, -R70, R60, 1 ;  /* 0x3ff000004606742b */ /* 0x000fd0000000013c */
[----:B------:R-:W-:Y:S01]  /*2a8b0*/  @!P3 FSEL R3, R55, R15, !P2 ;  /* 0x0000000f3703b208 */ /* 0x000fe20005000000 */
[----:B------:R-:W-:Y:S01]  /*2a8c0*/  DFMA R6, R60, R6, R60 ;  /* 0x000000063c06722b */ /* 0x000fe2000000003c */
[----:B------:R-:W-:Y:S02]  /*2a8d0*/  @!P3 FSEL R2, R54, R14, !P2 ;  /* 0x0000000e3602b208 */ /* 0x000fe40005000000 */
[----:B------:R-:W-:Y:S01]  /*2a8e0*/  ISETP.GT.AND P0, PT, R3, 0xfffff, PT ;  /* 0x000fffff0300780c */ /* 0x000fe20003f04270 */
[----:B------:R-:W-:Y:S02]  /*2a8f0*/  IMAD.MOV.U32 R5, RZ, RZ, R3 ;  /* 0x000000ffff057224 */ /* 0x000fe400078e0003 */
[----:B------:R-:W-:Y:S02]  /*2a900*/  IMAD.MOV.U32 R4, RZ, RZ, R2 ;  /* 0x000000ffff047224 */ /* 0x000fe400078e0002 */
[----:B------:R-:W-:-:S08]  /*2a910*/  DMUL R14, R62, R6 ;  /* 0x000000063e0e7228 */ /* 0x000fd00000000000 */
[----:B------:R-:W-:Y:S02]  /*2a920*/  @!P0 DMUL R4, R4, 1.80143985094819840000e+16 ;  /* 0x4350000004048828 */ /* 0x000fe40000000000 */
[----:B------:R-:W-:-:S08]  /*2a930*/  DFMA R8, -R70, R14, R62 ;  /* 0x0000000e4608722b */ /* 0x000fd0000000013e */
[----:B------:R-:W-:Y:S01]  /*2a940*/  @!P0 IMAD.MOV.U32 R3, RZ, RZ, R5 ;  /* 0x000000ffff038224 */ /* 0x000fe200078e0005 */
[----:B------:R-:W-:Y:S01]  /*2a950*/  DFMA R14, R6, R8, R14 ;  /* 0x00000008060e722b */ /* 0x000fe2000000000e */
[----:B------:R-:W-:Y:S02]  /*2a960*/  @!P0 IMAD.MOV.U32 R2, RZ, RZ, R4 ;  /* 0x000000ffff028224 */ /* 0x000fe400078e0004 */
[----:B------:R-:W-:-:S05]  /*2a970*/  VIADD R0, R3, 0xffffffff ;  /* 0xffffffff03007836 */ /* 0x000fca0000000000 */
[----:B------:R-:W-:Y:S02]  /*2a980*/  ISETP.GE.U32.AND P2, PT, R0, 0x7fefffff, PT ;  /* 0x7fefffff0000780c */ /* 0x000fe40003f46070 */
[----:B------:R-:W-:-:S05]  /*2a990*/  FFMA R0, RZ, R71, R15 ;  /* 0x00000047ff007223 */ /* 0x000fca000000000f */
[----:B------:R-:W-:Y:S01]  /*2a9a0*/  FSETP.GT.AND P4, PT, |R0|, 1.469367938527859385e-39, PT ;  /* 0x001000000000780b */ /* 0x000fe20003f84200 */
[----:B------:R-:W-:Y:S02]  /*2a9b0*/  IMAD.MOV.U32 R0, RZ, RZ, -0x3ff ;  /* 0xfffffc01ff007424 */ /* 0x000fe400078e00ff */
[----:B------:R-:W-:-:S03]  /*2a9c0*/  @!P0 IMAD.MOV.U32 R0, RZ, RZ, -0x435 ;  /* 0xfffffbcbff008424 */ /* 0x000fc600078e00ff */
        /* <DEDUP_REMOVED lines=69> */
.L_x_4523:
[----:B------:R-:W-:Y:S05]  /*2ae20*/  BSYNC B0 ;  /* 0x0000000000007941 */ /* 0x000fea0003800000 */
.L_x_4522:
        /* <DEDUP_REMOVED lines=8> */
.L_x_4525:
[----:B------:R-:W-:Y:S05]  /*2aeb0*/  BSYNC B2 ;  /* 0x0000000000027941 */ /* 0x000fea0003800000 */
.L_x_4524:
        /* <DEDUP_REMOVED lines=82> */
.L_x_4527:
[----:B------:R-:W-:-:S04]  /*2b3e0*/  ISETP.GE.AND P0, PT, R41, RZ, PT ;  /* 0x000000ff2900720c */ /* 0x000fc80003f06270 */
[----:B------:R-:W-:Y:S02]  /*2b3f0*/  FSEL R2, RZ, 3.37028055040000000000e+12, P0 ;  /* 0x54442d18ff027808 */ /* 0x000fe40000000000 */
[----:B------:R-:W-:-:S07]  /*2b400*/  FSEL R3, RZ, 2.1426990032196044922, P0 ;  /* 0x400921fbff037808 */ /* 0x000fce0000000000 */
.L_x_4528:
[----:B------:R-:W-:Y:S05]  /*2b410*/  BSYNC B0 ;  /* 0x0000000000007941 */ /* 0x000fea0003800000 */
.L_x_4526:
[----:B------:R-:W-:Y:S01]  /*2b420*/  DADD R40, |R40|, |R42| ;  /* 0x0000000028287229 */ /* 0x000fe2000000062a */
[----:B------:R-:W-:-:S07]  /*2b430*/  LOP3.LUT R43, R3, 0x80000000, R43, 0xb8, !PT ;  /* 0x80000000032b7812 */ /* 0x000fce00078eb82b */
[----:B------:R-:W-:-:S06]  /*2b440*/  DSETP.GTU.AND P0, PT, |R40|, +INF , PT ;  /* 0x7ff000002800742a */ /* 0x000fcc0003f0c200 */
[----:B------:R-:W-:Y:S02]  /*2b450*/  FSEL R2, R40, R2, P0 ;  /* 0x0000000228027208 */ /* 0x000fe40000000000 */
[----:B------:R-:W-:Y:S01]  /*2b460*/  FSEL R3, R41, R43, P0 ;  /* 0x0000002b29037208 */ /* 0x000fe20000000000 */
[----:B------:R-:W-:Y:S06]  /*2b470*/  BRA `(.L_x_4501) ;  /* 0x0000003000a07947 */ /* 0x000fec0003800000 */
.L_x_4488:
        /* <DEDUP_REMOVED lines=17> */
[----:B------:R-:W-:-:S04]  /*2b590*/  @!P0 IMAD.MOV.U32 R0, RZ, RZ, R5 ;  /* 0x000000ffff008224 */ /* 0x000fc800078e0005 */
[----:B------:R-:W-:-:S05]  /*2b5a0*/  VIADD R3, R0, 0xffffffff ;  /* 0xffffffff00037836 */ /* 0x000fca0000000000 */
[----:B------:R-:W-:-:S13]  /*2b5b0*/  ISETP.GE.U32.AND P2, PT, R3, 0x7fefffff, PT ;  /* 0x7fefffff0300780c */ /* 0x000fda0003f46070 */
[----:B------:R-:W-:Y:S01]  /*2b5c0*/  @P2 IMAD.MOV.U32 R6, RZ, RZ, 0x0 ;  /* 0x00000000ff062424 */ /* 0x000fe200078e00ff */
[----:B------:R-:W-:Y:S01]  /*2b5d0*/  @P2 FSETP.NEU.FTZ.AND P3, PT, R5, RZ, PT ;  /* 0x000000ff0500220b */ /* 0x000fe20003f7d000 */
[----:B------:R-:W-:-:S06]  /*2b5e0*/  @P2 IMAD.MOV.U32 R7, RZ, RZ, 0x7ff00000 ;  /* 0x7ff00000ff072424 */ /* 0x000fcc00078e00ff */
[----:B------:R-:W-:Y:S01]  /*2b5f0*/  @P2 DFMA R6, R4, R6, +INF ;  /* 0x7ff000000406242b */ /* 0x000fe20000000006 */
[----:B------:R-:W-:Y:S02]  /*2b600*/  IMAD.MOV.U32 R5, RZ, RZ, R2 ;  /* 0x000000ffff057224 */ /* 0x000fe400078e0002 */
[----:B------:R-:W-:-:S07]  /*2b610*/  @!P0 IMAD.MOV.U32 R5, RZ, RZ, R4 ;  /* 0x000000ffff058224 */ /* 0x000fce00078e0004 */
        /* <DEDUP_REMOVED lines=66> */
.L_x_4531:
        /* <DEDUP_REMOVED lines=21> */
.L_x_4534:
[----:B------:R-:W-:Y:S05]  /*2bb90*/  BSYNC B3 ;  /* 0x0000000000037941 */ /* 0x000fea0003800000 */
.L_x_4533:
        /* <DEDUP_REMOVED lines=29> */
.L_x_4532:
[----:B------:R-:W-:Y:S05]  /*2bd70*/  BSYNC B2 ;  /* 0x0000000000027941 */ /* 0x000fea0003800000 */
.L_x_4530:
        /* <DEDUP_REMOVED lines=72> */
[----:B------:R-:W-:Y:S01]  /*2c200*/  FSEL R7, R6, R4, !P0 ;  /* 0x0000000406077208 */ /* 0x000fe20004000000 */
[----:B------:R-:W-:Y:S02]  /*2c210*/  IMAD.MOV.U32 R4, RZ, RZ, 0x4002d97c ;  /* 0x4002d97cff047424 */ /* 0x000fe400078e00ff */
[----:B------:R-:W-:Y:S02]  /*2c220*/  FSEL R5, R9, R5, !P1 ;  /* 0x0000000509057208 */ /* 0x000fe40004800000 */
[----:B------:R-:W-:Y:S01]  /*2c230*/  FSEL R9, R8, R7, !P1 ;  /* 0x0000000708097208 */ /* 0x000fe20004800000 */
[----:B------:R-:W-:Y:S01]  /*2c240*/  DSETP.GTU.AND P1, PT, |R40|, +INF , PT ;  /* 0x7ff000002800742a */ /* 0x000fe20003f2c200 */
[----:B------:R-:W-:Y:S02]  /*2c250*/  @!P2 FSEL R5, R4, 1.8213495016098022461, !P0 ;  /* 0x3fe921fb0405a808 */ /* 0x000fe40004000000 */
[----:B------:R-:W-:-:S02]  /*2c260*/  @!P2 FSEL R9, R0, 3.37028055040000000000e+12, !P0 ;  /* 0x54442d180009a808 */ /* 0x000fc40004000000 */
[----:B------:R-:W-:Y:S02]  /*2c270*/  LOP3.LUT R43, R5, 0x80000000, R43, 0xb8, !PT ;  /* 0x80000000052b7812 */ /* 0x000fe400078eb82b */
[----:B------:R-:W-:Y:S02]  /*2c280*/  FSEL R2, R40, R9, P1 ;  /* 0x0000000928027208 */ /* 0x000fe40000800000 */
[----:B------:R-:W-:Y:S01]  /*2c290*/  FSEL R3, R41, R43, P1 ;  /* 0x0000002b29037208 */ /* 0x000fe20000800000 */
[----:B------:R-:W-:Y:S06]  /*2c2a0*/  BRA `(.L_x_4501) ;  /* 0x0000002400147947 */ /* 0x000fec0003800000 */
.L_x_4529:
        /* <DEDUP_REMOVED lines=77> */
[----:B------:R-:W-:Y:S01]  /*2c780*/  FSEL R5, R7, R5, !P1 ;  /* 0x0000000507057208 */ /* 0x000fe20004800000 */
[----:B------:R-:W-:Y:S01]  /*2c790*/  DSETP.GTU.AND P1, PT, |R40|, +INF , PT ;  /* 0x7ff000002800742a */ /* 0x000fe20003f2c200 */
[----:B------:R-:W-:Y:S02]  /*2c7a0*/  @!P2 FSEL R5, R2, 1.8213495016098022461, !P0 ;  /* 0x3fe921fb0205a808 */ /* 0x000fe40004000000 */
[----:B------:R-:W-:Y:S02]  /*2c7b0*/  @!P2 FSEL R3, R0, 3.37028055040000000000e+12, !P0 ;  /* 0x54442d180003a808 */ /* 0x000fe40004000000 */
[----:B------:R-:W-:Y:S02]  /*2c7c0*/  LOP3.LUT R43, R5, 0x80000000, R43, 0xb8, !PT ;  /* 0x80000000052b7812 */ /* 0x000fe400078eb82b */
[----:B------:R-:W-:-:S02]  /*2c7d0*/  FSEL R2, R40, R3, P1 ;  /* 0x0000000328027208 */ /* 0x000fc40000800000 */
[----:B------:R-:W-:Y:S01]  /*2c7e0*/  FSEL R3, R41, R43, P1 ;  /* 0x0000002b29037208 */ /* 0x000fe20000800000 */
[----:B------:R-:W-:Y:S06]  /*2c7f0*/  BRA `(.L_x_4501) ;  /* 0x0000001c00c07947 */ /* 0x000fec0003800000 */
.L_x_4487:
        /* <DEDUP_REMOVED lines=23> */
.L_x_4536:
[----:B------:R-:W-:Y:S05]  /*2c970*/  BSYNC B2 ;  /* 0x0000000000027941 */ /* 0x000fea0003800000 */
.L_x_4535:
        /* <DEDUP_REMOVED lines=26> */
.L_x_4538:
[----:B------:R-:W-:Y:S05]  /*2cb20*/  BSYNC B2 ;  /* 0x0000000000027941 */ /* 0x000fea0003800000 */
.L_x_4537:
[----:B------:R-:W-:Y:S01]  /*2cb30*/  DADD R8, -RZ, |R2| ;  /* 0x00000000ff087229 */ /* 0x000fe20000000502 */
[----:B------:R-:W-:Y:S01]  /*2cb40*/  IMAD.MOV.U32 R4, RZ, RZ, RZ ;  /* 0x000000ffff047224 */ /* 0x000fe200078e00ff */
[----:B------:R-:W-:Y:S01]  /*2cb50*/  UMOV UR4, 0xffffffff ;  /* 0xffffffff00047882 */ /* 0x000fe20000000000 */
[----:B------:R-:W-:Y:S01]  /*2cb60*/  UMOV UR5, 0x7fefffff ;  /* 0x7fefffff00057882 */ /* 0x000fe20000000000 */
[----:B------:R-:W-:Y:S01]  /*2cb70*/  IMAD.MOV.U32 R50, RZ, RZ, 0x0 ;  /* 0x00000000ff327424 */ /* 0x000fe200078e00ff */
[----:B------:R-:W-:Y:S01]  /*2cb80*/  UMOV UR6, UR5 ;  /* 0x0000000500067c82 */ /* 0x000fe20008000000 */
[----:B------:R-:W-:Y:S01]  /*2cb90*/  IMAD.MOV.U32 R51, RZ, RZ, 0x3fd80000 ;  /* 0x3fd80000ff337424 */ /* 0x000fe200078e00ff */
[----:B------:R-:W-:Y:S01]  /*2cba0*/  BSSY B0, `(.L_x_4539) ;  /* 0x0000081000007945 */ /* 0x000fe20003800000 */
[----:B------:R-:W-:Y:S02]  /*2cbb0*/  FSETP.GEU.AND P5, PT, |R63|, 6.5827683646048100446e-37, PT ;  /* 0x036000003f00780b */ /* 0x000fe40003fae200 */
[----:B------:R-:W-:-:S02]  /*2cbc0*/  ISETP.GT.U32.AND P2, PT, R8, R60, PT ;  /* 0x0000003c0800720c */ /* 0x000fc40003f44070 */
[CC--:B------:R-:W-:Y:S02]  /*2cbd0*/  ISETP.LT.U32.AND P0, PT, R8.reuse, R60.reuse, PT ;  /* 0x0000003c0800720c */ /* 0x0c0fe40003f01070 */
[CC--:B------:R-:W-:Y:S02]  /*2cbe0*/  ISETP.GT.U32.AND.EX P2, PT, R9.reuse, R61.reuse, PT, P2 ;  /* 0x0000003d0900720c */ /* 0x0c0fe40003f44120 */
[CC--:B------:R-:W-:Y:S02]  /*2cbf0*/  ISETP.LT.U32.AND.EX P0, PT, R9.reuse, R61.reuse, PT, P0 ;  /* 0x0000003d0900720c */ /* 0x0c0fe40003f01100 */
[----:B------:R-:W-:Y:S02]  /*2cc00*/  SEL R55, R9, R61, P2 ;  /* 0x0000003d09377207 */ /* 0x000fe40001000000 */
[----:B------:R-:W-:Y:S02]  /*2cc10*/  SEL R2, R8, R60, P0 ;  /* 0x0000003c08027207 */ /* 0x000fe40000000000 */
[----:B------:R-:W-:-:S02]  /*2cc20*/  LOP3.LUT R0, R55, 0xffc00000, RZ, 0xc0, !PT ;  /* 0xffc0000037007812 */ /* 0x000fc400078ec0ff */
[----:B------:R-:W-:Y:S02]  /*2cc30*/  SEL R3, R9, R61, P0 ;  /* 0x0000003d09037207 */ /* 0x000fe40000000000 */
[----:B------:R-:W-:Y:S01]  /*2cc40*/  IADD3 R5, -R0, 0x7fd00000, RZ ;  /* 0x7fd0000000057810 */ /* 0x000fe20007ffe1ff */
[----:B------:R-:W-:Y:S01]  /*2cc50*/  MUFU.RCP64H R61, R71 ;  /* 0x00000047003d7308 */ /* 0x000fe20000001800 */
[----:B------:R-:W-:Y:S01]  /*2cc60*/  SEL R54, R8, R60, P2 ;  /* 0x0000003c08367207 */ /* 0x000fe20001000000 */
[----:B------:R-:W-:Y:S01]  /*2cc70*/  IMAD.U32 R8, RZ, RZ, UR6 ;  /* 0x00000006ff087e24 */ /* 0x000fe2000f8e00ff */
[----:B------:R-:W-:Y:S01]  /*2cc80*/  ISETP.GE.U32.AND P3, PT, R3, 0x7ff00000, PT ;  /* 0x7ff000000300780c */ /* 0x000fe20003f66070 */
[----:B------:R-:W-:Y:S01]  /*2cc90*/  IMAD.MOV.U32 R60, RZ, RZ, 0x1 ;  /* 0x00000001ff3c7424 */ /* 0x000fe200078e00ff */
[C---:B------:R-:W-:Y:S02]  /*2cca0*/  DMUL R6, R4.reuse, R2 ;  /* 0x0000000204067228 */ /* 0x040fe40000000000 */
        /* <DEDUP_REMOVED lines=112> */
.L_x_4540:
[----:B------:R-:W-:Y:S05]  /*2d3b0*/  BSYNC B0 ;  /* 0x0000000000007941 */ /* 0x000fea0003800000 */
.L_x_4539:
        /* <DEDUP_REMOVED lines=8> */
.L_x_4542:
[----:B------:R-:W-:Y:S05]  /*2d440*/  BSYNC B2 ;  /* 0x0000000000027941 */ /* 0x000fea0003800000 */
.L_x_4541:
        /* <DEDUP_REMOVED lines=82> */
.L_x_4544:
[----:B------:R-:W-:-:S04]  /*2d970*/  ISETP.GE.AND P0, PT, R41, RZ, PT ;  /* 0x000000ff2900720c */ /* 0x000fc80003f06270 */
[----:B------:R-:W-:Y:S02]  /*2d980*/  FSEL R2, RZ, 3.37028055040000000000e+12, P0 ;  /* 0x54442d18ff027808 */ /* 0x000fe40000000000 */
[----:B------:R-:W-:-:S07]  /*2d990*/  FSEL R3, RZ, 2.1426990032196044922, P0 ;  /* 0x400921fbff037808 */ /* 0x000fce0000000000 */
.L_x_4545:
[----:B------:R-:W-:Y:S05]  /*2d9a0*/  BSYNC B0 ;  /* 0x0000000000007941 */ /* 0x000fea0003800000 */
.L_x_4543:
[----:B------:R-:W-:Y:S01]  /*2d9b0*/  DADD R40, |R40|, |R42| ;  /* 0x0000000028287229 */ /* 0x000fe2000000062a */
[----:B------:R-:W-:Y:S01]  /*2d9c0*/  LOP3.LUT R43, R3, 0x80000000, R43, 0xb8, !PT ;  /* 0x80000000032b7812 */ /* 0x000fe200078eb82b */
[----:B------:R-:W-:-:S06]  /*2d9d0*/  DADD R60, R60, 1 ;  /* 0x3ff000003c3c7429 */ /* 0x000fcc0000000000 */
[----:B------:R-:W-:-:S06]  /*2d9e0*/  DSETP.GTU.AND P0, PT, |R40|, +INF , PT ;  /* 0x7ff000002800742a */ /* 0x000fcc0003f0c200 */
[----:B------:R-:W-:Y:S02]  /*2d9f0*/  FSEL R2, R40, R2, P0 ;  /* 0x0000000228027208 */ /* 0x000fe40000000000 */
[----:B------:R-:W-:Y:S01]  /*2da00*/  FSEL R3, R41, R43, P0 ;  /* 0x0000002b29037208 */ /* 0x000fe20000000000 */
[----:B------:R-:W-:Y:S06]  /*2da10*/  BRA `(.L_x_4501) ;  /* 0x0000000c00387947 */ /* 0x000fec0003800000 */
.L_x_4486:
[C---:B------:R-:W-:Y:S01]  /*2da20*/  DSETP.GEU.AND P0, PT, |R42|.reuse, 1.4916681462400413487e-154, PT ;  /* 0x200000002a00742a */ /* 0x040fe20003f0e200 */
[----:B------:R-:W-:Y:S01]  /*2da30*/  IMAD.MOV.U32 R8, RZ, RZ, 0x1 ;  /* 0x00000001ff087424 */ /* 0x000fe200078e00ff */
[----:B------:R-:W-:Y:S01]  /*2da40*/  DADD R50, -RZ, |R42| ;  /* 0x00000000ff327229 */ /* 0x000fe2000000052a */
[----:B------:R-:W-:Y:S01]  /*2da50*/  BSSY B0, `(.L_x_4546) ;  /* 0x0000069000007945 */ /* 0x000fe20003800000 */
[----:B------:R-:W-:Y:S01]  /*2da60*/  DSETP.GT.AND P1, PT, |R42|, |R40|, PT ;  /* 0x400000282a00722a */ /* 0x000fe20003f24200 */
[----:B------:R-:W-:Y:S01]  /*2da70*/  IMAD.MOV.U32 R13, RZ, RZ, -0x3ff ;  /* 0xfffffc01ff0d7424 */ /* 0x000fe200078e00ff */
[----:B------:R-:W-:-:S06]  /*2da80*/  DSETP.LT.AND P0, PT, |R40|, 1.4916681462400413487e-154, !P0 ;  /* 0x200000002800742a */ /* 0x000fcc0004701200 */
[----:B------:R-:W-:Y:S02]  /*2da90*/  FSEL R63, R51, R15, P1 ;  /* 0x0000000f333f7208 */ /* 0x000fe40000800000 */
[----:B------:R-:W-:Y:S02]  /*2daa0*/  FSEL R62, R50, R14, P1 ;  /* 0x0000000e323e7208 */ /* 0x000fe40000800000 */
[----:B------:R-:W0:Y:S04]  /*2dab0*/  MUFU.RCP64H R9, R63 ;  /* 0x0000003f00097308 */ /* 0x000e280000001800 */
[----:B------:R-:W-:Y:S02]  /*2dac0*/  @P0 DMUL R4, R42, 4 ;  /* 0x401000002a040828 */ /* 0x000fe40000000000 */
[----:B------:R-:W-:-:S02]  /*2dad0*/  @P0 DMUL R2, R40, 4 ;  /* 0x4010000028020828 */ /* 0x000fc40000000000 */
[----:B------:R-:W-:-:S04]  /*2dae0*/  @!P0 DMUL R6, R42, R42 ;  /* 0x0000002a2a068228 */ /* 0x000fc80000000000 */
[----:B------:R-:W-:-:S04]  /*2daf0*/  @P0 DMUL R4, R4, R4 ;  /* 0x0000000404040228 */ /* 0x000fc80000000000 */
[----:B------:R-:W-:-:S04]  /*2db00*/  @!P0 DFMA R6, R40, R40, R6 ;  /* 0x000000282806822b */ /* 0x000fc80000000006 */
[----:B------:R-:W-:Y:S02]  /*2db10*/  @P0 DFMA R4, R2, R2, R4 ;  /* 0x000000020204022b */ /* 0x000fe40000000004 */
[----:B0-----:R-:W-:-:S06]  /*2db20*/  DFMA R2, -R62, R8, 1 ;  /* 0x3ff000003e02742b */ /* 0x001fcc0000000108 */
[----:B------:R-:W-:Y:S02]  /*2db30*/  @P0 DMUL R6, R4, 0.0625 ;  /* 0x3fb0000004060828 */ /* 0x000fe40000000000 */
[----:B------:R-:W-:-:S08]  /*2db40*/  DFMA R2, R2, R2, R2 ;  /* 0x000000020202722b */ /* 0x000fd00000000002 */
[----:B------:R-:W-:Y:S01]  /*2db50*/  ISETP.GT.AND P0, PT, R7, 0xfffff, PT ;  /* 0x000fffff0700780c */ /* 0x000fe20003f04270 */
[----:B------:R-:W-:Y:S01]  /*2db60*/  DFMA R8, R8, R2, R8 ;  /* 0x000000020808722b */ /* 0x000fe20000000008 */
[----:B------:R-:W-:Y:S01]  /*2db70*/  IMAD.MOV.U32 R0, RZ, RZ, R6 ;  /* 0x000000ffff007224 */ /* 0x000fe200078e0006 */
[----:B------:R-:W-:Y:S01]  /*2db80*/  FSEL R2, R14, R50, P1 ;  /* 0x000000320e027208 */ /* 0x000fe20000800000 */
[----:B------:R-:W-:Y:S01]  /*2db90*/  IMAD.MOV.U32 R10, RZ, RZ, R7 ;  /* 0x000000ffff0a7224 */ /* 0x000fe200078e0007 */
[----:B------:R-:W-:-:S04]  /*2dba0*/  FSEL R3, R15, R51, P1 ;  /* 0x000000330f037208 */ /* 0x000fc80000800000 */
[----:B------:R-:W-:Y:S01]  /*2dbb0*/  DFMA R4, -R62, R8, 1 ;  /* 0x3ff000003e04742b */ /* 0x000fe20000000108 */
[----:B------:R-:W-:-:S03]  /*2dbc0*/  FSETP.GEU.AND P5, PT, |R3|, 6.5827683646048100446e-37, PT ;  /* 0x036000000300780b */ /* 0x000fc60003fae200 */
[----:B------:R-:W-:Y:S01]  /*2dbd0*/  @!P0 DMUL R6, R6, 1.80143985094819840000e+16 ;  /* 0x4350000006068828 */ /* 0x000fe20000000000 */
[----:B------:R-:W-:-:S03]  /*2dbe0*/  @!P0 IMAD.MOV.U32 R13, RZ, RZ, -0x435 ;  /* 0xfffffbcbff0d8424 */ /* 0x000fc600078e00ff */
[----:B------:R-:W-:-:S06]  /*2dbf0*/  DFMA R4, R8, R4, R8 ;  /* 0x000000040804722b */ /* 0x000fcc0000000008 */
[----:B------:R-:W-:Y:S02]  /*2dc00*/  @!P0 IMAD.MOV.U32 R10, RZ, RZ, R7 ;  /* 0x000000ffff0a8224 */ /* 0x000fe400078e0007 */
[----:B------:R-:W-:Y:S01]  /*2dc10*/  DMUL R14, R4, R2 ;  /* 0x00000002040e7228 */ /* 0x000fe20000000000 */
[----:B------:R-:W-:Y:S02]  /*2dc20*/  @!P0 IMAD.MOV.U32 R0, RZ, RZ, R6 ;  /* 0x000000ffff008224 */ /* 0x000fe400078e0006 */
[----:B------:R-:W-:-:S05]  /*2dc30*/  VIADD R8, R10, 0xffffffff ;  /* 0xffffffff0a087836 */ /* 0x000fca0000000000 */
[----:B------:R-:W-:Y:S01]  /*2dc40*/  ISETP.GE.U32.AND P2, PT, R8, 0x7fefffff, PT ;  /* 0x7fefffff0800780c */ /* 0x000fe20003f46070 */
[----:B------:R-:W-:-:S08]  /*2dc50*/  DFMA R8, -R62, R14, R2 ;  /* 0x0000000e3e08722b */ /* 0x000fd00000000102 */
[----:B------:R-:W-:-:S04]  /*2dc60*/  DFMA R14, R4, R8, R14 ;  /* 0x00000008040e722b */ /* 0x000fc8000000000e */
[----:B------:R-:W-:Y:S01]  /*2dc70*/  @P2 IMAD.MOV.U32 R4, RZ, RZ, 0x0 ;  /* 0x00000000ff042424 */ /* 0x000fe200078e00ff */
[----:B------:R-:W-:Y:S01]  /*2dc80*/  @P2 FSETP.NEU.FTZ.AND P3, PT, R7, RZ, PT ;  /* 0x000000ff0700220b */ /* 0x000fe20003f7d000 */
[----:B------:R-:W-:-:S04]  /*2dc90*/  @P2 IMAD.MOV.U32 R5, RZ, RZ, 0x7ff00000 ;  /* 0x7ff00000ff052424 */ /* 0x000fc800078e00ff */
[----:B------:R-:W-:Y:S02]  /*2dca0*/  FFMA R8, RZ, R63, R15 ;  /* 0x0000003fff087223 */ /* 0x000fe4000000000f */
[----:B------:R-:W-:-:S03]  /*2dcb0*/  @P2 DFMA R4, R6, R4, +INF ;  /* 0x7ff000000604242b */ /* 0x000fc60000000004 */
[----:B------:R-:W-:-:S07]  /*2dcc0*/  FSETP.GT.AND P4, PT, |R8|, 1.469367938527859385e-39, PT ;  /* 0x001000000800780b */ /* 0x000fce0003f84200 */
        /* <DEDUP_REMOVED lines=65> */
.L_x_4547:
[----:B------:R-:W-:Y:S05]  /*2e0e0*/  BSYNC B0 ;  /* 0x0000000000007941 */ /* 0x000fea0003800000 */
.L_x_4546:
[----:B------:R-:W-:Y:S04]  /*2e0f0*/  BSSY B2, `(.L_x_4548) ;  /* 0x0000006000027945 */ /* 0x000fe80003800000 */
[----:B------:R-:W-:Y:S05]  /*2e100*/  @P4 BRA P5, `(.L_x_4549) ;  /* 0x0000000000104947 */ /* 0x000fea0002800000 */
[----:B------:R-:W-:Y:S01]  /*2e110*/  IMAD.MOV.U32 R6, RZ, RZ, R62 ;  /* 0x000000ffff067224 */ /* 0x000fe200078e003e */
[----:B------:R-:W-:Y:S01]  /*2e120*/  MOV R0, 0x2e150 ;  /* 0x0002e15000007802 */ /* 0x000fe20000000f00 */
[----:B------:R-:W-:-:S07]  /*2e130*/  IMAD.MOV.U32 R5, RZ, RZ, R63 ;  /* 0x000000ffff057224 */ /* 0x000fce00078e003f */
[----:B-----5:R-:W-:Y:S05]  /*2e140*/  CALL.REL.NOINC `($__internal_1_$__cuda_sm20_div_rn_f64_full) ;  /* 0x000001f000e07944 */ /* 0x020fea0003c00000 */
.L_x_4549:
[----:B------:R-:W-:Y:S05]  /*2e150*/  BSYNC B2 ;  /* 0x0000000000027941 */ /* 0x000fea0003800000 */
.L_x_4548:
        /* <DEDUP_REMOVED lines=82> */
.L_x_4551:
[----:B------:R-:W-:Y:S02]  /*2e680*/  FSEL R2, RZ, 3.37028055040000000000e+12, P2 ;  /* 0x54442d18ff027808 */ /* 0x000fe40001000000 */
[----:B------:R-:W-:-:S07]  /*2e690*/  FSEL R3, RZ, 2.1426990032196044922, P2 ;  /* 0x400921fbff037808 */ /* 0x000fce0001000000 */
.L_x_4552:
[----:B------:R-:W-:Y:S05]  /*2e6a0*/  BSYNC B0 ;  /* 0x0000000000007941 */ /* 0x000fea0003800000 */
.L_x_4550:
[----:B------:R-:W-:Y:S01]  /*2e6b0*/  DADD R40, |R40|, |R42| ;  /* 0x0000000028287229 */ /* 0x000fe2000000062a */
[----:B------:R-:W-:-:S07]  /*2e6c0*/  LOP3.LUT R43, R3, 0x80000000, R43, 0xb8, !PT ;  /* 0x80000000032b7812 */ /* 0x000fce00078eb82b */
[----:B------:R-:W-:-:S06]  /*2e6d0*/  DSETP.GTU.AND P0, PT, |R40|, +INF , PT ;  /* 0x7ff000002800742a */ /* 0x000fcc0003f0c200 */
[----:B------:R-:W-:Y:S02]  /*2e6e0*/  FSEL R2, R40, R2, P0 ;  /* 0x0000000228027208 */ /* 0x000fe40000000000 */
[----:B------:R-:W-:-:S07]  /*2e6f0*/  FSEL R3, R41, R43, P0 ;  /* 0x0000002b29037208 */ /* 0x000fce0000000000 */
.L_x_4501:
[----:B------:R-:W-:Y:S05]  /*2e700*/  BSYNC B1 ;  /* 0x0000000000017941 */ /* 0x000fea0003800000 */
.L_x_4485:
[----:B------:R-:W-:Y:S01]  /*2e710*/  ULDC.64 UR4, c[0x0][0xe68] ;  /* 0x00039a0000047ab9 */ /* 0x000fe20000000a00 */
[----:B------:R-:W-:Y:S01]  /*2e720*/  ULDC.64 UR10, c[0x0][0xe60] ;  /* 0x00039800000a7ab9 */ /* 0x000fe20000000a00 */
[----:B-----5:R-:W-:Y:S01]  /*2e730*/  DMUL R6, R58, UR4 ;  /* 0x000000043a067c28 */ /* 0x020fe20008000000 */
[----:B------:R-:W-:Y:S01]  /*2e740*/  BSSY B1, `(.L_x_4553) ;  /* 0x000021a000017945 */ /* 0x000fe20003800000 */
[----:B------:R-:W-:-:S06]  /*2e750*/  DMUL R4, R56, UR4 ;  /* 0x0000000438047c28 */ /* 0x000fcc0008000000 */
[----:B------:R-:W-:Y:S02]  /*2e760*/  DFMA R6, R56, UR10, -R6 ;  /* 0x0000000a38067c2b */ /* 0x000fe40008000806 */
[----:B------:R-:W-:-:S06]  /*2e770*/  DFMA R4, R58, UR10, R4 ;  /* 0x0000000a3a047c2b */ /* 0x000fcc0008000004 */
[-C--:B------:R-:W-:Y:S02]  /*2e780*/  DMUL R54, R6, R2.reuse ;  /* 0x0000000206367228 */ /* 0x080fe40000000000 */
        /* <DEDUP_REMOVED lines=73> */
.L_x_4559:
[----:B------:R-:W-:Y:S05]  /*2ec20*/  BSYNC B0 ;  /* 0x0000000000007941 */ /* 0x000fea0003800000 */
.L_x_4558:
        /* <DEDUP_REMOVED lines=22> */
[----:B------:R-:W-:Y:S01]  /*2ed90*/  IMAD.MOV.U32 R0, RZ, RZ, R3 ;  /* 0x000000ffff007224 */ /* 0x000fe200078e0003 */
[----:B------:R-:W-:Y:S06]  /*2eda0*/  BRA `(.L_x_4562) ;  /* 0x0000000000087947 */ /* 0x000fec0003800000 */
.L_x_4561:
[----:B------:R-:W-:Y:S01]  /*2edb0*/  DMUL R4, RZ, R54 ;  /* 0x00000036ff047228 */ /* 0x000fe20000000000 */
[----:B------:R-:W-:-:S10]  /*2edc0*/  IMAD.MOV.U32 R0, RZ, RZ, RZ ;  /* 0x000000ffff007224 */ /* 0x000fd400078e00ff */
.L_x_4562:
[----:B------:R-:W-:Y:S05]  /*2edd0*/  BSYNC B2 ;  /* 0x0000000000027941 */ /* 0x000fea0003800000 */
.L_x_4560:
        /* <DEDUP_REMOVED lines=47> */
.L_x_4564:
[----:B------:R-:W-:Y:S01]  /*2f0d0*/  DMUL R4, RZ, R54 ;  /* 0x00000036ff047228 */ /* 0x000fe20000000000 */
[----:B------:R-:W-:-:S10]  /*2f0e0*/  IMAD.MOV.U32 R0, RZ, RZ, RZ ;  /* 0x000000ffff007224 */ /* 0x000fd400078e00ff */
.L_x_4565:
[----:B------:R-:W-:Y:S05]  /*2f0f0*/  BSYNC B2 ;  /* 0x0000000000027941 */ /* 0x000fea0003800000 */
.L_x_4563:
        /* <DEDUP_REMOVED lines=25> */
.L_x_4557:
        /* <DEDUP_REMOVED lines=62> */
.L_x_4568:
[----:B------:R-:W-:Y:S05]  /*2f670*/  BSYNC B0 ;  /* 0x0000000000007941 */ /* 0x000fea0003800000 */
.L_x_4567:
        /* <DEDUP_REMOVED lines=24> */
.L_x_4570:
[----:B------:R-:W-:Y:S01]  /*2f800*/  DMUL R4, RZ, R54 ;  /* 0x00000036ff047228 */ /* 0x000fe20000000000 */
[----:B------:R-:W-:-:S10]  /*2f810*/  IMAD.MOV.U32 R0, RZ, RZ, RZ ;  /* 0x000000ffff007224 */ /* 0x000fd400078e00ff */
.L_x_4571:
[----:B------:R-:W-:Y:S05]  /*2f820*/  BSYNC B2 ;  /* 0x0000000000027941 */ /* 0x000fea0003800000 */
.L_x_4569:
        /* <DEDUP_REMOVED lines=47> */
.L_x_4573:
[----:B------:R-:W-:Y:S01]  /*2fb20*/  DMUL R4, RZ, R54 ;  /* 0x00000036ff047228 */ /* 0x000fe20000000000 */
[----:B------:R-:W-:-:S10]  /*2fb30*/  IMAD.MOV.U32 R0, RZ, RZ, RZ ;  /* 0x000000ffff007224 */ /* 0x000fd400078e00ff */
.L_x_4574:
[----:B------:R-:W-:Y:S05]  /*2fb40*/  BSYNC B2 ;  /* 0x0000000000027941 */ /* 0x000fea0003800000 */
.L_x_4572:
[----:B------:R-:W0:Y:S01]  /*2fb50*/  LDC.64 R2, c[0x4][0xe0] ;  /* 0x01003800ff027b82 */ /* 0x000e220000000a00 */
[----:B------:R-:W-:-:S05]  /*2fb60*/  IMAD.SHL.U32 R6, R0, 0x8, RZ ;  /* 0x0000000800067824 */ /* 0x000fca00078e00ff */
[----:B------:R-:W-:-:S05]  /*2fb70*/  LOP3.LUT R7, R6, 0x8, RZ, 0xc0, !PT ;  /* 0x0000000806077812 */ /* 0x000fca00078ec0ff */
[----:B0-----:R-:W-:-:S05]  /*2fb80*/  IMAD.WIDE.U32 R2, R7, 0x8, R2 ;  /* 0x0000000807027825 */ /* 0x001fca00078e0002 */
[----:B------:R-:W2:Y:S04]  /*2fb90*/  LDG.E.128.CONSTANT R56, desc[UR8][R2.64] ;  /* 0x0000000802387981 */ /* 0x000ea8000c1e9d00 */
[----:B------:R-:W3:Y:S04]  /*2fba0*/  LDG.E.128.CONSTANT R60, desc[UR8][R2.64+0x10] ;  /* 0x00001008023c7981 */ /* 0x000ee8000c1e9d00 */
[----:B------:R0:W4:Y:S01]  /*2fbb0*/  LDG.E.128.CONSTANT R64, desc[UR8][R2.64+0x20] ;  /* 0x0000200802407981 */ /* 0x000122000c1e9d00 */
[----:B------:R-:W-:Y:S01]  /*2fbc0*/  R2P PR, R0, 0x3 ;  /* 0x0000000300007804 */ /* 0x000fe20000000000 */
[----:B------:R-:W-:Y:S01]  /*2fbd0*/  IMAD.MOV.U32 R6, RZ, RZ, 0x79785eba ;  /* 0x79785ebaff067424 */ /* 0x000fe200078e00ff */
[----:B------:R-:W-:Y:S01]  /*2fbe0*/  DMUL R8, R4, R4 ;  /* 0x0000000404087228 */ /* 0x000fe20000000000 */
[----:B------:R-:W-:-:S03]  /*2fbf0*/  IMAD.MOV.U32 R0, RZ, RZ, 0x3de5db65 ;  /* 0x3de5db65ff007424 */ /* 0x000fc600078e00ff */
[----:B------:R-:W-:Y:S02]  /*2fc00*/  FSEL R6, -R6, 4.2945490664224492434e-19, !P0 ;  /* 0x20fd816406067808 */ /* 0x000fe40004000100 */
[----:B------:R-:W-:Y:S02]  /*2fc10*/  FSEL R7, R0, -0.082518599927425384521, !P0 ;  /* 0xbda8ff8300077808 */ /* 0x000fe40004000000 */
[C---:B------:R-:W-:Y:S02]  /*2fc20*/  LOP3.LUT R0, R43.reuse, 0xfffff, RZ, 0xc0, !PT ;  /* 0x000fffff2b007812 */ /* 0x040fe400078ec0ff */
[----:B0-----:R-:W-:Y:S02]  /*2fc30*/  LEA.HI R2, R43, 0xffffff09, RZ, 0xc ;  /* 0xffffff092b027811 */ /* 0x001fe400078f60ff */
[----:B------:R-:W-:Y:S02]  /*2fc40*/  LOP3.LUT R43, R0, 0x7fe00000, RZ, 0xfc, !PT ;  /* 0x7fe00000002b7812 */ /* 0x000fe400078efcff */
[----:B------:R-:W-:-:S04]  /*2fc50*/  LEA.HI R0, R2, R2, RZ, 0x1 ;  /* 0x0000000202007211 */ /* 0x000fc800078f08ff */
[----:B------:R-:W-:Y:S02]  /*2fc60*/  DMUL R40, R42, R40 ;  /* 0x000000282a287228 */ /* 0x000fe40000000000 */
[----:B--2---:R-:W-:Y:S01]  /*2fc70*/  DFMA R56, R8, R6, R56 ;  /* 0x000000060838722b */ /* 0x004fe20000000038 */
[----:B------:R-:W-:-:S04]  /*2fc80*/  SHF.R.S32.HI R7, RZ, 0x1, R0 ;  /* 0x00000001ff077819 */ /* 0x000fc80000011400 */
[----:B------:R-:W-:Y:S01]  /*2fc90*/  LEA R3, R7, 0x3ff00000, 0x14 ;  /* 0x3ff0000007037811 */ /* 0x000fe200078ea0ff */
[----:B------:R-:W-:Y:S02]  /*2fca0*/  IMAD.IADD R7, R2, 0x1, -R7 ;  /* 0x0000000102077824 */ /* 0x000fe400078e0a07 */
[----:B------:R-:W-:Y:S01]  /*2fcb0*/  DFMA R56, R8, R56, R58 ;  /* 0x000000380838722b */ /* 0x000fe2000000003a */
[----:B------:R-:W-:-:S06]  /*2fcc0*/  IMAD.MOV.U32 R2, RZ, RZ, RZ ;  /* 0x000000ffff027224 */ /* 0x000fcc00078e00ff */
[----:B------:R-:W-:Y:S02]  /*2fcd0*/  DMUL R40, R2, R40 ;  /* 0x0000002802287228 */ /* 0x000fe40000000000 */
        /* <DEDUP_REMOVED lines=8> */
[----:B------:R-:W-:Y:S01]  /*2fd60*/  LEA R43, R7, 0x3ff00000, 0x14 ;  /* 0x3ff00000072b7811 */ /* 0x000fe200078ea0ff */
[----:B------:R-:W-:-:S06]  /*2fd70*/  IMAD.MOV.U32 R42, RZ, RZ, RZ ;  /* 0x000000ffff2a7224 */ /* 0x000fcc00078e00ff */
[----:B------:R-:W-:Y:S02]  /*2fd80*/  DMUL R4, R2, R4 ;  /* 0x0000000402047228 */ /* 0x000fe40000000000 */
[----:B------:R-:W-:-:S06]  /*2fd90*/  DMUL R40, R42, R40 ;  /* 0x000000282a287228 */ /* 0x000fcc0000000000 */
[----:B------:R-:W-:Y:S01]  /*2fda0*/  DMUL R42, R42, R4 ;  /* 0x000000042a2a7228 */ /* 0x000fe20000000000 */
[----:B------:R-:W-:Y:S10]  /*2fdb0*/  BRA `(.L_x_4566) ;  /* 0x0000000800c87947 */ /* 0x000ff40003800000 */
.L_x_4556:
        /* <DEDUP_REMOVED lines=11> */
.L_x_4575:
[----:B------:R-:W-:-:S10]  /*2fe70*/  DADD R40, R54, -R54 ;  /* 0x0000000036287229 */ /* 0x000fd40000000836 */
[----:B------:R-:W-:Y:S02]  /*2fe80*/  IMAD.MOV.U32 R42, RZ, RZ, R40 ;  /* 0x000000ffff2a7224 */ /* 0x000fe400078e0028 */
[----:B------:R-:W-:Y:S01]  /*2fe90*/  IMAD.MOV.U32 R43, RZ, RZ, R41 ;  /* 0x000000ffff2b7224 */ /* 0x000fe200078e0029 */
[----:B------:R-:W-:Y:S06]  /*2fea0*/  BRA `(.L_x_4566) ;  /* 0x00000008008c7947 */ /* 0x000fec0003800000 */
.L_x_4555:
        /* <DEDUP_REMOVED lines=25> */
.L_x_4577:
[----:B------:R-:W-:Y:S01]  /*30040*/  DMUL R4, RZ, R54 ;  /* 0x00000036ff047228 */ /* 0x000fe20000000000 */
[----:B------:R-:W-:-:S10]  /*30050*/  IMAD.MOV.U32 R0, RZ, RZ, RZ ;  /* 0x000000ffff007224 */ /* 0x000fd400078e00ff */
.L_x_4578:
[----:B------:R-:W-:Y:S05]  /*30060*/  BSYNC B2 ;  /* 0x0000000000027941 */ /* 0x000fea0003800000 */
.L_x_4576:
        /* <DEDUP_REMOVED lines=47> */
.L_x_4580:
[----:B------:R-:W-:Y:S01]  /*30360*/  DMUL R4, RZ, R54 ;  /* 0x00000036ff047228 */ /* 0x000fe20000000000 */
[----:B------:R-:W-:-:S10]  /*30370*/  IMAD.MOV.U32 R0, RZ, RZ, RZ ;  /* 0x000000ffff007224 */ /* 0x000fd400078e00ff */
.L_x_4581:
[----:B------:R-:W-:Y:S05]  /*30380*/  BSYNC B2 ;  /* 0x0000000000027941 */ /* 0x000fea0003800000 */
.L_x_4579:
        /* <DEDUP_REMOVED lines=24> */
.L_x_4554:
        /* <DEDUP_REMOVED lines=58> */
.L_x_4583:
[----:B------:R-:W-:Y:S05]  /*308b0*/  BSYNC B0 ;  /* 0x0000000000007941 */ /* 0x000fea0003800000 */
.L_x_4582:
[----:B------:R-:W-:Y:S02]  /*308c0*/  IMAD.MOV.U32 R42, RZ, RZ, R54 ;  /* 0x000000ffff2a7224 */ /* 0x000fe400078e0036 */
[----:B------:R-:W-:-:S07]  /*308d0*/  IMAD.MOV.U32 R43, RZ, RZ, R55 ;  /* 0x000000ffff2b7224 */ /* 0x000fce00078e0037 */
.L_x_4566:
[----:B------:R-:W-:Y:S05]  /*308e0*/  BSYNC B1 ;  /* 0x0000000000017941 */ /* 0x000fea0003800000 */
.L_x_4553:
[----:B------:R-:W-:Y:S01]  /*308f0*/  DSETP.NAN.AND P0, PT, R16, R18, PT ;  /* 0x000000121000722a */ /* 0x000fe20003f08000 */
[----:B------:R-:W-:Y:S01]  /*30900*/  ULDC.64 UR4, c[0x0][0xe68] ;  /* 0x00039a0000047ab9 */ /* 0x000fe20000000a00 */
[----:B------:R-:W-:Y:S01]  /*30910*/  BSSY B1, `(.L_x_4584) ;  /* 0x0000771000017945 */ /* 0x000fe20003800000 */
[----:B------:R-:W-:Y:S01]  /*30920*/  DMUL R56, R28, UR4 ;  /* 0x000000041c387c28 */ /* 0x000fe20008000000 */
[----:B------:R-:W-:Y:S01]  /*30930*/  ULDC.64 UR4, c[0x0][0xe60] ;  /* 0x0003980000047ab9 */ /* 0x000fe20000000a00 */
[----:B------:R-:W-:-:S06]  /*30940*/  DADD R14, -RZ, |R16| ;  /* 0x00000000ff0e7229 */ /* 0x000fcc0000000510 */
[----:B------:R-:W-:-:S03]  /*30950*/  DFMA R56, R30, UR4, R56 ;  /* 0x000000041e387c2b */ /* 0x000fc60008000038 */
[----:B------:R-:W-:Y:S08]  /*30960*/  @P0 BRA `(.L_x_4585) ;  /* 0x0000006800740947 */ /* 0x000ff00003800000 */
        /* <DEDUP_REMOVED lines=114> */
.L_x_4591:
        /* <DEDUP_REMOVED lines=21> */
.L_x_4594:
[----:B------:R-:W-:Y:S05]  /*311e0*/  BSYNC B3 ;  /* 0x0000000000037941 */ /* 0x000fea0003800000 */
.L_x_4593:
        /* <DEDUP_REMOVED lines=29> */
.L_x_4592:
[----:B------:R-:W-:Y:S05]  /*313c0*/  BSYNC B2 ;  /* 0x0000000000027941 */ /* 0x000fea0003800000 */
.L_x_4590:
        /* <DEDUP_REMOVED lines=21> */
.L_x_4596:
[----:B------:R-:W-:Y:S05]  /*31520*/  BSYNC B2 ;  /* 0x0000000000027941 */ /* 0x000fea0003800000 */
.L_x_4595:
        /* <DEDUP_REMOVED lines=82> */
.L_x_4598:
[----:B------:R-:W-:-:S04]  /*31a50*/  ISETP.GE.AND P0, PT, R17, RZ, PT ;  /* 0x000000ff1100720c */ /* 0x000fc80003f06270 */
[----:B------:R-:W-:Y:S02]  /*31a60*/  FSEL R2, RZ, 3.37028055040000000000e+12, P0 ;  /* 0x54442d18ff027808 */ /* 0x000fe40000000000 */
[----:B------:R-:W-:-:S07]  /*31a70*/  FSEL R3, RZ, 2.1426990032196044922, P0 ;  /* 0x400921fbff037808 */ /* 0x000fce0000000000 */
.L_x_4599:
[----:B------:R-:W-:Y:S05]  /*31a80*/  BSYNC B0 ;  /* 0x0000000000007941 */ /* 0x000fea0003800000 */
.L_x_4597:
[----:B------:R-:W-:Y:S01]  /*31a90*/  DADD R16, |R16|, |R18| ;  /* 0x0000000010107229 */ /* 0x000fe20000000612 */
[----:B------:R-:W-:Y:S01]  /*31aa0*/  LOP3.LUT R19, R3, 0x80000000, R19, 0xb8, !PT ;  /* 0x8000000003137812 */ /* 0x000fe200078eb813 */
[----:B------:R-:W-:-:S06]  /*31ab0*/  DMUL R58, R58, 0.5 ;  /* 0x3fe000003a3a7828 */ /* 0x000fcc0000000000 */
[----:B------:R-:W-:-:S06]  /*31ac0*/  DSETP.GTU.AND P0, PT, |R16|, +INF , PT ;  /* 0x7ff000001000742a */ /* 0x000fcc0003f0c200 */
[----:B------:R-:W-:Y:S02]  /*31ad0*/  FSEL R2, R16, R2, P0 ;  /* 0x0000000210027208 */ /* 0x000fe40000000000 */
[----:B------:R-:W-:Y:S01]  /*31ae0*/  FSEL R3, R17, R19, P0 ;  /* 0x0000001311037208 */ /* 0x000fe20000000000 */
[----:B------:R-:W-:Y:S06]  /*31af0*/  BRA `(.L_x_4600) ;  /* 0x0000006400487947 */ /* 0x000fec0003800000 */
.L_x_4589:
        /* <DEDUP_REMOVED lines=99> */
.L_x_4603:
[----:B------:R-:W-:Y:S05]  /*32130*/  BSYNC B0 ;  /* 0x0000000000007941 */ /* 0x000fea0003800000 */
.L_x_4602:
[----:B------:R-:W-:Y:S04]  /*32140*/  BSSY B2, `(.L_x_4604) ;  /* 0x0000008000027945 */ /* 0x000fe80003800000 */
[----:B------:R-:W-:Y:S05]  /*32150*/  @P4 BRA P5, `(.L_x_4605) ;  /* 0x0000000000184947 */ /* 0x000fea0002800000 */
[----:B------:R-:W-:Y:S01]  /*32160*/  IMAD.MOV.U32 R2, RZ, RZ, R60 ;  /* 0x000000ffff027224 */ /* 0x000fe200078e003c */
[----:B------:R-:W-:Y:S01]  /*32170*/  MOV R0, 0x321c0 ;  /* 0x000321c000007802 */ /* 0x000fe20000000f00 */
[----:B------:R-:W-:Y:S02]  /*32180*/  IMAD.MOV.U32 R3, RZ, RZ, R61 ;  /* 0x000000ffff037224 */ /* 0x000fe400078e003d */
[----:B------:R-:W-:Y:S02]  /*32190*/  IMAD.MOV.U32 R6, RZ, RZ, R62 ;  /* 0x000000ffff067224 */ /* 0x000fe400078e003e */
[----:B------:R-:W-:-:S07]  /*321a0*/  IMAD.MOV.U32 R5, RZ, RZ, R63 ;  /* 0x000000ffff057224 */ /* 0x000fce00078e003f */
[----:B------:R-:W-:Y:S05]  /*321b0*/  CALL.REL.NOINC `($__internal_1_$__cuda_sm20_div_rn_f64_full) ;  /* 0x000001b000c47944 */ /* 0x000fea0003c00000 */
.L_x_4605:
[----:B------:R-:W-:Y:S05]  /*321c0*/  BSYNC B2 ;  /* 0x0000000000027941 */ /* 0x000fea0003800000 */
.L_x_4604:
        /* <DEDUP_REMOVED lines=82> */
.L_x_4607:
[----:B------:R-:W-:-:S04]  /*326f0*/  ISETP.GE.AND P0, PT, R17, RZ, PT ;  /* 0x000000ff1100720c */ /* 0x000fc80003f06270 */
[----:B------:R-:W-:Y:S02]  /*32700*/  FSEL R2, RZ, 3.37028055040000000000e+12, P0 ;  /* 0x54442d18ff027808 */ /* 0x000fe40000000000 */
[----:B------:R-:W-:-:S07]  /*32710*/  FSEL R3, RZ, 2.1426990032196044922, P0 ;  /* 0x400921fbff037808 */ /* 0x000fce0000000000 */
.L_x_4608:
[----:B------:R-:W-:Y:S05]  /*32720*/  BSYNC B0 ;  /* 0x0000000000007941 */ /* 0x000fea0003800000 */
.L_x_4606:
[----:B------:R-:W-:Y:S01]  /*32730*/  DADD R16, |R16|, |R18| ;  /* 0x0000000010107229 */ /* 0x000fe20000000612 */
[----:B------:R-:W-:Y:S01]  /*32740*/  LOP3.LUT R19, R3, 0x80000000, R19, 0xb8, !PT ;  /* 0x8000000003137812 */ /* 0x000fe200078eb813 */
[----:B------:R-:W-:-:S06]  /*32750*/  DMUL R58, R58, 0.5 ;  /* 0x3fe000003a3a7828 */ /* 0x000fcc0000000000 */
[----:B------:R-:W-:-:S06]  /*32760*/  DSETP.GTU.AND P0, PT, |R16|, +INF , PT ;  /* 0x7ff000001000742a */ /* 0x000fcc0003f0c200 */
[----:B------:R-:W-:Y:S02]  /*32770*/  FSEL R2, R16, R2, P0 ;  /* 0x0000000210027208 */ /* 0x000fe40000000000 */
[----:B------:R-:W-:Y:S01]  /*32780*/  FSEL R3, R17, R19, P0 ;  /* 0x0000001311037208 */ /* 0x000fe20000000000 */
[----:B------:R-:W-:Y:S06]  /*32790*/  BRA `(.L_x_4600) ;  /* 0x0000005800207947 */ /* 0x000fec0003800000 */
.L_x_4601:
        /* <DEDUP_REMOVED lines=28> */
.L_x_4610:
        /* <DEDUP_REMOVED lines=79> */
.L_x_4609:
        /* <DEDUP_REMOVED lines=99> */
.L_x_4612:
        /* <DEDUP_REMOVED lines=21> */
.L_x_4615:
[----:B------:R-:W-:Y:S05]  /*335d0*/  BSYNC B3 ;  /* 0x0000000000037941 */ /* 0x000fea0003800000 */
.L_x_4614:
        /* <DEDUP_REMOVED lines=29> */
.L_x_4613:
[----:B------:R-:W-:Y:S05]  /*337b0*/  BSYNC B2 ;  /* 0x0000000000027941 */ /* 0x000fea0003800000 */
.L_x_4611:
        /* <DEDUP_REMOVED lines=21> */
.L_x_4617:
[----:B------:R-:W-:Y:S05]  /*33910*/  BSYNC B2 ;  /* 0x0000000000027941 */ /* 0x000fea0003800000 */
.L_x_4616:
        /* <DEDUP_REMOVED lines=82> */
.L_x_4619:
[----:B------:R-:W-:-:S04]  /*33e40*/  ISETP.GE.AND P0, PT, R17, RZ, PT ;  /* 0x000000ff1100720c */ /* 0x000fc80003f06270 */
[----:B------:R-:W-:Y:S02]  /*33e50*/  FSEL R2, RZ, 3.37028055040000000000e+12, P0 ;  /* 0x54442d18ff027808 */ /* 0x000fe40000000000 */
[----:B------:R-:W-:-:S07]  /*33e60*/  FSEL R3, RZ, 2.1426990032196044922, P0 ;  /* 0x400921fbff037808 */ /* 0x000fce0000000000 */
.L_x_4620:
[----:B------:R-:W-:Y:S05]  /*33e70*/  BSYNC B0 ;  /* 0x0000000000007941 */ /* 0x000fea0003800000 */
.L_x_4618:
[----:B------:R-:W-:Y:S01]  /*33e80*/  DADD R16, |R16|, |R18| ;  /* 0x0000000010107229 */ /* 0x000fe20000000612 */
[----:B------:R-:W-:Y:S01]  /*33e90*/  LOP3.LUT R19, R3, 0x80000000, R19, 0xb8, !PT ;  /* 0x8000000003137812 */ /* 0x000fe200078eb813 */
[----:B------:R-:W-:-:S06]  /*33ea0*/  DMUL R58, R58, 0.5 ;  /* 0x3fe000003a3a7828 */ /* 0x000fcc0000000000 */
[----:B------:R-:W-:-:S06]  /*33eb0*/  DSETP.GTU.AND P0, PT, |R16|, +INF , PT ;  /* 0x7ff000001000742a */ /* 0x000fcc0003f0c200 */
[----:B------:R-:W-:Y:S02]  /*33ec0*/  FSEL R2, R16, R2, P0 ;  /* 0x0000000210027208 */ /* 0x000fe40000000000 */
[----:B------:R-:W-:Y:S01]  /*33ed0*/  FSEL R3, R17, R19, P0 ;  /* 0x0000001311037208 */ /* 0x000fe20000000000 */
[----:B------:R-:W-:Y:S06]  /*33ee0*/  BRA `(.L_x_4600) ;  /* 0x00000040004c7947 */ /* 0x000fec0003800000 */
.L_x_4588:
        /* <DEDUP_REMOVED lines=135> */
.L_x_4622:
[----:B------:R-:W-:Y:S05]  /*34760*/  BSYNC B0 ;  /* 0x0000000000007941 */ /* 0x000fea0003800000 */
.L_x_4621:
        /* <DEDUP_REMOVED lines=8> */
.L_x_4624:
[----:B------:R-:W-:Y:S05]  /*347f0*/  BSYNC B2 ;  /* 0x0000000000027941 */ /* 0x000fea0003800000 */
.L_x_4623:
        /* <DEDUP_REMOVED lines=82> */
.L_x_4626:
[----:B------:R-:W-:-:S04]  /*34d20*/  ISETP.GE.AND P0, PT, R17, RZ, PT ;  /* 0x000000ff1100720c */ /* 0x000fc80003f06270 */
[----:B------:R-:W-:Y:S02]  /*34d30*/  FSEL R2, RZ, 3.37028055040000000000e+12, P0 ;  /* 0x54442d18ff027808 */ /* 0x000fe40000000000 */
[----:B------:R-:W-:-:S07]  /*34d40*/  FSEL R3, RZ, 2.1426990032196044922, P0 ;  /* 0x400921fbff037808 */ /* 0x000fce0000000000 */
.L_x_4627:
[----:B------:R-:W-:Y:S05]  /*34d50*/  BSYNC B0 ;  /* 0x0000000000007941 */ /* 0x000fea0003800000 */
.L_x_4625:
[----:B------:R-:W-:Y:S01]  /*34d60*/  DADD R16, |R16|, |R18| ;  /* 0x0000000010107229 */ /* 0x000fe20000000612 */
[----:B------:R-:W-:-:S07]  /*34d70*/  LOP3.LUT R19, R3, 0x80000000, R19, 0xb8, !PT ;  /* 0x8000000003137812 */ /* 0x000fce00078eb813 */
[----:B------:R-:W-:-:S06]  /*34d80*/  DSETP.GTU.AND P0, PT, |R16|, +INF , PT ;  /* 0x7ff000001000742a */ /* 0x000fcc0003f0c200 */
[----:B------:R-:W-:Y:S02]  /*34d90*/  FSEL R2, R16, R2, P0 ;  /* 0x0000000210027208 */ /* 0x000fe40000000000 */
[----:B------:R-:W-:Y:S01]  /*34da0*/  FSEL R3, R17, R19, P0 ;  /* 0x0000001311037208 */ /* 0x000fe20000000000 */
[----:B------:R-:W-:Y:S06]  /*34db0*/  BRA `(.L_x_4600) ;  /* 0x0000003000987947 */ /* 0x000fec0003800000 */
.L_x_4587:
        /* <DEDUP_REMOVED lines=90> */
.L_x_4630:
        /* <DEDUP_REMOVED lines=21> */
.L_x_4633:
[----:B------:R-:W-:Y:S05]  /*354b0*/  BSYNC B3 ;  /* 0x0000000000037941 */ /* 0x000fea0003800000 */
.L_x_4632:
        /* <DEDUP_REMOVED lines=29> */
.L_x_4631:
[----:B------:R-:W-:Y:S05]  /*35690*/  BSYNC B2 ;  /* 0x0000000000027941 */ /* 0x000fea0003800000 */
.L_x_4629:
        /* <DEDUP_REMOVED lines=83> */
.L_x_4628:
        /* <DEDUP_REMOVED lines=85> */
.L_x_4586:
        /* <DEDUP_REMOVED lines=23> */
.L_x_4635:
[----:B------:R-:W-:Y:S05]  /*36290*/  BSYNC B2 ;  /* 0x0000000000027941 */ /* 0x000fea0003800000 */
.L_x_4634:
        /* <DEDUP_REMOVED lines=26> */
.L_x_4637:
[----:B------:R-:W-:Y:S05]  /*36440*/  BSYNC B2 ;  /* 0x0000000000027941 */ /* 0x000fea0003800000 */
.L_x_4636:
        /* <DEDUP_REMOVED lines=136> */
.L_x_4639:
[----:B------:R-:W-:Y:S05]  /*36cd0*/  BSYNC B0 ;  /* 0x0000000000007941 */ /* 0x000fea0003800000 */
.L_x_4638:
        /* <DEDUP_REMOVED lines=8> */
.L_x_4641:
[----:B------:R-:W-:Y:S05]  /*36d60*/  BSYNC B2 ;  /* 0x0000000000027941 */ /* 0x000fea0003800000 */
.L_x_4640:
        /* <DEDUP_REMOVED lines=82> */
.L_x_4643:
[----:B------:R-:W-:-:S04]  /*37290*/  ISETP.GE.AND P0, PT, R17, RZ, PT ;  /* 0x000000ff1100720c */ /* 0x000fc80003f06270 */
[----:B------:R-:W-:Y:S02]  /*372a0*/  FSEL R2, RZ, 3.37028055040000000000e+12, P0 ;  /* 0x54442d18ff027808 */ /* 0x000fe40000000000 */
[----:B------:R-:W-:-:S07]  /*372b0*/  FSEL R3, RZ, 2.1426990032196044922, P0 ;  /* 0x400921fbff037808 */ /* 0x000fce0000000000 */
.L_x_4644:
[----:B------:R-:W-:Y:S05]  /*372c0*/  BSYNC B0 ;  /* 0x0000000000007941 */ /* 0x000fea0003800000 */
.L_x_4642:
[----:B------:R-:W-:Y:S01]  /*372d0*/  DADD R16, |R16|, |R18| ;  /* 0x0000000010107229 */ /* 0x000fe20000000612 */
[----:B------:R-:W-:Y:S01]  /*372e0*/  LOP3.LUT R19, R3, 0x80000000, R19, 0xb8, !PT ;  /* 0x8000000003137812 */ /* 0x000fe200078eb813 */
[----:B------:R-:W-:-:S06]  /*372f0*/  DADD R58, R58, 1 ;  /* 0x3ff000003a3a7429 */ /* 0x000fcc0000000000 */
[----:B------:R-:W-:-:S06]  /*37300*/  DSETP.GTU.AND P0, PT, |R16|, +INF , PT ;  /* 0x7ff000001000742a */ /* 0x000fcc0003f0c200 */
[----:B------:R-:W-:Y:S02]  /*37310*/  FSEL R2, R16, R2, P0 ;  /* 0x0000000210027208 */ /* 0x000fe40000000000 */
[----:B------:R-:W-:Y:S01]  /*37320*/  FSEL R3, R17, R19, P0 ;  /* 0x0000001311037208 */ /* 0x000fe20000000000 */
[----:B------:R-:W-:Y:S06]  /*37330*/  BRA `(.L_x_4600) ;  /* 0x0000000c00387947 */ /* 0x000fec0003800000 */
.L_x_4585:
        /* <DEDUP_REMOVED lines=108> */
.L_x_4646:
[----:B------:R-:W-:Y:S05]  /*37a00*/  BSYNC B0 ;  /* 0x0000000000007941 */ /* 0x000fea0003800000 */
.L_x_4645:
[----:B------:R-:W-:Y:S04]  /*37a10*/  BSSY B2, `(.L_x_4647) ;  /* 0x0000006000027945 */ /* 0x000fe80003800000 */
[----:B------:R-:W-:Y:S05]  /*37a20*/  @P4 BRA P5, `(.L_x_4648) ;  /* 0x0000000000104947 */ /* 0x000fea0002800000 */
[----:B------:R-:W-:Y:S01]  /*37a30*/  IMAD.MOV.U32 R6, RZ, RZ, R60 ;  /* 0x000000ffff067224 */ /* 0x000fe200078e003c */
[----:B------:R-:W-:Y:S01]  /*37a40*/  MOV R0, 0x37a70 ;  /* 0x00037a7000007802 */ /* 0x000fe20000000f00 */
[----:B------:R-:W-:-:S07]  /*37a50*/  IMAD.MOV.U32 R5, RZ, RZ, R61 ;  /* 0x000000ffff057224 */ /* 0x000fce00078e003d */
[----:B------:R-:W-:Y:S05]  /*37a60*/  CALL.REL.NOINC `($__internal_1_$__cuda_sm20_div_rn_f64_full) ;  /* 0x0000015800987944 */ /* 0x000fea0003c00000 */
.L_x_4648:
[----:B------:R-:W-:Y:S05]  /*37a70*/  BSYNC B2 ;  /* 0x0000000000027941 */ /* 0x000fea0003800000 */
.L_x_4647:
        /* <DEDUP_REMOVED lines=82> */
.L_x_4650:
[----:B------:R-:W-:Y:S02]  /*37fa0*/  FSEL R2, RZ, 3.37028055040000000000e+12, P2 ;  /* 0x54442d18ff027808 */ /* 0x000fe40001000000 */
[----:B------:R-:W-:-:S07]  /*37fb0*/  FSEL R3, RZ, 2.1426990032196044922, P2 ;  /* 0x400921fbff037808 */ /* 0x000fce0001000000 */
.L_x_4651:
[----:B------:R-:W-:Y:S05]  /*37fc0*/  BSYNC B0 ;  /* 0x0000000000007941 */ /* 0x000fea0003800000 */
.L_x_4649:
[----:B------:R-:W-:Y:S01]  /*37fd0*/  DADD R16, |R16|, |R18| ;  /* 0x0000000010107229 */ /* 0x000fe20000000612 */
[----:B------:R-:W-:-:S07]  /*37fe0*/  LOP3.LUT R19, R3, 0x80000000, R19, 0xb8, !PT ;  /* 0x8000000003137812 */ /* 0x000fce00078eb813 */
[----:B------:R-:W-:-:S06]  /*37ff0*/  DSETP.GTU.AND P0, PT, |R16|, +INF , PT ;  /* 0x7ff000001000742a */ /* 0x000fcc0003f0c200 */
[----:B------:R-:W-:Y:S02]  /*38000*/  FSEL R2, R16, R2, P0 ;  /* 0x0000000210027208 */ /* 0x000fe40000000000 */
[----:B------:R-:W-:-:S07]  /*38010*/  FSEL R3, R17, R19, P0 ;  /* 0x0000001311037208 */ /* 0x000fce0000000000 */
.L_x_4600:
[----:B------:R-:W-:Y:S05]  /*38020*/  BSYNC B1 ;  /* 0x0000000000017941 */ /* 0x000fea0003800000 */
.L_x_4584:
[----:B------:R-:W-:Y:S01]  /*38030*/  ULDC.64 UR4, c[0x0][0xe68] ;  /* 0x00039a0000047ab9 */ /* 0x000fe20000000a00 */
[----:B------:R-:W-:Y:S01]  /*38040*/  BSSY B1, `(.L_x_4652) ;  /* 0x000021a000017945 */ /* 0x000fe20003800000 */
[----:B------:R-:W-:Y:S01]  /*38050*/  DMUL R30, R30, UR4 ;  /* 0x000000041e1e7c28 */ /* 0x000fe20008000000 */
[----:B------:R-:W-:-:S07]  /*38060*/  ULDC.64 UR4, c[0x0][0xe60] ;  /* 0x0003980000047ab9 */ /* 0x000fce0000000a00 */
[----:B------:R-:W-:-:S08]  /*38070*/  DFMA R30, R28, UR4, -R30 ;  /* 0x000000041c1e7c2b */ /* 0x000fd0000800081e */
        /* <DEDUP_REMOVED lines=74> */
.L_x_4658:
[----:B------:R-:W-:Y:S05]  /*38520*/  BSYNC B0 ;  /* 0x0000000000007941 */ /* 0x000fea0003800000 */
.L_x_4657:
        /* <DEDUP_REMOVED lines=24> */
.L_x_4660:
[----:B------:R-:W-:Y:S01]  /*386b0*/  DMUL R4, RZ, R28 ;  /* 0x0000001cff047228 */ /* 0x000fe20000000000 */
[----:B------:R-:W-:-:S10]  /*386c0*/  IMAD.MOV.U32 R0, RZ, RZ, RZ ;  /* 0x000000ffff007224 */ /* 0x000fd400078e00ff */
.L_x_4661:
[----:B------:R-:W-:Y:S05]  /*386d0*/  BSYNC B2 ;  /* 0x0000000000027941 */ /* 0x000fea0003800000 */
.L_x_4659:
        /* <DEDUP_REMOVED lines=47> */
.L_x_4663:
[----:B------:R-:W-:Y:S01]  /*389d0*/  DMUL R4, RZ, R28 ;  /* 0x0000001cff047228 */ /* 0x000fe20000000000 */
[----:B------:R-:W-:-:S10]  /*389e0*/  IMAD.MOV.U32 R0, RZ, RZ, RZ ;  /* 0x000000ffff007224 */ /* 0x000fd400078e00ff */
.L_x_4664:
[----:B------:R-:W-:Y:S05]  /*389f0*/  BSYNC B2 ;  /* 0x0000000000027941 */ /* 0x000fea0003800000 */
.L_x_4662:
        /* <DEDUP_REMOVED lines=25> */
.L_x_4656:
        /* <DEDUP_REMOVED lines=62> */
.L_x_4667:
[----:B------:R-:W-:Y:S05]  /*38f70*/  BSYNC B0 ;  /* 0x0000000000007941 */ /* 0x000fea0003800000 */
.L_x_4666:
        /* <DEDUP_REMOVED lines=24> */
.L_x_4669:
[----:B------:R-:W-:Y:S01]  /*39100*/  DMUL R4, RZ, R28 ;  /* 0x0000001cff047228 */ /* 0x000fe20000000000 */
[----:B------:R-:W-:-:S10]  /*39110*/  IMAD.MOV.U32 R0, RZ, RZ, RZ ;  /* 0x000000ffff007224 */ /* 0x000fd400078e00ff */
.L_x_4670:
[----:B------:R-:W-:Y:S05]  /*39120*/  BSYNC B2 ;  /* 0x0000000000027941 */ /* 0x000fea0003800000 */
.L_x_4668:
        /* <DEDUP_REMOVED lines=47> */
.L_x_4672:
[----:B------:R-:W-:Y:S01]  /*39420*/  DMUL R4, RZ, R28 ;  /* 0x0000001cff047228 */ /* 0x000fe20000000000 */
[----:B------:R-:W-:-:S10]  /*39430*/  IMAD.MOV.U32 R0, RZ, RZ, RZ ;  /* 0x000000ffff007224 */ /* 0x000fd400078e00ff */
.L_x_4673:
[----:B------:R-:W-:Y:S05]  /*39440*/  BSYNC B2 ;  /* 0x0000000000027941 */ /* 0x000fea0003800000 */
.L_x_4671:
        /* <DEDUP_REMOVED lines=39> */
.L_x_4655:
        /* <DEDUP_REMOVED lines=11> */
.L_x_4674:
[----:B------:R-:W-:-:S10]  /*39770*/  DADD R16, R28, -R28 ;  /* 0x000000001c107229 */ /* 0x000fd4000000081c */
[----:B------:R-:W-:Y:S02]  /*39780*/  IMAD.MOV.U32 R18, RZ, RZ, R16 ;  /* 0x000000ffff127224 */ /* 0x000fe400078e0010 */
[----:B------:R-:W-:Y:S01]  /*39790*/  IMAD.MOV.U32 R19, RZ, RZ, R17 ;  /* 0x000000ffff137224 */ /* 0x000fe200078e0011 */
[----:B------:R-:W-:Y:S06]  /*397a0*/  BRA `(.L_x_4665) ;  /* 0x00000008008c7947 */ /* 0x000fec0003800000 */
.L_x_4654:
        /* <DEDUP_REMOVED lines=25> */
.L_x_4676:
[----:B------:R-:W-:Y:S01]  /*39940*/  DMUL R4, RZ, R28 ;  /* 0x0000001cff047228 */ /* 0x000fe20000000000 */
[----:B------:R-:W-:-:S10]  /*39950*/  IMAD.MOV.U32 R0, RZ, RZ, RZ ;  /* 0x000000ffff007224 */ /* 0x000fd400078e00ff */
.L_x_4677:
[----:B------:R-:W-:Y:S05]  /*39960*/  BSYNC B2 ;  /* 0x0000000000027941 */ /* 0x000fea0003800000 */
.L_x_4675:
        /* <DEDUP_REMOVED lines=47> */
.L_x_4679:
[----:B------:R-:W-:Y:S01]  /*39c60*/  DMUL R4, RZ, R28 ;  /* 0x0000001cff047228 */ /* 0x000fe20000000000 */
[----:B------:R-:W-:-:S10]  /*39c70*/  IMAD.MOV.U32 R0, RZ, RZ, RZ ;  /* 0x000000ffff007224 */ /* 0x000fd400078e00ff */
.L_x_4680:
[----:B------:R-:W-:Y:S05]  /*39c80*/  BSYNC B2 ;  /* 0x0000000000027941 */ /* 0x000fea0003800000 */
.L_x_4678:
        /* <DEDUP_REMOVED lines=24> */
.L_x_4653:
        /* <DEDUP_REMOVED lines=58> */
.L_x_4682:
[----:B------:R-:W-:Y:S05]  /*3a1b0*/  BSYNC B0 ;  /* 0x0000000000007941 */ /* 0x000fea0003800000 */
.L_x_4681:
[----:B------:R-:W-:Y:S02]  /*3a1c0*/  IMAD.MOV.U32 R18, RZ, RZ, R28 ;  /* 0x000000ffff127224 */ /* 0x000fe400078e001c */
[----:B------:R-:W-:-:S07]  /*3a1d0*/  IMAD.MOV.U32 R19, RZ, RZ, R29 ;  /* 0x000000ffff137224 */ /* 0x000fce00078e001d */
.L_x_4665:
[----:B------:R-:W-:Y:S05]  /*3a1e0*/  BSYNC B1 ;  /* 0x0000000000017941 */ /* 0x000fea0003800000 */
.L_x_4652:
        /* <DEDUP_REMOVED lines=122> */
.L_x_4690:
        /* <DEDUP_REMOVED lines=21> */
.L_x_4693:
[----:B------:R-:W-:Y:S05]  /*3aae0*/  BSYNC B3 ;  /* 0x0000000000037941 */ /* 0x000fea0003800000 */
.L_x_4692:
        /* <DEDUP_REMOVED lines=29> */
.L_x_4691:
[----:B------:R-:W-:Y:S05]  /*3acc0*/  BSYNC B2 ;  /* 0x0000000000027941 */ /* 0x000fea0003800000 */
.L_x_4689:
        /* <DEDUP_REMOVED lines=21> */
.L_x_4695:
[----:B------:R-:W-:Y:S05]  /*3ae20*/  BSYNC B2 ;  /* 0x0000000000027941 */ /* 0x000fea0003800000 */
.L_x_4694:
        /* <DEDUP_REMOVED lines=82> */
.L_x_4697:
[----:B------:R-:W-:-:S04]  /*3b350*/  ISETP.GE.AND P0, PT, R21, RZ, PT ;  /* 0x000000ff1500720c */ /* 0x000fc80003f06270 */
[----:B------:R-:W-:Y:S02]  /*3b360*/  FSEL R2, RZ, 3.37028055040000000000e+12, P0 ;  /* 0x54442d18ff027808 */ /* 0x000fe40000000000 */
[----:B------:R-:W-:-:S07]  /*3b370*/  FSEL R3, RZ, 2.1426990032196044922, P0 ;  /* 0x400921fbff037808 */ /* 0x000fce0000000000 */
.L_x_4698:
[----:B------:R-:W-:Y:S05]  /*3b380*/  BSYNC B0 ;  /* 0x0000000000007941 */ /* 0x000fea0003800000 */
.L_x_4696:
[----:B------:R-:W-:Y:S01]  /*3b390*/  DADD R20, |R20|, |R22| ;  /* 0x0000000014147229 */ /* 0x000fe20000000616 */
[----:B------:R-:W-:Y:S01]  /*3b3a0*/  LOP3.LUT R23, R3, 0x80000000, R23, 0xb8, !PT ;  /* 0x8000000003177812 */ /* 0x000fe200078eb817 */
[----:B------:R-:W-:-:S06]  /*3b3b0*/  DMUL R56, R56, 0.5 ;  /* 0x3fe0000038387828 */ /* 0x000fcc0000000000 */
[----:B------:R-:W-:-:S06]  /*3b3c0*/  DSETP.GTU.AND P0, PT, |R20|, +INF , PT ;  /* 0x7ff000001400742a */ /* 0x000fcc0003f0c200 */
[----:B------:R-:W-:Y:S02]  /*3b3d0*/  FSEL R2, R20, R2, P0 ;  /* 0x0000000214027208 */ /* 0x000fe40000000000 */
[----:B------:R-:W-:Y:S01]  /*3b3e0*/  FSEL R3, R21, R23, P0 ;  /* 0x0000001715037208 */ /* 0x000fe20000000000 */
[----:B------:R-:W-:Y:S06]  /*3b3f0*/  BRA `(.L_x_4699) ;  /* 0x0000006400487947 */ /* 0x000fec0003800000 */
.L_x_4688:
        /* <DEDUP_REMOVED lines=99> */
.L_x_4702:
[----:B------:R-:W-:Y:S05]  /*3ba30*/  BSYNC B0 ;  /* 0x0000000000007941 */ /* 0x000fea0003800000 */
.L_x_4701:
        /* <DEDUP_REMOVED lines=8> */
.L_x_4704:
[----:B------:R-:W-:Y:S05]  /*3bac0*/  BSYNC B2 ;  /* 0x0000000000027941 */ /* 0x000fea0003800000 */
.L_x_4703:
        /* <DEDUP_REMOVED lines=82> */
.L_x_4706:
[----:B------:R-:W-:-:S04]  /*3bff0*/  ISETP.GE.AND P0, PT, R21, RZ, PT ;  /* 0x000000ff1500720c */ /* 0x000fc80003f06270 */
[----:B------:R-:W-:Y:S02]  /*3c000*/  FSEL R2, RZ, 3.37028055040000000000e+12, P0 ;  /* 0x54442d18ff027808 */ /* 0x000fe40000000000 */
[----:B------:R-:W-:-:S07]  /*3c010*/  FSEL R3, RZ, 2.1426990032196044922, P0 ;  /* 0x400921fbff037808 */ /* 0x000fce0000000000 */
.L_x_4707:
[----:B------:R-:W-:Y:S05]  /*3c020*/  BSYNC B0 ;  /* 0x0000000000007941 */ /* 0x000fea0003800000 */
.L_x_4705:
[----:B------:R-:W-:Y:S01]  /*3c030*/  DADD R20, |R20|, |R22| ;  /* 0x0000000014147229 */ /* 0x000fe20000000616 */
[----:B------:R-:W-:Y:S01]  /*3c040*/  LOP3.LUT R23, R3, 0x80000000, R23, 0xb8, !PT ;  /* 0x8000000003177812 */ /* 0x000fe200078eb817 */
[----:B------:R-:W-:-:S06]  /*3c050*/  DMUL R56, R56, 0.5 ;  /* 0x3fe0000038387828 */ /* 0x000fcc0000000000 */
[----:B------:R-:W-:-:S06]  /*3c060*/  DSETP.GTU.AND P0, PT, |R20|, +INF , PT ;  /* 0x7ff000001400742a */ /* 0x000fcc0003f0c200 */
[----:B------:R-:W-:Y:S02]  /*3c070*/  FSEL R2, R20, R2, P0 ;  /* 0x0000000214027208 */ /* 0x000fe40000000000 */
[----:B------:R-:W-:Y:S01]  /*3c080*/  FSEL R3, R21, R23, P0 ;  /* 0x0000001715037208 */ /* 0x000fe20000000000 */
[----:B------:R-:W-:Y:S06]  /*3c090*/  BRA `(.L_x_4699) ;  /* 0x0000005800207947 */ /* 0x000fec0003800000 */
.L_x_4700:
        /* <DEDUP_REMOVED lines=8> */
[----:B------:R-:W-:-:S02]  /*3c120*/  DMUL R64, R2, R2 ;  /* 0x0000000202407228 */ /* 0x000fc40000000000 */
[----:B------:R-:W-:Y:S02]  /*3c130*/  DADD R54, R2, R2 ;  /* 0x0000000002367229 */ /* 0x000fe40000000002 */
[C---:B------:R-:W-:Y:S02]  /*3c140*/  DADD R68, R6.reuse, R6 ;  /* 0x0000000006447229 */ /* 0x040fe40000000006 */
[----:B------:R-:W-:Y:S01]  /*3c150*/  LOP3.LUT R3, R5, 0xfffffff8, RZ, 0xc0, !PT ;  /* 0xfffffff805037812 */ /* 0x000fe200078ec0ff */
[----:B------:R-:W-:Y:S01]  /*3c160*/  DMUL R62, R6, R6 ;  /* 0x00000006063e7228 */ /* 0x000fe20000000000 */
[----:B------:R-:W-:-:S04]  /*3c170*/  LOP3.LUT R51, R9, 0xfffffff8, RZ, 0xc0, !PT ;  /* 0xfffffff809337812 */ /* 0x000fc800078ec0ff */
[----:B------:R-:W-:Y:S02]  /*3c180*/  DADD R14, R4, -R2 ;  /* 0x00000000040e7229 */ /* 0x000fe40000000802 */
[----:B------:R-:W-:Y:S02]  /*3c190*/  DADD R56, R8, -R50 ;  /* 0x0000000008387229 */ /* 0x000fe40000000832 */
[----:B------:R-:W-:Y:S02]  /*3c1a0*/  DADD R70, R2, R2 ;  /* 0x0000000002467229 */ /* 0x000fe40000000002 */
[----:B------:R-:W-:Y:S02]  /*3c1b0*/  DADD R72, R50, R50 ;  /* 0x0000000032487229 */ /* 0x000fe40000000032 */
[C---:B------:R-:W-:Y:S02]  /*3c1c0*/  DMUL R66, R2.reuse, R54 ;  /* 0x0000003602427228 */ /* 0x040fe40000000000 */
[----:B------:R-:W-:-:S02]  /*3c1d0*/  DMUL R8, R2, R2 ;  /* 0x0000000202087228 */ /* 0x000fc40000000000 */
        /* <DEDUP_REMOVED lines=8> */
.L_x_4709:
        /* <DEDUP_REMOVED lines=79> */
.L_x_4708:
        /* <DEDUP_REMOVED lines=99> */
.L_x_4711:
        /* <DEDUP_REMOVED lines=21> */
.L_x_4714:
[----:B------:R-:W-:Y:S05]  /*3ced0*/  BSYNC B3 ;  /* 0x0000000000037941 */ /* 0x000fea0003800000 */
.L_x_4713:
        /* <DEDUP_REMOVED lines=29> */
.L_x_4712:
[----:B------:R-:W-:Y:S05]  /*3d0b0*/  BSYNC B2 ;  /* 0x0000000000027941 */ /* 0x000fea0003800000 */
.L_x_4710:
        /* <DEDUP_REMOVED lines=21> */
.L_x_4716:
[----:B------:R-:W-:Y:S05]  /*3d210*/  BSYNC B2 ;  /* 0x0000000000027941 */ /* 0x000fea0003800000 */
.L_x_4715:
        /* <DEDUP_REMOVED lines=82> */
.L_x_4718:
[----:B------:R-:W-:-:S04]  /*3d740*/  ISETP.GE.AND P0, PT, R21, RZ, PT ;  /* 0x000000ff1500720c */ /* 0x000fc80003f06270 */
[----:B------:R-:W-:Y:S02]  /*3d750*/  FSEL R2, RZ, 3.37028055040000000000e+12, P0 ;  /* 0x54442d18ff027808 */ /* 0x000fe40000000000 */
[----:B------:R-:W-:-:S07]  /*3d760*/  FSEL R3, RZ, 2.1426990032196044922, P0 ;  /* 0x400921fbff037808 */ /* 0x000fce0000000000 */
.L_x_4719:
[----:B------:R-:W-:Y:S05]  /*3d770*/  BSYNC B0 ;  /* 0x0000000000007941 */ /* 0x000fea0003800000 */
.L_x_4717:
[----:B------:R-:W-:Y:S01]  /*3d780*/  DADD R20, |R20|, |R22| ;  /* 0x0000000014147229 */ /* 0x000fe20000000616 */
[----:B------:R-:W-:Y:S01]  /*3d790*/  LOP3.LUT R23, R3, 0x80000000, R23, 0xb8, !PT ;  /* 0x8000000003177812 */ /* 0x000fe200078eb817 */
[----:B------:R-:W-:-:S06]  /*3d7a0*/  DMUL R56, R56, 0.5 ;  /* 0x3fe0000038387828 */ /* 0x000fcc0000000000 */
[----:B------:R-:W-:-:S06]  /*3d7b0*/  DSETP.GTU.AND P0, PT, |R20|, +INF , PT ;  /* 0x7ff000001400742a */ /* 0x000fcc0003f0c200 */
[----:B------:R-:W-:Y:S02]  /*3d7c0*/  FSEL R2, R20, R2, P0 ;  /* 0x0000000214027208 */ /* 0x000fe40000000000 */
[----:B------:R-:W-:Y:S01]  /*3d7d0*/  FSEL R3, R21, R23, P0 ;  /* 0x0000001715037208 */ /* 0x000fe20000000000 */
[----:B------:R-:W-:Y:S06]  /*3d7e0*/  BRA `(.L_x_4699) ;  /* 0x00000040004c7947 */ /* 0x000fec0003800000 */
.L_x_4687:
        /* <DEDUP_REMOVED lines=135> */
.L_x_4721:
[----:B------:R-:W-:Y:S05]  /*3e060*/  BSYNC B0 ;  /* 0x0000000000007941 */ /* 0x000fea0003800000 */
.L_x_4720:
        /* <DEDUP_REMOVED lines=8> */
.L_x_4723:
[----:B------:R-:W-:Y:S05]  /*3e0f0*/  BSYNC B2 ;  /* 0x0000000000027941 */ /* 0x000fea0003800000 */
.L_x_4722:
        /* <DEDUP_REMOVED lines=82> */
.L_x_4725:
[----:B------:R-:W-:-:S04]  /*3e620*/  ISETP.GE.AND P0, PT, R21, RZ, PT ;  /* 0x000000ff1500720c */ /* 0x000fc80003f06270 */
[----:B------:R-:W-:Y:S02]  /*3e630*/  FSEL R2, RZ, 3.37028055040000000000e+12, P0 ;  /* 0x54442d18ff027808 */ /* 0x000fe40000000000 */
[----:B------:R-:W-:-:S07]  /*3e640*/  FSEL R3, RZ, 2.1426990032196044922, P0 ;  /* 0x400921fbff037808 */ /* 0x000fce0000000000 */
.L_x_4726:
[----:B------:R-:W-:Y:S05]  /*3e650*/  BSYNC B0 ;  /* 0x0000000000007941 */ /* 0x000fea0003800000 */
.L_x_4724:
[----:B------:R-:W-:Y:S01]  /*3e660*/  DADD R20, |R20|, |R22| ;  /* 0x0000000014147229 */ /* 0x000fe20000000616 */
[----:B------:R-:W-:-:S07]  /*3e670*/  LOP3.LUT R23, R3, 0x80000000, R23, 0xb8, !PT ;  /* 0x8000000003177812 */ /* 0x000fce00078eb817 */
[----:B------:R-:W-:-:S06]  /*3e680*/  DSETP.GTU.AND P0, PT, |R20|, +INF , PT ;  /* 0x7ff000001400742a */ /* 0x000fcc0003f0c200 */
[----:B------:R-:W-:Y:S02]  /*3e690*/  FSEL R2, R20, R2, P0 ;  /* 0x0000000214027208 */ /* 0x000fe40000000000 */
[----:B------:R-:W-:Y:S01]  /*3e6a0*/  FSEL R3, R21, R23, P0 ;  /* 0x0000001715037208 */ /* 0x000fe20000000000 */
[----:B------:R-:W-:Y:S06]  /*3e6b0*/  BRA `(.L_x_4699) ;  /* 0x0000003000987947 */ /* 0x000fec0003800000 */
.L_x_4686:
        /* <DEDUP_REMOVED lines=90> */
.L_x_4729:
        /* <DEDUP_REMOVED lines=21> */
.L_x_4732:
[----:B------:R-:W-:Y:S05]  /*3edb0*/  BSYNC B3 ;  /* 0x0000000000037941 */ /* 0x000fea0003800000 */
.L_x_4731:
        /* <DEDUP_REMOVED lines=29> */
.L_x_4730:
[----:B------:R-:W-:Y:S05]  /*3ef90*/  BSYNC B2 ;  /* 0x0000000000027941 */ /* 0x000fea0003800000 */
.L_x_4728:
        /* <DEDUP_REMOVED lines=83> */
.L_x_4727:
        /* <DEDUP_REMOVED lines=85> */
.L_x_4685:
        /* <DEDUP_REMOVED lines=23> */
.L_x_4734:
[----:B------:R-:W-:Y:S05]  /*3fb90*/  BSYNC B2 ;  /* 0x0000000000027941 */ /* 0x000fea0003800000 */
.L_x_4733:
        /* <DEDUP_REMOVED lines=26> */
.L_x_4736:
[----:B------:R-:W-:Y:S05]  /*3fd40*/  BSYNC B2 ;  /* 0x0000000000027941 */ /* 0x000fea0003800000 */
.L_x_4735:
        /* <DEDUP_REMOVED lines=136> */
.L_x_4738:
[----:B------:R-:W-:Y:S05]  /*405d0*/  BSYNC B0 ;  /* 0x0000000000007941 */ /* 0x000fea0003800000 */
.L_x_4737:
        /* <DEDUP_REMOVED lines=8> */
.L_x_4740:
[----:B------:R-:W-:Y:S05]  /*40660*/  BSYNC B2 ;  /* 0x0000000000027941 */ /* 0x000fea0003800000 */
.L_x_4739:
        /* <DEDUP_REMOVED lines=82> */
.L_x_4742:
[----:B------:R-:W-:-:S04]  /*40b90*/  ISETP.GE.AND P0, PT, R21, RZ, PT ;  /* 0x000000ff1500720c */ /* 0x000fc80003f06270 */
[----:B------:R-:W-:Y:S02]  /*40ba0*/  FSEL R2, RZ, 3.37028055040000000000e+12, P0 ;  /* 0x54442d18ff027808 */ /* 0x000fe40000000000 */
[----:B------:R-:W-:-:S07]  /*40bb0*/  FSEL R3, RZ, 2.1426990032196044922, P0 ;  /* 0x400921fbff037808 */ /* 0x000fce0000000000 */
.L_x_4743:
[----:B------:R-:W-:Y:S05]  /*40bc0*/  BSYNC B0 ;  /* 0x0000000000007941 */ /* 0x000fea0003800000 */
.L_x_4741:
[----:B------:R-:W-:Y:S01]  /*40bd0*/  DADD R20, |R20|, |R22| ;  /* 0x0000000014147229 */ /* 0x000fe20000000616 */
[----:B------:R-:W-:Y:S01]  /*40be0*/  LOP3.LUT R23, R3, 0x80000000, R23, 0xb8, !PT ;  /* 0x8000000003177812 */ /* 0x000fe200078eb817 */
[----:B------:R-:W-:-:S06]  /*40bf0*/  DADD R56, R56, 1 ;  /* 0x3ff0000038387429 */ /* 0x000fcc0000000000 */
[----:B------:R-:W-:-:S06]  /*40c00*/  DSETP.GTU.AND P0, PT, |R20|, +INF , PT ;  /* 0x7ff000001400742a */ /* 0x000fcc0003f0c200 */
[----:B------:R-:W-:Y:S02]  /*40c10*/  FSEL R2, R20, R2, P0 ;  /* 0x0000000214027208 */ /* 0x000fe40000000000 */
[----:B------:R-:W-:Y:S01]  /*40c20*/  FSEL R3, R21, R23, P0 ;  /* 0x0000001715037208 */ /* 0x000fe20000000000 */
[----:B------:R-:W-:Y:S06]  /*40c30*/  BRA `(.L_x_4699) ;  /* 0x0000000c00387947 */ /* 0x000fec0003800000 */
.L_x_4684:
        /* <DEDUP_REMOVED lines=108> */
.L_x_4745:
[----:B------:R-:W-:Y:S05]  /*41300*/  BSYNC B0 ;  /* 0x0000000000007941 */ /* 0x000fea0003800000 */
.L_x_4744:
[----:B------:R-:W-:Y:S04]  /*41310*/  BSSY B2, `(.L_x_4746) ;  /* 0x0000006000027945 */ /* 0x000fe80003800000 */
[----:B------:R-:W-:Y:S05]  /*41320*/  @P4 BRA P5, `(.L_x_4747) ;  /* 0x0000000000104947 */ /* 0x000fea0002800000 */
[----:B------:R-:W-:Y:S01]  /*41330*/  IMAD.MOV.U32 R6, RZ, RZ, R28 ;  /* 0x000000ffff067224 */ /* 0x000fe200078e001c */
[----:B------:R-:W-:Y:S01]  /*41340*/  MOV R0, 0x41370 ;  /* 0x0004137000007802 */ /* 0x000fe20000000f00 */
[----:B------:R-:W-:-:S07]  /*41350*/  IMAD.MOV.U32 R5, RZ, RZ, R29 ;  /* 0x000000ffff057224 */ /* 0x000fce00078e001d */
[----:B------:R-:W-:Y:S05]  /*41360*/  CALL.REL.NOINC `($__internal_1_$__cuda_sm20_div_rn_f64_full) ;  /* 0x000000c000587944 */ /* 0x000fea0003c00000 */
.L_x_4747:
[----:B------:R-:W-:Y:S05]  /*41370*/  BSYNC B2 ;  /* 0x0000000000027941 */ /* 0x000fea0003800000 */
.L_x_4746:
        /* <DEDUP_REMOVED lines=82> */
.L_x_4749:
[----:B------:R-:W-:Y:S02]  /*418a0*/  FSEL R2, RZ, 3.37028055040000000000e+12, P2 ;  /* 0x54442d18ff027808 */ /* 0x000fe40001000000 */
[----:B------:R-:W-:-:S07]  /*418b0*/  FSEL R3, RZ, 2.1426990032196044922, P2 ;  /* 0x400921fbff037808 */ /* 0x000fce0001000000 */
.L_x_4750:
[----:B------:R-:W-:Y:S05]  /*418c0*/  BSYNC B0 ;  /* 0x0000000000007941 */ /* 0x000fea0003800000 */
.L_x_4748:
[----:B------:R-:W-:Y:S01]  /*418d0*/  DADD R20, |R20|, |R22| ;  /* 0x0000000014147229 */ /* 0x000fe20000000616 */
[----:B------:R-:W-:-:S07]  /*418e0*/  LOP3.LUT R23, R3, 0x80000000, R23, 0xb8, !PT ;  /* 0x8000000003177812 */ /* 0x000fce00078eb817 */
[----:B------:R-:W-:-:S06]  /*418f0*/  DSETP.GTU.AND P0, PT, |R20|, +INF , PT ;  /* 0x7ff000001400742a */ /* 0x000fcc0003f0c200 */
[----:B------:R-:W-:Y:S02]  /*41900*/  FSEL R2, R20, R2, P0 ;  /* 0x0000000214027208 */ /* 0x000fe40000000000 */
[----:B------:R-:W-:-:S07]  /*41910*/  FSEL R3, R21, R23, P0 ;  /* 0x0000001715037208 */ /* 0x000fce0000000000 */
.L_x_4699:
[----:B------:R-:W-:Y:S05]  /*41920*/  BSYNC B1 ;  /* 0x0000000000017941 */ /* 0x000fea0003800000 */
.L_x_4683:
        /* <DEDUP_REMOVED lines=79> */
.L_x_4757:
[----:B------:R-:W-:Y:S05]  /*41e20*/  BSYNC B0 ;  /* 0x0000000000007941 */ /* 0x000fea0003800000 */
.L_x_4756:
        /* <DEDUP_REMOVED lines=24> */
.L_x_4759:
[----:B------:R-:W-:Y:S01]  /*41fb0*/  DMUL R4, RZ, R28 ;  /* 0x0000001cff047228 */ /* 0x000fe20000000000 */
[----:B------:R-:W-:-:S10]  /*41fc0*/  IMAD.MOV.U32 R0, RZ, RZ, RZ ;  /* 0x000000ffff007224 */ /* 0x000fd400078e00ff */
.L_x_4760:
[----:B------:R-:W-:Y:S05]  /*41fd0*/  BSYNC B2 ;  /* 0x0000000000027941 */ /* 0x000fea0003800000 */
.L_x_4758:
        /* <DEDUP_REMOVED lines=47> */
.L_x_4762:
[----:B------:R-:W-:Y:S01]  /*422d0*/  DMUL R4, RZ, R28 ;  /* 0x0000001cff047228 */ /* 0x000fe20000000000 */
[----:B------:R-:W-:-:S10]  /*422e0*/  IMAD.MOV.U32 R0, RZ, RZ, RZ ;  /* 0x000000ffff007224 */ /* 0x000fd400078e00ff */
.L_x_4763:
[----:B------:R-:W-:Y:S05]  /*422f0*/  BSYNC B2 ;  /* 0x0000000000027941 */ /* 0x000fea0003800000 */
.L_x_4761:
        /* <DEDUP_REMOVED lines=25> */
.L_x_4755:
        /* <DEDUP_REMOVED lines=62> */
.L_x_4766:
[----:B------:R-:W-:Y:S05]  /*42870*/  BSYNC B0 ;  /* 0x0000000000007941 */ /* 0x000fea0003800000 */
.L_x_4765:
        /* <DEDUP_REMOVED lines=24> */
.L_x_4768:
[----:B------:R-:W-:Y:S01]  /*42a00*/  DMUL R4, RZ, R28 ;  /* 0x0000001cff047228 */ /* 0x000fe20000000000 */
[----:B------:R-:W-:-:S10]  /*42a10*/  IMAD.MOV.U32 R0, RZ, RZ, RZ ;  /* 0x000000ffff007224 */ /* 0x000fd400078e00ff */
.L_x_4769:
[----:B------:R-:W-:Y:S05]  /*42a20*/  BSYNC B2 ;  /* 0x0000000000027941 */ /* 0x000fea0003800000 */
.L_x_4767:
        /* <DEDUP_REMOVED lines=47> */
.L_x_4771:
[----:B------:R-:W-:Y:S01]  /*42d20*/  DMUL R4, RZ, R28 ;  /* 0x0000001cff047228 */ /* 0x000fe20000000000 */
[----:B------:R-:W-:-:S10]  /*42d30*/  IMAD.MOV.U32 R0, RZ, RZ, RZ ;  /* 0x000000ffff007224 */ /* 0x000fd400078e00ff */
.L_x_4772:
[----:B------:R-:W-:Y:S05]  /*42d40*/  BSYNC B2 ;  /* 0x0000000000027941 */ /* 0x000fea0003800000 */
.L_x_4770:
        /* <DEDUP_REMOVED lines=39> */
.L_x_4754:
        /* <DEDUP_REMOVED lines=11> */
.L_x_4773:
[----:B------:R-:W-:-:S10]  /*43070*/  DADD R20, R28, -R28 ;  /* 0x000000001c147229 */ /* 0x000fd4000000081c */
[----:B------:R-:W-:Y:S02]  /*43080*/  IMAD.MOV.U32 R22, RZ, RZ, R20 ;  /* 0x000000ffff167224 */ /* 0x000fe400078e0014 */
[----:B------:R-:W-:Y:S01]  /*43090*/  IMAD.MOV.U32 R23, RZ, RZ, R21 ;  /* 0x000000ffff177224 */ /* 0x000fe200078e0015 */
[----:B------:R-:W-:Y:S06]  /*430a0*/  BRA `(.L_x_4764) ;  /* 0x00000008008c7947 */ /* 0x000fec0003800000 */
.L_x_4753:
        /* <DEDUP_REMOVED lines=25> */
.L_x_4775:
[----:B------:R-:W-:Y:S01]  /*43240*/  DMUL R4, RZ, R28 ;  /* 0x0000001cff047228 */ /* 0x000fe20000000000 */
[----:B------:R-:W-:-:S10]  /*43250*/  IMAD.MOV.U32 R0, RZ, RZ, RZ ;  /* 0x000000ffff007224 */ /* 0x000fd400078e00ff */
.L_x_4776:
[----:B------:R-:W-:Y:S05]  /*43260*/  BSYNC B2 ;  /* 0x0000000000027941 */ /* 0x000fea0003800000 */
.L_x_4774:
        /* <DEDUP_REMOVED lines=47> */
.L_x_4778:
[----:B------:R-:W-:Y:S01]  /*43560*/  DMUL R4, RZ, R28 ;  /* 0x0000001cff047228 */ /* 0x000fe20000000000 */
[----:B------:R-:W-:-:S10]  /*43570*/  IMAD.MOV.U32 R0, RZ, RZ, RZ ;  /* 0x000000ffff007224 */ /* 0x000fd400078e00ff */
.L_x_4779:
[----:B------:R-:W-:Y:S05]  /*43580*/  BSYNC B2 ;  /* 0x0000000000027941 */ /* 0x000fea0003800000 */
.L_x_4777:
        /* <DEDUP_REMOVED lines=24> */
.L_x_4752:
        /* <DEDUP_REMOVED lines=58> */
.L_x_4781:
[----:B------:R-:W-:Y:S05]  /*43ab0*/  BSYNC B0 ;  /* 0x0000000000007941 */ /* 0x000fea0003800000 */
.L_x_4780:
[----:B------:R-:W-:Y:S02]  /*43ac0*/  IMAD.MOV.U32 R22, RZ, RZ, R28 ;  /* 0x000000ffff167224 */ /* 0x000fe400078e001c */
[----:B------:R-:W-:-:S07]  /*43ad0*/  IMAD.MOV.U32 R23, RZ, RZ, R29 ;  /* 0x000000ffff177224 */ /* 0x000fce00078e001d */
.L_x_4764:
[----:B------:R-:W-:Y:S05]  /*43ae0*/  BSYNC B1 ;  /* 0x0000000000017941 */ /* 0x000fea0003800000 */
.L_x_4751:
        /* <DEDUP_REMOVED lines=122> */
.L_x_4789:
        /* <DEDUP_REMOVED lines=21> */
.L_x_4792:
[----:B------:R-:W-:Y:S05]  /*443e0*/  BSYNC B3 ;  /* 0x0000000000037941 */ /* 0x000fea0003800000 */
.L_x_4791:
        /* <DEDUP_REMOVED lines=29> */
.L_x_4790:
[----:B------:R-:W-:Y:S05]  /*445c0*/  BSYNC B2 ;  /* 0x0000000000027941 */ /* 0x000fea0003800000 */
.L_x_4788:
        /* <DEDUP_REMOVED lines=21> */
.L_x_4794:
[----:B------:R-:W-:Y:S05]  /*44720*/  BSYNC B2 ;  /* 0x0000000000027941 */ /* 0x000fea0003800000 */
.L_x_4793:
        /* <DEDUP_REMOVED lines=82> */
.L_x_4796:
[----:B------:R-:W-:-:S04]  /*44c50*/  ISETP.GE.AND P0, PT, R25, RZ, PT ;  /* 0x000000ff1900720c */ /* 0x000fc80003f06270 */
[----:B------:R-:W-:Y:S02]  /*44c60*/  FSEL R2, RZ, 3.37028055040000000000e+12, P0 ;  /* 0x54442d18ff027808 */ /* 0x000fe40000000000 */
[----:B------:R-:W-:-:S07]  /*44c70*/  FSEL R3, RZ, 2.1426990032196044922, P0 ;  /* 0x400921fbff037808 */ /* 0x000fce0000000000 */
.L_x_4797:
[----:B------:R-:W-:Y:S05]  /*44c80*/  BSYNC B0 ;  /* 0x0000000000007941 */ /* 0x000fea0003800000 */
.L_x_4795:
[----:B------:R-:W-:Y:S01]  /*44c90*/  DADD R24, |R24|, |R26| ;  /* 0x0000000018187229 */ /* 0x000fe2000000061a */
[----:B------:R-:W-:Y:S01]  /*44ca0*/  LOP3.LUT R27, R3, 0x80000000, R27, 0xb8, !PT ;  /* 0x80000000031b7812 */ /* 0x000fe200078eb81b */
[----:B------:R-:W-:-:S06]  /*44cb0*/  DMUL R32, R32, 0.5 ;  /* 0x3fe0000020207828 */ /* 0x000fcc0000000000 */
[----:B------:R-:W-:-:S06]  /*44cc0*/  DSETP.GTU.AND P0, PT, |R24|, +INF , PT ;  /* 0x7ff000001800742a */ /* 0x000fcc0003f0c200 */
[----:B------:R-:W-:Y:S02]  /*44cd0*/  FSEL R2, R24, R2, P0 ;  /* 0x0000000218027208 */ /* 0x000fe40000000000 */
[----:B------:R-:W-:Y:S01]  /*44ce0*/  FSEL R3, R25, R27, P0 ;  /* 0x0000001b19037208 */ /* 0x000fe20000000000 */
[----:B------:R-:W-:Y:S06]  /*44cf0*/  BRA `(.L_x_4798) ;  /* 0x0000006400407947 */ /* 0x000fec0003800000 */
.L_x_4787:
        /* <DEDUP_REMOVED lines=99> */
.L_x_4801:
[----:B------:R-:W-:Y:S05]  /*45330*/  BSYNC B0 ;  /* 0x0000000000007941 */ /* 0x000fea0003800000 */
.L_x_4800:
        /* <DEDUP_REMOVED lines=8> */
.L_x_4803:
[----:B------:R-:W-:Y:S05]  /*453c0*/  BSYNC B2 ;  /* 0x0000000000027941 */ /* 0x000fea0003800000 */
.L_x_4802:
        /* <DEDUP_REMOVED lines=82> */
.L_x_4805:
[----:B------:R-:W-:-:S04]  /*458f0*/  ISETP.GE.AND P0, PT, R25, RZ, PT ;  /* 0x000000ff1900720c */ /* 0x000fc80003f06270 */
[----:B------:R-:W-:Y:S02]  /*45900*/  FSEL R2, RZ, 3.37028055040000000000e+12, P0 ;  /* 0x54442d18ff027808 */ /* 0x000fe40000000000 */
[----:B------:R-:W-:-:S07]  /*45910*/  FSEL R3, RZ, 2.1426990032196044922, P0 ;  /* 0x400921fbff037808 */ /* 0x000fce0000000000 */
.L_x_4806:
[----:B------:R-:W-:Y:S05]  /*45920*/  BSYNC B0 ;  /* 0x0000000000007941 */ /* 0x000fea0003800000 */
.L_x_4804:
[----:B------:R-:W-:Y:S01]  /*45930*/  DADD R24, |R24|, |R26| ;  /* 0x0000000018187229 */ /* 0x000fe2000000061a */
[----:B------:R-:W-:Y:S01]  /*45940*/  LOP3.LUT R27, R3, 0x80000000, R27, 0xb8, !PT ;  /* 0x80000000031b7812 */ /* 0x000fe200078eb81b */
[----:B------:R-:W-:-:S06]  /*45950*/  DMUL R32, R32, 0.5 ;  /* 0x3fe0000020207828 */ /* 0x000fcc0000000000 */
[----:B------:R-:W-:-:S06]  /*45960*/  DSETP.GTU.AND P0, PT, |R24|, +INF , PT ;  /* 0x7ff000001800742a */ /* 0x000fcc0003f0c200 */
[----:B------:R-:W-:Y:S02]  /*45970*/  FSEL R2, R24, R2, P0 ;  /* 0x0000000218027208 */ /* 0x000fe40000000000 */
[----:B------:R-:W-:Y:S01]  /*45980*/  FSEL R3, R25, R27, P0 ;  /* 0x0000001b19037208 */ /* 0x000fe20000000000 */
[----:B------:R-:W-:Y:S06]  /*45990*/  BRA `(.L_x_4798) ;  /* 0x0000005800187947 */ /* 0x000fec0003800000 */
.L_x_4799:
        /* <DEDUP_REMOVED lines=15> */
[--C-:B------:R-:W-:Y:S02]  /*45a90*/  DADD R6, R4, -R2.reuse ;  /* 0x0000000004067229 */ /* 0x100fe40000000802 */
[----:B------:R-:W-:Y:S02]  /*45aa0*/  DADD R8, R2, R2 ;  /* 0x0000000002087229 */ /* 0x000fe40000000002 */
[----:B------:R-:W-:Y:S02]  /*45ab0*/  DADD R64, R14, R14 ;  /* 0x000000000e407229 */ /* 0x000fe4000000000e */
[C---:B------:R-:W-:Y:S02]  /*45ac0*/  DMUL R62, R2.reuse, R50 ;  /* 0x00000032023e7228 */ /* 0x040fe40000000000 */
[----:B------:R-:W-:-:S02]  /*45ad0*/  DMUL R4, R2, R2 ;  /* 0x0000000202047228 */ /* 0x000fc40000000000 */
[C---:B------:R-:W-:Y:S02]  /*45ae0*/  DMUL R54, R14.reuse, R60 ;  /* 0x0000003c0e367228 */ /* 0x040fe40000000000 */
[----:B------:R-:W-:Y:S02]  /*45af0*/  DMUL R2, R14, R14 ;  /* 0x0000000e0e027228 */ /* 0x000fe40000000000 */
[----:B------:R-:W-:Y:S02]  /*45b00*/  DMUL R14, R32, R60 ;  /* 0x0000003c200e7228 */ /* 0x000fe40000000000 */
[C---:B------:R-:W-:Y:S02]  /*45b10*/  DMUL R50, R6.reuse, R50 ;  /* 0x0000003206327228 */ /* 0x040fe40000000000 */
[----:B------:R-:W-:Y:S02]  /*45b20*/  DMUL R8, R6, R8 ;  /* 0x0000000806087228 */ /* 0x000fe40000000000 */
[----:B------:R-:W-:-:S02]  /*45b30*/  DMUL R60, R32, R64 ;  /* 0x00000040203c7228 */ /* 0x000fc40000000000 */
[----:B------:R-:W-:Y:S02]  /*45b40*/  DMUL R6, R6, R6 ;  /* 0x0000000606067228 */ /* 0x000fe40000000000 */
[----:B------:R-:W-:-:S11]  /*45b50*/  DMUL R32, R32, R32 ;  /* 0x0000002020207228 */ /* 0x000fd60000000000 */
.L_x_4808:
        /* <DEDUP_REMOVED lines=77> */
.L_x_4807:
        /* <DEDUP_REMOVED lines=99> */
.L_x_4810:
        /* <DEDUP_REMOVED lines=21> */
.L_x_4813:
[----:B------:R-:W-:Y:S05]  /*467b0*/  BSYNC B3 ;  /* 0x0000000000037941 */ /* 0x000fea0003800000 */
.L_x_4812:
        /* <DEDUP_REMOVED lines=29> */
.L_x_4811:
[----:B------:R-:W-:Y:S05]  /*46990*/  BSYNC B2 ;  /* 0x0000000000027941 */ /* 0x000fea0003800000 */
.L_x_4809:
        /* <DEDUP_REMOVED lines=21> */
.L_x_4815:
[----:B------:R-:W-:Y:S05]  /*46af0*/  BSYNC B2 ;  /* 0x0000000000027941 */ /* 0x000fea0003800000 */
.L_x_4814:
        /* <DEDUP_REMOVED lines=82> */
.L_x_4817:
[----:B------:R-:W-:-:S04]  /*47020*/  ISETP.GE.AND P0, PT, R25, RZ, PT ;  /* 0x000000ff1900720c */ /* 0x000fc80003f06270 */
[----:B------:R-:W-:Y:S02]  /*47030*/  FSEL R2, RZ, 3.37028055040000000000e+12, P0 ;  /* 0x54442d18ff027808 */ /* 0x000fe40000000000 */
[----:B------:R-:W-:-:S07]  /*47040*/  FSEL R3, RZ, 2.1426990032196044922, P0 ;  /* 0x400921fbff037808 */ /* 0x000fce0000000000 */
.L_x_4818:
[----:B------:R-:W-:Y:S05]  /*47050*/  BSYNC B0 ;  /* 0x0000000000007941 */ /* 0x000fea0003800000 */
.L_x_4816:
[----:B------:R-:W-:Y:S01]  /*47060*/  DADD R24, |R24|, |R26| ;  /* 0x0000000018187229 */ /* 0x000fe2000000061a */
[----:B------:R-:W-:Y:S01]  /*47070*/  LOP3.LUT R27, R3, 0x80000000, R27, 0xb8, !PT ;  /* 0x80000000031b7812 */ /* 0x000fe200078eb81b */
[----:B------:R-:W-:-:S06]  /*47080*/  DMUL R32, R32, 0.5 ;  /* 0x3fe0000020207828 */ /* 0x000fcc0000000000 */
[----:B------:R-:W-:-:S06]  /*47090*/  DSETP.GTU.AND P0, PT, |R24|, +INF , PT ;  /* 0x7ff000001800742a */ /* 0x000fcc0003f0c200 */
[----:B------:R-:W-:Y:S02]  /*470a0*/  FSEL R2, R24, R2, P0 ;  /* 0x0000000218027208 */ /* 0x000fe40000000000 */
[----:B------:R-:W-:Y:S01]  /*470b0*/  FSEL R3, R25, R27, P0 ;  /* 0x0000001b19037208 */ /* 0x000fe20000000000 */
[----:B------:R-:W-:Y:S06]  /*470c0*/  BRA `(.L_x_4798) ;  /* 0x00000040004c7947 */ /* 0x000fec0003800000 */
.L_x_4786:
        /* <DEDUP_REMOVED lines=135> */
.L_x_4820:
[----:B------:R-:W-:Y:S05]  /*47940*/  BSYNC B0 ;  /* 0x0000000000007941 */ /* 0x000fea0003800000 */
.L_x_4819:
        /* <DEDUP_REMOVED lines=8> */
.L_x_4822:
[----:B------:R-:W-:Y:S05]  /*479d0*/  BSYNC B2 ;  /* 0x0000000000027941 */ /* 0x000fea0003800000 */
.L_x_4821:
        /* <DEDUP_REMOVED lines=82> */
.L_x_4824:
[----:B------:R-:W-:-:S04]  /*47f00*/  ISETP.GE.AND P0, PT, R25, RZ, PT ;  /* 0x000000ff1900720c */ /* 0x000fc80003f06270 */
[----:B------:R-:W-:Y:S02]  /*47f10*/  FSEL R2, RZ, 3.37028055040000000000e+12, P0 ;  /* 0x54442d18ff027808 */ /* 0x000fe40000000000 */
[----:B------:R-:W-:-:S07]  /*47f20*/  FSEL R3, RZ, 2.1426990032196044922, P0 ;  /* 0x400921fbff037808 */ /* 0x000fce0000000000 */
.L_x_4825:
[----:B------:R-:W-:Y:S05]  /*47f30*/  BSYNC B0 ;  /* 0x0000000000007941 */ /* 0x000fea0003800000 */
.L_x_4823:
[----:B------:R-:W-:Y:S01]  /*47f40*/  DADD R24, |R24|, |R26| ;  /* 0x0000000018187229 */ /* 0x000fe2000000061a */
[----:B------:R-:W-:-:S07]  /*47f50*/  LOP3.LUT R27, R3, 0x80000000, R27, 0xb8, !PT ;  /* 0x80000000031b7812 */ /* 0x000fce00078eb81b */
[----:B------:R-:W-:-:S06]  /*47f60*/  DSETP.GTU.AND P0, PT, |R24|, +INF , PT ;  /* 0x7ff000001800742a */ /* 0x000fcc0003f0c200 */
[----:B------:R-:W-:Y:S02]  /*47f70*/  FSEL R2, R24, R2, P0 ;  /* 0x0000000218027208 */ /* 0x000fe40000000000 */
[----:B------:R-:W-:Y:S01]  /*47f80*/  FSEL R3, R25, R27, P0 ;  /* 0x0000001b19037208 */ /* 0x000fe20000000000 */
[----:B------:R-:W-:Y:S06]  /*47f90*/  BRA `(.L_x_4798) ;  /* 0x0000003000987947 */ /* 0x000fec0003800000 */
.L_x_4785:
        /* <DEDUP_REMOVED lines=90> */
.L_x_4828:
        /* <DEDUP_REMOVED lines=21> */
.L_x_4831:
[----:B------:R-:W-:Y:S05]  /*48690*/  BSYNC B3 ;  /* 0x0000000000037941 */ /* 0x000fea0003800000 */
.L_x_4830:
        /* <DEDUP_REMOVED lines=29> */
.L_x_4829:
[----:B------:R-:W-:Y:S05]  /*48870*/  BSYNC B2 ;  /* 0x0000000000027941 */ /* 0x000fea0003800000 */
.L_x_4827:
        /* <DEDUP_REMOVED lines=83> */
.L_x_4826:
        /* <DEDUP_REMOVED lines=85> */
.L_x_4784:
        /* <DEDUP_REMOVED lines=23> */
.L_x_4833:
[----:B------:R-:W-:Y:S05]  /*49470*/  BSYNC B2 ;  /* 0x0000000000027941 */ /* 0x000fea0003800000 */
.L_x_4832:
        /* <DEDUP_REMOVED lines=26> */
.L_x_4835:
[----:B------:R-:W-:Y:S05]  /*49620*/  BSYNC B2 ;  /* 0x0000000000027941 */ /* 0x000fea0003800000 */
.L_x_4834:
[----:B------:R-:W-:Y:S01]  /*49630*/  DADD R8, -RZ, |R2| ;  /* 0x00000000ff087229 */ /* 0x000fe20000000502 */
[----:B------:R-:W-:Y:S01]  /*49640*/  IMAD.MOV.U32 R4, RZ, RZ, RZ ;  /* 0x000000ffff047224 */ /* 0x000fe200078e00ff */
[----:B------:R-:W-:Y:S01]  /*49650*/  UMOV UR4, 0xffffffff ;  /* 0xffffffff00047882 */ /* 0x000fe20000000000 */
[----:B------:R-:W-:Y:S01]  /*49660*/  UMOV UR5, 0x7fefffff ;  /* 0x7fefffff00057882 */ /* 0x000fe20000000000 */
[----:B------:R-:W-:Y:S01]  /*49670*/  MUFU.RCP64H R55, R35 ;  /* 0x0000002300377308 */ /* 0x000fe20000001800 */
        /* <DEDUP_REMOVED lines=131> */
.L_x_4837:
[----:B------:R-:W-:Y:S05]  /*49eb0*/  BSYNC B0 ;  /* 0x0000000000007941 */ /* 0x000fea0003800000 */
.L_x_4836:
        /* <DEDUP_REMOVED lines=8> */
.L_x_4839:
[----:B------:R-:W-:Y:S05]  /*49f40*/  BSYNC B2 ;  /* 0x0000000000027941 */ /* 0x000fea0003800000 */
.L_x_4838:
        /* <DEDUP_REMOVED lines=82> */
.L_x_4841:
[----:B------:R-:W-:-:S04]  /*4a470*/  ISETP.GE.AND P0, PT, R25, RZ, PT ;  /* 0x000000ff1900720c */ /* 0x000fc80003f06270 */
[----:B------:R-:W-:Y:S02]  /*4a480*/  FSEL R2, RZ, 3.37028055040000000000e+12, P0 ;  /* 0x54442d18ff027808 */ /* 0x000fe40000000000 */
[----:B------:R-:W-:-:S07]  /*4a490*/  FSEL R3, RZ, 2.1426990032196044922, P0 ;  /* 0x400921fbff037808 */ /* 0x000fce0000000000 */
.L_x_4842:
[----:B------:R-:W-:Y:S05]  /*4a4a0*/  BSYNC B0 ;  /* 0x0000000000007941 */ /* 0x000fea0003800000 */
.L_x_4840:
[----:B------:R-:W-:Y:S01]  /*4a4b0*/  DADD R24, |R24|, |R26| ;  /* 0x0000000018187229 */ /* 0x000fe2000000061a */
[----:B------:R-:W-:Y:S01]  /*4a4c0*/  LOP3.LUT R27, R3, 0x80000000, R27, 0xb8, !PT ;  /* 0x80000000031b7812 */ /* 0x000fe200078eb81b */
[----:B------:R-:W-:-:S06]  /*4a4d0*/  DADD R32, R32, 1 ;  /* 0x3ff0000020207429 */ /* 0x000fcc0000000000 */
[----:B------:R-:W-:-:S06]  /*4a4e0*/  DSETP.GTU.AND P0, PT, |R24|, +INF , PT ;  /* 0x7ff000001800742a */ /* 0x000fcc0003f0c200 */
[----:B------:R-:W-:Y:S02]  /*4a4f0*/  FSEL R2, R24, R2, P0 ;  /* 0x0000000218027208 */ /* 0x000fe40000000000 */
[----:B------:R-:W-:Y:S01]  /*4a500*/  FSEL R3, R25, R27, P0 ;  /* 0x0000001b19037208 */ /* 0x000fe20000000000 */
[----:B------:R-:W-:Y:S06]  /*4a510*/  BRA `(.L_x_4798) ;  /* 0x0000000c00387947 */ /* 0x000fec0003800000 */
.L_x_4783:
        /* <DEDUP_REMOVED lines=108> */
.L_x_4844:
[----:B------:R-:W-:Y:S05]  /*4abe0*/  BSYNC B0 ;  /* 0x0000000000007941 */ /* 0x000fea0003800000 */
.L_x_4843:
[----:B------:R-:W-:Y:S04]  /*4abf0*/  BSSY B2, `(.L_x_4845) ;  /* 0x0000006000027945 */ /* 0x000fe80003800000 */
[----:B------:R-:W-:Y:S05]  /*4ac00*/  @P4 BRA P5, `(.L_x_4846) ;  /* 0x0000000000104947 */ /* 0x000fea0002800000 */
[----:B------:R-:W-:Y:S01]  /*4ac10*/  IMAD.MOV.U32 R6, RZ, RZ, R28 ;  /* 0x000000ffff067224 */ /* 0x000fe200078e001c */
[----:B------:R-:W-:Y:S01]  /*4ac20*/  MOV R0, 0x4ac50 ;  /* 0x0004ac5000007802 */ /* 0x000fe20000000f00 */
[----:B------:R-:W-:-:S07]  /*4ac30*/  IMAD.MOV.U32 R5, RZ, RZ, R29 ;  /* 0x000000ffff057224 */ /* 0x000fce00078e001d */
[----:B------:R-:W-:Y:S05]  /*4ac40*/  CALL.REL.NOINC `($__internal_1_$__cuda_sm20_div_rn_f64_full) ;  /* 0x0000002800207944 */ /* 0x000fea0003c00000 */
.L_x_4846:
[----:B------:R-:W-:Y:S05]  /*4ac50*/  BSYNC B2 ;  /* 0x0000000000027941 */ /* 0x000fea0003800000 */
.L_x_4845:
        /* <DEDUP_REMOVED lines=82> */
.L_x_4848:
[----:B------:R-:W-:Y:S02]  /*4b180*/  FSEL R2, RZ, 3.37028055040000000000e+12, P2 ;  /* 0x54442d18ff027808 */ /* 0x000fe40001000000 */
[----:B------:R-:W-:-:S07]  /*4b190*/  FSEL R3, RZ, 2.1426990032196044922, P2 ;  /* 0x400921fbff037808 */ /* 0x000fce0001000000 */
.L_x_4849:
[----:B------:R-:W-:Y:S05]  /*4b1a0*/  BSYNC B0 ;  /* 0x0000000000007941 */ /* 0x000fea0003800000 */
.L_x_4847:
[----:B------:R-:W-:Y:S01]  /*4b1b0*/  DADD R24, |R24|, |R26| ;  /* 0x0000000018187229 */ /* 0x000fe2000000061a */
[----:B------:R-:W-:-:S07]  /*4b1c0*/  LOP3.LUT R27, R3, 0x80000000, R27, 0xb8, !PT ;  /* 0x80000000031b7812 */ /* 0x000fce00078eb81b */
[----:B------:R-:W-:-:S06]  /*4b1d0*/  DSETP.GTU.AND P0, PT, |R24|, +INF , PT ;  /* 0x7ff000001800742a */ /* 0x000fcc0003f0c200 */
[----:B------:R-:W-:Y:S02]  /*4b1e0*/  FSEL R2, R24, R2, P0 ;  /* 0x0000000218027208 */ /* 0x000fe40000000000 */
[----:B------:R-:W-:-:S07]  /*4b1f0*/  FSEL R3, R25, R27, P0 ;  /* 0x0000001b19037208 */ /* 0x000fce0000000000 */
.L_x_4798:
[----:B------:R-:W-:Y:S05]  /*4b200*/  BSYNC B1 ;  /* 0x0000000000017941 */ /* 0x000fea0003800000 */
.L_x_4782:
        /* <DEDUP_REMOVED lines=79> */
.L_x_4856:
[----:B------:R-:W-:Y:S05]  /*4b700*/  BSYNC B0 ;  /* 0x0000000000007941 */ /* 0x000fea0003800000 */
.L_x_4855:
        /* <DEDUP_REMOVED lines=24> */
.L_x_4858:
[----:B------:R-:W-:Y:S01]  /*4b890*/  DMUL R4, RZ, R28 ;  /* 0x0000001cff047228 */ /* 0x000fe20000000000 */
[----:B------:R-:W-:-:S10]  /*4b8a0*/  IMAD.MOV.U32 R0, RZ, RZ, RZ ;  /* 0x000000ffff007224 */ /* 0x000fd400078e00ff */
.L_x_4859:
[----:B------:R-:W-:Y:S05]  /*4b8b0*/  BSYNC B2 ;  /* 0x0000000000027941 */ /* 0x000fea0003800000 */
.L_x_4857:
        /* <DEDUP_REMOVED lines=47> */
.L_x_4861:
[----:B------:R-:W-:Y:S01]  /*4bbb0*/  DMUL R4, RZ, R28 ;  /* 0x0000001cff047228 */ /* 0x000fe20000000000 */
[----:B------:R-:W-:-:S10]  /*4bbc0*/  IMAD.MOV.U32 R0, RZ, RZ, RZ ;  /* 0x000000ffff007224 */ /* 0x000fd400078e00ff */
.L_x_4862:
[----:B------:R-:W-:Y:S05]  /*4bbd0*/  BSYNC B2 ;  /* 0x0000000000027941 */ /* 0x000fea0003800000 */
.L_x_4860:
        /* <DEDUP_REMOVED lines=25> */
.L_x_4854:
        /* <DEDUP_REMOVED lines=62> */
.L_x_4865:
[----:B------:R-:W-:Y:S05]  /*4c150*/  BSYNC B0 ;  /* 0x0000000000007941 */ /* 0x000fea0003800000 */
.L_x_4864:
        /* <DEDUP_REMOVED lines=24> */
.L_x_4867:
[----:B------:R-:W-:Y:S01]  /*4c2e0*/  DMUL R4, RZ, R28 ;  /* 0x0000001cff047228 */ /* 0x000fe20000000000 */
[----:B------:R-:W-:-:S10]  /*4c2f0*/  IMAD.MOV.U32 R0, RZ, RZ, RZ ;  /* 0x000000ffff007224 */ /* 0x000fd400078e00ff */
.L_x_4868:
[----:B------:R-:W-:Y:S05]  /*4c300*/  BSYNC B2 ;  /* 0x0000000000027941 */ /* 0x000fea0003800000 */
.L_x_4866:
        /* <DEDUP_REMOVED lines=47> */
.L_x_4870:
[----:B------:R-:W-:Y:S01]  /*4c600*/  DMUL R4, RZ, R28 ;  /* 0x0000001cff047228 */ /* 0x000fe20000000000 */
[----:B------:R-:W-:-:S10]  /*4c610*/  IMAD.MOV.U32 R0, RZ, RZ, RZ ;  /* 0x000000ffff007224 */ /* 0x000fd400078e00ff */
.L_x_4871:
[----:B------:R-:W-:Y:S05]  /*4c620*/  BSYNC B2 ;  /* 0x0000000000027941 */ /* 0x000fea0003800000 */
.L_x_4869:
        /* <DEDUP_REMOVED lines=39> */
.L_x_4853:
        /* <DEDUP_REMOVED lines=11> */
.L_x_4872:
[----:B------:R-:W-:-:S10]  /*4c950*/  DADD R24, R28, -R28 ;  /* 0x000000001c187229 */ /* 0x000fd4000000081c */
[----:B------:R-:W-:Y:S02]  /*4c960*/  IMAD.MOV.U32 R26, RZ, RZ, R24 ;  /* 0x000000ffff1a7224 */ /* 0x000fe400078e0018 */
[----:B------:R-:W-:Y:S01]  /*4c970*/  IMAD.MOV.U32 R27, RZ, RZ, R25 ;  /* 0x000000ffff1b7224 */ /* 0x000fe200078e0019 */
[----:B------:R-:W-:Y:S06]  /*4c980*/  BRA `(.L_x_4863) ;  /* 0x00000008008c7947 */ /* 0x000fec0003800000 */
.L_x_4852:
        /* <DEDUP_REMOVED lines=25> */
.L_x_4874:
[----:B------:R-:W-:Y:S01]  /*4cb20*/  DMUL R4, RZ, R28 ;  /* 0x0000001cff047228 */ /* 0x000fe20000000000 */
[----:B------:R-:W-:-:S10]  /*4cb30*/  IMAD.MOV.U32 R0, RZ, RZ, RZ ;  /* 0x000000ffff007224 */ /* 0x000fd400078e00ff */
.L_x_4875:
[----:B------:R-:W-:Y:S05]  /*4cb40*/  BSYNC B2 ;  /* 0x0000000000027941 */ /* 0x000fea0003800000 */
.L_x_4873:
        /* <DEDUP_REMOVED lines=47> */
.L_x_4877:
[----:B------:R-:W-:Y:S01]  /*4ce40*/  DMUL R4, RZ, R28 ;  /* 0x0000001cff047228 */ /* 0x000fe20000000000 */
[----:B------:R-:W-:-:S10]  /*4ce50*/  IMAD.MOV.U32 R0, RZ, RZ, RZ ;  /* 0x000000ffff007224 */ /* 0x000fd400078e00ff */
.L_x_4878:
[----:B------:R-:W-:Y:S05]  /*4ce60*/  BSYNC B2 ;  /* 0x0000000000027941 */ /* 0x000fea0003800000 */
.L_x_4876:
        /* <DEDUP_REMOVED lines=24> */
.L_x_4851:
        /* <DEDUP_REMOVED lines=58> */
.L_x_4880:
[----:B------:R-:W-:Y:S05]  /*4d390*/  BSYNC B0 ;  /* 0x0000000000007941 */ /* 0x000fea0003800000 */
.L_x_4879:
[----:B------:R-:W-:Y:S02]  /*4d3a0*/  IMAD.MOV.U32 R26, RZ, RZ, R28 ;  /* 0x000000ffff1a7224 */ /* 0x000fe400078e001c */
[----:B------:R-:W-:-:S07]  /*4d3b0*/  IMAD.MOV.U32 R27, RZ, RZ, R29 ;  /* 0x000000ffff1b7224 */ /* 0x000fce00078e001d */
.L_x_4863:
[----:B------:R-:W-:Y:S05]  /*4d3c0*/  BSYNC B1 ;  /* 0x0000000000017941 */ /* 0x000fea0003800000 */
.L_x_4850:
[----:B------:R-:W-:-:S04]  /*4d3d0*/  LEA R2, P0, R53, R44, 0x6 ;  /* 0x0000002c35027211 */ /* 0x000fc800078030ff */
[C---:B------:R-:W-:Y:S02]  /*4d3e0*/  LEA.HI.X R3, R53.reuse, R45, R52, 0x6, P0 ;  /* 0x0000002d35037211 */ /* 0x040fe400000f3434 */
[----:B------:R-:W-:-:S03]  /*4d3f0*/  IADD3 R53, P0, R53, UR7, RZ ;  /* 0x0000000735357c10 */ /* 0x000fc6000ff1e0ff */
[----:B------:R0:W-:Y:S01]  /*4d400*/  STG.E.128 desc[UR8][R2.64], R40 ;  /* 0x0000002802007986 */ /* 0x0001e2000c101d08 */
[C---:B------:R-:W-:Y:S01]  /*4d410*/  ISETP.LT.U32.AND P1, PT, R53.reuse, 0x4000, PT ;  /* 0x000040003500780c */ /* 0x040fe20003f21070 */
[----:B------:R-:W-:Y:S02]  /*4d420*/  IMAD.SHL.U32 R5, R53, 0x4, RZ ;  /* 0x0000000435057824 */ /* 0x000fe400078e00ff */
[----:B------:R-:W-:Y:S01]  /*4d430*/  IMAD.X R52, RZ, RZ, R52, P0 ;  /* 0x000000ffff347224 */ /* 0x000fe200000e0634 */
[----:B------:R0:W-:Y:S02]  /*4d440*/  STG.E.128 desc[UR8][R2.64+0x10], R16 ;  /* 0x0000101002007986 */ /* 0x0001e4000c101d08 */
[----:B------:R-:W-:Y:S02]  /*4d450*/  ISETP.GE.U32.AND P0, PT, R5, R12, PT ;  /* 0x0000000c0500720c */ /* 0x000fe40003f06070 */
[----:B------:R0:W-:Y:S01]  /*4d460*/  STG.E.128 desc[UR8][R2.64+0x20], R20 ;  /* 0x0000201402007986 */ /* 0x0001e2000c101d08 */
[----:B------:R-:W-:-:S02]  /*4d470*/  SHF.L.U64.HI R0, R53, 0x2, R52 ;  /* 0x0000000235007819 */ /* 0x000fc40000010234 */
[----:B------:R-:W-:Y:S01]  /*4d480*/  ISETP.LT.U32.AND.EX P1, PT, R52, RZ, PT, P1 ;  /* 0x000000ff3400720c */ /* 0x000fe20003f21110 */
[----:B------:R0:W-:Y:S01]  /*4d490*/  STG.E.128 desc[UR8][R2.64+0x30], R24 ;  /* 0x0000301802007986 */ /* 0x0001e2000c101d08 */
[----:B------:R-:W-:-:S13]  /*4d4a0*/  ISETP.GE.AND.EX P0, PT, R0, R11, PT, P0 ;  /* 0x0000000b0000720c */ /* 0x000fda0003f06300 */
[----:B------:R-:W-:Y:S05]  /*4d4b0*/  @!P0 BRA P1, `(.L_x_4881) ;  /* 0xfffffd98008c8947 */ /* 0x000fea000083ffff */
[----:B------:R-:W-:Y:S05]  /*4d4c0*/  EXIT ;  /* 0x000000000000794d */ /* 0x000fea0003800000 */
        .weak           $__internal_1_$__cuda_sm20_div_rn_f64_full
        .type           $__internal_1_$__cuda_sm20_div_rn_f64_full,@function
        .size           $__internal_1_$__cuda_sm20_div_rn_f64_full,($_ZN2at6native55_GLOBAL__N__de093ff9_22_ForeachBinaryOpList_cu_a911ec4325multi_tensor_apply_kernelINS1_18TensorListMetadataILi3EEENS1_24BinaryOpListAlphaFunctorIN3c107complexIdEELi3ELi2ELi2EEEJNS1_13power_functorIS8_EES8_EEEvT_T0_DpT1_$__internal_trig_reduction_slowpathd - $__internal_1_$__cuda_sm20_div_rn_f64_full)
$__internal_1_$__cuda_sm20_div_rn_f64_full:
[C---:B------:R-:W-:Y:S01]  /*4d4d0*/  FSETP.GEU.AND P0, PT, |R3|.reuse, 1.469367938527859385e-39, PT ;  /* 0x001000000300780b */ /* 0x040fe20003f0e200 */
[----:B------:R-:W-:Y:S01]  /*4d4e0*/  IMAD.MOV.U32 R13, RZ, RZ, 0x1ca00000 ;  /* 0x1ca00000ff0d7424 */ /* 0x000fe200078e00ff */
[----:B------:R-:W-:Y:S01]  /*4d4f0*/  LOP3.LUT R10, R3, 0x7ff00000, RZ, 0xc0, !PT ;  /* 0x7ff00000030a7812 */ /* 0x000fe200078ec0ff */
[----:B------:R-:W-:Y:S01]  /*4d500*/  IMAD.MOV.U32 R4, RZ, RZ, R6 ;  /* 0x000000ffff047224 */ /* 0x000fe200078e0006 */
[----:B------:R-:W-:Y:S01]  /*4d510*/  LOP3.LUT R66, R5, 0x7ff00000, RZ, 0xc0, !PT ;  /* 0x7ff0000005427812 */ /* 0x000fe200078ec0ff */
[----:B------:R-:W-:Y:S01]  /*4d520*/  IMAD.MOV.U32 R54, RZ, RZ, 0x1 ;  /* 0x00000001ff367424 */ /* 0x000fe200078e00ff */
[----:B------:R-:W-:Y:S01]  /*4d530*/  BSSY B0, `(.L_x_4882) ;  /* 0x0000051000007945 */ /* 0x000fe20003800000 */
[----:B------:R-:W-:-:S06]  /*4d540*/  IMAD.MOV.U32 R65, RZ, RZ, R10 ;  /* 0x000000ffff417224 */ /* 0x000fcc00078e000a */
[----:B------:R-:W-:-:S04]  /*4d550*/  @!P0 LOP3.LUT R7, R5, 0x7ff00000, RZ, 0xc0, !PT ;  /* 0x7ff0000005078812 */ /* 0x000fc800078ec0ff */
[C---:B------:R-:W-:Y:S02]  /*4d560*/  @!P0 ISETP.GE.U32.AND P5, PT, R10.reuse, R7, PT ;  /* 0x000000070a00820c */ /* 0x040fe40003fa6070 */
[----:B------:R-:W-:Y:S02]  /*4d570*/  LOP3.LUT R7, R5, 0x800fffff, RZ, 0xc0, !PT ;  /* 0x800fffff05077812 */ /* 0x000fe400078ec0ff */
[----:B------:R-:W-:Y:S02]  /*4d580*/  @!P0 SEL R15, R13, 0x63400000, !P5 ;  /* 0x634000000d0f8807 */ /* 0x000fe40006800000 */
[----:B------:R-:W-:Y:S02]  /*4d590*/  ISETP.GE.U32.AND P5, PT, R10, R66, PT ;  /* 0x000000420a00720c */ /* 0x000fe40003fa6070 */
[----:B------:R-:W-:Y:S02]  /*4d5a0*/  LOP3.LUT R7, R7, 0x3ff00000, RZ, 0xfc, !PT ;  /* 0x3ff0000007077812 */ /* 0x000fe400078efcff */
[----:B------:R-:W-:-:S02]  /*4d5b0*/  SEL R9, R13, 0x63400000, !P5 ;  /* 0x634000000d097807 */ /* 0x000fc40006800000 */
[----:B------:R-:W-:Y:S02]  /*4d5c0*/  FSETP.GEU.AND P5, PT, |R5|, 1.469367938527859385e-39, PT ;  /* 0x001000000500780b */ /* 0x000fe40003fae200 */
[--C-:B------:R-:W-:Y:S02]  /*4d5d0*/  @!P0 LOP3.LUT R8, R15, 0x80000000, R3.reuse, 0xf8, !PT ;  /* 0x800000000f088812 */ /* 0x100fe400078ef803 */
[----:B------:R-:W-:-:S09]  /*4d5e0*/  LOP3.LUT R9, R9, 0x800fffff, R3, 0xf8, !PT ;  /* 0x800fffff09097812 */ /* 0x000fd200078ef803 */
[----:B------:R-:W-:-:S06]  /*4d5f0*/  @!P5 DMUL R6, R4, 8.98846567431157953865e+307 ;  /* 0x7fe000000406d828 */ /* 0x000fcc0000000000 */
[----:B------:R-:W0:Y:S04]  /*4d600*/  MUFU.RCP64H R55, R7 ;  /* 0x0000000700377308 */ /* 0x000e280000001800 */
[----:B------:R-:W-:-:S05]  /*4d610*/  @!P5 LOP3.LUT R66, R7, 0x7ff00000, RZ, 0xc0, !PT ;  /* 0x7ff000000742d812 */ /* 0x000fca00078ec0ff */
[----:B------:R-:W-:Y:S01]  /*4d620*/  VIADD R68, R66, 0xffffffff ;  /* 0xffffffff42447836 */ /* 0x000fe20000000000 */
[----:B0-----:R-:W-:-:S08]  /*4d630*/  DFMA R50, R54, -R6, 1 ;  /* 0x3ff000003632742b */ /* 0x001fd00000000806 */
[----:B------:R-:W-:-:S08]  /*4d640*/  DFMA R50, R50, R50, R50 ;  /* 0x000000323232722b */ /* 0x000fd00000000032 */
[----:B------:R-:W-:Y:S01]  /*4d650*/  DFMA R50, R54, R50, R54 ;  /* 0x000000323632722b */ /* 0x000fe20000000036 */
[----:B------:R-:W-:Y:S01]  /*4d660*/  @!P0 LOP3.LUT R55, R8, 0x100000, RZ, 0xfc, !PT ;  /* 0x0010000008378812 */ /* 0x000fe200078efcff */
[----:B------:R-:W-:Y:S02]  /*4d670*/  IMAD.MOV.U32 R8, RZ, RZ, R2 ;  /* 0x000000ffff087224 */ /* 0x000fe400078e0002 */
[----:B------:R-:W-:-:S04]  /*4d680*/  @!P0 IMAD.MOV.U32 R54, RZ, RZ, RZ ;  /* 0x000000ffff368224 */ /* 0x000fc800078e00ff */
[----:B------:R-:W-:Y:S02]  /*4d690*/  DFMA R14, R50, -R6, 1 ;  /* 0x3ff00000320e742b */ /* 0x000fe40000000806 */
[----:B------:R-:W-:-:S06]  /*4d6a0*/  @!P0 DFMA R8, R8, 2, -R54 ;  /* 0x400000000808882b */ /* 0x000fcc0000000836 */
[----:B------:R-:W-:-:S04]  /*4d6b0*/  DFMA R14, R50, R14, R50 ;  /* 0x0000000e320e722b */ /* 0x000fc80000000032 */
[----:B------:R-:W-:-:S04]  /*4d6c0*/  @!P0 LOP3.LUT R65, R9, 0x7ff00000, RZ, 0xc0, !PT ;  /* 0x7ff0000009418812 */ /* 0x000fc800078ec0ff */
[----:B------:R-:W-:Y:S01]  /*4d6d0*/  DMUL R50, R14, R8 ;  /* 0x000000080e327228 */ /* 0x000fe20000000000 */
[----:B------:R-:W-:-:S05]  /*4d6e0*/  VIADD R67, R65, 0xffffffff ;  /* 0xffffffff41437836 */ /* 0x000fca0000000000 */
[----:B------:R-:W-:Y:S02]  /*4d6f0*/  ISETP.GT.U32.AND P0, PT, R67, 0x7feffffe, PT ;  /* 0x7feffffe4300780c */ /* 0x000fe40003f04070 */
[----:B------:R-:W-:Y:S02]  /*4d700*/  DFMA R54, R50, -R6, R8 ;  /* 0x800000063236722b */ /* 0x000fe40000000008 */
[----:B------:R-:W-:-:S06]  /*4d710*/  ISETP.GT.U32.OR P0, PT, R68, 0x7feffffe, P0 ;  /* 0x7feffffe4400780c */ /* 0x000fcc0000704470 */
[----:B------:R-:W-:-:S07]  /*4d720*/  DFMA R54, R14, R54, R50 ;  /* 0x000000360e36722b */ /* 0x000fce0000000032 */
[----:B------:R-:W-:Y:S05]  /*4d730*/  @P0 BRA `(.L_x_4883) ;  /* 0x00000000006c0947 */ /* 0x000fea0003800000 */
[----:B------:R-:W-:Y:S01]  /*4d740*/  LOP3.LUT R3, R5, 0x7ff00000, RZ, 0xc0, !PT ;  /* 0x7ff0000005037812 */ /* 0x000fe200078ec0ff */
[----:B------:R-:W-:-:S03]  /*4d750*/  IMAD.MOV.U32 R50, RZ, RZ, RZ ;  /* 0x000000ffff327224 */ /* 0x000fc600078e00ff */
[CC--:B------:R-:W-:Y:S02]  /*4d760*/  VIADDMNMX R2, R10.reuse, -R3.reuse, 0xb9600000, !PT ;  /* 0xb96000000a027446 */ /* 0x0c0fe40007800903 */
[----:B------:R-:W-:Y:S02]  /*4d770*/  ISETP.GE.U32.AND P0, PT, R10, R3, PT ;  /* 0x000000030a00720c */ /* 0x000fe40003f06070 */
[----:B------:R-:W-:Y:S02]  /*4d780*/  VIMNMX R2, R2, 0x46a00000, PT ;  /* 0x46a0000002027848 */ /* 0x000fe40003fe0100 */
[----:B------:R-:W-:-:S05]  /*4d790*/  SEL R13, R13, 0x63400000, !P0 ;  /* 0x634000000d0d7807 */ /* 0x000fca0004000000 */
[----:B------:R-:W-:-:S04]  /*4d7a0*/  IMAD.IADD R2, R2, 0x1, -R13 ;  /* 0x0000000102027824 */ /* 0x000fc800078e0a0d */
[----:B------:R-:W-:-:S06]  /*4d7b0*/  VIADD R51, R2, 0x7fe00000 ;  /* 0x7fe0000002337836 */ /* 0x000fcc0000000000 */
[----:B------:R-:W-:-:S10]  /*4d7c0*/  DMUL R14, R54, R50 ;  /* 0x00000032360e7228 */ /* 0x000fd40000000000 */
[----:B------:R-:W-:-:S13]  /*4d7d0*/  FSETP.GTU.AND P0, PT, |R15|, 1.469367938527859385e-39, PT ;  /* 0x001000000f00780b */ /* 0x000fda0003f0c200 */
[----:B------:R-:W-:Y:S05]  /*4d7e0*/  @P0 BRA `(.L_x_4884) ;  /* 0x0000000000940947 */ /* 0x000fea0003800000 */
[----:B------:R-:W-:Y:S01]  /*4d7f0*/  DFMA R6, R54, -R6, R8 ;  /* 0x800000063606722b */ /* 0x000fe20000000008 */
[----:B------:R-:W-:-:S09]  /*4d800*/  IMAD.MOV.U32 R50, RZ, RZ, RZ ;  /* 0x000000ffff327224 */ /* 0x000fd200078e00ff */
[C---:B------:R-:W-:Y:S02]  /*4d810*/  FSETP.NEU.AND P0, PT, R7.reuse, RZ, PT ;  /* 0x000000ff0700720b */ /* 0x040fe40003f0d000 */
[----:B------:R-:W-:-:S04]  /*4d820*/  LOP3.LUT R4, R7, 0x80000000, R5, 0x48, !PT ;  /* 0x8000000007047812 */ /* 0x000fc800078e4805 */
[----:B------:R-:W-:-:S07]  /*4d830*/  LOP3.LUT R51, R4, R51, RZ, 0xfc, !PT ;  /* 0x0000003304337212 */ /* 0x000fce00078efcff */
[----:B------:R-:W-:Y:S05]  /*4d840*/  @!P0 BRA `(.L_x_4884) ;  /* 0x00000000007c8947 */ /* 0x000fea0003800000 */
[----:B------:R-:W-:Y:S01]  /*4d850*/  IMAD.MOV R7, RZ, RZ, -R2 ;  /* 0x000000ffff077224 */ /* 0x000fe200078e0a02 */
[----:B------:R-:W-:Y:S01]  /*4d860*/  IADD3 R2, -R2, -0x43300000, RZ ;  /* 0xbcd0000002027810 */ /* 0x000fe20007ffe1ff */
[----:B------:R-:W-:-:S06]  /*4d870*/  IMAD.MOV.U32 R6, RZ, RZ, RZ ;  /* 0x000000ffff067224 */ /* 0x000fcc00078e00ff */
[----:B------:R-:W-:Y:S02]  /*4d880*/  DFMA R6, R14, -R6, R54 ;  /* 0x800000060e06722b */ /* 0x000fe40000000036 */
[----:B------:R-:W-:-:S08]  /*4d890*/  DMUL.RP R54, R54, R50 ;  /* 0x0000003236367228 */ /* 0x000fd00000008000 */
[----:B------:R-:W-:Y:S02]  /*4d8a0*/  FSETP.NEU.AND P0, PT, |R7|, R2, PT ;  /* 0x000000020700720b */ /* 0x000fe40003f0d200 */
[----:B------:R-:W-:Y:S02]  /*4d8b0*/  LOP3.LUT R3, R55, R4, RZ, 0x3c, !PT ;  /* 0x0000000437037212 */ /* 0x000fe400078e3cff */
[----:B------:R-:W-:Y:S02]  /*4d8c0*/  FSEL R14, R54, R14, !P0 ;  /* 0x0000000e360e7208 */ /* 0x000fe40004000000 */
[----:B------:R-:W-:Y:S01]  /*4d8d0*/  FSEL R15, R3, R15, !P0 ;  /* 0x0000000f030f7208 */ /* 0x000fe20004000000 */
[----:B------:R-:W-:Y:S06]  /*4d8e0*/  BRA `(.L_x_4884) ;  /* 0x0000000000547947 */ /* 0x000fec0003800000 */
.L_x_4883:
[----:B------:R-:W-:-:S14]  /*4d8f0*/  DSETP.NAN.AND P0, PT, R2, R2, PT ;  /* 0x000000020200722a */ /* 0x000fdc0003f08000 */
[----:B------:R-:W-:Y:S05]  /*4d900*/  @P0 BRA `(.L_x_4885) ;  /* 0x0000000000440947 */ /* 0x000fea0003800000 */
[----:B------:R-:W-:-:S14]  /*4d910*/  DSETP.NAN.AND P0, PT, R4, R4, PT ;  /* 0x000000040400722a */ /* 0x000fdc0003f08000 */
[----:B------:R-:W-:Y:S05]  /*4d920*/  @P0 BRA `(.L_x_4886) ;  /* 0x0000000000300947 */ /* 0x000fea0003800000 */
[----:B------:R-:W-:Y:S01]  /*4d930*/  ISETP.NE.AND P0, PT, R65, R66, PT ;  /* 0x000000424100720c */ /* 0x000fe20003f05270 */
[----:B------:R-:W-:Y:S02]  /*4d940*/  IMAD.MOV.U32 R14, RZ, RZ, 0x0 ;  /* 0x00000000ff0e7424 */ /* 0x000fe400078e00ff */
[----:B------:R-:W-:-:S10]  /*4d950*/  IMAD.MOV.U32 R15, RZ, RZ, -0x80000 ;  /* 0xfff80000ff0f7424 */ /* 0x000fd400078e00ff */
[----:B------:R-:W-:Y:S05]  /*4d960*/  @!P0 BRA `(.L_x_4884) ;  /* 0x0000000000348947 */ /* 0x000fea0003800000 */
[----:B------:R-:W-:Y:S02]  /*4d970*/  ISETP.NE.AND P0, PT, R65, 0x7ff00000, PT ;  /* 0x7ff000004100780c */ /* 0x000fe40003f05270 */
[----:B------:R-:W-:Y:S02]  /*4d980*/  LOP3.LUT R15, R3, 0x80000000, R5, 0x48, !PT ;  /* 0x80000000030f7812 */ /* 0x000fe400078e4805 */
[----:B------:R-:W-:-:S13]  /*4d990*/  ISETP.EQ.OR P0, PT, R66, RZ, !P0 ;  /* 0x000000ff4200720c */ /* 0x000fda0004702670 */
[----:B------:R-:W-:Y:S01]  /*4d9a0*/  @P0 LOP3.LUT R2, R15, 0x7ff00000, RZ, 0xfc, !PT ;  /* 0x7ff000000f020812 */ /* 0x000fe200078efcff */
[----:B------:R-:W-:Y:S02]  /*4d9b0*/  @!P0 IMAD.MOV.U32 R14, RZ, RZ, RZ ;  /* 0x000000ffff0e8224 */ /* 0x000fe400078e00ff */
[----:B------:R-:W-:Y:S02]  /*4d9c0*/  @P0 IMAD.MOV.U32 R14, RZ, RZ, RZ ;  /* 0x000000ffff0e0224 */ /* 0x000fe400078e00ff */
[----:B------:R-:W-:Y:S01]  /*4d9d0*/  @P0 IMAD.MOV.U32 R15, RZ, RZ, R2 ;  /* 0x000000ffff0f0224 */ /* 0x000fe200078e0002 */
[----:B------:R-:W-:Y:S06]  /*4d9e0*/  BRA `(.L_x_4884) ;  /* 0x0000000000147947 */ /* 0x000fec0003800000 */
.L_x_4886:
[----:B------:R-:W-:Y:S01]  /*4d9f0*/  LOP3.LUT R15, R5, 0x80000, RZ, 0xfc, !PT ;  /* 0x00080000050f7812 */ /* 0x000fe200078efcff */
[----:B------:R-:W-:Y:S01]  /*4da00*/  IMAD.MOV.U32 R14, RZ, RZ, R4 ;  /* 0x000000ffff0e7224 */ /* 0x000fe200078e0004 */
[----:B------:R-:W-:Y:S06]  /*4da10*/  BRA `(.L_x_4884) ;  /* 0x0000000000087947 */ /* 0x000fec0003800000 */
.L_x_4885:
[----:B------:R-:W-:Y:S01]  /*4da20*/  LOP3.LUT R15, R3, 0x80000, RZ, 0xfc, !PT ;  /* 0x00080000030f7812 */ /* 0x000fe200078efcff */
[----:B------:R-:W-:-:S07]  /*4da30*/  IMAD.MOV.U32 R14, RZ, RZ, R2 ;  /* 0x000000ffff0e7224 */ /* 0x000fce00078e0002 */
.L_x_4884:
[----:B------:R-:W-:Y:S05]  /*4da40*/  BSYNC B0 ;  /* 0x0000000000007941 */ /* 0x000fea0003800000 */
.L_x_4882:
[----:B------:R-:W-:Y:S02]  /*4da50*/  IMAD.MOV.U32 R2, RZ, RZ, R0 ;  /* 0x000000ffff027224 */ /* 0x000fe400078e0000 */
[----:B------:R-:W-:-:S04]  /*4da60*/  IMAD.MOV.U32 R3, RZ, RZ, 0x0 ;  /* 0x00000000ff037424 */ /* 0x000fc800078e00ff */
[----:B------:R-:W-:Y:S05]  /*4da70*/  RET.REL.NODEC R2 `(_ZN2at6native55_GLOBAL__N__de093ff9_22_ForeachBinaryOpList_cu_a911ec4325multi_tensor_apply_kernelINS1_18TensorListMetadataILi3EEENS1_24BinaryOpListAlphaFunctorIN3c107complexIdEELi3ELi2ELi2EEEJNS1_13power_functorIS8_EES8_EEEvT_T0_DpT1_) ;  /* 0xfffffb2402607950 */ /* 0x000fea0003c3ffff */
        .type           $_ZN2at6native55_GLOBAL__N__de093ff9_22_ForeachBinaryOpList_cu_a911ec4325multi_tensor_apply_kernelINS1_18TensorListMetadataILi3EEENS1_24BinaryOpListAlphaFunctorIN3c107complexIdEELi3ELi2ELi2EEEJNS1_13power_functorIS8_EES8_EEEvT_T0_DpT1_$__internal_trig_reduction_slowpathd,@function
        .size           $_ZN2at6native55_GLOBAL__N__de093ff9_22_ForeachBinaryOpList_cu_a911ec4325multi_tensor_apply_kernelINS1_18TensorListMetadataILi3EEENS1_24BinaryOpListAlphaFunctorIN3c107complexIdEELi3ELi2ELi2EEEJNS1_13power_functorIS8_EES8_EEEvT_T0_DpT1_$__internal_trig_reduction_slowpathd,(.L_x_8049 - $_ZN2at6native55_GLOBAL__N__de093ff9_22_ForeachBinaryOpList_cu_a911ec4325multi_tensor_apply_kernelINS1_18TensorListMetadataILi3EEENS1_24BinaryOpListAlphaFunctorIN3c107complexIdEELi3ELi2ELi2EEEJNS1_13power_functorIS8_EES8_EEEvT_T0_DpT1_$__internal_trig_reduction_slowpathd)
$_ZN2at6native55_GLOBAL__N__de093ff9_22_ForeachBinaryOpList_cu_a911ec4325multi_tensor_apply_kernelINS1_18TensorListMetadataILi3EEENS1_24BinaryOpListAlphaFunctorIN3c107complexIdEELi3ELi2ELi2EEEJNS1_13power_functorIS8_EES8_EEEvT_T0_DpT1_$__internal_trig_reduction_slowpathd:
[----:B------:R-:W-:Y:S01]  /*4da80*/  SHF.R.U32.HI R15, RZ, 0x14, R13 ;  /* 0x00000014ff0f7819 */ /* 0x000fe2000001160d */
[----:B------:R-:W-:-:S03]  /*4da90*/  IMAD.MOV.U32 R3, RZ, RZ, RZ ;  /* 0x000000ffff037224 */ /* 0x000fc600078e00ff */
[----:B------:R-:W-:-:S04]  /*4daa0*/  LOP3.LUT R2, R15, 0x7ff, RZ, 0xc0, !PT ;  /* 0x000007ff0f027812 */ /* 0x000fc800078ec0ff */
[----:B------:R-:W-:-:S13]  /*4dab0*/  ISETP.NE.AND P0, PT, R2, 0x7ff, PT ;  /* 0x000007ff0200780c */ /* 0x000fda0003f05270 */
[----:B------:R-:W-:Y:S05]  /*4dac0*/  @!P0 BRA `(.L_x_4887) ;  /* 0x0000000800308947 */ /* 0x000fea0003800000 */
[----:B------:R-:W-:Y:S01]  /*4dad0*/  VIADD R2, R2, 0xfffffc00 ;  /* 0xfffffc0002027836 */ /* 0x000fe20000000000 */
[----:B------:R-:W-:Y:S01]  /*4dae0*/  BSSY B0, `(.L_x_4888) ;  /* 0x000002f000007945 */ /* 0x000fe20003800000 */
[----:B------:R-:W-:Y:S01]  /*4daf0*/  VIADD R15, R15, 0xfffffc00 ;  /* 0xfffffc000f0f7836 */ /* 0x000fe20000000000 */
[----:B------:R-:W-:Y:S02]  /*4db00*/  CS2R R70, SRZ ;  /* 0x0000000000467805 */ /* 0x000fe4000001ff00 */
[----:B------:R-:W-:-:S04]  /*4db10*/  SHF.R.U32.HI R2, RZ, 0x6, R2 ;  /* 0x00000006ff027819 */ /* 0x000fc80000011602 */
[C---:B------:R-:W-:Y:S02]  /*4db20*/  IADD3 R3, -R2.reuse, 0x10, RZ ;  /* 0x0000001002037810 */ /* 0x040fe40007ffe1ff */
[C---:B------:R-:W-:Y:S02]  /*4db30*/  IADD3 R4, -R2.reuse, 0x13, RZ ;  /* 0x0000001302047810 */ /* 0x040fe40007ffe1ff */
[----:B------:R-:W-:Y:S02]  /*4db40*/  ISETP.GT.AND P0, PT, R3, 0xe, PT ;  /* 0x0000000e0300780c */ /* 0x000fe40003f04270 */
[----:B------:R-:W-:Y:S02]  /*4db50*/  IADD3 R2, -R2, 0xf, RZ ;  /* 0x0000000f02027810 */ /* 0x000fe40007ffe1ff */
[----:B------:R-:W-:-:S04]  /*4db60*/  SEL R4, R4, 0x12, !P0 ;  /* 0x0000001204047807 */ /* 0x000fc80004000000 */
[----:B------:R-:W-:Y:S01]  /*4db70*/  ISETP.GT.AND P0, PT, R3, R4, PT ;  /* 0x000000040300720c */ /* 0x000fe20003f04270 */
[----:B------:R-:W-:-:S12]  /*4db80*/  IMAD.MOV.U32 R3, RZ, RZ, R2 ;  /* 0x000000ffff037224 */ /* 0x000fd800078e0002 */
[----:B------:R-:W-:Y:S05]  /*4db90*/  @P0 BRA `(.L_x_4889) ;  /* 0x00000000008c0947 */ /* 0x000fea0003800000 */
[----:B------:R-:W0:Y:S01]  /*4dba0*/  LDC.64 R6, c[0x4][0xe8] ;  /* 0x01003a00ff067b82 */ /* 0x000e220000000a00 */
[C---:B------:R-:W-:Y:S01]  /*4dbb0*/  SHF.L.U64.HI R8, R0.reuse, 0xb, R13 ;  /* 0x0000000b00087819 */ /* 0x040fe2000001020d */
[----:B------:R-:W-:Y:S01]  /*4dbc0*/  IMAD.SHL.U32 R5, R0, 0x800, RZ ;  /* 0x0000080000057824 */ /* 0x000fe200078e00ff */
[----:B------:R-:W-:Y:S01]  /*4dbd0*/  CS2R R70, SRZ ;  /* 0x0000000000467805 */ /* 0x000fe2000001ff00 */
[----:B------:R-:W-:Y:S01]  /*4dbe0*/  IMAD.MOV.U32 R0, RZ, RZ, R1 ;  /* 0x000000ffff007224 */ /* 0x000fe200078e0001 */
[----:B------:R-:W-:Y:S01]  /*4dbf0*/  LOP3.LUT R8, R8, 0x80000000, RZ, 0xfc, !PT ;  /* 0x8000000008087812 */ /* 0x000fe200078efcff */
[----:B------:R-:W-:Y:S02]  /*4dc00*/  IMAD.MOV.U32 R3, RZ, RZ, R2 ;  /* 0x000000ffff037224 */ /* 0x000fe400078e0002 */
[----:B------:R-:W1:Y:S01]  /*4dc10*/  LDC.64 R66, c[0x0][0x208] ;  /* 0x00008200ff427b82 */ /* 0x000e620000000a00 */
[----:B0-----:R-:W-:-:S07]  /*4dc20*/  IMAD.WIDE R6, R2, 0x8, R6 ;  /* 0x0000000802067825 */ /* 0x001fce00078e0206 */
.L_x_4890:
[----:B-1----:R-:W-:Y:S02]  /*4dc30*/  R2UR UR4, R66 ;  /* 0x00000000420472ca */ /* 0x002fe400000e0000 */
[----:B------:R-:W-:-:S13]  /*4dc40*/  R2UR UR5, R67 ;  /* 0x00000000430572ca */ /* 0x000fda00000e0000 */
[----:B------:R0:W2:Y:S01]  /*4dc50*/  LDG.E.64.CONSTANT R68, desc[UR4][R6.64] ;  /* 0x0000000406447981 */ /* 0x0000a2000c1e9b00 */
[----:B------:R-:W-:Y:S01]  /*4dc60*/  VIADD R3, R3, 0x1 ;  /* 0x0000000103037836 */ /* 0x000fe20000000000 */
[----:B0-----:R-:W-:-:S05]  /*4dc70*/  IADD3 R6, P1, R6, 0x8, RZ ;  /* 0x0000000806067810 */ /* 0x001fca0007f3e0ff */
[----:B------:R-:W-:Y:S02]  /*4dc80*/  IMAD.X R7, RZ, RZ, R7, P1 ;  /* 0x000000ffff077224 */ /* 0x000fe400008e0607 */
[----:B--2---:R-:W-:-:S04]  /*4dc90*/  IMAD.WIDE.U32 R70, P0, R68, R5, R70 ;  /* 0x0000000544467225 */ /* 0x004fc80007800046 */
[CC--:B------:R-:W-:Y:S02]  /*4dca0*/  IMAD R50, R68.reuse, R8.reuse, RZ ;  /* 0x0000000844327224 */ /* 0x0c0fe400078e02ff */
[----:B------:R-:W-:-:S03]  /*4dcb0*/  IMAD.HI.U32 R10, R68, R8, RZ ;  /* 0x00000008440a7227 */ /* 0x000fc600078e00ff */
[----:B------:R-:W-:Y:S01]  /*4dcc0*/  IADD3 R50, P1, R50, R71, RZ ;  /* 0x0000004732327210 */ /* 0x000fe20007f3e0ff */
[CC--:B------:R-:W-:Y:S02]  /*4dcd0*/  IMAD R9, R69.reuse, R5.reuse, RZ ;  /* 0x0000000545097224 */ /* 0x0c0fe400078e02ff */
[----:B------:R-:W-:Y:S02]  /*4dce0*/  IMAD.X R10, RZ, RZ, R10, P0 ;  /* 0x000000ffff0a7224 */ /* 0x000fe400000e060a */
[----:B------:R-:W-:Y:S01]  /*4dcf0*/  IMAD R51, R69, R8, RZ ;  /* 0x0000000845337224 */ /* 0x000fe200078e02ff */
[----:B------:R-:W-:Y:S01]  /*4dd00*/  IADD3 R71, P0, R9, R50, RZ ;  /* 0x0000003209477210 */ /* 0x000fe20007f1e0ff */
[----:B------:R-:W-:-:S04]  /*4dd10*/  IMAD.HI.U32 R9, R69, R5, RZ ;  /* 0x0000000545097227 */ /* 0x000fc800078e00ff */
[----:B------:R0:W-:Y:S01]  /*4dd20*/  STL.64 [R0], R70 ;  /* 0x0000004600007387 */ /* 0x0001e20000100a00 */
[----:B------:R-:W-:Y:S01]  /*4dd30*/  IADD3.X R10, P1, R9, R10, RZ, P1, !PT ;  /* 0x0000000a090a7210 */ /* 0x000fe20000f3e4ff */
[----:B------:R-:W-:-:S03]  /*4dd40*/  IMAD.HI.U32 R9, R69, R8, RZ ;  /* 0x0000000845097227 */ /* 0x000fc600078e00ff */
[----:B------:R-:W-:Y:S01]  /*4dd50*/  IADD3.X R10, P0, R51, R10, RZ, P0, !PT ;  /* 0x0000000a330a7210 */ /* 0x000fe2000071e4ff */
[----:B------:R-:W-:Y:S01]  /*4dd60*/  IMAD.X R9, RZ, RZ, R9, P1 ;  /* 0x000000ffff097224 */ /* 0x000fe200008e0609 */
[----:B------:R-:W-:-:S03]  /*4dd70*/  ISETP.GE.AND P1, PT, R3, R4, PT ;  /* 0x000000040300720c */ /* 0x000fc60003f26270 */
[----:B------:R-:W-:Y:S02]  /*4dd80*/  IMAD.X R9, RZ, RZ, R9, P0 ;  /* 0x000000ffff097224 */ /* 0x000fe400000e0609 */
[----:B0-----:R-:W-:Y:S02]  /*4dd90*/  VIADD R0, R0, 0x8 ;  /* 0x0000000800007836 */ /* 0x001fe40000000000 */
[----:B------:R-:W-:Y:S02]  /*4dda0*/  IMAD.MOV.U32 R70, RZ, RZ, R10 ;  /* 0x000000ffff467224 */ /* 0x000fe400078e000a */
[----:B------:R-:W-:-:S04]  /*4ddb0*/  IMAD.MOV.U32 R71, RZ, RZ, R9 ;  /* 0x000000ffff477224 */ /* 0x000fc800078e0009 */
[----:B------:R-:W-:Y:S05]  /*4ddc0*/  @!P1 BRA `(.L_x_4890) ;  /* 0xfffffffc00989947 */ /* 0x000fea000383ffff */
.L_x_4889:
[----:B------:R-:W-:Y:S05]  /*4ddd0*/  BSYNC B0 ;  /* 0x0000000000007941 */ /* 0x000fea0003800000 */
.L_x_4888:
[----:B------:R-:W-:Y:S01]  /*4dde0*/  LOP3.LUT P0, R15, R15, 0x3f, RZ, 0xc0, !PT ;  /* 0x0000003f0f0f7812 */ /* 0x000fe2000780c0ff */
[----:B------:R-:W-:-:S04]  /*4ddf0*/  IMAD.IADD R2, R3, 0x1, -R2 ;  /* 0x0000000103027824 */ /* 0x000fc800078e0a02 */
[----:B------:R-:W-:-:S05]  /*4de00*/  IMAD R50, R2, 0x8, R1 ;  /* 0x0000000802327824 */ /* 0x000fca00078e0201 */
[----:B------:R0:W-:Y:S04]  /*4de10*/  STL.64 [R50], R70 ;  /* 0x0000004632007387 */ /* 0x0001e80000100a00 */
[----:B------:R-:W2:Y:S04]  /*4de20*/  LDL.64 R4, [R1+0x10] ;  /* 0x0000100001047983 */ /* 0x000ea80000100a00 */
[----:B------:R-:W3:Y:S04]  /*4de30*/  @P0 LDL.64 R6, [R1+0x8] ;  /* 0x0000080001060983 */ /* 0x000ee80000100a00 */
[----:B------:R-:W4:Y:S01]  /*4de40*/  LDL.64 R2, [R1+0x18] ;  /* 0x0000180001027983 */ /* 0x000f220000100a00 */
[----:B------:R-:W-:Y:S01]  /*4de50*/  @P0 IADD3 R8, -R15, 0x40, RZ ;  /* 0x000000400f080810 */ /* 0x000fe20007ffe1ff */
[----:B------:R-:W-:Y:S01]  /*4de60*/  UMOV UR4, URZ ;  /* 0x0000003f00047c82 */ /* 0x000fe20008000000 */
[----:B--2---:R-:W-:-:S02]  /*4de70*/  @P0 SHF.L.U32 R9, R4, R15, RZ ;  /* 0x0000000f04090219 */ /* 0x004fc400000006ff */
[-C--:B------:R-:W-:Y:S02]  /*4de80*/  @P0 SHF.R.U64 R0, R4, R8.reuse, R5 ;  /* 0x0000000804000219 */ /* 0x080fe40000001205 */
[-CC-:B---3--:R-:W-:Y:S02]  /*4de90*/  @P0 SHF.R.U64 R10, R6, R8.reuse, R7.reuse ;  /* 0x00000008060a0219 */ /* 0x188fe40000001207 */
[----:B------:R-:W-:Y:S02]  /*4dea0*/  @P0 SHF.R.U32.HI R6, RZ, R8, R7 ;  /* 0x00000008ff060219 */ /* 0x000fe40000011607 */
[----:B------:R-:W-:Y:S02]  /*4deb0*/  @P0 SHF.L.U64.HI R7, R4, R15, R5 ;  /* 0x0000000f04070219 */ /* 0x000fe40000010205 */
[----:B------:R-:W-:Y:S02]  /*4dec0*/  @P0 LOP3.LUT R4, R10, R9, RZ, 0xfc, !PT ;  /* 0x000000090a040212 */ /* 0x000fe400078efcff */
[----:B----4-:R-:W-:-:S02]  /*4ded0*/  @P0 SHF.L.U32 R9, R2, R15, RZ ;  /* 0x0000000f02090219 */ /* 0x010fc400000006ff */
[----:B------:R-:W-:Y:S02]  /*4dee0*/  @P0 SHF.R.U32.HI R8, RZ, R8, R5 ;  /* 0x00000008ff080219 */ /* 0x000fe40000011605 */
[----:B------:R-:W-:Y:S02]  /*4def0*/  @P0 SHF.L.U64.HI R15, R2, R15, R3 ;  /* 0x0000000f020f0219 */ /* 0x000fe40000010203 */
[----:B------:R-:W-:Y:S02]  /*4df00*/  @P0 LOP3.LUT R5, R6, R7, RZ, 0xfc, !PT ;  /* 0x0000000706050212 */ /* 0x000fe400078efcff */
[----:B------:R-:W-:Y:S02]  /*4df10*/  @P0 LOP3.LUT R2, R9, R0, RZ, 0xfc, !PT ;  /* 0x0000000009020212 */ /* 0x000fe400078efcff */
[C-C-:B------:R-:W-:Y:S01]  /*4df20*/  SHF.L.U64.HI R0, R4.reuse, 0x2, R5.reuse ;  /* 0x0000000204007819 */ /* 0x140fe20000010205 */
[----:B------:R-:W-:Y:S01]  /*4df30*/  IMAD.SHL.U32 R4, R4, 0x4, RZ ;  /* 0x0000000404047824 */ /* 0x000fe200078e00ff */
[----:B------:R-:W-:Y:S01]  /*4df40*/  SHF.R.U32.HI R7, RZ, 0x1e, R5 ;  /* 0x0000001eff077819 */ /* 0x000fe20000011605 */
[----:B------:R-:W-:Y:S01]  /*4df50*/  IMAD.SHL.U32 R6, R2, 0x4, RZ ;  /* 0x0000000402067824 */ /* 0x000fe200078e00ff */
[----:B------:R-:W-:-:S02]  /*4df60*/  @P0 LOP3.LUT R3, R15, R8, RZ, 0xfc, !PT ;  /* 0x000000080f030212 */ /* 0x000fc400078efcff */
[----:B------:R-:W-:Y:S02]  /*4df70*/  IADD3 RZ, P0, RZ, -R4, RZ ;  /* 0x80000004ffff7210 */ /* 0x000fe40007f1e0ff */
[----:B------:R-:W-:Y:S02]  /*4df80*/  LOP3.LUT R9, RZ, R0, RZ, 0x33, !PT ;  /* 0x00000000ff097212 */ /* 0x000fe400078e33ff */
[----:B------:R-:W-:Y:S02]  /*4df90*/  LOP3.LUT R7, R7, R6, RZ, 0xfc, !PT ;  /* 0x0000000607077212 */ /* 0x000fe400078efcff */
[----:B------:R-:W-:Y:S02]  /*4dfa0*/  SHF.L.U64.HI R6, R2, 0x2, R3 ;  /* 0x0000000202067819 */ /* 0x000fe40000010203 */
[----:B------:R-:W-:Y:S02]  /*4dfb0*/  IADD3.X R9, P0, RZ, R9, RZ, P0, !PT ;  /* 0x00000009ff097210 */ /* 0x000fe4000071e4ff */
[----:B------:R-:W-:-:S02]  /*4dfc0*/  LOP3.LUT R8, RZ, R7, RZ, 0x33, !PT ;  /* 0x00000007ff087212 */ /* 0x000fc400078e33ff */
[----:B------:R-:W-:Y:S02]  /*4dfd0*/  LOP3.LUT R5, RZ, R6, RZ, 0x33, !PT ;  /* 0x00000006ff057212 */ /* 0x000fe400078e33ff */
[----:B------:R-:W-:Y:S02]  /*4dfe0*/  IADD3.X R8, P1, RZ, R8, RZ, P0, !PT ;  /* 0x00000008ff087210 */ /* 0x000fe4000073e4ff */
[----:B------:R-:W-:-:S03]  /*4dff0*/  SHF.R.U32.HI R2, RZ, 0x1d, R3 ;  /* 0x0000001dff027819 */ /* 0x000fc60000011603 */
[----:B------:R-:W-:Y:S01]  /*4e000*/  IMAD.X R5, RZ, RZ, R5, P1 ;  /* 0x000000ffff057224 */ /* 0x000fe200008e0605 */
[C---:B------:R-:W-:Y:S02]  /*4e010*/  LOP3.LUT P0, RZ, R2.reuse, 0x1, RZ, 0xc0, !PT ;  /* 0x0000000102ff7812 */ /* 0x040fe4000780c0ff */
[----:B------:R-:W-:Y:S02]  /*4e020*/  LOP3.LUT R2, R2, 0x1, RZ, 0xc0, !PT ;  /* 0x0000000102027812 */ /* 0x000fe400078ec0ff */
[----:B------:R-:W-:Y:S02]  /*4e030*/  SEL R6, R6, R5, !P0 ;  /* 0x0000000506067207 */ /* 0x000fe40004000000 */
[----:B------:R-:W-:Y:S02]  /*4e040*/  SEL R7, R7, R8, !P0 ;  /* 0x0000000807077207 */ /* 0x000fe40004000000 */
[----:B------:R-:W-:Y:S02]  /*4e050*/  ISETP.NE.U32.AND P1, PT, R6, RZ, PT ;  /* 0x000000ff0600720c */ /* 0x000fe40003f25070 */
[----:B------:R-:W-:-:S02]  /*4e060*/  SEL R9, R0, R9, !P0 ;  /* 0x0000000900097207 */ /* 0x000fc40004000000 */
[----:B------:R-:W-:Y:S01]  /*4e070*/  SEL R10, R7, R6, !P1 ;  /* 0x00000006070a7207 */ /* 0x000fe20004800000 */
[----:B------:R-:W-:Y:S01]  /*4e080*/  @P0 IMAD.MOV R4, RZ, RZ, -R4 ;  /* 0x000000ffff040224 */ /* 0x000fe200078e0a04 */
[----:B------:R-:W-:Y:S02]  /*4e090*/  LEA.HI R3, R3, R2, RZ, 0x2 ;  /* 0x0000000203037211 */ /* 0x000fe400078f10ff */
[----:B------:R-:W1:Y:S02]  /*4e0a0*/  FLO.U32 R5, R10 ;  /* 0x0000000a00057300 */ /* 0x000e6400000e0000 */
[C---:B-1----:R-:W-:Y:S02]  /*4e0b0*/  IADD3 R8, -R5.reuse, 0x1f, RZ ;  /* 0x0000001f05087810 */ /* 0x042fe40007ffe1ff */
[----:B------:R-:W-:-:S03]  /*4e0c0*/  IADD3 R5, -R5, 0x3f, RZ ;  /* 0x0000003f05057810 */ /* 0x000fc60007ffe1ff */
[----:B------:R-:W-:-:S05]  /*4e0d0*/  @P1 IMAD.MOV R5, RZ, RZ, R8 ;  /* 0x000000ffff051224 */ /* 0x000fca00078e0208 */
[C---:B------:R-:W-:Y:S02]  /*4e0e0*/  ISETP.NE.U32.AND P1, PT, R5.reuse, RZ, PT ;  /* 0x000000ff0500720c */ /* 0x040fe40003f25070 */
[----:B------:R-:W-:Y:S02]  /*4e0f0*/  IADD3 R0, -R5, 0x40, RZ ;  /* 0x0000004005007810 */ /* 0x000fe40007ffe1ff */
[----:B------:R-:W-:Y:S02]  /*4e100*/  ISETP.NE.AND.EX P1, PT, RZ, RZ, PT, P1 ;  /* 0x000000ffff00720c */ /* 0x000fe40003f25310 */
[CC--:B------:R-:W-:Y:S02]  /*4e110*/  SHF.L.U32 R8, R7.reuse, R5.reuse, RZ ;  /* 0x0000000507087219 */ /* 0x0c0fe400000006ff */
[----:B------:R-:W-:Y:S02]  /*4e120*/  SHF.R.U64 R15, R4, R0, R9 ;  /* 0x00000000040f7219 */ /* 0x000fe40000001209 */
[----:B------:R-:W-:-:S02]  /*4e130*/  SHF.L.U64.HI R4, R7, R5, R6 ;  /* 0x0000000507047219 */ /* 0x000fc40000010206 */
[----:B------:R-:W-:-:S05]  /*4e140*/  SHF.R.U32.HI R9, RZ, R0, R9 ;  /* 0x00000000ff097219 */ /* 0x000fca0000011609 */
[----:B------:R-:W-:Y:S02]  /*4e150*/  @P1 LOP3.LUT R7, R15, R8, RZ, 0xfc, !PT ;  /* 0x000000080f071212 */ /* 0x000fe400078efcff */
[----:B------:R-:W-:Y:S01]  /*4e160*/  @P1 LOP3.LUT R6, R9, R4, RZ, 0xfc, !PT ;  /* 0x0000000409061212 */ /* 0x000fe200078efcff */
[----:B------:R-:W-:Y:S02]  /*4e170*/  IMAD.MOV.U32 R9, RZ, RZ, RZ ;  /* 0x000000ffff097224 */ /* 0x000fe400078e00ff */
[----:B0-----:R-:W-:-:S04]  /*4e180*/  IMAD.WIDE.U32 R50, R7, 0x2168c235, RZ ;  /* 0x2168c23507327825 */ /* 0x001fc800078e00ff */
[----:B------:R-:W-:Y:S02]  /*4e190*/  IMAD.MOV.U32 R8, RZ, RZ, R51 ;  /* 0x000000ffff087224 */ /* 0x000fe400078e0033 */
[----:B------:R-:W-:-:S04]  /*4e1a0*/  IMAD.HI.U32 R0, R6, -0x36f0255e, RZ ;  /* 0xc90fdaa206007827 */ /* 0x000fc800078e00ff */
[----:B------:R-:W-:-:S04]  /*4e1b0*/  IMAD.WIDE.U32 R8, R7, -0x36f0255e, R8 ;  /* 0xc90fdaa207087825 */ /* 0x000fc800078e0008 */
[C---:B------:R-:W-:Y:S02]  /*4e1c0*/  IMAD R4, R6.reuse, -0x36f0255e, RZ ;  /* 0xc90fdaa206047824 */ /* 0x040fe400078e02ff */
[----:B------:R-:W-:-:S04]  /*4e1d0*/  IMAD.WIDE.U32 R8, P1, R6, 0x2168c235, R8 ;  /* 0x2168c23506087825 */ /* 0x000fc80007820008 */
[----:B------:R-:W-:Y:S01]  /*4e1e0*/  IMAD.X R0, RZ, RZ, R0, P1 ;  /* 0x000000ffff007224 */ /* 0x000fe200008e0600 */
[----:B------:R-:W-:-:S05]  /*4e1f0*/  IADD3 R4, P1, R4, R9, RZ ;  /* 0x0000000904047210 */ /* 0x000fca0007f3e0ff */
[----:B------:R-:W-:Y:S01]  /*4e200*/  IMAD.X R0, RZ, RZ, R0, P1 ;  /* 0x000000ffff007224 */ /* 0x000fe200008e0600 */
[----:B------:R-:W-:-:S04]  /*4e210*/  IADD3 RZ, P1, R50, R50, RZ ;  /* 0x0000003232ff7210 */ /* 0x000fc80007f3e0ff */
[----:B------:R-:W-:-:S04]  /*4e220*/  IADD3.X RZ, P1, R8, R8, RZ, P1, !PT ;  /* 0x0000000808ff7210 */ /* 0x000fc80000f3e4ff */
[----:B------:R-:W-:-:S05]  /*4e230*/  IADD3.X R9, P1, R4, R4, RZ, P1, !PT ;  /* 0x0000000404097210 */ /* 0x000fca0000f3e4ff */
[----:B------:R-:W-:Y:S01]  /*4e240*/  IMAD.X R7, R0, 0x1, R0, P1 ;  /* 0x0000000100077824 */ /* 0x000fe200008e0600 */
[----:B------:R-:W-:-:S04]  /*4e250*/  ISETP.GT.U32.AND P1, PT, R4, RZ, PT ;  /* 0x000000ff0400720c */ /* 0x000fc80003f24070 */
[----:B------:R-:W-:-:S04]  /*4e260*/  ISETP.GT.AND.EX P1, PT, R0, RZ, PT, P1 ;  /* 0x000000ff0000720c */ /* 0x000fc80003f24310 */
[----:B------:R-:W-:Y:S02]  /*4e270*/  SEL R9, R9, R4, P1 ;  /* 0x0000000409097207 */ /* 0x000fe40000800000 */
[----:B------:R-:W-:Y:S02]  /*4e280*/  SEL R6, R7, R0, P1 ;  /* 0x0000000007067207 */ /* 0x000fe40000800000 */
[----:B------:R-:W-:Y:S02]  /*4e290*/  IADD3 R9, P6, R9, 0x1, RZ ;  /* 0x0000000109097810 */ /* 0x000fe40007fde0ff */
[----:B------:R-:W-:-:S03]  /*4e2a0*/  SEL R4, RZ, 0x1, !P1 ;  /* 0x00000001ff047807 */ /* 0x000fc60004800000 */
[----:B------:R-:W-:Y:S02]  /*4e2b0*/  IMAD.X R6, RZ, RZ, R6, P6 ;  /* 0x000000ffff067224 */ /* 0x000fe400030e0606 */
[----:B------:R-:W-:-:S03]  /*4e2c0*/  IMAD.IADD R4, R4, 0x1, R5 ;  /* 0x0000000104047824 */ /* 0x000fc600078e0205 */
[----:B------:R-:W-:Y:S01]  /*4e2d0*/  SHF.R.U64 R0, R9, 0xa, R6 ;  /* 0x0000000a09007819 */ /* 0x000fe20000001206 */
[----:B------:R-:W-:-:S03]  /*4e2e0*/  IMAD.SHL.U32 R4, R4, 0x100000, RZ ;  /* 0x0010000004047824 */ /* 0x000fc600078e00ff */
[----:B------:R-:W-:-:S04]  /*4e2f0*/  IADD3 R0, P1, R0, 0x1, RZ ;  /* 0x0000000100007810 */ /* 0x000fc80007f3e0ff */
[----:B------:R-:W-:-:S04]  /*4e300*/  LEA.HI.X R7, R6, RZ, RZ, 0x16, P1 ;  /* 0x000000ff06077211 */ /* 0x000fc800008fb4ff */
[--C-:B------:R-:W-:Y:S02]  /*4e310*/  SHF.R.U64 R0, R0, 0x1, R7.reuse ;  /* 0x0000000100007819 */ /* 0x100fe40000001207 */
[----:B------:R-:W-:Y:S02]  /*4e320*/  SHF.R.U32.HI R7, RZ, 0x1, R7 ;  /* 0x00000001ff077819 */ /* 0x000fe40000011607 */
[----:B------:R-:W-:-:S04]  /*4e330*/  IADD3 R0, P6, P1, R0, -UR4, RZ ;  /* 0x8000000400007c10 */ /* 0x000fc8000f9de0ff */
[----:B------:R-:W-:Y:S02]  /*4e340*/  IADD3.X R4, R7, 0x3fe00000, ~R4, P6, P1 ;  /* 0x3fe0000007047810 */ /* 0x000fe400037e2c04 */
[----:B------:R-:W-:-:S04]  /*4e350*/  LOP3.LUT P1, R13, R13, 0x80000000, RZ, 0xc0, !PT ;  /* 0x800000000d0d7812 */ /* 0x000fc8000782c0ff */
[----:B------:R-:W-:-:S04]  /*4e360*/  @P0 LOP3.LUT R13, R13, 0x80000000, RZ, 0x3c, !PT ;  /* 0x800000000d0d0812 */ /* 0x000fc800078e3cff */
[----:B------:R-:W-:-:S05]  /*4e370*/  LOP3.LUT R13, R4, R13, RZ, 0xfc, !PT ;  /* 0x0000000d040d7212 */ /* 0x000fca00078efcff */
[----:B------:R-:W-:-:S07]  /*4e380*/  @P1 IMAD.MOV R3, RZ, RZ, -R3 ;  /* 0x000000ffff031224 */ /* 0x000fce00078e0a03 */
.L_x_4887:
[----:B------:R-:W-:Y:S02]  /*4e390*/  IMAD.MOV.U32 R15, RZ, RZ, 0x0 ;  /* 0x00000000ff0f7424 */ /* 0x000fe400078e00ff */
[----:B------:R-:W-:Y:S02]  /*4e3a0*/  IMAD.MOV.U32 R4, RZ, RZ, R0 ;  /* 0x000000ffff047224 */ /* 0x000fe400078e0000 */
[----:B------:R-:W-:Y:S01]  /*4e3b0*/  IMAD.MOV.U32 R5, RZ, RZ, R13 ;  /* 0x000000ffff057224 */ /* 0x000fe200078e000d */
[----:B------:R-:W-:Y:S06]  /*4e3c0*/  RET.REL.NODEC R14 `(_ZN2at6native55_GLOBAL__N__de093ff9_22_ForeachBinaryOpList_cu_a911ec4325multi_tensor_apply_kernelINS1_18TensorListMetadataILi3EEENS1_24BinaryOpListAlphaFunctorIN3c107complexIdEELi3ELi2ELi2EEEJNS1_13power_functorIS8_EES8_EEEvT_T0_DpT1_) ;  /* 0xfffffb1c0e0c7950 */ /* 0x000fec0003c3ffff */
.L_x_4891:
        /* <DEDUP_REMOVED lines=11> */
.L_x_8049:


//--------------------- .text._ZN2at6native55_GLOBAL__N__de093ff9_22_ForeachBinaryOpList_cu_a911ec4325multi_tensor_apply_kernelINS1_18TensorListMetadataILi3EEENS1_24BinaryOpListAlphaFunctorIfLi3ELi2ELi2EEEJNS1_13power_functorIfEEfEEEvT_T0_DpT1_ --------------------------
	.section	.text._ZN2at6native55_GLOBAL__N__de093ff9_22_ForeachBinaryOpList_cu_a911ec4325multi_tensor_apply_kernelINS1_18TensorListMetadataILi3EEENS1_24BinaryOpListAlphaFunctorIfLi3ELi2ELi2EEEJNS1_13power_functorIfEEfEEEvT_T0_DpT1_,"ax",@progbits
	.align	128
.text._ZN2at6native55_GLOBAL__N__de093ff9_22_ForeachBinaryOpList_cu_a911ec4325multi_tensor_apply_kernelINS1_18TensorListMetadataILi3EEENS1_24BinaryOpListAlphaFunctorIfLi3ELi2ELi2EEEJNS1_13power_functorIfEEfEEEvT_T0_DpT1_:
        .type           _ZN2at6native55_GLOBAL__N__de093ff9_22_ForeachBinaryOpList_cu_a911ec4325multi_tensor_apply_kernelINS1_18TensorListMetadataILi3EEENS1_24BinaryOpListAlphaFunctorIfLi3ELi2ELi2EEEJNS1_13power_functorIfEEfEEEvT_T0_DpT1_,@function
        .size           _ZN2at6native55_GLOBAL__N__de093ff9_22_ForeachBinaryOpList_cu_a911ec4325multi_tensor_apply_kernelINS1_18TensorListMetadataILi3EEENS1_24BinaryOpListAlphaFunctorIfLi3ELi2ELi2EEEJNS1_13power_functorIfEEfEEEvT_T0_DpT1_,(.L_x_8052 - _ZN2at6native55_GLOBAL__N__de093ff9_22_ForeachBinaryOpList_cu_a911ec4325multi_tensor_apply_kernelINS1_18TensorListMetadataILi3EEENS1_24BinaryOpListAlphaFunctorIfLi3ELi2ELi2EEEJNS1_13power_functorIfEEfEEEvT_T0_DpT1_)
        .other          _ZN2at6native55_GLOBAL__N__de093ff9_22_ForeachBinaryOpList_cu_a911ec4325multi_tensor_apply_kernelINS1_18TensorListMetadataILi3EEENS1_24BinaryOpListAlphaFunctorIfLi3ELi2ELi2EEEJNS1_13power_functorIfEEfEEEvT_T0_DpT1_,@"STO_CUDA_ENTRY STV_DEFAULT"
_ZN2at6native55_GLOBAL__N__de093ff9_22_ForeachBinaryOpList_cu_a911ec4325multi_tensor_apply_kernelINS1_18TensorListMetadataILi3EEENS1_24BinaryOpListAlphaFunctorIfLi3ELi2ELi2EEEJNS1_13power_functorIfEEfEEEvT_T0_DpT1_:
        /* <DEDUP_REMOVED lines=32> */
.L_x_4893:
[----:B0-----:R-:W-:Y:S01]  /*0200*/  IADD3 R23, P1, R0, R18, RZ ;  /* 0x0000001200177210 */ /* 0x001fe20007f3e0ff */
[C---:B-1----:R-:W-:Y:S02]  /*0210*/  IMAD R22, R14.reuse, 0x3, RZ ;  /* 0x000000030e167824 */ /* 0x042fe400078e02ff */
[----:B------:R-:W-:Y:S01]  /*0220*/  IMAD.MOV.U32 R21, RZ, RZ, RZ ;  /* 0x000000ffff157224 */ /* 0x000fe200078e00ff */
[C---:B------:R-:W-:Y:S01]  /*0230*/  ISETP.GE.U32.AND P0, PT, R23.reuse, 0x10000, PT ;  /* 0x000100001700780c */ /* 0x040fe20003f06070 */
[----:B------:R-:W-:Y:S01]  /*0240*/  IMAD.X R16, RZ, RZ, R19, P1 ;  /* 0x000000ffff107224 */ /* 0x000fe200008e0613 */
[CC--:B------:R-:W-:Y:S02]  /*0250*/  IADD3 R20, P2, R14.reuse, R23.reuse, RZ ;  /* 0x000000170e147210 */ /* 0x0c0fe40007f5e0ff */
[----:B------:R-:W-:Y:S02]  /*0260*/  LEA R24, P5, R14, R23, 0x1 ;  /* 0x000000170e187211 */ /* 0x000fe400078a08ff */
[----:B------:R-:W-:Y:S01]  /*0270*/  ISETP.LT.U32.AND P1, PT, R23, UR14, PT ;  /* 0x0000000e17007c0c */ /* 0x000fe2000bf21070 */
[--C-:B------:R-:W-:Y:S01]  /*0280*/  IMAD.X R15, RZ, RZ, R16.reuse, P2 ;  /* 0x000000ffff0f7224 */ /* 0x100fe200010e0610 */
[----:B------:R-:W-:Y:S01]  /*0290*/  ISETP.GE.U32.AND.EX P0, PT, R16, RZ, PT, P0 ;  /* 0x000000ff1000720c */ /* 0x000fe20003f06100 */
[----:B------:R-:W-:Y:S01]  /*02a0*/  IMAD.X R17, RZ, RZ, R16, P5 ;  /* 0x000000ffff117224 */ /* 0x000fe200028e0610 */
[----:B------:R-:W-:-:S02]  /*02b0*/  ISETP.GE.U32.AND P3, PT, R20, 0x10000, PT ;  /* 0x000100001400780c */ /* 0x000fc40003f66070 */
[----:B------:R-:W-:Y:S02]  /*02c0*/  ISETP.LT.AND.EX P0, PT, R16, UR4, !P0, P1 ;  /* 0x0000000410007c0c */ /* 0x000fe4000c701310 */
[----:B------:R-:W-:Y:S02]  /*02d0*/  ISETP.GE.U32.AND P1, PT, R24, 0x10000, PT ;  /* 0x000100001800780c */ /* 0x000fe40003f26070 */
[----:B------:R-:W-:Y:S02]  /*02e0*/  IADD3 R22, P5, R22, R23, RZ ;  /* 0x0000001716167210 */ /* 0x000fe40007fbe0ff */
[----:B------:R-:W-:Y:S02]  /*02f0*/  ISETP.LT.U32.AND P4, PT, R20, UR14, PT ;  /* 0x0000000e14007c0c */ /* 0x000fe4000bf81070 */
[----:B------:R-:W-:Y:S01]  /*0300*/  ISETP.GE.U32.AND.EX P3, PT, R15, RZ, PT, P3 ;  /* 0x000000ff0f00720c */ /* 0x000fe20003f66130 */
[----:B------:R-:W-:Y:S01]  /*0310*/  IMAD.X R25, RZ, RZ, R16, P5 ;  /* 0x000000ffff197224 */ /* 0x000fe200028e0610 */
[----:B------:R-:W-:-:S02]  /*0320*/  ISETP.LT.U32.AND P2, PT, R24, UR14, PT ;  /* 0x0000000e18007c0c */ /* 0x000fc4000bf41070 */
[----:B------:R-:W-:Y:S02]  /*0330*/  ISETP.GE.U32.AND.EX P1, PT, R17, RZ, PT, P1 ;  /* 0x000000ff1100720c */ /* 0x000fe40003f26110 */
[----:B------:R-:W-:Y:S02]  /*0340*/  ISETP.LT.AND.EX P4, PT, R15, UR4, !P3, P4 ;  /* 0x000000040f007c0c */ /* 0x000fe4000df81340 */
[C---:B------:R-:W-:Y:S02]  /*0350*/  ISETP.GE.U32.AND P3, PT, R22.reuse, 0x10000, PT ;  /* 0x000100001600780c */ /* 0x040fe40003f66070 */
[----:B------:R-:W-:Y:S02]  /*0360*/  ISETP.LT.AND.EX P1, PT, R17, UR4, !P1, P2 ;  /* 0x0000000411007c0c */ /* 0x000fe4000cf21320 */
[----:B------:R-:W-:Y:S02]  /*0370*/  ISETP.LT.U32.AND P5, PT, R22, UR14, PT ;  /* 0x0000000e16007c0c */ /* 0x000fe4000bfa1070 */
[----:B------:R-:W-:-:S02]  /*0380*/  ISETP.GE.U32.AND.EX P2, PT, R25, RZ, PT, P3 ;  /* 0x000000ff1900720c */ /* 0x000fc40003f46130 */
[----:B------:R-:W-:Y:S02]  /*0390*/  @P0 LEA R6, P6, R23, UR6, 0x2 ;  /* 0x0000000617060c11 */ /* 0x000fe4000f8c10ff */
[----:B------:R-:W-:Y:S02]  /*03a0*/  ISETP.LT.AND.EX P2, PT, R25, UR4, !P2, P5 ;  /* 0x0000000419007c0c */ /* 0x000fe4000d741350 */
[C---:B------:R-:W-:Y:S02]  /*03b0*/  @P0 LEA R2, P3, R23.reuse, UR8, 0x2 ;  /* 0x0000000817020c11 */ /* 0x040fe4000f8610ff */
[----:B------:R-:W-:Y:S02]  /*03c0*/  @P0 LEA.HI.X R7, R23, UR7, R16, 0x2, P6 ;  /* 0x0000000717070c11 */ /* 0x000fe4000b0f1410 */
[----:B------:R-:W-:Y:S02]  /*03d0*/  @P1 LEA R4, P5, R24, UR6, 0x2 ;  /* 0x0000000618041c11 */ /* 0x000fe4000f8a10ff */
[----:B------:R-:W-:-:S02]  /*03e0*/  CS2R R28, SRZ ;  /* 0x00000000001c7805 */ /* 0x000fc4000001ff00 */
[----:B------:R-:W-:Y:S01]  /*03f0*/  @P0 LEA.HI.X R3, R23, UR9, R16, 0x2, P3 ;  /* 0x0000000917030c11 */ /* 0x000fe200098f1410 */
[----:B------:R0:W2:Y:S01]  /*0400*/  @P0 LDG.E R21, desc[UR12][R6.64] ;  /* 0x0000000c06150981 */ /* 0x0000a2000c1e1900 */
[----:B------:R-:W-:Y:S02]  /*0410*/  @P1 LEA.HI.X R5, R24, UR7, R17, 0x2, P5 ;  /* 0x0000000718051c11 */ /* 0x000fe4000a8f1411 */
[----:B------:R-:W-:Y:S02]  /*0420*/  CS2R R26, SRZ ;  /* 0x00000000001a7805 */ /* 0x000fe4000001ff00 */
[C---:B------:R-:W-:Y:S01]  /*0430*/  @P4 LEA R10, P3, R20.reuse, UR6, 0x2 ;  /* 0x00000006140a4c11 */ /* 0x040fe2000f8610ff */
[----:B------:R1:W3:Y:S03]  /*0440*/  @P1 LDG.E R28, desc[UR12][R4.64] ;  /* 0x0000000c041c1981 */ /* 0x0002e6000c1e1900 */
[----:B------:R-:W-:-:S02]  /*0450*/  @P4 LEA.HI.X R11, R20, UR7, R15, 0x2, P3 ;  /* 0x00000007140b4c11 */ /* 0x000fc400098f140f */
[C---:B0-----:R-:W-:Y:S01]  /*0460*/  @P2 LEA R6, P5, R22.reuse, UR6, 0x2 ;  /* 0x0000000616062c11 */ /* 0x041fe2000f8a10ff */
[----:B------:R0:W4:Y:S03]  /*0470*/  @P0 LDG.E R27, desc[UR12][R2.64] ;  /* 0x0000000c021b0981 */ /* 0x000126000c1e1900 */
[----:B------:R-:W-:Y:S01]  /*0480*/  @P2 LEA.HI.X R7, R22, UR7, R25, 0x2, P5 ;  /* 0x0000000716072c11 */ /* 0x000fe2000a8f1419 */
[----:B------:R5:W4:Y:S01]  /*0490*/  @P4 LDG.E R26, desc[UR12][R10.64] ;  /* 0x0000000c0a1a4981 */ /* 0x000b22000c1e1900 */
[----:B-1----:R-:W-:Y:S02]  /*04a0*/  CS2R R4, SRZ ;  /* 0x0000000000047805 */ /* 0x002fe4000001ff00 */
[----:B------:R-:W-:-:S04]  /*04b0*/  @P4 LEA R12, P3, R20, UR8, 0x2 ;  /* 0x00000008140c4c11 */ /* 0x000fc8000f8610ff */
[----:B------:R-:W4:Y:S01]  /*04c0*/  @P2 LDG.E R4, desc[UR12][R6.64] ;  /* 0x0000000c06042981 */ /* 0x000f22000c1e1900 */
[----:B------:R-:W-:Y:S02]  /*04d0*/  @P4 LEA.HI.X R13, R20, UR9, R15, 0x2, P3 ;  /* 0x00000009140d4c11 */ /* 0x000fe400098f140f */
[----:B0-----:R-:W-:Y:S02]  /*04e0*/  @P2 LEA R2, P3, R22, UR8, 0x2 ;  /* 0x0000000816022c11 */ /* 0x001fe4000f8610ff */
[----:B------:R-:W-:Y:S01]  /*04f0*/  @P1 LEA R8, P5, R24, UR8, 0x2 ;  /* 0x0000000818081c11 */ /* 0x000fe2000f8a10ff */
[----:B-----5:R-:W-:Y:S01]  /*0500*/  IMAD.MOV.U32 R10, RZ, RZ, RZ ;  /* 0x000000ffff0a7224 */ /* 0x020fe200078e00ff */
[----:B------:R-:W-:Y:S01]  /*0510*/  @P2 LEA.HI.X R3, R22, UR9, R25, 0x2, P3 ;  /* 0x0000000916032c11 */ /* 0x000fe200098f1419 */
[----:B------:R-:W5:Y:S01]  /*0520*/  @P4 LDG.E R29, desc[UR12][R12.64] ;  /* 0x0000000c0c1d4981 */ /* 0x000f62000c1e1900 */
[----:B------:R-:W-:-:S03]  /*0530*/  @P1 LEA.HI.X R9, R24, UR9, R17, 0x2, P5 ;  /* 0x0000000918091c11 */ /* 0x000fc6000a8f1411 */
[----:B------:R0:W5:Y:S04]  /*0540*/  @P2 LDG.E R10, desc[UR12][R2.64] ;  /* 0x0000000c020a2981 */ /* 0x000168000c1e1900 */
[----:B------:R1:W5:Y:S01]  /*0550*/  @P1 LDG.E R5, desc[UR12][R8.64] ;  /* 0x0000000c08051981 */ /* 0x000362000c1e1900 */
[----:B0-----:R-:W-:Y:S02]  /*0560*/  @P0 LEA R2, P3, R23, UR10, 0x2 ;  /* 0x0000000a17020c11 */ /* 0x001fe4000f8610ff */
[----:B-1----:R-:W-:Y:S01]  /*0570*/  @P2 LEA R8, P6, R22, UR10, 0x2 ;  /* 0x0000000a16082c11 */ /* 0x002fe2000f8c10ff */
[----:B------:R-:W-:-:S03]  /*0580*/  IMAD.WIDE.U32 R18, R14, 0x4, R18 ;  /* 0x000000040e127825 */ /* 0x000fc600078e0012 */
[----:B------:R-:W-:Y:S01]  /*0590*/  @P2 LEA.HI.X R9, R22, UR11, R25, 0x2, P6 ;  /* 0x0000000b16092c11 */ /* 0x000fe2000b0f1419 */
[----:B--2---:R-:W0:Y:S08]  /*05a0*/  MUFU.LG2 R21, R21 ;  /* 0x0000001500157308 */ /* 0x004e300000000c00 */
[----:B---3--:R-:W-:Y:S08]  /*05b0*/  MUFU.LG2 R28, R28 ;  /* 0x0000001c001c7308 */ /* 0x008ff00000000c00 */
[----:B----4-:R-:W1:Y:S08]  /*05c0*/  MUFU.LG2 R26, R26 ;  /* 0x0000001a001a7308 */ /* 0x010e700000000c00 */
[----:B------:R-:W2:Y:S01]  /*05d0*/  MUFU.LG2 R4, R4 ;  /* 0x0000000400047308 */ /* 0x000ea20000000c00 */
[----:B------:R-:W-:Y:S01]  /*05e0*/  FMUL.FTZ R6, R27, UR5 ;  /* 0x000000051b067c20 */ /* 0x000fe20008410000 */
[----:B-----5:R-:W-:-:S03]  /*05f0*/  FMUL.FTZ R29, R29, UR5 ;  /* 0x000000051d1d7c20 */ /* 0x020fc60008410000 */
[----:B0-----:R-:W-:Y:S01]  /*0600*/  FMUL.FTZ R6, R21, R6 ;  /* 0x0000000615067220 */ /* 0x001fe20000410000 */
[----:B------:R-:W-:Y:S01]  /*0610*/  FMUL.FTZ R3, R10, UR5 ;  /* 0x000000050a037c20 */ /* 0x000fe20008410000 */
[----:B-1----:R-:W-:Y:S01]  /*0620*/  FMUL.FTZ R13, R26, R29 ;  /* 0x0000001d1a0d7220 */ /* 0x002fe20000410000 */
[----:B------:R-:W-:Y:S02]  /*0630*/  FMUL.FTZ R5, R5, UR5 ;  /* 0x0000000505057c20 */ /* 0x000fe40008410000 */
[----:B--2---:R-:W-:Y:S02]  /*0640*/  FMUL.FTZ R21, R4, R3 ;  /* 0x0000000304157220 */ /* 0x004fe40000410000 */
[----:B------:R-:W-:Y:S01]  /*0650*/  FMUL.FTZ R12, R28, R5 ;  /* 0x000000051c0c7220 */ /* 0x000fe20000410000 */
[----:B------:R0:W1:Y:S01]  /*0660*/  @P0 MUFU.EX2 R11, R6 ;  /* 0x00000006000b0308 */ /* 0x0000620000000800 */
[----:B------:R-:W-:-:S07]  /*0670*/  @P0 LEA.HI.X R3, R23, UR11, R16, 0x2, P3 ;  /* 0x0000000b17030c11 */ /* 0x000fce00098f1410 */
[----:B------:R-:W2:Y:S01]  /*0680*/  MUFU.EX2 R13, R13 ;  /* 0x0000000d000d7308 */ /* 0x000ea20000000800 */
[----:B------:R-:W-:-:S07]  /*0690*/  @P4 LEA R4, P3, R20, UR10, 0x2 ;  /* 0x0000000a14044c11 */ /* 0x000fce000f8610ff */
[----:B------:R-:W3:Y:S01]  /*06a0*/  MUFU.EX2 R27, R12 ;  /* 0x0000000c001b7308 */ /* 0x000ee20000000800 */
[----:B0-----:R-:W-:-:S07]  /*06b0*/  @P1 LEA R6, P5, R24, UR10, 0x2 ;  /* 0x0000000a18061c11 */ /* 0x001fce000f8a10ff */
[----:B------:R-:W0:Y:S01]  /*06c0*/  @P2 MUFU.EX2 R21, R21 ;  /* 0x0000001500152308 */ /* 0x000e220000000800 */
[----:B------:R-:W-:Y:S02]  /*06d0*/  @P4 LEA.HI.X R5, R20, UR11, R15, 0x2, P3 ;  /* 0x0000000b14054c11 */ /* 0x000fe400098f140f */
[----:B------:R-:W-:Y:S01]  /*06e0*/  @P1 LEA.HI.X R7, R24, UR11, R17, 0x2, P5 ;  /* 0x0000000b18071c11 */ /* 0x000fe2000a8f1411 */
[----:B-1----:R4:W-:Y:S01]  /*06f0*/  @P0 STG.E desc[UR12][R2.64], R11 ;  /* 0x0000000b02000986 */ /* 0x0029e2000c10190c */
[----:B------:R-:W-:-:S03]  /*0700*/  ISETP.GE.U32.AND P0, PT, R18, 0x10000, PT ;  /* 0x000100001200780c */ /* 0x000fc60003f06070 */
[----:B--2---:R4:W-:Y:S04]  /*0710*/  @P4 STG.E desc[UR12][R4.64], R13 ;  /* 0x0000000d04004986 */ /* 0x0049e8000c10190c */
[----:B---3--:R4:W-:Y:S01]  /*0720*/  @P1 STG.E desc[UR12][R6.64], R27 ;  /* 0x0000001b06001986 */ /* 0x0089e2000c10190c */
[----:B------:R-:W-:-:S03]  /*0730*/  ISETP.LT.U32.AND P1, PT, R18, UR14, PT ;  /* 0x0000000e12007c0c */ /* 0x000fc6000bf21070 */
[----:B0-----:R4:W-:Y:S01]  /*0740*/  @P2 STG.E desc[UR12][R8.64], R21 ;  /* 0x0000001508002986 */ /* 0x0019e2000c10190c */
[C---:B------:R-:W-:Y:S02]  /*0750*/  ISETP.GE.U32.AND.EX P0, PT, R19.reuse, RZ, PT, P0 ;  /* 0x000000ff1300720c */ /* 0x040fe40003f06100 */
[----:B------:R-:W-:-:S13]  /*0760*/  ISETP.LT.AND.EX P1, PT, R19, UR4, PT, P1 ;  /* 0x0000000413007c0c */ /* 0x000fda000bf21310 */
[----:B----4-:R-:W-:Y:S05]  /*0770*/  @!P0 BRA P1, `(.L_x_4893) ;  /* 0xfffffff800a08947 */ /* 0x010fea000083ffff */
[----:B------:R-:W-:Y:S05]  /*0780*/  EXIT ;  /* 0x000000000000794d */ /* 0x000fea0003800000 */
.L_x_4892:
        /* <DEDUP_REMOVED lines=9> */
.L_x_4894:
[C---:B------:R-:W-:Y:S01]  /*0820*/  IMAD.SHL.U32 R2, R3.reuse, 0x10, RZ ;  /* 0x0000001003027824 */ /* 0x040fe200078e00ff */
[----:B------:R-:W-:-:S04]  /*0830*/  SHF.L.U64.HI R14, R3, 0x4, R0 ;  /* 0x00000004030e7819 */ /* 0x000fc80000010200 */
[----:B0-----:R-:W-:-:S04]  /*0840*/  IADD3 R8, P0, R2, UR6, RZ ;  /* 0x0000000602087c10 */ /* 0x001fc8000ff1e0ff */
[----:B------:R-:W-:Y:S02]  /*0850*/  IADD3.X R9, R14, UR7, RZ, P0, !PT ;  /* 0x000000070e097c10 */ /* 0x000fe400087fe4ff */
[----:B------:R-:W-:-:S04]  /*0860*/  IADD3 R4, P0, R2, UR8, RZ ;  /* 0x0000000802047c10 */ /* 0x000fc8000ff1e0ff */
[----:B------:R-:W2:Y:S01]  /*0870*/  LDG.E.128 R8, desc[UR12][R8.64] ;  /* 0x0000000c08087981 */ /* 0x000ea2000c1e1d00 */
[----:B------:R-:W-:-:S06]  /*0880*/  IADD3.X R5, R14, UR9, RZ, P0, !PT ;  /* 0x000000090e057c10 */ /* 0x000fcc00087fe4ff */
[----:B------:R-:W3:Y:S01]  /*0890*/  LDG.E.128 R4, desc[UR12][R4.64] ;  /* 0x0000000c04047981 */ /* 0x000ee2000c1e1d00 */
[----:B--2---:R-:W0:Y:S01]  /*08a0*/  MUFU.LG2 R12, R11 ;  /* 0x0000000b000c7308 */ /* 0x004e220000000c00 */
[----:B---3--:R-:W-:-:S07]  /*08b0*/  FMUL.FTZ R7, R7, UR15 ;  /* 0x0000000f07077c20 */ /* 0x008fce0008410000 */
[----:B------:R-:W1:Y:S01]  /*08c0*/  MUFU.LG2 R15, R9 ;  /* 0x00000009000f7308 */ /* 0x000e620000000c00 */
[----:B------:R-:W-:Y:S01]  /*08d0*/  FMUL.FTZ R6, R6, UR15 ;  /* 0x0000000f06067c20 */ /* 0x000fe20008410000 */
[----:B------:R-:W-:-:S06]  /*08e0*/  FMUL.FTZ R4, R4, UR15 ;  /* 0x0000000f04047c20 */ /* 0x000fcc0008410000 */
[----:B------:R-:W2:Y:S01]  /*08f0*/  MUFU.LG2 R17, R10 ;  /* 0x0000000a00117308 */ /* 0x000ea20000000c00 */
[----:B0-----:R-:W-:Y:S01]  /*0900*/  FMUL.FTZ R7, R7, R12 ;  /* 0x0000000c07077220 */ /* 0x001fe20000410000 */
[----:B------:R-:W-:-:S06]  /*0910*/  FMUL.FTZ R12, R5, UR15 ;  /* 0x0000000f050c7c20 */ /* 0x000fcc0008410000 */
[----:B------:R0:W3:Y:S01]  /*0920*/  MUFU.LG2 R13, R8 ;  /* 0x00000008000d7308 */ /* 0x0000e20000000c00 */
[----:B-1----:R-:W-:-:S07]  /*0930*/  FMUL.FTZ R5, R12, R15 ;  /* 0x0000000f0c057220 */ /* 0x002fce0000410000 */
[----:B------:R-:W-:Y:S01]  /*0940*/  MUFU.EX2 R7, R7 ;  /* 0x0000000700077308 */ /* 0x000fe20000000800 */
[----:B--2---:R-:W-:Y:S01]  /*0950*/  FMUL.FTZ R6, R6, R17 ;  /* 0x0000001106067220 */ /* 0x004fe20000410000 */
[----:B0-----:R-:W-:-:S04]  /*0960*/  IADD3 R8, P0, R2, UR10, RZ ;  /* 0x0000000a02087c10 */ /* 0x001fc8000ff1e0ff */
[----:B------:R-:W-:Y:S02]  /*0970*/  IADD3.X R9, R14, UR11, RZ, P0, !PT ;  /* 0x0000000b0e097c10 */ /* 0x000fe400087fe4ff */
[----:B------:R-:W-:Y:S01]  /*0980*/  MUFU.EX2 R6, R6 ;  /* 0x0000000600067308 */ /* 0x000fe20000000800 */
[----:B---3--:R-:W-:Y:S01]  /*0990*/  FMUL.FTZ R4, R4, R13 ;  /* 0x0000000d04047220 */ /* 0x008fe20000410000 */
[----:B------:R-:W-:-:S04]  /*09a0*/  IADD3 R3, P0, R3, UR5, RZ ;  /* 0x0000000503037c10 */ /* 0x000fc8000ff1e0ff */
[C---:B------:R-:W-:Y:S01]  /*09b0*/  ISETP.LT.U32.AND P1, PT, R3.reuse, 0x4000, PT ;  /* 0x000040000300780c */ /* 0x040fe20003f21070 */
[----:B------:R-:W-:Y:S01]  /*09c0*/  IMAD.SHL.U32 R2, R3, 0x4, RZ ;  /* 0x0000000403027824 */ /* 0x000fe200078e00ff */
[----:B------:R-:W-:Y:S01]  /*09d0*/  MUFU.EX2 R5, R5 ;  /* 0x0000000500057308 */ /* 0x000fe20000000800 */
[----:B------:R-:W-:-:S03]  /*09e0*/  IMAD.X R0, RZ, RZ, R0, P0 ;  /* 0x000000ffff007224 */ /* 0x000fc600000e0600 */
[----:B------:R-:W-:Y:S02]  /*09f0*/  ISETP.GE.U32.AND P0, PT, R2, UR14, PT ;  /* 0x0000000e02007c0c */ /* 0x000fe4000bf06070 */
[----:B------:R-:W-:Y:S02]  /*0a00*/  SHF.L.U64.HI R2, R3, 0x2, R0 ;  /* 0x0000000203027819 */ /* 0x000fe40000010200 */
[----:B------:R-:W0:Y:S01]  /*0a10*/  MUFU.EX2 R4, R4 ;  /* 0x0000000400047308 */ /* 0x000e220000000800 */
[----:B------:R-:W-:Y:S02]  /*0a20*/  ISETP.LT.U32.AND.EX P1, PT, R0, RZ, PT, P1 ;  /* 0x000000ff0000720c */ /* 0x000fe40003f21110 */
[----:B------:R-:W-:Y:S01]  /*0a30*/  ISETP.GE.AND.EX P0, PT, R2, UR4, PT, P0 ;  /* 0x0000000402007c0c */ /* 0x000fe2000bf06300 */
[----:B0-----:R0:W-:-:S12]  /*0a40*/  STG.E.128 desc[UR12][R8.64], R4 ;  /* 0x0000000408007986 */ /* 0x0011d8000c101d0c */
[----:B------:R-:W-:Y:S05]  /*0a50*/  @!P0 BRA P1, `(.L_x_4894) ;  /* 0xfffffffc00708947 */ /* 0x000fea000083ffff */
[----:B------:R-:W-:Y:S05]  /*0a60*/  EXIT ;  /* 0x000000000000794d */ /* 0x000fea0003800000 */
.L_x_4895:
        /* <DEDUP_REMOVED lines=9> */
.L_x_8052:


//--------------------- .text._ZN2at6native55_GLOBAL__N__de093ff9_22_ForeachBinaryOpList_cu_a911ec4325multi_tensor_apply_kernelINS1_18TensorListMetadataILi3EEENS1_24BinaryOpListAlphaFunctorIdLi3ELi2ELi2EEEJNS1_13power_functorIdEEdEEEvT_T0_DpT1_ --------------------------
	.section	.text._ZN2at6native55_GLOBAL__N__de093ff9_22_ForeachBinaryOpList_cu_a911ec4325multi_tensor_apply_kernelINS1_18TensorListMetadataILi3EEENS1_24BinaryOpListAlphaFunctorIdLi3ELi2ELi2EEEJNS1_13power_functorIdEEdEEEvT_T0_DpT1_,"ax",@progbits
	.align	128
.text._ZN2at6native55_GLOBAL__N__de093ff9_22_ForeachBinaryOpList_cu_a911ec4325multi_tensor_apply_kernelINS1_18TensorListMetadataILi3EEENS1_24BinaryOpListAlphaFunctorIdLi3ELi2ELi2EEEJNS1_13power_functorIdEEdEEEvT_T0_DpT1_:
        .type           _ZN2at6native55_GLOBAL__N__de093ff9_22_ForeachBinaryOpList_cu_a911ec4325multi_tensor_apply_kernelINS1_18TensorListMetadataILi3EEENS1_24BinaryOpListAlphaFunctorIdLi3ELi2ELi2EEEJNS1_13power_functorIdEEdEEEvT_T0_DpT1_,@function
        .size           _ZN2at6native55_GLOBAL__N__de093ff9_22_ForeachBinaryOpList_cu_a911ec4325multi_tensor_apply_kernelINS1_18TensorListMetadataILi3EEENS1_24BinaryOpListAlphaFunctorIdLi3ELi2ELi2EEEJNS1_13power_functorIdEEdEEEvT_T0_DpT1_,(.L_x_8053 - _ZN2at6native55_GLOBAL__N__de093ff9_22_ForeachBinaryOpList_cu_a911ec4325multi_tensor_apply_kernelINS1_18TensorListMetadataILi3EEENS1_24BinaryOpListAlphaFunctorIdLi3ELi2ELi2EEEJNS1_13power_functorIdEEdEEEvT_T0_DpT1_)
        .other          _ZN2at6native55_GLOBAL__N__de093ff9_22_ForeachBinaryOpList_cu_a911ec4325multi_tensor_apply_kernelINS1_18TensorListMetadataILi3EEENS1_24BinaryOpListAlphaFunctorIdLi3ELi2ELi2EEEJNS1_13power_functorIdEEdEEEvT_T0_DpT1_,@"STO_CUDA_ENTRY STV_DEFAULT"
_ZN2at6native55_GLOBAL__N__de093ff9_22_ForeachBinaryOpList_cu_a911ec4325multi_tensor_apply_kernelINS1_18TensorListMetadataILi3EEENS1_24BinaryOpListAlphaFunctorIdLi3ELi2ELi2EEEJNS1_13power_functorIdEEdEEEvT_T0_DpT1_:
        /* <DEDUP_REMOVED lines=29> */
[----:B------:R-:W-:Y:S01]  /*01d0*/  ULDC.64 UR6, c[0x0][0xe60] ;  /* 0x0003980000067ab9 */ /* 0x000fe20000000a00 */
[----:B------:R-:W-:-:S07]  /*01e0*/  IMAD.MOV.U32 R3, RZ, RZ, RZ ;  /* 0x000000ffff037224 */ /* 0x000fce00078e00ff */
.L_x_4929:
[----:B0-----:R-:W-:Y:S01]  /*01f0*/  IADD3 R11, P1, R0, R4, RZ ;  /* 0x00000004000b7210 */ /* 0x001fe20007f3e0ff */
[C---:B-1----:R-:W-:Y:S01]  /*0200*/  IMAD R8, R2.reuse, 0x3, RZ ;  /* 0x0000000302087824 */ /* 0x042fe200078e02ff */
[----:B------:R-:W-:Y:S02]  /*0210*/  CS2R R26, SRZ ;  /* 0x00000000001a7805 */ /* 0x000fe4000001ff00 */
[----:B------:R-:W-:Y:S02]  /*0220*/  CS2R R60, SRZ ;  /* 0x00000000003c7805 */ /* 0x000fe4000001ff00 */
[C---:B------:R-:W-:Y:S01]  /*0230*/  ISETP.GE.U32.AND P0, PT, R11.reuse, 0x10000, PT ;  /* 0x000100000b00780c */ /* 0x040fe20003f06070 */
[----:B------:R-:W-:Y:S01]  /*0240*/  IMAD.X R12, RZ, RZ, R3, P1 ;  /* 0x000000ffff0c7224 */ /* 0x000fe200008e0603 */
[----:B------:R-:W-:Y:S02]  /*0250*/  ISETP.LT.U32.AND P1, PT, R11, R6, PT ;  /* 0x000000060b00720c */ /* 0x000fe40003f21070 */
[----:B------:R-:W-:-:S02]  /*0260*/  LEA R17, P2, R2, R11, 0x1 ;  /* 0x0000000b02117211 */ /* 0x000fc400078408ff */
[----:B------:R-:W-:Y:S02]  /*0270*/  ISETP.GE.U32.AND.EX P0, PT, R12, RZ, PT, P0 ;  /* 0x000000ff0c00720c */ /* 0x000fe40003f06100 */
[----:B------:R-:W-:Y:S01]  /*0280*/  IADD3 R15, P6, R8, R11, RZ ;  /* 0x0000000b080f7210 */ /* 0x000fe20007fde0ff */
[--C-:B------:R-:W-:Y:S01]  /*0290*/  IMAD.X R16, RZ, RZ, R12.reuse, P2 ;  /* 0x000000ffff107224 */ /* 0x100fe200010e060c */
[----:B------:R-:W-:Y:S02]  /*02a0*/  ISETP.LT.AND.EX P0, PT, R12, R5, !P0, P1 ;  /* 0x000000050c00720c */ /* 0x000fe40004701310 */
[----:B------:R-:W-:Y:S01]  /*02b0*/  IADD3 R13, P1, R2, R11, RZ ;  /* 0x0000000b020d7210 */ /* 0x000fe20007f3e0ff */
[--C-:B------:R-:W-:Y:S01]  /*02c0*/  IMAD.X R18, RZ, RZ, R12.reuse, P6 ;  /* 0x000000ffff127224 */ /* 0x100fe200030e060c */
[----:B------:R-:W-:Y:S02]  /*02d0*/  ISETP.GE.U32.AND P4, PT, R17, 0x10000, PT ;  /* 0x000100001100780c */ /* 0x000fe40003f86070 */
[C---:B------:R-:W-:Y:S01]  /*02e0*/  ISETP.GE.U32.AND P5, PT, R13.reuse, 0x10000, PT ;  /* 0x000100000d00780c */ /* 0x040fe20003fa6070 */
[----:B------:R-:W-:Y:S01]  /*02f0*/  IMAD.X R14, RZ, RZ, R12, P1 ;  /* 0x000000ffff0e7224 */ /* 0x000fe200008e060c */
[----:B------:R-:W-:-:S02]  /*0300*/  ISETP.LT.U32.AND P1, PT, R13, R6, PT ;  /* 0x000000060d00720c */ /* 0x000fc40003f21070 */
[----:B------:R-:W-:Y:S02]  /*0310*/  ISETP.LT.U32.AND P3, PT, R17, R6, PT ;  /* 0x000000061100720c */ /* 0x000fe40003f61070 */
[C---:B------:R-:W-:Y:S02]  /*0320*/  ISETP.GE.U32.AND.EX P5, PT, R14.reuse, RZ, PT, P5 ;  /* 0x000000ff0e00720c */ /* 0x040fe40003fa6150 */
[C---:B------:R-:W-:Y:S02]  /*0330*/  @P0 LEA R8, P2, R11.reuse, R28, 0x3 ;  /* 0x0000001c0b080211 */ /* 0x040fe400078418ff */
[----:B------:R-:W-:Y:S02]  /*0340*/  ISETP.LT.AND.EX P1, PT, R14, R5, !P5, P1 ;  /* 0x000000050e00720c */ /* 0x000fe40006f21310 */
[----:B------:R-:W-:Y:S02]  /*0350*/  ISETP.GE.U32.AND.EX P4, PT, R16, RZ, PT, P4 ;  /* 0x000000ff1000720c */ /* 0x000fe40003f86140 */
[----:B------:R-:W-:-:S02]  /*0360*/  @P0 LEA.HI.X R9, R11, R29, R12, 0x3, P2 ;  /* 0x0000001d0b090211 */ /* 0x000fc400010f1c0c */
[----:B------:R-:W-:Y:S02]  /*0370*/  @P0 LEA R20, P5, R11, R30, 0x3 ;  /* 0x0000001e0b140211 */ /* 0x000fe400078a18ff */
[----:B------:R-:W-:Y:S01]  /*0380*/  ISETP.GE.U32.AND P2, PT, R15, 0x10000, PT ;  /* 0x000100000f00780c */ /* 0x000fe20003f46070 */
[----:B------:R0:W2:Y:S01]  /*0390*/  @P0 LDG.E.64 R60, desc[UR4][R8.64] ;  /* 0x00000004083c0981 */ /* 0x0000a2000c1e1b00 */
[----:B------:R-:W-:Y:S02]  /*03a0*/  ISETP.LT.AND.EX P3, PT, R16, R5, !P4, P3 ;  /* 0x000000051000720c */ /* 0x000fe40006761330 */
[----:B------:R-:W-:Y:S02]  /*03b0*/  @P0 LEA.HI.X R21, R11, R31, R12, 0x3, P5 ;  /* 0x0000001f0b150211 */ /* 0x000fe400028f1c0c */
[----:B------:R-:W-:Y:S02]  /*03c0*/  ISETP.LT.U32.AND P4, PT, R15, R6, PT ;  /* 0x000000060f00720c */ /* 0x000fe40003f81070 */
[C---:B------:R-:W-:Y:S01]  /*03d0*/  ISETP.GE.U32.AND.EX P2, PT, R18.reuse, RZ, PT, P2 ;  /* 0x000000ff1200720c */ /* 0x040fe20003f46120 */
[----:B------:R1:W3:Y:S03]  /*03e0*/  @P0 LDG.E.64 R26, desc[UR4][R20.64] ;  /* 0x00000004141a0981 */ /* 0x0002e6000c1e1b00 */
[----:B------:R-:W-:-:S02]  /*03f0*/  ISETP.LT.AND.EX P2, PT, R18, R5, !P2, P4 ;  /* 0x000000051200720c */ /* 0x000fc40005741340 */
[C---:B------:R-:W-:Y:S02]  /*0400*/  @P1 LEA R34, P4, R13.reuse, R30, 0x3 ;  /* 0x0000001e0d221211 */ /* 0x040fe400078818ff */
[----:B------:R-:W-:Y:S02]  /*0410*/  CS2R R58, SRZ ;  /* 0x00000000003a7805 */ /* 0x000fe4000001ff00 */
[----:B------:R-:W-:Y:S02]  /*0420*/  CS2R R50, SRZ ;  /* 0x0000000000327805 */ /* 0x000fe4000001ff00 */
[----:B------:R-:W-:-:S05]  /*0430*/  @P1 LEA.HI.X R35, R13, R31, R14, 0x3, P4 ;  /* 0x0000001f0d231211 */ /* 0x000fca00020f1c0e */
[----:B------:R-:W5:Y:S01]  /*0440*/  @P1 LDG.E.64 R58, desc[UR4][R34.64] ;  /* 0x00000004223a1981 */ /* 0x000f62000c1e1b00 */
[----:B------:R-:W-:-:S04]  /*0450*/  @P2 LEA R38, P6, R15, R30, 0x3 ;  /* 0x0000001e0f262211 */ /* 0x000fc800078c18ff */
[----:B------:R-:W-:-:S05]  /*0460*/  @P2 LEA.HI.X R39, R15, R31, R18, 0x3, P6 ;  /* 0x0000001f0f272211 */ /* 0x000fca00030f1c12 */
[----:B------:R-:W5:Y:S01]  /*0470*/  @P2 LDG.E.64 R50, desc[UR4][R38.64] ;  /* 0x0000000426322981 */ /* 0x000f62000c1e1b00 */
[----:B------:R-:W-:-:S04]  /*0480*/  @P1 LEA R24, P5, R13, R28, 0x3 ;  /* 0x0000001c0d181211 */ /* 0x000fc800078a18ff */
[-C--:B------:R-:W-:Y:S02]  /*0490*/  @P1 LEA.HI.X R25, R13, R29.reuse, R14, 0x3, P5 ;  /* 0x0000001d0d191211 */ /* 0x080fe400028f1c0e */
[C---:B------:R-:W-:Y:S02]  /*04a0*/  @P3 LEA R36, P5, R17.reuse, R28, 0x3 ;  /* 0x0000001c11243211 */ /* 0x040fe400078a18ff */
[----:B------:R-:W-:Y:S02]  /*04b0*/  CS2R R56, SRZ ;  /* 0x0000000000387805 */ /* 0x000fe4000001ff00 */
[C---:B0-----:R-:W-:Y:S02]  /*04c0*/  @P3 LEA R8, P4, R17.reuse, R30, 0x3 ;  /* 0x0000001e11083211 */ /* 0x041fe400078818ff */
[----:B------:R-:W-:Y:S02]  /*04d0*/  @P3 LEA.HI.X R37, R17, R29, R16, 0x3, P5 ;  /* 0x0000001d11253211 */ /* 0x000fe400028f1c10 */
[----:B------:R-:W-:-:S02]  /*04e0*/  CS2R R52, SRZ ;  /* 0x0000000000347805 */ /* 0x000fc4000001ff00 */
[----:B-1----:R-:W-:Y:S02]  /*04f0*/  @P2 LEA R20, P5, R15, R28, 0x3 ;  /* 0x0000001c0f142211 */ /* 0x002fe400078a18ff */
[----:B------:R-:W-:Y:S02]  /*0500*/  CS2R R54, SRZ ;  /* 0x0000000000367805 */ /* 0x000fe4000001ff00 */
[----:B------:R-:W-:Y:S02]  /*0510*/  CS2R R22, SRZ ;  /* 0x0000000000167805 */ /* 0x000fe4000001ff00 */
[----:B------:R-:W-:Y:S01]  /*0520*/  @P3 LEA.HI.X R9, R17, R31, R16, 0x3, P4 ;  /* 0x0000001f11093211 */ /* 0x000fe200020f1c10 */
[----:B------:R-:W5:Y:S01]  /*0530*/  @P1 LDG.E.64 R56, desc[UR4][R24.64] ;  /* 0x0000000418381981 */ /* 0x000f62000c1e1b00 */
[----:B------:R-:W-:Y:S01]  /*0540*/  @P2 LEA.HI.X R21, R15, R29, R18, 0x3, P5 ;  /* 0x0000001d0f152211 */ /* 0x000fe200028f1c12 */
[----:B------:R-:W-:Y:S02]  /*0550*/  BSSY B0, `(.L_x_4897) ;  /* 0x000000e000007945 */ /* 0x000fe40003800000 */
[----:B------:R-:W5:Y:S04]  /*0560*/  @P3 LDG.E.64 R52, desc[UR4][R36.64] ;  /* 0x0000000424343981 */ /* 0x000f68000c1e1b00 */
[----:B------:R0:W5:Y:S04]  /*0570*/  @P3 LDG.E.64 R54, desc[UR4][R8.64] ;  /* 0x0000000408363981 */ /* 0x000168000c1e1b00 */
[----:B------:R1:W5:Y:S01]  /*0580*/  @P2 LDG.E.64 R22, desc[UR4][R20.64] ;  /* 0x0000000414162981 */ /* 0x000362000c1e1b00 */
[----:B0-----:R-:W-:Y:S01]  /*0590*/  MOV R8, 0x630 ;  /* 0x0000063000087802 */ /* 0x001fe20000000f00 */
[----:B---3--:R-:W-:-:S02]  /*05a0*/  DMUL R26, R26, UR6 ;  /* 0x000000061a1a7c28 */ /* 0x008fc40008000000 */
[----:B--2---:R-:W-:-:S08]  /*05b0*/  DADD R36, -RZ, |R60| ;  /* 0x00000000ff247229 */ /* 0x004fd0000000053c */
[----:B------:R-:W-:-:S04]  /*05c0*/  LOP3.LUT R7, R27, 0x7ff00000, RZ, 0xc0, !PT ;  /* 0x7ff000001b077812 */ /* 0x000fc800078ec0ff */
[----:B------:R-:W-:Y:S01]  /*05d0*/  LEA.HI R25, R7, 0xfffffc0c, RZ, 0xc ;  /* 0xfffffc0c07197811 */ /* 0x000fe200078f60ff */
[----:B------:R-:W-:Y:S02]  /*05e0*/  IMAD.MOV.U32 R10, RZ, RZ, R26 ;  /* 0x000000ffff0a7224 */ /* 0x000fe400078e001a */
[--C-:B------:R-:W-:Y:S01]  /*05f0*/  IMAD.MOV.U32 R7, RZ, RZ, R27.reuse ;  /* 0x000000ffff077224 */ /* 0x100fe200078e001b */
[CC--:B------:R-:W-:Y:S02]  /*0600*/  SHF.L.U64.HI R19, R26.reuse, R25.reuse, R27 ;  /* 0x000000191a137219 */ /* 0x0c0fe4000001021b */
[----:B-1----:R-:W-:-:S07]  /*0610*/  SHF.L.U32 R20, R26, R25, RZ ;  /* 0x000000191a147219 */ /* 0x002fce00000006ff */
[----:B-----5:R-:W-:Y:S05]  /*0620*/  CALL.REL.NOINC `($_ZN2at6native55_GLOBAL__N__de093ff9_22_ForeachBinaryOpList_cu_a911ec4325multi_tensor_apply_kernelINS1_18TensorListMetadataILi3EEENS1_24BinaryOpListAlphaFunctorIdLi3ELi2ELi2EEEJNS1_13power_functorIdEEdEEEvT_T0_DpT1_$__internal_accurate_pow) ;  /* 0x00000028004c7944 */ /* 0x020fea0003c00000 */
[----:B------:R-:W-:Y:S05]  /*0630*/  BSYNC B0 ;  /* 0x0000000000007941 */ /* 0x000fea0003800000 */
.L_x_4897:
[----:B------:R-:W-:Y:S01]  /*0640*/  DSETP.NEU.AND P4, PT, R60, RZ, PT ;  /* 0x000000ff3c00722a */ /* 0x000fe20003f8d000 */
[----:B------:R-:W-:Y:S01]  /*0650*/  BSSY B0, `(.L_x_4898) ;  /* 0x000001c000007945 */ /* 0x000fe20003800000 */
[----:B------:R-:W-:Y:S02]  /*0660*/  IMAD.MOV.U32 R8, RZ, RZ, R10 ;  /* 0x000000ffff087224 */ /* 0x000fe400078e000a */
[----:B------:R-:W-:-:S10]  /*0670*/  IMAD.MOV.U32 R9, RZ, RZ, R7 ;  /* 0x000000ffff097224 */ /* 0x000fd400078e0007 */
[----:B------:R-:W-:Y:S05]  /*0680*/  @!P4 BRA `(.L_x_4899) ;  /* 0x000000000044c947 */ /* 0x000fea0003800000 */
[----:B------:R-:W-:Y:S02]  /*0690*/  ISETP.GT.AND P5, PT, R61, -0x1, PT ;  /* 0xffffffff3d00780c */ /* 0x000fe40003fa4270 */
[----:B------:R-:W-:Y:S01]  /*06a0*/  ISETP.NE.U32.AND P4, PT, R20, RZ, PT ;  /* 0x000000ff1400720c */ /* 0x000fe20003f85070 */
[----:B------:R-:W-:-:S03]  /*06b0*/  DADD R20, -RZ, -R8 ;  /* 0x00000000ff147229 */ /* 0x000fc60000000908 */
[----:B------:R-:W-:-:S04]  /*06c0*/  ISETP.NE.AND.EX P4, PT, R19, -0x80000000, PT, P4 ;  /* 0x800000001300780c */ /* 0x000fc80003f85340 */
[----:B------:R-:W-:Y:S02]  /*06d0*/  ISETP.LT.AND P6, PT, R61, RZ, !P4 ;  /* 0x000000ff3d00720c */ /* 0x000fe400067c1270 */
[----:B------:R-:W-:Y:S02]  /*06e0*/  PLOP3.LUT P4, PT, P4, PT, PT, 0x8, 0x0 ;  /* 0x000000000000781c */ /* 0x000fe4000278e170 */
[----:B------:R-:W-:Y:S02]  /*06f0*/  FSEL R7, R20, R8, P6 ;  /* 0x0000000814077208 */ /* 0x000fe40003000000 */
[----:B------:R-:W-:Y:S01]  /*0700*/  FSEL R20, R21, R9, P6 ;  /* 0x0000000915147208 */ /* 0x000fe20003000000 */
[----:B------:R-:W-:Y:S08]  /*0710*/  @P5 BRA `(.L_x_4900) ;  /* 0x00000000003c5947 */ /* 0x000ff00003800000 */
[----:B------:R-:W0:Y:S02]  /*0720*/  FRND.F64.TRUNC R8, R26 ;  /* 0x0000001a00087313 */ /* 0x000e24000030d800 */
[----:B0-----:R-:W-:Y:S01]  /*0730*/  DSETP.NEU.AND P5, PT, R8, R26, PT ;  /* 0x0000001a0800722a */ /* 0x001fe20003fad000 */
[----:B------:R-:W-:Y:S02]  /*0740*/  IMAD.MOV.U32 R8, RZ, RZ, R7 ;  /* 0x000000ffff087224 */ /* 0x000fe400078e0007 */
[----:B------:R-:W-:-:S11]  /*0750*/  IMAD.MOV.U32 R9, RZ, RZ, R20 ;  /* 0x000000ffff097224 */ /* 0x000fd600078e0014 */
[----:B------:R-:W-:Y:S05]  /*0760*/  @!P5 BRA `(.L_x_4900) ;  /* 0x000000000028d947 */ /* 0x000fea0003800000 */
[----:B------:R-:W-:Y:S02]  /*0770*/  IMAD.MOV.U32 R8, RZ, RZ, 0x0 ;  /* 0x00000000ff087424 */ /* 0x000fe400078e00ff */
[----:B------:R-:W-:Y:S01]  /*0780*/  IMAD.MOV.U32 R9, RZ, RZ, -0x80000 ;  /* 0xfff80000ff097424 */ /* 0x000fe200078e00ff */
[----:B------:R-:W-:Y:S06]  /*0790*/  BRA `(.L_x_4900) ;  /* 0x00000000001c7947 */ /* 0x000fec0003800000 */
.L_x_4899:
[----:B------:R-:W-:Y:S01]  /*07a0*/  DSETP.NEU.AND P4, PT, |R26|, 0.5, PT ;  /* 0x3fe000001a00742a */ /* 0x000fe20003f8d200 */
[----:B------:R-:W-:Y:S01]  /*07b0*/  ISETP.GE.AND P5, PT, R27, RZ, PT ;  /* 0x000000ff1b00720c */ /* 0x000fe20003fa6270 */
[----:B------:R-:W-:Y:S01]  /*07c0*/  IMAD.MOV.U32 R8, RZ, RZ, RZ ;  /* 0x000000ffff087224 */ /* 0x000fe200078e00ff */
[----:B------:R-:W-:-:S04]  /*07d0*/  ISETP.EQ.U32.AND P6, PT, R20, RZ, PT ;  /* 0x000000ff1400720c */ /* 0x000fc80003fc2070 */
[----:B------:R-:W-:-:S04]  /*07e0*/  ISETP.EQ.AND.EX P4, PT, R19, -0x80000000, P4, P6 ;  /* 0x800000001300780c */ /* 0x000fc80002782360 */
[----:B------:R-:W-:-:S04]  /*07f0*/  SEL R9, R61, RZ, P4 ;  /* 0x000000ff3d097207 */ /* 0x000fc80002000000 */
[----:B------:R-:W-:-:S07]  /*0800*/  @!P5 LOP3.LUT R9, R9, 0x7ff00000, RZ, 0xfc, !PT ;  /* 0x7ff000000909d812 */ /* 0x000fce00078efcff */
.L_x_4900:
[----:B------:R-:W-:Y:S05]  /*0810*/  BSYNC B0 ;  /* 0x0000000000007941 */ /* 0x000fea0003800000 */
.L_x_4898:
[----:B------:R-:W-:Y:S01]  /*0820*/  DADD R20, R26, R60 ;  /* 0x000000001a147229 */ /* 0x000fe2000000003c */
[----:B------:R-:W-:Y:S09]  /*0830*/  BSSY B0, `(.L_x_4901) ;  /* 0x000001c000007945 */ /* 0x000ff20003800000 */
[----:B------:R-:W-:-:S04]  /*0840*/  LOP3.LUT R20, R21, 0x7ff00000, RZ, 0xc0, !PT ;  /* 0x7ff0000015147812 */ /* 0x000fc800078ec0ff */
[----:B------:R-:W-:-:S13]  /*0850*/  ISETP.NE.AND P5, PT, R20, 0x7ff00000, PT ;  /* 0x7ff000001400780c */ /* 0x000fda0003fa5270 */
[----:B------:R-:W-:Y:S05]  /*0860*/  @P5 BRA `(.L_x_4902) ;  /* 0x0000000000605947 */ /* 0x000fea0003800000 */
[----:B------:R-:W-:-:S06]  /*0870*/  DSETP.GTU.AND P5, PT, |R26|, +INF , PT ;  /* 0x7ff000001a00742a */ /* 0x000fcc0003fac200 */
[----:B------:R-:W-:-:S14]  /*0880*/  DSETP.GTU.OR P5, PT, |R60|, +INF , P5 ;  /* 0x7ff000003c00742a */ /* 0x000fdc0002fac600 */
[----:B------:R-:W-:Y:S05]  /*0890*/  @P5 BRA `(.L_x_4903) ;  /* 0x0000000000505947 */ /* 0x000fea0003800000 */
[----:B------:R-:W-:-:S14]  /*08a0*/  DSETP.NEU.AND P5, PT, |R26|, +INF , PT ;  /* 0x7ff000001a00742a */ /* 0x000fdc0003fad200 */
[----:B------:R-:W-:Y:S05]  /*08b0*/  @!P5 BRA `(.L_x_4904) ;  /* 0x000000000028d947 */ /* 0x000fea0003800000 */
[----:B------:R-:W-:-:S14]  /*08c0*/  DSETP.NEU.AND P5, PT, |R60|, +INF , PT ;  /* 0x7ff000003c00742a */ /* 0x000fdc0003fad200 */
[----:B------:R-:W-:Y:S05]  /*08d0*/  @P5 BRA `(.L_x_4902) ;  /* 0x0000000000445947 */ /* 0x000fea0003800000 */
[----:B------:R-:W-:Y:S01]  /*08e0*/  ISETP.LT.AND P4, PT, R61, RZ, P4 ;  /* 0x000000ff3d00720c */ /* 0x000fe20002781270 */
[----:B------:R-:W-:Y:S01]  /*08f0*/  IMAD.MOV.U32 R8, RZ, RZ, RZ ;  /* 0x000000ffff087224 */ /* 0x000fe200078e00ff */
[C---:B------:R-:W-:Y:S02]  /*0900*/  LOP3.LUT R7, R27.reuse, 0x7fffffff, RZ, 0xc0, !PT ;  /* 0x7fffffff1b077812 */ /* 0x040fe400078ec0ff */
[----:B------:R-:W-:Y:S02]  /*0910*/  ISETP.GT.AND P5, PT, R27, -0x1, PT ;  /* 0xffffffff1b00780c */ /* 0x000fe40003fa4270 */
[----:B------:R-:W-:Y:S02]  /*0920*/  ISETP.NE.AND P4, PT, R7, 0x3fe00000, P4 ;  /* 0x3fe000000700780c */ /* 0x000fe40002785270 */
[----:B------:R-:W-:-:S11]  /*0930*/  SEL R9, RZ, 0x7ff00000, !P5 ;  /* 0x7ff00000ff097807 */ /* 0x000fd60006800000 */
[----:B------:R-:W-:Y:S01]  /*0940*/  @P4 VIADD R9, R9, 0x80000000 ;  /* 0x8000000009094836 */ /* 0x000fe20000000000 */
[----:B------:R-:W-:Y:S06]  /*0950*/  BRA `(.L_x_4902) ;  /* 0x0000000000247947 */ /* 0x000fec0003800000 */
.L_x_4904:
[----:B------:R-:W-:Y:S01]  /*0960*/  ISETP.GE.AND P5, PT, R27, RZ, PT ;  /* 0x000000ff1b00720c */ /* 0x000fe20003fa6270 */
[----:B------:R-:W-:Y:S01]  /*0970*/  DSETP.GT.AND P4, PT, |R60|, 1, PT ;  /* 0x3ff000003c00742a */ /* 0x000fe20003f84200 */
[----:B------:R-:W-:-:S05]  /*0980*/  IMAD.MOV.U32 R8, RZ, RZ, RZ ;  /* 0x000000ffff087224 */ /* 0x000fca00078e00ff */
[----:B------:R-:W-:Y:S01]  /*0990*/  SEL R7, RZ, 0x7ff00000, !P4 ;  /* 0x7ff00000ff077807 */ /* 0x000fe20006000000 */
[----:B------:R-:W-:-:S05]  /*09a0*/  DSETP.NEU.AND P4, PT, R60, -1, PT ;  /* 0xbff000003c00742a */ /* 0x000fca0003f8d000 */
[----:B------:R-:W-:-:S04]  /*09b0*/  @!P5 LOP3.LUT R7, R7, 0x7ff00000, RZ, 0x3c, !PT ;  /* 0x7ff000000707d812 */ /* 0x000fc800078e3cff */
[----:B------:R-:W-:Y:S01]  /*09c0*/  SEL R9, R7, 0x3ff00000, P4 ;  /* 0x3ff0000007097807 */ /* 0x000fe20002000000 */
[----:B------:R-:W-:Y:S06]  /*09d0*/  BRA `(.L_x_4902) ;  /* 0x0000000000047947 */ /* 0x000fec0003800000 */
.L_x_4903:
[----:B------:R-:W-:-:S11]  /*09e0*/  DADD R8, R26, R60 ;  /* 0x000000001a087229 */ /* 0x000fd6000000003c */
.L_x_4902:
[----:B------:R-:W-:Y:S05]  /*09f0*/  BSYNC B0 ;  /* 0x0000000000007941 */ /* 0x000fea0003800000 */
.L_x_4901:
[----:B------:R-:W-:Y:S01]  /*0a00*/  DMUL R58, R58, UR6 ;  /* 0x000000063a3a7c28 */ /* 0x000fe20008000000 */
[----:B------:R-:W-:Y:S01]  /*0a10*/  BSSY B0, `(.L_x_4905) ;  /* 0x000000e000007945 */ /* 0x000fe20003800000 */
[----:B------:R-:W-:Y:S02]  /*0a20*/  DSETP.NEU.AND P4, PT, R26, RZ, PT ;  /* 0x000000ff1a00722a */ /* 0x000fe40003f8d000 */
[----:B------:R-:W-:-:S04]  /*0a30*/  DADD R36, -RZ, |R56| ;  /* 0x00000000ff247229 */ /* 0x000fc80000000538 */
[----:B------:R-:W-:Y:S02]  /*0a40*/  DSETP.EQ.OR P4, PT, R60, 1, !P4 ;  /* 0x3ff000003c00742a */ /* 0x000fe40006782400 */
[----:B------:R-:W-:Y:S01]  /*0a50*/  LOP3.LUT R7, R59, 0x7ff00000, RZ, 0xc0, !PT ;  /* 0x7ff000003b077812 */ /* 0x000fe200078ec0ff */
[----:B------:R-:W-:-:S03]  /*0a60*/  IMAD.MOV.U32 R10, RZ, RZ, R58 ;  /* 0x000000ffff0a7224 */ /* 0x000fc600078e003a */
[----:B------:R-:W-:Y:S01]  /*0a70*/  LEA.HI R21, R7, 0xfffffc0c, RZ, 0xc ;  /* 0xfffffc0c07157811 */ /* 0x000fe200078f60ff */
[--C-:B------:R-:W-:Y:S01]  /*0a80*/  IMAD.MOV.U32 R7, RZ, RZ, R59.reuse ;  /* 0x000000ffff077224 */ /* 0x100fe200078e003b */
[----:B------:R-:W-:Y:S02]  /*0a90*/  FSEL R26, R8, RZ, !P4 ;  /* 0x000000ff081a7208 */ /* 0x000fe40006000000 */
[----:B------:R-:W-:Y:S02]  /*0aa0*/  FSEL R27, R9, 1.875, !P4 ;  /* 0x3ff00000091b7808 */ /* 0x000fe40006000000 */
[CC--:B------:R-:W-:Y:S02]  /*0ab0*/  SHF.L.U64.HI R19, R58.reuse, R21.reuse, R59 ;  /* 0x000000153a137219 */ /* 0x0c0fe4000001023b */
[----:B------:R-:W-:Y:S02]  /*0ac0*/  SHF.L.U32 R20, R58, R21, RZ ;  /* 0x000000153a147219 */ /* 0x000fe400000006ff */
[----:B------:R-:W-:-:S07]  /*0ad0*/  MOV R8, 0xaf0 ;  /* 0x00000af000087802 */ /* 0x000fce0000000f00 */
[----:B------:R-:W-:Y:S05]  /*0ae0*/  CALL.REL.NOINC `($_ZN2at6native55_GLOBAL__N__de093ff9_22_ForeachBinaryOpList_cu_a911ec4325multi_tensor_apply_kernelINS1_18TensorListMetadataILi3EEENS1_24BinaryOpListAlphaFunctorIdLi3ELi2ELi2EEEJNS1_13power_functorIdEEdEEEvT_T0_DpT1_$__internal_accurate_pow) ;  /* 0x00000024001c7944 */ /* 0x000fea0003c00000 */
[----:B------:R-:W-:Y:S05]  /*0af0*/  BSYNC B0 ;  /* 0x0000000000007941 */ /* 0x000fea0003800000 */
.L_x_4905:
        /* <DEDUP_REMOVED lines=22> */
.L_x_4907:
[----:B------:R-:W-:Y:S01]  /*0c60*/  DSETP.NEU.AND P4, PT, |R58|, 0.5, PT ;  /* 0x3fe000003a00742a */ /* 0x000fe20003f8d200 */
[----:B------:R-:W-:Y:S01]  /*0c70*/  ISETP.GE.AND P5, PT, R59, RZ, PT ;  /* 0x000000ff3b00720c */ /* 0x000fe20003fa6270 */
[----:B------:R-:W-:Y:S01]  /*0c80*/  IMAD.MOV.U32 R8, RZ, RZ, RZ ;  /* 0x000000ffff087224 */ /* 0x000fe200078e00ff */
[----:B------:R-:W-:-:S04]  /*0c90*/  ISETP.EQ.U32.AND P6, PT, R20, RZ, PT ;  /* 0x000000ff1400720c */ /* 0x000fc80003fc2070 */
[----:B------:R-:W-:-:S04]  /*0ca0*/  ISETP.EQ.AND.EX P4, PT, R19, -0x80000000, P4, P6 ;  /* 0x800000001300780c */ /* 0x000fc80002782360 */
[----:B------:R-:W-:-:S04]  /*0cb0*/  SEL R9, R57, RZ, P4 ;  /* 0x000000ff39097207 */ /* 0x000fc80002000000 */
[----:B------:R-:W-:-:S07]  /*0cc0*/  @!P5 LOP3.LUT R9, R9, 0x7ff00000, RZ, 0xfc, !PT ;  /* 0x7ff000000909d812 */ /* 0x000fce00078efcff */
.L_x_4908:
[----:B------:R-:W-:Y:S05]  /*0cd0*/  BSYNC B0 ;  /* 0x0000000000007941 */ /* 0x000fea0003800000 */
.L_x_4906:
        /* <DEDUP_REMOVED lines=20> */
.L_x_4912:
        /* <DEDUP_REMOVED lines=8> */
.L_x_4911:
[----:B------:R-:W-:-:S11]  /*0ea0*/  DADD R8, R58, R56 ;  /* 0x000000003a087229 */ /* 0x000fd60000000038 */
.L_x_4910:
[----:B------:R-:W-:Y:S05]  /*0eb0*/  BSYNC B0 ;  /* 0x0000000000007941 */ /* 0x000fea0003800000 */
.L_x_4909:
        /* <DEDUP_REMOVED lines=16> */
.L_x_4913:
        /* <DEDUP_REMOVED lines=22> */
.L_x_4915:
[----:B------:R-:W-:Y:S01]  /*1120*/  DSETP.NEU.AND P4, PT, |R54|, 0.5, PT ;  /* 0x3fe000003600742a */ /* 0x000fe20003f8d200 */
[----:B------:R-:W-:Y:S01]  /*1130*/  ISETP.GE.AND P5, PT, R55, RZ, PT ;  /* 0x000000ff3700720c */ /* 0x000fe20003fa6270 */
[----:B------:R-:W-:Y:S01]  /*1140*/  IMAD.MOV.U32 R8, RZ, RZ, RZ ;  /* 0x000000ffff087224 */ /* 0x000fe200078e00ff */
[----:B------:R-:W-:-:S04]  /*1150*/  ISETP.EQ.U32.AND P6, PT, R20, RZ, PT ;  /* 0x000000ff1400720c */ /* 0x000fc80003fc2070 */
[----:B------:R-:W-:-:S04]  /*1160*/  ISETP.EQ.AND.EX P4, PT, R19, -0x80000000, P4, P6 ;  /* 0x800000001300780c */ /* 0x000fc80002782360 */
[----:B------:R-:W-:-:S04]  /*1170*/  SEL R9, R53, RZ, P4 ;  /* 0x000000ff35097207 */ /* 0x000fc80002000000 */
[----:B------:R-:W-:-:S07]  /*1180*/  @!P5 LOP3.LUT R9, R9, 0x7ff00000, RZ, 0xfc, !PT ;  /* 0x7ff000000909d812 */ /* 0x000fce00078efcff */
.L_x_4916:
[----:B------:R-:W-:Y:S05]  /*1190*/  BSYNC B0 ;  /* 0x0000000000007941 */ /* 0x000fea0003800000 */
.L_x_4914:
        /* <DEDUP_REMOVED lines=20> */
.L_x_4920:
        /* <DEDUP_REMOVED lines=8> */
.L_x_4919:
[----:B------:R-:W-:-:S11]  /*1360*/  DADD R8, R54, R52 ;  /* 0x0000000036087229 */ /* 0x000fd60000000034 */
.L_x_4918:
[----:B------:R-:W-:Y:S05]  /*1370*/  BSYNC B0 ;  /* 0x0000000000007941 */ /* 0x000fea0003800000 */
.L_x_4917:
        /* <DEDUP_REMOVED lines=16> */
.L_x_4921:
        /* <DEDUP_REMOVED lines=22> */
.L_x_4923:
[----:B------:R-:W-:Y:S01]  /*15e0*/  DSETP.NEU.AND P4, PT, |R50|, 0.5, PT ;  /* 0x3fe000003200742a */ /* 0x000fe20003f8d200 */
[----:B------:R-:W-:Y:S01]  /*15f0*/  ISETP.GE.AND P5, PT, R51, RZ, PT ;  /* 0x000000ff3300720c */ /* 0x000fe20003fa6270 */
[----:B------:R-:W-:Y:S01]  /*1600*/  IMAD.MOV.U32 R8, RZ, RZ, RZ ;  /* 0x000000ffff087224 */ /* 0x000fe200078e00ff */
[----:B------:R-:W-:-:S04]  /*1610*/  ISETP.EQ.U32.AND P6, PT, R20, RZ, PT ;  /* 0x000000ff1400720c */ /* 0x000fc80003fc2070 */
[----:B------:R-:W-:-:S04]  /*1620*/  ISETP.EQ.AND.EX P4, PT, R19, -0x80000000, P4, P6 ;  /* 0x800000001300780c */ /* 0x000fc80002782360 */
[----:B------:R-:W-:-:S04]  /*1630*/  SEL R9, R23, RZ, P4 ;  /* 0x000000ff17097207 */ /* 0x000fc80002000000 */
[----:B------:R-:W-:-:S07]  /*1640*/  @!P5 LOP3.LUT R9, R9, 0x7ff00000, RZ, 0xfc, !PT ;  /* 0x7ff000000909d812 */ /* 0x000fce00078efcff */
.L_x_4924:
[----:B------:R-:W-:Y:S05]  /*1650*/  BSYNC B0 ;  /* 0x0000000000007941 */ /* 0x000fea0003800000 */
.L_x_4922:
        /* <DEDUP_REMOVED lines=20> */
.L_x_4928:
        /* <DEDUP_REMOVED lines=8> */
.L_x_4927:
[----:B------:R-:W-:-:S11]  /*1820*/  DADD R8, R50, R22 ;  /* 0x0000000032087229 */ /* 0x000fd60000000016 */
.L_x_4926:
[----:B------:R-:W-:Y:S05]  /*1830*/  BSYNC B0 ;  /* 0x0000000000007941 */ /* 0x000fea0003800000 */
.L_x_4925:
[----:B------:R-:W-:Y:S01]  /*1840*/  DSETP.NEU.AND P4, PT, R50, RZ, PT ;  /* 0x000000ff3200722a */ /* 0x000fe20003f8d000 */
[-C--:B------:R-:W-:Y:S02]  /*1850*/  @P1 LEA R20, P6, R13, R32.reuse, 0x3 ;  /* 0x000000200d141211 */ /* 0x080fe400078c18ff */
[-C--:B------:R-:W-:Y:S02]  /*1860*/  @P0 LEA R10, P5, R11, R32.reuse, 0x3 ;  /* 0x000000200b0a0211 */ /* 0x080fe400078a18ff */
[-C--:B------:R-:W-:Y:S01]  /*1870*/  @P1 LEA.HI.X R21, R13, R33.reuse, R14, 0x3, P6 ;  /* 0x000000210d151211 */ /* 0x080fe200030f1c0e */
[----:B------:R-:W-:Y:S01]  /*1880*/  DSETP.EQ.OR P4, PT, R22, 1, !P4 ;  /* 0x3ff000001600742a */ /* 0x000fe20006782400 */
[-C--:B------:R-:W-:Y:S02]  /*1890*/  @P0 LEA.HI.X R11, R11, R33.reuse, R12, 0x3, P5 ;  /* 0x000000210b0b0211 */ /* 0x080fe400028f1c0c */
[-C--:B------:R-:W-:Y:S02]  /*18a0*/  @P2 LEA R22, P6, R15, R32.reuse, 0x3 ;  /* 0x000000200f162211 */ /* 0x080fe400078c18ff */
[----:B------:R-:W-:Y:S01]  /*18b0*/  @P3 LEA R12, P5, R17, R32, 0x3 ;  /* 0x00000020110c3211 */ /* 0x000fe200078a18ff */
[----:B------:R2:W-:Y:S01]  /*18c0*/  @P0 STG.E.64 desc[UR4][R10.64], R26 ;  /* 0x0000001a0a000986 */ /* 0x0005e2000c101b04 */
[----:B------:R-:W-:-:S02]  /*18d0*/  @P2 LEA.HI.X R23, R15, R33, R18, 0x3, P6 ;  /* 0x000000210f172211 */ /* 0x000fc400030f1c12 */
[----:B------:R-:W-:Y:S01]  /*18e0*/  FSEL R14, R8, RZ, !P4 ;  /* 0x000000ff080e7208 */ /* 0x000fe20006000000 */
[----:B------:R-:W-:Y:S01]  /*18f0*/  IMAD.MOV.U32 R8, RZ, RZ, R4 ;  /* 0x000000ffff087224 */ /* 0x000fe200078e0004 */
[----:B------:R-:W-:Y:S01]  /*1900*/  FSEL R15, R9, 1.875, !P4 ;  /* 0x3ff00000090f7808 */ /* 0x000fe20006000000 */
[----:B------:R-:W-:Y:S01]  /*1910*/  IMAD.MOV.U32 R9, RZ, RZ, R3 ;  /* 0x000000ffff097224 */ /* 0x000fe200078e0003 */
[----:B------:R-:W-:Y:S01]  /*1920*/  @P3 LEA.HI.X R13, R17, R33, R16, 0x3, P5 ;  /* 0x00000021110d3211 */ /* 0x000fe200028f1c10 */
[----:B------:R2:W-:Y:S01]  /*1930*/  @P1 STG.E.64 desc[UR4][R20.64], R56 ;  /* 0x0000003814001986 */ /* 0x0005e2000c101b04 */
[----:B------:R-:W-:-:S03]  /*1940*/  IMAD.WIDE.U32 R8, R2, 0x4, R8 ;  /* 0x0000000402087825 */ /* 0x000fc600078e0008 */
[----:B------:R2:W-:Y:S01]  /*1950*/  @P3 STG.E.64 desc[UR4][R12.64], R52 ;  /* 0x000000340c003986 */ /* 0x0005e2000c101b04 */
[----:B------:R-:W-:Y:S01]  /*1960*/  IMAD.MOV.U32 R4, RZ, RZ, R8 ;  /* 0x000000ffff047224 */ /* 0x000fe200078e0008 */
[C---:B------:R-:W-:Y:S02]  /*1970*/  ISETP.GE.U32.AND P0, PT, R8.reuse, 0x10000, PT ;  /* 0x000100000800780c */ /* 0x040fe40003f06070 */
[----:B------:R2:W-:Y:S01]  /*1980*/  @P2 STG.E.64 desc[UR4][R22.64], R14 ;  /* 0x0000000e16002986 */ /* 0x0005e2000c101b04 */
[----:B------:R-:W-:Y:S01]  /*1990*/  ISETP.LT.U32.AND P1, PT, R8, R6, PT ;  /* 0x000000060800720c */ /* 0x000fe20003f21070 */
[----:B------:R-:W-:Y:S01]  /*19a0*/  IMAD.MOV.U32 R3, RZ, RZ, R9 ;  /* 0x000000ffff037224 */ /* 0x000fe200078e0009 */
[C---:B------:R-:W-:Y:S02]  /*19b0*/  ISETP.GE.U32.AND.EX P0, PT, R9.reuse, RZ, PT, P0 ;  /* 0x000000ff0900720c */ /* 0x040fe40003f06100 */
[----:B------:R-:W-:-:S13]  /*19c0*/  ISETP.LT.AND.EX P1, PT, R9, R5, PT, P1 ;  /* 0x000000050900720c */ /* 0x000fda0003f21310 */
[----:B--2---:R-:W-:Y:S05]  /*19d0*/  @!P0 BRA P1, `(.L_x_4929) ;  /* 0xffffffe800048947 */ /* 0x004fea000083ffff */
[----:B------:R-:W-:Y:S05]  /*19e0*/  EXIT ;  /* 0x000000000000794d */ /* 0x000fea0003800000 */
.L_x_4896:
[----:B------:R-:W0:Y:S02]  /*19f0*/  S2R R4, SR_TID.X ;  /* 0x0000000000047919 */ /* 0x000e240000002100 */
[----:B0-----:R-:W-:-:S03]  /*1a00*/  IMAD.WIDE.U32 R2, R4, 0x4, RZ ;  /* 0x0000000404027825 */ /* 0x001fc600078e00ff */
[----:B------:R-:W-:-:S04]  /*1a10*/  ISETP.GE.U32.AND P0, PT, R2, R6, PT ;  /* 0x000000060200720c */ /* 0x000fc80003f06070 */
[----:B------:R-:W-:-:S04]  /*1a20*/  ISETP.GE.AND.EX P0, PT, R3, R5, PT, P0 ;  /* 0x000000050300720c */ /* 0x000fc80003f06300 */
[----:B------:R-:W-:-:S13]  /*1a30*/  ISETP.GT.U32.OR P0, PT, R4, 0x3fff, P0 ;  /* 0x00003fff0400780c */ /* 0x000fda0000704470 */
[----:B------:R-:W-:Y:S05]  /*1a40*/  @P0 EXIT ;  /* 0x000000000000094d */ /* 0x000fea0003800000 */
[----:B------:R-:W-:Y:S01]  /*1a50*/  IMAD.MOV.U32 R3, RZ, RZ, RZ ;  /* 0x000000ffff037224 */ /* 0x000fe200078e00ff */
[----:B------:R-:W-:Y:S01]  /*1a60*/  ULDC UR6, c[0x0][0x0] ;  /* 0x0000000000067ab9 */ /* 0x000fe20000000800 */
[----:B------:R-:W-:-:S05]  /*1a70*/  ULDC.64 UR10, c[0x0][0xe60] ;  /* 0x00039800000a7ab9 */ /* 0x000fca0000000a00 */
.L_x_4962:
[C---:B------:R-:W-:Y:S01]  /*1a80*/  IMAD.SHL.U32 R2, R4.reuse, 0x20, RZ ;  /* 0x0000002004027824 */ /* 0x040fe200078e00ff */
[----:B------:R-:W-:-:S04]  /*1a90*/  SHF.L.U64.HI R0, R4, 0x5, R3 ;  /* 0x0000000504007819 */ /* 0x000fc80000010203 */
[-C--:B------:R-:W-:Y:S02]  /*1aa0*/  IADD3 R34, P1, R30, R2.reuse, RZ ;  /* 0x000000021e227210 */ /* 0x080fe40007f3e0ff */
[----:B------:R-:W-:-:S03]  /*1ab0*/  IADD3 R8, P0, R28, R2, RZ ;  /* 0x000000021c087210 */ /* 0x000fc60007f1e0ff */
[--C-:B------:R-:W-:Y:S02]  /*1ac0*/  IMAD.X R35, R31, 0x1, R0.reuse, P1 ;  /* 0x000000011f237824 */ /* 0x100fe400008e0600 */
[----:B------:R-:W-:-:S03]  /*1ad0*/  IMAD.X R9, R29, 0x1, R0, P0 ;  /* 0x000000011d097824 */ /* 0x000fc600000e0600 */
[----:B------:R-:W2:Y:S04]  /*1ae0*/  LDG.E.128 R24, desc[UR4][R34.64] ;  /* 0x0000000422187981 */ /* 0x000ea8000c1e1d00 */
[----:B------:R-:W3:Y:S04]  /*1af0*/  LDG.E.128 R20, desc[UR4][R8.64] ;  /* 0x0000000408147981 */ /* 0x000ee8000c1e1d00 */
[----:B------:R-:W5:Y:S01]  /*1b00*/  LDG.E.128 R12, desc[UR4][R34.64+0x10] ;  /* 0x00001004220c7981 */ /* 0x000f62000c1e1d00 */
[----:B------:R-:W-:Y:S03]  /*1b10*/  BSSY B0, `(.L_x_4930) ;  /* 0x000000c000007945 */ /* 0x000fe60003800000 */
[----:B------:R0:W5:Y:S02]  /*1b20*/  LDG.E.128 R16, desc[UR4][R8.64+0x10] ;  /* 0x0000100408107981 */ /* 0x000164000c1e1d00 */
[----:B0-----:R-:W-:Y:S01]  /*1b30*/  MOV R8, 0x1bd0 ;  /* 0x00001bd000087802 */ /* 0x001fe20000000f00 */
[----:B--2---:R-:W-:-:S02]  /*1b40*/  DMUL R52, R24, UR10 ;  /* 0x0000000a18347c28 */ /* 0x004fc40008000000 */
[----:B---3--:R-:W-:-:S08]  /*1b50*/  DADD R36, -RZ, |R20| ;  /* 0x00000000ff247229 */ /* 0x008fd00000000514 */
[----:B------:R-:W-:-:S04]  /*1b60*/  LOP3.LUT R7, R53, 0x7ff00000, RZ, 0xc0, !PT ;  /* 0x7ff0000035077812 */ /* 0x000fc800078ec0ff */
[----:B------:R-:W-:Y:S01]  /*1b70*/  LEA.HI R25, R7, 0xfffffc0c, RZ, 0xc ;  /* 0xfffffc0c07197811 */ /* 0x000fe200078f60ff */
[----:B------:R-:W-:Y:S02]  /*1b80*/  IMAD.MOV.U32 R10, RZ, RZ, R52 ;  /* 0x000000ffff0a7224 */ /* 0x000fe400078e0034 */
[--C-:B------:R-:W-:Y:S01]  /*1b90*/  IMAD.MOV.U32 R7, RZ, RZ, R53.reuse ;  /* 0x000000ffff077224 */ /* 0x100fe200078e0035 */
[CC--:B------:R-:W-:Y:S02]  /*1ba0*/  SHF.L.U64.HI R11, R52.reuse, R25.reuse, R53 ;  /* 0x00000019340b7219 */ /* 0x0c0fe40000010235 */
[----:B------:R-:W-:-:S07]  /*1bb0*/  SHF.L.U32 R24, R52, R25, RZ ;  /* 0x0000001934187219 */ /* 0x000fce00000006ff */
[----:B-----5:R-:W-:Y:S05]  /*1bc0*/  CALL.REL.NOINC `($_ZN2at6native55_GLOBAL__N__de093ff9_22_ForeachBinaryOpList_cu_a911ec4325multi_tensor_apply_kernelINS1_18TensorListMetadataILi3EEENS1_24BinaryOpListAlphaFunctorIdLi3ELi2ELi2EEEJNS1_13power_functorIdEEdEEEvT_T0_DpT1_$__internal_accurate_pow) ;  /* 0x0000001000e47944 */ /* 0x020fea0003c00000 */
[----:B------:R-:W-:Y:S05]  /*1bd0*/  BSYNC B0 ;  /* 0x0000000000007941 */ /* 0x000fea0003800000 */
.L_x_4930:
[----:B------:R-:W-:Y:S01]  /*1be0*/  DSETP.NEU.AND P0, PT, R20, RZ, PT ;  /* 0x000000ff1400722a */ /* 0x000fe20003f0d000 */
[----:B------:R-:W-:Y:S01]  /*1bf0*/  BSSY B0, `(.L_x_4931) ;  /* 0x000001c000007945 */ /* 0x000fe20003800000 */
[----:B------:R-:W-:Y:S02]  /*1c00*/  IMAD.MOV.U32 R8, RZ, RZ, R10 ;  /* 0x000000ffff087224 */ /* 0x000fe400078e000a */
[----:B------:R-:W-:-:S10]  /*1c10*/  IMAD.MOV.U32 R9, RZ, RZ, R7 ;  /* 0x000000ffff097224 */ /* 0x000fd400078e0007 */
[----:B------:R-:W-:Y:S05]  /*1c20*/  @!P0 BRA `(.L_x_4932) ;  /* 0x0000000000448947 */ /* 0x000fea0003800000 */
[----:B------:R-:W-:Y:S02]  /*1c30*/  ISETP.NE.U32.AND P0, PT, R24, RZ, PT ;  /* 0x000000ff1800720c */ /* 0x000fe40003f05070 */
[----:B------:R-:W-:Y:S02]  /*1c40*/  ISETP.GT.AND P2, PT, R21, -0x1, PT ;  /* 0xffffffff1500780c */ /* 0x000fe40003f44270 */
[----:B------:R-:W-:Y:S01]  /*1c50*/  ISETP.NE.AND.EX P0, PT, R11, -0x80000000, PT, P0 ;  /* 0x800000000b00780c */ /* 0x000fe20003f05300 */
[----:B------:R-:W-:-:S03]  /*1c60*/  DADD R10, -RZ, -R8 ;  /* 0x00000000ff0a7229 */ /* 0x000fc60000000908 */
[----:B------:R-:W-:Y:S02]  /*1c70*/  ISETP.LT.AND P1, PT, R21, RZ, !P0 ;  /* 0x000000ff1500720c */ /* 0x000fe40004721270 */
[----:B------:R-:W-:-:S05]  /*1c80*/  PLOP3.LUT P0, PT, P0, PT, PT, 0x8, 0x0 ;  /* 0x000000000000781c */ /* 0x000fca000070e170 */
[----:B------:R-:W-:Y:S02]  /*1c90*/  FSEL R7, R10, R8, P1 ;  /* 0x000000080a077208 */ /* 0x000fe40000800000 */
[----:B------:R-:W-:Y:S01]  /*1ca0*/  FSEL R10, R11, R9, P1 ;  /* 0x000000090b0a7208 */ /* 0x000fe20000800000 */
[----:B------:R-:W-:Y:S06]  /*1cb0*/  @P2 BRA `(.L_x_4933) ;  /* 0x00000000003c2947 */ /* 0x000fec0003800000 */
        /* <DEDUP_REMOVED lines=8> */
.L_x_4932:
[----:B------:R-:W-:Y:S01]  /*1d40*/  DSETP.NEU.AND P0, PT, |R52|, 0.5, PT ;  /* 0x3fe000003400742a */ /* 0x000fe20003f0d200 */
[----:B------:R-:W-:Y:S01]  /*1d50*/  ISETP.GE.AND P2, PT, R53, RZ, PT ;  /* 0x000000ff3500720c */ /* 0x000fe20003f46270 */
[----:B------:R-:W-:Y:S01]  /*1d60*/  IMAD.MOV.U32 R8, RZ, RZ, RZ ;  /* 0x000000ffff087224 */ /* 0x000fe200078e00ff */
[----:B------:R-:W-:-:S04]  /*1d70*/  ISETP.EQ.U32.AND P1, PT, R24, RZ, PT ;  /* 0x000000ff1800720c */ /* 0x000fc80003f22070 */
[----:B------:R-:W-:-:S04]  /*1d80*/  ISETP.EQ.AND.EX P0, PT, R11, -0x80000000, P0, P1 ;  /* 0x800000000b00780c */ /* 0x000fc80000702310 */
[----:B------:R-:W-:-:S04]  /*1d90*/  SEL R9, R21, RZ, P0 ;  /* 0x000000ff15097207 */ /* 0x000fc80000000000 */
[----:B------:R-:W-:-:S07]  /*1da0*/  @!P2 LOP3.LUT R9, R9, 0x7ff00000, RZ, 0xfc, !PT ;  /* 0x7ff000000909a812 */ /* 0x000fce00078efcff */
.L_x_4933:
[----:B------:R-:W-:Y:S05]  /*1db0*/  BSYNC B0 ;  /* 0x0000000000007941 */ /* 0x000fea0003800000 */
.L_x_4931:
        /* <DEDUP_REMOVED lines=20> */
.L_x_4937:
        /* <DEDUP_REMOVED lines=8> */
.L_x_4936:
[----:B------:R-:W-:-:S11]  /*1f80*/  DADD R8, R20, R52 ;  /* 0x0000000014087229 */ /* 0x000fd60000000034 */
.L_x_4935:
[----:B------:R-:W-:Y:S05]  /*1f90*/  BSYNC B0 ;  /* 0x0000000000007941 */ /* 0x000fea0003800000 */
.L_x_4934:
        /* <DEDUP_REMOVED lines=16> */
.L_x_4938:
        /* <DEDUP_REMOVED lines=22> */
.L_x_4940:
[----:B------:R-:W-:Y:S01]  /*2200*/  DSETP.NEU.AND P0, PT, |R50|, 0.5, PT ;  /* 0x3fe000003200742a */ /* 0x000fe20003f0d200 */
[----:B------:R-:W-:Y:S01]  /*2210*/  ISETP.GE.AND P2, PT, R51, RZ, PT ;  /* 0x000000ff3300720c */ /* 0x000fe20003f46270 */
[----:B------:R-:W-:Y:S01]  /*2220*/  IMAD.MOV.U32 R8, RZ, RZ, RZ ;  /* 0x000000ffff087224 */ /* 0x000fe200078e00ff */
[----:B------:R-:W-:-:S04]  /*2230*/  ISETP.EQ.U32.AND P1, PT, R24, RZ, PT ;  /* 0x000000ff1800720c */ /* 0x000fc80003f22070 */
[----:B------:R-:W-:-:S04]  /*2240*/  ISETP.EQ.AND.EX P0, PT, R11, -0x80000000, P0, P1 ;  /* 0x800000000b00780c */ /* 0x000fc80000702310 */
[----:B------:R-:W-:-:S04]  /*2250*/  SEL R9, R23, RZ, P0 ;  /* 0x000000ff17097207 */ /* 0x000fc80000000000 */
[----:B------:R-:W-:-:S07]  /*2260*/  @!P2 LOP3.LUT R9, R9, 0x7ff00000, RZ, 0xfc, !PT ;  /* 0x7ff000000909a812 */ /* 0x000fce00078efcff */
.L_x_4941:
[----:B------:R-:W-:Y:S05]  /*2270*/  BSYNC B0 ;  /* 0x0000000000007941 */ /* 0x000fea0003800000 */
.L_x_4939:
        /* <DEDUP_REMOVED lines=20> */
.L_x_4945:
        /* <DEDUP_REMOVED lines=8> */
.L_x_4944:
[----:B------:R-:W-:-:S11]  /*2440*/  DADD R8, R22, R50 ;  /* 0x0000000016087229 */ /* 0x000fd60000000032 */
.L_x_4943:
[----:B------:R-:W-:Y:S05]  /*2450*/  BSYNC B0 ;  /* 0x0000000000007941 */ /* 0x000fea0003800000 */
.L_x_4942:
        /* <DEDUP_REMOVED lines=16> */
.L_x_4946:
        /* <DEDUP_REMOVED lines=22> */
.L_x_4948:
[----:B------:R-:W-:Y:S01]  /*26c0*/  DSETP.NEU.AND P0, PT, |R26|, 0.5, PT ;  /* 0x3fe000001a00742a */ /* 0x000fe20003f0d200 */
[----:B------:R-:W-:Y:S01]  /*26d0*/  ISETP.GE.AND P2, PT, R27, RZ, PT ;  /* 0x000000ff1b00720c */ /* 0x000fe20003f46270 */
[----:B------:R-:W-:Y:S01]  /*26e0*/  IMAD.MOV.U32 R8, RZ, RZ, RZ ;  /* 0x000000ffff087224 */ /* 0x000fe200078e00ff */
[----:B------:R-:W-:-:S04]  /*26f0*/  ISETP.EQ.U32.AND P1, PT, R22, RZ, PT ;  /* 0x000000ff1600720c */ /* 0x000fc80003f22070 */
[----:B------:R-:W-:-:S04]  /*2700*/  ISETP.EQ.AND.EX P0, PT, R11, -0x80000000, P0, P1 ;  /* 0x800000000b00780c */ /* 0x000fc80000702310 */
[----:B------:R-:W-:-:S04]  /*2710*/  SEL R9, R17, RZ, P0 ;  /* 0x000000ff11097207 */ /* 0x000fc80000000000 */
[----:B------:R-:W-:-:S07]  /*2720*/  @!P2 LOP3.LUT R9, R9, 0x7ff00000, RZ, 0xfc, !PT ;  /* 0x7ff000000909a812 */ /* 0x000fce00078efcff */
.L_x_4949:
[----:B------:R-:W-:Y:S05]  /*2730*/  BSYNC B0 ;  /* 0x0000000000007941 */ /* 0x000fea0003800000 */
.L_x_4947:
        /* <DEDUP_REMOVED lines=20> */
.L_x_4953:
        /* <DEDUP_REMOVED lines=8> */
.L_x_4952:
[----:B------:R-:W-:-:S11]  /*2900*/  DADD R8, R16, R26 ;  /* 0x0000000010087229 */ /* 0x000fd6000000001a */
.L_x_4951:
[----:B------:R-:W-:Y:S05]  /*2910*/  BSYNC B0 ;  /* 0x0000000000007941 */ /* 0x000fea0003800000 */
.L_x_4950:
        /* <DEDUP_REMOVED lines=16> */
.L_x_4954:
        /* <DEDUP_REMOVED lines=22> */
.L_x_4956:
[----:B------:R-:W-:Y:S01]  /*2b80*/  DSETP.NEU.AND P0, PT, |R22|, 0.5, PT ;  /* 0x3fe000001600742a */ /* 0x000fe20003f0d200 */
[----:B------:R-:W-:Y:S01]  /*2b90*/  ISETP.GE.AND P2, PT, R23, RZ, PT ;  /* 0x000000ff1700720c */ /* 0x000fe20003f46270 */
[----:B------:R-:W-:Y:S01]  /*2ba0*/  IMAD.MOV.U32 R8, RZ, RZ, RZ ;  /* 0x000000ffff087224 */ /* 0x000fe200078e00ff */
[----:B------:R-:W-:-:S04]  /*2bb0*/  ISETP.EQ.U32.AND P1, PT, R16, RZ, PT ;  /* 0x000000ff1000720c */ /* 0x000fc80003f22070 */
[----:B------:R-:W-:-:S04]  /*2bc0*/  ISETP.EQ.AND.EX P0, PT, R11, -0x80000000, P0, P1 ;  /* 0x800000000b00780c */ /* 0x000fc80000702310 */
[----:B------:R-:W-:-:S04]  /*2bd0*/  SEL R9, R19, RZ, P0 ;  /* 0x000000ff13097207 */ /* 0x000fc80000000000 */
[----:B------:R-:W-:-:S07]  /*2be0*/  @!P2 LOP3.LUT R9, R9, 0x7ff00000, RZ, 0xfc, !PT ;  /* 0x7ff000000909a812 */ /* 0x000fce00078efcff */
.L_x_4957:
[----:B------:R-:W-:Y:S05]  /*2bf0*/  BSYNC B0 ;  /* 0x0000000000007941 */ /* 0x000fea0003800000 */
.L_x_4955:
        /* <DEDUP_REMOVED lines=20> */
.L_x_4961:
        /* <DEDUP_REMOVED lines=8> */
.L_x_4960:
[----:B------:R-:W-:-:S11]  /*2dc0*/  DADD R8, R18, R22 ;  /* 0x0000000012087229 */ /* 0x000fd60000000016 */
.L_x_4959:
[----:B------:R-:W-:Y:S05]  /*2dd0*/  BSYNC B0 ;  /* 0x0000000000007941 */ /* 0x000fea0003800000 */
.L_x_4958:
[----:B------:R-:W-:Y:S01]  /*2de0*/  DSETP.NEU.AND P0, PT, R22, RZ, PT ;  /* 0x000000ff1600722a */ /* 0x000fe20003f0d000 */
[----:B------:R-:W-:Y:S01]  /*2df0*/  IADD3 R10, P1, R32, R2, RZ ;  /* 0x00000002200a7210 */ /* 0x000fe20007f3e0ff */
[----:B------:R-:W-:Y:S02]  /*2e00*/  IMAD.MOV.U32 R22, RZ, RZ, R12 ;  /* 0x000000ffff167224 */ /* 0x000fe400078e000c */
[----:B------:R-:W-:Y:S02]  /*2e10*/  IMAD.MOV.U32 R23, RZ, RZ, R13 ;  /* 0x000000ffff177224 */ /* 0x000fe400078e000d */
[----:B------:R-:W-:Y:S01]  /*2e20*/  DSETP.EQ.OR P0, PT, R18, 1, !P0 ;  /* 0x3ff000001200742a */ /* 0x000fe20004702400 */
[----:B------:R-:W-:Y:S02]  /*2e30*/  IMAD.X R11, R33, 0x1, R0, P1 ;  /* 0x00000001210b7824 */ /* 0x000fe400008e0600 */
[----:B------:R-:W-:Y:S02]  /*2e40*/  IMAD.MOV.U32 R12, RZ, RZ, R14 ;  /* 0x000000ffff0c7224 */ /* 0x000fe400078e000e */
[----:B------:R-:W-:Y:S01]  /*2e50*/  IMAD.MOV.U32 R13, RZ, RZ, R15 ;  /* 0x000000ffff0d7224 */ /* 0x000fe200078e000f */
[----:B------:R-:W-:Y:S01]  /*2e60*/  FSEL R0, R8, RZ, !P0 ;  /* 0x000000ff08007208 */ /* 0x000fe20004000000 */
[----:B------:R0:W-:Y:S01]  /*2e70*/  STG.E.128 desc[UR4][R10.64], R20 ;  /* 0x000000140a007986 */ /* 0x0001e2000c101d04 */
[----:B------:R-:W-:-:S02]  /*2e80*/  FSEL R9, R9, 1.875, !P0 ;  /* 0x3ff0000009097808 */ /* 0x000fc40004000000 */
[----:B------:R-:W-:Y:S01]  /*2e90*/  IADD3 R4, P0, R4, UR6, RZ ;  /* 0x0000000604047c10 */ /* 0x000fe2000ff1e0ff */
[----:B------:R-:W-:Y:S02]  /*2ea0*/  IMAD.MOV.U32 R14, RZ, RZ, R0 ;  /* 0x000000ffff0e7224 */ /* 0x000fe400078e0000 */
[----:B------:R-:W-:Y:S01]  /*2eb0*/  IMAD.MOV.U32 R15, RZ, RZ, R9 ;  /* 0x000000ffff0f7224 */ /* 0x000fe200078e0009 */
[C---:B------:R-:W-:Y:S01]  /*2ec0*/  ISETP.LT.U32.AND P1, PT, R4.reuse, 0x4000, PT ;  /* 0x000040000400780c */ /* 0x040fe20003f21070 */
[----:B------:R-:W-:Y:S02]  /*2ed0*/  IMAD.SHL.U32 R7, R4, 0x4, RZ ;  /* 0x0000000404077824 */ /* 0x000fe400078e00ff */
[----:B------:R-:W-:Y:S01]  /*2ee0*/  IMAD.X R3, RZ, RZ, R3, P0 ;  /* 0x000000ffff037224 */ /* 0x000fe200000e0603 */
[----:B------:R0:W-:Y:S02]  /*2ef0*/  STG.E.128 desc[UR4][R10.64+0x10], R12 ;  /* 0x0000100c0a007986 */ /* 0x0001e4000c101d04 */
[----:B------:R-:W-:-:S02]  /*2f00*/  ISETP.GE.U32.AND P0, PT, R7, R6, PT ;  /* 0x000000060700720c */ /* 0x000fc40003f06070 */
[----:B------:R-:W-:Y:S02]  /*2f10*/  SHF.L.U64.HI R0, R4, 0x2, R3 ;  /* 0x0000000204007819 */ /* 0x000fe40000010203 */
[----:B------:R-:W-:Y:S02]  /*2f20*/  ISETP.LT.U32.AND.EX P1, PT, R3, RZ, PT, P1 ;  /* 0x000000ff0300720c */ /* 0x000fe40003f21110 */
[----:B------:R-:W-:-:S13]  /*2f30*/  ISETP.GE.AND.EX P0, PT, R0, R5, PT, P0 ;  /* 0x000000050000720c */ /* 0x000fda0003f06300 */
[----:B0-----:R-:W-:Y:S05]  /*2f40*/  @!P0 BRA P1, `(.L_x_4962) ;  /* 0xffffffe800cc8947 */ /* 0x001fea000083ffff */
[----:B------:R-:W-:Y:S05]  /*2f50*/  EXIT ;  /* 0x000000000000794d */ /* 0x000fea0003800000 */
        .type           $_ZN2at6native55_GLOBAL__N__de093ff9_22_ForeachBinaryOpList_cu_a911ec4325multi_tensor_apply_kernelINS1_18TensorListMetadataILi3EEENS1_24BinaryOpListAlphaFunctorIdLi3ELi2ELi2EEEJNS1_13power_functorIdEEdEEEvT_T0_DpT1_$__internal_accurate_pow,@function
        .size           $_ZN2at6native55_GLOBAL__N__de093ff9_22_ForeachBinaryOpList_cu_a911ec4325multi_tensor_apply_kernelINS1_18TensorListMetadataILi3EEENS1_24BinaryOpListAlphaFunctorIdLi3ELi2ELi2EEEJNS1_13power_functorIdEEdEEEvT_T0_DpT1_$__internal_accurate_pow,(.L_x_8053 - $_ZN2at6native55_GLOBAL__N__de093ff9_22_ForeachBinaryOpList_cu_a911ec4325multi_tensor_apply_kernelINS1_18TensorListMetadataILi3EEENS1_24BinaryOpListAlphaFunctorIdLi3ELi2ELi2EEEJNS1_13power_functorIdEEdEEEvT_T0_DpT1_$__internal_accurate_pow)
$_ZN2at6native55_GLOBAL__N__de093ff9_22_ForeachBinaryOpList_cu_a911ec4325multi_tensor_apply_kernelINS1_18TensorListMetadataILi3EEENS1_24BinaryOpListAlphaFunctorIdLi3ELi2ELi2EEEJNS1_13power_functorIdEEdEEEvT_T0_DpT1_$__internal_accurate_pow:
[----:B------:R-:W-:Y:S01]  /*2f60*/  SHF.R.U32.HI R9, RZ, 0x14, R37 ;  /* 0x00000014ff097819 */ /* 0x000fe20000011625 */
[----:B------:R-:W-:Y:S01]  /*2f70*/  IMAD.MOV.U32 R40, RZ, RZ, 0x41ad3b5a ;  /* 0x41ad3b5aff287424 */ /* 0x000fe200078e00ff */
[----:B------:R-:W-:Y:S01]  /*2f80*/  UMOV UR8, 0x7d2cafe2 ;  /* 0x7d2cafe200087882 */ /* 0x000fe20000000000 */
[----:B------:R-:W-:Y:S01]  /*2f90*/  IMAD.MOV.U32 R41, RZ, RZ, 0x3ed0f5d2 ;  /* 0x3ed0f5d2ff297424 */ /* 0x000fe200078e00ff */
[----:B------:R-:W-:Y:S01]  /*2fa0*/  ISETP.NE.AND P4, PT, R9, RZ, PT ;  /* 0x000000ff0900720c */ /* 0x000fe20003f85270 */
[----:B------:R-:W-:-:S12]  /*2fb0*/  UMOV UR9, 0x3eb0f5ff ;  /* 0x3eb0f5ff00097882 */ /* 0x000fd80000000000 */
[----:B------:R-:W-:-:S10]  /*2fc0*/  @!P4 DMUL R34, R36, 1.80143985094819840000e+16 ;  /* 0x435000002422c828 */ /* 0x000fd40000000000 */
[----:B------:R-:W-:Y:S01]  /*2fd0*/  @!P4 IMAD.MOV.U32 R37, RZ, RZ, R35 ;  /* 0x000000ffff25c224 */ /* 0x000fe200078e0023 */
[----:B------:R-:W-:Y:S01]  /*2fe0*/  @!P4 LEA.HI R9, R35, 0xffffffca, RZ, 0xc ;  /* 0xffffffca2309c811 */ /* 0x000fe200078f60ff */
[----:B------:R-:W-:-:S03]  /*2ff0*/  @!P4 IMAD.MOV.U32 R36, RZ, RZ, R34 ;  /* 0x000000ffff24c224 */ /* 0x000fc600078e0022 */
[----:B------:R-:W-:Y:S01]  /*3000*/  LOP3.LUT R25, R37, 0x800fffff, RZ, 0xc0, !PT ;  /* 0x800fffff25197812 */ /* 0x000fe200078ec0ff */
[----:B------:R-:W-:Y:S02]  /*3010*/  IMAD.MOV.U32 R38, RZ, RZ, R36 ;  /* 0x000000ffff267224 */ /* 0x000fe400078e0024 */
[----:B------:R-:W-:Y:S01]  /*3020*/  IMAD.MOV.U32 R36, RZ, RZ, RZ ;  /* 0x000000ffff247224 */ /* 0x000fe200078e00ff */
[----:B------:R-:W-:-:S04]  /*3030*/  LOP3.LUT R25, R25, 0x3ff00000, RZ, 0xfc, !PT ;  /* 0x3ff0000019197812 */ /* 0x000fc800078efcff */
[----:B------:R-:W-:Y:S01]  /*3040*/  ISETP.GE.U32.AND P5, PT, R25, 0x3ff6a09f, PT ;  /* 0x3ff6a09f1900780c */ /* 0x000fe20003fa6070 */
[----:B------:R-:W-:-:S12]  /*3050*/  IMAD.MOV.U32 R39, RZ, RZ, R25 ;  /* 0x000000ffff277224 */ /* 0x000fd800078e0019 */
[----:B------:R-:W-:-:S04]  /*3060*/  @P5 VIADD R25, R39, 0xfff00000 ;  /* 0xfff0000027195836 */ /* 0x000fc80000000000 */
[----:B------:R-:W-:Y:S02]  /*3070*/  @P5 IMAD.MOV.U32 R39, RZ, RZ, R25 ;  /* 0x000000ffff275224 */ /* 0x000fe400078e0019 */
[C---:B------:R-:W-:Y:S02]  /*3080*/  VIADD R25, R9.reuse, 0xfffffc01 ;  /* 0xfffffc0109197836 */ /* 0x040fe40000000000 */
[----:B------:R-:W-:Y:S02]  /*3090*/  @P5 VIADD R25, R9, 0xfffffc02 ;  /* 0xfffffc0209195836 */ /* 0x000fe40000000000 */
        /* <DEDUP_REMOVED lines=11> */
[----:B------:R-:W-:-:S06]  /*3150*/  UMOV UR9, 0x3ef3b20a ;  /* 0x3ef3b20a00097882 */ /* 0x000fcc0000000000 */
[----:B------:R-:W-:Y:S01]  /*3160*/  DFMA R46, R48, R40, UR8 ;  /* 0x00000008302e7e2b */ /* 0x000fe20008000028 */
        /* <DEDUP_REMOVED lines=10> */
[----:B------:R-:W-:-:S05]  /*3210*/  DFMA R40, R38, -R36, R40 ;  /* 0x800000242628722b */ /* 0x000fca0000000028 */
[----:B------:R-:W-:Y:S01]  /*3220*/  DFMA R46, R48, R46, UR8 ;  /* 0x00000008302e7e2b */ /* 0x000fe2000800002e */
[----:B------:R-:W-:Y:S01]  /*3230*/  UMOV UR8, 0x99999dfb ;  /* 0x99999dfb00087882 */ /* 0x000fe20000000000 */
[----:B------:R-:W-:Y:S01]  /*3240*/  UMOV UR9, 0x3f899999 ;  /* 0x3f89999900097882 */ /* 0x000fe20000000000 */
[----:B------:R-:W-:Y:S02]  /*3250*/  DMUL R40, R42, R40 ;  /* 0x000000282a287228 */ /* 0x000fe40000000000 */
[----:B------:R-:W-:-:S03]  /*3260*/  DMUL R42, R36, R36 ;  /* 0x00000024242a7228 */ /* 0x000fc60000000000 */
[----:B------:R-:W-:Y:S01]  /*3270*/  DFMA R46, R48, R46, UR8 ;  /* 0x00000008302e7e2b */ /* 0x000fe2000800002e */
[----:B------:R-:W-:Y:S01]  /*3280*/  UMOV UR8, 0x55555555 ;  /* 0x5555555500087882 */ /* 0x000fe20000000000 */
[----:B------:R-:W-:-:S06]  /*3290*/  UMOV UR9, 0x3fb55555 ;  /* 0x3fb5555500097882 */ /* 0x000fcc0000000000 */
[----:B------:R-:W-:-:S08]  /*32a0*/  DFMA R38, R48, R46, UR8 ;  /* 0x0000000830267e2b */ /* 0x000fd0000800002e */
[----:B------:R-:W-:Y:S01]  /*32b0*/  DADD R44, -R38, UR8 ;  /* 0x00000008262c7e29 */ /* 0x000fe20008000100 */
[----:B------:R-:W-:Y:S01]  /*32c0*/  UMOV UR8, 0xb9e7b0 ;  /* 0x00b9e7b000087882 */ /* 0x000fe20000000000 */
[----:B------:R-:W-:-:S06]  /*32d0*/  UMOV UR9, 0x3c46a4cb ;  /* 0x3c46a4cb00097882 */ /* 0x000fcc0000000000 */
[----:B------:R-:W-:Y:S02]  /*32e0*/  DFMA R44, R48, R46, R44 ;  /* 0x0000002e302c722b */ /* 0x000fe4000000002c */
[----:B------:R-:W-:Y:S01]  /*32f0*/  DFMA R46, R36, R36, -R42 ;  /* 0x00000024242e722b */ /* 0x000fe2000000082a */
[----:B------:R-:W-:Y:S02]  /*3300*/  VIADD R49, R41, 0x100000 ;  /* 0x0010000029317836 */ /* 0x000fe40000000000 */
[----:B------:R-:W-:-:S06]  /*3310*/  IMAD.MOV.U32 R48, RZ, RZ, R40 ;  /* 0x000000ffff307224 */ /* 0x000fcc00078e0028 */
[C---:B------:R-:W-:Y:S02]  /*3320*/  DFMA R46, R36.reuse, R48, R46 ;  /* 0x00000030242e722b */ /* 0x040fe4000000002e */
[----:B------:R-:W-:Y:S02]  /*3330*/  DADD R48, RZ, R44 ;  /* 0x00000000ff307229 */ /* 0x000fe4000000002c */
[----:B------:R-:W-:-:S06]  /*3340*/  DMUL R44, R36, R42 ;  /* 0x0000002a242c7228 */ /* 0x000fcc0000000000 */
[----:B------:R-:W-:Y:S01]  /*3350*/  DADD R48, R48, -UR8 ;  /* 0x8000000830307e29 */ /* 0x000fe20008000000 */
[----:B------:R-:W-:Y:S01]  /*3360*/  UMOV UR8, 0x80000000 ;  /* 0x8000000000087882 */ /* 0x000fe20000000000 */
[----:B------:R-:W-:Y:S01]  /*3370*/  DFMA R34, R36, R42, -R44 ;  /* 0x0000002a2422722b */ /* 0x000fe2000000082c */
[----:B------:R-:W-:-:S07]  /*3380*/  UMOV UR9, 0x43300000 ;  /* 0x4330000000097882 */ /* 0x000fce0000000000 */
[----:B------:R-:W-:Y:S02]  /*3390*/  DFMA R34, R40, R42, R34 ;  /* 0x0000002a2822722b */ /* 0x000fe40000000022 */
[----:B------:R-:W-:-:S06]  /*33a0*/  DADD R42, R38, R48 ;  /* 0x00000000262a7229 */ /* 0x000fcc0000000030 */
[----:B------:R-:W-:Y:S02]  /*33b0*/  DFMA R34, R36, R46, R34 ;  /* 0x0000002e2422722b */ /* 0x000fe40000000022 */
[----:B------:R-:W-:Y:S02]  /*33c0*/  DADD R46, R38, -R42 ;  /* 0x00000000262e7229 */ /* 0x000fe4000000082a */
[----:B------:R-:W-:-:S06]  /*33d0*/  DMUL R38, R42, R44 ;  /* 0x0000002c2a267228 */ /* 0x000fcc0000000000 */
[----:B------:R-:W-:Y:S02]  /*33e0*/  DADD R48, R48, R46 ;  /* 0x0000000030307229 */ /* 0x000fe4000000002e */
[----:B------:R-:W-:-:S08]  /*33f0*/  DFMA R46, R42, R44, -R38 ;  /* 0x0000002c2a2e722b */ /* 0x000fd00000000826 */
[----:B------:R-:W-:-:S08]  /*3400*/  DFMA R34, R42, R34, R46 ;  /* 0x000000222a22722b */ /* 0x000fd0000000002e */
[----:B------:R-:W-:-:S08]  /*3410*/  DFMA R48, R48, R44, R34 ;  /* 0x0000002c3030722b */ /* 0x000fd00000000022 */
[----:B------:R-:W-:-:S08]  /*3420*/  DADD R42, R38, R48 ;  /* 0x00000000262a7229 */ /* 0x000fd00000000030 */
[--C-:B------:R-:W-:Y:S02]  /*3430*/  DADD R34, R36, R42.reuse ;  /* 0x0000000024227229 */ /* 0x100fe4000000002a */
[----:B------:R-:W-:-:S06]  /*3440*/  DADD R38, R38, -R42 ;  /* 0x0000000026267229 */ /* 0x000fcc000000082a */
[----:B------:R-:W-:Y:S02]  /*3450*/  DADD R36, R36, -R34 ;  /* 0x0000000024247229 */ /* 0x000fe40000000822 */
[----:B------:R-:W-:-:S06]  /*3460*/  DADD R38, R48, R38 ;  /* 0x0000000030267229 */ /* 0x000fcc0000000026 */
[----:B------:R-:W-:-:S08]  /*3470*/  DADD R36, R42, R36 ;  /* 0x000000002a247229 */ /* 0x000fd00000000024 */
[----:B------:R-:W-:-:S08]  /*3480*/  DADD R38, R38, R36 ;  /* 0x0000000026267229 */ /* 0x000fd00000000024 */
[----:B------:R-:W-:Y:S01]  /*3490*/  DADD R40, R40, R38 ;  /* 0x0000000028287229 */ /* 0x000fe20000000026 */
[----:B------:R-:W-:Y:S01]  /*34a0*/  LOP3.LUT R38, R25, 0x80000000, RZ, 0x3c, !PT ;  /* 0x8000000019267812 */ /* 0x000fe200078e3cff */
[----:B------:R-:W-:-:S06]  /*34b0*/  IMAD.MOV.U32 R39, RZ, RZ, 0x43300000 ;  /* 0x43300000ff277424 */ /* 0x000fcc00078e00ff */
[----:B------:R-:W-:Y:S02]  /*34c0*/  DADD R42, R34, R40 ;  /* 0x00000000222a7229 */ /* 0x000fe40000000028 */
[----:B------:R-:W-:Y:S01]  /*34d0*/  DADD R38, R38, -UR8 ;  /* 0x8000000826267e29 */ /* 0x000fe20008000000 */
[----:B------:R-:W-:Y:S01]  /*34e0*/  UMOV UR8, 0xfefa39ef ;  /* 0xfefa39ef00087882 */ /* 0x000fe20000000000 */
[----:B------:R-:W-:-:S04]  /*34f0*/  UMOV UR9, 0x3fe62e42 ;  /* 0x3fe62e4200097882 */ /* 0x000fc80000000000 */
[--C-:B------:R-:W-:Y:S02]  /*3500*/  DADD R44, R34, -R42.reuse ;  /* 0x00000000222c7229 */ /* 0x100fe4000000082a */
[----:B------:R-:W-:-:S06]  /*3510*/  DFMA R36, R38, UR8, R42 ;  /* 0x0000000826247c2b */ /* 0x000fcc000800002a */
[----:B------:R-:W-:Y:S02]  /*3520*/  DADD R44, R40, R44 ;  /* 0x00000000282c7229 */ /* 0x000fe4000000002c */
[----:B------:R-:W-:Y:S01]  /*3530*/  DFMA R34, -R38, UR8, R36 ;  /* 0x0000000826227c2b */ /* 0x000fe20008000124 */
[----:B------:R-:W-:Y:S01]  /*3540*/  UMOV UR8, 0x3b39803f ;  /* 0x3b39803f00087882 */ /* 0x000fe20000000000 */
[----:B------:R-:W-:-:S06]  /*3550*/  UMOV UR9, 0x3c7abc9e ;  /* 0x3c7abc9e00097882 */ /* 0x000fcc0000000000 */
[----:B------:R-:W-:-:S08]  /*3560*/  DADD R34, -R42, R34 ;  /* 0x000000002a227229 */ /* 0x000fd00000000122 */
[----:B------:R-:W-:Y:S01]  /*3570*/  DADD R34, R44, -R34 ;  /* 0x000000002c227229 */ /* 0x000fe20000000822 */
[----:B------:R-:W-:Y:S02]  /*3580*/  IMAD.MOV.U32 R44, RZ, RZ, 0x652b82fe ;  /* 0x652b82feff2c7424 */ /* 0x000fe400078e00ff */
[----:B------:R-:W-:-:S05]  /*3590*/  IMAD.MOV.U32 R45, RZ, RZ, 0x3ff71547 ;  /* 0x3ff71547ff2d7424 */ /* 0x000fca00078e00ff */
[----:B------:R-:W-:Y:S01]  /*35a0*/  DFMA R38, R38, UR8, R34 ;  /* 0x0000000826267c2b */ /* 0x000fe20008000022 */
[----:B------:R-:W-:Y:S01]  /*35b0*/  UMOV UR8, 0xfefa39ef ;  /* 0xfefa39ef00087882 */ /* 0x000fe20000000000 */
[----:B------:R-:W-:Y:S01]  /*35c0*/  IMAD.MOV.U32 R35, RZ, RZ, R7 ;  /* 0x000000ffff237224 */ /* 0x000fe200078e0007 */
[----:B------:R-:W-:Y:S01]  /*35d0*/  UMOV UR9, 0x3fe62e42 ;  /* 0x3fe62e4200097882 */ /* 0x000fe20000000000 */
[----:B------:R-:W-:Y:S02]  /*35e0*/  IMAD.MOV.U32 R34, RZ, RZ, R10 ;  /* 0x000000ffff227224 */ /* 0x000fe400078e000a */
[C---:B------:R-:W-:Y:S01]  /*35f0*/  IMAD.SHL.U32 R7, R35.reuse, 0x2, RZ ;  /* 0x0000000223077824 */ /* 0x040fe200078e00ff */
[----:B------:R-:W-:Y:S01]  /*3600*/  LOP3.LUT R9, R35, 0xff0fffff, RZ, 0xc0, !PT ;  /* 0xff0fffff23097812 */ /* 0x000fe200078ec0ff */
[----:B------:R-:W-:Y:S01]  /*3610*/  DADD R40, R36, R38 ;  /* 0x0000000024287229 */ /* 0x000fe20000000026 */
[----:B------:R-:W-:Y:S02]  /*3620*/  IMAD.MOV.U32 R42, RZ, RZ, R34 ;  /* 0x000000ffff2a7224 */ /* 0x000fe400078e0022 */
[----:B------:R-:W-:-:S04]  /*3630*/  ISETP.GT.U32.AND P4, PT, R7, -0x2000001, PT ;  /* 0xfdffffff0700780c */ /* 0x000fc80003f84070 */
[----:B------:R-:W-:Y:S01]  /*3640*/  SEL R43, R9, R35, P4 ;  /* 0x00000023092b7207 */ /* 0x000fe20002000000 */
[----:B------:R-:W-:-:S05]  /*3650*/  DADD R36, R36, -R40 ;  /* 0x0000000024247229 */ /* 0x000fca0000000828 */
[----:B------:R-:W-:-:S03]  /*3660*/  DMUL R34, R40, R42 ;  /* 0x0000002a28227228 */ /* 0x000fc60000000000 */
[----:B------:R-:W-:-:S05]  /*3670*/  DADD R36, R38, R36 ;  /* 0x0000000026247229 */ /* 0x000fca0000000024 */
[----:B------:R-:W-:-:S08]  /*3680*/  DFMA R40, R40, R42, -R34 ;  /* 0x0000002a2828722b */ /* 0x000fd00000000822 */
[----:B------:R-:W-:-:S08]  /*3690*/  DFMA R36, R36, R42, R40 ;  /* 0x0000002a2424722b */ /* 0x000fd00000000028 */
[----:B------:R-:W-:-:S08]  /*36a0*/  DADD R40, R34, R36 ;  /* 0x0000000022287229 */ /* 0x000fd00000000024 */
[----:B------:R-:W-:Y:S02]  /*36b0*/  DFMA R44, R40, R44, 6.75539944105574400000e+15 ;  /* 0x43380000282c742b */ /* 0x000fe4000000002c */
[----:B------:R-:W-:Y:S01]  /*36c0*/  FSETP.GEU.FTZ.AND P4, PT, |R41|, 4.1917929649353027344, PT ;  /* 0x4086232b2900780b */ /* 0x000fe20003f9e200 */
[----:B------:R-:W-:-:S05]  /*36d0*/  DADD R34, R34, -R40 ;  /* 0x0000000022227229 */ /* 0x000fca0000000828 */
        /* <DEDUP_REMOVED lines=40> */
[C---:B------:R-:W-:Y:S02]  /*3960*/  DSETP.GEU.AND P5, PT, R40.reuse, RZ, PT ;  /* 0x000000ff2800722a */ /* 0x040fe40003fae000 */
[----:B------:R-:W-:-:S10]  /*3970*/  DADD R40, R40, +INF ;  /* 0x7ff0000028287429 */ /* 0x000fd40000000000 */
[----:B------:R-:W-:Y:S02]  /*3980*/  @!P4 LEA.HI R7, R44, R44, RZ, 0x1 ;  /* 0x0000002c2c07c211 */ /* 0x000fe400078f08ff */
[----:B------:R-:W-:Y:S01]  /*3990*/  FSEL R42, R40, RZ, P5 ;  /* 0x000000ff282a7208 */ /* 0x000fe20002800000 */
[----:B------:R-:W-:Y:S01]  /*39a0*/  @!P4 IMAD.MOV.U32 R40, RZ, RZ, RZ ;  /* 0x000000ffff28c224 */ /* 0x000fe200078e00ff */
[----:B------:R-:W-:Y:S02]  /*39b0*/  @!P4 SHF.R.S32.HI R7, RZ, 0x1, R7 ;  /* 0x00000001ff07c819 */ /* 0x000fe40000011407 */
[----:B------:R-:W-:-:S03]  /*39c0*/  FSEL R43, R41, RZ, P5 ;  /* 0x000000ff292b7208 */ /* 0x000fc60002800000 */
[----:B------:R-:W-:Y:S02]  /*39d0*/  @!P4 IMAD R39, R7, 0x100000, R39 ;  /* 0x001000000727c824 */ /* 0x000fe400078e0227 */
[----:B------:R-:W-:-:S05]  /*39e0*/  @!P4 IMAD.IADD R7, R44, 0x1, -R7 ;  /* 0x000000012c07c824 */ /* 0x000fca00078e0a07 */
[----:B------:R-:W-:-:S06]  /*39f0*/  @!P4 LEA R41, R7, 0x3ff00000, 0x14 ;  /* 0x3ff000000729c811 */ /* 0x000fcc00078ea0ff */
[----:B------:R-:W-:-:S11]  /*3a00*/  @!P4 DMUL R42, R38, R40 ;  /* 0x00000028262ac228 */ /* 0x000fd60000000000 */
.L_x_4963:
[----:B------:R-:W-:Y:S01]  /*3a10*/  DSETP.NEU.AND P4, PT, |R42|, +INF , PT ;  /* 0x7ff000002a00742a */ /* 0x000fe20003f8d200 */
[----:B------:R-:W-:Y:S01]  /*3a20*/  IMAD.MOV.U32 R9, RZ, RZ, 0x0 ;  /* 0x00000000ff097424 */ /* 0x000fe200078e00ff */
[----:B------:R-:W-:-:S12]  /*3a30*/  DADD R34, R36, R34 ;  /* 0x0000000024227229 */ /* 0x000fd80000000022 */
[----:B------:R-:W-:-:S10]  /*3a40*/  @P4 DFMA R42, R34, R42, R42 ;  /* 0x0000002a222a422b */ /* 0x000fd4000000002a */
[----:B------:R-:W-:Y:S02]  /*3a50*/  IMAD.MOV.U32 R10, RZ, RZ, R42 ;  /* 0x000000ffff0a7224 */ /* 0x000fe400078e002a */
[----:B------:R-:W-:Y:S01]  /*3a60*/  IMAD.MOV.U32 R7, RZ, RZ, R43 ;  /* 0x000000ffff077224 */ /* 0x000fe200078e002b */
[----:B------:R-:W-:Y:S06]  /*3a70*/  RET.REL.NODEC R8 `(_ZN2at6native55_GLOBAL__N__de093ff9_22_ForeachBinaryOpList_cu_a911ec4325multi_tensor_apply_kernelINS1_18TensorListMetadataILi3EEENS1_24BinaryOpListAlphaFunctorIdLi3ELi2ELi2EEEJNS1_13power_functorIdEEdEEEvT_T0_DpT1_) ;  /* 0xffffffc408607950 */ /* 0x000fec0003c3ffff */
.L_x_4964:
        /* <DEDUP_REMOVED lines=16> */
.L_x_8053:


//--------------------- .text._ZN2at6native55_GLOBAL__N__de093ff9_22_ForeachBinaryOpList_cu_a911ec4325multi_tensor_apply_kernelINS1_18TensorListMetadataILi3EEENS1_24BinaryOpListAlphaFunctorIsLi3ELi2ELi2EEEJNS1_13power_functorIsEEsEEEvT_T0_DpT1_ --------------------------
	.section	.text._ZN2at6native55_GLOBAL__N__de093ff9_22_ForeachBinaryOpList_cu_a911ec4325multi_tensor_apply_kernelINS1_18TensorListMetadataILi3EEENS1_24BinaryOpListAlphaFunctorIsLi3ELi2ELi2EEEJNS1_13power_functorIsEEsEEEvT_T0_DpT1_,"ax",@progbits
	.align	128
.text._ZN2at6native55_GLOBAL__N__de093ff9_22_ForeachBinaryOpList_cu_a911ec4325multi_tensor_apply_kernelINS1_18TensorListMetadataILi3EEENS1_24BinaryOpListAlphaFunctorIsLi3ELi2ELi2EEEJNS1_13power_functorIsEEsEEEvT_T0_DpT1_:
        .type           _ZN2at6native55_GLOBAL__N__de093ff9_22_ForeachBinaryOpList_cu_a911ec4325multi_tensor_apply_kernelINS1_18TensorListMetadataILi3EEENS1_24BinaryOpListAlphaFunctorIsLi3ELi2ELi2EEEJNS1_13power_functorIsEEsEEEvT_T0_DpT1_,@function
        .size           _ZN2at6native55_GLOBAL__N__de093ff9_22_ForeachBinaryOpList_cu_a911ec4325multi_tensor_apply_kernelINS1_18TensorListMetadataILi3EEENS1_24BinaryOpListAlphaFunctorIsLi3ELi2ELi2EEEJNS1_13power_functorIsEEsEEEvT_T0_DpT1_,(.L_x_8055 - _ZN2at6native55_GLOBAL__N__de093ff9_22_ForeachBinaryOpList_cu_a911ec4325multi_tensor_apply_kernelINS1_18TensorListMetadataILi3EEENS1_24BinaryOpListAlphaFunctorIsLi3ELi2ELi2EEEJNS1_13power_functorIsEEsEEEvT_T0_DpT1_)
        .other          _ZN2at6native55_GLOBAL__N__de093ff9_22_ForeachBinaryOpList_cu_a911ec4325multi_tensor_apply_kernelINS1_18TensorListMetadataILi3EEENS1_24BinaryOpListAlphaFunctorIsLi3ELi2ELi2EEEJNS1_13power_functorIsEEsEEEvT_T0_DpT1_,@"STO_CUDA_ENTRY STV_DEFAULT"
_ZN2at6native55_GLOBAL__N__de093ff9_22_ForeachBinaryOpList_cu_a911ec4325multi_tensor_apply_kernelINS1_18TensorListMetadataILi3EEENS1_24BinaryOpListAlphaFunctorIsLi3ELi2ELi2EEEJNS1_13power_functorIsEEsEEEvT_T0_DpT1_:
        /* <DEDUP_REMOVED lines=17> */
[----:B------:R-:W-:Y:S02]  /*0110*/  ULOP3.LUT UR4, UR14, 0x3, URZ, 0xc0, !UPT ;  /* 0x000000030e047892 */ /* 0x000fe4000f8ec03f */
[----:B------:R-:W-:Y:S02]  /*0120*/  UIADD3.X UR5, ~UR5, UR13, URZ, UP1, !UPT ;  /* 0x0000000d05057290 */ /* 0x000fe40008ffe53f */
[----:B------:R-:W-:-:S03]  /*0130*/  ULOP3.LUT UP0, URZ, UR4, 0x7, UR12, 0xf8, !UPT ;  /* 0x00000007043f7892 */ /* 0x000fc6000f80f80c */
[----:B------:R-:W-:Y:S01]  /*0140*/  ULDC.64 UR12, c[0x0][0x208] ;  /* 0x00008200000c7ab9 */ /* 0x000fe20000000a00 */
        /* <DEDUP_REMOVED lines=10> */
.L_x_4989:
[----:B0-----:R-:W-:Y:S02]  /*01f0*/  IADD3 R13, P1, R0, R14, RZ ;  /* 0x0000000e000d7210 */ /* 0x001fe40007f3e0ff */
[----:B------:R-:W-:Y:S02]  /*0200*/  PRMT R23, RZ, 0x7610, R23 ;  /* 0x00007610ff177816 */ /* 0x000fe40000000017 */
[C---:B------:R-:W-:Y:S01]  /*0210*/  ISETP.GE.U32.AND P0, PT, R13.reuse, 0x10000, PT ;  /* 0x000100000d00780c */ /* 0x040fe20003f06070 */
[----:B------:R-:W-:Y:S01]  /*0220*/  IMAD.X R16, RZ, RZ, R15, P1 ;  /* 0x000000ffff107224 */ /* 0x000fe200008e060f */
[----:B------:R-:W-:Y:S02]  /*0230*/  ISETP.LT.U32.AND P1, PT, R13, UR14, PT ;  /* 0x0000000e0d007c0c */ /* 0x000fe4000bf21070 */
[----:B-1----:R-:W-:Y:S02]  /*0240*/  IADD3 R17, P2, R12, R13, RZ ;  /* 0x0000000d0c117210 */ /* 0x002fe40007f5e0ff */
[----:B------:R-:W-:-:S02]  /*0250*/  ISETP.GE.U32.AND.EX P0, PT, R16, RZ, PT, P0 ;  /* 0x000000ff1000720c */ /* 0x000fc40003f06100 */
[----:B------:R-:W-:Y:S01]  /*0260*/  LEA R19, P3, R12, R13, 0x1 ;  /* 0x0000000d0c137211 */ /* 0x000fe200078608ff */
[----:B------:R-:W-:Y:S01]  /*0270*/  IMAD.X R18, RZ, RZ, R16, P2 ;  /* 0x000000ffff127224 */ /* 0x000fe200010e0610 */
[----:B------:R-:W-:Y:S02]  /*0280*/  ISETP.LT.AND.EX P0, PT, R16, UR5, !P0, P1 ;  /* 0x0000000510007c0c */ /* 0x000fe4000c701310 */
[C---:B------:R-:W-:Y:S02]  /*0290*/  ISETP.GE.U32.AND P1, PT, R17.reuse, 0x10000, PT ;  /* 0x000100001100780c */ /* 0x040fe40003f26070 */
[----:B------:R-:W-:Y:S02]  /*02a0*/  ISETP.LT.U32.AND P2, PT, R17, UR14, PT ;  /* 0x0000000e11007c0c */ /* 0x000fe4000bf41070 */
[----:B------:R-:W-:Y:S01]  /*02b0*/  ISETP.GE.U32.AND.EX P1, PT, R18, RZ, PT, P1 ;  /* 0x000000ff1200720c */ /* 0x000fe20003f26110 */
[----:B------:R-:W-:Y:S01]  /*02c0*/  IMAD R6, R12, 0x3, RZ ;  /* 0x000000030c067824 */ /* 0x000fe200078e02ff */
[----:B------:R-:W-:Y:S01]  /*02d0*/  PRMT R24, RZ, 0x7610, R24 ;  /* 0x00007610ff187816 */ /* 0x000fe20000000018 */
[----:B------:R-:W-:Y:S01]  /*02e0*/  IMAD.X R20, RZ, RZ, R16, P3 ;  /* 0x000000ffff147224 */ /* 0x000fe200018e0610 */
[----:B------:R-:W-:-:S02]  /*02f0*/  ISETP.LT.AND.EX P1, PT, R18, UR5, !P1, P2 ;  /* 0x0000000512007c0c */ /* 0x000fc4000cf21320 */
[----:B------:R-:W-:Y:S02]  /*0300*/  ISETP.GE.U32.AND P2, PT, R19, 0x10000, PT ;  /* 0x000100001300780c */ /* 0x000fe40003f46070 */
[----:B------:R-:W-:-:S04]  /*0310*/  @P0 LEA R4, P4, R13, UR6, 0x1 ;  /* 0x000000060d040c11 */ /* 0x000fc8000f8808ff */
[C-C-:B------:R-:W-:Y:S02]  /*0320*/  @P0 LEA.HI.X R5, R13.reuse, UR7, R16.reuse, 0x1, P4 ;  /* 0x000000070d050c11 */ /* 0x140fe4000a0f0c10 */
[----:B------:R-:W-:Y:S02]  /*0330*/  @P0 LEA R2, P4, R13, UR8, 0x1 ;  /* 0x000000080d020c11 */ /* 0x000fe4000f8808ff */
[----:B------:R-:W-:Y:S01]  /*0340*/  ISETP.LT.U32.AND P3, PT, R19, UR14, PT ;  /* 0x0000000e13007c0c */ /* 0x000fe2000bf61070 */
[----:B------:R0:W5:Y:S01]  /*0350*/  @P0 LDG.E.U16 R23, desc[UR12][R4.64] ;  /* 0x0000000c04170981 */ /* 0x000162000c1e1500 */
[--C-:B------:R-:W-:Y:S02]  /*0360*/  @P0 LEA.HI.X R3, R13, UR9, R16.reuse, 0x1, P4 ;  /* 0x000000090d030c11 */ /* 0x100fe4000a0f0c10 */
[----:B------:R-:W-:Y:S02]  /*0370*/  IADD3 R21, P4, R6, R13, RZ ;  /* 0x0000000d06157210 */ /* 0x000fe40007f9e0ff */
[C---:B------:R-:W-:Y:S01]  /*0380*/  ISETP.GE.U32.AND.EX P2, PT, R20.reuse, RZ, PT, P2 ;  /* 0x000000ff1400720c */ /* 0x040fe20003f46120 */
[----:B------:R1:W2:Y:S01]  /*0390*/  @P0 LDG.E.U16 R24, desc[UR12][R2.64] ;  /* 0x0000000c02180981 */ /* 0x0002a2000c1e1500 */
[----:B------:R-:W-:Y:S01]  /*03a0*/  @P1 LEA R8, P5, R17, UR6, 0x1 ;  /* 0x0000000611081c11 */ /* 0x000fe2000f8a08ff */
[----:B------:R-:W-:Y:S01]  /*03b0*/  IMAD.X R22, RZ, RZ, R16, P4 ;  /* 0x000000ffff167224 */ /* 0x000fe200020e0610 */
[----:B------:R-:W-:-:S02]  /*03c0*/  ISETP.LT.AND.EX P2, PT, R20, UR5, !P2, P3 ;  /* 0x0000000514007c0c */ /* 0x000fc4000d741330 */
[C---:B------:R-:W-:Y:S02]  /*03d0*/  ISETP.GE.U32.AND P3, PT, R21.reuse, 0x10000, PT ;  /* 0x000100001500780c */ /* 0x040fe40003f66070 */
[----:B------:R-:W-:Y:S02]  /*03e0*/  ISETP.LT.U32.AND P4, PT, R21, UR14, PT ;  /* 0x0000000e15007c0c */ /* 0x000fe4000bf81070 */
[C---:B------:R-:W-:Y:S02]  /*03f0*/  ISETP.GE.U32.AND.EX P3, PT, R22.reuse, RZ, PT, P3 ;  /* 0x000000ff1600720c */ /* 0x040fe40003f66130 */
[C---:B------:R-:W-:Y:S02]  /*0400*/  @P1 LEA.HI.X R9, R17.reuse, UR7, R18, 0x1, P5 ;  /* 0x0000000711091c11 */ /* 0x040fe4000a8f0c12 */
[----:B------:R-:W-:Y:S02]  /*0410*/  ISETP.LT.AND.EX P3, PT, R22, UR5, !P3, P4 ;  /* 0x0000000516007c0c */ /* 0x000fe4000df61340 */
[----:B0-----:R-:W-:-:S02]  /*0420*/  @P1 LEA R4, P5, R17, UR8, 0x1 ;  /* 0x0000000811041c11 */ /* 0x001fc4000f8a08ff */
[----:B------:R-:W-:Y:S02]  /*0430*/  PRMT R25, RZ, 0x7610, R25 ;  /* 0x00007610ff197816 */ /* 0x000fe40000000019 */
[----:B------:R-:W-:Y:S02]  /*0440*/  @P1 LEA.HI.X R5, R17, UR9, R18, 0x1, P5 ;  /* 0x0000000911051c11 */ /* 0x000fe4000a8f0c12 */
[C---:B------:R-:W-:Y:S02]  /*0450*/  @P2 LEA R6, P4, R19.reuse, UR6, 0x1 ;  /* 0x0000000613062c11 */ /* 0x040fe4000f8808ff */
[C---:B-1----:R-:W-:Y:S01]  /*0460*/  @P2 LEA R2, P5, R19.reuse, UR8, 0x1 ;  /* 0x0000000813022c11 */ /* 0x042fe2000f8a08ff */
[----:B------:R0:W5:Y:S01]  /*0470*/  @P1 LDG.E.U16 R25, desc[UR12][R8.64] ;  /* 0x0000000c08191981 */ /* 0x000162000c1e1500 */
[----:B------:R-:W-:Y:S02]  /*0480*/  PRMT R27, RZ, 0x7610, R27 ;  /* 0x00007610ff1b7816 */ /* 0x000fe4000000001b */
[----:B------:R-:W-:-:S02]  /*0490*/  @P2 LEA.HI.X R7, R19, UR7, R20, 0x1, P4 ;  /* 0x0000000713072c11 */ /* 0x000fc4000a0f0c14 */
[----:B------:R-:W-:Y:S02]  /*04a0*/  @P2 LEA.HI.X R3, R19, UR9, R20, 0x1, P5 ;  /* 0x0000000913032c11 */ /* 0x000fe4000a8f0c14 */
[C---:B------:R-:W-:Y:S01]  /*04b0*/  @P3 LEA R10, P5, R21.reuse, UR8, 0x1 ;  /* 0x00000008150a3c11 */ /* 0x040fe2000f8a08ff */
[----:B------:R1:W5:Y:S01]  /*04c0*/  @P1 LDG.E.U16 R27, desc[UR12][R4.64] ;  /* 0x0000000c041b1981 */ /* 0x000362000c1e1500 */
[C---:B0-----:R-:W-:Y:S02]  /*04d0*/  @P3 LEA R8, P4, R21.reuse, UR6, 0x1 ;  /* 0x0000000615083c11 */ /* 0x041fe4000f8808ff */
[----:B------:R-:W-:Y:S02]  /*04e0*/  PRMT R26, RZ, 0x7610, R26 ;  /* 0x00007610ff1a7816 */ /* 0x000fe4000000001a */
[----:B------:R-:W-:Y:S02]  /*04f0*/  PRMT R29, RZ, 0x7610, R29 ;  /* 0x00007610ff1d7816 */ /* 0x000fe4000000001d */
[----:B------:R-:W-:-:S02]  /*0500*/  @P3 LEA.HI.X R9, R21, UR7, R22, 0x1, P4 ;  /* 0x0000000715093c11 */ /* 0x000fc4000a0f0c16 */
[----:B-1----:R-:W-:Y:S01]  /*0510*/  PRMT R4, RZ, 0x7610, R4 ;  /* 0x00007610ff047816 */ /* 0x002fe20000000004 */
[----:B------:R-:W5:Y:S01]  /*0520*/  @P2 LDG.E.U16 R26, desc[UR12][R6.64] ;  /* 0x0000000c061a2981 */ /* 0x000f62000c1e1500 */
[----:B------:R-:W-:-:S03]  /*0530*/  @P3 LEA.HI.X R11, R21, UR9, R22, 0x1, P5 ;  /* 0x00000009150b3c11 */ /* 0x000fc6000a8f0c16 */
[----:B------:R-:W5:Y:S04]  /*0540*/  @P3 LDG.E.U16 R29, desc[UR12][R8.64] ;  /* 0x0000000c081d3981 */ /* 0x000f68000c1e1500 */
[----:B------:R-:W5:Y:S01]  /*0550*/  @P3 LDG.E.U16 R4, desc[UR12][R10.64] ;  /* 0x0000000c0a043981 */ /* 0x000f62000c1e1500 */
[----:B------:R-:W-:Y:S01]  /*0560*/  ULDC.U16 UR4, c[0x0][0xe5a] ;  /* 0x0003968000047ab9 */ /* 0x000fe20000000400 */
[----:B------:R-:W-:Y:S01]  /*0570*/  PRMT R28, RZ, 0x7610, R28 ;  /* 0x00007610ff1c7816 */ /* 0x000fe2000000001c */
[----:B------:R-:W-:-:S05]  /*0580*/  UPRMT UR4, UR4, 0x9910, URZ ;  /* 0x0000991004047896 */ /* 0x000fca000800003f */
[----:B------:R0:W5:Y:S01]  /*0590*/  @P2 LDG.E.U16 R28, desc[UR12][R2.64] ;  /* 0x0000000c021c2981 */ /* 0x000162000c1e1500 */
[----:B------:R-:W-:Y:S01]  /*05a0*/  BSSY B0, `(.L_x_4966) ;  /* 0x000003d000007945 */ /* 0x000fe20003800000 */
[----:B0-----:R-:W-:Y:S01]  /*05b0*/  IMAD.MOV.U32 R2, RZ, RZ, 0x1 ;  /* 0x00000001ff027424 */ /* 0x001fe200078e00ff */
[----:B--2---:R-:W-:-:S05]  /*05c0*/  PRMT R5, R24, 0x9910, RZ ;  /* 0x0000991018057816 */ /* 0x004fca00000000ff */
[----:B------:R-:W-:-:S05]  /*05d0*/  IMAD R3, R5, UR4, RZ ;  /* 0x0000000405037c24 */ /* 0x000fca000f8e02ff */
[----:B------:R-:W-:-:S04]  /*05e0*/  PRMT R5, R3, 0x9910, RZ ;  /* 0x0000991003057816 */ /* 0x000fc800000000ff */
[----:B------:R-:W-:-:S13]  /*05f0*/  ISETP.GE.AND P4, PT, R5, RZ, PT ;  /* 0x000000ff0500720c */ /* 0x000fda0003f86270 */
[----:B------:R-:W-:Y:S05]  /*0600*/  @!P4 BRA `(.L_x_4967) ;  /* 0x0000000000b4c947 */ /* 0x000fea0003800000 */
[----:B------:R-:W-:Y:S01]  /*0610*/  ISETP.NE.AND P4, PT, R5, RZ, PT ;  /* 0x000000ff0500720c */ /* 0x000fe20003f85270 */
[----:B------:R-:W-:Y:S01]  /*0620*/  BSSY B1, `(.L_x_4968) ;  /* 0x000002a000017945 */ /* 0x000fe20003800000 */
[----:B------:R-:W-:-:S11]  /*0630*/  IMAD.MOV.U32 R11, RZ, RZ, 0x1 ;  /* 0x00000001ff0b7424 */ /* 0x000fd600078e00ff */
[----:B------:R-:W-:Y:S05]  /*0640*/  @!P4 BRA `(.L_x_4969) ;  /* 0x00000000009cc947 */ /* 0x000fea0003800000 */
[C---:B------:R-:W-:Y:S01]  /*0650*/  LOP3.LUT R6, R3.reuse, 0x1, RZ, 0xc0, !PT ;  /* 0x0000000103067812 */ /* 0x040fe200078ec0ff */
[----:B------:R-:W-:-:S03]  /*0660*/  VIADD R5, R3, 0x1 ;  /* 0x0000000103057836 */ /* 0x000fc60000000000 */
[----:B------:R-:W-:Y:S02]  /*0670*/  ISETP.NE.U32.AND P4, PT, R6, 0x1, PT ;  /* 0x000000010600780c */ /* 0x000fe40003f85070 */
[----:B------:R-:W-:Y:S02]  /*0680*/  LOP3.LUT R6, R5, 0xffff, RZ, 0xc0, !PT ;  /* 0x0000ffff05067812 */ /* 0x000fe400078ec0ff */
[C---:B-----5:R-:W-:Y:S02]  /*0690*/  SEL R5, R23.reuse, 0x1, !P4 ;  /* 0x0000000117057807 */ /* 0x060fe40006000000 */
[----:B------:R-:W-:Y:S02]  /*06a0*/  ISETP.GE.U32.AND P4, PT, R6, 0x3, PT ;  /* 0x000000030600780c */ /* 0x000fe40003f86070 */
[----:B------:R-:W-:Y:S02]  /*06b0*/  PRMT R23, R23, 0x9910, RZ ;  /* 0x0000991017177816 */ /* 0x000fe400000000ff */
[----:B------:R-:W-:-:S02]  /*06c0*/  PRMT R11, R5, 0x9910, RZ ;  /* 0x00009910050b7816 */ /* 0x000fc400000000ff */
[----:B------:R-:W-:Y:S01]  /*06d0*/  LOP3.LUT R6, R3, 0xffff, RZ, 0xc0, !PT ;  /* 0x0000ffff03067812 */ /* 0x000fe200078ec0ff */
[----:B------:R-:W-:-:S03]  /*06e0*/  IMAD.MOV.U32 R5, RZ, RZ, R23 ;  /* 0x000000ffff057224 */ /* 0x000fc600078e0017 */
[----:B------:R-:W-:Y:S01]  /*06f0*/  LEA.HI R3, R6, R3, RZ, 0x11 ;  /* 0x0000000306037211 */ /* 0x000fe200078f88ff */
[----:B------:R-:W-:Y:S02]  /*0700*/  IMAD R5, R5, R5, RZ ;  /* 0x0000000505057224 */ /* 0x000fe400078e02ff */
[----:B------:R-:W-:Y:S05]  /*0710*/  @!P4 BRA `(.L_x_4969) ;  /* 0x000000000068c947 */ /* 0x000fea0003800000 */
[----:B------:R-:W-:Y:S02]  /*0720*/  PRMT R3, R3, 0x9910, RZ ;  /* 0x0000991003037816 */ /* 0x000fe400000000ff */
[----:B------:R-:W-:Y:S02]  /*0730*/  PRMT R7, R5, 0x7610, R7 ;  /* 0x0000761005077816 */ /* 0x000fe40000000007 */
[----:B------:R-:W-:-:S04]  /*0740*/  SHF.R.S32.HI R3, RZ, 0x1, R3 ;  /* 0x00000001ff037819 */ /* 0x000fc80000011403 */
[----:B------:R-:W-:-:S07]  /*0750*/  PRMT R8, R3, 0x7610, R8 ;  /* 0x0000761003087816 */ /* 0x000fce0000000008 */
.L_x_4970:
[C---:B------:R-:W-:Y:S02]  /*0760*/  LOP3.LUT R3, R8.reuse, 0x1, RZ, 0xc0, !PT ;  /* 0x0000000108037812 */ /* 0x040fe400078ec0ff */
[----:B------:R-:W-:Y:S02]  /*0770*/  PRMT R9, R7, 0x9910, RZ ;  /* 0x0000991007097816 */ /* 0x000fe400000000ff */
[----:B------:R-:W-:Y:S02]  /*0780*/  ISETP.NE.U32.AND P4, PT, R3, 0x1, PT ;  /* 0x000000010300780c */ /* 0x000fe40003f85070 */
[C---:B------:R-:W-:Y:S02]  /*0790*/  LOP3.LUT R3, R8.reuse, 0xffff, RZ, 0xc0, !PT ;  /* 0x0000ffff08037812 */ /* 0x040fe400078ec0ff */
[----:B------:R-:W-:Y:S01]  /*07a0*/  SEL R5, R7, 0x1, !P4 ;  /* 0x0000000107057807 */ /* 0x000fe20006000000 */
[----:B------:R-:W-:Y:S01]  /*07b0*/  IMAD.MOV.U32 R7, RZ, RZ, R9 ;  /* 0x000000ffff077224 */ /* 0x000fe200078e0009 */
[----:B------:R-:W-:Y:S01]  /*07c0*/  LEA.HI R6, R3, R8, RZ, 0x11 ;  /* 0x0000000803067211 */ /* 0x000fe200078f88ff */
[----:B------:R-:W-:Y:S01]  /*07d0*/  VIADD R8, R8, 0x1 ;  /* 0x0000000108087836 */ /* 0x000fe20000000000 */
[----:B------:R-:W-:Y:S01]  /*07e0*/  PRMT R5, R5, 0x9910, RZ ;  /* 0x0000991005057816 */ /* 0x000fe200000000ff */
[----:B------:R-:W-:Y:S01]  /*07f0*/  IMAD R7, R7, R7, RZ ;  /* 0x0000000707077224 */ /* 0x000fe200078e02ff */
[----:B------:R-:W-:-:S02]  /*0800*/  PRMT R11, R11, 0x9910, RZ ;  /* 0x000099100b0b7816 */ /* 0x000fc400000000ff */
[----:B------:R-:W-:Y:S02]  /*0810*/  LOP3.LUT R8, R8, 0xffff, RZ, 0xc0, !PT ;  /* 0x0000ffff08087812 */ /* 0x000fe400078ec0ff */
[----:B------:R-:W-:Y:S01]  /*0820*/  PRMT R9, R6, 0x9910, RZ ;  /* 0x0000991006097816 */ /* 0x000fe200000000ff */
[----:B------:R-:W-:Y:S01]  /*0830*/  IMAD.MOV.U32 R6, RZ, RZ, R5 ;  /* 0x000000ffff067224 */ /* 0x000fe200078e0005 */
[----:B------:R-:W-:Y:S01]  /*0840*/  ISETP.GE.U32.AND P4, PT, R8, 0x3, PT ;  /* 0x000000030800780c */ /* 0x000fe20003f86070 */
[----:B------:R-:W-:Y:S02]  /*0850*/  IMAD.MOV.U32 R3, RZ, RZ, R11 ;  /* 0x000000ffff037224 */ /* 0x000fe400078e000b */
[----:B------:R-:W-:Y:S02]  /*0860*/  IMAD.MOV.U32 R5, RZ, RZ, R9 ;  /* 0x000000ffff057224 */ /* 0x000fe400078e0009 */
[----:B------:R-:W-:-:S03]  /*0870*/  IMAD R3, R3, R6, RZ ;  /* 0x0000000603037224 */ /* 0x000fc600078e02ff */
[----:B------:R-:W-:Y:S02]  /*0880*/  SHF.R.S32.HI R5, RZ, 0x1, R5 ;  /* 0x00000001ff057819 */ /* 0x000fe40000011405 */
[----:B------:R-:W-:Y:S02]  /*0890*/  PRMT R11, R3, 0x7610, R11 ;  /* 0x00007610030b7816 */ /* 0x000fe4000000000b */
[----:B------:R-:W-:Y:S01]  /*08a0*/  PRMT R8, R5, 0x7610, R8 ;  /* 0x0000761005087816 */ /* 0x000fe20000000008 */
[----:B------:R-:W-:Y:S06]  /*08b0*/  @P4 BRA `(.L_x_4970) ;  /* 0xfffffffc00a84947 */ /* 0x000fec000383ffff */
.L_x_4969:
[----:B------:R-:W-:Y:S05]  /*08c0*/  BSYNC B1 ;  /* 0x0000000000017941 */ /* 0x000fea0003800000 */
.L_x_4968:
[----:B------:R-:W-:Y:S05]  /*08d0*/  BRA `(.L_x_4971) ;  /* 0x0000000000247947 */ /* 0x000fea0003800000 */
.L_x_4967:
[----:B-----5:R-:W-:Y:S01]  /*08e0*/  PRMT R5, R23, 0x9910, RZ ;  /* 0x0000991017057816 */ /* 0x020fe200000000ff */
[----:B------:R-:W-:-:S03]  /*08f0*/  IMAD.MOV.U32 R11, RZ, RZ, 0x1 ;  /* 0x00000001ff0b7424 */ /* 0x000fc600078e00ff */
[----:B------:R-:W-:-:S13]  /*0900*/  ISETP.NE.AND P4, PT, R5, 0x1, PT ;  /* 0x000000010500780c */ /* 0x000fda0003f85270 */
[----:B------:R-:W-:Y:S05]  /*0910*/  @!P4 BRA `(.L_x_4971) ;  /* 0x000000000014c947 */ /* 0x000fea0003800000 */
[----:B------:R-:W-:-:S13]  /*0920*/  ISETP.NE.AND P4, PT, R5, -0x1, PT ;  /* 0xffffffff0500780c */ /* 0x000fda0003f85270 */
[----:B------:R-:W-:-:S04]  /*0930*/  @!P4 LOP3.LUT R3, R3, 0x1, RZ, 0xc0, !PT ;  /* 0x000000010303c812 */ /* 0x000fc800078ec0ff */
[----:B------:R-:W-:-:S04]  /*0940*/  @!P4 ISETP.NE.U32.AND P5, PT, R3, 0x1, PT ;  /* 0x000000010300c80c */ /* 0x000fc80003fa5070 */
[----:B------:R-:W-:-:S04]  /*0950*/  @!P4 SEL R11, R2, 0xffff, P5 ;  /* 0x0000ffff020bc807 */ /* 0x000fc80002800000 */
[----:B------:R-:W-:-:S07]  /*0960*/  @P4 PRMT R11, RZ, 0x7610, R11 ;  /* 0x00007610ff0b4816 */ /* 0x000fce000000000b */
.L_x_4971:
[----:B------:R-:W-:Y:S05]  /*0970*/  BSYNC B0 ;  /* 0x0000000000007941 */ /* 0x000fea0003800000 */
.L_x_4966:
[----:B-----5:R-:W-:Y:S01]  /*0980*/  PRMT R3, R27, 0x9910, RZ ;  /* 0x000099101b037816 */ /* 0x020fe200000000ff */
[----:B------:R-:W-:Y:S04]  /*0990*/  BSSY B0, `(.L_x_4972) ;  /* 0x000003b000007945 */ /* 0x000fe80003800000 */
        /* <DEDUP_REMOVED lines=12> */
[C---:B------:R-:W-:Y:S02]  /*0a60*/  SEL R5, R25.reuse, 0x1, !P4 ;  /* 0x0000000119057807 */ /* 0x040fe40006000000 */
        /* <DEDUP_REMOVED lines=12> */
.L_x_4976:
        /* <DEDUP_REMOVED lines=22> */
.L_x_4975:
[----:B------:R-:W-:Y:S05]  /*0c90*/  BSYNC B1 ;  /* 0x0000000000017941 */ /* 0x000fea0003800000 */
.L_x_4974:
[----:B------:R-:W-:Y:S05]  /*0ca0*/  BRA `(.L_x_4977) ;  /* 0x0000000000247947 */ /* 0x000fea0003800000 */
.L_x_4973:
[----:B------:R-:W-:Y:S01]  /*0cb0*/  PRMT R5, R25, 0x9910, RZ ;  /* 0x0000991019057816 */ /* 0x000fe200000000ff */
        /* <DEDUP_REMOVED lines=8> */
.L_x_4977:
[----:B------:R-:W-:Y:S05]  /*0d40*/  BSYNC B0 ;  /* 0x0000000000007941 */ /* 0x000fea0003800000 */
.L_x_4972:
[----:B------:R-:W-:Y:S01]  /*0d50*/  PRMT R3, R28, 0x9910, RZ ;  /* 0x000099101c037816 */ /* 0x000fe200000000ff */
[----:B------:R-:W-:Y:S04]  /*0d60*/  BSSY B0, `(.L_x_4978) ;  /* 0x000003b000007945 */ /* 0x000fe80003800000 */
[----:B------:R-:W-:-:S05]  /*0d70*/  IMAD R3, R3, UR4, RZ ;  /* 0x0000000403037c24 */ /* 0x000fca000f8e02ff */
[----:B------:R-:W-:-:S04]  /*0d80*/  PRMT R5, R3, 0x9910, RZ ;  /* 0x0000991003057816 */ /* 0x000fc800000000ff */
[----:B------:R-:W-:-:S13]  /*0d90*/  ISETP.GE.AND P4, PT, R5, RZ, PT ;  /* 0x000000ff0500720c */ /* 0x000fda0003f86270 */
[----:B------:R-:W-:Y:S05]  /*0da0*/  @!P4 BRA `(.L_x_4979) ;  /* 0x0000000000b4c947 */ /* 0x000fea0003800000 */
[----:B------:R-:W-:Y:S01]  /*0db0*/  ISETP.NE.AND P4, PT, R5, RZ, PT ;  /* 0x000000ff0500720c */ /* 0x000fe20003f85270 */
[----:B------:R-:W-:-:S12]  /*0dc0*/  IMAD.MOV.U32 R25, RZ, RZ, 0x1 ;  /* 0x00000001ff197424 */ /* 0x000fd800078e00ff */
[----:B------:R-:W-:Y:S05]  /*0dd0*/  @!P4 BRA `(.L_x_4980) ;  /* 0x0000000000ccc947 */ /* 0x000fea0003800000 */
[C---:B------:R-:W-:Y:S01]  /*0de0*/  LOP3.LUT R6, R3.reuse, 0x1, RZ, 0xc0, !PT ;  /* 0x0000000103067812 */ /* 0x040fe200078ec0ff */
[----:B------:R-:W-:-:S03]  /*0df0*/  VIADD R5, R3, 0x1 ;  /* 0x0000000103057836 */ /* 0x000fc60000000000 */
[----:B------:R-:W-:Y:S02]  /*0e00*/  ISETP.NE.U32.AND P4, PT, R6, 0x1, PT ;  /* 0x000000010600780c */ /* 0x000fe40003f85070 */
[----:B------:R-:W-:Y:S02]  /*0e10*/  LOP3.LUT R6, R5, 0xffff, RZ, 0xc0, !PT ;  /* 0x0000ffff05067812 */ /* 0x000fe400078ec0ff */
[----:B------:R-:W-:Y:S02]  /*0e20*/  SEL R5, R26, 0x1, !P4 ;  /* 0x000000011a057807 */ /* 0x000fe40006000000 */
        /* <DEDUP_REMOVED lines=8> */
[----:B------:R-:W-:Y:S01]  /*0eb0*/  PRMT R3, R3, 0x9910, RZ ;  /* 0x0000991003037816 */ /* 0x000fe200000000ff */
[----:B------:R-:W-:Y:S01]  /*0ec0*/  BSSY B1, `(.L_x_4981) ;  /* 0x000001a000017945 */ /* 0x000fe20003800000 */
[----:B------:R-:W-:Y:S02]  /*0ed0*/  PRMT R7, R5, 0x7610, R7 ;  /* 0x0000761005077816 */ /* 0x000fe40000000007 */
[----:B------:R-:W-:-:S04]  /*0ee0*/  SHF.R.S32.HI R3, RZ, 0x1, R3 ;  /* 0x00000001ff037819 */ /* 0x000fc80000011403 */
[----:B------:R-:W-:-:S07]  /*0ef0*/  PRMT R8, R3, 0x7610, R8 ;  /* 0x0000761003087816 */ /* 0x000fce0000000008 */
.L_x_4982:
[C---:B------:R-:W-:Y:S02]  /*0f00*/  LOP3.LUT R5, R8.reuse, 0xffff, RZ, 0xc0, !PT ;  /* 0x0000ffff08057812 */ /* 0x040fe400078ec0ff */
[C---:B------:R-:W-:Y:S02]  /*0f10*/  LOP3.LUT R3, R8.reuse, 0x1, RZ, 0xc0, !PT ;  /* 0x0000000108037812 */ /* 0x040fe400078ec0ff */
[----:B------:R-:W-:Y:S01]  /*0f20*/  LEA.HI R6, R5, R8, RZ, 0x11 ;  /* 0x0000000805067211 */ /* 0x000fe200078f88ff */
[----:B------:R-:W-:Y:S01]  /*0f30*/  VIADD R8, R8, 0x1 ;  /* 0x0000000108087836 */ /* 0x000fe20000000000 */
[----:B------:R-:W-:Y:S02]  /*0f40*/  ISETP.NE.U32.AND P4, PT, R3, 0x1, PT ;  /* 0x000000010300780c */ /* 0x000fe40003f85070 */
[C---:B------:R-:W-:Y:S02]  /*0f50*/  PRMT R9, R7.reuse, 0x9910, RZ ;  /* 0x0000991007097816 */ /* 0x040fe400000000ff */
[----:B------:R-:W-:-:S02]  /*0f60*/  SEL R3, R7, 0x1, !P4 ;  /* 0x0000000107037807 */ /* 0x000fc40006000000 */
[----:B------:R-:W-:Y:S01]  /*0f70*/  LOP3.LUT R8, R8, 0xffff, RZ, 0xc0, !PT ;  /* 0x0000ffff08087812 */ /* 0x000fe200078ec0ff */
[----:B------:R-:W-:Y:S01]  /*0f80*/  IMAD.MOV.U32 R7, RZ, RZ, R9 ;  /* 0x000000ffff077224 */ /* 0x000fe200078e0009 */
[----:B------:R-:W-:Y:S02]  /*0f90*/  PRMT R3, R3, 0x9910, RZ ;  /* 0x0000991003037816 */ /* 0x000fe400000000ff */
[----:B------:R-:W-:Y:S01]  /*0fa0*/  ISETP.GE.U32.AND P4, PT, R8, 0x3, PT ;  /* 0x000000030800780c */ /* 0x000fe20003f86070 */
[----:B------:R-:W-:Y:S01]  /*0fb0*/  IMAD R7, R7, R7, RZ ;  /* 0x0000000707077224 */ /* 0x000fe200078e02ff */
[----:B------:R-:W-:Y:S02]  /*0fc0*/  PRMT R25, R25, 0x9910, RZ ;  /* 0x0000991019197816 */ /* 0x000fe400000000ff */
[----:B------:R-:W-:Y:S01]  /*0fd0*/  PRMT R9, R6, 0x9910, RZ ;  /* 0x0000991006097816 */ /* 0x000fe200000000ff */
[----:B------:R-:W-:Y:S02]  /*0fe0*/  IMAD.MOV.U32 R6, RZ, RZ, R3 ;  /* 0x000000ffff067224 */ /* 0x000fe400078e0003 */
[----:B------:R-:W-:-:S02]  /*0ff0*/  IMAD.MOV.U32 R5, RZ, RZ, R25 ;  /* 0x000000ffff057224 */ /* 0x000fc400078e0019 */
[----:B------:R-:W-:Y:S02]  /*1000*/  IMAD.MOV.U32 R3, RZ, RZ, R9 ;  /* 0x000000ffff037224 */ /* 0x000fe400078e0009 */
[----:B------:R-:W-:-:S03]  /*1010*/  IMAD R5, R5, R6, RZ ;  /* 0x0000000605057224 */ /* 0x000fc600078e02ff */
[----:B------:R-:W-:Y:S02]  /*1020*/  SHF.R.S32.HI R3, RZ, 0x1, R3 ;  /* 0x00000001ff037819 */ /* 0x000fe40000011403 */
[----:B------:R-:W-:Y:S02]  /*1030*/  PRMT R25, R5, 0x7610, R25 ;  /* 0x0000761005197816 */ /* 0x000fe40000000019 */
[----:B------:R-:W-:Y:S01]  /*1040*/  PRMT R8, R3, 0x7610, R8 ;  /* 0x0000761003087816 */ /* 0x000fe20000000008 */
[----:B------:R-:W-:Y:S06]  /*1050*/  @P4 BRA `(.L_x_4982) ;  /* 0xfffffffc00a84947 */ /* 0x000fec000383ffff */
[----:B------:R-:W-:Y:S05]  /*1060*/  BSYNC B1 ;  /* 0x0000000000017941 */ /* 0x000fea0003800000 */
.L_x_4981:
[----:B------:R-:W-:Y:S05]  /*1070*/  BRA `(.L_x_4980) ;  /* 0x0000000000247947 */ /* 0x000fea0003800000 */
.L_x_4979:
        /* <DEDUP_REMOVED lines=9> */
.L_x_4980:
[----:B------:R-:W-:Y:S05]  /*1110*/  BSYNC B0 ;  /* 0x0000000000007941 */ /* 0x000fea0003800000 */
.L_x_4978:
[----:B------:R-:W-:Y:S01]  /*1120*/  PRMT R3, R4, 0x9910, RZ ;  /* 0x0000991004037816 */ /* 0x000fe200000000ff */
        /* <DEDUP_REMOVED lines=26> */
.L_x_4987:
[C---:B------:R-:W-:Y:S02]  /*12d0*/  LOP3.LUT R3, R6.reuse, 0xffff, RZ, 0xc0, !PT ;  /* 0x0000ffff06037812 */ /* 0x040fe400078ec0ff */
[C---:B------:R-:W-:Y:S02]  /*12e0*/  LOP3.LUT R2, R6.reuse, 0x1, RZ, 0xc0, !PT ;  /* 0x0000000106027812 */ /* 0x040fe400078ec0ff */
[----:B------:R-:W-:Y:S01]  /*12f0*/  LEA.HI R4, R3, R6, RZ, 0x11 ;  /* 0x0000000603047211 */ /* 0x000fe200078f88ff */
[----:B------:R-:W-:Y:S01]  /*1300*/  VIADD R6, R6, 0x1 ;  /* 0x0000000106067836 */ /* 0x000fe20000000000 */
[----:B------:R-:W-:Y:S02]  /*1310*/  ISETP.NE.U32.AND P4, PT, R2, 0x1, PT ;  /* 0x000000010200780c */ /* 0x000fe40003f85070 */
[----:B------:R-:W-:Y:S02]  /*1320*/  PRMT R27, R27, 0x9910, RZ ;  /* 0x000099101b1b7816 */ /* 0x000fe400000000ff */
[----:B------:R-:W-:-:S02]  /*1330*/  LOP3.LUT R6, R6, 0xffff, RZ, 0xc0, !PT ;  /* 0x0000ffff06067812 */ /* 0x000fc400078ec0ff */
[C---:B------:R-:W-:Y:S01]  /*1340*/  SEL R2, R5.reuse, 0x1, !P4 ;  /* 0x0000000105027807 */ /* 0x040fe20006000000 */
[----:B------:R-:W-:Y:S01]  /*1350*/  IMAD.MOV.U32 R3, RZ, RZ, R27 ;  /* 0x000000ffff037224 */ /* 0x000fe200078e001b */
[----:B------:R-:W-:Y:S02]  /*1360*/  ISETP.GE.U32.AND P4, PT, R6, 0x3, PT ;  /* 0x000000030600780c */ /* 0x000fe40003f86070 */
[----:B------:R-:W-:Y:S02]  /*1370*/  PRMT R2, R2, 0x9910, RZ ;  /* 0x0000991002027816 */ /* 0x000fe400000000ff */
[----:B------:R-:W-:Y:S02]  /*1380*/  PRMT R7, R5, 0x9910, RZ ;  /* 0x0000991005077816 */ /* 0x000fe400000000ff */
[----:B------:R-:W-:Y:S01]  /*1390*/  PRMT R4, R4, 0x9910, RZ ;  /* 0x0000991004047816 */ /* 0x000fe200000000ff */
[----:B------:R-:W-:Y:S02]  /*13a0*/  IMAD R2, R3, R2, RZ ;  /* 0x0000000203027224 */ /* 0x000fe400078e02ff */
[----:B------:R-:W-:Y:S01]  /*13b0*/  IMAD.MOV.U32 R5, RZ, RZ, R7 ;  /* 0x000000ffff057224 */ /* 0x000fe200078e0007 */
[----:B------:R-:W-:-:S02]  /*13c0*/  SHF.R.S32.HI R4, RZ, 0x1, R4 ;  /* 0x00000001ff047819 */ /* 0x000fc40000011404 */
[----:B------:R-:W-:Y:S01]  /*13d0*/  PRMT R27, R2, 0x7610, R27 ;  /* 0x00007610021b7816 */ /* 0x000fe2000000001b */
[----:B------:R-:W-:Y:S01]  /*13e0*/  IMAD R5, R5, R5, RZ ;  /* 0x0000000505057224 */ /* 0x000fe200078e02ff */
[----:B------:R-:W-:Y:S01]  /*13f0*/  PRMT R6, R4, 0x7610, R6 ;  /* 0x0000761004067816 */ /* 0x000fe20000000006 */
[----:B------:R-:W-:Y:S06]  /*1400*/  @P4 BRA `(.L_x_4987) ;  /* 0xfffffffc00b04947 */ /* 0x000fec000383ffff */
.L_x_4986:
[----:B------:R-:W-:Y:S05]  /*1410*/  BSYNC B1 ;  /* 0x0000000000017941 */ /* 0x000fea0003800000 */
.L_x_4985:
[----:B------:R-:W-:Y:S05]  /*1420*/  BRA `(.L_x_4988) ;  /* 0x0000000000287947 */ /* 0x000fea0003800000 */
.L_x_4984:
        /* <DEDUP_REMOVED lines=8> */
[----:B------:R-:W-:-:S04]  /*14b0*/  @!P4 PRMT R27, R2, 0x7610, R27 ;  /* 0x00007610021bc816 */ /* 0x000fc8000000001b */
[----:B------:R-:W-:-:S07]  /*14c0*/  @P4 PRMT R27, RZ, 0x7610, R27 ;  /* 0x00007610ff1b4816 */ /* 0x000fce000000001b */
.L_x_4988:
[----:B------:R-:W-:Y:S05]  /*14d0*/  BSYNC B0 ;  /* 0x0000000000007941 */ /* 0x000fea0003800000 */
.L_x_4983:
[----:B------:R-:W-:Y:S01]  /*14e0*/  @P0 LEA R2, P6, R13, UR10, 0x1 ;  /* 0x0000000a0d020c11 */ /* 0x000fe2000f8c08ff */
[----:B------:R-:W-:Y:S01]  /*14f0*/  IMAD.WIDE.U32 R14, R12, 0x4, R14 ;  /* 0x000000040c0e7825 */ /* 0x000fe200078e000e */
[----:B------:R-:W-:Y:S02]  /*1500*/  @P1 LEA R4, P5, R17, UR10, 0x1 ;  /* 0x0000000a11041c11 */ /* 0x000fe4000f8a08ff */
[----:B------:R-:W-:Y:S02]  /*1510*/  @P2 LEA R6, P4, R19, UR10, 0x1 ;  /* 0x0000000a13062c11 */ /* 0x000fe4000f8808ff */
[----:B------:R-:W-:Y:S02]  /*1520*/  @P0 LEA.HI.X R3, R13, UR11, R16, 0x1, P6 ;  /* 0x0000000b0d030c11 */ /* 0x000fe4000b0f0c10 */
[----:B------:R-:W-:Y:S02]  /*1530*/  @P3 LEA R8, P6, R21, UR10, 0x1 ;  /* 0x0000000a15083c11 */ /* 0x000fe4000f8c08ff */
[----:B------:R-:W-:Y:S01]  /*1540*/  @P1 LEA.HI.X R5, R17, UR11, R18, 0x1, P5 ;  /* 0x0000000b11051c11 */ /* 0x000fe2000a8f0c12 */
[----:B------:R2:W-:Y:S01]  /*1550*/  @P0 STG.E.U16 desc[UR12][R2.64], R11 ;  /* 0x0000000b02000986 */ /* 0x0005e2000c10150c */
[----:B------:R-:W-:-:S02]  /*1560*/  @P2 LEA.HI.X R7, R19, UR11, R20, 0x1, P4 ;  /* 0x0000000b13072c11 */ /* 0x000fc4000a0f0c14 */
[----:B------:R-:W-:Y:S01]  /*1570*/  @P3 LEA.HI.X R9, R21, UR11, R22, 0x1, P6 ;  /* 0x0000000b15093c11 */ /* 0x000fe2000b0f0c16 */
[----:B------:R2:W-:Y:S01]  /*1580*/  @P1 STG.E.U16 desc[UR12][R4.64], R23 ;  /* 0x0000001704001986 */ /* 0x0005e2000c10150c */
[C---:B------:R-:W-:Y:S02]  /*1590*/  ISETP.GE.U32.AND P0, PT, R14.reuse, 0x10000, PT ;  /* 0x000100000e00780c */ /* 0x040fe40003f06070 */
[----:B------:R-:W-:Y:S01]  /*15a0*/  ISETP.LT.U32.AND P1, PT, R14, UR14, PT ;  /* 0x0000000e0e007c0c */ /* 0x000fe2000bf21070 */
[----:B------:R2:W-:Y:S01]  /*15b0*/  @P2 STG.E.U16 desc[UR12][R6.64], R25 ;  /* 0x0000001906002986 */ /* 0x0005e2000c10150c */
[C---:B------:R-:W-:Y:S02]  /*15c0*/  ISETP.GE.U32.AND.EX P0, PT, R15.reuse, RZ, PT, P0 ;  /* 0x000000ff0f00720c */ /* 0x040fe40003f06100 */
[----:B------:R-:W-:Y:S01]  /*15d0*/  ISETP.LT.AND.EX P1, PT, R15, UR5, PT, P1 ;  /* 0x000000050f007c0c */ /* 0x000fe2000bf21310 */
[----:B------:R2:W-:-:S12]  /*15e0*/  @P3 STG.E.U16 desc[UR12][R8.64], R27 ;  /* 0x0000001b08003986 */ /* 0x0005d8000c10150c */
[----:B--2---:R-:W-:Y:S05]  /*15f0*/  @!P0 BRA P1, `(.L_x_4989) ;  /* 0xffffffe800fc8947 */ /* 0x004fea000083ffff */
[----:B------:R-:W-:Y:S05]  /*1600*/  EXIT ;  /* 0x000000000000794d */ /* 0x000fea0003800000 */
.L_x_4965:
        /* <DEDUP_REMOVED lines=8> */
.L_x_5014:
[C---:B------:R-:W-:Y:S01]  /*1690*/  IMAD.SHL.U32 R6, R0.reuse, 0x8, RZ ;  /* 0x0000000800067824 */ /* 0x040fe200078e00ff */
[----:B------:R-:W-:-:S04]  /*16a0*/  SHF.L.U64.HI R15, R0, 0x3, R7 ;  /* 0x00000003000f7819 */ /* 0x000fc80000010207 */
[----:B------:R-:W-:-:S04]  /*16b0*/  IADD3 R2, P0, R6, UR8, RZ ;  /* 0x0000000806027c10 */ /* 0x000fc8000ff1e0ff */
[----:B------:R-:W-:-:S06]  /*16c0*/  IADD3.X R3, R15, UR9, RZ, P0, !PT ;  /* 0x000000090f037c10 */ /* 0x000fcc00087fe4ff */
[----:B------:R-:W2:Y:S01]  /*16d0*/  LDG.E.64 R2, desc[UR12][R2.64] ;  /* 0x0000000c02027981 */ /* 0x000ea2000c1e1b00 */
[----:B------:R-:W-:-:S04]  /*16e0*/  IADD3 R4, P0, R6, UR6, RZ ;  /* 0x0000000606047c10 */ /* 0x000fc8000ff1e0ff */
[----:B------:R-:W-:-:S06]  /*16f0*/  IADD3.X R5, R15, UR7, RZ, P0, !PT ;  /* 0x000000070f057c10 */ /* 0x000fcc00087fe4ff */
[----:B------:R-:W3:Y:S01]  /*1700*/  LDG.E.64 R4, desc[UR12][R4.64] ;  /* 0x0000000c04047981 */ /* 0x000ee2000c1e1b00 */
[----:B------:R-:W0:Y:S01]  /*1710*/  LDC.U16 R8, c[0x0][0xe5a] ;  /* 0x00039680ff087b82 */ /* 0x000e220000000400 */
[----:B------:R-:W-:Y:S01]  /*1720*/  BSSY B0, `(.L_x_4990) ;  /* 0x000003f000007945 */ /* 0x000fe20003800000 */
[----:B0-----:R-:W-:Y:S02]  /*1730*/  PRMT R8, R8, 0x9910, RZ ;  /* 0x0000991008087816 */ /* 0x001fe400000000ff */
[----:B--2---:R-:W-:-:S05]  /*1740*/  PRMT R9, R2, 0x9910, RZ ;  /* 0x0000991002097816 */ /* 0x004fca00000000ff */
[----:B------:R-:W-:Y:S02]  /*1750*/  IMAD R16, R8, R9, RZ ;  /* 0x0000000908107224 */ /* 0x000fe400078e02ff */
[----:B------:R-:W-:-:S03]  /*1760*/  IMAD.MOV.U32 R9, RZ, RZ, 0x1 ;  /* 0x00000001ff097424 */ /* 0x000fc600078e00ff */
[----:B------:R-:W-:Y:S02]  /*1770*/  PRMT R11, R16, 0x9910, RZ ;  /* 0x00009910100b7816 */ /* 0x000fe400000000ff */
[----:B---3--:R-:W-:Y:S02]  /*1780*/  PRMT R12, R4, 0x7632, R12 ;  /* 0x00007632040c7816 */ /* 0x008fe4000000000c */
[----:B------:R-:W-:Y:S02]  /*1790*/  ISETP.GE.AND P0, PT, R11, RZ, PT ;  /* 0x000000ff0b00720c */ /* 0x000fe40003f06270 */
[----:B------:R-:W-:-:S11]  /*17a0*/  PRMT R10, R5, 0x7632, R10 ;  /* 0x00007632050a7816 */ /* 0x000fd6000000000a */
[----:B------:R-:W-:Y:S05]  /*17b0*/  @!P0 BRA `(.L_x_4991) ;  /* 0x0000000000b08947 */ /* 0x000fea0003800000 */
[----:B------:R-:W-:Y:S01]  /*17c0*/  ISETP.NE.AND P0, PT, R11, RZ, PT ;  /* 0x000000ff0b00720c */ /* 0x000fe20003f05270 */
[----:B------:R-:W-:Y:S01]  /*17d0*/  BSSY B1, `(.L_x_4992) ;  /* 0x0000029000017945 */ /* 0x000fe20003800000 */
[----:B------:R-:W-:-:S11]  /*17e0*/  IMAD.MOV.U32 R11, RZ, RZ, 0x1 ;  /* 0x00000001ff0b7424 */ /* 0x000fd600078e00ff */
[----:B------:R-:W-:Y:S05]  /*17f0*/  @!P0 BRA `(.L_x_4993) ;  /* 0x0000000000988947 */ /* 0x000fea0003800000 */
[C---:B------:R-:W-:Y:S01]  /*1800*/  LOP3.LUT R13, R16.reuse, 0x1, RZ, 0xc0, !PT ;  /* 0x00000001100d7812 */ /* 0x040fe200078ec0ff */
[----:B------:R-:W-:Y:S01]  /*1810*/  VIADD R11, R16, 0x1 ;  /* 0x00000001100b7836 */ /* 0x000fe20000000000 */
[----:B------:R-:W-:Y:S02]  /*1820*/  PRMT R14, R4, 0x9910, RZ ;  /* 0x00009910040e7816 */ /* 0x000fe400000000ff */
[----:B------:R-:W-:Y:S02]  /*1830*/  ISETP.NE.U32.AND P0, PT, R13, 0x1, PT ;  /* 0x000000010d00780c */ /* 0x000fe40003f05070 */
[----:B------:R-:W-:Y:S01]  /*1840*/  LOP3.LUT R13, R11, 0xffff, RZ, 0xc0, !PT ;  /* 0x0000ffff0b0d7812 */ /* 0x000fe200078ec0ff */
[----:B------:R-:W-:Y:S01]  /*1850*/  IMAD R14, R14, R14, RZ ;  /* 0x0000000e0e0e7224 */ /* 0x000fe200078e02ff */
[----:B------:R-:W-:Y:S02]  /*1860*/  SEL R11, R4, 0x1, !P0 ;  /* 0x00000001040b7807 */ /* 0x000fe40004000000 */
[----:B------:R-:W-:-:S02]  /*1870*/  ISETP.GE.U32.AND P0, PT, R13, 0x3, PT ;  /* 0x000000030d00780c */ /* 0x000fc40003f06070 */
[----:B------:R-:W-:Y:S02]  /*1880*/  LOP3.LUT R13, R16, 0xffff, RZ, 0xc0, !PT ;  /* 0x0000ffff100d7812 */ /* 0x000fe400078ec0ff */
[----:B------:R-:W-:Y:S02]  /*1890*/  PRMT R11, R11, 0x9910, RZ ;  /* 0x000099100b0b7816 */ /* 0x000fe400000000ff */
[----:B------:R-:W-:-:S07]  /*18a0*/  LEA.HI R13, R13, R16, RZ, 0x11 ;  /* 0x000000100d0d7211 */ /* 0x000fce00078f88ff */
[----:B------:R-:W-:Y:S05]  /*18b0*/  @!P0 BRA `(.L_x_4993) ;  /* 0x0000000000688947 */ /* 0x000fea0003800000 */
[----:B------:R-:W-:-:S04]  /*18c0*/  PRMT R13, R13, 0x9910, RZ ;  /* 0x000099100d0d7816 */ /* 0x000fc800000000ff */
[----:B------:R-:W-:-:S04]  /*18d0*/  SHF.R.S32.HI R13, RZ, 0x1, R13 ;  /* 0x00000001ff0d7819 */ /* 0x000fc8000001140d */
[----:B------:R-:W-:-:S07]  /*18e0*/  PRMT R16, R13, 0x7610, R16 ;  /* 0x000076100d107816 */ /* 0x000fce0000000010 */
.L_x_4994:
[C---:B------:R-:W-:Y:S01]  /*18f0*/  LOP3.LUT R13, R16.reuse, 0x1, RZ, 0xc0, !PT ;  /* 0x00000001100d7812 */ /* 0x040fe200078ec0ff */
[C---:B------:R-:W-:Y:S01]  /*1900*/  VIADD R17, R16.reuse, 0x1 ;  /* 0x0000000110117836 */ /* 0x040fe20000000000 */
[----:B------:R-:W-:Y:S02]  /*1910*/  PRMT R18, R11, 0x9910, RZ ;  /* 0x000099100b127816 */ /* 0x000fe400000000ff */
[----:B------:R-:W-:Y:S02]  /*1920*/  ISETP.NE.U32.AND P0, PT, R13, 0x1, PT ;  /* 0x000000010d00780c */ /* 0x000fe40003f05070 */
[----:B------:R-:W-:Y:S02]  /*1930*/  LOP3.LUT R13, R16, 0xffff, RZ, 0xc0, !PT ;  /* 0x0000ffff100d7812 */ /* 0x000fe400078ec0ff */
[C---:B------:R-:W-:Y:S02]  /*1940*/  PRMT R19, R14.reuse, 0x9910, RZ ;  /* 0x000099100e137816 */ /* 0x040fe400000000ff */
[----:B------:R-:W-:-:S02]  /*1950*/  SEL R11, R14, 0x1, !P0 ;  /* 0x000000010e0b7807 */ /* 0x000fc40004000000 */
[----:B------:R-:W-:Y:S01]  /*1960*/  LEA.HI R14, R13, R16, RZ, 0x11 ;  /* 0x000000100d0e7211 */ /* 0x000fe200078f88ff */
[----:B------:R-:W-:Y:S01]  /*1970*/  IMAD.MOV.U32 R13, RZ, RZ, R18 ;  /* 0x000000ffff0d7224 */ /* 0x000fe200078e0012 */
[----:B------:R-:W-:Y:S01]  /*1980*/  LOP3.LUT R17, R17, 0xffff, RZ, 0xc0, !PT ;  /* 0x0000ffff11117812 */ /* 0x000fe200078ec0ff */
[----:B------:R-:W-:Y:S01]  /*1990*/  IMAD.MOV.U32 R16, RZ, RZ, R19 ;  /* 0x000000ffff107224 */ /* 0x000fe200078e0013 */
[----:B------:R-:W-:Y:S02]  /*19a0*/  PRMT R11, R11, 0x9910, RZ ;  /* 0x000099100b0b7816 */ /* 0x000fe400000000ff */
[----:B------:R-:W-:Y:S01]  /*19b0*/  PRMT R18, R14, 0x9910, RZ ;  /* 0x000099100e127816 */ /* 0x000fe200000000ff */
[----:B------:R-:W-:Y:S01]  /*19c0*/  IMAD R16, R16, R16, RZ ;  /* 0x0000001010107224 */ /* 0x000fe200078e02ff */
[----:B------:R-:W-:Y:S01]  /*19d0*/  ISETP.GE.U32.AND P0, PT, R17, 0x3, PT ;  /* 0x000000031100780c */ /* 0x000fe20003f06070 */
[----:B------:R-:W-:Y:S02]  /*19e0*/  IMAD.MOV.U32 R14, RZ, RZ, R11 ;  /* 0x000000ffff0e7224 */ /* 0x000fe400078e000b */
[----:B------:R-:W-:-:S02]  /*19f0*/  IMAD.MOV.U32 R11, RZ, RZ, R18 ;  /* 0x000000ffff0b7224 */ /* 0x000fc400078e0012 */
[----:B------:R-:W-:Y:S01]  /*1a00*/  IMAD R13, R13, R14, RZ ;  /* 0x0000000e0d0d7224 */ /* 0x000fe200078e02ff */
[----:B------:R-:W-:Y:S02]  /*1a10*/  PRMT R14, R16, 0x7610, R14 ;  /* 0x00007610100e7816 */ /* 0x000fe4000000000e */
[----:B------:R-:W-:-:S04]  /*1a20*/  SHF.R.S32.HI R11, RZ, 0x1, R11 ;  /* 0x00000001ff0b7819 */ /* 0x000fc8000001140b */
[----:B------:R-:W-:Y:S02]  /*1a30*/  PRMT R16, R11, 0x7610, R16 ;  /* 0x000076100b107816 */ /* 0x000fe40000000010 */
[----:B------:R-:W-:Y:S01]  /*1a40*/  PRMT R11, R13, 0x7610, R11 ;  /* 0x000076100d0b7816 */ /* 0x000fe2000000000b */
[----:B------:R-:W-:Y:S06]  /*1a50*/  @P0 BRA `(.L_x_4994) ;  /* 0xfffffffc00a40947 */ /* 0x000fec000383ffff */
.L_x_4993:
[----:B------:R-:W-:Y:S05]  /*1a60*/  BSYNC B1 ;  /* 0x0000000000017941 */ /* 0x000fea0003800000 */
.L_x_4992:
[----:B------:R-:W-:Y:S05]  /*1a70*/  BRA `(.L_x_4995) ;  /* 0x0000000000247947 */ /* 0x000fea0003800000 */
.L_x_4991:
        /* <DEDUP_REMOVED lines=9> */
.L_x_4995:
[----:B------:R-:W-:Y:S05]  /*1b10*/  BSYNC B0 ;  /* 0x0000000000007941 */ /* 0x000fea0003800000 */
.L_x_4990:
[----:B------:R-:W-:Y:S01]  /*1b20*/  PRMT R13, R2, 0xbb32, RZ ;  /* 0x0000bb32020d7816 */ /* 0x000fe200000000ff */
[----:B------:R-:W-:Y:S04]  /*1b30*/  BSSY B0, `(.L_x_4996) ;  /* 0x000003b000007945 */ /* 0x000fe80003800000 */
[----:B------:R-:W-:-:S05]  /*1b40*/  IMAD R13, R8, R13, RZ ;  /* 0x0000000d080d7224 */ /* 0x000fca00078e02ff */
        /* <DEDUP_REMOVED lines=20> */
[----:B------:R-:W-:-:S04]  /*1c90*/  PRMT R4, R4, 0x9910, RZ ;  /* 0x0000991004047816 */ /* 0x000fc800000000ff */
[----:B------:R-:W-:-:S04]  /*1ca0*/  SHF.R.S32.HI R4, RZ, 0x1, R4 ;  /* 0x00000001ff047819 */ /* 0x000fc80000011404 */
[----:B------:R-:W-:-:S07]  /*1cb0*/  PRMT R13, R4, 0x7610, R13 ;  /* 0x00007610040d7816 */ /* 0x000fce000000000d */
.L_x_5000:
[C---:B------:R-:W-:Y:S02]  /*1cc0*/  LOP3.LUT R4, R13.reuse, 0x1, RZ, 0xc0, !PT ;  /* 0x000000010d047812 */ /* 0x040fe400078ec0ff */
[----:B------:R-:W-:Y:S02]  /*1cd0*/  PRMT R14, R2, 0x9910, RZ ;  /* 0x00009910020e7816 */ /* 0x000fe400000000ff */
[----:B------:R-:W-:Y:S02]  /*1ce0*/  ISETP.NE.U32.AND P0, PT, R4, 0x1, PT ;  /* 0x000000010400780c */ /* 0x000fe40003f05070 */
[----:B------:R-:W-:Y:S02]  /*1cf0*/  LOP3.LUT R4, R13, 0xffff, RZ, 0xc0, !PT ;  /* 0x0000ffff0d047812 */ /* 0x000fe400078ec0ff */
[C---:B------:R-:W-:Y:S02]  /*1d00*/  PRMT R16, R12.reuse, 0x9910, RZ ;  /* 0x000099100c107816 */ /* 0x040fe400000000ff */
[----:B------:R-:W-:-:S02]  /*1d10*/  SEL R2, R12, 0x1, !P0 ;  /* 0x000000010c027807 */ /* 0x000fc40004000000 */
[----:B------:R-:W-:Y:S01]  /*1d20*/  LEA.HI R12, R4, R13, RZ, 0x11 ;  /* 0x0000000d040c7211 */ /* 0x000fe200078f88ff */
[----:B------:R-:W-:Y:S01]  /*1d30*/  VIADD R13, R13, 0x1 ;  /* 0x000000010d0d7836 */ /* 0x000fe20000000000 */
[----:B------:R-:W-:Y:S01]  /*1d40*/  PRMT R2, R2, 0x9910, RZ ;  /* 0x0000991002027816 */ /* 0x000fe200000000ff */
[----:B------:R-:W-:Y:S02]  /*1d50*/  IMAD.MOV.U32 R4, RZ, RZ, R14 ;  /* 0x000000ffff047224 */ /* 0x000fe400078e000e */
[----:B------:R-:W-:Y:S01]  /*1d60*/  IMAD.MOV.U32 R14, RZ, RZ, R16 ;  /* 0x000000ffff0e7224 */ /* 0x000fe200078e0010 */
[----:B------:R-:W-:Y:S02]  /*1d70*/  PRMT R16, R12, 0x9910, RZ ;  /* 0x000099100c107816 */ /* 0x000fe400000000ff */
[----:B------:R-:W-:Y:S01]  /*1d80*/  LOP3.LUT R12, R13, 0xffff, RZ, 0xc0, !PT ;  /* 0x0000ffff0d0c7812 */ /* 0x000fe200078ec0ff */
[----:B------:R-:W-:Y:S02]  /*1d90*/  IMAD.MOV.U32 R13, RZ, RZ, R2 ;  /* 0x000000ffff0d7224 */ /* 0x000fe400078e0002 */
[----:B------:R-:W-:Y:S01]  /*1da0*/  IMAD.MOV.U32 R2, RZ, RZ, R16 ;  /* 0x000000ffff027224 */ /* 0x000fe200078e0010 */
[----:B------:R-:W-:Y:S01]  /*1db0*/  ISETP.GE.U32.AND P0, PT, R12, 0x3, PT ;  /* 0x000000030c00780c */ /* 0x000fe20003f06070 */
[----:B------:R-:W-:-:S02]  /*1dc0*/  IMAD R14, R14, R14, RZ ;  /* 0x0000000e0e0e7224 */ /* 0x000fc400078e02ff */
[----:B------:R-:W-:Y:S01]  /*1dd0*/  IMAD R4, R4, R13, RZ ;  /* 0x0000000d04047224 */ /* 0x000fe200078e02ff */
[----:B------:R-:W-:Y:S02]  /*1de0*/  SHF.R.S32.HI R2, RZ, 0x1, R2 ;  /* 0x00000001ff027819 */ /* 0x000fe40000011402 */
[----:B------:R-:W-:Y:S02]  /*1df0*/  PRMT R12, R14, 0x7610, R12 ;  /* 0x000076100e0c7816 */ /* 0x000fe4000000000c */
[----:B------:R-:W-:Y:S02]  /*1e00*/  PRMT R13, R2, 0x7610, R13 ;  /* 0x00007610020d7816 */ /* 0x000fe4000000000d */
[----:B------:R-:W-:-:S03]  /*1e10*/  PRMT R2, R4, 0x7610, R2 ;  /* 0x0000761004027816 */ /* 0x000fc60000000002 */
[----:B------:R-:W-:Y:S05]  /*1e20*/  @P0 BRA `(.L_x_5000) ;  /* 0xfffffffc00a40947 */ /* 0x000fea000383ffff */
.L_x_4999:
[----:B------:R-:W-:Y:S05]  /*1e30*/  BSYNC B1 ;  /* 0x0000000000017941 */ /* 0x000fea0003800000 */
.L_x_4998:
[----:B------:R-:W-:Y:S05]  /*1e40*/  BRA `(.L_x_5001) ;  /* 0x0000000000247947 */ /* 0x000fea0003800000 */
.L_x_4997:
        /* <DEDUP_REMOVED lines=9> */
.L_x_5001:
[----:B------:R-:W-:Y:S05]  /*1ee0*/  BSYNC B0 ;  /* 0x0000000000007941 */ /* 0x000fea0003800000 */
.L_x_4996:
        /* <DEDUP_REMOVED lines=25> */
.L_x_5006:
        /* <DEDUP_REMOVED lines=23> */
.L_x_5005:
[----:B------:R-:W-:Y:S05]  /*21f0*/  BSYNC B1 ;  /* 0x0000000000017941 */ /* 0x000fea0003800000 */
.L_x_5004:
[----:B------:R-:W-:Y:S05]  /*2200*/  BRA `(.L_x_5007) ;  /* 0x0000000000247947 */ /* 0x000fea0003800000 */
.L_x_5003:
        /* <DEDUP_REMOVED lines=9> */
.L_x_5007:
[----:B------:R-:W-:Y:S05]  /*22a0*/  BSYNC B0 ;  /* 0x0000000000007941 */ /* 0x000fea0003800000 */
.L_x_5002:
        /* <DEDUP_REMOVED lines=17> */
[----:B------:R-:W-:-:S02]  /*23c0*/  LOP3.LUT R5, R12, 0xffff, RZ, 0xc0, !PT ;  /* 0x0000ffff0c057812 */ /* 0x000fc400078ec0ff */
[----:B------:R-:W-:Y:S01]  /*23d0*/  PRMT R3, R10, 0x9910, RZ ;  /* 0x000099100a037816 */ /* 0x000fe200000000ff */
[----:B------:R-:W-:Y:S01]  /*23e0*/  IMAD R8, R8, R8, RZ ;  /* 0x0000000808087224 */ /* 0x000fe200078e02ff */
[----:B------:R-:W-:-:S05]  /*23f0*/  LEA.HI R5, R5, R12, RZ, 0x11 ;  /* 0x0000000c05057211 */ /* 0x000fca00078f88ff */
[----:B------:R-:W-:Y:S05]  /*2400*/  @!P0 BRA `(.L_x_5011) ;  /* 0x0000000000688947 */ /* 0x000fea0003800000 */
[----:B------:R-:W-:-:S04]  /*2410*/  PRMT R5, R5, 0x9910, RZ ;  /* 0x0000991005057816 */ /* 0x000fc800000000ff */
[----:B------:R-:W-:-:S04]  /*2420*/  SHF.R.S32.HI R5, RZ, 0x1, R5 ;  /* 0x00000001ff057819 */ /* 0x000fc80000011405 */
[----:B------:R-:W-:-:S07]  /*2430*/  PRMT R10, R5, 0x7610, R10 ;  /* 0x00007610050a7816 */ /* 0x000fce000000000a */
.L_x_5012:
        /* <DEDUP_REMOVED lines=11> */
[----:B------:R-:W-:Y:S02]  /*24f0*/  LOP3.LUT R10, R10, 0xffff, RZ, 0xc0, !PT ;  /* 0x0000ffff0a0a7812 */ /* 0x000fe400078ec0ff */
[----:B------:R-:W-:Y:S01]  /*2500*/  PRMT R12, R8, 0x9910, RZ ;  /* 0x00009910080c7816 */ /* 0x000fe200000000ff */
[----:B------:R-:W-:Y:S01]  /*2510*/  IMAD.MOV.U32 R8, RZ, RZ, R3 ;  /* 0x000000ffff087224 */ /* 0x000fe200078e0003 */
[----:B------:R-:W-:Y:S01]  /*2520*/  ISETP.GE.U32.AND P0, PT, R10, 0x3, PT ;  /* 0x000000030a00780c */ /* 0x000fe20003f06070 */
[----:B------:R-:W-:-:S02]  /*2530*/  IMAD R9, R9, R9, RZ ;  /* 0x0000000909097224 */ /* 0x000fc400078e02ff */
[----:B------:R-:W-:Y:S02]  /*2540*/  IMAD.MOV.U32 R3, RZ, RZ, R12 ;  /* 0x000000ffff037224 */ /* 0x000fe400078e000c */
[----:B------:R-:W-:Y:S01]  /*2550*/  IMAD R5, R5, R8, RZ ;  /* 0x0000000805057224 */ /* 0x000fe200078e02ff */
[----:B------:R-:W-:Y:S02]  /*2560*/  PRMT R8, R9, 0x7610, R8 ;  /* 0x0000761009087816 */ /* 0x000fe40000000008 */
[----:B------:R-:W-:-:S04]  /*2570*/  SHF.R.S32.HI R3, RZ, 0x1, R3 ;  /* 0x00000001ff037819 */ /* 0x000fc80000011403 */
[----:B------:R-:W-:Y:S02]  /*2580*/  PRMT R10, R3, 0x7610, R10 ;  /* 0x00007610030a7816 */ /* 0x000fe4000000000a */
[----:B------:R-:W-:Y:S01]  /*2590*/  PRMT R3, R5, 0x7610, R3 ;  /* 0x0000761005037816 */ /* 0x000fe20000000003 */
[----:B------:R-:W-:Y:S06]  /*25a0*/  @P0 BRA `(.L_x_5012) ;  /* 0xfffffffc00a40947 */ /* 0x000fec000383ffff */
.L_x_5011:
[----:B------:R-:W-:Y:S05]  /*25b0*/  BSYNC B1 ;  /* 0x0000000000017941 */ /* 0x000fea0003800000 */
.L_x_5010:
[----:B------:R-:W-:Y:S05]  /*25c0*/  BRA `(.L_x_5013) ;  /* 0x0000000000247947 */ /* 0x000fea0003800000 */
.L_x_5009:
        /* <DEDUP_REMOVED lines=9> */
.L_x_5013:
[----:B------:R-:W-:Y:S05]  /*2660*/  BSYNC B0 ;  /* 0x0000000000007941 */ /* 0x000fea0003800000 */
.L_x_5008:
[----:B------:R-:W-:Y:S02]  /*2670*/  IADD3 R8, P0, R6, UR10, RZ ;  /* 0x0000000a06087c10 */ /* 0x000fe4000ff1e0ff */
[----:B------:R-:W-:Y:S02]  /*2680*/  PRMT R3, R4, 0x5410, R3 ;  /* 0x0000541004037816 */ /* 0x000fe40000000003 */
[----:B------:R-:W-:Y:S02]  /*2690*/  IADD3.X R9, R15, UR11, RZ, P0, !PT ;  /* 0x0000000b0f097c10 */ /* 0x000fe400087fe4ff */
[----:B------:R-:W-:Y:S02]  /*26a0*/  IADD3 R0, P0, R0, UR4, RZ ;  /* 0x0000000400007c10 */ /* 0x000fe4000ff1e0ff */
[----:B------:R-:W-:Y:S02]  /*26b0*/  PRMT R2, R11, 0x5410, R2 ;  /* 0x000054100b027816 */ /* 0x000fe40000000002 */
        /* <DEDUP_REMOVED lines=10> */
.L_x_5015:
        /* <DEDUP_REMOVED lines=10> */
.L_x_8055:


//--------------------- .text._ZN2at6native55_GLOBAL__N__de093ff9_22_ForeachBinaryOpList_cu_a911ec4325multi_tensor_apply_kernelINS1_18TensorListMetadataILi3EEENS1_24BinaryOpListAlphaFunctorIlLi3ELi2ELi2EEEJNS1_13power_functorIlEElEEEvT_T0_DpT1_ --------------------------
	.section	.text._ZN2at6native55_GLOBAL__N__de093ff9_22_ForeachBinaryOpList_cu_a911ec4325multi_tensor_apply_kernelINS1_18TensorListMetadataILi3EEENS1_24BinaryOpListAlphaFunctorIlLi3ELi2ELi2EEEJNS1_13power_functorIlEElEEEvT_T0_DpT1_,"ax",@progbits
	.align	128
.text._ZN2at6native55_GLOBAL__N__de093ff9_22_ForeachBinaryOpList_cu_a911ec4325multi_tensor_apply_kernelINS1_18TensorListMetadataILi3EEENS1_24BinaryOpListAlphaFunctorIlLi3ELi2ELi2EEEJNS1_13power_functorIlEElEEEvT_T0_DpT1_:
        .type           _ZN2at6native55_GLOBAL__N__de093ff9_22_ForeachBinaryOpList_cu_a911ec4325multi_tensor_apply_kernelINS1_18TensorListMetadataILi3EEENS1_24BinaryOpListAlphaFunctorIlLi3ELi2ELi2EEEJNS1_13power_functorIlEElEEEvT_T0_DpT1_,@function
        .size           _ZN2at6native55_GLOBAL__N__de093ff9_22_ForeachBinaryOpList_cu_a911ec4325multi_tensor_apply_kernelINS1_18TensorListMetadataILi3EEENS1_24BinaryOpListAlphaFunctorIlLi3ELi2ELi2EEEJNS1_13power_functorIlEElEEEvT_T0_DpT1_,(.L_x_8056 - _ZN2at6native55_GLOBAL__N__de093ff9_22_ForeachBinaryOpList_cu_a911ec4325multi_tensor_apply_kernelINS1_18TensorListMetadataILi3EEENS1_24BinaryOpListAlphaFunctorIlLi3ELi2ELi2EEEJNS1_13power_functorIlEElEEEvT_T0_DpT1_)
        .other          _ZN2at6native55_GLOBAL__N__de093ff9_22_ForeachBinaryOpList_cu_a911ec4325multi_tensor_apply_kernelINS1_18TensorListMetadataILi3EEENS1_24BinaryOpListAlphaFunctorIlLi3ELi2ELi2EEEJNS1_13power_functorIlEElEEEvT_T0_DpT1_,@"STO_CUDA_ENTRY STV_DEFAULT"
_ZN2at6native55_GLOBAL__N__de093ff9_22_ForeachBinaryOpList_cu_a911ec4325multi_tensor_apply_kernelINS1_18TensorListMetadataILi3EEENS1_24BinaryOpListAlphaFunctorIlLi3ELi2ELi2EEEJNS1_13power_functorIlEElEEEvT_T0_DpT1_:
        /* <DEDUP_REMOVED lines=32> */
.L_x_5040:
[----:B0-----:R-:W-:Y:S01]  /*0200*/  IADD3 R0, P1, R30, UR4, RZ ;  /* 0x000000041e007c10 */ /* 0x001fe2000ff3e0ff */
[----:B-1----:R-:W-:Y:S01]  /*0210*/  IMAD.U32 R5, RZ, RZ, UR13 ;  /* 0x0000000dff057e24 */ /* 0x002fe2000f8e00ff */
[----:B------:R-:W-:Y:S01]  /*0220*/  CS2R R16, SRZ ;  /* 0x0000000000107805 */ /* 0x000fe2000001ff00 */
[----:B------:R-:W-:Y:S01]  /*0230*/  IMAD.U32 R4, RZ, RZ, UR13 ;  /* 0x0000000dff047e24 */ /* 0x000fe2000f8e00ff */
[C---:B------:R-:W-:Y:S01]  /*0240*/  ISETP.GE.U32.AND P0, PT, R0.reuse, 0x10000, PT ;  /* 0x000100000000780c */ /* 0x040fe20003f06070 */
[----:B------:R-:W-:Y:S01]  /*0250*/  IMAD.X R25, RZ, RZ, UR5, P1 ;  /* 0x00000005ff197e24 */ /* 0x000fe200088e06ff */
[C---:B------:R-:W-:Y:S02]  /*0260*/  ISETP.LT.U32.AND P1, PT, R0.reuse, UR16, PT ;  /* 0x0000001000007c0c */ /* 0x040fe4000bf21070 */
[----:B------:R-:W-:Y:S02]  /*0270*/  CS2R R10, SRZ ;  /* 0x00000000000a7805 */ /* 0x000fe4000001ff00 */
[----:B------:R-:W-:-:S02]  /*0280*/  IADD3 R24, P2, R0, UR13, RZ ;  /* 0x0000000d00187c10 */ /* 0x000fc4000ff5e0ff */
[----:B------:R-:W-:Y:S02]  /*0290*/  CS2R R12, SRZ ;  /* 0x00000000000c7805 */ /* 0x000fe4000001ff00 */
[----:B------:R-:W-:Y:S02]  /*02a0*/  ISETP.GE.U32.AND.EX P0, PT, R25, RZ, PT, P0 ;  /* 0x000000ff1900720c */ /* 0x000fe40003f06100 */
[----:B------:R-:W-:Y:S02]  /*02b0*/  CS2R R2, SRZ ;  /* 0x0000000000027805 */ /* 0x000fe4000001ff00 */
[----:B------:R-:W-:Y:S01]  /*02c0*/  LEA R26, P5, R5, R0, 0x1 ;  /* 0x00000000051a7211 */ /* 0x000fe200078a08ff */
[--C-:B------:R-:W-:Y:S01]  /*02d0*/  IMAD.X R27, RZ, RZ, R25.reuse, P2 ;  /* 0x000000ffff1b7224 */ /* 0x100fe200010e0619 */
[----:B------:R-:W-:Y:S01]  /*02e0*/  ISETP.LT.AND.EX P0, PT, R25, UR12, !P0, P1 ;  /* 0x0000000c19007c0c */ /* 0x000fe2000c701310 */
[----:B------:R-:W-:Y:S01]  /*02f0*/  IMAD R5, R4, 0x3, RZ ;  /* 0x0000000304057824 */ /* 0x000fe200078e02ff */
[C---:B------:R-:W-:Y:S01]  /*0300*/  ISETP.GE.U32.AND P1, PT, R24.reuse, 0x10000, PT ;  /* 0x000100001800780c */ /* 0x040fe20003f26070 */
[----:B------:R-:W-:Y:S01]  /*0310*/  IMAD.X R29, RZ, RZ, R25, P5 ;  /* 0x000000ffff1d7224 */ /* 0x000fe200028e0619 */
[----:B------:R-:W-:Y:S01]  /*0320*/  ISETP.LT.U32.AND P3, PT, R24, UR16, PT ;  /* 0x0000001018007c0c */ /* 0x000fe2000bf61070 */
[----:B------:R-:W-:Y:S01]  /*0330*/  ULDC.64 UR18, c[0x0][0xe60] ;  /* 0x0003980000127ab9 */ /* 0x000fe20000000a00 */
[----:B------:R-:W-:-:S02]  /*0340*/  ISETP.GE.U32.AND.EX P1, PT, R27, RZ, PT, P1 ;  /* 0x000000ff1b00720c */ /* 0x000fc40003f26110 */
[C---:B------:R-:W-:Y:S02]  /*0350*/  ISETP.GE.U32.AND P2, PT, R26.reuse, 0x10000, PT ;  /* 0x000100001a00780c */ /* 0x040fe40003f46070 */
[----:B------:R-:W-:Y:S02]  /*0360*/  ISETP.LT.AND.EX P1, PT, R27, UR12, !P1, P3 ;  /* 0x0000000c1b007c0c */ /* 0x000fe4000cf21330 */
[----:B------:R-:W-:Y:S02]  /*0370*/  ISETP.LT.U32.AND P3, PT, R26, UR16, PT ;  /* 0x000000101a007c0c */ /* 0x000fe4000bf61070 */
[C---:B------:R-:W-:Y:S02]  /*0380*/  @P0 LEA R8, P5, R0.reuse, UR8, 0x3 ;  /* 0x0000000800080c11 */ /* 0x040fe4000f8a18ff */
[----:B------:R-:W-:Y:S02]  /*0390*/  ISETP.GE.U32.AND.EX P2, PT, R29, RZ, PT, P2 ;  /* 0x000000ff1d00720c */ /* 0x000fe40003f46120 */
[----:B------:R-:W-:-:S02]  /*03a0*/  @P0 LEA.HI.X R9, R0, UR9, R25, 0x3, P5 ;  /* 0x0000000900090c11 */ /* 0x000fc4000a8f1c19 */
[----:B------:R-:W-:Y:S02]  /*03b0*/  IADD3 R28, P5, R5, R0, RZ ;  /* 0x00000000051c7210 */ /* 0x000fe40007fbe0ff */
[C---:B------:R-:W-:Y:S01]  /*03c0*/  @P0 LEA R6, P4, R0.reuse, UR6, 0x3 ;  /* 0x0000000600060c11 */ /* 0x040fe2000f8818ff */
[----:B------:R0:W2:Y:S01]  /*03d0*/  @P0 LDG.E.64 R16, desc[UR14][R8.64] ;  /* 0x0000000e08100981 */ /* 0x0000a2000c1e1b00 */
[----:B------:R-:W-:Y:S01]  /*03e0*/  ISETP.LT.AND.EX P2, PT, R29, UR12, !P2, P3 ;  /* 0x0000000c1d007c0c */ /* 0x000fe2000d741330 */
[--C-:B------:R-:W-:Y:S01]  /*03f0*/  IMAD.X R31, RZ, RZ, R25.reuse, P5 ;  /* 0x000000ffff1f7224 */ /* 0x100fe200028e0619 */
[----:B------:R-:W-:Y:S02]  /*0400*/  @P0 LEA.HI.X R7, R0, UR7, R25, 0x3, P4 ;  /* 0x0000000700070c11 */ /* 0x000fe4000a0f1c19 */
[C---:B------:R-:W-:Y:S02]  /*0410*/  ISETP.GE.U32.AND P4, PT, R28.reuse, 0x10000, PT ;  /* 0x000100001c00780c */ /* 0x040fe40003f86070 */
[----:B------:R-:W-:-:S02]  /*0420*/  ISETP.LT.U32.AND P3, PT, R28, UR16, PT ;  /* 0x000000101c007c0c */ /* 0x000fc4000bf61070 */
[----:B------:R-:W-:Y:S02]  /*0430*/  CS2R R4, SRZ ;  /* 0x0000000000047805 */ /* 0x000fe4000001ff00 */
[C---:B------:R-:W-:Y:S02]  /*0440*/  ISETP.GE.U32.AND.EX P4, PT, R31.reuse, RZ, PT, P4 ;  /* 0x000000ff1f00720c */ /* 0x040fe40003f86140 */
[----:B0-----:R-:W-:Y:S02]  /*0450*/  CS2R R8, SRZ ;  /* 0x0000000000087805 */ /* 0x001fe4000001ff00 */
[----:B------:R-:W-:Y:S01]  /*0460*/  @P1 LEA R14, P5, R24, UR6, 0x3 ;  /* 0x00000006180e1c11 */ /* 0x000fe2000f8a18ff */
[----:B------:R-:W5:Y:S01]  /*0470*/  @P0 LDG.E.64 R2, desc[UR14][R6.64] ;  /* 0x0000000e06020981 */ /* 0x000f62000c1e1b00 */
[----:B------:R-:W-:Y:S02]  /*0480*/  ISETP.LT.AND.EX P3, PT, R31, UR12, !P4, P3 ;  /* 0x0000000c1f007c0c */ /* 0x000fe4000e761330 */
[----:B------:R-:W-:-:S02]  /*0490*/  @P2 LEA R34, P4, R26, UR6, 0x3 ;  /* 0x000000061a222c11 */ /* 0x000fc4000f8818ff */
[----:B------:R-:W-:Y:S02]  /*04a0*/  @P1 LEA.HI.X R15, R24, UR7, R27, 0x3, P5 ;  /* 0x00000007180f1c11 */ /* 0x000fe4000a8f1c1b */
[----:B------:R-:W-:Y:S02]  /*04b0*/  @P2 LEA.HI.X R35, R26, UR7, R29, 0x3, P4 ;  /* 0x000000071a232c11 */ /* 0x000fe4000a0f1c1d */
[----:B------:R-:W-:Y:S01]  /*04c0*/  @P1 LEA R32, P5, R24, UR8, 0x3 ;  /* 0x0000000818201c11 */ /* 0x000fe2000f8a18ff */
[----:B------:R0:W5:Y:S01]  /*04d0*/  @P1 LDG.E.64 R4, desc[UR14][R14.64] ;  /* 0x0000000e0e041981 */ /* 0x000162000c1e1b00 */
[----:B------:R-:W-:Y:S02]  /*04e0*/  @P2 LEA R18, P4, R26, UR8, 0x3 ;  /* 0x000000081a122c11 */ /* 0x000fe4000f8818ff */
[----:B------:R-:W-:Y:S01]  /*04f0*/  @P1 LEA.HI.X R33, R24, UR9, R27, 0x3, P5 ;  /* 0x0000000918211c11 */ /* 0x000fe2000a8f1c1b */
[----:B------:R-:W5:Y:S01]  /*0500*/  @P2 LDG.E.64 R8, desc[UR14][R34.64] ;  /* 0x0000000e22082981 */ /* 0x000f62000c1e1b00 */
[----:B------:R-:W-:-:S02]  /*0510*/  @P2 LEA.HI.X R19, R26, UR9, R29, 0x3, P4 ;  /* 0x000000091a132c11 */ /* 0x000fc4000a0f1c1d */
[C---:B------:R-:W-:Y:S02]  /*0520*/  @P3 LEA R20, P5, R28.reuse, UR6, 0x3 ;  /* 0x000000061c143c11 */ /* 0x040fe4000f8a18ff */
[C---:B------:R-:W-:Y:S02]  /*0530*/  @P3 LEA R22, P4, R28.reuse, UR8, 0x3 ;  /* 0x000000081c163c11 */ /* 0x040fe4000f8818ff */
[----:B0-----:R-:W-:Y:S02]  /*0540*/  CS2R R14, SRZ ;  /* 0x00000000000e7805 */ /* 0x001fe4000001ff00 */
[C-C-:B------:R-:W-:Y:S01]  /*0550*/  @P3 LEA.HI.X R21, R28.reuse, UR7, R31.reuse, 0x3, P5 ;  /* 0x000000071c153c11 */ /* 0x140fe2000a8f1c1f */
[----:B------:R-:W5:Y:S01]  /*0560*/  @P2 LDG.E.64 R10, desc[UR14][R18.64] ;  /* 0x0000000e120a2981 */ /* 0x000f62000c1e1b00 */
[----:B------:R-:W-:-:S03]  /*0570*/  @P3 LEA.HI.X R23, R28, UR9, R31, 0x3, P4 ;  /* 0x000000091c173c11 */ /* 0x000fc6000a0f1c1f */
[----:B------:R-:W5:Y:S04]  /*0580*/  @P3 LDG.E.64 R12, desc[UR14][R20.64] ;  /* 0x0000000e140c3981 */ /* 0x000f68000c1e1b00 */
[----:B------:R-:W5:Y:S01]  /*0590*/  @P3 LDG.E.64 R14, desc[UR14][R22.64] ;  /* 0x0000000e160e3981 */ /* 0x000f62000c1e1b00 */
[----:B------:R-:W-:-:S06]  /*05a0*/  CS2R R6, SRZ ;  /* 0x0000000000067805 */ /* 0x000fcc000001ff00 */
[----:B------:R0:W5:Y:S01]  /*05b0*/  @P1 LDG.E.64 R6, desc[UR14][R32.64] ;  /* 0x0000000e20061981 */ /* 0x000162000c1e1b00 */
[----:B------:R-:W-:Y:S01]  /*05c0*/  BSSY B0, `(.L_x_5017) ;  /* 0x000004b000007945 */ /* 0x000fe20003800000 */
[----:B--2---:R-:W-:-:S04]  /*05d0*/  IMAD R17, R17, UR18, RZ ;  /* 0x0000001211117c24 */ /* 0x004fc8000f8e02ff */
[C---:B0-----:R-:W-:Y:S02]  /*05e0*/  IMAD R33, R16.reuse, UR19, R17 ;  /* 0x0000001310217c24 */ /* 0x041fe4000f8e0211 */
[----:B------:R-:W-:-:S04]  /*05f0*/  IMAD.WIDE.U32 R16, R16, UR18, RZ ;  /* 0x0000001210107c25 */ /* 0x000fc8000f8e00ff */
[----:B------:R-:W-:-:S05]  /*0600*/  IMAD.IADD R33, R17, 0x1, R33 ;  /* 0x0000000111217824 */ /* 0x000fca00078e0221 */
[----:B------:R-:W-:-:S13]  /*0610*/  ISETP.GE.AND P4, PT, R33, RZ, PT ;  /* 0x000000ff2100720c */ /* 0x000fda0003f86270 */
[----:B------:R-:W-:Y:S05]  /*0620*/  @!P4 BRA `(.L_x_5018) ;  /* 0x0000000000d8c947 */ /* 0x000fea0003800000 */
[----:B------:R-:W-:Y:S01]  /*0630*/  ISETP.NE.U32.AND P4, PT, R16, RZ, PT ;  /* 0x000000ff1000720c */ /* 0x000fe20003f85070 */
[----:B------:R-:W-:Y:S01]  /*0640*/  BSSY B1, `(.L_x_5019) ;  /* 0x0000033000017945 */ /* 0x000fe20003800000 */
[----:B------:R-:W-:Y:S02]  /*0650*/  IMAD.MOV.U32 R19, RZ, RZ, 0x1 ;  /* 0x00000001ff137424 */ /* 0x000fe400078e00ff */
[----:B------:R-:W-:Y:S01]  /*0660*/  ISETP.NE.AND.EX P4, PT, R33, RZ, PT, P4 ;  /* 0x000000ff2100720c */ /* 0x000fe20003f85340 */
[----:B------:R-:W-:-:S12]  /*0670*/  IMAD.MOV.U32 R18, RZ, RZ, RZ ;  /* 0x000000ffff127224 */ /* 0x000fd800078e00ff */
[----:B------:R-:W-:Y:S05]  /*0680*/  @!P4 BRA `(.L_x_5020) ;  /* 0x0000000000b8c947 */ /* 0x000fea0003800000 */
[C---:B------:R-:W-:Y:S01]  /*0690*/  IADD3 R18, P6, R16.reuse, 0x1, RZ ;  /* 0x0000000110127810 */ /* 0x040fe20007fde0ff */
[----:B-----5:R-:W-:Y:S01]  /*06a0*/  IMAD R21, R3, R2, RZ ;  /* 0x0000000203157224 */ /* 0x020fe200078e02ff */
[----:B------:R-:W-:Y:S02]  /*06b0*/  LOP3.LUT R17, R16, 0x1, RZ, 0xc0, !PT ;  /* 0x0000000110117812 */ /* 0x000fe400078ec0ff */
[----:B------:R-:W-:Y:S01]  /*06c0*/  ISETP.GE.U32.AND P5, PT, R18, 0x3, PT ;  /* 0x000000031200780c */ /* 0x000fe20003fa6070 */
[----:B------:R-:W-:Y:S01]  /*06d0*/  IMAD.X R18, RZ, RZ, R33, P6 ;  /* 0x000000ffff127224 */ /* 0x000fe200030e0621 */
[----:B------:R-:W-:Y:S01]  /*06e0*/  ISETP.NE.U32.AND P4, PT, R17, 0x1, PT ;  /* 0x000000011100780c */ /* 0x000fe20003f85070 */
[----:B------:R-:W-:Y:S01]  /*06f0*/  IMAD R21, R2, R3, R21 ;  /* 0x0000000302157224 */ /* 0x000fe200078e0215 */
[----:B------:R-:W-:Y:S02]  /*0700*/  LEA.HI R20, P6, R33, R16, RZ, 0x1 ;  /* 0x0000001021147211 */ /* 0x000fe400078d08ff */
[----:B------:R-:W-:-:S02]  /*0710*/  ISETP.GE.U32.AND.EX P5, PT, R18, RZ, PT, P5 ;  /* 0x000000ff1200720c */ /* 0x000fc40003fa6150 */
[----:B------:R-:W-:Y:S01]  /*0720*/  ISETP.NE.U32.AND.EX P4, PT, RZ, RZ, PT, P4 ;  /* 0x000000ffff00720c */ /* 0x000fe20003f85140 */
[----:B------:R-:W-:-:S03]  /*0730*/  IMAD.X R33, RZ, RZ, R33, P6 ;  /* 0x000000ffff217224 */ /* 0x000fc600030e0621 */
[C---:B------:R-:W-:Y:S02]  /*0740*/  SEL R17, R2.reuse, 0x1, !P4 ;  /* 0x0000000102117807 */ /* 0x040fe40006000000 */
[----:B------:R-:W-:Y:S01]  /*0750*/  SEL R19, R3, RZ, !P4 ;  /* 0x000000ff03137207 */ /* 0x000fe20006000000 */
[----:B------:R-:W-:-:S04]  /*0760*/  IMAD.WIDE.U32 R2, R2, R2, RZ ;  /* 0x0000000202027225 */ /* 0x000fc800078e00ff */
[----:B------:R-:W-:-:S04]  /*0770*/  IMAD.WIDE.U32 R16, R17, 0x1, RZ ;  /* 0x0000000111107825 */ /* 0x000fc800078e00ff */
[----:B------:R-:W-:Y:S02]  /*0780*/  IMAD.IADD R18, R17, 0x1, R19 ;  /* 0x0000000111127824 */ /* 0x000fe400078e0213 */
[----:B------:R-:W-:Y:S01]  /*0790*/  IMAD.MOV.U32 R19, RZ, RZ, R16 ;  /* 0x000000ffff137224 */ /* 0x000fe200078e0010 */
[----:B------:R-:W-:Y:S06]  /*07a0*/  @!P5 BRA `(.L_x_5020) ;  /* 0x000000000070d947 */ /* 0x000fec0003800000 */
[----:B------:R-:W-:Y:S01]  /*07b0*/  IMAD.IADD R3, R3, 0x1, R21 ;  /* 0x0000000103037824 */ /* 0x000fe200078e0215 */
[--C-:B------:R-:W-:Y:S02]  /*07c0*/  SHF.R.S64 R17, R20, 0x1, R33.reuse ;  /* 0x0000000114117819 */ /* 0x100fe40000001021 */
[----:B------:R-:W-:-:S07]  /*07d0*/  SHF.R.S32.HI R16, RZ, 0x1, R33 ;  /* 0x00000001ff107819 */ /* 0x000fce0000011421 */
.L_x_5021:
[----:B------:R-:W-:Y:S01]  /*07e0*/  LOP3.LUT R20, R17, 0x1, RZ, 0xc0, !PT ;  /* 0x0000000111147812 */ /* 0x000fe200078ec0ff */
[----:B------:R-:W-:Y:S01]  /*07f0*/  IMAD R21, R3, R2, RZ ;  /* 0x0000000203157224 */ /* 0x000fe200078e02ff */
[----:B------:R-:W-:Y:S02]  /*0800*/  IADD3 R22, P6, R17, 0x1, RZ ;  /* 0x0000000111167810 */ /* 0x000fe40007fde0ff */
[----:B------:R-:W-:Y:S01]  /*0810*/  ISETP.NE.U32.AND P5, PT, R20, 0x1, PT ;  /* 0x000000011400780c */ /* 0x000fe20003fa5070 */
[----:B------:R-:W-:Y:S01]  /*0820*/  IMAD R21, R2, R3, R21 ;  /* 0x0000000302157224 */ /* 0x000fe200078e0215 */
[----:B------:R-:W-:Y:S01]  /*0830*/  ISETP.GE.U32.AND P4, PT, R22, 0x3, PT ;  /* 0x000000031600780c */ /* 0x000fe20003f86070 */
[----:B------:R-:W-:Y:S01]  /*0840*/  IMAD.X R32, RZ, RZ, R16, P6 ;  /* 0x000000ffff207224 */ /* 0x000fe200030e0610 */
[----:B------:R-:W-:-:S04]  /*0850*/  ISETP.NE.U32.AND.EX P5, PT, RZ, RZ, PT, P5 ;  /* 0x000000ffff00720c */ /* 0x000fc80003fa5150 */
[----:B------:R-:W-:Y:S02]  /*0860*/  SEL R20, R3, RZ, !P5 ;  /* 0x000000ff03147207 */ /* 0x000fe40006800000 */
[C---:B------:R-:W-:Y:S01]  /*0870*/  SEL R22, R2.reuse, 0x1, !P5 ;  /* 0x0000000102167807 */ /* 0x040fe20006800000 */
[----:B------:R-:W-:Y:S01]  /*0880*/  IMAD.WIDE.U32 R2, R2, R2, RZ ;  /* 0x0000000202027225 */ /* 0x000fe200078e00ff */
[----:B------:R-:W-:-:S03]  /*0890*/  ISETP.GE.U32.AND.EX P4, PT, R32, RZ, PT, P4 ;  /* 0x000000ff2000720c */ /* 0x000fc60003f86140 */
[----:B------:R-:W-:Y:S01]  /*08a0*/  IMAD R23, R20, R19, RZ ;  /* 0x0000001314177224 */ /* 0x000fe200078e02ff */
[----:B------:R-:W-:Y:S01]  /*08b0*/  LEA.HI R20, P5, R16, R17, RZ, 0x1 ;  /* 0x0000001110147211 */ /* 0x000fe200078b08ff */
[----:B------:R-:W-:Y:S02]  /*08c0*/  IMAD.IADD R3, R3, 0x1, R21 ;  /* 0x0000000103037824 */ /* 0x000fe400078e0215 */
[----:B------:R-:W-:Y:S02]  /*08d0*/  IMAD R33, R18, R22, R23 ;  /* 0x0000001612217224 */ /* 0x000fe400078e0217 */
[----:B------:R-:W-:Y:S02]  /*08e0*/  IMAD.X R23, RZ, RZ, R16, P5 ;  /* 0x000000ffff177224 */ /* 0x000fe400028e0610 */
[----:B------:R-:W-:-:S03]  /*08f0*/  IMAD.WIDE.U32 R16, R22, R19, RZ ;  /* 0x0000001316107225 */ /* 0x000fc600078e00ff */
[--C-:B------:R-:W-:Y:S01]  /*0900*/  SHF.R.S64 R20, R20, 0x1, R23.reuse ;  /* 0x0000000114147819 */ /* 0x100fe20000001017 */
[----:B------:R-:W-:Y:S01]  /*0910*/  IMAD.MOV.U32 R19, RZ, RZ, R16 ;  /* 0x000000ffff137224 */ /* 0x000fe200078e0010 */
[----:B------:R-:W-:Y:S01]  /*0920*/  SHF.R.S32.HI R21, RZ, 0x1, R23 ;  /* 0x00000001ff157819 */ /* 0x000fe20000011417 */
[----:B------:R-:W-:Y:S02]  /*0930*/  IMAD.IADD R18, R17, 0x1, R33 ;  /* 0x0000000111127824 */ /* 0x000fe400078e0221 */
[----:B------:R-:W-:Y:S02]  /*0940*/  IMAD.MOV.U32 R17, RZ, RZ, R20 ;  /* 0x000000ffff117224 */ /* 0x000fe400078e0014 */
[----:B------:R-:W-:Y:S01]  /*0950*/  IMAD.MOV.U32 R16, RZ, RZ, R21 ;  /* 0x000000ffff107224 */ /* 0x000fe200078e0015 */
[----:B------:R-:W-:Y:S06]  /*0960*/  @P4 BRA `(.L_x_5021) ;  /* 0xfffffffc009c4947 */ /* 0x000fec000383ffff */
.L_x_5020:
[----:B------:R-:W-:Y:S05]  /*0970*/  BSYNC B1 ;  /* 0x0000000000017941 */ /* 0x000fea0003800000 */
.L_x_5019:
[----:B------:R-:W-:Y:S05]  /*0980*/  BRA `(.L_x_5022) ;  /* 0x0000000000387947 */ /* 0x000fea0003800000 */
.L_x_5018:
[----:B-----5:R-:W-:Y:S01]  /*0990*/  ISETP.NE.U32.AND P4, PT, R2, 0x1, PT ;  /* 0x000000010200780c */ /* 0x020fe20003f85070 */
[----:B------:R-:W-:Y:S02]  /*09a0*/  IMAD.MOV.U32 R19, RZ, RZ, 0x1 ;  /* 0x00000001ff137424 */ /* 0x000fe400078e00ff */
[----:B------:R-:W-:Y:S01]  /*09b0*/  IMAD.MOV.U32 R18, RZ, RZ, RZ ;  /* 0x000000ffff127224 */ /* 0x000fe200078e00ff */
[----:B------:R-:W-:-:S13]  /*09c0*/  ISETP.NE.AND.EX P4, PT, R3, RZ, PT, P4 ;  /* 0x000000ff0300720c */ /* 0x000fda0003f85340 */
[----:B------:R-:W-:Y:S05]  /*09d0*/  @!P4 BRA `(.L_x_5022) ;  /* 0x000000000024c947 */ /* 0x000fea0003800000 */
[----:B------:R-:W-:-:S04]  /*09e0*/  ISETP.NE.U32.AND P4, PT, R2, -0x1, PT ;  /* 0xffffffff0200780c */ /* 0x000fc80003f85070 */
[----:B------:R-:W-:-:S13]  /*09f0*/  ISETP.NE.AND.EX P4, PT, R3, -0x1, PT, P4 ;  /* 0xffffffff0300780c */ /* 0x000fda0003f85340 */
[----:B------:R-:W-:Y:S01]  /*0a00*/  @!P4 LOP3.LUT R16, R16, 0x1, RZ, 0xc0, !PT ;  /* 0x000000011010c812 */ /* 0x000fe200078ec0ff */
[----:B------:R-:W-:-:S03]  /*0a10*/  @!P4 IMAD.MOV.U32 R19, RZ, RZ, 0x1 ;  /* 0x00000001ff13c424 */ /* 0x000fc600078e00ff */
[----:B------:R-:W-:-:S04]  /*0a20*/  @!P4 ISETP.NE.U32.AND P5, PT, R16, 0x1, PT ;  /* 0x000000011000c80c */ /* 0x000fc80003fa5070 */
[----:B------:R-:W-:-:S04]  /*0a30*/  @!P4 ISETP.NE.U32.AND.EX P5, PT, RZ, RZ, PT, P5 ;  /* 0x000000ffff00c20c */ /* 0x000fc80003fa5150 */
[----:B------:R-:W-:Y:S02]  /*0a40*/  @!P4 SEL R19, R19, 0xffffffff, P5 ;  /* 0xffffffff1313c807 */ /* 0x000fe40002800000 */
[----:B------:R-:W-:Y:S02]  /*0a50*/  @!P4 SEL R18, RZ, 0xffffffff, P5 ;  /* 0xffffffffff12c807 */ /* 0x000fe40002800000 */
[----:B------:R-:W-:-:S07]  /*0a60*/  @P4 CS2R R18, SRZ ;  /* 0x0000000000124805 */ /* 0x000fce000001ff00 */
.L_x_5022:
[----:B------:R-:W-:Y:S05]  /*0a70*/  BSYNC B0 ;  /* 0x0000000000007941 */ /* 0x000fea0003800000 */
.L_x_5017:
[----:B-----5:R-:W-:Y:S01]  /*0a80*/  IMAD R3, R7, UR18, RZ ;  /* 0x0000001207037c24 */ /* 0x020fe2000f8e02ff */
[----:B------:R-:W-:Y:S01]  /*0a90*/  BSSY B0, `(.L_x_5023) ;  /* 0x000004c000007945 */ /* 0x000fe20003800000 */
[----:B------:R-:W-:-:S04]  /*0aa0*/  IMAD.WIDE.U32 R16, R6, UR18, RZ ;  /* 0x0000001206107c25 */ /* 0x000fc8000f8e00ff */
[----:B------:R-:W-:Y:S02]  /*0ab0*/  IMAD R3, R6, UR19, R3 ;  /* 0x0000001306037c24 */ /* 0x000fe4000f8e0203 */
[----:B------:R-:W-:Y:S02]  /*0ac0*/  IMAD.MOV.U32 R2, RZ, RZ, R19 ;  /* 0x000000ffff027224 */ /* 0x000fe400078e0013 */
[----:B------:R-:W-:Y:S02]  /*0ad0*/  IMAD.IADD R21, R17, 0x1, R3 ;  /* 0x0000000111157824 */ /* 0x000fe400078e0203 */
[----:B------:R-:W-:-:S03]  /*0ae0*/  IMAD.MOV.U32 R3, RZ, RZ, R18 ;  /* 0x000000ffff037224 */ /* 0x000fc600078e0012 */
        /* <DEDUP_REMOVED lines=9> */
[----:B------:R-:W-:Y:S01]  /*0b80*/  IMAD R23, R5, R4, RZ ;  /* 0x0000000405177224 */ /* 0x000fe200078e02ff */
[----:B------:R-:W-:Y:S02]  /*0b90*/  LOP3.LUT R6, R16, 0x1, RZ, 0xc0, !PT ;  /* 0x0000000110067812 */ /* 0x000fe400078ec0ff */
[----:B------:R-:W-:Y:S01]  /*0ba0*/  ISETP.GE.U32.AND P5, PT, R7, 0x3, PT ;  /* 0x000000030700780c */ /* 0x000fe20003fa6070 */
[----:B------:R-:W-:Y:S01]  /*0bb0*/  IMAD.X R18, RZ, RZ, R21, P6 ;  /* 0x000000ffff127224 */ /* 0x000fe200030e0615 */
[----:B------:R-:W-:Y:S01]  /*0bc0*/  ISETP.NE.U32.AND P4, PT, R6, 0x1, PT ;  /* 0x000000010600780c */ /* 0x000fe20003f85070 */
[----:B------:R-:W-:Y:S01]  /*0bd0*/  IMAD R23, R4, R5, R23 ;  /* 0x0000000504177224 */ /* 0x000fe200078e0217 */
[----:B------:R-:W-:Y:S02]  /*0be0*/  LEA.HI R16, P6, R21, R16, RZ, 0x1 ;  /* 0x0000001015107211 */ /* 0x000fe400078d08ff */
[----:B------:R-:W-:-:S02]  /*0bf0*/  ISETP.GE.U32.AND.EX P5, PT, R18, RZ, PT, P5 ;  /* 0x000000ff1200720c */ /* 0x000fc40003fa6150 */
[----:B------:R-:W-:-:S04]  /*0c00*/  ISETP.NE.U32.AND.EX P4, PT, RZ, RZ, PT, P4 ;  /* 0x000000ffff00720c */ /* 0x000fc80003f85140 */
[C---:B------:R-:W-:Y:S02]  /*0c10*/  SEL R6, R4.reuse, 0x1, !P4 ;  /* 0x0000000104067807 */ /* 0x040fe40006000000 */
[----:B------:R-:W-:Y:S01]  /*0c20*/  SEL R17, R5, RZ, !P4 ;  /* 0x000000ff05117207 */ /* 0x000fe20006000000 */
[----:B------:R-:W-:-:S04]  /*0c30*/  IMAD.WIDE.U32 R4, R4, R4, RZ ;  /* 0x0000000404047225 */ /* 0x000fc800078e00ff */
[----:B------:R-:W-:-:S04]  /*0c40*/  IMAD.WIDE.U32 R6, R6, 0x1, RZ ;  /* 0x0000000106067825 */ /* 0x000fc800078e00ff */
[----:B------:R-:W-:Y:S02]  /*0c50*/  IMAD.IADD R18, R7, 0x1, R17 ;  /* 0x0000000107127824 */ /* 0x000fe400078e0211 */
[----:B------:R-:W-:Y:S02]  /*0c60*/  IMAD.MOV.U32 R19, RZ, RZ, R6 ;  /* 0x000000ffff137224 */ /* 0x000fe400078e0006 */
[----:B------:R-:W-:Y:S01]  /*0c70*/  IMAD.X R7, RZ, RZ, R21, P6 ;  /* 0x000000ffff077224 */ /* 0x000fe200030e0615 */
[----:B------:R-:W-:Y:S06]  /*0c80*/  @!P5 BRA `(.L_x_5026) ;  /* 0x000000000070d947 */ /* 0x000fec0003800000 */
[----:B------:R-:W-:Y:S01]  /*0c90*/  SHF.R.S64 R6, R16, 0x1, R7 ;  /* 0x0000000110067819 */ /* 0x000fe20000001007 */
[----:B------:R-:W-:Y:S01]  /*0ca0*/  IMAD.IADD R5, R5, 0x1, R23 ;  /* 0x0000000105057824 */ /* 0x000fe200078e0217 */
[----:B------:R-:W-:-:S07]  /*0cb0*/  SHF.R.S32.HI R7, RZ, 0x1, R7 ;  /* 0x00000001ff077819 */ /* 0x000fce0000011407 */
.L_x_5027:
[C---:B------:R-:W-:Y:S01]  /*0cc0*/  LOP3.LUT R16, R6.reuse, 0x1, RZ, 0xc0, !PT ;  /* 0x0000000106107812 */ /* 0x040fe200078ec0ff */
        /* <DEDUP_REMOVED lines=11> */
[-C--:B------:R-:W-:Y:S01]  /*0d80*/  IMAD R17, R16, R19.reuse, RZ ;  /* 0x0000001310117224 */ /* 0x080fe200078e02ff */
        /* <DEDUP_REMOVED lines=12> */
.L_x_5026:
[----:B------:R-:W-:Y:S05]  /*0e50*/  BSYNC B1 ;  /* 0x0000000000017941 */ /* 0x000fea0003800000 */
.L_x_5025:
[----:B------:R-:W-:Y:S05]  /*0e60*/  BRA `(.L_x_5028) ;  /* 0x0000000000387947 */ /* 0x000fea0003800000 */
.L_x_5024:
[----:B------:R-:W-:Y:S01]  /*0e70*/  ISETP.NE.U32.AND P4, PT, R4, 0x1, PT ;  /* 0x000000010400780c */ /* 0x000fe20003f85070 */
        /* <DEDUP_REMOVED lines=13> */
.L_x_5028:
[----:B------:R-:W-:Y:S05]  /*0f50*/  BSYNC B0 ;  /* 0x0000000000007941 */ /* 0x000fea0003800000 */
.L_x_5023:
[----:B------:R-:W-:Y:S01]  /*0f60*/  IMAD R5, R11, UR18, RZ ;  /* 0x000000120b057c24 */ /* 0x000fe2000f8e02ff */
        /* <DEDUP_REMOVED lines=9> */
[----:B------:R-:W-:Y:S02]  /*1000*/  IMAD.MOV.U32 R11, RZ, RZ, 0x1 ;  /* 0x00000001ff0b7424 */ /* 0x000fe400078e00ff */
[----:B------:R-:W-:Y:S01]  /*1010*/  IMAD.MOV.U32 R10, RZ, RZ, RZ ;  /* 0x000000ffff0a7224 */ /* 0x000fe200078e00ff */
[----:B------:R-:W-:-:S13]  /*1020*/  ISETP.NE.AND.EX P4, PT, R17, RZ, PT, P4 ;  /* 0x000000ff1100720c */ /* 0x000fda0003f85340 */
        /* <DEDUP_REMOVED lines=19> */
[----:B------:R-:W-:Y:S01]  /*1160*/  BSSY B1, `(.L_x_5032) ;  /* 0x000001e000017945 */ /* 0x000fe20003800000 */
[----:B------:R-:W-:Y:S01]  /*1170*/  IMAD.IADD R7, R9, 0x1, R19 ;  /* 0x0000000109077824 */ /* 0x000fe200078e0213 */
[--C-:B------:R-:W-:Y:S01]  /*1180*/  SHF.R.S32.HI R9, RZ, 0x1, R17.reuse ;  /* 0x00000001ff097819 */ /* 0x100fe20000011411 */
[----:B------:R-:W-:Y:S01]  /*1190*/  IMAD.MOV.U32 R6, RZ, RZ, R8 ;  /* 0x000000ffff067224 */ /* 0x000fe200078e0008 */
[----:B------:R-:W-:-:S07]  /*11a0*/  SHF.R.S64 R8, R16, 0x1, R17 ;  /* 0x0000000110087819 */ /* 0x000fce0000001011 */
.L_x_5033:
        /* <DEDUP_REMOVED lines=25> */
[----:B------:R-:W-:Y:S05]  /*1340*/  BSYNC B1 ;  /* 0x0000000000017941 */ /* 0x000fea0003800000 */
.L_x_5032:
[----:B------:R-:W-:Y:S05]  /*1350*/  BRA `(.L_x_5031) ;  /* 0x0000000000387947 */ /* 0x000fea0003800000 */
.L_x_5030:
        /* <DEDUP_REMOVED lines=14> */
.L_x_5031:
[----:B------:R-:W-:Y:S05]  /*1440*/  BSYNC B0 ;  /* 0x0000000000007941 */ /* 0x000fea0003800000 */
.L_x_5029:
        /* <DEDUP_REMOVED lines=15> */
[----:B------:R-:W-:-:S04]  /*1540*/  LOP3.LUT R7, R6, 0x1, RZ, 0xc0, !PT ;  /* 0x0000000106077812 */ /* 0x000fc800078ec0ff */
[----:B------:R-:W-:Y:S02]  /*1550*/  ISETP.NE.U32.AND P4, PT, R7, 0x1, PT ;  /* 0x000000010700780c */ /* 0x000fe40003f85070 */
[----:B------:R-:W-:Y:S02]  /*1560*/  IADD3 R7, P6, R6, 0x1, RZ ;  /* 0x0000000106077810 */ /* 0x000fe40007fde0ff */
[----:B------:R-:W-:Y:S02]  /*1570*/  ISETP.NE.U32.AND.EX P4, PT, RZ, RZ, PT, P4 ;  /* 0x000000ffff00720c */ /* 0x000fe40003f85140 */
[----:B------:R-:W-:Y:S01]  /*1580*/  ISETP.GE.U32.AND P5, PT, R7, 0x3, PT ;  /* 0x000000030700780c */ /* 0x000fe20003fa6070 */
[----:B------:R-:W-:Y:S01]  /*1590*/  IMAD.X R15, RZ, RZ, R17, P6 ;  /* 0x000000ffff0f7224 */ /* 0x000fe200030e0611 */
[----:B------:R-:W-:Y:S02]  /*15a0*/  SEL R10, R12, 0x1, !P4 ;  /* 0x000000010c0a7807 */ /* 0x000fe40006000000 */
[----:B------:R-:W-:-:S02]  /*15b0*/  SEL R7, R13, RZ, !P4 ;  /* 0x000000ff0d077207 */ /* 0x000fc40006000000 */
[----:B------:R-:W-:Y:S01]  /*15c0*/  ISETP.GE.U32.AND.EX P5, PT, R15, RZ, PT, P5 ;  /* 0x000000ff0f00720c */ /* 0x000fe20003fa6150 */
[----:B------:R-:W-:Y:S01]  /*15d0*/  IMAD.WIDE.U32 R10, R10, 0x1, RZ ;  /* 0x000000010a0a7825 */ /* 0x000fe200078e00ff */
[----:B------:R-:W-:-:S03]  /*15e0*/  LEA.HI R14, P6, R17, R6, RZ, 0x1 ;  /* 0x00000006110e7211 */ /* 0x000fc600078d08ff */
[-C--:B------:R-:W-:Y:S02]  /*15f0*/  IMAD R15, R13, R12.reuse, RZ ;  /* 0x0000000c0d0f7224 */ /* 0x080fe400078e02ff */
[----:B------:R-:W-:Y:S02]  /*1600*/  IMAD.IADD R11, R11, 0x1, R7 ;  /* 0x000000010b0b7824 */ /* 0x000fe400078e0207 */
[C---:B------:R-:W-:Y:S02]  /*1610*/  IMAD R7, R12.reuse, R13, R15 ;  /* 0x0000000d0c077224 */ /* 0x040fe400078e020f */
[----:B------:R-:W-:-:S04]  /*1620*/  IMAD.WIDE.U32 R12, R12, R12, RZ ;  /* 0x0000000c0c0c7225 */ /* 0x000fc800078e00ff */
[----:B------:R-:W-:Y:S01]  /*1630*/  IMAD.X R15, RZ, RZ, R17, P6 ;  /* 0x000000ffff0f7224 */ /* 0x000fe200030e0611 */
[----:B------:R-:W-:Y:S06]  /*1640*/  @!P5 BRA `(.L_x_5037) ;  /* 0x000000000068d947 */ /* 0x000fec0003800000 */
[----:B------:R-:W-:Y:S01]  /*1650*/  IMAD.IADD R7, R13, 0x1, R7 ;  /* 0x000000010d077824 */ /* 0x000fe200078e0207 */
[--C-:B------:R-:W-:Y:S01]  /*1660*/  SHF.R.S32.HI R13, RZ, 0x1, R15.reuse ;  /* 0x00000001ff0d7819 */ /* 0x100fe2000001140f */
[----:B------:R-:W-:Y:S01]  /*1670*/  IMAD.MOV.U32 R6, RZ, RZ, R12 ;  /* 0x000000ffff067224 */ /* 0x000fe200078e000c */
[----:B------:R-:W-:-:S07]  /*1680*/  SHF.R.S64 R12, R14, 0x1, R15 ;  /* 0x000000010e0c7819 */ /* 0x000fce000000100f */
.L_x_5038:
[C---:B------:R-:W-:Y:S02]  /*1690*/  LOP3.LUT R14, R12.reuse, 0x1, RZ, 0xc0, !PT ;  /* 0x000000010c0e7812 */ /* 0x040fe400078ec0ff */
[----:B------:R-:W-:Y:S02]  /*16a0*/  IADD3 R16, P6, R12, 0x1, RZ ;  /* 0x000000010c107810 */ /* 0x000fe40007fde0ff */
[----:B------:R-:W-:Y:S01]  /*16b0*/  ISETP.NE.U32.AND P5, PT, R14, 0x1, PT ;  /* 0x000000010e00780c */ /* 0x000fe20003fa5070 */
[----:B------:R-:W-:Y:S01]  /*16c0*/  IMAD R14, R7, R6, RZ ;  /* 0x00000006070e7224 */ /* 0x000fe200078e02ff */
[----:B------:R-:W-:Y:S01]  /*16d0*/  ISETP.GE.U32.AND P4, PT, R16, 0x3, PT ;  /* 0x000000031000780c */ /* 0x000fe20003f86070 */
[----:B------:R-:W-:Y:S01]  /*16e0*/  IMAD.X R16, RZ, RZ, R13, P6 ;  /* 0x000000ffff107224 */ /* 0x000fe200030e060d */
[----:B------:R-:W-:Y:S01]  /*16f0*/  ISETP.NE.U32.AND.EX P5, PT, RZ, RZ, PT, P5 ;  /* 0x000000ffff00720c */ /* 0x000fe20003fa5150 */
[----:B------:R-:W-:-:S03]  /*1700*/  IMAD R17, R6, R7, R14 ;  /* 0x0000000706117224 */ /* 0x000fc600078e020e */
[----:B------:R-:W-:Y:S02]  /*1710*/  ISETP.GE.U32.AND.EX P4, PT, R16, RZ, PT, P4 ;  /* 0x000000ff1000720c */ /* 0x000fe40003f86140 */
[----:B------:R-:W-:Y:S02]  /*1720*/  SEL R15, R7, RZ, !P5 ;  /* 0x000000ff070f7207 */ /* 0x000fe40006800000 */
[C---:B------:R-:W-:Y:S01]  /*1730*/  SEL R14, R6.reuse, 0x1, !P5 ;  /* 0x00000001060e7807 */ /* 0x040fe20006800000 */
[----:B------:R-:W-:Y:S01]  /*1740*/  IMAD.WIDE.U32 R6, R6, R6, RZ ;  /* 0x0000000606067225 */ /* 0x000fe200078e00ff */
[----:B------:R-:W-:-:S03]  /*1750*/  LEA.HI R12, P5, R13, R12, RZ, 0x1 ;  /* 0x0000000c0d0c7211 */ /* 0x000fc600078b08ff */
[----:B------:R-:W-:Y:S02]  /*1760*/  IMAD R15, R15, R10, RZ ;  /* 0x0000000a0f0f7224 */ /* 0x000fe400078e02ff */
[----:B------:R-:W-:Y:S02]  /*1770*/  IMAD.X R13, RZ, RZ, R13, P5 ;  /* 0x000000ffff0d7224 */ /* 0x000fe400028e060d */
[----:B------:R-:W-:Y:S02]  /*1780*/  IMAD R15, R11, R14, R15 ;  /* 0x0000000e0b0f7224 */ /* 0x000fe400078e020f */
[----:B------:R-:W-:Y:S01]  /*1790*/  IMAD.WIDE.U32 R10, R14, R10, RZ ;  /* 0x0000000a0e0a7225 */ /* 0x000fe200078e00ff */
[--C-:B------:R-:W-:Y:S02]  /*17a0*/  SHF.R.S64 R12, R12, 0x1, R13.reuse ;  /* 0x000000010c0c7819 */ /* 0x100fe4000000100d */
[----:B------:R-:W-:Y:S01]  /*17b0*/  SHF.R.S32.HI R13, RZ, 0x1, R13 ;  /* 0x00000001ff0d7819 */ /* 0x000fe2000001140d */
[----:B------:R-:W-:-:S02]  /*17c0*/  IMAD.IADD R7, R7, 0x1, R17 ;  /* 0x0000000107077824 */ /* 0x000fc400078e0211 */
[----:B------:R-:W-:Y:S01]  /*17d0*/  IMAD.IADD R11, R11, 0x1, R15 ;  /* 0x000000010b0b7824 */ /* 0x000fe200078e020f */
[----:B------:R-:W-:Y:S06]  /*17e0*/  @P4 BRA `(.L_x_5038) ;  /* 0xfffffffc00a84947 */ /* 0x000fec000383ffff */
.L_x_5037:
[----:B------:R-:W-:Y:S05]  /*17f0*/  BSYNC B1 ;  /* 0x0000000000017941 */ /* 0x000fea0003800000 */
.L_x_5036:
[----:B------:R-:W-:Y:S05]  /*1800*/  BRA `(.L_x_5039) ;  /* 0x0000000000387947 */ /* 0x000fea0003800000 */
.L_x_5035:
        /* <DEDUP_REMOVED lines=14> */
.L_x_5039:
[----:B------:R-:W-:Y:S05]  /*18f0*/  BSYNC B0 ;  /* 0x0000000000007941 */ /* 0x000fea0003800000 */
.L_x_5034:
[----:B------:R-:W-:Y:S01]  /*1900*/  @P0 LEA R6, P6, R0, UR10, 0x3 ;  /* 0x0000000a00060c11 */ /* 0x000fe2000f8c18ff */
[----:B------:R-:W-:Y:S01]  /*1910*/  UIMAD.WIDE.U32 UR4, UR13, 0x4, UR4 ;  /* 0x000000040d0478a5 */ /* 0x000fe2000f8e0004 */
[----:B------:R-:W-:Y:S02]  /*1920*/  @P1 LEA R12, P5, R24, UR10, 0x3 ;  /* 0x0000000a180c1c11 */ /* 0x000fe4000f8a18ff */
[----:B------:R-:W-:Y:S01]  /*1930*/  @P2 LEA R14, P4, R26, UR10, 0x3 ;  /* 0x0000000a1a0e2c11 */ /* 0x000fe2000f8818ff */
[----:B------:R-:W-:Y:S01]  /*1940*/  UISETP.LT.U32.AND UP1, UPT, UR4, UR16, UPT ;  /* 0x000000100400728c */ /* 0x000fe2000bf21070 */
[----:B------:R-:W-:Y:S01]  /*1950*/  @P0 LEA.HI.X R7, R0, UR11, R25, 0x3, P6 ;  /* 0x0000000b00070c11 */ /* 0x000fe2000b0f1c19 */
[----:B------:R-:W-:Y:S01]  /*1960*/  UISETP.GE.U32.AND UP0, UPT, UR4, 0x10000, UPT ;  /* 0x000100000400788c */ /* 0x000fe2000bf06070 */
[----:B------:R-:W-:Y:S01]  /*1970*/  @P3 LEA R16, P6, R28, UR10, 0x3 ;  /* 0x0000000a1c103c11 */ /* 0x000fe2000f8c18ff */
[----:B------:R-:W-:Y:S01]  /*1980*/  IMAD.U32 R19, RZ, RZ, UR5 ;  /* 0x00000005ff137e24 */ /* 0x000fe2000f8e00ff */
[----:B------:R-:W-:Y:S01]  /*1990*/  @P1 LEA.HI.X R13, R24, UR11, R27, 0x3, P5 ;  /* 0x0000000b180d1c11 */ /* 0x000fe2000a8f1c1b */
[----:B------:R1:W-:Y:S01]  /*19a0*/  @P0 STG.E.64 desc[UR14][R6.64], R2 ;  /* 0x0000000206000986 */ /* 0x0003e2000c101b0e */
[----:B------:R-:W-:Y:S01]  /*19b0*/  @P2 LEA.HI.X R15, R26, UR11, R29, 0x3, P4 ;  /* 0x0000000b1a0f2c11 */ /* 0x000fe2000a0f1c1d */
[----:B------:R-:W-:Y:S01]  /*19c0*/  UISETP.GE.U32.AND.EX UP0, UPT, UR5, URZ, UPT, UP0 ;  /* 0x0000003f0500728c */ /* 0x000fe2000bf06100 */
[----:B------:R-:W-:Y:S01]  /*19d0*/  @P3 LEA.HI.X R17, R28, UR11, R31, 0x3, P6 ;  /* 0x0000000b1c113c11 */ /* 0x000fe2000b0f1c1f */
[----:B------:R1:W-:Y:S01]  /*19e0*/  @P1 STG.E.64 desc[UR14][R12.64], R4 ;  /* 0x000000040c001986 */ /* 0x0003e2000c101b0e */
[----:B------:R-:W-:Y:S01]  /*19f0*/  PLOP3.LUT P0, PT, PT, PT, UP1, 0x80, 0x0 ;  /* 0x000000000000781c */ /* 0x000fe20003f0f018 */
[----:B------:R-:W-:-:S02]  /*1a00*/  IMAD.U32 R18, RZ, RZ, UR4 ;  /* 0x00000004ff127e24 */ /* 0x000fc4000f8e00ff */
[----:B------:R1:W-:Y:S01]  /*1a10*/  @P2 STG.E.64 desc[UR14][R14.64], R8 ;  /* 0x000000080e002986 */ /* 0x0003e2000c101b0e */
[----:B------:R-:W-:Y:S02]  /*1a20*/  ISETP.LT.AND.EX P0, PT, R19, UR12, PT, P0 ;  /* 0x0000000c13007c0c */ /* 0x000fe4000bf01300 */
[----:B------:R-:W-:Y:S01]  /*1a30*/  PLOP3.LUT P1, PT, PT, PT, UP0, 0x80, 0x0 ;  /* 0x000000000000781c */ /* 0x000fe20003f2f008 */
[----:B------:R1:W-:-:S12]  /*1a40*/  @P3 STG.E.64 desc[UR14][R16.64], R10 ;  /* 0x0000000a10003986 */ /* 0x0003d8000c101b0e */
[----:B------:R-:W-:Y:S05]  /*1a50*/  @!P1 BRA P0, `(.L_x_5040) ;  /* 0xffffffe400e89947 */ /* 0x000fea000003ffff */
[----:B------:R-:W-:Y:S05]  /*1a60*/  EXIT ;  /* 0x000000000000794d */ /* 0x000fea0003800000 */
.L_x_5016:
        /* <DEDUP_REMOVED lines=8> */
.L_x_5065:
[C---:B------:R-:W-:Y:S01]  /*1af0*/  IMAD.SHL.U32 R20, R0.reuse, 0x20, RZ ;  /* 0x0000002000147824 */ /* 0x040fe200078e00ff */
[----:B------:R-:W-:Y:S01]  /*1b00*/  SHF.L.U64.HI R24, R0, 0x5, R21 ;  /* 0x0000000500187819 */ /* 0x000fe20000010215 */
[----:B------:R-:W0:Y:S03]  /*1b10*/  LDC.64 R2, c[0x0][0xe60] ;  /* 0x00039800ff027b82 */ /* 0x000e260000000a00 */
[----:B------:R-:W-:-:S04]  /*1b20*/  IADD3 R28, P0, R20, UR8, RZ ;  /* 0x00000008141c7c10 */ /* 0x000fc8000ff1e0ff */
[----:B------:R-:W-:-:S05]  /*1b30*/  IADD3.X R29, R24, UR9, RZ, P0, !PT ;  /* 0x00000009181d7c10 */ /* 0x000fca00087fe4ff */
[----:B------:R-:W0:Y:S01]  /*1b40*/  LDG.E.128 R16, desc[UR14][R28.64] ;  /* 0x0000000e1c107981 */ /* 0x000e22000c1e1d00 */
[----:B------:R-:W-:-:S03]  /*1b50*/  IADD3 R22, P0, R20, UR6, RZ ;  /* 0x0000000614167c10 */ /* 0x000fc6000ff1e0ff */
[----:B------:R1:W5:Y:S01]  /*1b60*/  LDG.E.128 R8, desc[UR14][R28.64+0x10] ;  /* 0x0000100e1c087981 */ /* 0x000362000c1e1d00 */
[----:B------:R-:W-:-:S05]  /*1b70*/  IADD3.X R23, R24, UR7, RZ, P0, !PT ;  /* 0x0000000718177c10 */ /* 0x000fca00087fe4ff */
[----:B------:R1:W5:Y:S04]  /*1b80*/  LDG.E.128 R12, desc[UR14][R22.64] ;  /* 0x0000000e160c7981 */ /* 0x000368000c1e1d00 */
[----:B------:R1:W5:Y:S01]  /*1b90*/  LDG.E.128 R4, desc[UR14][R22.64+0x10] ;  /* 0x0000100e16047981 */ /* 0x000362000c1e1d00 */
[----:B------:R-:W-:Y:S01]  /*1ba0*/  BSSY B0, `(.L_x_5041) ;  /* 0x0000048000007945 */ /* 0x000fe20003800000 */
[-C--:B0-----:R-:W-:Y:S02]  /*1bb0*/  IMAD R17, R17, R2.reuse, RZ ;  /* 0x0000000211117224 */ /* 0x081fe400078e02ff */
[----:B------:R-:W-:-:S04]  /*1bc0*/  IMAD.WIDE.U32 R26, R16, R2, RZ ;  /* 0x00000002101a7225 */ /* 0x000fc800078e00ff */
[----:B------:R-:W-:-:S04]  /*1bd0*/  IMAD R17, R16, R3, R17 ;  /* 0x0000000310117224 */ /* 0x000fc800078e0211 */
[----:B------:R-:W-:-:S05]  /*1be0*/  IMAD.IADD R31, R27, 0x1, R17 ;  /* 0x000000011b1f7824 */ /* 0x000fca00078e0211 */
[----:B------:R-:W-:-:S13]  /*1bf0*/  ISETP.GE.AND P0, PT, R31, RZ, PT ;  /* 0x000000ff1f00720c */ /* 0x000fda0003f06270 */
[----:B-1----:R-:W-:Y:S05]  /*1c00*/  @!P0 BRA `(.L_x_5042) ;  /* 0x0000000000c88947 */ /* 0x002fea0003800000 */
[----:B------:R-:W-:Y:S01]  /*1c10*/  ISETP.NE.U32.AND P0, PT, R26, RZ, PT ;  /* 0x000000ff1a00720c */ /* 0x000fe20003f05070 */
[----:B------:R-:W-:Y:S01]  /*1c20*/  BSSY B1, `(.L_x_5043) ;  /* 0x000002f000017945 */ /* 0x000fe20003800000 */
[----:B------:R-:W-:Y:S02]  /*1c30*/  IMAD.MOV.U32 R22, RZ, RZ, 0x1 ;  /* 0x00000001ff167424 */ /* 0x000fe400078e00ff */
[----:B------:R-:W-:Y:S01]  /*1c40*/  ISETP.NE.AND.EX P0, PT, R31, RZ, PT, P0 ;  /* 0x000000ff1f00720c */ /* 0x000fe20003f05300 */
[----:B------:R-:W-:-:S12]  /*1c50*/  IMAD.MOV.U32 R16, RZ, RZ, RZ ;  /* 0x000000ffff107224 */ /* 0x000fd800078e00ff */
[----:B------:R-:W-:Y:S05]  /*1c60*/  @!P0 BRA `(.L_x_5044) ;  /* 0x0000000000a88947 */ /* 0x000fea0003800000 */
[----:B------:R-:W-:Y:S01]  /*1c70*/  LOP3.LUT R16, R26, 0x1, RZ, 0xc0, !PT ;  /* 0x000000011a107812 */ /* 0x000fe200078ec0ff */
[----:B-----5:R-:W-:-:S03]  /*1c80*/  IMAD R27, R13, R12, RZ ;  /* 0x0000000c0d1b7224 */ /* 0x020fc600078e02ff */
[----:B------:R-:W-:Y:S01]  /*1c90*/  ISETP.NE.U32.AND P0, PT, R16, 0x1, PT ;  /* 0x000000011000780c */ /* 0x000fe20003f05070 */
[----:B------:R-:W-:Y:S01]  /*1ca0*/  IMAD R27, R12, R13, R27 ;  /* 0x0000000d0c1b7224 */ /* 0x000fe200078e021b */
[----:B------:R-:W-:Y:S02]  /*1cb0*/  IADD3 R16, P2, R26, 0x1, RZ ;  /* 0x000000011a107810 */ /* 0x000fe40007f5e0ff */
[----:B------:R-:W-:Y:S02]  /*1cc0*/  ISETP.NE.U32.AND.EX P0, PT, RZ, RZ, PT, P0 ;  /* 0x000000ffff00720c */ /* 0x000fe40003f05100 */
[----:B------:R-:W-:Y:S01]  /*1cd0*/  ISETP.GE.U32.AND P1, PT, R16, 0x3, PT ;  /* 0x000000031000780c */ /* 0x000fe20003f26070 */
[----:B------:R-:W-:Y:S01]  /*1ce0*/  IMAD.X R16, RZ, RZ, R31, P2 ;  /* 0x000000ffff107224 */ /* 0x000fe200010e061f */
[C---:B------:R-:W-:Y:S02]  /*1cf0*/  SEL R22, R12.reuse, 0x1, !P0 ;  /* 0x000000010c167807 */ /* 0x040fe40004000000 */
[----:B------:R-:W-:Y:S01]  /*1d00*/  SEL R25, R13, RZ, !P0 ;  /* 0x000000ff0d197207 */ /* 0x000fe20004000000 */
[----:B------:R-:W-:Y:S01]  /*1d10*/  IMAD.WIDE.U32 R12, R12, R12, RZ ;  /* 0x0000000c0c0c7225 */ /* 0x000fe200078e00ff */
[----:B------:R-:W-:-:S02]  /*1d20*/  ISETP.GE.U32.AND.EX P0, PT, R16, RZ, PT, P1 ;  /* 0x000000ff1000720c */ /* 0x000fc40003f06110 */
[----:B------:R-:W-:Y:S01]  /*1d30*/  LEA.HI R17, P2, R31, R26, RZ, 0x1 ;  /* 0x0000001a1f117211 */ /* 0x000fe200078508ff */
[----:B------:R-:W-:-:S04]  /*1d40*/  IMAD.WIDE.U32 R22, R22, 0x1, RZ ;  /* 0x0000000116167825 */ /* 0x000fc800078e00ff */
[----:B------:R-:W-:Y:S02]  /*1d50*/  IMAD.IADD R16, R23, 0x1, R25 ;  /* 0x0000000117107824 */ /* 0x000fe400078e0219 */
[----:B------:R-:W-:-:S04]  /*1d60*/  IMAD.X R26, RZ, RZ, R31, P2 ;  /* 0x000000ffff1a7224 */ /* 0x000fc800010e061f */
[----:B------:R-:W-:Y:S05]  /*1d70*/  @!P0 BRA `(.L_x_5044) ;  /* 0x0000000000648947 */ /* 0x000fea0003800000 */
[--C-:B------:R-:W-:Y:S01]  /*1d80*/  SHF.R.S64 R17, R17, 0x1, R26.reuse ;  /* 0x0000000111117819 */ /* 0x100fe2000000101a */
[----:B------:R-:W-:Y:S01]  /*1d90*/  IMAD.IADD R13, R13, 0x1, R27 ;  /* 0x000000010d0d7824 */ /* 0x000fe200078e021b */
[----:B------:R-:W-:-:S07]  /*1da0*/  SHF.R.S32.HI R26, RZ, 0x1, R26 ;  /* 0x00000001ff1a7819 */ /* 0x000fce000001141a */
.L_x_5045:
[C---:B------:R-:W-:Y:S02]  /*1db0*/  LOP3.LUT R23, R17.reuse, 0x1, RZ, 0xc0, !PT ;  /* 0x0000000111177812 */ /* 0x040fe400078ec0ff */
[----:B------:R-:W-:Y:S02]  /*1dc0*/  IADD3 R27, P2, R17, 0x1, RZ ;  /* 0x00000001111b7810 */ /* 0x000fe40007f5e0ff */
[----:B------:R-:W-:Y:S01]  /*1dd0*/  ISETP.NE.U32.AND P0, PT, R23, 0x1, PT ;  /* 0x000000011700780c */ /* 0x000fe20003f05070 */
[----:B------:R-:W-:Y:S01]  /*1de0*/  IMAD R23, R13, R12, RZ ;  /* 0x0000000c0d177224 */ /* 0x000fe200078e02ff */
[----:B------:R-:W-:Y:S01]  /*1df0*/  ISETP.GE.U32.AND P1, PT, R27, 0x3, PT ;  /* 0x000000031b00780c */ /* 0x000fe20003f26070 */
[----:B------:R-:W-:Y:S01]  /*1e00*/  IMAD.X R28, RZ, RZ, R26, P2 ;  /* 0x000000ffff1c7224 */ /* 0x000fe200010e061a */
[----:B------:R-:W-:Y:S01]  /*1e10*/  ISETP.NE.U32.AND.EX P0, PT, RZ, RZ, PT, P0 ;  /* 0x000000ffff00720c */ /* 0x000fe20003f05100 */
[----:B------:R-:W-:Y:S01]  /*1e20*/  IMAD R27, R12, R13, R23 ;  /* 0x0000000d0c1b7224 */ /* 0x000fe200078e0217 */
[----:B------:R-:W-:-:S02]  /*1e30*/  LEA.HI R17, P2, R26, R17, RZ, 0x1 ;  /* 0x000000111a117211 */ /* 0x000fc400078508ff */
[----:B------:R-:W-:Y:S02]  /*1e40*/  SEL R25, R13, RZ, !P0 ;  /* 0x000000ff0d197207 */ /* 0x000fe40004000000 */
[----:B------:R-:W-:Y:S01]  /*1e50*/  SEL R23, R12, 0x1, !P0 ;  /* 0x000000010c177807 */ /* 0x000fe20004000000 */
[----:B------:R-:W-:Y:S01]  /*1e60*/  IMAD.X R26, RZ, RZ, R26, P2 ;  /* 0x000000ffff1a7224 */ /* 0x000fe200010e061a */
[----:B------:R-:W-:Y:S01]  /*1e70*/  ISETP.GE.U32.AND.EX P0, PT, R28, RZ, PT, P1 ;  /* 0x000000ff1c00720c */ /* 0x000fe20003f06110 */
[----:B------:R-:W-:Y:S02]  /*1e80*/  IMAD R25, R25, R22, RZ ;  /* 0x0000001619197224 */ /* 0x000fe400078e02ff */
[----:B------:R-:W-:Y:S01]  /*1e90*/  IMAD.WIDE.U32 R12, R12, R12, RZ ;  /* 0x0000000c0c0c7225 */ /* 0x000fe200078e00ff */
[--C-:B------:R-:W-:Y:S02]  /*1ea0*/  SHF.R.S64 R17, R17, 0x1, R26.reuse ;  /* 0x0000000111117819 */ /* 0x100fe4000000101a */
[----:B------:R-:W-:Y:S01]  /*1eb0*/  SHF.R.S32.HI R26, RZ, 0x1, R26 ;  /* 0x00000001ff1a7819 */ /* 0x000fe2000001141a */
[----:B------:R-:W-:-:S02]  /*1ec0*/  IMAD R25, R16, R23, R25 ;  /* 0x0000001710197224 */ /* 0x000fc400078e0219 */
[----:B------:R-:W-:-:S04]  /*1ed0*/  IMAD.WIDE.U32 R22, R23, R22, RZ ;  /* 0x0000001617167225 */ /* 0x000fc800078e00ff */
[----:B------:R-:W-:Y:S02]  /*1ee0*/  IMAD.IADD R13, R13, 0x1, R27 ;  /* 0x000000010d0d7824 */ /* 0x000fe400078e021b */
[----:B------:R-:W-:Y:S01]  /*1ef0*/  IMAD.IADD R16, R23, 0x1, R25 ;  /* 0x0000000117107824 */ /* 0x000fe200078e0219 */
[----:B------:R-:W-:Y:S06]  /*1f00*/  @P0 BRA `(.L_x_5045) ;  /* 0xfffffffc00a80947 */ /* 0x000fec000383ffff */
.L_x_5044:
[----:B------:R-:W-:Y:S05]  /*1f10*/  BSYNC B1 ;  /* 0x0000000000017941 */ /* 0x000fea0003800000 */
.L_x_5043:
[----:B------:R-:W-:Y:S05]  /*1f20*/  BRA `(.L_x_5046) ;  /* 0x00000000003c7947 */ /* 0x000fea0003800000 */
.L_x_5042:
        /* <DEDUP_REMOVED lines=11> */
[----:B------:R-:W-:Y:S01]  /*1fe0*/  @!P0 SEL R22, R22, 0xffffffff, P1 ;  /* 0xffffffff16168807 */ /* 0x000fe20000800000 */
[----:B------:R-:W-:Y:S01]  /*1ff0*/  @P0 IMAD.MOV.U32 R22, RZ, RZ, RZ ;  /* 0x000000ffff160224 */ /* 0x000fe200078e00ff */
[----:B------:R-:W-:Y:S01]  /*2000*/  @!P0 SEL R16, RZ, 0xffffffff, P1 ;  /* 0xffffffffff108807 */ /* 0x000fe20000800000 */
[----:B------:R-:W-:-:S07]  /*2010*/  @P0 IMAD.MOV.U32 R16, RZ, RZ, RZ ;  /* 0x000000ffff100224 */ /* 0x000fce00078e00ff */
.L_x_5046:
[----:B------:R-:W-:Y:S05]  /*2020*/  BSYNC B0 ;  /* 0x0000000000007941 */ /* 0x000fea0003800000 */
.L_x_5041:
[-C--:B-----5:R-:W-:Y:S01]  /*2030*/  IMAD R12, R19, R2.reuse, RZ ;  /* 0x00000002130c7224 */ /* 0x0a0fe200078e02ff */
[----:B------:R-:W-:Y:S01]  /*2040*/  BSSY B0, `(.L_x_5047) ;  /* 0x0000048000007945 */ /* 0x000fe20003800000 */
[----:B------:R-:W-:-:S04]  /*2050*/  IMAD.WIDE.U32 R26, R18, R2, RZ ;  /* 0x00000002121a7225 */ /* 0x000fc800078e00ff */
[----:B------:R-:W-:Y:S02]  /*2060*/  IMAD R19, R18, R3, R12 ;  /* 0x0000000312137224 */ /* 0x000fe400078e020c */
        /* <DEDUP_REMOVED lines=11> */
[C---:B------:R-:W-:Y:S01]  /*2120*/  LOP3.LUT R16, R26.reuse, 0x1, RZ, 0xc0, !PT ;  /* 0x000000011a107812 */ /* 0x040fe200078ec0ff */
[----:B------:R-:W-:Y:S01]  /*2130*/  IMAD R23, R15, R14, RZ ;  /* 0x0000000e0f177224 */ /* 0x000fe200078e02ff */
[----:B------:R-:W-:Y:S02]  /*2140*/  IADD3 R17, P2, R26, 0x1, RZ ;  /* 0x000000011a117810 */ /* 0x000fe40007f5e0ff */
[----:B------:R-:W-:Y:S01]  /*2150*/  ISETP.NE.U32.AND P0, PT, R16, 0x1, PT ;  /* 0x000000011000780c */ /* 0x000fe20003f05070 */
[----:B------:R-:W-:Y:S01]  /*2160*/  IMAD R23, R14, R15, R23 ;  /* 0x0000000f0e177224 */ /* 0x000fe200078e0217 */
[----:B------:R-:W-:Y:S01]  /*2170*/  ISETP.GE.U32.AND P1, PT, R17, 0x3, PT ;  /* 0x000000031100780c */ /* 0x000fe20003f26070 */
[----:B------:R-:W-:Y:S01]  /*2180*/  IMAD.X R22, RZ, RZ, R25, P2 ;  /* 0x000000ffff167224 */ /* 0x000fe200010e0619 */
[----:B------:R-:W-:Y:S02]  /*2190*/  ISETP.NE.U32.AND.EX P0, PT, RZ, RZ, PT, P0 ;  /* 0x000000ffff00720c */ /* 0x000fe40003f05100 */
[----:B------:R-:W-:-:S02]  /*21a0*/  LEA.HI R18, P2, R25, R26, RZ, 0x1 ;  /* 0x0000001a19127211 */ /* 0x000fc400078508ff */
[C---:B------:R-:W-:Y:S02]  /*21b0*/  SEL R16, R14.reuse, 0x1, !P0 ;  /* 0x000000010e107807 */ /* 0x040fe40004000000 */
[----:B------:R-:W-:Y:S01]  /*21c0*/  SEL R19, R15, RZ, !P0 ;  /* 0x000000ff0f137207 */ /* 0x000fe20004000000 */
[----:B------:R-:W-:Y:S01]  /*21d0*/  IMAD.WIDE.U32 R14, R14, R14, RZ ;  /* 0x0000000e0e0e7225 */ /* 0x000fe200078e00ff */
[----:B------:R-:W-:-:S03]  /*21e0*/  ISETP.GE.U32.AND.EX P0, PT, R22, RZ, PT, P1 ;  /* 0x000000ff1600720c */ /* 0x000fc60003f06110 */
[----:B------:R-:W-:-:S04]  /*21f0*/  IMAD.WIDE.U32 R16, R16, 0x1, RZ ;  /* 0x0000000110107825 */ /* 0x000fc800078e00ff */
[----:B------:R-:W-:Y:S02]  /*2200*/  IMAD.IADD R17, R17, 0x1, R19 ;  /* 0x0000000111117824 */ /* 0x000fe400078e0213 */
[----:B------:R-:W-:-:S04]  /*2210*/  IMAD.X R19, RZ, RZ, R25, P2 ;  /* 0x000000ffff137224 */ /* 0x000fc800010e0619 */
[----:B------:R-:W-:Y:S05]  /*2220*/  @!P0 BRA `(.L_x_5050) ;  /* 0x0000000000648947 */ /* 0x000fea0003800000 */
[----:B------:R-:W-:Y:S01]  /*2230*/  SHF.R.S64 R18, R18, 0x1, R19 ;  /* 0x0000000112127819 */ /* 0x000fe20000001013 */
[----:B------:R-:W-:Y:S01]  /*2240*/  IMAD.IADD R15, R15, 0x1, R23 ;  /* 0x000000010f0f7824 */ /* 0x000fe200078e0217 */
[----:B------:R-:W-:-:S07]  /*2250*/  SHF.R.S32.HI R19, RZ, 0x1, R19 ;  /* 0x00000001ff137819 */ /* 0x000fce0000011413 */
.L_x_5051:
        /* <DEDUP_REMOVED lines=22> */
.L_x_5050:
[----:B------:R-:W-:Y:S05]  /*23c0*/  BSYNC B1 ;  /* 0x0000000000017941 */ /* 0x000fea0003800000 */
.L_x_5049:
[----:B------:R-:W-:Y:S05]  /*23d0*/  BRA `(.L_x_5052) ;  /* 0x0000000000387947 */ /* 0x000fea0003800000 */
.L_x_5048:
        /* <DEDUP_REMOVED lines=14> */
.L_x_5052:
[----:B------:R-:W-:Y:S05]  /*24c0*/  BSYNC B0 ;  /* 0x0000000000007941 */ /* 0x000fea0003800000 */
.L_x_5047:
[-C--:B------:R-:W-:Y:S01]  /*24d0*/  IMAD R9, R9, R2.reuse, RZ ;  /* 0x0000000209097224 */ /* 0x080fe200078e02ff */
        /* <DEDUP_REMOVED lines=31> */
[----:B------:R-:W-:Y:S01]  /*26d0*/  IMAD.MOV.U32 R16, RZ, RZ, R4 ;  /* 0x000000ffff107224 */ /* 0x000fe200078e0004 */
[----:B------:R-:W-:Y:S01]  /*26e0*/  SHF.R.S64 R4, R18, 0x1, R17 ;  /* 0x0000000112047819 */ /* 0x000fe20000001011 */
[----:B------:R-:W-:Y:S01]  /*26f0*/  IMAD.IADD R5, R5, 0x1, R19 ;  /* 0x0000000105057824 */ /* 0x000fe200078e0213 */
[----:B------:R-:W-:-:S07]  /*2700*/  SHF.R.S32.HI R17, RZ, 0x1, R17 ;  /* 0x00000001ff117819 */ /* 0x000fce0000011411 */
.L_x_5057:
        /* <DEDUP_REMOVED lines=9> */
[----:B------:R-:W-:Y:S01]  /*27a0*/  SEL R23, R5, RZ, !P0 ;  /* 0x000000ff05177207 */ /* 0x000fe20004000000 */
[C---:B------:R-:W-:Y:S01]  /*27b0*/  IMAD.WIDE.U32 R4, R16.reuse, R16, RZ ;  /* 0x0000001010047225 */ /* 0x040fe200078e00ff */
[----:B------:R-:W-:Y:S02]  /*27c0*/  SEL R19, R16, 0x1, !P0 ;  /* 0x0000000110137807 */ /* 0x000fe40004000000 */
[----:B------:R-:W-:Y:S01]  /*27d0*/  ISETP.GE.U32.AND.EX P0, PT, R26, RZ, PT, P1 ;  /* 0x000000ff1a00720c */ /* 0x000fe20003f06110 */
[-C--:B------:R-:W-:Y:S02]  /*27e0*/  IMAD R22, R23, R8.reuse, RZ ;  /* 0x0000000817167224 */ /* 0x080fe400078e02ff */
[----:B------:R-:W-:Y:S02]  /*27f0*/  IMAD.X R17, RZ, RZ, R17, P2 ;  /* 0x000000ffff117224 */ /* 0x000fe400010e0611 */
[----:B------:R-:W-:Y:S02]  /*2800*/  IMAD R23, R9, R19, R22 ;  /* 0x0000001309177224 */ /* 0x000fe400078e0216 */
[----:B------:R-:W-:-:S04]  /*2810*/  IMAD.WIDE.U32 R8, R19, R8, RZ ;  /* 0x0000000813087225 */ /* 0x000fc800078e00ff */
[----:B------:R-:W-:Y:S01]  /*2820*/  IMAD.MOV.U32 R16, RZ, RZ, R4 ;  /* 0x000000ffff107224 */ /* 0x000fe200078e0004 */
[----:B------:R-:W-:Y:S01]  /*2830*/  SHF.R.S64 R4, R18, 0x1, R17 ;  /* 0x0000000112047819 */ /* 0x000fe20000001011 */
[----:B------:R-:W-:Y:S01]  /*2840*/  IMAD.IADD R5, R5, 0x1, R25 ;  /* 0x0000000105057824 */ /* 0x000fe200078e0219 */
[----:B------:R-:W-:Y:S01]  /*2850*/  SHF.R.S32.HI R17, RZ, 0x1, R17 ;  /* 0x00000001ff117819 */ /* 0x000fe20000011411 */
[----:B------:R-:W-:Y:S01]  /*2860*/  IMAD.IADD R9, R9, 0x1, R23 ;  /* 0x0000000109097824 */ /* 0x000fe200078e0217 */
[----:B------:R-:W-:Y:S06]  /*2870*/  @P0 BRA `(.L_x_5057) ;  /* 0xfffffffc00a40947 */ /* 0x000fec000383ffff */
.L_x_5056:
[----:B------:R-:W-:Y:S05]  /*2880*/  BSYNC B1 ;  /* 0x0000000000017941 */ /* 0x000fea0003800000 */
.L_x_5055:
[----:B------:R-:W-:Y:S05]  /*2890*/  BRA `(.L_x_5058) ;  /* 0x0000000000387947 */ /* 0x000fea0003800000 */
.L_x_5054:
        /* <DEDUP_REMOVED lines=14> */
.L_x_5058:
[----:B------:R-:W-:Y:S05]  /*2980*/  BSYNC B0 ;  /* 0x0000000000007941 */ /* 0x000fea0003800000 */
.L_x_5053:
        /* <DEDUP_REMOVED lines=36> */
.L_x_5063:
        /* <DEDUP_REMOVED lines=23> */
.L_x_5062:
[----:B------:R-:W-:Y:S05]  /*2d40*/  BSYNC B1 ;  /* 0x0000000000017941 */ /* 0x000fea0003800000 */
.L_x_5061:
[----:B------:R-:W-:Y:S05]  /*2d50*/  BRA `(.L_x_5064) ;  /* 0x0000000000387947 */ /* 0x000fea0003800000 */
.L_x_5060:
        /* <DEDUP_REMOVED lines=14> */
.L_x_5064:
[----:B------:R-:W-:Y:S05]  /*2e40*/  BSYNC B0 ;  /* 0x0000000000007941 */ /* 0x000fea0003800000 */
.L_x_5059:
[----:B------:R-:W-:Y:S01]  /*2e50*/  IADD3 R8, P0, R20, UR10, RZ ;  /* 0x0000000a14087c10 */ /* 0x000fe2000ff1e0ff */
[----:B------:R-:W-:Y:S02]  /*2e60*/  IMAD.MOV.U32 R6, RZ, RZ, R2 ;  /* 0x000000ffff067224 */ /* 0x000fe400078e0002 */
[----:B------:R-:W-:Y:S01]  /*2e70*/  IMAD.MOV.U32 R7, RZ, RZ, R3 ;  /* 0x000000ffff077224 */ /* 0x000fe200078e0003 */
[----:B------:R-:W-:Y:S02]  /*2e80*/  IADD3.X R9, R24, UR11, RZ, P0, !PT ;  /* 0x0000000b18097c10 */ /* 0x000fe400087fe4ff */
[----:B------:R-:W-:-:S03]  /*2e90*/  IADD3 R0, P0, R0, UR4, RZ ;  /* 0x0000000400007c10 */ /* 0x000fc6000ff1e0ff */
[----:B------:R0:W-:Y:S01]  /*2ea0*/  STG.E.128 desc[UR14][R8.64], R12 ;  /* 0x0000000c08007986 */ /* 0x0001e2000c101d0e */
[C---:B------:R-:W-:Y:S01]  /*2eb0*/  ISETP.LT.U32.AND P1, PT, R0.reuse, 0x4000, PT ;  /* 0x000040000000780c */ /* 0x040fe20003f21070 */
[----:B------:R-:W-:Y:S02]  /*2ec0*/  IMAD.SHL.U32 R2, R0, 0x4, RZ ;  /* 0x0000000400027824 */ /* 0x000fe400078e00ff */
[----:B------:R-:W-:Y:S01]  /*2ed0*/  IMAD.X R21, RZ, RZ, R21, P0 ;  /* 0x000000ffff157224 */ /* 0x000fe200000e0615 */
[----:B------:R0:W-:Y:S02]  /*2ee0*/  STG.E.128 desc[UR14][R8.64+0x10], R4 ;  /* 0x0000100408007986 */ /* 0x0001e4000c101d0e */
[----:B------:R-:W-:Y:S02]  /*2ef0*/  ISETP.GE.U32.AND P0, PT, R2, UR16, PT ;  /* 0x0000001002007c0c */ /* 0x000fe4000bf06070 */
[----:B------:R-:W-:Y:S02]  /*2f00*/  SHF.L.U64.HI R2, R0, 0x2, R21 ;  /* 0x0000000200027819 */ /* 0x000fe40000010215 */
[----:B------:R-:W-:-:S02]  /*2f10*/  ISETP.LT.U32.AND.EX P1, PT, R21, RZ, PT, P1 ;  /* 0x000000ff1500720c */ /* 0x000fc40003f21110 */
[----:B------:R-:W-:-:S13]  /*2f20*/  ISETP.GE.AND.EX P0, PT, R2, UR12, PT, P0 ;  /* 0x0000000c02007c0c */ /* 0x000fda000bf06300 */
[----:B0-----:R-:W-:Y:S05]  /*2f30*/  @!P0 BRA P1, `(.L_x_5065) ;  /* 0xffffffe800ec8947 */ /* 0x001fea000083ffff */
[----:B------:R-:W-:Y:S05]  /*2f40*/  EXIT ;  /* 0x000000000000794d */ /* 0x000fea0003800000 */
.L_x_5066:
        /* <DEDUP_REMOVED lines=11> */
.L_x_8056:


//--------------------- .text._ZN2at6native55_GLOBAL__N__de093ff9_22_ForeachBinaryOpList_cu_a911ec4325multi_tensor_apply_kernelINS1_18TensorListMetadataILi3EEENS1_24BinaryOpListAlphaFunctorIiLi3ELi2ELi2EEEJNS1_13power_functorIiEEiEEEvT_T0_DpT1_ --------------------------
	.section	.text._ZN2at6native55_GLOBAL__N__de093ff9_22_ForeachBinaryOpList_cu_a911ec4325multi_tensor_apply_kernelINS1_18TensorListMetadataILi3EEENS1_24BinaryOpListAlphaFunctorIiLi3ELi2ELi2EEEJNS1_13power_functorIiEEiEEEvT_T0_DpT1_,"ax",@progbits
	.align	128
.text._ZN2at6native55_GLOBAL__N__de093ff9_22_ForeachBinaryOpList_cu_a911ec4325multi_tensor_apply_kernelINS1_18TensorListMetadataILi3EEENS1_24BinaryOpListAlphaFunctorIiLi3ELi2ELi2EEEJNS1_13power_functorIiEEiEEEvT_T0_DpT1_:
        .type           _ZN2at6native55_GLOBAL__N__de093ff9_22_ForeachBinaryOpList_cu_a911ec4325multi_tensor_apply_kernelINS1_18TensorListMetadataILi3EEENS1_24BinaryOpListAlphaFunctorIiLi3ELi2ELi2EEEJNS1_13power_functorIiEEiEEEvT_T0_DpT1_,@function
        .size           _ZN2at6native55_GLOBAL__N__de093ff9_22_ForeachBinaryOpList_cu_a911ec4325multi_tensor_apply_kernelINS1_18TensorListMetadataILi3EEENS1_24BinaryOpListAlphaFunctorIiLi3ELi2ELi2EEEJNS1_13power_functorIiEEiEEEvT_T0_DpT1_,(.L_x_8057 - _ZN2at6native55_GLOBAL__N__de093ff9_22_ForeachBinaryOpList_cu_a911ec4325multi_tensor_apply_kernelINS1_18TensorListMetadataILi3EEENS1_24BinaryOpListAlphaFunctorIiLi3ELi2ELi2EEEJNS1_13power_functorIiEEiEEEvT_T0_DpT1_)
        .other          _ZN2at6native55_GLOBAL__N__de093ff9_22_ForeachBinaryOpList_cu_a911ec4325multi_tensor_apply_kernelINS1_18TensorListMetadataILi3EEENS1_24BinaryOpListAlphaFunctorIiLi3ELi2ELi2EEEJNS1_13power_functorIiEEiEEEvT_T0_DpT1_,@"STO_CUDA_ENTRY STV_DEFAULT"
_ZN2at6native55_GLOBAL__N__de093ff9_22_ForeachBinaryOpList_cu_a911ec4325multi_tensor_apply_kernelINS1_18TensorListMetadataILi3EEENS1_24BinaryOpListAlphaFunctorIiLi3ELi2ELi2EEEJNS1_13power_functorIiEEiEEEvT_T0_DpT1_:
        /* <DEDUP_REMOVED lines=30> */
.L_x_5091:
[----:B------:R-:W1:Y:S01]  /*01e0*/  LDC R14, c[0x0][RZ] ;  /* 0x00000000ff0e7b82 */ /* 0x000e620000000800 */
[----:B0-----:R-:W-:Y:S02]  /*01f0*/  IADD3 R15, P1, R0, R12, RZ ;  /* 0x0000000c000f7210 */ /* 0x001fe40007f3e0ff */
[----:B------:R-:W-:Y:S01]  /*0200*/  CS2R R24, SRZ ;  /* 0x0000000000187805 */ /* 0x000fe2000001ff00 */
[----:B------:R-:W-:Y:S01]  /*0210*/  IMAD.MOV.U32 R23, RZ, RZ, RZ ;  /* 0x000000ffff177224 */ /* 0x000fe200078e00ff */
[----:B------:R-:W-:Y:S02]  /*0220*/  CS2R R26, SRZ ;  /* 0x00000000001a7805 */ /* 0x000fe4000001ff00 */
[C---:B------:R-:W-:Y:S01]  /*0230*/  ISETP.GE.U32.AND P0, PT, R15.reuse, 0x10000, PT ;  /* 0x000100000f00780c */ /* 0x040fe20003f06070 */
[----:B------:R-:W-:Y:S01]  /*0240*/  IMAD.X R16, RZ, RZ, R13, P1 ;  /* 0x000000ffff107224 */ /* 0x000fe200008e060d */
[----:B------:R-:W-:Y:S02]  /*0250*/  ISETP.LT.U32.AND P1, PT, R15, UR14, PT ;  /* 0x0000000e0f007c0c */ /* 0x000fe4000bf21070 */
[----:B------:R-:W-:Y:S01]  /*0260*/  CS2R R28, SRZ ;  /* 0x00000000001c7805 */ /* 0x000fe2000001ff00 */
[----:B------:R-:W-:Y:S01]  /*0270*/  ULDC UR5, c[0x0][0xe5c] ;  /* 0x0003970000057ab9 */ /* 0x000fe20000000800 */
[----:B------:R-:W-:-:S04]  /*0280*/  ISETP.GE.U32.AND.EX P0, PT, R16, RZ, PT, P0 ;  /* 0x000000ff1000720c */ /* 0x000fc80003f06100 */
[----:B------:R-:W-:Y:S02]  /*0290*/  ISETP.LT.AND.EX P0, PT, R16, UR4, !P0, P1 ;  /* 0x0000000410007c0c */ /* 0x000fe4000c701310 */
[CC--:B-1----:R-:W-:Y:S02]  /*02a0*/  IADD3 R17, P2, R14.reuse, R15.reuse, RZ ;  /* 0x0000000f0e117210 */ /* 0x0c2fe40007f5e0ff */
[----:B------:R-:W-:Y:S02]  /*02b0*/  LEA R19, P3, R14, R15, 0x1 ;  /* 0x0000000f0e137211 */ /* 0x000fe400078608ff */
[----:B------:R-:W-:Y:S01]  /*02c0*/  ISETP.GE.U32.AND P1, PT, R17, 0x10000, PT ;  /* 0x000100001100780c */ /* 0x000fe20003f26070 */
[----:B------:R-:W-:-:S06]  /*02d0*/  IMAD.X R18, RZ, RZ, R16, P2 ;  /* 0x000000ffff127224 */ /* 0x000fcc00010e0610 */
[----:B------:R-:W-:Y:S02]  /*02e0*/  @P0 LEA R4, P4, R15, UR6, 0x2 ;  /* 0x000000060f040c11 */ /* 0x000fe4000f8810ff */
[----:B------:R-:W-:Y:S02]  /*02f0*/  ISETP.LT.U32.AND P2, PT, R17, UR14, PT ;  /* 0x0000000e11007c0c */ /* 0x000fe4000bf41070 */
[----:B------:R-:W-:Y:S01]  /*0300*/  ISETP.GE.U32.AND.EX P1, PT, R18, RZ, PT, P1 ;  /* 0x000000ff1200720c */ /* 0x000fe20003f26110 */
[----:B------:R-:W-:Y:S01]  /*0310*/  IMAD R6, R14, 0x3, RZ ;  /* 0x000000030e067824 */ /* 0x000fe200078e02ff */
[C-C-:B------:R-:W-:Y:S01]  /*0320*/  @P0 LEA.HI.X R5, R15.reuse, UR7, R16.reuse, 0x2, P4 ;  /* 0x000000070f050c11 */ /* 0x140fe2000a0f1410 */
[----:B------:R-:W-:Y:S01]  /*0330*/  IMAD.X R20, RZ, RZ, R16, P3 ;  /* 0x000000ffff147224 */ /* 0x000fe200018e0610 */
[----:B------:R-:W-:Y:S02]  /*0340*/  @P0 LEA R2, P4, R15, UR8, 0x2 ;  /* 0x000000080f020c11 */ /* 0x000fe4000f8810ff */
[----:B------:R-:W-:Y:S01]  /*0350*/  ISETP.LT.AND.EX P1, PT, R18, UR4, !P1, P2 ;  /* 0x0000000412007c0c */ /* 0x000fe2000cf21320 */
[----:B------:R0:W5:Y:S01]  /*0360*/  @P0 LDG.E R23, desc[UR12][R4.64] ;  /* 0x0000000c04170981 */ /* 0x000162000c1e1900 */
[----:B------:R-:W-:-:S02]  /*0370*/  ISETP.GE.U32.AND P2, PT, R19, 0x10000, PT ;  /* 0x000100001300780c */ /* 0x000fc40003f46070 */
[--C-:B------:R-:W-:Y:S02]  /*0380*/  @P0 LEA.HI.X R3, R15, UR9, R16.reuse, 0x2, P4 ;  /* 0x000000090f030c11 */ /* 0x100fe4000a0f1410 */
[----:B------:R-:W-:Y:S02]  /*0390*/  IADD3 R21, P4, R6, R15, RZ ;  /* 0x0000000f06157210 */ /* 0x000fe40007f9e0ff */
[----:B------:R-:W-:Y:S01]  /*03a0*/  ISETP.LT.U32.AND P3, PT, R19, UR14, PT ;  /* 0x0000000e13007c0c */ /* 0x000fe2000bf61070 */
[----:B------:R1:W2:Y:S01]  /*03b0*/  @P0 LDG.E R24, desc[UR12][R2.64] ;  /* 0x0000000c02180981 */ /* 0x0002a2000c1e1900 */
[----:B------:R-:W-:Y:S01]  /*03c0*/  ISETP.GE.U32.AND.EX P2, PT, R20, RZ, PT, P2 ;  /* 0x000000ff1400720c */ /* 0x000fe20003f46120 */
[----:B------:R-:W-:-:S03]  /*03d0*/  IMAD.X R22, RZ, RZ, R16, P4 ;  /* 0x000000ffff167224 */ /* 0x000fc600020e0610 */
[----:B------:R-:W-:Y:S02]  /*03e0*/  ISETP.LT.AND.EX P2, PT, R20, UR4, !P2, P3 ;  /* 0x0000000414007c0c */ /* 0x000fe4000d741330 */
[C---:B------:R-:W-:Y:S02]  /*03f0*/  ISETP.GE.U32.AND P3, PT, R21.reuse, 0x10000, PT ;  /* 0x000100001500780c */ /* 0x040fe40003f66070 */
[----:B------:R-:W-:Y:S02]  /*0400*/  ISETP.LT.U32.AND P4, PT, R21, UR14, PT ;  /* 0x0000000e15007c0c */ /* 0x000fe4000bf81070 */
[C---:B------:R-:W-:Y:S02]  /*0410*/  ISETP.GE.U32.AND.EX P3, PT, R22.reuse, RZ, PT, P3 ;  /* 0x000000ff1600720c */ /* 0x040fe40003f66130 */
[----:B------:R-:W-:Y:S02]  /*0420*/  @P1 LEA R8, P5, R17, UR6, 0x2 ;  /* 0x0000000611081c11 */ /* 0x000fe4000f8a10ff */
[----:B------:R-:W-:-:S02]  /*0430*/  ISETP.LT.AND.EX P3, PT, R22, UR4, !P3, P4 ;  /* 0x0000000416007c0c */ /* 0x000fc4000df61340 */
[C-C-:B------:R-:W-:Y:S02]  /*0440*/  @P1 LEA.HI.X R9, R17.reuse, UR7, R18.reuse, 0x2, P5 ;  /* 0x0000000711091c11 */ /* 0x140fe4000a8f1412 */
[----:B0-----:R-:W-:Y:S02]  /*0450*/  @P1 LEA R4, P5, R17, UR8, 0x2 ;  /* 0x0000000811041c11 */ /* 0x001fe4000f8a10ff */
[----:B------:R-:W-:Y:S01]  /*0460*/  @P2 LEA R6, P4, R19, UR6, 0x2 ;  /* 0x0000000613062c11 */ /* 0x000fe2000f8810ff */
[----:B------:R0:W5:Y:S01]  /*0470*/  @P1 LDG.E R25, desc[UR12][R8.64] ;  /* 0x0000000c08191981 */ /* 0x000162000c1e1900 */
[----:B------:R-:W-:Y:S02]  /*0480*/  @P1 LEA.HI.X R5, R17, UR9, R18, 0x2, P5 ;  /* 0x0000000911051c11 */ /* 0x000fe4000a8f1412 */
[C---:B-1----:R-:W-:Y:S02]  /*0490*/  @P2 LEA R2, P5, R19.reuse, UR8, 0x2 ;  /* 0x0000000813022c11 */ /* 0x042fe4000f8a10ff */
[C-C-:B------:R-:W-:Y:S01]  /*04a0*/  @P2 LEA.HI.X R7, R19.reuse, UR7, R20.reuse, 0x2, P4 ;  /* 0x0000000713072c11 */ /* 0x140fe2000a0f1414 */
[----:B------:R1:W5:Y:S01]  /*04b0*/  @P1 LDG.E R27, desc[UR12][R4.64] ;  /* 0x0000000c041b1981 */ /* 0x000362000c1e1900 */
[----:B------:R-:W-:-:S02]  /*04c0*/  @P2 LEA.HI.X R3, R19, UR9, R20, 0x2, P5 ;  /* 0x0000000913032c11 */ /* 0x000fc4000a8f1414 */
[C---:B------:R-:W-:Y:S01]  /*04d0*/  @P3 LEA R10, P5, R21.reuse, UR8, 0x2 ;  /* 0x00000008150a3c11 */ /* 0x040fe2000f8a10ff */
[----:B------:R3:W5:Y:S01]  /*04e0*/  @P2 LDG.E R26, desc[UR12][R6.64] ;  /* 0x0000000c061a2981 */ /* 0x000762000c1e1900 */
[C---:B0-----:R-:W-:Y:S02]  /*04f0*/  @P3 LEA R8, P4, R21.reuse, UR6, 0x2 ;  /* 0x0000000615083c11 */ /* 0x041fe4000f8810ff */
[C-C-:B------:R-:W-:Y:S01]  /*0500*/  @P3 LEA.HI.X R11, R21.reuse, UR9, R22.reuse, 0x2, P5 ;  /* 0x00000009150b3c11 */ /* 0x140fe2000a8f1416 */
[----:B------:R3:W5:Y:S01]  /*0510*/  @P2 LDG.E R28, desc[UR12][R2.64] ;  /* 0x0000000c021c2981 */ /* 0x000762000c1e1900 */
[----:B------:R-:W-:Y:S01]  /*0520*/  @P3 LEA.HI.X R9, R21, UR7, R22, 0x2, P4 ;  /* 0x0000000715093c11 */ /* 0x000fe2000a0f1416 */
[----:B-1----:R-:W-:-:S04]  /*0530*/  IMAD.MOV.U32 R4, RZ, RZ, RZ ;  /* 0x000000ffff047224 */ /* 0x002fc800078e00ff */
[----:B------:R3:W5:Y:S04]  /*0540*/  @P3 LDG.E R29, desc[UR12][R8.64] ;  /* 0x0000000c081d3981 */ /* 0x000768000c1e1900 */
[----:B------:R3:W5:Y:S01]  /*0550*/  @P3 LDG.E R4, desc[UR12][R10.64] ;  /* 0x0000000c0a043981 */ /* 0x000762000c1e1900 */
[----:B------:R-:W-:Y:S01]  /*0560*/  BSSY B0, `(.L_x_5068) ;  /* 0x0000028000007945 */ /* 0x000fe20003800000 */
[----:B--2---:R-:W-:-:S05]  /*0570*/  IMAD R24, R24, UR5, RZ ;  /* 0x0000000518187c24 */ /* 0x004fca000f8e02ff */
[----:B------:R-:W-:-:S13]  /*0580*/  ISETP.GE.AND P4, PT, R24, RZ, PT ;  /* 0x000000ff1800720c */ /* 0x000fda0003f86270 */
[----:B---3--:R-:W-:Y:S05]  /*0590*/  @!P4 BRA `(.L_x_5069) ;  /* 0x00000000006cc947 */ /* 0x008fea0003800000 */
[----:B------:R-:W-:Y:S01]  /*05a0*/  ISETP.NE.AND P4, PT, R24, RZ, PT ;  /* 0x000000ff1800720c */ /* 0x000fe20003f85270 */
[----:B------:R-:W-:Y:S01]  /*05b0*/  BSSY B1, `(.L_x_5070) ;  /* 0x0000018000017945 */ /* 0x000fe20003800000 */
[----:B------:R-:W-:-:S11]  /*05c0*/  IMAD.MOV.U32 R11, RZ, RZ, 0x1 ;  /* 0x00000001ff0b7424 */ /* 0x000fd600078e00ff */
[----:B------:R-:W-:Y:S05]  /*05d0*/  @!P4 BRA `(.L_x_5071) ;  /* 0x000000000054c947 */ /* 0x000fea0003800000 */
[C---:B------:R-:W-:Y:S01]  /*05e0*/  VIADD R3, R24.reuse, 0x1 ;  /* 0x0000000118037836 */ /* 0x040fe20000000000 */
[----:B------:R-:W-:-:S04]  /*05f0*/  LOP3.LUT R2, R24, 0x1, RZ, 0xc0, !PT ;  /* 0x0000000118027812 */ /* 0x000fc800078ec0ff */
[----:B------:R-:W-:Y:S01]  /*0600*/  ISETP.GE.U32.AND P5, PT, R3, 0x3, PT ;  /* 0x000000030300780c */ /* 0x000fe20003fa6070 */
[C---:B-----5:R-:W-:Y:S01]  /*0610*/  IMAD R3, R23.reuse, R23, RZ ;  /* 0x0000001717037224 */ /* 0x060fe200078e02ff */
[----:B------:R-:W-:Y:S02]  /*0620*/  ISETP.NE.U32.AND P4, PT, R2, 0x1, PT ;  /* 0x000000010200780c */ /* 0x000fe40003f85070 */
[----:B------:R-:W-:Y:S02]  /*0630*/  LEA.HI R2, R24, R24, RZ, 0x1 ;  /* 0x0000001818027211 */ /* 0x000fe400078f08ff */
[----:B------:R-:W-:-:S07]  /*0640*/  SEL R11, R23, 0x1, !P4 ;  /* 0x00000001170b7807 */ /* 0x000fce0006000000 */
[----:B------:R-:W-:Y:S05]  /*0650*/  @!P5 BRA `(.L_x_5071) ;  /* 0x000000000034d947 */ /* 0x000fea0003800000 */
[----:B------:R-:W-:Y:S01]  /*0660*/  SHF.R.S32.HI R6, RZ, 0x1, R2 ;  /* 0x00000001ff067819 */ /* 0x000fe20000011402 */
[----:B------:R-:W-:-:S07]  /*0670*/  IMAD.MOV.U32 R5, RZ, RZ, R3 ;  /* 0x000000ffff057224 */ /* 0x000fce00078e0003 */
.L_x_5072:
[C---:B------:R-:W-:Y:S01]  /*0680*/  VIADD R7, R6.reuse, 0x1 ;  /* 0x0000000106077836 */ /* 0x040fe20000000000 */
[C---:B------:R-:W-:Y:S02]  /*0690*/  LOP3.LUT R3, R6.reuse, 0x1, RZ, 0xc0, !PT ;  /* 0x0000000106037812 */ /* 0x040fe400078ec0ff */
[----:B------:R-:W-:Y:S02]  /*06a0*/  LEA.HI R2, R6, R6, RZ, 0x1 ;  /* 0x0000000606027211 */ /* 0x000fe400078f08ff */
[----:B------:R-:W-:Y:S02]  /*06b0*/  ISETP.GE.U32.AND P5, PT, R7, 0x3, PT ;  /* 0x000000030700780c */ /* 0x000fe40003fa6070 */
[----:B------:R-:W-:Y:S02]  /*06c0*/  ISETP.NE.U32.AND P4, PT, R3, 0x1, PT ;  /* 0x000000010300780c */ /* 0x000fe40003f85070 */
[----:B------:R-:W-:Y:S02]  /*06d0*/  SHF.R.S32.HI R3, RZ, 0x1, R2 ;  /* 0x00000001ff037819 */ /* 0x000fe40000011402 */
[C---:B------:R-:W-:Y:S01]  /*06e0*/  SEL R2, R5.reuse, 0x1, !P4 ;  /* 0x0000000105027807 */ /* 0x040fe20006000000 */
[----:B------:R-:W-:-:S02]  /*06f0*/  IMAD R5, R5, R5, RZ ;  /* 0x0000000505057224 */ /* 0x000fc400078e02ff */
[----:B------:R-:W-:Y:S02]  /*0700*/  IMAD.MOV.U32 R6, RZ, RZ, R3 ;  /* 0x000000ffff067224 */ /* 0x000fe400078e0003 */
[----:B------:R-:W-:Y:S02]  /*0710*/  IMAD R11, R2, R11, RZ ;  /* 0x0000000b020b7224 */ /* 0x000fe400078e02ff */
[----:B------:R-:W-:Y:S05]  /*0720*/  @P5 BRA `(.L_x_5072) ;  /* 0xfffffffc00d45947 */ /* 0x000fea000383ffff */
.L_x_5071:
[----:B------:R-:W-:Y:S05]  /*0730*/  BSYNC B1 ;  /* 0x0000000000017941 */ /* 0x000fea0003800000 */
.L_x_5070:
[----:B------:R-:W-:Y:S05]  /*0740*/  BRA `(.L_x_5073) ;  /* 0x0000000000247947 */ /* 0x000fea0003800000 */
.L_x_5069:
[----:B-----5:R-:W-:Y:S01]  /*0750*/  ISETP.NE.AND P4, PT, R23, 0x1, PT ;  /* 0x000000011700780c */ /* 0x020fe20003f85270 */
[----:B------:R-:W-:-:S12]  /*0760*/  IMAD.MOV.U32 R11, RZ, RZ, 0x1 ;  /* 0x00000001ff0b7424 */ /* 0x000fd800078e00ff */
[----:B------:R-:W-:Y:S05]  /*0770*/  @!P4 BRA `(.L_x_5073) ;  /* 0x000000000018c947 */ /* 0x000fea0003800000 */
[----:B------:R-:W-:-:S13]  /*0780*/  ISETP.NE.AND P4, PT, R23, -0x1, PT ;  /* 0xffffffff1700780c */ /* 0x000fda0003f85270 */
[----:B------:R-:W-:Y:S01]  /*0790*/  @!P4 LOP3.LUT R24, R24, 0x1, RZ, 0xc0, !PT ;  /* 0x000000011818c812 */ /* 0x000fe200078ec0ff */
[----:B------:R-:W-:-:S03]  /*07a0*/  @!P4 IMAD.MOV.U32 R11, RZ, RZ, 0x1 ;  /* 0x00000001ff0bc424 */ /* 0x000fc600078e00ff */
[----:B------:R-:W-:-:S04]  /*07b0*/  @!P4 ISETP.NE.U32.AND P5, PT, R24, 0x1, PT ;  /* 0x000000011800c80c */ /* 0x000fc80003fa5070 */
[----:B------:R-:W-:Y:S01]  /*07c0*/  @!P4 SEL R11, R11, 0xffffffff, P5 ;  /* 0xffffffff0b0bc807 */ /* 0x000fe20002800000 */
[----:B------:R-:W-:-:S08]  /*07d0*/  @P4 IMAD.MOV.U32 R11, RZ, RZ, RZ ;  /* 0x000000ffff0b4224 */ /* 0x000fd000078e00ff */
.L_x_5073:
[----:B------:R-:W-:Y:S05]  /*07e0*/  BSYNC B0 ;  /* 0x0000000000007941 */ /* 0x000fea0003800000 */
.L_x_5068:
[----:B-----5:R-:W-:Y:S01]  /*07f0*/  IMAD R27, R27, UR5, RZ ;  /* 0x000000051b1b7c24 */ /* 0x020fe2000f8e02ff */
[----:B------:R-:W-:Y:S04]  /*0800*/  BSSY B0, `(.L_x_5074) ;  /* 0x0000027000007945 */ /* 0x000fe80003800000 */
[----:B------:R-:W-:-:S13]  /*0810*/  ISETP.GE.AND P4, PT, R27, RZ, PT ;  /* 0x000000ff1b00720c */ /* 0x000fda0003f86270 */
[----:B------:R-:W-:Y:S05]  /*0820*/  @!P4 BRA `(.L_x_5075) ;  /* 0x00000000006cc947 */ /* 0x000fea0003800000 */
[----:B------:R-:W-:Y:S01]  /*0830*/  ISETP.NE.AND P4, PT, R27, RZ, PT ;  /* 0x000000ff1b00720c */ /* 0x000fe20003f85270 */
[----:B------:R-:W-:Y:S01]  /*0840*/  BSSY B1, `(.L_x_5076) ;  /* 0x0000018000017945 */ /* 0x000fe20003800000 */
[----:B------:R-:W-:-:S11]  /*0850*/  IMAD.MOV.U32 R23, RZ, RZ, 0x1 ;  /* 0x00000001ff177424 */ /* 0x000fd600078e00ff */
[----:B------:R-:W-:Y:S05]  /*0860*/  @!P4 BRA `(.L_x_5077) ;  /* 0x000000000054c947 */ /* 0x000fea0003800000 */
[C---:B------:R-:W-:Y:S01]  /*0870*/  VIADD R3, R27.reuse, 0x1 ;  /* 0x000000011b037836 */ /* 0x040fe20000000000 */
[----:B------:R-:W-:-:S04]  /*0880*/  LOP3.LUT R2, R27, 0x1, RZ, 0xc0, !PT ;  /* 0x000000011b027812 */ /* 0x000fc800078ec0ff */
[----:B------:R-:W-:Y:S01]  /*0890*/  ISETP.GE.U32.AND P5, PT, R3, 0x3, PT ;  /* 0x000000030300780c */ /* 0x000fe20003fa6070 */
[----:B------:R-:W-:Y:S01]  /*08a0*/  IMAD R3, R25, R25, RZ ;  /* 0x0000001919037224 */ /* 0x000fe200078e02ff */
[----:B------:R-:W-:Y:S02]  /*08b0*/  ISETP.NE.U32.AND P4, PT, R2, 0x1, PT ;  /* 0x000000010200780c */ /* 0x000fe40003f85070 */
[----:B------:R-:W-:Y:S02]  /*08c0*/  LEA.HI R2, R27, R27, RZ, 0x1 ;  /* 0x0000001b1b027211 */ /* 0x000fe400078f08ff */
[----:B------:R-:W-:-:S07]  /*08d0*/  SEL R23, R25, 0x1, !P4 ;  /* 0x0000000119177807 */ /* 0x000fce0006000000 */
[----:B------:R-:W-:Y:S05]  /*08e0*/  @!P5 BRA `(.L_x_5077) ;  /* 0x000000000034d947 */ /* 0x000fea0003800000 */
[----:B------:R-:W-:Y:S01]  /*08f0*/  SHF.R.S32.HI R6, RZ, 0x1, R2 ;  /* 0x00000001ff067819 */ /* 0x000fe20000011402 */
[----:B------:R-:W-:-:S07]  /*0900*/  IMAD.MOV.U32 R5, RZ, RZ, R3 ;  /* 0x000000ffff057224 */ /* 0x000fce00078e0003 */
.L_x_5078:
        /* <DEDUP_REMOVED lines=11> */
.L_x_5077:
[----:B------:R-:W-:Y:S05]  /*09c0*/  BSYNC B1 ;  /* 0x0000000000017941 */ /* 0x000fea0003800000 */
.L_x_5076:
[----:B------:R-:W-:Y:S05]  /*09d0*/  BRA `(.L_x_5079) ;  /* 0x0000000000247947 */ /* 0x000fea0003800000 */
.L_x_5075:
[----:B------:R-:W-:Y:S01]  /*09e0*/  ISETP.NE.AND P4, PT, R25, 0x1, PT ;  /* 0x000000011900780c */ /* 0x000fe20003f85270 */
        /* <DEDUP_REMOVED lines=8> */
.L_x_5079:
[----:B------:R-:W-:Y:S05]  /*0a70*/  BSYNC B0 ;  /* 0x0000000000007941 */ /* 0x000fea0003800000 */
.L_x_5074:
[----:B------:R-:W-:Y:S01]  /*0a80*/  IMAD R28, R28, UR5, RZ ;  /* 0x000000051c1c7c24 */ /* 0x000fe2000f8e02ff */
[----:B------:R-:W-:Y:S04]  /*0a90*/  BSSY B0, `(.L_x_5080) ;  /* 0x0000027000007945 */ /* 0x000fe80003800000 */
[----:B------:R-:W-:-:S13]  /*0aa0*/  ISETP.GE.AND P4, PT, R28, RZ, PT ;  /* 0x000000ff1c00720c */ /* 0x000fda0003f86270 */
[----:B------:R-:W-:Y:S05]  /*0ab0*/  @!P4 BRA `(.L_x_5081) ;  /* 0x00000000006cc947 */ /* 0x000fea0003800000 */
[----:B------:R-:W-:Y:S01]  /*0ac0*/  ISETP.NE.AND P4, PT, R28, RZ, PT ;  /* 0x000000ff1c00720c */ /* 0x000fe20003f85270 */
[----:B------:R-:W-:-:S12]  /*0ad0*/  IMAD.MOV.U32 R25, RZ, RZ, 0x1 ;  /* 0x00000001ff197424 */ /* 0x000fd800078e00ff */
        /* <DEDUP_REMOVED lines=9> */
[----:B------:R-:W-:Y:S01]  /*0b70*/  BSSY B1, `(.L_x_5083) ;  /* 0x000000e000017945 */ /* 0x000fe20003800000 */
[----:B------:R-:W-:Y:S01]  /*0b80*/  SHF.R.S32.HI R6, RZ, 0x1, R2 ;  /* 0x00000001ff067819 */ /* 0x000fe20000011402 */
[----:B------:R-:W-:-:S07]  /*0b90*/  IMAD.MOV.U32 R5, RZ, RZ, R3 ;  /* 0x000000ffff057224 */ /* 0x000fce00078e0003 */
.L_x_5084:
        /* <DEDUP_REMOVED lines=11> */
[----:B------:R-:W-:Y:S05]  /*0c50*/  BSYNC B1 ;  /* 0x0000000000017941 */ /* 0x000fea0003800000 */
.L_x_5083:
[----:B------:R-:W-:Y:S05]  /*0c60*/  BRA `(.L_x_5082) ;  /* 0x0000000000247947 */ /* 0x000fea0003800000 */
.L_x_5081:
        /* <DEDUP_REMOVED lines=9> */
.L_x_5082:
[----:B------:R-:W-:Y:S05]  /*0d00*/  BSYNC B0 ;  /* 0x0000000000007941 */ /* 0x000fea0003800000 */
.L_x_5080:
[----:B------:R-:W-:Y:S01]  /*0d10*/  IMAD R4, R4, UR5, RZ ;  /* 0x0000000504047c24 */ /* 0x000fe2000f8e02ff */
        /* <DEDUP_REMOVED lines=10> */
[C---:B------:R-:W-:Y:S01]  /*0dc0*/  IMAD R3, R29.reuse, R29, RZ ;  /* 0x0000001d1d037224 */ /* 0x040fe200078e02ff */
[----:B------:R-:W-:Y:S02]  /*0dd0*/  ISETP.NE.U32.AND P4, PT, R2, 0x1, PT ;  /* 0x000000010200780c */ /* 0x000fe40003f85070 */
[----:B------:R-:W-:Y:S02]  /*0de0*/  LEA.HI R2, R4, R4, RZ, 0x1 ;  /* 0x0000000404027211 */ /* 0x000fe400078f08ff */
[----:B------:R-:W-:-:S07]  /*0df0*/  SEL R27, R29, 0x1, !P4 ;  /* 0x000000011d1b7807 */ /* 0x000fce0006000000 */
[----:B------:R-:W-:Y:S05]  /*0e00*/  @!P5 BRA `(.L_x_5088) ;  /* 0x000000000034d947 */ /* 0x000fea0003800000 */
[----:B------:R-:W-:Y:S01]  /*0e10*/  SHF.R.S32.HI R5, RZ, 0x1, R2 ;  /* 0x00000001ff057819 */ /* 0x000fe20000011402 */
[----:B------:R-:W-:-:S07]  /*0e20*/  IMAD.MOV.U32 R4, RZ, RZ, R3 ;  /* 0x000000ffff047224 */ /* 0x000fce00078e0003 */
.L_x_5089:
        /* <DEDUP_REMOVED lines=11> */
.L_x_5088:
[----:B------:R-:W-:Y:S05]  /*0ee0*/  BSYNC B1 ;  /* 0x0000000000017941 */ /* 0x000fea0003800000 */
.L_x_5087:
[----:B------:R-:W-:Y:S05]  /*0ef0*/  BRA `(.L_x_5090) ;  /* 0x0000000000247947 */ /* 0x000fea0003800000 */
.L_x_5086:
        /* <DEDUP_REMOVED lines=9> */
.L_x_5090:
[----:B------:R-:W-:Y:S05]  /*0f90*/  BSYNC B0 ;  /* 0x0000000000007941 */ /* 0x000fea0003800000 */
.L_x_5085:
[----:B------:R-:W-:Y:S01]  /*0fa0*/  @P0 LEA R2, P6, R15, UR10, 0x2 ;  /* 0x0000000a0f020c11 */ /* 0x000fe2000f8c10ff */
[----:B------:R-:W-:Y:S01]  /*0fb0*/  IMAD.WIDE.U32 R12, R14, 0x4, R12 ;  /* 0x000000040e0c7825 */ /* 0x000fe200078e000c */
[----:B------:R-:W-:Y:S02]  /*0fc0*/  @P1 LEA R4, P5, R17, UR10, 0x2 ;  /* 0x0000000a11041c11 */ /* 0x000fe4000f8a10ff */
        /* <DEDUP_REMOVED lines=14> */
[----:B-1----:R-:W-:Y:S05]  /*10b0*/  @!P0 BRA P1, `(.L_x_5091) ;  /* 0xfffffff000488947 */ /* 0x002fea000083ffff */
[----:B------:R-:W-:Y:S05]  /*10c0*/  EXIT ;  /* 0x000000000000794d */ /* 0x000fea0003800000 */
.L_x_5067:
        /* <DEDUP_REMOVED lines=8> */
.L_x_5116:
[C---:B------:R-:W-:Y:S01]  /*1150*/  IMAD.SHL.U32 R2, R3.reuse, 0x10, RZ ;  /* 0x0000001003027824 */ /* 0x040fe200078e00ff */
[----:B------:R-:W-:Y:S01]  /*1160*/  SHF.L.U64.HI R15, R3, 0x4, R0 ;  /* 0x00000004030f7819 */ /* 0x000fe20000010200 */
[----:B------:R-:W0:Y:S03]  /*1170*/  LDC R12, c[0x0][0xe5c] ;  /* 0x00039700ff0c7b82 */ /* 0x000e260000000800 */
[----:B------:R-:W-:-:S04]  /*1180*/  IADD3 R8, P0, R2, UR8, RZ ;  /* 0x0000000802087c10 */ /* 0x000fc8000ff1e0ff */
[----:B------:R-:W-:-:S06]  /*1190*/  IADD3.X R9, R15, UR9, RZ, P0, !PT ;  /* 0x000000090f097c10 */ /* 0x000fcc00087fe4ff */
[----:B------:R-:W0:Y:S01]  /*11a0*/  LDG.E.128 R8, desc[UR12][R8.64] ;  /* 0x0000000c08087981 */ /* 0x000e22000c1e1d00 */
[----:B------:R-:W-:-:S04]  /*11b0*/  IADD3 R4, P0, R2, UR6, RZ ;  /* 0x0000000602047c10 */ /* 0x000fc8000ff1e0ff */
[----:B------:R-:W-:-:S06]  /*11c0*/  IADD3.X R5, R15, UR7, RZ, P0, !PT ;  /* 0x000000070f057c10 */ /* 0x000fcc00087fe4ff */
[----:B------:R-:W5:Y:S01]  /*11d0*/  LDG.E.128 R4, desc[UR12][R4.64] ;  /* 0x0000000c04047981 */ /* 0x000f62000c1e1d00 */
[----:B------:R-:W-:Y:S01]  /*11e0*/  BSSY B0, `(.L_x_5092) ;  /* 0x0000026000007945 */ /* 0x000fe20003800000 */
[----:B0-----:R-:W-:-:S05]  /*11f0*/  IMAD R13, R8, R12, RZ ;  /* 0x0000000c080d7224 */ /* 0x001fca00078e02ff */
[----:B------:R-:W-:-:S13]  /*1200*/  ISETP.GE.AND P0, PT, R13, RZ, PT ;  /* 0x000000ff0d00720c */ /* 0x000fda0003f06270 */
[----:B------:R-:W-:Y:S05]  /*1210*/  @!P0 BRA `(.L_x_5093) ;  /* 0x0000000000648947 */ /* 0x000fea0003800000 */
[----:B------:R-:W-:Y:S01]  /*1220*/  ISETP.NE.AND P0, PT, R13, RZ, PT ;  /* 0x000000ff0d00720c */ /* 0x000fe20003f05270 */
[----:B------:R-:W-:Y:S01]  /*1230*/  BSSY B1, `(.L_x_5094) ;  /* 0x0000016000017945 */ /* 0x000fe20003800000 */
[----:B------:R-:W-:-:S11]  /*1240*/  IMAD.MOV.U32 R8, RZ, RZ, 0x1 ;  /* 0x00000001ff087424 */ /* 0x000fd600078e00ff */
[----:B------:R-:W-:Y:S05]  /*1250*/  @!P0 BRA `(.L_x_5095) ;  /* 0x00000000004c8947 */ /* 0x000fea0003800000 */
[C---:B------:R-:W-:Y:S01]  /*1260*/  VIADD R14, R13.reuse, 0x1 ;  /* 0x000000010d0e7836 */ /* 0x040fe20000000000 */
[C---:B------:R-:W-:Y:S02]  /*1270*/  LOP3.LUT R8, R13.reuse, 0x1, RZ, 0xc0, !PT ;  /* 0x000000010d087812 */ /* 0x040fe400078ec0ff */
[----:B------:R-:W-:Y:S02]  /*1280*/  LEA.HI R13, R13, R13, RZ, 0x1 ;  /* 0x0000000d0d0d7211 */ /* 0x000fe400078f08ff */
[----:B------:R-:W-:Y:S01]  /*1290*/  ISETP.GE.U32.AND P1, PT, R14, 0x3, PT ;  /* 0x000000030e00780c */ /* 0x000fe20003f26070 */
[----:B-----5:R-:W-:Y:S01]  /*12a0*/  IMAD R14, R4, R4, RZ ;  /* 0x00000004040e7224 */ /* 0x020fe200078e02ff */
[----:B------:R-:W-:-:S04]  /*12b0*/  ISETP.NE.U32.AND P0, PT, R8, 0x1, PT ;  /* 0x000000010800780c */ /* 0x000fc80003f05070 */
[----:B------:R-:W-:-:S07]  /*12c0*/  SEL R8, R4, 0x1, !P0 ;  /* 0x0000000104087807 */ /* 0x000fce0004000000 */
[----:B------:R-:W-:Y:S05]  /*12d0*/  @!P1 BRA `(.L_x_5095) ;  /* 0x00000000002c9947 */ /* 0x000fea0003800000 */
[----:B------:R-:W-:-:S07]  /*12e0*/  SHF.R.S32.HI R4, RZ, 0x1, R13 ;  /* 0x00000001ff047819 */ /* 0x000fce000001140d */
.L_x_5096:
[C---:B------:R-:W-:Y:S01]  /*12f0*/  VIADD R16, R4.reuse, 0x1 ;  /* 0x0000000104107836 */ /* 0x040fe20000000000 */
[C---:B------:R-:W-:Y:S02]  /*1300*/  LOP3.LUT R13, R4.reuse, 0x1, RZ, 0xc0, !PT ;  /* 0x00000001040d7812 */ /* 0x040fe400078ec0ff */
[----:B------:R-:W-:Y:S02]  /*1310*/  LEA.HI R4, R4, R4, RZ, 0x1 ;  /* 0x0000000404047211 */ /* 0x000fe400078f08ff */
[----:B------:R-:W-:Y:S02]  /*1320*/  ISETP.GE.U32.AND P1, PT, R16, 0x3, PT ;  /* 0x000000031000780c */ /* 0x000fe40003f26070 */
[----:B------:R-:W-:Y:S02]  /*1330*/  ISETP.NE.U32.AND P0, PT, R13, 0x1, PT ;  /* 0x000000010d00780c */ /* 0x000fe40003f05070 */
[----:B------:R-:W-:Y:S02]  /*1340*/  SHF.R.S32.HI R4, RZ, 0x1, R4 ;  /* 0x00000001ff047819 */ /* 0x000fe40000011404 */
[C---:B------:R-:W-:Y:S01]  /*1350*/  SEL R13, R14.reuse, 0x1, !P0 ;  /* 0x000000010e0d7807 */ /* 0x040fe20004000000 */
[----:B------:R-:W-:-:S04]  /*1360*/  IMAD R14, R14, R14, RZ ;  /* 0x0000000e0e0e7224 */ /* 0x000fc800078e02ff */
[----:B------:R-:W-:Y:S02]  /*1370*/  IMAD R8, R13, R8, RZ ;  /* 0x000000080d087224 */ /* 0x000fe400078e02ff */
[----:B------:R-:W-:Y:S05]  /*1380*/  @P1 BRA `(.L_x_5096) ;  /* 0xfffffffc00d81947 */ /* 0x000fea000383ffff */
.L_x_5095:
[----:B------:R-:W-:Y:S05]  /*1390*/  BSYNC B1 ;  /* 0x0000000000017941 */ /* 0x000fea0003800000 */
.L_x_5094:
[----:B------:R-:W-:Y:S05]  /*13a0*/  BRA `(.L_x_5097) ;  /* 0x0000000000247947 */ /* 0x000fea0003800000 */
.L_x_5093:
        /* <DEDUP_REMOVED lines=9> */
.L_x_5097:
[----:B------:R-:W-:Y:S05]  /*1440*/  BSYNC B0 ;  /* 0x0000000000007941 */ /* 0x000fea0003800000 */
.L_x_5092:
[----:B-----5:R-:W-:Y:S01]  /*1450*/  IMAD R4, R9, R12, RZ ;  /* 0x0000000c09047224 */ /* 0x020fe200078e02ff */
        /* <DEDUP_REMOVED lines=11> */
[----:B------:R-:W-:Y:S01]  /*1510*/  IMAD R13, R5, R5, RZ ;  /* 0x00000005050d7224 */ /* 0x000fe200078e02ff */
[----:B------:R-:W-:-:S04]  /*1520*/  ISETP.NE.U32.AND P0, PT, R9, 0x1, PT ;  /* 0x000000010900780c */ /* 0x000fc80003f05070 */
[----:B------:R-:W-:-:S07]  /*1530*/  SEL R9, R5, 0x1, !P0 ;  /* 0x0000000105097807 */ /* 0x000fce0004000000 */
[----:B------:R-:W-:Y:S05]  /*1540*/  @!P1 BRA `(.L_x_5101) ;  /* 0x00000000002c9947 */ /* 0x000fea0003800000 */
[----:B------:R-:W-:-:S07]  /*1550*/  SHF.R.S32.HI R5, RZ, 0x1, R4 ;  /* 0x00000001ff057819 */ /* 0x000fce0000011404 */
.L_x_5102:
        /* <DEDUP_REMOVED lines=10> */
.L_x_5101:
[----:B------:R-:W-:Y:S05]  /*1600*/  BSYNC B1 ;  /* 0x0000000000017941 */ /* 0x000fea0003800000 */
.L_x_5100:
[----:B------:R-:W-:Y:S05]  /*1610*/  BRA `(.L_x_5103) ;  /* 0x0000000000247947 */ /* 0x000fea0003800000 */
.L_x_5099:
        /* <DEDUP_REMOVED lines=9> */
.L_x_5103:
[----:B------:R-:W-:Y:S05]  /*16b0*/  BSYNC B0 ;  /* 0x0000000000007941 */ /* 0x000fea0003800000 */
.L_x_5098:
[----:B------:R-:W-:Y:S01]  /*16c0*/  IMAD R4, R10, R12, RZ ;  /* 0x0000000c0a047224 */ /* 0x000fe200078e02ff */
        /* <DEDUP_REMOVED lines=10> */
[----:B------:R-:W-:Y:S02]  /*1770*/  ISETP.GE.U32.AND P1, PT, R10, 0x3, PT ;  /* 0x000000030a00780c */ /* 0x000fe40003f26070 */
[----:B------:R-:W-:Y:S01]  /*1780*/  ISETP.NE.U32.AND P0, PT, R5, 0x1, PT ;  /* 0x000000010500780c */ /* 0x000fe20003f05070 */
[----:B------:R-:W-:-:S03]  /*1790*/  IMAD R5, R6, R6, RZ ;  /* 0x0000000606057224 */ /* 0x000fc600078e02ff */
[----:B------:R-:W-:-:S07]  /*17a0*/  SEL R10, R6, 0x1, !P0 ;  /* 0x00000001060a7807 */ /* 0x000fce0004000000 */
[----:B------:R-:W-:Y:S05]  /*17b0*/  @!P1 BRA `(.L_x_5107) ;  /* 0x0000000000309947 */ /* 0x000fea0003800000 */
[----:B------:R-:W-:Y:S01]  /*17c0*/  SHF.R.S32.HI R4, RZ, 0x1, R4 ;  /* 0x00000001ff047819 */ /* 0x000fe20000011404 */
[----:B------:R-:W-:-:S07]  /*17d0*/  IMAD.MOV.U32 R6, RZ, RZ, R5 ;  /* 0x000000ffff067224 */ /* 0x000fce00078e0005 */
.L_x_5108:
        /* <DEDUP_REMOVED lines=10> */
.L_x_5107:
[----:B------:R-:W-:Y:S05]  /*1880*/  BSYNC B1 ;  /* 0x0000000000017941 */ /* 0x000fea0003800000 */
.L_x_5106:
[----:B------:R-:W-:Y:S05]  /*1890*/  BRA `(.L_x_5109) ;  /* 0x0000000000247947 */ /* 0x000fea0003800000 */
.L_x_5105:
        /* <DEDUP_REMOVED lines=9> */
.L_x_5109:
[----:B------:R-:W-:Y:S05]  /*1930*/  BSYNC B0 ;  /* 0x0000000000007941 */ /* 0x000fea0003800000 */
.L_x_5104:
        /* <DEDUP_REMOVED lines=18> */
.L_x_5114:
        /* <DEDUP_REMOVED lines=11> */
.L_x_5113:
[----:B------:R-:W-:Y:S05]  /*1b10*/  BSYNC B1 ;  /* 0x0000000000017941 */ /* 0x000fea0003800000 */
.L_x_5112:
[----:B------:R-:W-:Y:S05]  /*1b20*/  BRA `(.L_x_5115) ;  /* 0x0000000000247947 */ /* 0x000fea0003800000 */
.L_x_5111:
        /* <DEDUP_REMOVED lines=9> */
.L_x_5115:
[----:B------:R-:W-:Y:S05]  /*1bc0*/  BSYNC B0 ;  /* 0x0000000000007941 */ /* 0x000fea0003800000 */
.L_x_5110:
[----:B------:R-:W-:-:S04]  /*1bd0*/  IADD3 R4, P0, R2, UR10, RZ ;  /* 0x0000000a02047c10 */ /* 0x000fc8000ff1e0ff */
[----:B------:R-:W-:Y:S02]  /*1be0*/  IADD3.X R5, R15, UR11, RZ, P0, !PT ;  /* 0x0000000b0f057c10 */ /* 0x000fe400087fe4ff */
        /* <DEDUP_REMOVED lines=11> */
.L_x_5117:
        /* <DEDUP_REMOVED lines=14> */
.L_x_8057:


//--------------------- .text._ZN2at6native55_GLOBAL__N__de093ff9_22_ForeachBinaryOpList_cu_a911ec4325multi_tensor_apply_kernelINS1_18TensorListMetadataILi3EEENS1_24BinaryOpListAlphaFunctorIaLi3ELi2ELi2EEEJNS1_13power_functorIaEEaEEEvT_T0_DpT1_ --------------------------
	.section	.text._ZN2at6native55_GLOBAL__N__de093ff9_22_ForeachBinaryOpList_cu_a911ec4325multi_tensor_apply_kernelINS1_18TensorListMetadataILi3EEENS1_24BinaryOpListAlphaFunctorIaLi3ELi2ELi2EEEJNS1_13power_functorIaEEaEEEvT_T0_DpT1_,"ax",@progbits
	.align	128
.text._ZN2at6native55_GLOBAL__N__de093ff9_22_ForeachBinaryOpList_cu_a911ec4325multi_tensor_apply_kernelINS1_18TensorListMetadataILi3EEENS1_24BinaryOpListAlphaFunctorIaLi3ELi2ELi2EEEJNS1_13power_functorIaEEaEEEvT_T0_DpT1_:
        .type           _ZN2at6native55_GLOBAL__N__de093ff9_22_ForeachBinaryOpList_cu_a911ec4325multi_tensor_apply_kernelINS1_18TensorListMetadataILi3EEENS1_24BinaryOpListAlphaFunctorIaLi3ELi2ELi2EEEJNS1_13power_functorIaEEaEEEvT_T0_DpT1_,@function
        .size           _ZN2at6native55_GLOBAL__N__de093ff9_22_ForeachBinaryOpList_cu_a911ec4325multi_tensor_apply_kernelINS1_18TensorListMetadataILi3EEENS1_24BinaryOpListAlphaFunctorIaLi3ELi2ELi2EEEJNS1_13power_functorIaEEaEEEvT_T0_DpT1_,(.L_x_8058 - _ZN2at6native55_GLOBAL__N__de093ff9_22_ForeachBinaryOpList_cu_a911ec4325multi_tensor_apply_kernelINS1_18TensorListMetadataILi3EEENS1_24BinaryOpListAlphaFunctorIaLi3ELi2ELi2EEEJNS1_13power_functorIaEEaEEEvT_T0_DpT1_)
        .other          _ZN2at6native55_GLOBAL__N__de093ff9_22_ForeachBinaryOpList_cu_a911ec4325multi_tensor_apply_kernelINS1_18TensorListMetadataILi3EEENS1_24BinaryOpListAlphaFunctorIaLi3ELi2ELi2EEEJNS1_13power_functorIaEEaEEEvT_T0_DpT1_,@"STO_CUDA_ENTRY STV_DEFAULT"
_ZN2at6native55_GLOBAL__N__de093ff9_22_ForeachBinaryOpList_cu_a911ec4325multi_tensor_apply_kernelINS1_18TensorListMetadataILi3EEENS1_24BinaryOpListAlphaFunctorIaLi3ELi2ELi2EEEJNS1_13power_functorIaEEaEEEvT_T0_DpT1_:
        /* <DEDUP_REMOVED lines=13> */
[----:B------:R-:W-:Y:S01]  /*00d0*/  UIADD3 UR15, UP3, UR4, UR10, URZ ;  /* 0x0000000a040f7290 */ /* 0x000fe2000ff7e03f */
[----:B------:R-:W-:Y:S01]  /*00e0*/  ULDC.64 UR12, c[0x0][UR12+0x690] ;  /* 0x0001a4000c0c7abb */ /* 0x000fe20008000a00 */
[----:B------:R-:W-:Y:S02]  /*00f0*/  UIADD3.X UR6, UR5, UR7, URZ, UP1, !UPT ;  /* 0x0000000705067290 */ /* 0x000fe40008ffe43f */
[----:B------:R-:W-:-:S02]  /*0100*/  UIADD3 UR14, UP4, -UR4, UR12, URZ ;  /* 0x0000000c040e7290 */ /* 0x000fc4000ff9e13f */
[----:B------:R-:W-:Y:S02]  /*0110*/  ULOP3.LUT UR4, UR15, UR16, UR17, 0xfe, !UPT ;  /* 0x000000100f047292 */ /* 0x000fe4000f8efe11 */
[----:B------:R-:W-:Y:S02]  /*0120*/  UIADD3.X UR8, UR5, UR9, URZ, UP2, !UPT ;  /* 0x0000000905087290 */ /* 0x000fe400097fe43f */
[----:B------:R-:W-:Y:S02]  /*0130*/  ULOP3.LUT UP0, URZ, UR14, 0x3, UR4, 0xc8, !UPT ;  /* 0x000000030e3f7892 */ /* 0x000fe4000f80c804 */
[----:B------:R-:W-:Y:S02]  /*0140*/  UIADD3.X UR10, UR5, UR11, URZ, UP3, !UPT ;  /* 0x0000000b050a7290 */ /* 0x000fe40009ffe43f */
[----:B------:R-:W-:Y:S02]  /*0150*/  UIADD3.X UR5, ~UR5, UR13, URZ, UP4, !UPT ;  /* 0x0000000d05057290 */ /* 0x000fe4000a7fe53f */
[----:B------:R-:W-:Y:S01]  /*0160*/  PLOP3.LUT P0, PT, PT, PT, UP0, 0x80, 0x0 ;  /* 0x000000000000781c */ /* 0x000fe20003f0f008 */
[----:B------:R-:W-:-:S12]  /*0170*/  ULDC.64 UR12, c[0x0][0x208] ;  /* 0x00008200000c7ab9 */ /* 0x000fd80000000a00 */
        /* <DEDUP_REMOVED lines=8> */
.L_x_5142:
        /* <DEDUP_REMOVED lines=8> */
[--C-:B------:R-:W-:Y:S01]  /*0280*/  IMAD.X R24, RZ, RZ, R25.reuse, P2 ;  /* 0x000000ffff187224 */ /* 0x100fe200010e0619 */
        /* <DEDUP_REMOVED lines=9> */
[----:B------:R-:W-:-:S04]  /*0320*/  @P0 IADD3 R4, P4, R21, UR17, RZ ;  /* 0x0000001115040c10 */ /* 0x000fc8000ff9e0ff */
[----:B------:R-:W-:Y:S02]  /*0330*/  @P0 IADD3.X R5, R25, UR6, RZ, P4, !PT ;  /* 0x0000000619050c10 */ /* 0x000fe4000a7fe4ff */
[----:B------:R-:W-:Y:S02]  /*0340*/  @P0 IADD3 R2, P4, R21, UR16, RZ ;  /* 0x0000001015020c10 */ /* 0x000fe4000ff9e0ff */
[----:B------:R-:W-:Y:S01]  /*0350*/  ISETP.LT.U32.AND P3, PT, R17, UR14, PT ;  /* 0x0000000e11007c0c */ /* 0x000fe2000bf61070 */
[----:B------:R0:W5:Y:S01]  /*0360*/  @P0 LDG.E.U8 R20, desc[UR12][R4.64] ;  /* 0x0000000c04140981 */ /* 0x000162000c1e1100 */
[----:B------:R-:W-:Y:S02]  /*0370*/  @P0 IADD3.X R3, R25, UR8, RZ, P4, !PT ;  /* 0x0000000819030c10 */ /* 0x000fe4000a7fe4ff */
[----:B------:R-:W-:Y:S02]  /*0380*/  IADD3 R13, P4, R6, R21, RZ ;  /* 0x00000015060d7210 */ /* 0x000fe40007f9e0ff */
[----:B------:R-:W-:Y:S01]  /*0390*/  ISETP.GE.U32.AND.EX P2, PT, R16, RZ, PT, P2 ;  /* 0x000000ff1000720c */ /* 0x000fe20003f46120 */
[----:B------:R1:W2:Y:S01]  /*03a0*/  @P0 LDG.E.U8 R22, desc[UR12][R2.64] ;  /* 0x0000000c02160981 */ /* 0x0002a2000c1e1100 */
[----:B------:R-:W-:Y:S01]  /*03b0*/  @P1 IADD3 R6, P5, R18, UR17, RZ ;  /* 0x0000001112061c10 */ /* 0x000fe2000ffbe0ff */
[----:B------:R-:W-:Y:S01]  /*03c0*/  IMAD.X R19, RZ, RZ, R25, P4 ;  /* 0x000000ffff137224 */ /* 0x000fe200020e0619 */
[----:B------:R-:W-:-:S02]  /*03d0*/  ISETP.LT.AND.EX P2, PT, R16, UR5, !P2, P3 ;  /* 0x0000000510007c0c */ /* 0x000fc4000d741330 */
[C---:B------:R-:W-:Y:S02]  /*03e0*/  ISETP.GE.U32.AND P3, PT, R13.reuse, 0x10000, PT ;  /* 0x000100000d00780c */ /* 0x040fe40003f66070 */
[----:B------:R-:W-:Y:S02]  /*03f0*/  ISETP.LT.U32.AND P4, PT, R13, UR14, PT ;  /* 0x0000000e0d007c0c */ /* 0x000fe4000bf81070 */
[C---:B------:R-:W-:Y:S02]  /*0400*/  ISETP.GE.U32.AND.EX P3, PT, R19.reuse, RZ, PT, P3 ;  /* 0x000000ff1300720c */ /* 0x040fe40003f66130 */
[----:B------:R-:W-:Y:S02]  /*0410*/  @P1 IADD3.X R7, R24, UR6, RZ, P5, !PT ;  /* 0x0000000618071c10 */ /* 0x000fe4000affe4ff */
[----:B------:R-:W-:Y:S02]  /*0420*/  ISETP.LT.AND.EX P3, PT, R19, UR5, !P3, P4 ;  /* 0x0000000513007c0c */ /* 0x000fe4000df61340 */
[----:B0-----:R-:W-:-:S02]  /*0430*/  @P1 IADD3 R4, P5, R18, UR16, RZ ;  /* 0x0000001012041c10 */ /* 0x001fc4000ffbe0ff */
[----:B------:R-:W-:Y:S02]  /*0440*/  PRMT R23, RZ, 0x7610, R23 ;  /* 0x00007610ff177816 */ /* 0x000fe40000000017 */
[----:B------:R-:W-:Y:S02]  /*0450*/  @P1 IADD3.X R5, R24, UR8, RZ, P5, !PT ;  /* 0x0000000818051c10 */ /* 0x000fe4000affe4ff */
[C---:B------:R-:W-:Y:S02]  /*0460*/  @P2 IADD3 R8, P4, R17.reuse, UR17, RZ ;  /* 0x0000001111082c10 */ /* 0x040fe4000ff9e0ff */
[----:B-1----:R-:W-:Y:S01]  /*0470*/  @P2 IADD3 R2, P5, R17, UR16, RZ ;  /* 0x0000001011022c10 */ /* 0x002fe2000ffbe0ff */
[----:B------:R0:W5:Y:S01]  /*0480*/  @P1 LDG.E.U8 R23, desc[UR12][R6.64] ;  /* 0x0000000c06171981 */ /* 0x000162000c1e1100 */
[----:B------:R-:W-:Y:S02]  /*0490*/  PRMT R27, RZ, 0x7610, R27 ;  /* 0x00007610ff1b7816 */ /* 0x000fe4000000001b */
[----:B------:R-:W-:-:S02]  /*04a0*/  @P2 IADD3.X R9, R16, UR6, RZ, P4, !PT ;  /* 0x0000000610092c10 */ /* 0x000fc4000a7fe4ff */
[----:B------:R-:W-:Y:S02]  /*04b0*/  @P2 IADD3.X R3, R16, UR8, RZ, P5, !PT ;  /* 0x0000000810032c10 */ /* 0x000fe4000affe4ff */
[C---:B------:R-:W-:Y:S01]  /*04c0*/  @P3 IADD3 R10, P5, R13.reuse, UR16, RZ ;  /* 0x000000100d0a3c10 */ /* 0x040fe2000ffbe0ff */
[----:B------:R1:W5:Y:S01]  /*04d0*/  @P1 LDG.E.U8 R27, desc[UR12][R4.64] ;  /* 0x0000000c041b1981 */ /* 0x000362000c1e1100 */
[----:B0-----:R-:W-:Y:S02]  /*04e0*/  @P3 IADD3 R6, P4, R13, UR17, RZ ;  /* 0x000000110d063c10 */ /* 0x001fe4000ff9e0ff */
[----:B------:R-:W-:Y:S02]  /*04f0*/  PRMT R26, RZ, 0x7610, R26 ;  /* 0x00007610ff1a7816 */ /* 0x000fe4000000001a */
[----:B------:R-:W-:Y:S02]  /*0500*/  PRMT R29, RZ, 0x7610, R29 ;  /* 0x00007610ff1d7816 */ /* 0x000fe4000000001d */
[----:B------:R-:W-:-:S02]  /*0510*/  @P3 IADD3.X R7, R19, UR6, RZ, P4, !PT ;  /* 0x0000000613073c10 */ /* 0x000fc4000a7fe4ff */
[----:B-1----:R-:W-:Y:S01]  /*0520*/  PRMT R4, RZ, 0x7610, R4 ;  /* 0x00007610ff047816 */ /* 0x002fe20000000004 */
[----:B------:R-:W5:Y:S01]  /*0530*/  @P2 LDG.E.U8 R26, desc[UR12][R8.64] ;  /* 0x0000000c081a2981 */ /* 0x000f62000c1e1100 */
[----:B------:R-:W-:-:S03]  /*0540*/  @P3 IADD3.X R11, R19, UR8, RZ, P5, !PT ;  /* 0x00000008130b3c10 */ /* 0x000fc6000affe4ff */
[----:B------:R-:W5:Y:S04]  /*0550*/  @P3 LDG.E.U8 R29, desc[UR12][R6.64] ;  /* 0x0000000c061d3981 */ /* 0x000f68000c1e1100 */
[----:B------:R-:W5:Y:S01]  /*0560*/  @P3 LDG.E.U8 R4, desc[UR12][R10.64] ;  /* 0x0000000c0a043981 */ /* 0x000f62000c1e1100 */
[----:B------:R-:W-:Y:S01]  /*0570*/  PRMT R28, RZ, 0x7610, R28 ;  /* 0x00007610ff1c7816 */ /* 0x000fe2000000001c */
[----:B------:R-:W-:-:S05]  /*0580*/  ULDC.S8 UR4, c[0x0][0xe5a] ;  /* 0x0003968000047ab9 */ /* 0x000fca0000000200 */
[----:B------:R0:W5:Y:S01]  /*0590*/  @P2 LDG.E.U8 R28, desc[UR12][R2.64] ;  /* 0x0000000c021c2981 */ /* 0x000162000c1e1100 */
[----:B------:R-:W-:Y:S01]  /*05a0*/  BSSY B0, `(.L_x_5119) ;  /* 0x0000040000007945 */ /* 0x000fe20003800000 */
[----:B--2---:R-:W-:-:S05]  /*05b0*/  PRMT R5, R22, 0x9910, RZ ;  /* 0x0000991016057816 */ /* 0x004fca00000000ff */
[----:B0-----:R-:W-:-:S05]  /*05c0*/  IMAD R2, R5, UR4, RZ ;  /* 0x0000000405027c24 */ /* 0x001fca000f8e02ff */
[----:B------:R-:W-:-:S04]  /*05d0*/  PRMT R5, R2, 0x8880, RZ ;  /* 0x0000888002057816 */ /* 0x000fc800000000ff */
[----:B------:R-:W-:Y:S02]  /*05e0*/  ISETP.GE.AND P4, PT, R5, RZ, PT ;  /* 0x000000ff0500720c */ /* 0x000fe40003f86270 */
[----:B------:R-:W-:Y:S01]  /*05f0*/  PRMT R3, R2, 0x8880, RZ ;  /* 0x0000888002037816 */ /* 0x000fe200000000ff */
[----:B------:R-:W-:-:S03]  /*0600*/  IMAD.MOV.U32 R2, RZ, RZ, 0x1 ;  /* 0x00000001ff027424 */ /* 0x000fc600078e00ff */
[----:B------:R-:W-:-:S07]  /*0610*/  PRMT R3, R3, 0x7710, RZ ;  /* 0x0000771003037816 */ /* 0x000fce00000000ff */
        /* <DEDUP_REMOVED lines=9> */
[----:B-----5:R-:W-:Y:S02]  /*06b0*/  SEL R5, R20, 0x1, !P4 ;  /* 0x0000000114057807 */ /* 0x020fe40006000000 */
        /* <DEDUP_REMOVED lines=12> */
.L_x_5123:
[----:B------:R-:W-:Y:S02]  /*0780*/  LOP3.LUT R3, R8, 0x1, RZ, 0xc0, !PT ;  /* 0x0000000108037812 */ /* 0x000fe400078ec0ff */
[----:B------:R-:W-:Y:S02]  /*0790*/  PRMT R9, R6, 0x9910, RZ ;  /* 0x0000991006097816 */ /* 0x000fe400000000ff */
[----:B------:R-:W-:Y:S02]  /*07a0*/  ISETP.NE.U32.AND P4, PT, R3, 0x1, PT ;  /* 0x000000010300780c */ /* 0x000fe40003f85070 */
[----:B------:R-:W-:Y:S02]  /*07b0*/  LOP3.LUT R3, R8, 0x80, RZ, 0xc0, !PT ;  /* 0x0000008008037812 */ /* 0x000fe400078ec0ff */
[----:B------:R-:W-:Y:S02]  /*07c0*/  SEL R5, R6, 0x1, !P4 ;  /* 0x0000000106057807 */ /* 0x000fe40006000000 */
[----:B------:R-:W-:Y:S01]  /*07d0*/  LEA.HI R6, R3, R8, RZ, 0x19 ;  /* 0x0000000803067211 */ /* 0x000fe200078fc8ff */
[----:B------:R-:W-:Y:S01]  /*07e0*/  VIADD R8, R8, 0x1 ;  /* 0x0000000108087836 */ /* 0x000fe20000000000 */
[----:B------:R-:W-:-:S02]  /*07f0*/  PRMT R7, R7, 0x9910, RZ ;  /* 0x0000991007077816 */ /* 0x000fc400000000ff */
[----:B------:R-:W-:Y:S02]  /*0800*/  PRMT R5, R5, 0x9910, RZ ;  /* 0x0000991005057816 */ /* 0x000fe400000000ff */
[----:B------:R-:W-:Y:S01]  /*0810*/  LOP3.LUT R8, R8, 0xff, RZ, 0xc0, !PT ;  /* 0x000000ff08087812 */ /* 0x000fe200078ec0ff */
[----:B------:R-:W-:Y:S02]  /*0820*/  IMAD.MOV.U32 R3, RZ, RZ, R7 ;  /* 0x000000ffff037224 */ /* 0x000fe400078e0007 */
[----:B------:R-:W-:Y:S01]  /*0830*/  IMAD.MOV.U32 R7, RZ, RZ, R9 ;  /* 0x000000ffff077224 */ /* 0x000fe200078e0009 */
[----:B------:R-:W-:Y:S02]  /*0840*/  ISETP.GE.U32.AND P4, PT, R8, 0x3, PT ;  /* 0x000000030800780c */ /* 0x000fe40003f86070 */
[----:B------:R-:W-:Y:S01]  /*0850*/  PRMT R9, R6, 0x8880, RZ ;  /* 0x0000888006097816 */ /* 0x000fe200000000ff */
[----:B------:R-:W-:Y:S02]  /*0860*/  IMAD.MOV.U32 R6, RZ, RZ, R5 ;  /* 0x000000ffff067224 */ /* 0x000fe400078e0005 */
[----:B------:R-:W-:-:S02]  /*0870*/  IMAD R7, R7, R7, RZ ;  /* 0x0000000707077224 */ /* 0x000fc400078e02ff */
[----:B------:R-:W-:Y:S02]  /*0880*/  IMAD.MOV.U32 R5, RZ, RZ, R9 ;  /* 0x000000ffff057224 */ /* 0x000fe400078e0009 */
[----:B------:R-:W-:Y:S01]  /*0890*/  IMAD R3, R3, R6, RZ ;  /* 0x0000000603037224 */ /* 0x000fe200078e02ff */
[----:B------:R-:W-:Y:S02]  /*08a0*/  PRMT R6, R7, 0x7610, R6 ;  /* 0x0000761007067816 */ /* 0x000fe40000000006 */
[----:B------:R-:W-:Y:S02]  /*08b0*/  SHF.R.S32.HI R5, RZ, 0x1, R5 ;  /* 0x00000001ff057819 */ /* 0x000fe40000011405 */
[----:B------:R-:W-:Y:S02]  /*08c0*/  PRMT R7, R3, 0x7610, R7 ;  /* 0x0000761003077816 */ /* 0x000fe40000000007 */
[----:B------:R-:W-:Y:S01]  /*08d0*/  PRMT R8, R5, 0x7610, R8 ;  /* 0x0000761005087816 */ /* 0x000fe20000000008 */
[----:B------:R-:W-:Y:S06]  /*08e0*/  @P4 BRA `(.L_x_5123) ;  /* 0xfffffffc00a44947 */ /* 0x000fec000383ffff */
.L_x_5122:
[----:B------:R-:W-:Y:S05]  /*08f0*/  BSYNC B1 ;  /* 0x0000000000017941 */ /* 0x000fea0003800000 */
.L_x_5121:
[----:B------:R-:W-:Y:S05]  /*0900*/  BRA `(.L_x_5124) ;  /* 0x0000000000247947 */ /* 0x000fea0003800000 */
.L_x_5120:
[----:B-----5:R-:W-:Y:S01]  /*0910*/  LOP3.LUT R20, R20, 0xff, RZ, 0xc0, !PT ;  /* 0x000000ff14147812 */ /* 0x020fe200078ec0ff */
[----:B------:R-:W-:-:S03]  /*0920*/  IMAD.MOV.U32 R7, RZ, RZ, 0x1 ;  /* 0x00000001ff077424 */ /* 0x000fc600078e00ff */
[----:B------:R-:W-:-:S13]  /*0930*/  ISETP.NE.AND P4, PT, R20, 0x1, PT ;  /* 0x000000011400780c */ /* 0x000fda0003f85270 */
[----:B------:R-:W-:Y:S05]  /*0940*/  @!P4 BRA `(.L_x_5124) ;  /* 0x000000000014c947 */ /* 0x000fea0003800000 */
[----:B------:R-:W-:-:S13]  /*0950*/  ISETP.NE.AND P4, PT, R20, 0xff, PT ;  /* 0x000000ff1400780c */ /* 0x000fda0003f85270 */
[----:B------:R-:W-:-:S04]  /*0960*/  @!P4 LOP3.LUT R3, R3, 0x1, RZ, 0xc0, !PT ;  /* 0x000000010303c812 */ /* 0x000fc800078ec0ff */
[----:B------:R-:W-:-:S04]  /*0970*/  @!P4 ISETP.NE.U32.AND P5, PT, R3, 0x1, PT ;  /* 0x000000010300c80c */ /* 0x000fc80003fa5070 */
[----:B------:R-:W-:-:S04]  /*0980*/  @!P4 SEL R7, R2, 0xffff, P5 ;  /* 0x0000ffff0207c807 */ /* 0x000fc80002800000 */
[----:B------:R-:W-:-:S07]  /*0990*/  @P4 PRMT R7, RZ, 0x7610, R7 ;  /* 0x00007610ff074816 */ /* 0x000fce0000000007 */
.L_x_5124:
[----:B------:R-:W-:Y:S05]  /*09a0*/  BSYNC B0 ;  /* 0x0000000000007941 */ /* 0x000fea0003800000 */
.L_x_5119:
[----:B-----5:R-:W-:Y:S01]  /*09b0*/  PRMT R3, R27, 0x9910, RZ ;  /* 0x000099101b037816 */ /* 0x020fe200000000ff */
[----:B------:R-:W-:Y:S04]  /*09c0*/  BSSY B0, `(.L_x_5125) ;  /* 0x000003d000007945 */ /* 0x000fe80003800000 */
[----:B------:R-:W-:-:S05]  /*09d0*/  IMAD R3, R3, UR4, RZ ;  /* 0x0000000403037c24 */ /* 0x000fca000f8e02ff */
[C---:B------:R-:W-:Y:S02]  /*09e0*/  PRMT R5, R3.reuse, 0x8880, RZ ;  /* 0x0000888003057816 */ /* 0x040fe400000000ff */
[----:B------:R-:W-:Y:S02]  /*09f0*/  PRMT R3, R3, 0x8880, RZ ;  /* 0x0000888003037816 */ /* 0x000fe400000000ff */
[----:B------:R-:W-:Y:S02]  /*0a00*/  ISETP.GE.AND P4, PT, R5, RZ, PT ;  /* 0x000000ff0500720c */ /* 0x000fe40003f86270 */
[----:B------:R-:W-:-:S11]  /*0a10*/  PRMT R3, R3, 0x7710, RZ ;  /* 0x0000771003037816 */ /* 0x000fd600000000ff */
        /* <DEDUP_REMOVED lines=22> */
.L_x_5129:
[C---:B------:R-:W-:Y:S01]  /*0b80*/  LOP3.LUT R3, R10.reuse, 0x1, RZ, 0xc0, !PT ;  /* 0x000000010a037812 */ /* 0x040fe200078ec0ff */
[C---:B------:R-:W-:Y:S01]  /*0b90*/  VIADD R9, R10.reuse, 0x1 ;  /* 0x000000010a097836 */ /* 0x040fe20000000000 */
[----:B------:R-:W-:Y:S02]  /*0ba0*/  PRMT R11, R11, 0x9910, RZ ;  /* 0x000099100b0b7816 */ /* 0x000fe400000000ff */
[----:B------:R-:W-:Y:S02]  /*0bb0*/  ISETP.NE.U32.AND P4, PT, R3, 0x1, PT ;  /* 0x000000010300780c */ /* 0x000fe40003f85070 */
[----:B------:R-:W-:Y:S02]  /*0bc0*/  LOP3.LUT R3, R10, 0x80, RZ, 0xc0, !PT ;  /* 0x000000800a037812 */ /* 0x000fe400078ec0ff */
[----:B------:R-:W-:Y:S02]  /*0bd0*/  SEL R5, R8, 0x1, !P4 ;  /* 0x0000000108057807 */ /* 0x000fe40006000000 */
[----:B------:R-:W-:-:S02]  /*0be0*/  LOP3.LUT R9, R9, 0xff, RZ, 0xc0, !PT ;  /* 0x000000ff09097812 */ /* 0x000fc400078ec0ff */
[----:B------:R-:W-:Y:S01]  /*0bf0*/  LEA.HI R6, R3, R10, RZ, 0x19 ;  /* 0x0000000a03067211 */ /* 0x000fe200078fc8ff */
[----:B------:R-:W-:Y:S01]  /*0c00*/  IMAD.MOV.U32 R3, RZ, RZ, R11 ;  /* 0x000000ffff037224 */ /* 0x000fe200078e000b */
[----:B------:R-:W-:Y:S02]  /*0c10*/  PRMT R5, R5, 0x9910, RZ ;  /* 0x0000991005057816 */ /* 0x000fe400000000ff */
[----:B------:R-:W-:Y:S02]  /*0c20*/  ISETP.GE.U32.AND P4, PT, R9, 0x3, PT ;  /* 0x000000030900780c */ /* 0x000fe40003f86070 */
[----:B------:R-:W-:Y:S01]  /*0c30*/  PRMT R10, R6, 0x8880, RZ ;  /* 0x00008880060a7816 */ /* 0x000fe200000000ff */
[----:B------:R-:W-:Y:S01]  /*0c40*/  IMAD.MOV.U32 R6, RZ, RZ, R5 ;  /* 0x000000ffff067224 */ /* 0x000fe200078e0005 */
[----:B------:R-:W-:-:S03]  /*0c50*/  PRMT R20, R8, 0x9910, RZ ;  /* 0x0000991008147816 */ /* 0x000fc600000000ff */
[----:B------:R-:W-:Y:S02]  /*0c60*/  IMAD.MOV.U32 R5, RZ, RZ, R10 ;  /* 0x000000ffff057224 */ /* 0x000fe400078e000a */
[----:B------:R-:W-:Y:S02]  /*0c70*/  IMAD R3, R3, R6, RZ ;  /* 0x0000000603037224 */ /* 0x000fe400078e02ff */
[----:B------:R-:W-:Y:S01]  /*0c80*/  IMAD.MOV.U32 R8, RZ, RZ, R20 ;  /* 0x000000ffff087224 */ /* 0x000fe200078e0014 */
[----:B------:R-:W-:Y:S02]  /*0c90*/  SHF.R.S32.HI R5, RZ, 0x1, R5 ;  /* 0x00000001ff057819 */ /* 0x000fe40000011405 */
[----:B------:R-:W-:Y:S01]  /*0ca0*/  PRMT R11, R3, 0x7610, R11 ;  /* 0x00007610030b7816 */ /* 0x000fe2000000000b */
[----:B------:R-:W-:Y:S01]  /*0cb0*/  IMAD R8, R8, R8, RZ ;  /* 0x0000000808087224 */ /* 0x000fe200078e02ff */
[----:B------:R-:W-:Y:S01]  /*0cc0*/  PRMT R10, R5, 0x7610, R10 ;  /* 0x00007610050a7816 */ /* 0x000fe2000000000a */
[----:B------:R-:W-:Y:S06]  /*0cd0*/  @P4 BRA `(.L_x_5129) ;  /* 0xfffffffc00a84947 */ /* 0x000fec000383ffff */
.L_x_5128:
[----:B------:R-:W-:Y:S05]  /*0ce0*/  BSYNC B1 ;  /* 0x0000000000017941 */ /* 0x000fea0003800000 */
.L_x_5127:
[----:B------:R-:W-:Y:S05]  /*0cf0*/  BRA `(.L_x_5130) ;  /* 0x0000000000247947 */ /* 0x000fea0003800000 */
.L_x_5126:
[----:B------:R-:W-:Y:S01]  /*0d00*/  LOP3.LUT R23, R23, 0xff, RZ, 0xc0, !PT ;  /* 0x000000ff17177812 */ /* 0x000fe200078ec0ff */
        /* <DEDUP_REMOVED lines=8> */
.L_x_5130:
[----:B------:R-:W-:Y:S05]  /*0d90*/  BSYNC B0 ;  /* 0x0000000000007941 */ /* 0x000fea0003800000 */
.L_x_5125:
[----:B------:R-:W-:Y:S01]  /*0da0*/  PRMT R3, R28, 0x9910, RZ ;  /* 0x000099101c037816 */ /* 0x000fe200000000ff */
        /* <DEDUP_REMOVED lines=28> */
.L_x_5135:
[C---:B------:R-:W-:Y:S01]  /*0f70*/  LOP3.LUT R3, R10.reuse, 0x1, RZ, 0xc0, !PT ;  /* 0x000000010a037812 */ /* 0x040fe200078ec0ff */
[C---:B------:R-:W-:Y:S01]  /*0f80*/  VIADD R9, R10.reuse, 0x1 ;  /* 0x000000010a097836 */ /* 0x040fe20000000000 */
[----:B------:R-:W-:Y:S02]  /*0f90*/  LOP3.LUT R5, R10, 0x80, RZ, 0xc0, !PT ;  /* 0x000000800a057812 */ /* 0x000fe400078ec0ff */
[----:B------:R-:W-:Y:S02]  /*0fa0*/  ISETP.NE.U32.AND P4, PT, R3, 0x1, PT ;  /* 0x000000010300780c */ /* 0x000fe40003f85070 */
[----:B------:R-:W-:Y:S02]  /*0fb0*/  LOP3.LUT R9, R9, 0xff, RZ, 0xc0, !PT ;  /* 0x000000ff09097812 */ /* 0x000fe400078ec0ff */
[----:B------:R-:W-:Y:S02]  /*0fc0*/  SEL R3, R8, 0x1, !P4 ;  /* 0x0000000108037807 */ /* 0x000fe40006000000 */
[----:B------:R-:W-:-:S02]  /*0fd0*/  LEA.HI R6, R5, R10, RZ, 0x19 ;  /* 0x0000000a05067211 */ /* 0x000fc400078fc8ff */
[----:B------:R-:W-:Y:S02]  /*0fe0*/  PRMT R3, R3, 0x9910, RZ ;  /* 0x0000991003037816 */ /* 0x000fe400000000ff */
[----:B------:R-:W-:Y:S02]  /*0ff0*/  ISETP.GE.U32.AND P4, PT, R9, 0x3, PT ;  /* 0x000000030900780c */ /* 0x000fe40003f86070 */
[----:B------:R-:W-:Y:S02]  /*1000*/  PRMT R23, R23, 0x9910, RZ ;  /* 0x0000991017177816 */ /* 0x000fe400000000ff */
[----:B------:R-:W-:Y:S01]  /*1010*/  PRMT R10, R6, 0x8880, RZ ;  /* 0x00008880060a7816 */ /* 0x000fe200000000ff */
[----:B------:R-:W-:Y:S01]  /*1020*/  IMAD.MOV.U32 R6, RZ, RZ, R3 ;  /* 0x000000ffff067224 */ /* 0x000fe200078e0003 */
[----:B------:R-:W-:Y:S01]  /*1030*/  PRMT R20, R8, 0x9910, RZ ;  /* 0x0000991008147816 */ /* 0x000fe200000000ff */
[----:B------:R-:W-:Y:S02]  /*1040*/  IMAD.MOV.U32 R5, RZ, RZ, R23 ;  /* 0x000000ffff057224 */ /* 0x000fe400078e0017 */
[----:B------:R-:W-:-:S02]  /*1050*/  IMAD.MOV.U32 R3, RZ, RZ, R10 ;  /* 0x000000ffff037224 */ /* 0x000fc400078e000a */
[----:B------:R-:W-:Y:S02]  /*1060*/  IMAD R5, R5, R6, RZ ;  /* 0x0000000605057224 */ /* 0x000fe400078e02ff */
[----:B------:R-:W-:Y:S01]  /*1070*/  IMAD.MOV.U32 R8, RZ, RZ, R20 ;  /* 0x000000ffff087224 */ /* 0x000fe200078e0014 */
[----:B------:R-:W-:Y:S02]  /*1080*/  SHF.R.S32.HI R3, RZ, 0x1, R3 ;  /* 0x00000001ff037819 */ /* 0x000fe40000011403 */
[----:B------:R-:W-:Y:S01]  /*1090*/  PRMT R23, R5, 0x7610, R23 ;  /* 0x0000761005177816 */ /* 0x000fe20000000017 */
[----:B------:R-:W-:Y:S01]  /*10a0*/  IMAD R8, R8, R8, RZ ;  /* 0x0000000808087224 */ /* 0x000fe200078e02ff */
[----:B------:R-:W-:Y:S01]  /*10b0*/  PRMT R10, R3, 0x7610, R10 ;  /* 0x00007610030a7816 */ /* 0x000fe2000000000a */
[----:B------:R-:W-:Y:S06]  /*10c0*/  @P4 BRA `(.L_x_5135) ;  /* 0xfffffffc00a84947 */ /* 0x000fec000383ffff */
[----:B------:R-:W-:Y:S05]  /*10d0*/  BSYNC B1 ;  /* 0x0000000000017941 */ /* 0x000fea0003800000 */
.L_x_5134:
[----:B------:R-:W-:Y:S05]  /*10e0*/  BRA `(.L_x_5133) ;  /* 0x0000000000247947 */ /* 0x000fea0003800000 */
.L_x_5132:
        /* <DEDUP_REMOVED lines=9> */
.L_x_5133:
[----:B------:R-:W-:Y:S05]  /*1180*/  BSYNC B0 ;  /* 0x0000000000007941 */ /* 0x000fea0003800000 */
.L_x_5131:
        /* <DEDUP_REMOVED lines=29> */
.L_x_5140:
        /* <DEDUP_REMOVED lines=20> */
.L_x_5139:
[----:B------:R-:W-:Y:S05]  /*14a0*/  BSYNC B1 ;  /* 0x0000000000017941 */ /* 0x000fea0003800000 */
.L_x_5138:
[----:B------:R-:W-:Y:S05]  /*14b0*/  BRA `(.L_x_5141) ;  /* 0x0000000000287947 */ /* 0x000fea0003800000 */
.L_x_5137:
        /* <DEDUP_REMOVED lines=8> */
[----:B------:R-:W-:-:S04]  /*1540*/  @!P4 PRMT R27, R2, 0x7610, R27 ;  /* 0x00007610021bc816 */ /* 0x000fc8000000001b */
[----:B------:R-:W-:-:S07]  /*1550*/  @P4 PRMT R27, RZ, 0x7610, R27 ;  /* 0x00007610ff1b4816 */ /* 0x000fce000000001b */
.L_x_5141:
[----:B------:R-:W-:Y:S05]  /*1560*/  BSYNC B0 ;  /* 0x0000000000007941 */ /* 0x000fea0003800000 */
.L_x_5136:
        /* <DEDUP_REMOVED lines=19> */
.L_x_5118:
        /* <DEDUP_REMOVED lines=8> */
.L_x_5167:
[C---:B------:R-:W-:Y:S01]  /*1720*/  IMAD.SHL.U32 R2, R0.reuse, 0x4, RZ ;  /* 0x0000000400027824 */ /* 0x040fe200078e00ff */
[----:B------:R-:W-:-:S04]  /*1730*/  SHF.L.U64.HI R15, R0, 0x2, R3 ;  /* 0x00000002000f7819 */ /* 0x000fc80000010203 */
[----:B------:R-:W-:-:S04]  /*1740*/  IADD3 R6, P0, R2, UR16, RZ ;  /* 0x0000001002067c10 */ /* 0x000fc8000ff1e0ff */
[----:B------:R-:W-:-:S05]  /*1750*/  IADD3.X R7, R15, UR8, RZ, P0, !PT ;  /* 0x000000080f077c10 */ /* 0x000fca00087fe4ff */
[----:B------:R-:W2:Y:S01]  /*1760*/  LDG.E R10, desc[UR12][R6.64] ;  /* 0x0000000c060a7981 */ /* 0x000ea2000c1e1900 */
[----:B------:R-:W-:-:S04]  /*1770*/  IADD3 R8, P0, R2, UR17, RZ ;  /* 0x0000001102087c10 */ /* 0x000fc8000ff1e0ff */
[----:B------:R-:W-:-:S05]  /*1780*/  IADD3.X R9, R15, UR6, RZ, P0, !PT ;  /* 0x000000060f097c10 */ /* 0x000fca00087fe4ff */
[----:B------:R0:W3:Y:S01]  /*1790*/  LDG.E R8, desc[UR12][R8.64] ;  /* 0x0000000c08087981 */ /* 0x0000e2000c1e1900 */
[----:B------:R-:W1:Y:S01]  /*17a0*/  LDC.S8 R4, c[0x0][0xe5a] ;  /* 0x00039680ff047b82 */ /* 0x000e620000000200 */
[----:B------:R-:W-:Y:S01]  /*17b0*/  BSSY B0, `(.L_x_5143) ;  /* 0x0000043000007945 */ /* 0x000fe20003800000 */
[C---:B--2---:R-:W-:Y:S02]  /*17c0*/  LOP3.LUT R5, R10.reuse, 0xff, RZ, 0xc0, !PT ;  /* 0x000000ff0a057812 */ /* 0x044fe400078ec0ff */
[----:B0-----:R-:W-:-:S03]  /*17d0*/  PRMT R9, R10, 0x7772, RZ ;  /* 0x000077720a097816 */ /* 0x001fc600000000ff */
[----:B-1----:R-:W-:Y:S02]  /*17e0*/  IMAD R11, R4, R5, RZ ;  /* 0x00000005040b7224 */ /* 0x002fe400078e02ff */
[----:B------:R-:W-:-:S03]  /*17f0*/  IMAD.MOV.U32 R5, RZ, RZ, 0x1 ;  /* 0x00000001ff057424 */ /* 0x000fc600078e00ff */
[C---:B------:R-:W-:Y:S02]  /*1800*/  PRMT R13, R11.reuse, 0x8880, RZ ;  /* 0x000088800b0d7816 */ /* 0x040fe400000000ff */
[----:B------:R-:W-:Y:S02]  /*1810*/  PRMT R17, R11, 0x8880, RZ ;  /* 0x000088800b117816 */ /* 0x000fe400000000ff */
[----:B------:R-:W-:Y:S02]  /*1820*/  ISETP.GE.AND P0, PT, R13, RZ, PT ;  /* 0x000000ff0d00720c */ /* 0x000fe40003f06270 */
[C---:B---3--:R-:W-:Y:S02]  /*1830*/  PRMT R14, R8.reuse, 0x7770, RZ ;  /* 0x00007770080e7816 */ /* 0x048fe400000000ff */
[C---:B------:R-:W-:Y:S02]  /*1840*/  PRMT R12, R8.reuse, 0x7771, RZ ;  /* 0x00007771080c7816 */ /* 0x040fe400000000ff */
[----:B------:R-:W-:-:S02]  /*1850*/  PRMT R6, R8, 0x7772, RZ ;  /* 0x0000777208067816 */ /* 0x000fc400000000ff */
[----:B------:R-:W-:Y:S02]  /*1860*/  PRMT R7, R8, 0x7773, RZ ;  /* 0x0000777308077816 */ /* 0x000fe400000000ff */
[C---:B------:R-:W-:Y:S02]  /*1870*/  PRMT R11, R10.reuse, 0x7771, RZ ;  /* 0x000077710a0b7816 */ /* 0x040fe400000000ff */
[----:B------:R-:W-:Y:S02]  /*1880*/  PRMT R8, R10, 0x7773, RZ ;  /* 0x000077730a087816 */ /* 0x000fe400000000ff */
[----:B------:R-:W-:Y:S01]  /*1890*/  PRMT R17, R17, 0x7710, RZ ;  /* 0x0000771011117816 */ /* 0x000fe200000000ff */
[----:B------:R-:W-:Y:S06]  /*18a0*/  @!P0 BRA `(.L_x_5144) ;  /* 0x0000000000a88947 */ /* 0x000fec0003800000 */
        /* <DEDUP_REMOVED lines=12> */
[----:B------:R-:W-:-:S03]  /*1970*/  LOP3.LUT R10, R17, 0x80, RZ, 0xc0, !PT ;  /* 0x00000080110a7812 */ /* 0x000fc600078ec0ff */
[----:B------:R-:W-:Y:S01]  /*1980*/  IMAD R14, R14, R14, RZ ;  /* 0x0000000e0e0e7224 */ /* 0x000fe200078e02ff */
[----:B------:R-:W-:Y:S02]  /*1990*/  LEA.HI R13, R10, R17, RZ, 0x19 ;  /* 0x000000110a0d7211 */ /* 0x000fe400078fc8ff */
[----:B------:R-:W-:Y:S01]  /*19a0*/  PRMT R10, R16, 0x7610, R10 ;  /* 0x00007610100a7816 */ /* 0x000fe2000000000a */
[----:B------:R-:W-:Y:S06]  /*19b0*/  @!P0 BRA `(.L_x_5146) ;  /* 0x00000000005c8947 */ /* 0x000fec0003800000 */
[----:B------:R-:W-:Y:S02]  /*19c0*/  PRMT R13, R13, 0x8880, RZ ;  /* 0x000088800d0d7816 */ /* 0x000fe400000000ff */
[----:B------:R-:W-:Y:S02]  /*19d0*/  PRMT R16, R14, 0x7610, R16 ;  /* 0x000076100e107816 */ /* 0x000fe40000000010 */
[----:B------:R-:W-:-:S04]  /*19e0*/  SHF.R.S32.HI R13, RZ, 0x1, R13 ;  /* 0x00000001ff0d7819 */ /* 0x000fc8000001140d */
[----:B------:R-:W-:-:S07]  /*19f0*/  PRMT R18, R13, 0x7610, R18 ;  /* 0x000076100d127816 */ /* 0x000fce0000000012 */
.L_x_5147:
[C---:B------:R-:W-:Y:S01]  /*1a00*/  LOP3.LUT R13, R18.reuse, 0x1, RZ, 0xc0, !PT ;  /* 0x00000001120d7812 */ /* 0x040fe200078ec0ff */
[----:B------:R-:W-:Y:S01]  /*1a10*/  VIADD R17, R18, 0x1 ;  /* 0x0000000112117836 */ /* 0x000fe20000000000 */
[----:B------:R-:W-:Y:S02]  /*1a20*/  PRMT R19, R10, 0x9910, RZ ;  /* 0x000099100a137816 */ /* 0x000fe400000000ff */
[----:B------:R-:W-:Y:S02]  /*1a30*/  ISETP.NE.U32.AND P0, PT, R13, 0x1, PT ;  /* 0x000000010d00780c */ /* 0x000fe40003f05070 */
[----:B------:R-:W-:Y:S02]  /*1a40*/  LOP3.LUT R17, R17, 0xff, RZ, 0xc0, !PT ;  /* 0x000000ff11117812 */ /* 0x000fe400078ec0ff */
[----:B------:R-:W-:Y:S02]  /*1a50*/  LOP3.LUT R13, R18, 0x80, RZ, 0xc0, !PT ;  /* 0x00000080120d7812 */ /* 0x000fe400078ec0ff */
[----:B------:R-:W-:-:S02]  /*1a60*/  SEL R10, R16, 0x1, !P0 ;  /* 0x00000001100a7807 */ /* 0x000fc40004000000 */
[----:B------:R-:W-:Y:S02]  /*1a70*/  ISETP.GE.U32.AND P0, PT, R17, 0x3, PT ;  /* 0x000000031100780c */ /* 0x000fe40003f06070 */
[----:B------:R-:W-:Y:S01]  /*1a80*/  LEA.HI R14, R13, R18, RZ, 0x19 ;  /* 0x000000120d0e7211 */ /* 0x000fe200078fc8ff */
[----:B------:R-:W-:Y:S01]  /*1a90*/  IMAD.MOV.U32 R13, RZ, RZ, R19 ;  /* 0x000000ffff0d7224 */ /* 0x000fe200078e0013 */
[----:B------:R-:W-:Y:S02]  /*1aa0*/  PRMT R20, R16, 0x9910, RZ ;  /* 0x0000991010147816 */ /* 0x000fe400000000ff */
[----:B------:R-:W-:Y:S02]  /*1ab0*/  PRMT R14, R14, 0x8880, RZ ;  /* 0x000088800e0e7816 */ /* 0x000fe400000000ff */
[----:B------:R-:W-:Y:S01]  /*1ac0*/  PRMT R10, R10, 0x9910, RZ ;  /* 0x000099100a0a7816 */ /* 0x000fe200000000ff */
[----:B------:R-:W-:Y:S01]  /*1ad0*/  IMAD.MOV.U32 R16, RZ, RZ, R20 ;  /* 0x000000ffff107224 */ /* 0x000fe200078e0014 */
[----:B------:R-:W-:-:S03]  /*1ae0*/  SHF.R.S32.HI R14, RZ, 0x1, R14 ;  /* 0x00000001ff0e7819 */ /* 0x000fc6000001140e */
[----:B------:R-:W-:Y:S01]  /*1af0*/  IMAD R16, R16, R16, RZ ;  /* 0x0000001010107224 */ /* 0x000fe200078e02ff */
[----:B------:R-:W-:Y:S01]  /*1b00*/  PRMT R18, R14, 0x7610, R18 ;  /* 0x000076100e127816 */ /* 0x000fe20000000012 */
[----:B------:R-:W-:Y:S01]  /*1b10*/  IMAD R10, R13, R10, RZ ;  /* 0x0000000a0d0a7224 */ /* 0x000fe200078e02ff */
[----:B------:R-:W-:Y:S06]  /*1b20*/  @P0 BRA `(.L_x_5147) ;  /* 0xfffffffc00b40947 */ /* 0x000fec000383ffff */
.L_x_5146:
[----:B------:R-:W-:Y:S05]  /*1b30*/  BSYNC B1 ;  /* 0x0000000000017941 */ /* 0x000fea0003800000 */
.L_x_5145:
[----:B------:R-:W-:Y:S05]  /*1b40*/  BRA `(.L_x_5148) ;  /* 0x0000000000247947 */ /* 0x000fea0003800000 */
.L_x_5144:
[----:B------:R-:W-:Y:S01]  /*1b50*/  PRMT R13, R14, 0x9910, RZ ;  /* 0x000099100e0d7816 */ /* 0x000fe200000000ff */
        /* <DEDUP_REMOVED lines=8> */
.L_x_5148:
[----:B------:R-:W-:Y:S05]  /*1be0*/  BSYNC B0 ;  /* 0x0000000000007941 */ /* 0x000fea0003800000 */
.L_x_5143:
[----:B------:R-:W-:Y:S01]  /*1bf0*/  PRMT R11, R11, 0x9910, RZ ;  /* 0x000099100b0b7816 */ /* 0x000fe200000000ff */
[----:B------:R-:W-:Y:S04]  /*1c00*/  BSSY B0, `(.L_x_5149) ;  /* 0x000003b000007945 */ /* 0x000fe80003800000 */
[----:B------:R-:W-:-:S05]  /*1c10*/  IMAD R13, R4, R11, RZ ;  /* 0x0000000b040d7224 */ /* 0x000fca00078e02ff */
        /* <DEDUP_REMOVED lines=20> */
[----:B------:R-:W-:Y:S01]  /*1d60*/  IMAD R13, R13, R13, RZ ;  /* 0x0000000d0d0d7224 */ /* 0x000fe200078e02ff */
[----:B------:R-:W-:Y:S01]  /*1d70*/  PRMT R11, R14, 0x7610, R11 ;  /* 0x000076100e0b7816 */ /* 0x000fe2000000000b */
[----:B------:R-:W-:Y:S06]  /*1d80*/  @!P0 BRA `(.L_x_5152) ;  /* 0x00000000005c8947 */ /* 0x000fec0003800000 */
[----:B------:R-:W-:Y:S02]  /*1d90*/  PRMT R12, R12, 0x8880, RZ ;  /* 0x000088800c0c7816 */ /* 0x000fe400000000ff */
[----:B------:R-:W-:Y:S02]  /*1da0*/  PRMT R14, R13, 0x7610, R14 ;  /* 0x000076100d0e7816 */ /* 0x000fe4000000000e */
[----:B------:R-:W-:-:S04]  /*1db0*/  SHF.R.S32.HI R12, RZ, 0x1, R12 ;  /* 0x00000001ff0c7819 */ /* 0x000fc8000001140c */
[----:B------:R-:W-:-:S07]  /*1dc0*/  PRMT R17, R12, 0x7610, R17 ;  /* 0x000076100c117816 */ /* 0x000fce0000000011 */
.L_x_5153:
        /* <DEDUP_REMOVED lines=19> */
.L_x_5152:
[----:B------:R-:W-:Y:S05]  /*1f00*/  BSYNC B1 ;  /* 0x0000000000017941 */ /* 0x000fea0003800000 */
.L_x_5151:
[----:B------:R-:W-:Y:S05]  /*1f10*/  BRA `(.L_x_5154) ;  /* 0x0000000000247947 */ /* 0x000fea0003800000 */
.L_x_5150:
        /* <DEDUP_REMOVED lines=9> */
.L_x_5154:
[----:B------:R-:W-:Y:S05]  /*1fb0*/  BSYNC B0 ;  /* 0x0000000000007941 */ /* 0x000fea0003800000 */
.L_x_5149:
        /* <DEDUP_REMOVED lines=16> */
[----:B------:R-:W-:Y:S02]  /*20c0*/  LOP3.LUT R12, R9, 0xff, RZ, 0xc0, !PT ;  /* 0x000000ff090c7812 */ /* 0x000fe400078ec0ff */
[----:B------:R-:W-:Y:S02]  /*20d0*/  SEL R9, R6, 0x1, !P0 ;  /* 0x0000000106097807 */ /* 0x000fe40004000000 */
[----:B------:R-:W-:Y:S01]  /*20e0*/  ISETP.GE.U32.AND P0, PT, R12, 0x3, PT ;  /* 0x000000030c00780c */ /* 0x000fe20003f06070 */
[----:B------:R-:W-:Y:S01]  /*20f0*/  IMAD.MOV.U32 R12, RZ, RZ, R14 ;  /* 0x000000ffff0c7224 */ /* 0x000fe200078e000e */
[----:B------:R-:W-:-:S02]  /*2100*/  LOP3.LUT R6, R13, 0x80, RZ, 0xc0, !PT ;  /* 0x000000800d067812 */ /* 0x000fc400078ec0ff */
[----:B------:R-:W-:Y:S01]  /*2110*/  PRMT R9, R9, 0x9910, RZ ;  /* 0x0000991009097816 */ /* 0x000fe200000000ff */
[----:B------:R-:W-:Y:S01]  /*2120*/  IMAD R12, R12, R12, RZ ;  /* 0x0000000c0c0c7224 */ /* 0x000fe200078e02ff */
[----:B------:R-:W-:-:S07]  /*2130*/  LEA.HI R6, R6, R13, RZ, 0x19 ;  /* 0x0000000d06067211 */ /* 0x000fce00078fc8ff */
[----:B------:R-:W-:Y:S05]  /*2140*/  @!P0 BRA `(.L_x_5158) ;  /* 0x0000000000588947 */ /* 0x000fea0003800000 */
[----:B------:R-:W-:Y:S02]  /*2150*/  PRMT R6, R6, 0x8880, RZ ;  /* 0x0000888006067816 */ /* 0x000fe400000000ff */
[----:B------:R-:W-:Y:S02]  /*2160*/  PRMT R13, R12, 0x7610, R13 ;  /* 0x000076100c0d7816 */ /* 0x000fe4000000000d */
[----:B------:R-:W-:-:S04]  /*2170*/  SHF.R.S32.HI R6, RZ, 0x1, R6 ;  /* 0x00000001ff067819 */ /* 0x000fc80000011406 */
[----:B------:R-:W-:-:S07]  /*2180*/  PRMT R17, R6, 0x7610, R17 ;  /* 0x0000761006117816 */ /* 0x000fce0000000011 */
.L_x_5159:
[C---:B------:R-:W-:Y:S01]  /*2190*/  LOP3.LUT R6, R17.reuse, 0x1, RZ, 0xc0, !PT ;  /* 0x0000000111067812 */ /* 0x040fe200078ec0ff */
[C---:B------:R-:W-:Y:S01]  /*21a0*/  VIADD R14, R17.reuse, 0x1 ;  /* 0x00000001110e7836 */ /* 0x040fe20000000000 */
[----:B------:R-:W-:Y:S02]  /*21b0*/  LOP3.LUT R12, R17, 0x80, RZ, 0xc0, !PT ;  /* 0x00000080110c7812 */ /* 0x000fe400078ec0ff */
[----:B------:R-:W-:Y:S02]  /*21c0*/  ISETP.NE.U32.AND P0, PT, R6, 0x1, PT ;  /* 0x000000010600780c */ /* 0x000fe40003f05070 */
[----:B------:R-:W-:Y:S02]  /*21d0*/  LOP3.LUT R14, R14, 0xff, RZ, 0xc0, !PT ;  /* 0x000000ff0e0e7812 */ /* 0x000fe400078ec0ff */
[----:B------:R-:W-:Y:S02]  /*21e0*/  SEL R6, R13, 0x1, !P0 ;  /* 0x000000010d067807 */ /* 0x000fe40004000000 */
[----:B------:R-:W-:-:S02]  /*21f0*/  ISETP.GE.U32.AND P0, PT, R14, 0x3, PT ;  /* 0x000000030e00780c */ /* 0x000fc40003f06070 */
[----:B------:R-:W-:Y:S02]  /*2200*/  LEA.HI R12, R12, R17, RZ, 0x19 ;  /* 0x000000110c0c7211 */ /* 0x000fe400078fc8ff */
[----:B------:R-:W-:Y:S02]  /*2210*/  PRMT R16, R13, 0x9910, RZ ;  /* 0x000099100d107816 */ /* 0x000fe400000000ff */
[----:B------:R-:W-:Y:S02]  /*2220*/  PRMT R12, R12, 0x8880, RZ ;  /* 0x000088800c0c7816 */ /* 0x000fe400000000ff */
[----:B------:R-:W-:Y:S01]  /*2230*/  PRMT R9, R9, 0x9910, RZ ;  /* 0x0000991009097816 */ /* 0x000fe200000000ff */
[----:B------:R-:W-:Y:S01]  /*2240*/  IMAD.MOV.U32 R13, RZ, RZ, R16 ;  /* 0x000000ffff0d7224 */ /* 0x000fe200078e0010 */
[----:B------:R-:W-:Y:S02]  /*2250*/  PRMT R6, R6, 0x9910, RZ ;  /* 0x0000991006067816 */ /* 0x000fe400000000ff */
[----:B------:R-:W-:Y:S01]  /*2260*/  SHF.R.S32.HI R12, RZ, 0x1, R12 ;  /* 0x00000001ff0c7819 */ /* 0x000fe2000001140c */
[----:B------:R-:W-:-:S02]  /*2270*/  IMAD R13, R13, R13, RZ ;  /* 0x0000000d0d0d7224 */ /* 0x000fc400078e02ff */
[----:B------:R-:W-:Y:S01]  /*2280*/  IMAD R9, R9, R6, RZ ;  /* 0x0000000609097224 */ /* 0x000fe200078e02ff */
[----:B------:R-:W-:Y:S01]  /*2290*/  PRMT R17, R12, 0x7610, R17 ;  /* 0x000076100c117816 */ /* 0x000fe20000000011 */
[----:B------:R-:W-:Y:S06]  /*22a0*/  @P0 BRA `(.L_x_5159) ;  /* 0xfffffffc00b80947 */ /* 0x000fec000383ffff */
.L_x_5158:
[----:B------:R-:W-:Y:S05]  /*22b0*/  BSYNC B1 ;  /* 0x0000000000017941 */ /* 0x000fea0003800000 */
.L_x_5157:
[----:B------:R-:W-:Y:S05]  /*22c0*/  BRA `(.L_x_5160) ;  /* 0x0000000000247947 */ /* 0x000fea0003800000 */
.L_x_5156:
        /* <DEDUP_REMOVED lines=9> */
.L_x_5160:
[----:B------:R-:W-:Y:S05]  /*2360*/  BSYNC B0 ;  /* 0x0000000000007941 */ /* 0x000fea0003800000 */
.L_x_5155:
        /* <DEDUP_REMOVED lines=29> */
.L_x_5165:
[----:B------:R-:W-:Y:S02]  /*2540*/  LOP3.LUT R5, R8, 0x80, RZ, 0xc0, !PT ;  /* 0x0000008008057812 */ /* 0x000fe400078ec0ff */
[----:B------:R-:W-:Y:S02]  /*2550*/  PRMT R12, R6, 0x9910, RZ ;  /* 0x00009910060c7816 */ /* 0x000fe400000000ff */
[C---:B------:R-:W-:Y:S02]  /*2560*/  LOP3.LUT R4, R8.reuse, 0x1, RZ, 0xc0, !PT ;  /* 0x0000000108047812 */ /* 0x040fe400078ec0ff */
[----:B------:R-:W-:Y:S01]  /*2570*/  LEA.HI R6, R5, R8, RZ, 0x19 ;  /* 0x0000000805067211 */ /* 0x000fe200078fc8ff */
[----:B------:R-:W-:Y:S01]  /*2580*/  VIADD R8, R8, 0x1 ;  /* 0x0000000108087836 */ /* 0x000fe20000000000 */
[----:B------:R-:W-:Y:S01]  /*2590*/  ISETP.NE.U32.AND P0, PT, R4, 0x1, PT ;  /* 0x000000010400780c */ /* 0x000fe20003f05070 */
[----:B------:R-:W-:Y:S01]  /*25a0*/  IMAD.MOV.U32 R5, RZ, RZ, R12 ;  /* 0x000000ffff057224 */ /* 0x000fe200078e000c */
[----:B------:R-:W-:-:S02]  /*25b0*/  PRMT R13, R7, 0x9910, RZ ;  /* 0x00009910070d7816 */ /* 0x000fc400000000ff */
[----:B------:R-:W-:Y:S02]  /*25c0*/  LOP3.LUT R8, R8, 0xff, RZ, 0xc0, !PT ;  /* 0x000000ff08087812 */ /* 0x000fe400078ec0ff */
[----:B------:R-:W-:Y:S01]  /*25d0*/  SEL R4, R7, 0x1, !P0 ;  /* 0x0000000107047807 */ /* 0x000fe20004000000 */
[----:B------:R-:W-:Y:S01]  /*25e0*/  IMAD.MOV.U32 R7, RZ, RZ, R13 ;  /* 0x000000ffff077224 */ /* 0x000fe200078e000d */
[----:B------:R-:W-:Y:S02]  /*25f0*/  ISETP.GE.U32.AND P0, PT, R8, 0x3, PT ;  /* 0x000000030800780c */ /* 0x000fe40003f06070 */
[----:B------:R-:W-:Y:S01]  /*2600*/  PRMT R4, R4, 0x9910, RZ ;  /* 0x0000991004047816 */ /* 0x000fe200000000ff */
[----:B------:R-:W-:Y:S01]  /*2610*/  IMAD R7, R7, R7, RZ ;  /* 0x0000000707077224 */ /* 0x000fe200078e02ff */
[----:B------:R-:W-:-:S03]  /*2620*/  PRMT R6, R6, 0x8880, RZ ;  /* 0x0000888006067816 */ /* 0x000fc600000000ff */
[----:B------:R-:W-:Y:S01]  /*2630*/  IMAD R4, R5, R4, RZ ;  /* 0x0000000405047224 */ /* 0x000fe200078e02ff */
[----:B------:R-:W-:-:S04]  /*2640*/  SHF.R.S32.HI R6, RZ, 0x1, R6 ;  /* 0x00000001ff067819 */ /* 0x000fc80000011406 */
[----:B------:R-:W-:Y:S02]  /*2650*/  PRMT R8, R6, 0x7610, R8 ;  /* 0x0000761006087816 */ /* 0x000fe40000000008 */
[----:B------:R-:W-:Y:S01]  /*2660*/  PRMT R6, R4, 0x7610, R6 ;  /* 0x0000761004067816 */ /* 0x000fe20000000006 */
[----:B------:R-:W-:Y:S06]  /*2670*/  @P0 BRA `(.L_x_5165) ;  /* 0xfffffffc00b00947 */ /* 0x000fec000383ffff */
.L_x_5164:
[----:B------:R-:W-:Y:S05]  /*2680*/  BSYNC B1 ;  /* 0x0000000000017941 */ /* 0x000fea0003800000 */
.L_x_5163:
[----:B------:R-:W-:Y:S05]  /*2690*/  BRA `(.L_x_5166) ;  /* 0x0000000000287947 */ /* 0x000fea0003800000 */
.L_x_5162:
        /* <DEDUP_REMOVED lines=10> */
.L_x_5166:
[----:B------:R-:W-:Y:S05]  /*2740*/  BSYNC B0 ;  /* 0x0000000000007941 */ /* 0x000fea0003800000 */
.L_x_5161:
        /* <DEDUP_REMOVED lines=16> */
.L_x_5168:
        /* <DEDUP_REMOVED lines=11> */
.L_x_8058:


//--------------------- .text._ZN2at6native55_GLOBAL__N__de093ff9_22_ForeachBinaryOpList_cu_a911ec4325multi_tensor_apply_kernelINS1_18TensorListMetadataILi3EEENS1_24BinaryOpListAlphaFunctorIhLi3ELi2ELi2EEEJNS1_13power_functorIhEEhEEEvT_T0_DpT1_ --------------------------
	.section	.text._ZN2at6native55_GLOBAL__N__de093ff9_22_ForeachBinaryOpList_cu_a911ec4325multi_tensor_apply_kernelINS1_18TensorListMetadataILi3EEENS1_24BinaryOpListAlphaFunctorIhLi3ELi2ELi2EEEJNS1_13power_functorIhEEhEEEvT_T0_DpT1_,"ax",@progbits
	.align	128
.text._ZN2at6native55_GLOBAL__N__de093ff9_22_ForeachBinaryOpList_cu_a911ec4325multi_tensor_apply_kernelINS1_18TensorListMetadataILi3EEENS1_24BinaryOpListAlphaFunctorIhLi3ELi2ELi2EEEJNS1_13power_functorIhEEhEEEvT_T0_DpT1_:
        .type           _ZN2at6native55_GLOBAL__N__de093ff9_22_ForeachBinaryOpList_cu_a911ec4325multi_tensor_apply_kernelINS1_18TensorListMetadataILi3EEENS1_24BinaryOpListAlphaFunctorIhLi3ELi2ELi2EEEJNS1_13power_functorIhEEhEEEvT_T0_DpT1_,@function
        .size           _ZN2at6native55_GLOBAL__N__de093ff9_22_ForeachBinaryOpList_cu_a911ec4325multi_tensor_apply_kernelINS1_18TensorListMetadataILi3EEENS1_24BinaryOpListAlphaFunctorIhLi3ELi2ELi2EEEJNS1_13power_functorIhEEhEEEvT_T0_DpT1_,(.L_x_8059 - _ZN2at6native55_GLOBAL__N__de093ff9_22_ForeachBinaryOpList_cu_a911ec4325multi_tensor_apply_kernelINS1_18TensorListMetadataILi3EEENS1_24BinaryOpListAlphaFunctorIhLi3ELi2ELi2EEEJNS1_13power_functorIhEEhEEEvT_T0_DpT1_)
        .other          _ZN2at6native55_GLOBAL__N__de093ff9_22_ForeachBinaryOpList_cu_a911ec4325multi_tensor_apply_kernelINS1_18TensorListMetadataILi3EEENS1_24BinaryOpListAlphaFunctorIhLi3ELi2ELi2EEEJNS1_13power_functorIhEEhEEEvT_T0_DpT1_,@"STO_CUDA_ENTRY STV_DEFAULT"
_ZN2at6native55_GLOBAL__N__de093ff9_22_ForeachBinaryOpList_cu_a911ec4325multi_tensor_apply_kernelINS1_18TensorListMetadataILi3EEENS1_24BinaryOpListAlphaFunctorIhLi3ELi2ELi2EEEJNS1_13power_functorIhEEhEEEvT_T0_DpT1_:
[----:B------:R-:W-:Y:S08]  /*0000*/  LDC R1, c[0x0][0x28] ;  /* 0x00000a00ff017b82 */ /* 0x000ff00000000800 */
[----:B------:R-:W0:Y:S01]  /*0010*/  S2UR UR4, SR_CTAID.X ;  /* 0x00000000000479c3 */ /* 0x000e220000002500 */
[----:B------:R-:W-:-:S07]  /*0020*/  UMOV UR5, 0x740 ;  /* 0x0000074000057882 */ /* 0x000fce0000000000 */
[----:B------:R-:W1:Y:S01]  /*0030*/  LDC.U8 R0, c[0x0][0xe5a] ;  /* 0x00039680ff007b82 */ /* 0x000e620000000000 */
        /* <DEDUP_REMOVED lines=17> */
[----:B------:R-:W-:Y:S02]  /*0150*/  UIADD3.X UR4, ~UR5, UR13, URZ, UP4, !UPT ;  /* 0x0000000d05047290 */ /* 0x000fe4000a7fe53f */
[----:B------:R-:W-:Y:S02]  /*0160*/  UIADD3.X UR10, UR5, UR11, URZ, UP3, !UPT ;  /* 0x0000000b050a7290 */ /* 0x000fe40009ffe43f */
[----:B------:R-:W-:Y:S01]  /*0170*/  PLOP3.LUT P0, PT, PT, PT, UP0, 0x80, 0x0 ;  /* 0x000000000000781c */ /* 0x000fe20003f0f008 */
[----:B------:R-:W-:-:S12]  /*0180*/  ULDC.64 UR12, c[0x0][0x208] ;  /* 0x00008200000c7ab9 */ /* 0x000fd80000000a00 */
[----:B-1----:R-:W-:Y:S05]  /*0190*/  @!P0 BRA `(.L_x_5169) ;  /* 0x0000000800a88947 */ /* 0x002fea0003800000 */
[----:B------:R-:W-:-:S04]  /*01a0*/  UISETP.GE.U32.AND UP0, UPT, UR14, 0x1, UPT ;  /* 0x000000010e00788c */ /* 0x000fc8000bf06070 */
[----:B------:R-:W-:-:S06]  /*01b0*/  UISETP.GE.AND.EX UP0, UPT, UR4, URZ, UPT, UP0 ;  /* 0x0000003f0400728c */ /* 0x000fcc000bf06300 */
[----:B------:R-:W-:-:S13]  /*01c0*/  PLOP3.LUT P0, PT, PT, PT, UP0, 0x80, 0x0 ;  /* 0x000000000000781c */ /* 0x000fda0003f0f008 */
[----:B------:R-:W-:Y:S05]  /*01d0*/  @!P0 EXIT ;  /* 0x000000000000894d */ /* 0x000fea0003800000 */
[----:B------:R-:W0:Y:S01]  /*01e0*/  S2R R2, SR_TID.X ;  /* 0x0000000000027919 */ /* 0x000e220000002100 */
[----:B------:R-:W1:Y:S01]  /*01f0*/  LDC R3, c[0x0][RZ] ;  /* 0x00000000ff037b82 */ /* 0x000e620000000800 */
[----:B------:R-:W-:-:S07]  /*0200*/  CS2R R4, SRZ ;  /* 0x0000000000047805 */ /* 0x000fce000001ff00 */
.L_x_5182:
[----:B0-----:R-:W-:Y:S01]  /*0210*/  IADD3 R6, P1, R2, R4, RZ ;  /* 0x0000000402067210 */ /* 0x001fe20007f3e0ff */
[C---:B-1----:R-:W-:Y:S01]  /*0220*/  IMAD R9, R3.reuse, 0x3, RZ ;  /* 0x0000000303097824 */ /* 0x042fe200078e02ff */
[----:B------:R-:W-:Y:S02]  /*0230*/  PRMT R22, RZ, 0x7610, R22 ;  /* 0x00007610ff167816 */ /* 0x000fe40000000016 */
[C---:B------:R-:W-:Y:S01]  /*0240*/  ISETP.GE.U32.AND P2, PT, R6.reuse, 0x10000, PT ;  /* 0x000100000600780c */ /* 0x040fe20003f46070 */
[----:B------:R-:W-:Y:S01]  /*0250*/  IMAD.X R7, RZ, RZ, R5, P1 ;  /* 0x000000ffff077224 */ /* 0x000fe200008e0605 */
[----:B------:R-:W-:Y:S02]  /*0260*/  ISETP.LT.U32.AND P0, PT, R6, UR14, PT ;  /* 0x0000000e06007c0c */ /* 0x000fe4000bf01070 */
[----:B------:R-:W-:Y:S02]  /*0270*/  IADD3 R8, P5, R3, R6, RZ ;  /* 0x0000000603087210 */ /* 0x000fe40007fbe0ff */
[----:B------:R-:W-:-:S02]  /*0280*/  ISETP.GE.U32.AND.EX P2, PT, R7, RZ, PT, P2 ;  /* 0x000000ff0700720c */ /* 0x000fc40003f46120 */
[-C--:B------:R-:W-:Y:S01]  /*0290*/  LEA R10, P4, R3, R6.reuse, 0x1 ;  /* 0x00000006030a7211 */ /* 0x080fe200078808ff */
[--C-:B------:R-:W-:Y:S01]  /*02a0*/  IMAD.X R11, RZ, RZ, R7.reuse, P5 ;  /* 0x000000ffff0b7224 */ /* 0x100fe200028e0607 */
[----:B------:R-:W-:Y:S02]  /*02b0*/  ISETP.LT.AND.EX P0, PT, R7, UR4, !P2, P0 ;  /* 0x0000000407007c0c */ /* 0x000fe4000d701300 */
[----:B------:R-:W-:Y:S01]  /*02c0*/  ISETP.GE.U32.AND P5, PT, R10, 0x10000, PT ;  /* 0x000100000a00780c */ /* 0x000fe20003fa6070 */
[--C-:B------:R-:W-:Y:S01]  /*02d0*/  IMAD.X R18, RZ, RZ, R7.reuse, P4 ;  /* 0x000000ffff127224 */ /* 0x100fe200020e0607 */
[----:B------:R-:W-:Y:S02]  /*02e0*/  IADD3 R9, P6, R9, R6, RZ ;  /* 0x0000000609097210 */ /* 0x000fe40007fde0ff */
[----:B------:R-:W-:Y:S02]  /*02f0*/  ISETP.GE.U32.AND P3, PT, R8, 0x10000, PT ;  /* 0x000100000800780c */ /* 0x000fe40003f66070 */
[----:B------:R-:W-:Y:S01]  /*0300*/  ISETP.LT.U32.AND P2, PT, R10, UR14, PT ;  /* 0x0000000e0a007c0c */ /* 0x000fe2000bf41070 */
[----:B------:R-:W-:Y:S01]  /*0310*/  IMAD.X R19, RZ, RZ, R7, P6 ;  /* 0x000000ffff137224 */ /* 0x000fe200030e0607 */
[----:B------:R-:W-:-:S02]  /*0320*/  ISETP.GE.U32.AND.EX P5, PT, R18, RZ, PT, P5 ;  /* 0x000000ff1200720c */ /* 0x000fc40003fa6150 */
[----:B------:R-:W-:Y:S02]  /*0330*/  ISETP.LT.U32.AND P1, PT, R8, UR14, PT ;  /* 0x0000000e08007c0c */ /* 0x000fe4000bf21070 */
[----:B------:R-:W-:Y:S02]  /*0340*/  ISETP.GE.U32.AND.EX P3, PT, R11, RZ, PT, P3 ;  /* 0x000000ff0b00720c */ /* 0x000fe40003f66130 */
[----:B------:R-:W-:Y:S02]  /*0350*/  ISETP.GE.U32.AND P4, PT, R9, 0x10000, PT ;  /* 0x000100000900780c */ /* 0x000fe40003f86070 */
[----:B------:R-:W-:Y:S02]  /*0360*/  ISETP.LT.AND.EX P2, PT, R18, UR4, !P5, P2 ;  /* 0x0000000412007c0c */ /* 0x000fe4000ef41320 */
[----:B------:R-:W-:Y:S02]  /*0370*/  @P0 IADD3 R20, P5, R6, UR16, RZ ;  /* 0x0000001006140c10 */ /* 0x000fe4000ffbe0ff */
[----:B------:R-:W-:-:S02]  /*0380*/  ISETP.LT.AND.EX P1, PT, R11, UR4, !P3, P1 ;  /* 0x000000040b007c0c */ /* 0x000fc4000df21310 */
[----:B------:R-:W-:Y:S02]  /*0390*/  ISETP.LT.U32.AND P3, PT, R9, UR14, PT ;  /* 0x0000000e09007c0c */ /* 0x000fe4000bf61070 */
[----:B------:R-:W-:Y:S02]  /*03a0*/  ISETP.GE.U32.AND.EX P4, PT, R19, RZ, PT, P4 ;  /* 0x000000ff1300720c */ /* 0x000fe40003f86140 */
[----:B------:R-:W-:Y:S02]  /*03b0*/  @P0 IADD3.X R21, R7, UR8, RZ, P5, !PT ;  /* 0x0000000807150c10 */ /* 0x000fe4000affe4ff */
[----:B------:R-:W-:-:S03]  /*03c0*/  ISETP.LT.AND.EX P3, PT, R19, UR4, !P4, P3 ;  /* 0x0000000413007c0c */ /* 0x000fc6000e761330 */
[----:B------:R0:W2:Y:S01]  /*03d0*/  @P0 LDG.E.U8 R22, desc[UR12][R20.64] ;  /* 0x0000000c14160981 */ /* 0x0000a2000c1e1100 */
[----:B------:R-:W-:Y:S02]  /*03e0*/  @P2 IADD3 R14, P5, R10, UR16, RZ ;  /* 0x000000100a0e2c10 */ /* 0x000fe4000ffbe0ff */
[----:B------:R-:W-:Y:S02]  /*03f0*/  @P1 IADD3 R12, P4, R8, UR16, RZ ;  /* 0x00000010080c1c10 */ /* 0x000fe4000ff9e0ff */
[----:B------:R-:W-:Y:S02]  /*0400*/  PRMT R23, RZ, 0x7610, R23 ;  /* 0x00007610ff177816 */ /* 0x000fe40000000017 */
[----:B------:R-:W-:Y:S02]  /*0410*/  @P1 IADD3.X R13, R11, UR8, RZ, P4, !PT ;  /* 0x000000080b0d1c10 */ /* 0x000fe4000a7fe4ff */
[----:B------:R-:W-:Y:S02]  /*0420*/  @P2 IADD3.X R15, R18, UR8, RZ, P5, !PT ;  /* 0x00000008120f2c10 */ /* 0x000fe4000affe4ff */
[----:B-----5:R-:W-:-:S02]  /*0430*/  @P3 IADD3 R16, P4, R9, UR16, RZ ;  /* 0x0000001009103c10 */ /* 0x020fc4000ff9e0ff */
[----:B------:R-:W-:Y:S01]  /*0440*/  PRMT R24, RZ, 0x7610, R24 ;  /* 0x00007610ff187816 */ /* 0x000fe20000000018 */
[----:B------:R-:W3:Y:S01]  /*0450*/  @P2 LDG.E.U8 R23, desc[UR12][R14.64] ;  /* 0x0000000c0e172981 */ /* 0x000ee2000c1e1100 */
[----:B------:R-:W-:Y:S02]  /*0460*/  PRMT R25, RZ, 0x7610, R25 ;  /* 0x00007610ff197816 */ /* 0x000fe40000000019 */
[----:B------:R-:W-:Y:S02]  /*0470*/  @P3 IADD3.X R17, R19, UR8, RZ, P4, !PT ;  /* 0x0000000813113c10 */ /* 0x000fe4000a7fe4ff */
[----:B------:R-:W4:Y:S04]  /*0480*/  @P1 LDG.E.U8 R24, desc[UR12][R12.64] ;  /* 0x0000000c0c181981 */ /* 0x000f28000c1e1100 */
[----:B------:R1:W4:Y:S01]  /*0490*/  @P3 LDG.E.U8 R25, desc[UR12][R16.64] ;  /* 0x0000000c10193981 */ /* 0x000322000c1e1100 */
[----:B------:R-:W-:-:S04]  /*04a0*/  @P3 IADD3 R26, P4, R9, UR17, RZ ;  /* 0x00000011091a3c10 */ /* 0x000fc8000ff9e0ff */
[----:B------:R-:W-:Y:S02]  /*04b0*/  @P3 IADD3.X R27, R19, UR6, RZ, P4, !PT ;  /* 0x00000006131b3c10 */ /* 0x000fe4000a7fe4ff */
[----:B0-----:R-:W-:Y:S02]  /*04c0*/  @P0 IADD3 R20, P4, R6, UR17, RZ ;  /* 0x0000001106140c10 */ /* 0x001fe4000ff9e0ff */
[----:B-1----:R-:W-:Y:S02]  /*04d0*/  PRMT R16, RZ, 0x7610, R16 ;  /* 0x00007610ff107816 */ /* 0x002fe40000000010 */
[----:B------:R-:W-:Y:S02]  /*04e0*/  @P0 IADD3.X R21, R7, UR6, RZ, P4, !PT ;  /* 0x0000000607150c10 */ /* 0x000fe4000a7fe4ff */
[----:B------:R-:W-:Y:S02]  /*04f0*/  @P1 IADD3 R12, P4, R8, UR17, RZ ;  /* 0x00000011080c1c10 */ /* 0x000fe4000ff9e0ff */
[----:B------:R-:W-:Y:S01]  /*0500*/  PRMT R17, R0, 0x9910, RZ ;  /* 0x0000991000117816 */ /* 0x000fe200000000ff */
[----:B------:R0:W5:Y:S01]  /*0510*/  @P0 LDG.E.U8 R16, desc[UR12][R20.64] ;  /* 0x0000000c14100981 */ /* 0x000162000c1e1100 */
[----:B------:R-:W-:-:S02]  /*0520*/  @P1 IADD3.X R13, R11, UR6, RZ, P4, !PT ;  /* 0x000000060b0d1c10 */ /* 0x000fc4000a7fe4ff */
[----:B------:R-:W-:Y:S02]  /*0530*/  @P2 IADD3 R14, P4, R10, UR17, RZ ;  /* 0x000000110a0e2c10 */ /* 0x000fe4000ff9e0ff */
[----:B------:R-:W-:Y:S02]  /*0540*/  PRMT R28, RZ, 0x7610, R28 ;  /* 0x00007610ff1c7816 */ /* 0x000fe4000000001c */
[----:B------:R-:W-:Y:S02]  /*0550*/  @P2 IADD3.X R15, R18, UR6, RZ, P4, !PT ;  /* 0x00000006120f2c10 */ /* 0x000fe4000a7fe4ff */
[----:B------:R-:W-:Y:S02]  /*0560*/  PRMT R29, RZ, 0x7610, R29 ;  /* 0x00007610ff1d7816 */ /* 0x000fe4000000001d */
[----:B------:R1:W5:Y:S01]  /*0570*/  @P3 LDG.E.U8 R28, desc[UR12][R26.64] ;  /* 0x0000000c1a1c3981 */ /* 0x000362000c1e1100 */
[----:B0-----:R-:W-:-:S03]  /*0580*/  IMAD.MOV.U32 R21, RZ, RZ, 0x1 ;  /* 0x00000001ff157424 */ /* 0x001fc600078e00ff */
[----:B------:R-:W5:Y:S01]  /*0590*/  @P1 LDG.E.U8 R29, desc[UR12][R12.64] ;  /* 0x0000000c0c1d1981 */ /* 0x000f62000c1e1100 */
[----:B-1----:R-:W-:Y:S01]  /*05a0*/  PRMT R26, RZ, 0x7610, R26 ;  /* 0x00007610ff1a7816 */ /* 0x002fe2000000001a */
[----:B------:R-:W-:Y:S05]  /*05b0*/  BSSY B0, `(.L_x_5170) ;  /* 0x000001f000007945 */ /* 0x000fea0003800000 */
[----:B------:R0:W5:Y:S02]  /*05c0*/  @P2 LDG.E.U8 R26, desc[UR12][R14.64] ;  /* 0x0000000c0e1a2981 */ /* 0x000164000c1e1100 */
[----:B0-----:R-:W-:Y:S01]  /*05d0*/  IMAD.MOV.U32 R15, RZ, RZ, 0x1 ;  /* 0x00000001ff0f7424 */ /* 0x001fe200078e00ff */
[----:B--2---:R-:W-:-:S05]  /*05e0*/  PRMT R22, R22, 0x9910, RZ ;  /* 0x0000991016167816 */ /* 0x004fca00000000ff */
[----:B------:R-:W-:-:S05]  /*05f0*/  IMAD R20, R17, R22, RZ ;  /* 0x0000001611147224 */ /* 0x000fca00078e02ff */
[----:B------:R-:W-:Y:S02]  /*0600*/  LOP3.LUT P4, RZ, R20, 0xff, RZ, 0xc0, !PT ;  /* 0x000000ff14ff7812 */ /* 0x000fe4000788c0ff */
[----:B---3--:R-:W-:Y:S02]  /*0610*/  PRMT R23, R23, 0x9910, RZ ;  /* 0x0000991017177816 */ /* 0x008fe400000000ff */
[----:B----4-:R-:W-:-:S03]  /*0620*/  PRMT R12, R24, 0x9910, RZ ;  /* 0x00009910180c7816 */ /* 0x010fc600000000ff */
[----:B------:R-:W-:Y:S01]  /*0630*/  IMAD.MOV.U32 R22, RZ, RZ, R23 ;  /* 0x000000ffff167224 */ /* 0x000fe200078e0017 */
[----:B------:R-:W-:Y:S01]  /*0640*/  PRMT R24, R25, 0x9910, RZ ;  /* 0x0000991019187816 */ /* 0x000fe200000000ff */
[C---:B------:R-:W-:Y:S02]  /*0650*/  IMAD R14, R17.reuse, R12, RZ ;  /* 0x0000000c110e7224 */ /* 0x040fe400078e02ff */
[C---:B------:R-:W-:Y:S02]  /*0660*/  IMAD R12, R17.reuse, R22, RZ ;  /* 0x00000016110c7224 */ /* 0x040fe400078e02ff */
[----:B------:R-:W-:Y:S01]  /*0670*/  IMAD R13, R17, R24, RZ ;  /* 0x00000018110d7224 */ /* 0x000fe200078e02ff */
[----:B------:R-:W-:Y:S01]  /*0680*/  PRMT R17, R21, 0x7610, R17 ;  /* 0x0000761015117816 */ /* 0x000fe20000000011 */
[----:B------:R-:W-:Y:S06]  /*0690*/  @!P4 BRA `(.L_x_5171) ;  /* 0x000000000040c947 */ /* 0x000fec0003800000 */
[----:B------:R-:W-:-:S07]  /*06a0*/  IMAD.MOV.U32 R17, RZ, RZ, 0x1 ;  /* 0x00000001ff117424 */ /* 0x000fce00078e00ff */
.L_x_5172:
[----:B------:R-:W-:Y:S02]  /*06b0*/  LOP3.LUT R21, R20, 0x1, RZ, 0xc0, !PT ;  /* 0x0000000114157812 */ /* 0x000fe400078ec0ff */
[C---:B-----5:R-:W-:Y:S02]  /*06c0*/  PRMT R23, R16.reuse, 0x9910, RZ ;  /* 0x0000991010177816 */ /* 0x060fe400000000ff */
[----:B------:R-:W-:Y:S02]  /*06d0*/  ISETP.NE.U32.AND P4, PT, R21, 0x1, PT ;  /* 0x000000011500780c */ /* 0x000fe40003f85070 */
[----:B------:R-:W-:Y:S02]  /*06e0*/  PRMT R17, R17, 0x9910, RZ ;  /* 0x0000991011117816 */ /* 0x000fe400000000ff */
[----:B------:R-:W-:Y:S02]  /*06f0*/  SEL R21, R16, 0x1, !P4 ;  /* 0x0000000110157807 */ /* 0x000fe40006000000 */
[----:B------:R-:W-:Y:S01]  /*0700*/  LOP3.LUT R16, R20, 0xffff, RZ, 0xc0, !PT ;  /* 0x0000ffff14107812 */ /* 0x000fe200078ec0ff */
[----:B------:R-:W-:Y:S01]  /*0710*/  IMAD.MOV.U32 R20, RZ, RZ, R23 ;  /* 0x000000ffff147224 */ /* 0x000fe200078e0017 */
[----:B------:R-:W-:-:S02]  /*0720*/  PRMT R22, R21, 0x9910, RZ ;  /* 0x0000991015167816 */ /* 0x000fc400000000ff */
[----:B------:R-:W-:Y:S01]  /*0730*/  SHF.R.U32.HI R16, RZ, 0x1, R16 ;  /* 0x00000001ff107819 */ /* 0x000fe20000011610 */
[----:B------:R-:W-:Y:S02]  /*0740*/  IMAD R20, R20, R20, RZ ;  /* 0x0000001414147224 */ /* 0x000fe400078e02ff */
[----:B------:R-:W-:Y:S01]  /*0750*/  IMAD R17, R17, R22, RZ ;  /* 0x0000001611117224 */ /* 0x000fe200078e02ff */
[----:B------:R-:W-:Y:S02]  /*0760*/  LOP3.LUT P4, R21, R16, 0x7f, RZ, 0xc0, !PT ;  /* 0x0000007f10157812 */ /* 0x000fe4000788c0ff */
[----:B------:R-:W-:Y:S02]  /*0770*/  PRMT R16, R20, 0x7610, R16 ;  /* 0x0000761014107816 */ /* 0x000fe40000000010 */
[----:B------:R-:W-:-:S09]  /*0780*/  PRMT R20, R21, 0x7610, R20 ;  /* 0x0000761015147816 */ /* 0x000fd20000000014 */
[----:B------:R-:W-:Y:S05]  /*0790*/  @P4 BRA `(.L_x_5172) ;  /* 0xfffffffc00c44947 */ /* 0x000fea000383ffff */
.L_x_5171:
[----:B------:R-:W-:Y:S05]  /*07a0*/  BSYNC B0 ;  /* 0x0000000000007941 */ /* 0x000fea0003800000 */
.L_x_5170:
[----:B------:R-:W-:Y:S01]  /*07b0*/  LOP3.LUT P6, RZ, R14, 0xff, RZ, 0xc0, !PT ;  /* 0x000000ff0eff7812 */ /* 0x000fe200078cc0ff */
[----:B------:R-:W-:Y:S01]  /*07c0*/  BSSY B0, `(.L_x_5173) ;  /* 0x0000012000007945 */ /* 0x000fe20003800000 */
[----:B------:R-:W-:Y:S01]  /*07d0*/  LOP3.LUT P5, RZ, R12, 0xff, RZ, 0xc0, !PT ;  /* 0x000000ff0cff7812 */ /* 0x000fe200078ac0ff */
[----:B------:R-:W-:Y:S01]  /*07e0*/  IMAD.MOV.U32 R21, RZ, RZ, 0x1 ;  /* 0x00000001ff157424 */ /* 0x000fe200078e00ff */
[----:B------:R-:W-:-:S09]  /*07f0*/  LOP3.LUT P4, RZ, R13, 0xff, RZ, 0xc0, !PT ;  /* 0x000000ff0dff7812 */ /* 0x000fd2000788c0ff */
[----:B------:R-:W-:Y:S05]  /*0800*/  @!P6 BRA `(.L_x_5174) ;  /* 0x000000000034e947 */ /* 0x000fea0003800000 */
[----:B------:R-:W-:-:S07]  /*0810*/  IMAD.MOV.U32 R15, RZ, RZ, 0x1 ;  /* 0x00000001ff0f7424 */ /* 0x000fce00078e00ff */
.L_x_5175:
[C---:B-----5:R-:W-:Y:S02]  /*0820*/  LOP3.LUT R16, R14.reuse, 0x1, RZ, 0xc0, !PT ;  /* 0x000000010e107812 */ /* 0x060fe400078ec0ff */
[----:B------:R-:W-:Y:S02]  /*0830*/  LOP3.LUT R14, R14, 0xffff, RZ, 0xc0, !PT ;  /* 0x0000ffff0e0e7812 */ /* 0x000fe400078ec0ff */
[----:B------:R-:W-:Y:S02]  /*0840*/  ISETP.NE.U32.AND P6, PT, R16, 0x1, PT ;  /* 0x000000011000780c */ /* 0x000fe40003fc5070 */
[----:B------:R-:W-:Y:S02]  /*0850*/  SHF.R.U32.HI R14, RZ, 0x1, R14 ;  /* 0x00000001ff0e7819 */ /* 0x000fe4000001160e */
[----:B------:R-:W-:Y:S02]  /*0860*/  SEL R16, R29, 0x1, !P6 ;  /* 0x000000011d107807 */ /* 0x000fe40007000000 */
[----:B------:R-:W-:-:S02]  /*0870*/  LOP3.LUT P6, R14, R14, 0x7f, RZ, 0xc0, !PT ;  /* 0x0000007f0e0e7812 */ /* 0x000fc400078cc0ff */
[----:B------:R-:W-:Y:S02]  /*0880*/  PRMT R15, R15, 0x9910, RZ ;  /* 0x000099100f0f7816 */ /* 0x000fe400000000ff */
[----:B------:R-:W-:Y:S02]  /*0890*/  PRMT R29, R29, 0x9910, RZ ;  /* 0x000099101d1d7816 */ /* 0x000fe400000000ff */
[----:B------:R-:W-:-:S03]  /*08a0*/  PRMT R16, R16, 0x9910, RZ ;  /* 0x0000991010107816 */ /* 0x000fc600000000ff */
[----:B------:R-:W-:Y:S02]  /*08b0*/  IMAD R29, R29, R29, RZ ;  /* 0x0000001d1d1d7224 */ /* 0x000fe400078e02ff */
[----:B------:R-:W-:Y:S02]  /*08c0*/  IMAD R15, R15, R16, RZ ;  /* 0x000000100f0f7224 */ /* 0x000fe400078e02ff */
[----:B------:R-:W-:Y:S05]  /*08d0*/  @P6 BRA `(.L_x_5175) ;  /* 0xfffffffc00d06947 */ /* 0x000fea000383ffff */
.L_x_5174:
[----:B------:R-:W-:Y:S05]  /*08e0*/  BSYNC B0 ;  /* 0x0000000000007941 */ /* 0x000fea0003800000 */
.L_x_5173:
[----:B------:R-:W-:Y:S01]  /*08f0*/  BSSY B0, `(.L_x_5176) ;  /* 0x0000010000007945 */ /* 0x000fe20003800000 */
[----:B------:R-:W-:-:S03]  /*0900*/  IMAD.MOV.U32 R23, RZ, RZ, 0x1 ;  /* 0x00000001ff177424 */ /* 0x000fc600078e00ff */
[----:B------:R-:W-:Y:S05]  /*0910*/  @!P5 BRA `(.L_x_5177) ;  /* 0x000000000034d947 */ /* 0x000fea0003800000 */
[----:B------:R-:W-:-:S07]  /*0920*/  IMAD.MOV.U32 R21, RZ, RZ, 0x1 ;  /* 0x00000001ff157424 */ /* 0x000fce00078e00ff */
.L_x_5178:
[C---:B------:R-:W-:Y:S02]  /*0930*/  LOP3.LUT R14, R12.reuse, 0x1, RZ, 0xc0, !PT ;  /* 0x000000010c0e7812 */ /* 0x040fe400078ec0ff */
[----:B------:R-:W-:Y:S02]  /*0940*/  LOP3.LUT R12, R12, 0xffff, RZ, 0xc0, !PT ;  /* 0x0000ffff0c0c7812 */ /* 0x000fe400078ec0ff */
[----:B------:R-:W-:Y:S02]  /*0950*/  ISETP.NE.U32.AND P5, PT, R14, 0x1, PT ;  /* 0x000000010e00780c */ /* 0x000fe40003fa5070 */
[----:B------:R-:W-:Y:S02]  /*0960*/  SHF.R.U32.HI R12, RZ, 0x1, R12 ;  /* 0x00000001ff0c7819 */ /* 0x000fe4000001160c */
[----:B-----5:R-:W-:Y:S02]  /*0970*/  SEL R14, R26, 0x1, !P5 ;  /* 0x000000011a0e7807 */ /* 0x020fe40006800000 */
[----:B------:R-:W-:-:S02]  /*0980*/  LOP3.LUT P5, R12, R12, 0x7f, RZ, 0xc0, !PT ;  /* 0x0000007f0c0c7812 */ /* 0x000fc400078ac0ff */
[----:B------:R-:W-:Y:S02]  /*0990*/  PRMT R21, R21, 0x9910, RZ ;  /* 0x0000991015157816 */ /* 0x000fe400000000ff */
[----:B------:R-:W-:Y:S02]  /*09a0*/  PRMT R26, R26, 0x9910, RZ ;  /* 0x000099101a1a7816 */ /* 0x000fe400000000ff */
[----:B------:R-:W-:-:S03]  /*09b0*/  PRMT R14, R14, 0x9910, RZ ;  /* 0x000099100e0e7816 */ /* 0x000fc600000000ff */
[----:B------:R-:W-:Y:S02]  /*09c0*/  IMAD R26, R26, R26, RZ ;  /* 0x0000001a1a1a7224 */ /* 0x000fe400078e02ff */
[----:B------:R-:W-:Y:S02]  /*09d0*/  IMAD R21, R21, R14, RZ ;  /* 0x0000000e15157224 */ /* 0x000fe400078e02ff */
[----:B------:R-:W-:Y:S05]  /*09e0*/  @P5 BRA `(.L_x_5178) ;  /* 0xfffffffc00d05947 */ /* 0x000fea000383ffff */
.L_x_5177:
[----:B------:R-:W-:Y:S05]  /*09f0*/  BSYNC B0 ;  /* 0x0000000000007941 */ /* 0x000fea0003800000 */
.L_x_5176:
[----:B------:R-:W-:Y:S04]  /*0a00*/  BSSY B0, `(.L_x_5179) ;  /* 0x0000010000007945 */ /* 0x000fe80003800000 */
[----:B------:R-:W-:Y:S05]  /*0a10*/  @!P4 BRA `(.L_x_5180) ;  /* 0x000000000038c947 */ /* 0x000fea0003800000 */
[----:B------:R-:W-:-:S07]  /*0a20*/  IMAD.MOV.U32 R23, RZ, RZ, 0x1 ;  /* 0x00000001ff177424 */ /* 0x000fce00078e00ff */
.L_x_5181:
[C---:B------:R-:W-:Y:S02]  /*0a30*/  LOP3.LUT R12, R13.reuse, 0x1, RZ, 0xc0, !PT ;  /* 0x000000010d0c7812 */ /* 0x040fe400078ec0ff */
[----:B------:R-:W-:Y:S02]  /*0a40*/  LOP3.LUT R13, R13, 0xffff, RZ, 0xc0, !PT ;  /* 0x0000ffff0d0d7812 */ /* 0x000fe400078ec0ff */
[----:B------:R-:W-:Y:S02]  /*0a50*/  ISETP.NE.U32.AND P4, PT, R12, 0x1, PT ;  /* 0x000000010c00780c */ /* 0x000fe40003f85070 */
[----:B------:R-:W-:Y:S02]  /*0a60*/  PRMT R23, R23, 0x9910, RZ ;  /* 0x0000991017177816 */ /* 0x000fe400000000ff */
[C---:B-----5:R-:W-:Y:S02]  /*0a70*/  SEL R12, R28.reuse, 0x1, !P4 ;  /* 0x000000011c0c7807 */ /* 0x060fe40006000000 */
[----:B------:R-:W-:-:S02]  /*0a80*/  PRMT R28, R28, 0x9910, RZ ;  /* 0x000099101c1c7816 */ /* 0x000fc400000000ff */
[----:B------:R-:W-:Y:S02]  /*0a90*/  PRMT R14, R12, 0x9910, RZ ;  /* 0x000099100c0e7816 */ /* 0x000fe400000000ff */
[----:B------:R-:W-:Y:S01]  /*0aa0*/  SHF.R.U32.HI R12, RZ, 0x1, R13 ;  /* 0x00000001ff0c7819 */ /* 0x000fe2000001160d */
[----:B------:R-:W-:Y:S02]  /*0ab0*/  IMAD R28, R28, R28, RZ ;  /* 0x0000001c1c1c7224 */ /* 0x000fe400078e02ff */
[----:B------:R-:W-:Y:S01]  /*0ac0*/  IMAD R23, R23, R14, RZ ;  /* 0x0000000e17177224 */ /* 0x000fe200078e02ff */
[----:B------:R-:W-:-:S04]  /*0ad0*/  LOP3.LUT P4, R12, R12, 0x7f, RZ, 0xc0, !PT ;  /* 0x0000007f0c0c7812 */ /* 0x000fc8000788c0ff */
[----:B------:R-:W-:-:S09]  /*0ae0*/  PRMT R13, R12, 0x7610, R13 ;  /* 0x000076100c0d7816 */ /* 0x000fd2000000000d */
[----:B------:R-:W-:Y:S05]  /*0af0*/  @P4 BRA `(.L_x_5181) ;  /* 0xfffffffc00cc4947 */ /* 0x000fea000383ffff */
.L_x_5180:
[----:B------:R-:W-:Y:S05]  /*0b00*/  BSYNC B0 ;  /* 0x0000000000007941 */ /* 0x000fea0003800000 */
.L_x_5179:
        /* <DEDUP_REMOVED lines=19> */
.L_x_5169:
        /* <DEDUP_REMOVED lines=8> */
.L_x_5195:
        /* <DEDUP_REMOVED lines=8> */
[----:B------:R-:W-:Y:S01]  /*0d40*/  PRMT R16, R0, 0x9910, RZ ;  /* 0x0000991000107816 */ /* 0x000fe200000000ff */
[----:B------:R-:W-:Y:S01]  /*0d50*/  BSSY B0, `(.L_x_5183) ;  /* 0x0000029000007945 */ /* 0x000fe20003800000 */
[C---:B--2---:R-:W-:Y:S02]  /*0d60*/  LOP3.LUT R14, R10.reuse, 0xff, RZ, 0xc0, !PT ;  /* 0x000000ff0a0e7812 */ /* 0x044fe400078ec0ff */
[C---:B------:R-:W-:Y:S02]  /*0d70*/  PRMT R5, R10.reuse, 0x7771, RZ ;  /* 0x000077710a057816 */ /* 0x040fe400000000ff */
[----:B------:R-:W-:Y:S01]  /*0d80*/  PRMT R8, R10, 0x7772, RZ ;  /* 0x000077720a087816 */ /* 0x000fe200000000ff */
[----:B------:R-:W-:Y:S01]  /*0d90*/  IMAD R14, R16, R14, RZ ;  /* 0x0000000e100e7224 */ /* 0x000fe200078e02ff */
[----:B------:R-:W-:Y:S02]  /*0da0*/  PRMT R12, R10, 0x7773, RZ ;  /* 0x000077730a0c7816 */ /* 0x000fe400000000ff */
[----:B------:R-:W-:Y:S01]  /*0db0*/  PRMT R13, R5, 0x9910, RZ ;  /* 0x00009910050d7816 */ /* 0x000fe200000000ff */
[----:B------:R-:W-:Y:S01]  /*0dc0*/  IMAD.MOV.U32 R5, RZ, RZ, 0x1 ;  /* 0x00000001ff057424 */ /* 0x000fe200078e00ff */
[----:B------:R-:W-:-:S02]  /*0dd0*/  LOP3.LUT P2, RZ, R14, 0xff, RZ, 0xc0, !PT ;  /* 0x000000ff0eff7812 */ /* 0x000fc4000784c0ff */
[----:B0-----:R-:W-:Y:S01]  /*0de0*/  PRMT R7, R8, 0x9910, RZ ;  /* 0x0000991008077816 */ /* 0x001fe200000000ff */
[----:B------:R-:W-:Y:S01]  /*0df0*/  IMAD R13, R16, R13, RZ ;  /* 0x0000000d100d7224 */ /* 0x000fe200078e02ff */
[----:B------:R-:W-:Y:S01]  /*0e00*/  PRMT R6, R12, 0x9910, RZ ;  /* 0x000099100c067816 */ /* 0x000fe200000000ff */
[----:B------:R-:W-:Y:S01]  /*0e10*/  IMAD.MOV.U32 R12, RZ, RZ, 0x1 ;  /* 0x00000001ff0c7424 */ /* 0x000fe200078e00ff */
[----:B---3--:R-:W-:Y:S01]  /*0e20*/  PRMT R11, R9, 0x7771, RZ ;  /* 0x00007771090b7816 */ /* 0x008fe200000000ff */
[C---:B------:R-:W-:Y:S01]  /*0e30*/  IMAD R7, R16.reuse, R7, RZ ;  /* 0x0000000710077224 */ /* 0x040fe200078e02ff */
[----:B------:R-:W-:Y:S01]  /*0e40*/  LOP3.LUT P3, RZ, R13, 0xff, RZ, 0xc0, !PT ;  /* 0x000000ff0dff7812 */ /* 0x000fe2000786c0ff */
[----:B------:R-:W-:Y:S01]  /*0e50*/  IMAD R6, R16, R6, RZ ;  /* 0x0000000610067224 */ /* 0x000fe200078e02ff */
[----:B------:R-:W-:Y:S01]  /*0e60*/  PRMT R10, R9, 0x7772, RZ ;  /* 0x00007772090a7816 */ /* 0x000fe200000000ff */
[----:B------:R-:W-:Y:S01]  /*0e70*/  IMAD.MOV.U32 R8, RZ, RZ, 0x1 ;  /* 0x00000001ff087424 */ /* 0x000fe200078e00ff */
[----:B------:R-:W-:-:S02]  /*0e80*/  LOP3.LUT P1, RZ, R7, 0xff, RZ, 0xc0, !PT ;  /* 0x000000ff07ff7812 */ /* 0x000fc4000782c0ff */
[----:B------:R-:W-:Y:S01]  /*0e90*/  LOP3.LUT P0, RZ, R6, 0xff, RZ, 0xc0, !PT ;  /* 0x000000ff06ff7812 */ /* 0x000fe2000780c0ff */
[----:B------:R-:W-:-:S12]  /*0ea0*/  @!P2 BRA `(.L_x_5184) ;  /* 0x00000000004ca947 */ /* 0x000fd80003800000 */
[----:B------:R-:W-:Y:S01]  /*0eb0*/  PRMT R12, R9, 0x7770, RZ ;  /* 0x00007770090c7816 */ /* 0x000fe200000000ff */
[----:B------:R-:W-:Y:S01]  /*0ec0*/  IMAD.MOV.U32 R17, RZ, RZ, 0x1 ;  /* 0x00000001ff117424 */ /* 0x000fe200078e00ff */
[----:B------:R-:W-:Y:S02]  /*0ed0*/  PRMT R16, R14, 0x7610, R16 ;  /* 0x000076100e107816 */ /* 0x000fe40000000010 */
[----:B------:R-:W-:Y:S02]  /*0ee0*/  PRMT R14, R12, 0x7610, R14 ;  /* 0x000076100c0e7816 */ /* 0x000fe4000000000e */
[----:B------:R-:W-:-:S07]  /*0ef0*/  PRMT R12, R17, 0x7610, R12 ;  /* 0x00007610110c7816 */ /* 0x000fce000000000c */
.L_x_5185:
[----:B------:R-:W-:Y:S02]  /*0f00*/  LOP3.LUT R17, R16, 0x1, RZ, 0xc0, !PT ;  /* 0x0000000110117812 */ /* 0x000fe400078ec0ff */
[----:B------:R-:W-:Y:S02]  /*0f10*/  PRMT R18, R12, 0x9910, RZ ;  /* 0x000099100c127816 */ /* 0x000fe400000000ff */
[----:B------:R-:W-:Y:S02]  /*0f20*/  ISETP.NE.U32.AND P2, PT, R17, 0x1, PT ;  /* 0x000000011100780c */ /* 0x000fe40003f45070 */
[----:B------:R-:W-:Y:S02]  /*0f30*/  LOP3.LUT R12, R16, 0xffff, RZ, 0xc0, !PT ;  /* 0x0000ffff100c7812 */ /* 0x000fe400078ec0ff */
[----:B------:R-:W-:Y:S02]  /*0f40*/  SEL R17, R14, 0x1, !P2 ;  /* 0x000000010e117807 */ /* 0x000fe40005000000 */
[----:B------:R-:W-:-:S02]  /*0f50*/  SHF.R.U32.HI R12, RZ, 0x1, R12 ;  /* 0x00000001ff0c7819 */ /* 0x000fc4000001160c */
[----:B------:R-:W-:Y:S01]  /*0f60*/  PRMT R16, R17, 0x9910, RZ ;  /* 0x0000991011107816 */ /* 0x000fe200000000ff */
[----:B------:R-:W-:Y:S01]  /*0f70*/  IMAD.MOV.U32 R17, RZ, RZ, R18 ;  /* 0x000000ffff117224 */ /* 0x000fe200078e0012 */
[----:B------:R-:W-:-:S03]  /*0f80*/  PRMT R14, R14, 0x9910, RZ ;  /* 0x000099100e0e7816 */ /* 0x000fc600000000ff */
[----:B------:R-:W-:Y:S01]  /*0f90*/  IMAD.MOV.U32 R18, RZ, RZ, R16 ;  /* 0x000000ffff127224 */ /* 0x000fe200078e0010 */
[----:B------:R-:W-:Y:S01]  /*0fa0*/  LOP3.LUT P2, R16, R12, 0x7f, RZ, 0xc0, !PT ;  /* 0x0000007f0c107812 */ /* 0x000fe2000784c0ff */
[----:B------:R-:W-:Y:S02]  /*0fb0*/  IMAD R14, R14, R14, RZ ;  /* 0x0000000e0e0e7224 */ /* 0x000fe400078e02ff */
[----:B------:R-:W-:-:S10]  /*0fc0*/  IMAD R12, R17, R18, RZ ;  /* 0x00000012110c7224 */ /* 0x000fd400078e02ff */
[----:B------:R-:W-:Y:S05]  /*0fd0*/  @P2 BRA `(.L_x_5185) ;  /* 0xfffffffc00c82947 */ /* 0x000fea000383ffff */
.L_x_5184:
[----:B------:R-:W-:Y:S05]  /*0fe0*/  BSYNC B0 ;  /* 0x0000000000007941 */ /* 0x000fea0003800000 */
.L_x_5183:
[----:B------:R-:W-:Y:S04]  /*0ff0*/  BSSY B0, `(.L_x_5186) ;  /* 0x0000010000007945 */ /* 0x000fe80003800000 */
[----:B------:R-:W-:Y:S05]  /*1000*/  @!P3 BRA `(.L_x_5187) ;  /* 0x000000000038b947 */ /* 0x000fea0003800000 */
[----:B------:R-:W-:-:S07]  /*1010*/  IMAD.MOV.U32 R5, RZ, RZ, 0x1 ;  /* 0x00000001ff057424 */ /* 0x000fce00078e00ff */
.L_x_5188:
[----:B------:R-:W-:Y:S02]  /*1020*/  LOP3.LUT R14, R13, 0x1, RZ, 0xc0, !PT ;  /* 0x000000010d0e7812 */ /* 0x000fe400078ec0ff */
[----:B------:R-:W-:Y:S02]  /*1030*/  PRMT R16, R5, 0x9910, RZ ;  /* 0x0000991005107816 */ /* 0x000fe400000000ff */
[----:B------:R-:W-:Y:S02]  /*1040*/  LOP3.LUT R5, R13, 0xffff, RZ, 0xc0, !PT ;  /* 0x0000ffff0d057812 */ /* 0x000fe400078ec0ff */
[----:B------:R-:W-:Y:S02]  /*1050*/  ISETP.NE.U32.AND P2, PT, R14, 0x1, PT ;  /* 0x000000010e00780c */ /* 0x000fe40003f45070 */
[----:B------:R-:W-:Y:S02]  /*1060*/  SHF.R.U32.HI R5, RZ, 0x1, R5 ;  /* 0x00000001ff057819 */ /* 0x000fe40000011605 */
[----:B------:R-:W-:-:S02]  /*1070*/  SEL R14, R11, 0x1, !P2 ;  /* 0x000000010b0e7807 */ /* 0x000fc40005000000 */
[----:B------:R-:W-:Y:S02]  /*1080*/  LOP3.LUT P2, R13, R5, 0x7f, RZ, 0xc0, !PT ;  /* 0x0000007f050d7812 */ /* 0x000fe4000784c0ff */
[----:B------:R-:W-:Y:S02]  /*1090*/  PRMT R11, R11, 0x9910, RZ ;  /* 0x000099100b0b7816 */ /* 0x000fe400000000ff */
[----:B------:R-:W-:Y:S01]  /*10a0*/  PRMT R17, R14, 0x9910, RZ ;  /* 0x000099100e117816 */ /* 0x000fe200000000ff */
[----:B------:R-:W-:Y:S02]  /*10b0*/  IMAD.MOV.U32 R14, RZ, RZ, R16 ;  /* 0x000000ffff0e7224 */ /* 0x000fe400078e0010 */
[----:B------:R-:W-:Y:S02]  /*10c0*/  IMAD R11, R11, R11, RZ ;  /* 0x0000000b0b0b7224 */ /* 0x000fe400078e02ff */
[----:B------:R-:W-:-:S04]  /*10d0*/  IMAD R5, R14, R17, RZ ;  /* 0x000000110e057224 */ /* 0x000fc800078e02ff */
[----:B------:R-:W-:Y:S05]  /*10e0*/  @P2 BRA `(.L_x_5188) ;  /* 0xfffffffc00cc2947 */ /* 0x000fea000383ffff */
.L_x_5187:
[----:B------:R-:W-:Y:S05]  /*10f0*/  BSYNC B0 ;  /* 0x0000000000007941 */ /* 0x000fea0003800000 */
.L_x_5186:
[----:B------:R-:W-:Y:S01]  /*1100*/  BSSY B0, `(.L_x_5189) ;  /* 0x0000011000007945 */ /* 0x000fe20003800000 */
[----:B------:R-:W-:Y:S01]  /*1110*/  IMAD.MOV.U32 R11, RZ, RZ, 0x1 ;  /* 0x00000001ff0b7424 */ /* 0x000fe200078e00ff */
[----:B------:R-:W-:Y:S02]  /*1120*/  PRMT R9, R9, 0x7773, RZ ;  /* 0x0000777309097816 */ /* 0x000fe400000000ff */
[----:B------:R-:W-:Y:S05]  /*1130*/  @!P1 BRA `(.L_x_5190) ;  /* 0x0000000000349947 */ /* 0x000fea0003800000 */
[----:B------:R-:W-:-:S07]  /*1140*/  IMAD.MOV.U32 R8, RZ, RZ, 0x1 ;  /* 0x00000001ff087424 */ /* 0x000fce00078e00ff */
.L_x_5191:
[C---:B------:R-:W-:Y:S02]  /*1150*/  LOP3.LUT R13, R7.reuse, 0x1, RZ, 0xc0, !PT ;  /* 0x00000001070d7812 */ /* 0x040fe400078ec0ff */
        /* <DEDUP_REMOVED lines=11> */
.L_x_5190:
[----:B------:R-:W-:Y:S05]  /*1210*/  BSYNC B0 ;  /* 0x0000000000007941 */ /* 0x000fea0003800000 */
.L_x_5189:
[----:B------:R-:W-:Y:S04]  /*1220*/  BSSY B0, `(.L_x_5192) ;  /* 0x000000f000007945 */ /* 0x000fe80003800000 */
[----:B------:R-:W-:Y:S05]  /*1230*/  @!P0 BRA `(.L_x_5193) ;  /* 0x0000000000348947 */ /* 0x000fea0003800000 */
[----:B------:R-:W-:-:S07]  /*1240*/  IMAD.MOV.U32 R11, RZ, RZ, 0x1 ;  /* 0x00000001ff0b7424 */ /* 0x000fce00078e00ff */
.L_x_5194:
        /* <DEDUP_REMOVED lines=12> */
.L_x_5193:
[----:B------:R-:W-:Y:S05]  /*1310*/  BSYNC B0 ;  /* 0x0000000000007941 */ /* 0x000fea0003800000 */
.L_x_5192:
        /* <DEDUP_REMOVED lines=16> */
.L_x_5196:
        /* <DEDUP_REMOVED lines=14> */
.L_x_8059:


//--------------------- .text._ZN2at6native55_GLOBAL__N__de093ff9_22_ForeachBinaryOpList_cu_a911ec4325multi_tensor_apply_kernelINS1_18TensorListMetadataILi2EEENS1_24BinaryOpListAlphaFunctorIN3c104HalfELi2ELi2ELi0EEEJNS1_13power_functorIfEEfEEEvT_T0_DpT1_ --------------------------
	.section	.text._ZN2at6native55_GLOBAL__N__de093ff9_22_ForeachBinaryOpList_cu_a911ec4325multi_tensor_apply_kernelINS1_18TensorListMetadataILi2EEENS1_24BinaryOpListAlphaFunctorIN3c104HalfELi2ELi2ELi0EEEJNS1_13power_functorIfEEfEEEvT_T0_DpT1_,"ax",@progbits
	.align	128
.text._ZN2at6native55_GLOBAL__N__de093ff9_22_ForeachBinaryOpList_cu_a911ec4325multi_tensor_apply_kernelINS1_18TensorListMetadataILi2EEENS1_24BinaryOpListAlphaFunctorIN3c104HalfELi2ELi2ELi0EEEJNS1_13power_functorIfEEfEEEvT_T0_DpT1_:
        .type           _ZN2at6native55_GLOBAL__N__de093ff9_22_ForeachBinaryOpList_cu_a911ec4325multi_tensor_apply_kernelINS1_18TensorListMetadataILi2EEENS1_24BinaryOpListAlphaFunctorIN3c104HalfELi2ELi2ELi0EEEJNS1_13power_functorIfEEfEEEvT_T0_DpT1_,@function
        .size           _ZN2at6native55_GLOBAL__N__de093ff9_22_ForeachBinaryOpList_cu_a911ec4325multi_tensor_apply_kernelINS1_18TensorListMetadataILi2EEENS1_24BinaryOpListAlphaFunctorIN3c104HalfELi2ELi2ELi0EEEJNS1_13power_functorIfEEfEEEvT_T0_DpT1_,(.L_x_8060 - _ZN2at6native55_GLOBAL__N__de093ff9_22_ForeachBinaryOpList_cu_a911ec4325multi_tensor_apply_kernelINS1_18TensorListMetadataILi2EEENS1_24BinaryOpListAlphaFunctorIN3c104HalfELi2ELi2ELi0EEEJNS1_13power_functorIfEEfEEEvT_T0_DpT1_)
        .other          _ZN2at6native55_GLOBAL__N__de093ff9_22_ForeachBinaryOpList_cu_a911ec4325multi_tensor_apply_kernelINS1_18TensorListMetadataILi2EEENS1_24BinaryOpListAlphaFunctorIN3c104HalfELi2ELi2ELi0EEEJNS1_13power_functorIfEEfEEEvT_T0_DpT1_,@"STO_CUDA_ENTRY STV_DEFAULT"
_ZN2at6native55_GLOBAL__N__de093ff9_22_ForeachBinaryOpList_cu_a911ec4325multi_tensor_apply_kernelINS1_18TensorListMetadataILi2EEENS1_24BinaryOpListAlphaFunctorIN3c104HalfELi2ELi2ELi0EEEJNS1_13power_functorIfEEfEEEvT_T0_DpT1_:
        /* <DEDUP_REMOVED lines=29> */
.L_x_5198:
[----:B0-----:R-:W-:Y:S01]  /*01d0*/  IADD3 R4, P0, R0, R6, RZ ;  /* 0x0000000600047210 */ /* 0x001fe20007f1e0ff */
[C---:B-1----:R-:W-:Y:S01]  /*01e0*/  IMAD R27, R2.reuse, 0x3, RZ ;  /* 0x00000003021b7824 */ /* 0x042fe200078e02ff */
[----:B------:R-:W-:Y:S02]  /*01f0*/  PRMT R24, RZ, 0x7610, R24 ;  /* 0x00007610ff187816 */ /* 0x000fe40000000018 */
[-C--:B------:R-:W-:Y:S01]  /*0200*/  IADD3 R8, P5, R2, R4.reuse, RZ ;  /* 0x0000000402087210 */ /* 0x080fe20007fbe0ff */
[----:B------:R-:W-:Y:S01]  /*0210*/  IMAD.X R3, RZ, RZ, R7, P0 ;  /* 0x000000ffff037224 */ /* 0x000fe200000e0607 */
[-C--:B------:R-:W-:Y:S02]  /*0220*/  IADD3 R27, P4, R27, R4.reuse, RZ ;  /* 0x000000041b1b7210 */ /* 0x080fe40007f9e0ff */
[C---:B------:R-:W-:Y:S01]  /*0230*/  ISETP.GE.U32.AND P3, PT, R4.reuse, 0x10000, PT ;  /* 0x000100000400780c */ /* 0x040fe20003f66070 */
[--C-:B------:R-:W-:Y:S01]  /*0240*/  IMAD.X R5, RZ, RZ, R3.reuse, P5 ;  /* 0x000000ffff057224 */ /* 0x100fe200028e0603 */
[----:B------:R-:W-:Y:S01]  /*0250*/  ISETP.LT.U32.AND P1, PT, R4, UR12, PT ;  /* 0x0000000c04007c0c */ /* 0x000fe2000bf21070 */
[----:B------:R-:W-:Y:S01]  /*0260*/  IMAD.X R26, RZ, RZ, R3, P4 ;  /* 0x000000ffff1a7224 */ /* 0x000fe200020e0603 */
[----:B------:R-:W-:-:S02]  /*0270*/  LEA R10, P6, R2, R4, 0x1 ;  /* 0x00000004020a7211 */ /* 0x000fc400078c08ff */
[----:B------:R-:W-:Y:S02]  /*0280*/  ISETP.GE.U32.AND.EX P3, PT, R3, RZ, PT, P3 ;  /* 0x000000ff0300720c */ /* 0x000fe40003f66130 */
[C---:B------:R-:W-:Y:S01]  /*0290*/  ISETP.GE.U32.AND P2, PT, R8.reuse, 0x10000, PT ;  /* 0x000100000800780c */ /* 0x040fe20003f46070 */
[----:B------:R-:W-:Y:S01]  /*02a0*/  IMAD.X R11, RZ, RZ, R3, P6 ;  /* 0x000000ffff0b7224 */ /* 0x000fe200030e0603 */
[----:B------:R-:W-:Y:S02]  /*02b0*/  ISETP.GE.U32.AND P5, PT, R27, 0x10000, PT ;  /* 0x000100001b00780c */ /* 0x000fe40003fa6070 */
[----:B------:R-:W-:Y:S02]  /*02c0*/  ISETP.LT.AND.EX P1, PT, R3, UR4, !P3, P1 ;  /* 0x0000000403007c0c */ /* 0x000fe4000df21310 */
[----:B------:R-:W-:Y:S02]  /*02d0*/  ISETP.LT.U32.AND P0, PT, R8, UR12, PT ;  /* 0x0000000c08007c0c */ /* 0x000fe4000bf01070 */
[----:B------:R-:W-:-:S02]  /*02e0*/  ISETP.GE.U32.AND.EX P2, PT, R5, RZ, PT, P2 ;  /* 0x000000ff0500720c */ /* 0x000fc40003f46120 */
[----:B------:R-:W-:Y:S02]  /*02f0*/  ISETP.LT.U32.AND P3, PT, R27, UR12, PT ;  /* 0x0000000c1b007c0c */ /* 0x000fe4000bf61070 */
[----:B------:R-:W-:Y:S02]  /*0300*/  ISETP.GE.U32.AND.EX P5, PT, R26, RZ, PT, P5 ;  /* 0x000000ff1a00720c */ /* 0x000fe40003fa6150 */
[----:B------:R-:W-:Y:S02]  /*0310*/  ISETP.GE.U32.AND P4, PT, R10, 0x10000, PT ;  /* 0x000100000a00780c */ /* 0x000fe40003f86070 */
[----:B------:R-:W-:Y:S02]  /*0320*/  ISETP.LT.AND.EX P0, PT, R5, UR4, !P2, P0 ;  /* 0x0000000405007c0c */ /* 0x000fe4000d701300 */
[----:B------:R-:W-:Y:S02]  /*0330*/  ISETP.LT.AND.EX P3, PT, R26, UR4, !P5, P3 ;  /* 0x000000041a007c0c */ /* 0x000fe4000ef61330 */
[----:B------:R-:W-:-:S02]  /*0340*/  ISETP.LT.U32.AND P5, PT, R10, UR12, PT ;  /* 0x0000000c0a007c0c */ /* 0x000fc4000bfa1070 */
[----:B------:R-:W-:Y:S02]  /*0350*/  ISETP.GE.U32.AND.EX P2, PT, R11, RZ, PT, P4 ;  /* 0x000000ff0b00720c */ /* 0x000fe40003f46140 */
[C---:B------:R-:W-:Y:S01]  /*0360*/  SHF.L.U64.HI R26, R27.reuse, 0x1, R26 ;  /* 0x000000011b1a7819 */ /* 0x040fe2000001021a */
[----:B------:R-:W-:Y:S01]  /*0370*/  IMAD.SHL.U32 R27, R27, 0x2, RZ ;  /* 0x000000021b1b7824 */ /* 0x000fe200078e00ff */
[----:B------:R-:W-:Y:S02]  /*0380*/  ISETP.LT.AND.EX P2, PT, R11, UR4, !P2, P5 ;  /* 0x000000040b007c0c */ /* 0x000fe4000d741350 */
[----:B------:R-:W-:Y:S02]  /*0390*/  @P1 LEA R16, P5, R4, UR6, 0x1 ;  /* 0x0000000604101c11 */ /* 0x000fe4000f8a08ff */
[----:B------:R-:W-:Y:S02]  /*03a0*/  IADD3 R12, P4, R27, UR6, RZ ;  /* 0x000000061b0c7c10 */ /* 0x000fe4000ff9e0ff */
[----:B------:R-:W-:-:S02]  /*03b0*/  @P0 LEA R18, P6, R8, UR6, 0x1 ;  /* 0x0000000608120c11 */ /* 0x000fc4000f8c08ff */
[----:B------:R-:W-:Y:S02]  /*03c0*/  @P1 LEA.HI.X R17, R4, UR7, R3, 0x1, P5 ;  /* 0x0000000704111c11 */ /* 0x000fe4000a8f0c03 */
[----:B------:R-:W-:Y:S02]  /*03d0*/  IADD3.X R13, R26, UR7, RZ, P4, !PT ;  /* 0x000000071a0d7c10 */ /* 0x000fe4000a7fe4ff */
[----:B------:R-:W-:Y:S02]  /*03e0*/  @P0 LEA.HI.X R19, R8, UR7, R5, 0x1, P6 ;  /* 0x0000000708130c11 */ /* 0x000fe4000b0f0c05 */
[----:B------:R-:W-:Y:S02]  /*03f0*/  @P2 LEA R20, P5, R10, UR6, 0x1 ;  /* 0x000000060a142c11 */ /* 0x000fe4000f8a08ff */
[----:B------:R-:W-:Y:S01]  /*0400*/  @P1 LEA R14, P4, R4, UR8, 0x1 ;  /* 0x00000008040e1c11 */ /* 0x000fe2000f8808ff */
[----:B------:R-:W2:Y:S01]  /*0410*/  @P0 LDG.E.U16 R24, desc[UR10][R18.64] ;  /* 0x0000000a12180981 */ /* 0x000ea2000c1e1500 */
[----:B------:R-:W-:-:S02]  /*0420*/  PRMT R9, RZ, 0x7610, R9 ;  /* 0x00007610ff097816 */ /* 0x000fc40000000009 */
[----:B------:R-:W-:Y:S02]  /*0430*/  PRMT R29, RZ, 0x7610, R29 ;  /* 0x00007610ff1d7816 */ /* 0x000fe4000000001d */
[----:B------:R-:W-:Y:S02]  /*0440*/  @P2 LEA.HI.X R21, R10, UR7, R11, 0x1, P5 ;  /* 0x000000070a152c11 */ /* 0x000fe4000a8f0c0b */
[----:B------:R-:W-:Y:S01]  /*0450*/  PRMT R28, RZ, 0x7610, R28 ;  /* 0x00007610ff1c7816 */ /* 0x000fe2000000001c */
[----:B------:R0:W3:Y:S01]  /*0460*/  @P1 LDG.E.U16 R9, desc[UR10][R16.64] ;  /* 0x0000000a10091981 */ /* 0x0000e2000c1e1500 */
[----:B------:R-:W-:Y:S02]  /*0470*/  PRMT R25, RZ, 0x7610, R25 ;  /* 0x00007610ff197816 */ /* 0x000fe40000000019 */
[----:B------:R-:W-:Y:S01]  /*0480*/  @P1 LEA.HI.X R15, R4, UR9, R3, 0x1, P4 ;  /* 0x00000009040f1c11 */ /* 0x000fe2000a0f0c03 */
[----:B------:R-:W4:Y:S01]  /*0490*/  @P2 LDG.E.U16 R29, desc[UR10][R20.64] ;  /* 0x0000000a141d2981 */ /* 0x000f22000c1e1500 */
[----:B------:R-:W-:-:S03]  /*04a0*/  @P0 LEA R22, P4, R8, UR8, 0x1 ;  /* 0x0000000808160c11 */ /* 0x000fc6000f8808ff */
[----:B------:R1:W5:Y:S01]  /*04b0*/  @P1 LDG.E.U16 R28, desc[UR10][R14.64] ;  /* 0x0000000a0e1c1981 */ /* 0x000362000c1e1500 */
[----:B------:R-:W-:-:S03]  /*04c0*/  @P0 LEA.HI.X R23, R8, UR9, R5, 0x1, P4 ;  /* 0x0000000908170c11 */ /* 0x000fc6000a0f0c05 */
[----:B------:R-:W5:Y:S01]  /*04d0*/  @P3 LDG.E.U16 R25, desc[UR10][R12.64] ;  /* 0x0000000a0c193981 */ /* 0x000f62000c1e1500 */
[C---:B0-----:R-:W-:Y:S02]  /*04e0*/  @P2 LEA R16, P4, R10.reuse, UR8, 0x1 ;  /* 0x000000080a102c11 */ /* 0x041fe4000f8808ff */
[----:B------:R-:W-:Y:S02]  /*04f0*/  @P3 IADD3 R18, P5, R27, UR8, RZ ;  /* 0x000000081b123c10 */ /* 0x000fe4000ffbe0ff */
[----:B-1----:R-:W-:Y:S02]  /*0500*/  PRMT R14, RZ, 0x7610, R14 ;  /* 0x00007610ff0e7816 */ /* 0x002fe4000000000e */
[----:B------:R-:W-:Y:S02]  /*0510*/  PRMT R15, RZ, 0x7610, R15 ;  /* 0x00007610ff0f7816 */ /* 0x000fe4000000000f */
[----:B------:R-:W-:Y:S02]  /*0520*/  @P2 LEA.HI.X R17, R10, UR9, R11, 0x1, P4 ;  /* 0x000000090a112c11 */ /* 0x000fe4000a0f0c0b */
[----:B------:R-:W5:Y:S01]  /*0530*/  @P0 LDG.E.U16 R14, desc[UR10][R22.64] ;  /* 0x0000000a160e0981 */ /* 0x000f62000c1e1500 */
[----:B------:R-:W-:-:S02]  /*0540*/  PRMT R27, RZ, 0x7610, R27 ;  /* 0x00007610ff1b7816 */ /* 0x000fc4000000001b */
[----:B------:R-:W-:Y:S01]  /*0550*/  @P3 IADD3.X R19, R26, UR9, RZ, P5, !PT ;  /* 0x000000091a133c10 */ /* 0x000fe2000affe4ff */
[----:B------:R0:W5:Y:S04]  /*0560*/  @P2 LDG.E.U16 R15, desc[UR10][R16.64] ;  /* 0x0000000a100f2981 */ /* 0x000168000c1e1500 */
[----:B------:R1:W5:Y:S01]  /*0570*/  @P3 LDG.E.U16 R27, desc[UR10][R18.64] ;  /* 0x0000000a121b3981 */ /* 0x000362000c1e1500 */
[----:B0-----:R-:W-:Y:S02]  /*0580*/  @P0 LEA R16, P5, R8, UR6, 0x1 ;  /* 0x0000000608100c11 */ /* 0x001fe4000f8a08ff */
[----:B-1----:R-:W-:Y:S02]  /*0590*/  @P2 LEA R18, P6, R10, UR6, 0x1 ;  /* 0x000000060a122c11 */ /* 0x002fe4000f8c08ff */
[----:B------:R-:W-:-:S02]  /*05a0*/  @P0 LEA.HI.X R17, R8, UR7, R5, 0x1, P5 ;  /* 0x0000000708110c11 */ /* 0x000fc4000a8f0c05 */
[----:B------:R-:W-:Y:S01]  /*05b0*/  @P2 LEA.HI.X R19, R10, UR7, R11, 0x1, P6 ;  /* 0x000000070a132c11 */ /* 0x000fe2000b0f0c0b */
[----:B------:R-:W-:-:S04]  /*05c0*/  IMAD.WIDE.U32 R6, R2, 0x4, R6 ;  /* 0x0000000402067825 */ /* 0x000fc800078e0006 */
[----:B--2---:R-:W-:-:S04]  /*05d0*/  HADD2.F32 R24, -RZ, R24.H0_H0 ;  /* 0x20000018ff187230 */ /* 0x004fc80000004100 */
[----:B------:R-:W0:Y:S01]  /*05e0*/  MUFU.LG2 R23, R24 ;  /* 0x0000001800177308 */ /* 0x000e220000000c00 */
[----:B---3--:R-:W-:Y:S02]  /*05f0*/  HADD2.F32 R9, -RZ, R9.H0_H0 ;  /* 0x20000009ff097230 */ /* 0x008fe40000004100 */
[----:B----4-:R-:W-:-:S05]  /*0600*/  HADD2.F32 R21, -RZ, R29.H0_H0 ;  /* 0x2000001dff157230 */ /* 0x010fca0000004100 */
[----:B------:R-:W1:Y:S01]  /*0610*/  MUFU.LG2 R9, R9 ;  /* 0x0000000900097308 */ /* 0x000e620000000c00 */
[----:B-----5:R-:W-:-:S07]  /*0620*/  HADD2.F32 R25, -RZ, R25.H0_H0 ;  /* 0x20000019ff197230 */ /* 0x020fce0000004100 */
[----:B------:R-:W2:Y:S01]  /*0630*/  MUFU.LG2 R21, R21 ;  /* 0x0000001500157308 */ /* 0x000ea20000000c00 */
[----:B------:R-:W-:-:S07]  /*0640*/  HADD2.F32 R28, -RZ, R28.H0_H0 ;  /* 0x2000001cff1c7230 */ /* 0x000fce0000004100 */
[----:B------:R-:W3:Y:S01]  /*0650*/  MUFU.LG2 R20, R25 ;  /* 0x0000001900147308 */ /* 0x000ee20000000c00 */
[----:B------:R-:W-:Y:S02]  /*0660*/  HADD2.F32 R14, -RZ, R14.H0_H0 ;  /* 0x2000000eff0e7230 */ /* 0x000fe40000004100 */
[----:B------:R-:W-:-:S03]  /*0670*/  HADD2.F32 R15, -RZ, R15.H0_H0 ;  /* 0x2000000fff0f7230 */ /* 0x000fc60000004100 */
[----:B------:R-:W-:Y:S01]  /*0680*/  FMUL.FTZ R14, R14, UR5 ;  /* 0x000000050e0e7c20 */ /* 0x000fe20008410000 */
[----:B------:R-:W-:-:S03]  /*0690*/  HADD2.F32 R27, -RZ, R27.H0_H0 ;  /* 0x2000001bff1b7230 */ /* 0x000fc60000004100 */
[----:B0-----:R-:W-:Y:S01]  /*06a0*/  FMUL.FTZ R22, R14, R23 ;  /* 0x000000170e167220 */ /* 0x001fe20000410000 */
[----:B------:R-:W-:Y:S01]  /*06b0*/  FMUL.FTZ R28, R28, UR5 ;  /* 0x000000051c1c7c20 */ /* 0x000fe20008410000 */
[----:B------:R-:W-:Y:S01]  /*06c0*/  FMUL.FTZ R14, R15, UR5 ;  /* 0x000000050f0e7c20 */ /* 0x000fe20008410000 */
[----:B------:R-:W-:Y:S02]  /*06d0*/  FMUL.FTZ R27, R27, UR5 ;  /* 0x000000051b1b7c20 */ /* 0x000fe40008410000 */
[----:B-1----:R-:W-:Y:S01]  /*06e0*/  FMUL.FTZ R28, R28, R9 ;  /* 0x000000091c1c7220 */ /* 0x002fe20000410000 */
[----:B--2---:R-:W-:Y:S01]  /*06f0*/  FMUL.FTZ R21, R14, R21 ;  /* 0x000000150e157220 */ /* 0x004fe20000410000 */
[----:B---3--:R-:W-:Y:S02]  /*0700*/  FMUL.FTZ R20, R27, R20 ;  /* 0x000000141b147220 */ /* 0x008fe40000410000 */
[----:B------:R-:W0:Y:S08]  /*0710*/  MUFU.EX2 R9, R28 ;  /* 0x0000001c00097308 */ /* 0x000e300000000800 */
[----:B------:R-:W1:Y:S08]  /*0720*/  MUFU.EX2 R22, R22 ;  /* 0x0000001600167308 */ /* 0x000e700000000800 */
[----:B------:R-:W2:Y:S08]  /*0730*/  MUFU.EX2 R21, R21 ;  /* 0x0000001500157308 */ /* 0x000eb00000000800 */
[----:B------:R-:W3:Y:S01]  /*0740*/  MUFU.EX2 R20, R20 ;  /* 0x0000001400147308 */ /* 0x000ee20000000800 */
[----:B------:R-:W-:-:S02]  /*0750*/  @P1 LEA R14, P4, R4, UR6, 0x1 ;  /* 0x00000006040e1c11 */ /* 0x000fc4000f8808ff */
[----:B0-----:R-:W-:Y:S02]  /*0760*/  F2FP.F16.F32.PACK_AB R9, RZ, R9 ;  /* 0x00000009ff09723e */ /* 0x001fe400000000ff */
[----:B------:R-:W-:Y:S02]  /*0770*/  @P1 LEA.HI.X R15, R4, UR7, R3, 0x1, P4 ;  /* 0x00000007040f1c11 */ /* 0x000fe4000a0f0c03 */
        /* <DEDUP_REMOVED lines=13> */
.L_x_5197:
        /* <DEDUP_REMOVED lines=9> */
.L_x_5199:
[C---:B------:R-:W-:Y:S01]  /*08e0*/  IMAD.SHL.U32 R4, R7.reuse, 0x8, RZ ;  /* 0x0000000807047824 */ /* 0x040fe200078e00ff */
[----:B------:R-:W-:-:S04]  /*08f0*/  SHF.L.U64.HI R5, R7, 0x3, R0 ;  /* 0x0000000307057819 */ /* 0x000fc80000010200 */
[----:B------:R-:W-:-:S04]  /*0900*/  IADD3 R2, P0, R4, UR6, RZ ;  /* 0x0000000604027c10 */ /* 0x000fc8000ff1e0ff */
[----:B------:R-:W-:Y:S02]  /*0910*/  IADD3.X R3, R5, UR7, RZ, P0, !PT ;  /* 0x0000000705037c10 */ /* 0x000fe400087fe4ff */
[----:B------:R-:W-:-:S03]  /*0920*/  IADD3 R4, P0, R4, UR8, RZ ;  /* 0x0000000804047c10 */ /* 0x000fc6000ff1e0ff */
[----:B------:R-:W2:Y:S01]  /*0930*/  LDG.E.64 R8, desc[UR10][R2.64] ;  /* 0x0000000a02087981 */ /* 0x000ea2000c1e1b00 */
[----:B------:R-:W-:-:S06]  /*0940*/  IADD3.X R5, R5, UR9, RZ, P0, !PT ;  /* 0x0000000905057c10 */ /* 0x000fcc00087fe4ff */
[----:B------:R-:W3:Y:S01]  /*0950*/  LDG.E.64 R4, desc[UR10][R4.64] ;  /* 0x0000000a04047981 */ /* 0x000ee2000c1e1b00 */
[----:B------:R-:W-:-:S04]  /*0960*/  IADD3 R7, P0, R7, UR5, RZ ;  /* 0x0000000507077c10 */ /* 0x000fc8000ff1e0ff */
[----:B------:R-:W-:Y:S01]  /*0970*/  ISETP.LT.U32.AND P1, PT, R7, 0x4000, PT ;  /* 0x000040000700780c */ /* 0x000fe20003f21070 */
[----:B------:R-:W-:-:S05]  /*0980*/  IMAD.X R0, RZ, RZ, R0, P0 ;  /* 0x000000ffff007224 */ /* 0x000fca00000e0600 */
[----:B------:R-:W-:Y:S01]  /*0990*/  ISETP.LT.U32.AND.EX P1, PT, R0, RZ, PT, P1 ;  /* 0x000000ff0000720c */ /* 0x000fe20003f21110 */
[--C-:B--2---:R-:W-:Y:S02]  /*09a0*/  HADD2.F32 R10, -RZ, R8.reuse.H1_H1 ;  /* 0x30000008ff0a7230 */ /* 0x104fe40000004100 */
[--C-:B------:R-:W-:Y:S02]  /*09b0*/  HADD2.F32 R14, -RZ, R9.reuse.H1_H1 ;  /* 0x30000009ff0e7230 */ /* 0x100fe40000004100 */
[----:B------:R-:W-:Y:S02]  /*09c0*/  HADD2.F32 R6, -RZ, R8.H0_H0 ;  /* 0x20000008ff067230 */ /* 0x000fe40000004100 */
[----:B------:R-:W-:Y:S01]  /*09d0*/  HADD2.F32 R12, -RZ, R9.H0_H0 ;  /* 0x20000009ff0c7230 */ /* 0x000fe20000004100 */
[----:B------:R-:W0:Y:S01]  /*09e0*/  MUFU.LG2 R10, R10 ;  /* 0x0000000a000a7308 */ /* 0x000e220000000c00 */
[--C-:B---3--:R-:W-:Y:S02]  /*09f0*/  HADD2.F32 R8, -RZ, R4.reuse.H0_H0 ;  /* 0x20000004ff087230 */ /* 0x108fe40000004100 */
[----:B------:R-:W-:-:S02]  /*0a00*/  HADD2.F32 R9, -RZ, R4.H1_H1 ;  /* 0x30000004ff097230 */ /* 0x000fc40000004100 */
[--C-:B------:R-:W-:Y:S02]  /*0a10*/  HADD2.F32 R4, -RZ, R5.reuse.H0_H0 ;  /* 0x20000005ff047230 */ /* 0x100fe40000004100 */
[----:B------:R-:W-:Y:S01]  /*0a20*/  FMUL.FTZ R8, R8, UR13 ;  /* 0x0000000d08087c20 */ /* 0x000fe20008410000 */
[----:B------:R-:W-:Y:S01]  /*0a30*/  HADD2.F32 R5, -RZ, R5.H1_H1 ;  /* 0x30000005ff057230 */ /* 0x000fe20000004100 */
[----:B------:R1:W2:Y:S01]  /*0a40*/  MUFU.LG2 R11, R6 ;  /* 0x00000006000b7308 */ /* 0x0002a20000000c00 */
[----:B------:R-:W-:Y:S01]  /*0a50*/  FMUL.FTZ R9, R9, UR13 ;  /* 0x0000000d09097c20 */ /* 0x000fe20008410000 */
[----:B------:R-:W-:Y:S02]  /*0a60*/  FMUL.FTZ R4, R4, UR13 ;  /* 0x0000000d04047c20 */ /* 0x000fe40008410000 */
[----:B------:R-:W-:-:S04]  /*0a70*/  FMUL.FTZ R5, R5, UR13 ;  /* 0x0000000d05057c20 */ /* 0x000fc80008410000 */
[----:B------:R-:W3:Y:S01]  /*0a80*/  MUFU.LG2 R13, R12 ;  /* 0x0000000c000d7308 */ /* 0x000ee20000000c00 */
[----:B0-----:R-:W-:Y:S01]  /*0a90*/  FMUL.FTZ R9, R9, R10 ;  /* 0x0000000a09097220 */ /* 0x001fe20000410000 */
[----:B-1----:R-:W-:-:S05]  /*0aa0*/  IMAD.SHL.U32 R6, R7, 0x4, RZ ;  /* 0x0000000407067824 */ /* 0x002fca00078e00ff */
[----:B------:R-:W-:Y:S01]  /*0ab0*/  ISETP.GE.U32.AND P0, PT, R6, UR12, PT ;  /* 0x0000000c06007c0c */ /* 0x000fe2000bf06070 */
[----:B------:R-:W0:Y:S01]  /*0ac0*/  MUFU.LG2 R14, R14 ;  /* 0x0000000e000e7308 */ /* 0x000e220000000c00 */
[----:B--2---:R-:W-:-:S07]  /*0ad0*/  FMUL.FTZ R8, R8, R11 ;  /* 0x0000000b08087220 */ /* 0x004fce0000410000 */
[----:B------:R-:W-:Y:S01]  /*0ae0*/  MUFU.EX2 R8, R8 ;  /* 0x0000000800087308 */ /* 0x000fe20000000800 */
[----:B---3--:R-:W-:-:S07]  /*0af0*/  FMUL.FTZ R4, R4, R13 ;  /* 0x0000000d04047220 */ /* 0x008fce0000410000 */
[----:B------:R-:W1:Y:S01]  /*0b00*/  MUFU.EX2 R9, R9 ;  /* 0x0000000900097308 */ /* 0x000e620000000800 */
[----:B0-----:R-:W-:-:S07]  /*0b10*/  FMUL.FTZ R5, R5, R14 ;  /* 0x0000000e05057220 */ /* 0x001fce0000410000 */
[----:B------:R-:W-:Y:S08]  /*0b20*/  MUFU.EX2 R4, R4 ;  /* 0x0000000400047308 */ /* 0x000ff00000000800 */
[----:B------:R-:W0:Y:S01]  /*0b30*/  MUFU.EX2 R5, R5 ;  /* 0x0000000500057308 */ /* 0x000e220000000800 */
[----:B-1----:R-:W-:Y:S02]  /*0b40*/  F2FP.F16.F32.PACK_AB R10, R9, R8 ;  /* 0x00000008090a723e */ /* 0x002fe400000000ff */
[----:B0-----:R-:W-:-:S02]  /*0b50*/  F2FP.F16.F32.PACK_AB R11, R5, R4 ;  /* 0x00000004050b723e */ /* 0x001fc400000000ff */
[----:B------:R-:W-:-:S03]  /*0b60*/  SHF.L.U64.HI R4, R7, 0x2, R0 ;  /* 0x0000000207047819 */ /* 0x000fc60000010200 */
[----:B------:R0:W-:Y:S01]  /*0b70*/  STG.E.64 desc[UR10][R2.64], R10 ;  /* 0x0000000a02007986 */ /* 0x0001e2000c101b0a */
[----:B------:R-:W-:-:S13]  /*0b80*/  ISETP.GE.AND.EX P0, PT, R4, UR4, PT, P0 ;  /* 0x0000000404007c0c */ /* 0x000fda000bf06300 */
[----:B0-----:R-:W-:Y:S05]  /*0b90*/  @!P0 BRA P1, `(.L_x_5199) ;  /* 0xfffffffc00508947 */ /* 0x001fea000083ffff */
[----:B------:R-:W-:Y:S05]  /*0ba0*/  EXIT ;  /* 0x000000000000794d */ /* 0x000fea0003800000 */
.L_x_5200:
        /* <DEDUP_REMOVED lines=13> */
.L_x_8060:


//--------------------- .text._ZN2at6native55_GLOBAL__N__de093ff9_22_ForeachBinaryOpList_cu_a911ec4325multi_tensor_apply_kernelINS1_18TensorListMetadataILi2EEENS1_24BinaryOpListAlphaFunctorIN3c108BFloat16ELi2ELi2ELi0EEEJNS1_13power_functorIfEEfEEEvT_T0_DpT1_ --------------------------
	.section	.text._ZN2at6native55_GLOBAL__N__de093ff9_22_ForeachBinaryOpList_cu_a911ec4325multi_tensor_apply_kernelINS1_18TensorListMetadataILi2EEENS1_24BinaryOpListAlphaFunctorIN3c108BFloat16ELi2ELi2ELi0EEEJNS1_13power_functorIfEEfEEEvT_T0_DpT1_,"ax",@progbits
	.align	128
.text._ZN2at6native55_GLOBAL__N__de093ff9_22_ForeachBinaryOpList_cu_a911ec4325multi_tensor_apply_kernelINS1_18TensorListMetadataILi2EEENS1_24BinaryOpListAlphaFunctorIN3c108BFloat16ELi2ELi2ELi0EEEJNS1_13power_functorIfEEfEEEvT_T0_DpT1_:
        .type           _ZN2at6native55_GLOBAL__N__de093ff9_22_ForeachBinaryOpList_cu_a911ec4325multi_tensor_apply_kernelINS1_18TensorListMetadataILi2EEENS1_24BinaryOpListAlphaFunctorIN3c108BFloat16ELi2ELi2ELi0EEEJNS1_13power_functorIfEEfEEEvT_T0_DpT1_,@function
        .size           _ZN2at6native55_GLOBAL__N__de093ff9_22_ForeachBinaryOpList_cu_a911ec4325multi_tensor_apply_kernelINS1_18TensorListMetadataILi2EEENS1_24BinaryOpListAlphaFunctorIN3c108BFloat16ELi2ELi2ELi0EEEJNS1_13power_functorIfEEfEEEvT_T0_DpT1_,(.L_x_8061 - _ZN2at6native55_GLOBAL__N__de093ff9_22_ForeachBinaryOpList_cu_a911ec4325multi_tensor_apply_kernelINS1_18TensorListMetadataILi2EEENS1_24BinaryOpListAlphaFunctorIN3c108BFloat16ELi2ELi2ELi0EEEJNS1_13power_functorIfEEfEEEvT_T0_DpT1_)
        .other          _ZN2at6native55_GLOBAL__N__de093ff9_22_ForeachBinaryOpList_cu_a911ec4325multi_tensor_apply_kernelINS1_18TensorListMetadataILi2EEENS1_24BinaryOpListAlphaFunctorIN3c108BFloat16ELi2ELi2ELi0EEEJNS1_13power_functorIfEEfEEEvT_T0_DpT1_,@"STO_CUDA_ENTRY STV_DEFAULT"
_ZN2at6native55_GLOBAL__N__de093ff9_22_ForeachBinaryOpList_cu_a911ec4325multi_tensor_apply_kernelINS1_18TensorListMetadataILi2EEENS1_24BinaryOpListAlphaFunctorIN3c108BFloat16ELi2ELi2ELi0EEEJNS1_13power_functorIfEEfEEEvT_T0_DpT1_:
        /* <DEDUP_REMOVED lines=29> */
.L_x_5202:
        /* <DEDUP_REMOVED lines=29> */
[----:B------:R-:W-:Y:S02]  /*03a0*/  @P0 LEA R18, P6, R8, UR6, 0x1 ;  /* 0x0000000608120c11 */ /* 0x000fe4000f8c08ff */
[----:B------:R-:W-:-:S02]  /*03b0*/  IADD3 R12, P4, R27, UR6, RZ ;  /* 0x000000061b0c7c10 */ /* 0x000fc4000ff9e0ff */
[----:B------:R-:W-:Y:S02]  /*03c0*/  @P1 LEA.HI.X R17, R4, UR7, R3, 0x1, P5 ;  /* 0x0000000704111c11 */ /* 0x000fe4000a8f0c03 */
[----:B------:R-:W-:Y:S02]  /*03d0*/  @P0 LEA.HI.X R19, R8, UR7, R5, 0x1, P6 ;  /* 0x0000000708130c11 */ /* 0x000fe4000b0f0c05 */
[----:B------:R-:W-:Y:S02]  /*03e0*/  IADD3.X R13, R26, UR7, RZ, P4, !PT ;  /* 0x000000071a0d7c10 */ /* 0x000fe4000a7fe4ff */
[----:B------:R-:W-:Y:S01]  /*03f0*/  @P2 LEA R20, P5, R10, UR6, 0x1 ;  /* 0x000000060a142c11 */ /* 0x000fe2000f8a08ff */
[----:B------:R-:W2:Y:S01]  /*0400*/  @P0 LDG.E.U16 R24, desc[UR10][R18.64] ;  /* 0x0000000a12180981 */ /* 0x000ea2000c1e1500 */
[----:B------:R-:W-:Y:S02]  /*0410*/  PRMT R9, RZ, 0x7610, R9 ;  /* 0x00007610ff097816 */ /* 0x000fe40000000009 */
[----:B------:R-:W-:-:S02]  /*0420*/  @P1 LEA R14, P4, R4, UR8, 0x1 ;  /* 0x00000008040e1c11 */ /* 0x000fc4000f8808ff */
[----:B------:R-:W-:Y:S02]  /*0430*/  PRMT R29, RZ, 0x7610, R29 ;  /* 0x00007610ff1d7816 */ /* 0x000fe4000000001d */
[----:B------:R-:W-:Y:S01]  /*0440*/  @P2 LEA.HI.X R21, R10, UR7, R11, 0x1, P5 ;  /* 0x000000070a152c11 */ /* 0x000fe2000a8f0c0b */
[----:B------:R0:W3:Y:S01]  /*0450*/  @P1 LDG.E.U16 R9, desc[UR10][R16.64] ;  /* 0x0000000a10091981 */ /* 0x0000e2000c1e1500 */
[----:B------:R-:W-:Y:S02]  /*0460*/  PRMT R25, RZ, 0x7610, R25 ;  /* 0x00007610ff197816 */ /* 0x000fe40000000019 */
[----:B------:R-:W-:Y:S01]  /*0470*/  PRMT R28, RZ, 0x7610, R28 ;  /* 0x00007610ff1c7816 */ /* 0x000fe2000000001c */
[----:B------:R-:W4:Y:S01]  /*0480*/  @P2 LDG.E.U16 R29, desc[UR10][R20.64] ;  /* 0x0000000a141d2981 */ /* 0x000f22000c1e1500 */
[----:B------:R-:W-:Y:S02]  /*0490*/  @P1 LEA.HI.X R15, R4, UR9, R3, 0x1, P4 ;  /* 0x00000009040f1c11 */ /* 0x000fe4000a0f0c03 */
[C---:B------:R-:W-:Y:S01]  /*04a0*/  @P0 LEA R22, P4, R8.reuse, UR8, 0x1 ;  /* 0x0000000808160c11 */ /* 0x040fe2000f8808ff */
[----:B------:R-:W5:Y:S04]  /*04b0*/  @P3 LDG.E.U16 R25, desc[UR10][R12.64] ;  /* 0x0000000a0c193981 */ /* 0x000f68000c1e1500 */
[----:B------:R1:W5:Y:S01]  /*04c0*/  @P1 LDG.E.U16 R28, desc[UR10][R14.64] ;  /* 0x0000000a0e1c1981 */ /* 0x000362000c1e1500 */
[----:B------:R-:W-:-:S02]  /*04d0*/  @P0 LEA.HI.X R23, R8, UR9, R5, 0x1, P4 ;  /* 0x0000000908170c11 */ /* 0x000fc4000a0f0c05 */
        /* <DEDUP_REMOVED lines=15> */
[----:B--2---:R-:W-:-:S04]  /*05d0*/  IMAD.U32 R24, R24, 0x10000, RZ ;  /* 0x0001000018187824 */ /* 0x004fc800078e00ff */
[----:B------:R-:W0:Y:S01]  /*05e0*/  MUFU.LG2 R23, R24 ;  /* 0x0000001800177308 */ /* 0x000e220000000c00 */
[----:B---3--:R-:W-:Y:S02]  /*05f0*/  IMAD.U32 R9, R9, 0x10000, RZ ;  /* 0x0001000009097824 */ /* 0x008fe400078e00ff */
[----:B----4-:R-:W-:Y:S02]  /*0600*/  IMAD.U32 R21, R29, 0x10000, RZ ;  /* 0x000100001d157824 */ /* 0x010fe400078e00ff */
[----:B-----5:R-:W-:-:S03]  /*0610*/  IMAD.U32 R25, R25, 0x10000, RZ ;  /* 0x0001000019197824 */ /* 0x020fc600078e00ff */
[----:B------:R-:W1:Y:S08]  /*0620*/  MUFU.LG2 R9, R9 ;  /* 0x0000000900097308 */ /* 0x000e700000000c00 */
[----:B------:R-:W2:Y:S08]  /*0630*/  MUFU.LG2 R21, R21 ;  /* 0x0000001500157308 */ /* 0x000eb00000000c00 */
[----:B------:R-:W3:Y:S01]  /*0640*/  MUFU.LG2 R20, R25 ;  /* 0x0000001900147308 */ /* 0x000ee20000000c00 */
[----:B------:R-:W-:-:S02]  /*0650*/  IMAD.U32 R14, R14, 0x10000, RZ ;  /* 0x000100000e0e7824 */ /* 0x000fc400078e00ff */
[----:B------:R-:W-:Y:S02]  /*0660*/  IMAD.U32 R28, R28, 0x10000, RZ ;  /* 0x000100001c1c7824 */ /* 0x000fe400078e00ff */
[----:B------:R-:W-:Y:S01]  /*0670*/  FMUL.FTZ R14, R14, UR5 ;  /* 0x000000050e0e7c20 */ /* 0x000fe20008410000 */
[----:B------:R-:W-:Y:S02]  /*0680*/  IMAD.U32 R15, R15, 0x10000, RZ ;  /* 0x000100000f0f7824 */ /* 0x000fe400078e00ff */
[----:B------:R-:W-:Y:S02]  /*0690*/  IMAD.U32 R27, R27, 0x10000, RZ ;  /* 0x000100001b1b7824 */ /* 0x000fe400078e00ff */
[----:B0-----:R-:W-:Y:S01]  /*06a0*/  FMUL.FTZ R22, R14, R23 ;  /* 0x000000170e167220 */ /* 0x001fe20000410000 */
[----:B------:R-:W-:Y:S01]  /*06b0*/  FMUL.FTZ R28, R28, UR5 ;  /* 0x000000051c1c7c20 */ /* 0x000fe20008410000 */
[----:B------:R-:W-:Y:S01]  /*06c0*/  FMUL.FTZ R14, R15, UR5 ;  /* 0x000000050f0e7c20 */ /* 0x000fe20008410000 */
[----:B------:R-:W-:-:S02]  /*06d0*/  FMUL.FTZ R27, R27, UR5 ;  /* 0x000000051b1b7c20 */ /* 0x000fc40008410000 */
[----:B-1----:R-:W-:Y:S01]  /*06e0*/  FMUL.FTZ R28, R28, R9 ;  /* 0x000000091c1c7220 */ /* 0x002fe20000410000 */
[----:B--2---:R-:W-:Y:S01]  /*06f0*/  FMUL.FTZ R21, R14, R21 ;  /* 0x000000150e157220 */ /* 0x004fe20000410000 */
[----:B---3--:R-:W-:Y:S01]  /*0700*/  FMUL.FTZ R20, R27, R20 ;  /* 0x000000141b147220 */ /* 0x008fe20000410000 */
[----:B------:R-:W-:Y:S08]  /*0710*/  MUFU.EX2 R22, R22 ;  /* 0x0000001600167308 */ /* 0x000ff00000000800 */
[----:B------:R-:W0:Y:S08]  /*0720*/  MUFU.EX2 R9, R28 ;  /* 0x0000001c00097308 */ /* 0x000e300000000800 */
[----:B------:R-:W1:Y:S08]  /*0730*/  MUFU.EX2 R21, R21 ;  /* 0x0000001500157308 */ /* 0x000e700000000800 */
[----:B------:R-:W2:Y:S01]  /*0740*/  MUFU.EX2 R20, R20 ;  /* 0x0000001400147308 */ /* 0x000ea20000000800 */
[----:B------:R-:W-:-:S02]  /*0750*/  @P1 LEA R14, P4, R4, UR6, 0x1 ;  /* 0x00000006040e1c11 */ /* 0x000fc4000f8808ff */
[----:B0-----:R-:W-:Y:S02]  /*0760*/  F2FP.BF16.F32.PACK_AB R9, RZ, R9 ;  /* 0x00000009ff09723e */ /* 0x001fe400000010ff */
[----:B------:R-:W-:Y:S02]  /*0770*/  @P1 LEA.HI.X R15, R4, UR7, R3, 0x1, P4 ;  /* 0x00000007040f1c11 */ /* 0x000fe4000a0f0c03 */
[----:B------:R-:W-:Y:S02]  /*0780*/  F2FP.BF16.F32.PACK_AB R22, RZ, R22 ;  /* 0x00000016ff16723e */ /* 0x000fe400000010ff */
[----:B-1----:R-:W-:Y:S01]  /*0790*/  F2FP.BF16.F32.PACK_AB R21, RZ, R21 ;  /* 0x00000015ff15723e */ /* 0x002fe200000010ff */
[----:B------:R3:W-:Y:S01]  /*07a0*/  @P1 STG.E.U16 desc[UR10][R14.64], R9 ;  /* 0x000000090e001986 */ /* 0x0007e2000c10150a */
[----:B------:R-:W-:-:S03]  /*07b0*/  ISETP.LT.U32.AND P1, PT, R6, UR12, PT ;  /* 0x0000000c06007c0c */ /* 0x000fc6000bf21070 */
[----:B------:R3:W-:Y:S01]  /*07c0*/  @P0 STG.E.U16 desc[UR10][R16.64], R22 ;  /* 0x0000001610000986 */ /* 0x0007e2000c10150a */
[----:B--2---:R-:W-:-:S03]  /*07d0*/  F2FP.BF16.F32.PACK_AB R20, RZ, R20 ;  /* 0x00000014ff14723e */ /* 0x004fc600000010ff */
[----:B------:R3:W-:Y:S01]  /*07e0*/  @P2 STG.E.U16 desc[UR10][R18.64], R21 ;  /* 0x0000001512002986 */ /* 0x0007e2000c10150a */
[----:B------:R-:W-:-:S03]  /*07f0*/  ISETP.GE.U32.AND P0, PT, R6, 0x10000, PT ;  /* 0x000100000600780c */ /* 0x000fc60003f06070 */
[----:B------:R3:W-:Y:S01]  /*0800*/  @P3 STG.E.U16 desc[UR10][R12.64], R20 ;  /* 0x000000140c003986 */ /* 0x0007e2000c10150a */
[C---:B------:R-:W-:Y:S02]  /*0810*/  ISETP.GE.U32.AND.EX P0, PT, R7.reuse, RZ, PT, P0 ;  /* 0x000000ff0700720c */ /* 0x040fe40003f06100 */
[----:B------:R-:W-:-:S13]  /*0820*/  ISETP.LT.AND.EX P1, PT, R7, UR4, PT, P1 ;  /* 0x0000000407007c0c */ /* 0x000fda000bf21310 */
[----:B---3--:R-:W-:Y:S05]  /*0830*/  @!P0 BRA P1, `(.L_x_5202) ;  /* 0xfffffff800648947 */ /* 0x008fea000083ffff */
[----:B------:R-:W-:Y:S05]  /*0840*/  EXIT ;  /* 0x000000000000794d */ /* 0x000fea0003800000 */
.L_x_5201:
        /* <DEDUP_REMOVED lines=9> */
.L_x_5203:
[C---:B------:R-:W-:Y:S01]  /*08e0*/  IMAD.SHL.U32 R4, R7.reuse, 0x8, RZ ;  /* 0x0000000807047824 */ /* 0x040fe200078e00ff */
[----:B------:R-:W-:-:S04]  /*08f0*/  SHF.L.U64.HI R5, R7, 0x3, R0 ;  /* 0x0000000307057819 */ /* 0x000fc80000010200 */
[----:B0-----:R-:W-:-:S04]  /*0900*/  IADD3 R2, P0, R4, UR6, RZ ;  /* 0x0000000604027c10 */ /* 0x001fc8000ff1e0ff */
[----:B------:R-:W-:-:S05]  /*0910*/  IADD3.X R3, R5, UR7, RZ, P0, !PT ;  /* 0x0000000705037c10 */ /* 0x000fca00087fe4ff */
[----:B------:R-:W2:Y:S01]  /*0920*/  LDG.E.64 R10, desc[UR10][R2.64] ;  /* 0x0000000a020a7981 */ /* 0x000ea2000c1e1b00 */
[----:B------:R-:W-:-:S04]  /*0930*/  IADD3 R4, P0, R4, UR8, RZ ;  /* 0x0000000804047c10 */ /* 0x000fc8000ff1e0ff */
[----:B------:R-:W-:-:S06]  /*0940*/  IADD3.X R5, R5, UR9, RZ, P0, !PT ;  /* 0x0000000905057c10 */ /* 0x000fcc00087fe4ff */
[----:B------:R-:W3:Y:S01]  /*0950*/  LDG.E.64 R4, desc[UR10][R4.64] ;  /* 0x0000000a04047981 */ /* 0x000ee2000c1e1b00 */
[----:B------:R-:W-:-:S04]  /*0960*/  IADD3 R7, P0, R7, UR5, RZ ;  /* 0x0000000507077c10 */ /* 0x000fc8000ff1e0ff */
[----:B------:R-:W-:Y:S01]  /*0970*/  ISETP.LT.U32.AND P1, PT, R7, 0x4000, PT ;  /* 0x000040000700780c */ /* 0x000fe20003f21070 */
[----:B------:R-:W-:-:S05]  /*0980*/  IMAD.X R0, RZ, RZ, R0, P0 ;  /* 0x000000ffff007224 */ /* 0x000fca00000e0600 */
[----:B------:R-:W-:Y:S02]  /*0990*/  ISETP.LT.U32.AND.EX P1, PT, R0, RZ, PT, P1 ;  /* 0x000000ff0000720c */ /* 0x000fe40003f21110 */
        /* <DEDUP_REMOVED lines=16> */
[----:B------:R-:W2:Y:S02]  /*0aa0*/  MUFU.LG2 R14, R14 ;  /* 0x0000000e000e7308 */ /* 0x000ea40000000c00 */
[----:B0-----:R-:W-:Y:S01]  /*0ab0*/  FMUL.FTZ R8, R9, R8 ;  /* 0x0000000809087220 */ /* 0x001fe20000410000 */
[----:B------:R-:W-:Y:S01]  /*0ac0*/  FMUL.FTZ R9, R5, UR13 ;  /* 0x0000000d05097c20 */ /* 0x000fe20008410000 */
[----:B------:R-:W-:-:S04]  /*0ad0*/  FMUL.FTZ R4, R4, UR13 ;  /* 0x0000000d04047c20 */ /* 0x000fc80008410000 */
[----:B------:R-:W0:Y:S01]  /*0ae0*/  MUFU.LG2 R11, R10 ;  /* 0x0000000a000b7308 */ /* 0x000e220000000c00 */
[----:B-1----:R-:W-:-:S07]  /*0af0*/  FMUL.FTZ R6, R6, R13 ;  /* 0x0000000d06067220 */ /* 0x002fce0000410000 */
[----:B------:R-:W-:Y:S01]  /*0b00*/  MUFU.EX2 R8, R8 ;  /* 0x0000000800087308 */ /* 0x000fe20000000800 */
[----:B--2---:R-:W-:-:S07]  /*0b10*/  FMUL.FTZ R9, R9, R14 ;  /* 0x0000000e09097220 */ /* 0x004fce0000410000 */
[----:B------:R-:W-:Y:S01]  /*0b20*/  MUFU.EX2 R6, R6 ;  /* 0x0000000600067308 */ /* 0x000fe20000000800 */
[----:B0-----:R-:W-:-:S07]  /*0b30*/  FMUL.FTZ R4, R4, R11 ;  /* 0x0000000b04047220 */ /* 0x001fce0000410000 */
[----:B------:R0:W1:Y:S08]  /*0b40*/  MUFU.EX2 R5, R4 ;  /* 0x0000000400057308 */ /* 0x0000700000000800 */
[----:B------:R-:W2:Y:S01]  /*0b50*/  MUFU.EX2 R9, R9 ;  /* 0x0000000900097308 */ /* 0x000ea20000000800 */
[----:B0-----:R-:W-:Y:S02]  /*0b60*/  SHF.L.U64.HI R4, R7, 0x2, R0 ;  /* 0x0000000207047819 */ /* 0x001fe40000010200 */
[----:B-1----:R-:W-:Y:S01]  /*0b70*/  F2FP.BF16.F32.PACK_AB R10, R5, R8 ;  /* 0x00000008050a723e */ /* 0x002fe200000010ff */
[----:B------:R-:W-:-:S05]  /*0b80*/  IMAD.SHL.U32 R5, R7, 0x4, RZ ;  /* 0x0000000407057824 */ /* 0x000fca00078e00ff */
[----:B------:R-:W-:Y:S02]  /*0b90*/  ISETP.GE.U32.AND P0, PT, R5, UR12, PT ;  /* 0x0000000c05007c0c */ /* 0x000fe4000bf06070 */
[----:B--2---:R-:W-:Y:S02]  /*0ba0*/  F2FP.BF16.F32.PACK_AB R11, R9, R6 ;  /* 0x00000006090b723e */ /* 0x004fe400000010ff */
[----:B------:R-:W-:-:S03]  /*0bb0*/  ISETP.GE.AND.EX P0, PT, R4, UR4, PT, P0 ;  /* 0x0000000404007c0c */ /* 0x000fc6000bf06300 */
[----:B------:R0:W-:Y:S10]  /*0bc0*/  STG.E.64 desc[UR10][R2.64], R10 ;  /* 0x0000000a02007986 */ /* 0x0001f4000c101b0a */
[----:B------:R-:W-:Y:S05]  /*0bd0*/  @!P0 BRA P1, `(.L_x_5203) ;  /* 0xfffffffc00408947 */ /* 0x000fea000083ffff */
[----:B------:R-:W-:Y:S05]  /*0be0*/  EXIT ;  /* 0x000000000000794d */ /* 0x000fea0003800000 */
.L_x_5204:
        /* <DEDUP_REMOVED lines=9> */
.L_x_8061:


//--------------------- .text._ZN2at6native55_GLOBAL__N__de093ff9_22_ForeachBinaryOpList_cu_a911ec4325multi_tensor_apply_kernelINS1_18TensorListMetadataILi2EEENS1_24BinaryOpListAlphaFunctorIN3c107complexIfEELi2ELi2ELi0EEEJNS1_13power_functorIS8_EES8_EEEvT_T0_DpT1_ --------------------------
	.section	.text._ZN2at6native55_GLOBAL__N__de093ff9_22_ForeachBinaryOpList_cu_a911ec4325multi_tensor_apply_kernelINS1_18TensorListMetadataILi2EEENS1_24BinaryOpListAlphaFunctorIN3c107complexIfEELi2ELi2ELi0EEEJNS1_13power_functorIS8_EES8_EEEvT_T0_DpT1_,"ax",@progbits
	.align	128
.text._ZN2at6native55_GLOBAL__N__de093ff9_22_ForeachBinaryOpList_cu_a911ec4325multi_tensor_apply_kernelINS1_18TensorListMetadataILi2EEENS1_24BinaryOpListAlphaFunctorIN3c107complexIfEELi2ELi2ELi0EEEJNS1_13power_functorIS8_EES8_EEEvT_T0_DpT1_:
        .type           _ZN2at6native55_GLOBAL__N__de093ff9_22_ForeachBinaryOpList_cu_a911ec4325multi_tensor_apply_kernelINS1_18TensorListMetadataILi2EEENS1_24BinaryOpListAlphaFunctorIN3c107complexIfEELi2ELi2ELi0EEEJNS1_13power_functorIS8_EES8_EEEvT_T0_DpT1_,@function
        .size           _ZN2at6native55_GLOBAL__N__de093ff9_22_ForeachBinaryOpList_cu_a911ec4325multi_tensor_apply_kernelINS1_18TensorListMetadataILi2EEENS1_24BinaryOpListAlphaFunctorIN3c107complexIfEELi2ELi2ELi0EEEJNS1_13power_functorIS8_EES8_EEEvT_T0_DpT1_,(.L_x_8062 - _ZN2at6native55_GLOBAL__N__de093ff9_22_ForeachBinaryOpList_cu_a911ec4325multi_tensor_apply_kernelINS1_18TensorListMetadataILi2EEENS1_24BinaryOpListAlphaFunctorIN3c107complexIfEELi2ELi2ELi0EEEJNS1_13power_functorIS8_EES8_EEEvT_T0_DpT1_)
        .other          _ZN2at6native55_GLOBAL__N__de093ff9_22_ForeachBinaryOpList_cu_a911ec4325multi_tensor_apply_kernelINS1_18TensorListMetadataILi2EEENS1_24BinaryOpListAlphaFunctorIN3c107complexIfEELi2ELi2ELi0EEEJNS1_13power_functorIS8_EES8_EEEvT_T0_DpT1_,@"STO_CUDA_ENTRY STV_DEFAULT"
_ZN2at6native55_GLOBAL__N__de093ff9_22_ForeachBinaryOpList_cu_a911ec4325multi_tensor_apply_kernelINS1_18TensorListMetadataILi2EEENS1_24BinaryOpListAlphaFunctorIN3c107complexIfEELi2ELi2ELi0EEEJNS1_13power_functorIS8_EES8_EEEvT_T0_DpT1_:
        /* <DEDUP_REMOVED lines=29> */
.L_x_5454:
        /* <DEDUP_REMOVED lines=18> */
[----:B------:R-:W-:-:S02]  /*02f0*/  ISETP.GT.U32.AND P2, PT, R29, 0xffff, PT ;  /* 0x0000ffff1d00780c */ /* 0x000fc40003f44070 */
[----:B------:R-:W-:Y:S02]  /*0300*/  IADD3.X R28, RZ, R7, RZ, P0, !PT ;  /* 0x00000007ff1c7210 */ /* 0x000fe400007fe4ff */
[----:B------:R-:W-:Y:S02]  /*0310*/  ISETP.GT.U32.AND P0, PT, R30, 0xffff, PT ;  /* 0x0000ffff1e00780c */ /* 0x000fe40003f04070 */
[----:B------:R-:W-:Y:S02]  /*0320*/  LEA R27, R27, R27, 0x1 ;  /* 0x0000001b1b1b7211 */ /* 0x000fe400078e08ff */
[C---:B------:R-:W-:Y:S02]  /*0330*/  @P3 LEA R4, P5, R0.reuse, UR8, 0x3 ;  /* 0x0000000800043c11 */ /* 0x040fe4000f8a18ff */
[----:B------:R-:W-:Y:S02]  /*0340*/  @P3 LEA R2, P4, R0, UR6, 0x3 ;  /* 0x0000000600023c11 */ /* 0x000fe4000f8818ff */
[----:B------:R-:W-:-:S02]  /*0350*/  ISETP.GE.U32.AND P1, PT, R29, UR14, PT ;  /* 0x0000000e1d007c0c */ /* 0x000fc4000bf26070 */
[----:B------:R-:W-:Y:S02]  /*0360*/  ISETP.GT.U32.AND.EX P2, PT, R28, RZ, PT, P2 ;  /* 0x000000ff1c00720c */ /* 0x000fe40003f44120 */
[C-C-:B------:R-:W-:Y:S02]  /*0370*/  @P3 LEA.HI.X R5, R0.reuse, UR9, R7.reuse, 0x3, P5 ;  /* 0x0000000900053c11 */ /* 0x140fe4000a8f1c07 */
[----:B------:R-:W-:Y:S02]  /*0380*/  @P3 LEA.HI.X R3, R0, UR7, R7, 0x3, P4 ;  /* 0x0000000700033c11 */ /* 0x000fe4000a0f1c07 */
[----:B------:R-:W-:Y:S01]  /*0390*/  ISETP.GE.U32.AND P5, PT, R30, UR14, PT ;  /* 0x0000000e1e007c0c */ /* 0x000fe2000bfa6070 */
[----:B------:R0:W2:Y:S01]  /*03a0*/  @P3 LDG.E.64 R34, desc[UR12][R4.64] ;  /* 0x0000000c04223981 */ /* 0x0000a2000c1e1b00 */
[----:B------:R-:W-:Y:S02]  /*03b0*/  ISETP.GT.U32.AND.EX P0, PT, R19, RZ, PT, P0 ;  /* 0x000000ff1300720c */ /* 0x000fe40003f04100 */
[----:B------:R-:W-:Y:S01]  /*03c0*/  IADD3 R27, P4, R27, R0, RZ ;  /* 0x000000001b1b7210 */ /* 0x000fe20007f9e0ff */
[----:B------:R-:W3:Y:S01]  /*03d0*/  @P3 LDG.E.64 R16, desc[UR12][R2.64] ;  /* 0x0000000c02103981 */ /* 0x000ee2000c1e1b00 */
[----:B------:R-:W-:-:S02]  /*03e0*/  ISETP.GE.OR.EX P6, PT, R28, UR10, P2, P1 ;  /* 0x0000000a1c007c0c */ /* 0x000fc400097c6710 */
[----:B------:R-:W-:Y:S02]  /*03f0*/  ISETP.GE.OR.EX P5, PT, R19, UR10, P0, P5 ;  /* 0x0000000a13007c0c */ /* 0x000fe400087a6750 */
[----:B------:R-:W-:Y:S02]  /*0400*/  IADD3.X R18, RZ, R7, RZ, P4, !PT ;  /* 0x00000007ff127210 */ /* 0x000fe400027fe4ff */
[C---:B------:R-:W-:Y:S02]  /*0410*/  ISETP.GT.U32.AND P0, PT, R27.reuse, 0xffff, PT ;  /* 0x0000ffff1b00780c */ /* 0x040fe40003f04070 */
[----:B------:R-:W-:Y:S02]  /*0420*/  ISETP.GE.U32.AND P4, PT, R27, UR14, PT ;  /* 0x0000000e1b007c0c */ /* 0x000fe4000bf86070 */
[----:B------:R-:W-:Y:S02]  /*0430*/  ISETP.GT.U32.AND.EX P0, PT, R18, RZ, PT, P0 ;  /* 0x000000ff1200720c */ /* 0x000fe40003f04100 */
[----:B------:R-:W-:-:S02]  /*0440*/  LOP3.LUT R20, R20, 0xfffffffd, RZ, 0xc0, !PT ;  /* 0xfffffffd14147812 */ /* 0x000fc400078ec0ff */
[----:B------:R-:W-:Y:S02]  /*0450*/  ISETP.GE.OR.EX P4, PT, R18, UR10, P0, P4 ;  /* 0x0000000a12007c0c */ /* 0x000fe40008786740 */
[C---:B------:R-:W-:Y:S02]  /*0460*/  @!P6 LEA R6, P1, R29.reuse, UR6, 0x3 ;  /* 0x000000061d06ec11 */ /* 0x040fe4000f8218ff */
[C---:B------:R-:W-:Y:S02]  /*0470*/  @!P5 LEA R24, P0, R30.reuse, UR8, 0x3 ;  /* 0x000000081e18dc11 */ /* 0x040fe4000f8018ff */
[----:B------:R-:W-:Y:S02]  /*0480*/  @!P6 LEA.HI.X R7, R29, UR7, R28, 0x3, P1 ;  /* 0x000000071d07ec11 */ /* 0x000fe400088f1c1c */
[C---:B------:R-:W-:Y:S02]  /*0490*/  @!P5 LEA R22, P1, R30.reuse, UR6, 0x3 ;  /* 0x000000061e16dc11 */ /* 0x040fe4000f8218ff */
[C-C-:B------:R-:W-:Y:S01]  /*04a0*/  @!P5 LEA.HI.X R25, R30.reuse, UR9, R19.reuse, 0x3, P0 ;  /* 0x000000091e19dc11 */ /* 0x140fe200080f1c13 */
[----:B------:R1:W5:Y:S01]  /*04b0*/  @!P6 LDG.E.64 R14, desc[UR12][R6.64] ;  /* 0x0000000c060ee981 */ /* 0x000362000c1e1b00 */
[----:B------:R-:W-:-:S02]  /*04c0*/  @!P5 LEA.HI.X R23, R30, UR7, R19, 0x3, P1 ;  /* 0x000000071e17dc11 */ /* 0x000fc400088f1c13 */
[C---:B------:R-:W-:Y:S02]  /*04d0*/  @!P4 LEA R32, P1, R27.reuse, UR6, 0x3 ;  /* 0x000000061b20cc11 */ /* 0x040fe4000f8218ff */
[----:B0-----:R-:W-:Y:S02]  /*04e0*/  CS2R R4, SRZ ;  /* 0x0000000000047805 */ /* 0x001fe4000001ff00 */
[C---:B------:R-:W-:Y:S01]  /*04f0*/  @!P4 LEA R38, P0, R27.reuse, UR8, 0x3 ;  /* 0x000000081b26cc11 */ /* 0x040fe2000f8018ff */
[----:B------:R-:W5:Y:S01]  /*0500*/  @!P5 LDG.E.64 R8, desc[UR12][R22.64] ;  /* 0x0000000c1608d981 */ /* 0x000f62000c1e1b00 */
[C-C-:B------:R-:W-:Y:S02]  /*0510*/  @!P4 LEA.HI.X R33, R27.reuse, UR7, R18.reuse, 0x3, P1 ;  /* 0x000000071b21cc11 */ /* 0x140fe400088f1c12 */
[----:B------:R-:W-:Y:S02]  /*0520*/  @!P4 LEA.HI.X R39, R27, UR9, R18, 0x3, P0 ;  /* 0x000000091b27cc11 */ /* 0x000fe400080f1c12 */
[----:B-1----:R-:W-:Y:S01]  /*0530*/  CS2R R6, SRZ ;  /* 0x0000000000067805 */ /* 0x002fe2000001ff00 */
[----:B------:R-:W5:Y:S01]  /*0540*/  @!P5 LDG.E.64 R10, desc[UR12][R24.64] ;  /* 0x0000000c180ad981 */ /* 0x000f62000c1e1b00 */
[C---:B------:R-:W-:Y:S01]  /*0550*/  @!P6 LEA R2, P2, R29.reuse, UR8, 0x3 ;  /* 0x000000081d02ec11 */ /* 0x040fe2000f8418ff */
[----:B------:R-:W-:Y:S01]  /*0560*/  BSSY B2, `(.L_x_5206) ;  /* 0x0000289000027945 */ /* 0x000fe20003800000 */
[----:B------:R-:W-:Y:S01]  /*0570*/  @P6 LOP3.LUT R20, R20, 0x2, RZ, 0xfc, !PT ;  /* 0x0000000214146812 */ /* 0x000fe200078efcff */
[----:B------:R-:W5:Y:S04]  /*0580*/  @!P4 LDG.E.64 R4, desc[UR12][R32.64] ;  /* 0x0000000c2004c981 */ /* 0x000f68000c1e1b00 */
[----:B------:R-:W5:Y:S01]  /*0590*/  @!P4 LDG.E.64 R6, desc[UR12][R38.64] ;  /* 0x0000000c2606c981 */ /* 0x000f62000c1e1b00 */
[----:B------:R-:W-:-:S05]  /*05a0*/  @!P6 LEA.HI.X R3, R29, UR9, R28, 0x3, P2 ;  /* 0x000000091d03ec11 */ /* 0x000fca00090f1c1c */
[----:B------:R2:W5:Y:S01]  /*05b0*/  @!P6 LDG.E.64 R12, desc[UR12][R2.64] ;  /* 0x0000000c020ce981 */ /* 0x000562000c1e1b00 */
[----:B---3--:R-:W-:Y:S01]  /*05c0*/  FSETP.NAN.FTZ.AND P0, PT, R16, R17, PT ;  /* 0x000000111000720b */ /* 0x008fe20003f18000 */
[----:B--2---:R-:W-:Y:S01]  /*05d0*/  FMUL.FTZ R3, R35, UR17 ;  /* 0x0000001123037c20 */ /* 0x004fe20008410000 */
[----:B------:R-:W-:-:S03]  /*05e0*/  FMUL.FTZ R0, R34, UR17 ;  /* 0x0000001122007c20 */ /* 0x000fc60008410000 */
[----:B------:R-:W-:Y:S01]  /*05f0*/  FFMA.FTZ R36, R34, UR16, -R3 ;  /* 0x0000001022247c23 */ /* 0x000fe20008010803 */
[----:B------:R-:W-:Y:S01]  /*0600*/  FFMA.FTZ R35, R35, UR16, R0 ;  /* 0x0000001023237c23 */ /* 0x000fe20008010000 */
[----:B------:R-:W-:-:S06]  /*0610*/  FADD.FTZ R3, |R16|, -RZ ;  /* 0x800000ff10037221 */ /* 0x000fcc0000010200 */
[----:B----4-:R-:W-:Y:S05]  /*0620*/  @P0 BRA `(.L_x_5207) ;  /* 0x0000002000f80947 */ /* 0x010fea0003800000 */
        /* <DEDUP_REMOVED lines=57> */
.L_x_5213:
[----:B------:R-:W-:Y:S05]  /*09c0*/  BSYNC B0 ;  /* 0x0000000000007941 */ /* 0x000fea0003800000 */
.L_x_5212:
[----:B------:R-:W-:Y:S01]  /*09d0*/  BSSY B3, `(.L_x_5214) ;  /* 0x0000007000037945 */ /* 0x000fe20003800000 */
[----:B------:R-:W-:-:S03]  /*09e0*/  FFMA R0, R21, R23, R22 ;  /* 0x0000001715007223 */ /* 0x000fc60000000016 */
[----:B------:R-:W-:Y:S05]  /*09f0*/  @!P0 BRA `(.L_x_5215) ;  /* 0x0000000000108947 */ /* 0x000fea0003800000 */
[----:B------:R-:W-:Y:S02]  /*0a00*/  MOV R25, R2 ;  /* 0x0000000200197202 */ /* 0x000fe40000000f00 */
[----:B------:R-:W-:Y:S02]  /*0a10*/  MOV R0, R37 ;  /* 0x0000002500007202 */ /* 0x000fe40000000f00 */
[----:B------:R-:W-:-:S07]  /*0a20*/  MOV R22, 0xa40 ;  /* 0x00000a4000167802 */ /* 0x000fce0000000f00 */
[----:B-----5:R-:W-:Y:S05]  /*0a30*/  CALL.REL.NOINC `($__internal_2_$__cuda_sm3x_div_rn_ftz_f32_slowpath) ;  /* 0x0000016000007944 */ /* 0x020fea0003c00000 */
.L_x_5215:
[----:B------:R-:W-:Y:S05]  /*0a40*/  BSYNC B3 ;  /* 0x0000000000037941 */ /* 0x000fea0003800000 */
.L_x_5214:
        /* <DEDUP_REMOVED lines=18> */
.L_x_5217:
[----:B------:R-:W-:Y:S02]  /*0b70*/  ISETP.GE.AND P0, PT, R16, RZ, PT ;  /* 0x000000ff1000720c */ /* 0x000fe40003f06270 */
[----:B------:R-:W-:-:S11]  /*0b80*/  MOV R21, 0x3fd774eb ;  /* 0x3fd774eb00157802 */ /* 0x000fd60000000f00 */
[----:B------:R-:W-:-:S04]  /*0b90*/  @P0 FFMA.FTZ R0, R21, 0.93318945169448852539, -R0 ;  /* 0x3f6ee58115000823 */ /* 0x000fc80000010800 */
[----:B------:R-:W-:-:S07]  /*0ba0*/  @!P0 FFMA.FTZ R0, R21, 0.93318945169448852539, R0 ;  /* 0x3f6ee58115008823 */ /* 0x000fce0000010000 */
.L_x_5218:
[----:B------:R-:W-:Y:S05]  /*0bb0*/  BSYNC B0 ;  /* 0x0000000000007941 */ /* 0x000fea0003800000 */
.L_x_5216:
        /* <DEDUP_REMOVED lines=12> */
.L_x_5211:
        /* <DEDUP_REMOVED lines=16> */
[----:B-----5:R-:W-:Y:S05]  /*0d80*/  CALL.REL.NOINC `($__internal_2_$__cuda_sm3x_div_rn_ftz_f32_slowpath) ;  /* 0x0000015c002c7944 */ /* 0x020fea0003c00000 */
.L_x_5222:
[----:B------:R-:W-:Y:S05]  /*0d90*/  BSYNC B3 ;  /* 0x0000000000037941 */ /* 0x000fea0003800000 */
.L_x_5221:
        /* <DEDUP_REMOVED lines=18> */
.L_x_5224:
[----:B------:R-:W-:Y:S02]  /*0ec0*/  ISETP.GE.AND P0, PT, R16, RZ, PT ;  /* 0x000000ff1000720c */ /* 0x000fe40003f06270 */
[----:B------:R-:W-:-:S11]  /*0ed0*/  MOV R3, 0x3fd774eb ;  /* 0x3fd774eb00037802 */ /* 0x000fd60000000f00 */
[----:B------:R-:W-:-:S04]  /*0ee0*/  @P0 FFMA.FTZ R0, R3, 0.93318945169448852539, -R0 ;  /* 0x3f6ee58103000823 */ /* 0x000fc80000010800 */
[----:B------:R-:W-:-:S07]  /*0ef0*/  @!P0 FFMA.FTZ R0, R3, 0.93318945169448852539, R0 ;  /* 0x3f6ee58103008823 */ /* 0x000fce0000010000 */
.L_x_5225:
[----:B------:R-:W-:Y:S05]  /*0f00*/  BSYNC B0 ;  /* 0x0000000000007941 */ /* 0x000fea0003800000 */
.L_x_5223:
        /* <DEDUP_REMOVED lines=13> */
.L_x_5220:
        /* <DEDUP_REMOVED lines=11> */
[----:B------:R-:W-:Y:S01]  /*1090*/  FADD.FTZ R3, R3, -R22 ;  /* 0x8000001603037221 */ /* 0x000fe20000010000 */
[C---:B------:R-:W-:Y:S01]  /*10a0*/  FMUL.FTZ R32, R22.reuse, R0 ;  /* 0x0000000016207220 */ /* 0x040fe20000410000 */
[----:B------:R-:W-:Y:S01]  /*10b0*/  FADD.FTZ R23, R23, -R24 ;  /* 0x8000001817177221 */ /* 0x000fe20000010000 */
[----:B------:R-:W-:Y:S01]  /*10c0*/  FMUL.FTZ R34, R22, R22 ;  /* 0x0000001616227220 */ /* 0x000fe20000410000 */
[CC--:B------:R-:W-:Y:S01]  /*10d0*/  FMUL.FTZ R33, R24.reuse, R21.reuse ;  /* 0x0000001518217220 */ /* 0x0c0fe20000410000 */
        /* <DEDUP_REMOVED lines=9> */
.L_x_5227:
        /* <DEDUP_REMOVED lines=40> */
.L_x_5226:
        /* <DEDUP_REMOVED lines=48> */
.L_x_5229:
[----:B------:R-:W-:Y:S05]  /*16f0*/  BSYNC B0 ;  /* 0x0000000000007941 */ /* 0x000fea0003800000 */
.L_x_5228:
[----:B------:R-:W-:Y:S01]  /*1700*/  BSSY B3, `(.L_x_5230) ;  /* 0x0000007000037945 */ /* 0x000fe20003800000 */
[----:B------:R-:W-:-:S03]  /*1710*/  FFMA R0, R21, R24, R22 ;  /* 0x0000001815007223 */ /* 0x000fc60000000016 */
[----:B------:R-:W-:Y:S05]  /*1720*/  @!P0 BRA `(.L_x_5231) ;  /* 0x0000000000108947 */ /* 0x000fea0003800000 */
[----:B------:R-:W-:Y:S02]  /*1730*/  MOV R25, R2 ;  /* 0x0000000200197202 */ /* 0x000fe40000000f00 */
[----:B------:R-:W-:Y:S02]  /*1740*/  MOV R0, R37 ;  /* 0x0000002500007202 */ /* 0x000fe40000000f00 */
[----:B------:R-:W-:-:S07]  /*1750*/  MOV R22, 0x1770 ;  /* 0x0000177000167802 */ /* 0x000fce0000000f00 */
[----:B-----5:R-:W-:Y:S05]  /*1760*/  CALL.REL.NOINC `($__internal_2_$__cuda_sm3x_div_rn_ftz_f32_slowpath) ;  /* 0x0000015000b47944 */ /* 0x020fea0003c00000 */
.L_x_5231:
[----:B------:R-:W-:Y:S05]  /*1770*/  BSYNC B3 ;  /* 0x0000000000037941 */ /* 0x000fea0003800000 */
.L_x_5230:
        /* <DEDUP_REMOVED lines=18> */
.L_x_5233:
[----:B------:R-:W-:Y:S02]  /*18a0*/  ISETP.GE.AND P0, PT, R16, RZ, PT ;  /* 0x000000ff1000720c */ /* 0x000fe40003f06270 */
[----:B------:R-:W-:-:S11]  /*18b0*/  MOV R21, 0x3fd774eb ;  /* 0x3fd774eb00157802 */ /* 0x000fd60000000f00 */
[----:B------:R-:W-:-:S04]  /*18c0*/  @P0 FFMA.FTZ R0, R21, 0.93318945169448852539, -R0 ;  /* 0x3f6ee58115000823 */ /* 0x000fc80000010800 */
[----:B------:R-:W-:-:S07]  /*18d0*/  @!P0 FFMA.FTZ R0, R21, 0.93318945169448852539, R0 ;  /* 0x3f6ee58115008823 */ /* 0x000fce0000010000 */
.L_x_5234:
[----:B------:R-:W-:Y:S05]  /*18e0*/  BSYNC B0 ;  /* 0x0000000000007941 */ /* 0x000fea0003800000 */
.L_x_5232:
        /* <DEDUP_REMOVED lines=12> */
.L_x_5210:
        /* <DEDUP_REMOVED lines=13> */
.L_x_5236:
[----:B------:R-:W-:Y:S05]  /*1a80*/  BSYNC B3 ;  /* 0x0000000000037941 */ /* 0x000fea0003800000 */
.L_x_5235:
        /* <DEDUP_REMOVED lines=18> */
.L_x_5238:
[----:B------:R-:W-:Y:S02]  /*1bb0*/  ISETP.GE.AND P0, PT, R16, RZ, PT ;  /* 0x000000ff1000720c */ /* 0x000fe40003f06270 */
[----:B------:R-:W-:-:S11]  /*1bc0*/  MOV R21, 0x3fd774eb ;  /* 0x3fd774eb00157802 */ /* 0x000fd60000000f00 */
[----:B------:R-:W-:-:S04]  /*1bd0*/  @P0 FFMA.FTZ R0, R21, 0.93318945169448852539, -R0 ;  /* 0x3f6ee58115000823 */ /* 0x000fc80000010800 */
[----:B------:R-:W-:-:S07]  /*1be0*/  @!P0 FFMA.FTZ R0, R21, 0.93318945169448852539, R0 ;  /* 0x3f6ee58115008823 */ /* 0x000fce0000010000 */
.L_x_5239:
[----:B------:R-:W-:Y:S05]  /*1bf0*/  BSYNC B0 ;  /* 0x0000000000007941 */ /* 0x000fea0003800000 */
.L_x_5237:
        /* <DEDUP_REMOVED lines=15> */
[----:B------:R-:W-:-:S04]  /*1cf0*/  FSETP.NEU.FTZ.AND P1, PT, R37, RZ, PT ;  /* 0x000000ff2500720b */ /* 0x000fc80003f3d000 */
        /* <DEDUP_REMOVED lines=11> */
.L_x_5209:
        /* <DEDUP_REMOVED lines=39> */
.L_x_5242:
[----:B------:R-:W-:Y:S05]  /*2020*/  BSYNC B0 ;  /* 0x0000000000007941 */ /* 0x000fea0003800000 */
.L_x_5241:
[----:B------:R-:W-:Y:S01]  /*2030*/  BSSY B3, `(.L_x_5243) ;  /* 0x0000007000037945 */ /* 0x000fe20003800000 */
[----:B------:R-:W-:-:S03]  /*2040*/  FFMA R0, R21, R23, R22 ;  /* 0x0000001715007223 */ /* 0x000fc60000000016 */
[----:B------:R-:W-:Y:S05]  /*2050*/  @!P0 BRA `(.L_x_5244) ;  /* 0x0000000000108947 */ /* 0x000fea0003800000 */
[----:B------:R-:W-:Y:S01]  /*2060*/  HFMA2.MMA R0, -RZ, RZ, 1.875, 0 ;  /* 0x3f800000ff007435 */ /* 0x000fe200000001ff */
[----:B------:R-:W-:Y:S02]  /*2070*/  MOV R25, R2 ;  /* 0x0000000200197202 */ /* 0x000fe40000000f00 */
[----:B------:R-:W-:-:S08]  /*2080*/  MOV R22, 0x20a0 ;  /* 0x000020a000167802 */ /* 0x000fd00000000f00 */
[----:B-----5:R-:W-:Y:S05]  /*2090*/  CALL.REL.NOINC `($__internal_2_$__cuda_sm3x_div_rn_ftz_f32_slowpath) ;  /* 0x0000014800687944 */ /* 0x020fea0003c00000 */
.L_x_5244:
[----:B------:R-:W-:Y:S05]  /*20a0*/  BSYNC B3 ;  /* 0x0000000000037941 */ /* 0x000fea0003800000 */
.L_x_5243:
        /* <DEDUP_REMOVED lines=18> */
.L_x_5246:
[----:B------:R-:W-:Y:S02]  /*21d0*/  ISETP.GE.AND P0, PT, R16, RZ, PT ;  /* 0x000000ff1000720c */ /* 0x000fe40003f06270 */
[----:B------:R-:W-:-:S11]  /*21e0*/  MOV R21, 0x3fd774eb ;  /* 0x3fd774eb00157802 */ /* 0x000fd60000000f00 */
[----:B------:R-:W-:-:S04]  /*21f0*/  @P0 FFMA.FTZ R0, R21, 0.93318945169448852539, -R0 ;  /* 0x3f6ee58115000823 */ /* 0x000fc80000010800 */
[----:B------:R-:W-:-:S07]  /*2200*/  @!P0 FFMA.FTZ R0, R21, 0.93318945169448852539, R0 ;  /* 0x3f6ee58115008823 */ /* 0x000fce0000010000 */
.L_x_5247:
[----:B------:R-:W-:Y:S05]  /*2210*/  BSYNC B0 ;  /* 0x0000000000007941 */ /* 0x000fea0003800000 */
.L_x_5245:
        /* <DEDUP_REMOVED lines=10> */
.L_x_5240:
        /* <DEDUP_REMOVED lines=12> */
[----:B-----5:R-:W-:Y:S05]  /*2380*/  CALL.REL.NOINC `($__internal_2_$__cuda_sm3x_div_rn_ftz_f32_slowpath) ;  /* 0x0000014400ac7944 */ /* 0x020fea0003c00000 */
.L_x_5249:
[----:B------:R-:W-:Y:S05]  /*2390*/  BSYNC B3 ;  /* 0x0000000000037941 */ /* 0x000fea0003800000 */
.L_x_5248:
        /* <DEDUP_REMOVED lines=18> */
.L_x_5251:
[----:B------:R-:W-:Y:S02]  /*24c0*/  ISETP.GE.AND P0, PT, R16, RZ, PT ;  /* 0x000000ff1000720c */ /* 0x000fe40003f06270 */
[----:B------:R-:W-:-:S11]  /*24d0*/  MOV R3, 0x3fd774eb ;  /* 0x3fd774eb00037802 */ /* 0x000fd60000000f00 */
[----:B------:R-:W-:-:S04]  /*24e0*/  @P0 FFMA.FTZ R0, R3, 0.93318945169448852539, -R0 ;  /* 0x3f6ee58103000823 */ /* 0x000fc80000010800 */
[----:B------:R-:W-:-:S07]  /*24f0*/  @!P0 FFMA.FTZ R0, R3, 0.93318945169448852539, R0 ;  /* 0x3f6ee58103008823 */ /* 0x000fce0000010000 */
.L_x_5252:
[----:B------:R-:W-:Y:S05]  /*2500*/  BSYNC B0 ;  /* 0x0000000000007941 */ /* 0x000fea0003800000 */
.L_x_5250:
        /* <DEDUP_REMOVED lines=11> */
.L_x_5208:
        /* <DEDUP_REMOVED lines=15> */
[----:B------:R-:W-:Y:S02]  /*26b0*/  LOP3.LUT R3, R22, 0x800000, RZ, 0xfc, !PT ;  /* 0x0080000016037812 */ /* 0x000fe400078efcff */
[----:B------:R-:W-:-:S03]  /*26c0*/  MOV R22, 0x3f800000 ;  /* 0x3f80000000167802 */ /* 0x000fc60000000f00 */
[----:B------:R-:W0:Y:S02]  /*26d0*/  MUFU.SQRT R24, R24 ;  /* 0x0000001800187308 */ /* 0x000e240000002000 */
[----:B0-----:R-:W-:Y:S01]  /*26e0*/  @P0 FMUL.FTZ R21, R24, R3 ;  /* 0x0000000318150220 */ /* 0x001fe20000410000 */
[----:B------:R-:W-:Y:S01]  /*26f0*/  FSETP.NEU.FTZ.AND P0, PT, R0, +INF , PT ;  /* 0x7f8000000000780b */ /* 0x000fe20003f1d000 */
[----:B------:R-:W-:-:S03]  /*2700*/  FFMA R3, -R37, R26, 1 ;  /* 0x3f80000025037423 */ /* 0x000fc6000000011a */
[----:B------:R-:W-:Y:S01]  /*2710*/  FSEL R21, R21, +INF , P0 ;  /* 0x7f80000015157808 */ /* 0x000fe20000000000 */
[----:B------:R-:W-:-:S04]  /*2720*/  FFMA R3, R26, R3, R26 ;  /* 0x000000031a037223 */ /* 0x000fc8000000001a */
        /* <DEDUP_REMOVED lines=10> */
[----:B-----5:R-:W-:Y:S05]  /*27d0*/  CALL.REL.NOINC `($__internal_2_$__cuda_sm3x_div_rn_ftz_f32_slowpath) ;  /* 0x0000014000987944 */ /* 0x020fea0003c00000 */
.L_x_5254:
[----:B------:R-:W-:Y:S05]  /*27e0*/  BSYNC B3 ;  /* 0x0000000000037941 */ /* 0x000fea0003800000 */
.L_x_5253:
        /* <DEDUP_REMOVED lines=18> */
.L_x_5256:
[----:B------:R-:W-:Y:S02]  /*2910*/  ISETP.GE.AND P0, PT, R16, RZ, PT ;  /* 0x000000ff1000720c */ /* 0x000fe40003f06270 */
[----:B------:R-:W-:-:S11]  /*2920*/  MOV R21, 0x3fd774eb ;  /* 0x3fd774eb00157802 */ /* 0x000fd60000000f00 */
[----:B------:R-:W-:-:S04]  /*2930*/  @P0 FFMA.FTZ R0, R21, 0.93318945169448852539, -R0 ;  /* 0x3f6ee58115000823 */ /* 0x000fc80000010800 */
[----:B------:R-:W-:-:S07]  /*2940*/  @!P0 FFMA.FTZ R0, R21, 0.93318945169448852539, R0 ;  /* 0x3f6ee58115008823 */ /* 0x000fce0000010000 */
.L_x_5257:
[----:B------:R-:W-:Y:S05]  /*2950*/  BSYNC B0 ;  /* 0x0000000000007941 */ /* 0x000fea0003800000 */
.L_x_5255:
        /* <DEDUP_REMOVED lines=11> */
.L_x_5207:
        /* <DEDUP_REMOVED lines=12> */
[----:B------:R-:W-:Y:S02]  /*2ad0*/  @!P0 FMUL.FTZ R37, R17, R17 ;  /* 0x0000001111258220 */ /* 0x000fe40000410000 */
[----:B------:R-:W-:Y:S01]  /*2ae0*/  @P0 FMUL.FTZ R3, R3, R3 ;  /* 0x0000000303030220 */ /* 0x000fe20000410000 */
[----:B------:R-:W-:Y:S01]  /*2af0*/  FFMA R22, R21, R0, R21 ;  /* 0x0000000015167223 */ /* 0x000fe20000000015 */
[C---:B------:R-:W-:Y:S01]  /*2b00*/  @P0 FMUL.FTZ R0, R16.reuse, 4 ;  /* 0x4080000010000820 */ /* 0x040fe20000410000 */
[----:B------:R-:W-:-:S02]  /*2b10*/  @!P0 FFMA.FTZ R37, R16, R16, R37 ;  /* 0x0000001010258223 */ /* 0x000fc40000010025 */
[----:B------:R-:W-:Y:S01]  /*2b20*/  FFMA R21, R25, R22, RZ ;  /* 0x0000001619157223 */ /* 0x000fe200000000ff */
[----:B------:R-:W-:-:S03]  /*2b30*/  @P0 FFMA.FTZ R3, R0, R0, R3 ;  /* 0x0000000000030223 */ /* 0x000fc60000010003 */
[----:B------:R-:W-:Y:S01]  /*2b40*/  FFMA R0, -R2, R21, R25 ;  /* 0x0000001502007223 */ /* 0x000fe20000000119 */
[----:B------:R-:W-:-:S03]  /*2b50*/  @P0 FMUL.FTZ R37, R3, 0.0625 ;  /* 0x3d80000003250820 */ /* 0x000fc60000410000 */
[----:B------:R-:W-:Y:S01]  /*2b60*/  FFMA R0, R22, R0, R21 ;  /* 0x0000000016007223 */ /* 0x000fe20000000015 */
[----:B-1----:R-:W-:Y:S06]  /*2b70*/  @!P1 BRA `(.L_x_5259) ;  /* 0x00000000000c9947 */ /* 0x002fec0003800000 */
[----:B------:R-:W-:Y:S02]  /*2b80*/  MOV R0, R2 ;  /* 0x0000000200007202 */ /* 0x000fe40000000f00 */
[----:B------:R-:W-:-:S07]  /*2b90*/  MOV R22, 0x2bb0 ;  /* 0x00002bb000167802 */ /* 0x000fce0000000f00 */
[----:B-----5:R-:W-:Y:S05]  /*2ba0*/  CALL.REL.NOINC `($__internal_2_$__cuda_sm3x_div_rn_ftz_f32_slowpath) ;  /* 0x0000013c00a47944 */ /* 0x020fea0003c00000 */
.L_x_5259:
[----:B------:R-:W-:Y:S05]  /*2bb0*/  BSYNC B3 ;  /* 0x0000000000037941 */ /* 0x000fea0003800000 */
.L_x_5258:
        /* <DEDUP_REMOVED lines=18> */
.L_x_5261:
[----:B------:R-:W-:Y:S02]  /*2ce0*/  ISETP.GE.AND P0, PT, R16, RZ, PT ;  /* 0x000000ff1000720c */ /* 0x000fe40003f06270 */
[----:B------:R-:W-:-:S11]  /*2cf0*/  MOV R3, 0x3fd774eb ;  /* 0x3fd774eb00037802 */ /* 0x000fd60000000f00 */
[----:B------:R-:W-:-:S04]  /*2d00*/  @P0 FFMA.FTZ R0, R3, 0.93318945169448852539, -R0 ;  /* 0x3f6ee58103000823 */ /* 0x000fc80000010800 */
[----:B------:R-:W-:-:S07]  /*2d10*/  @!P0 FFMA.FTZ R0, R3, 0.93318945169448852539, R0 ;  /* 0x3f6ee58103008823 */ /* 0x000fce0000010000 */
.L_x_5262:
[----:B------:R-:W-:Y:S05]  /*2d20*/  BSYNC B0 ;  /* 0x0000000000007941 */ /* 0x000fea0003800000 */
.L_x_5260:
        /* <DEDUP_REMOVED lines=12> */
.L_x_5219:
[----:B------:R-:W-:Y:S05]  /*2df0*/  BSYNC B2 ;  /* 0x0000000000027941 */ /* 0x000fea0003800000 */
.L_x_5206:
        /* <DEDUP_REMOVED lines=42> */
.L_x_5266:
        /* <DEDUP_REMOVED lines=10> */
.L_x_5265:
[----:B------:R-:W-:-:S04]  /*3140*/  FMUL.RZ R21, R21, 0.15915493667125701904 ;  /* 0x3e22f98315157820 */ /* 0x000fc8000040c000 */
[----:B------:R1:W2:Y:S08]  /*3150*/  MUFU.SIN R3, R21 ;  /* 0x0000001500037308 */ /* 0x0002b00000000400 */
[----:B------:R1:W3:Y:S01]  /*3160*/  MUFU.COS R2, R21 ;  /* 0x0000001500027308 */ /* 0x0002e20000000000 */
[----:B------:R-:W-:Y:S05]  /*3170*/  BRA `(.L_x_5267) ;  /* 0x00000000000c7947 */ /* 0x000fea0003800000 */
.L_x_5264:
[----:B------:R-:W-:Y:S01]  /*3180*/  FMUL.FTZ R2, R35, 1.4426950216293334961 ;  /* 0x3fb8aa3b23027820 */ /* 0x000fe20000410000 */
[----:B------:R-:W-:-:S05]  /*3190*/  MOV R3, R21 ;  /* 0x0000001500037202 */ /* 0x000fca0000000f00 */
[----:B------:R-:W0:Y:S02]  /*31a0*/  MUFU.EX2 R2, R2 ;  /* 0x0000000200027308 */ /* 0x000e240000000800 */
.L_x_5267:
[----:B------:R-:W-:Y:S05]  /*31b0*/  BSYNC B0 ;  /* 0x0000000000007941 */ /* 0x000fea0003800000 */
.L_x_5263:
        /* <DEDUP_REMOVED lines=38> */
[----:B-1----:R-:W-:Y:S02]  /*3420*/  IADD3 R21, -R0, 0x40800000, RZ ;  /* 0x4080000000157810 */ /* 0x002fe40007ffe1ff */
        /* <DEDUP_REMOVED lines=27> */
.L_x_5275:
[----:B------:R-:W-:Y:S05]  /*35e0*/  BSYNC B0 ;  /* 0x0000000000007941 */ /* 0x000fea0003800000 */
.L_x_5274:
[----:B------:R-:W-:Y:S01]  /*35f0*/  BSSY B3, `(.L_x_5276) ;  /* 0x0000007000037945 */ /* 0x000fe20003800000 */
[----:B------:R-:W-:-:S03]  /*3600*/  FFMA R0, R21, R23, R22 ;  /* 0x0000001715007223 */ /* 0x000fc60000000016 */
[----:B------:R-:W-:Y:S05]  /*3610*/  @!P0 BRA `(.L_x_5277) ;  /* 0x0000000000108947 */ /* 0x000fea0003800000 */
[----:B------:R-:W-:Y:S02]  /*3620*/  MOV R25, R12 ;  /* 0x0000000c00197202 */ /* 0x000fe40000000f00 */
[----:B------:R-:W-:Y:S02]  /*3630*/  MOV R0, R35 ;  /* 0x0000002300007202 */ /* 0x000fe40000000f00 */
[----:B------:R-:W-:-:S07]  /*3640*/  MOV R22, 0x3660 ;  /* 0x0000366000167802 */ /* 0x000fce0000000f00 */
[----:B0-23--:R-:W-:Y:S05]  /*3650*/  CALL.REL.NOINC `($__internal_2_$__cuda_sm3x_div_rn_ftz_f32_slowpath) ;  /* 0x0000013000f87944 */ /* 0x00dfea0003c00000 */
.L_x_5277:
[----:B------:R-:W-:Y:S05]  /*3660*/  BSYNC B3 ;  /* 0x0000000000037941 */ /* 0x000fea0003800000 */
.L_x_5276:
        /* <DEDUP_REMOVED lines=18> */
.L_x_5279:
[----:B------:R-:W-:Y:S02]  /*3790*/  ISETP.GE.AND P0, PT, R14, RZ, PT ;  /* 0x000000ff0e00720c */ /* 0x000fe40003f06270 */
[----:B------:R-:W-:-:S11]  /*37a0*/  MOV R21, 0x3fd774eb ;  /* 0x3fd774eb00157802 */ /* 0x000fd60000000f00 */
[----:B------:R-:W-:-:S04]  /*37b0*/  @P0 FFMA.FTZ R0, R21, 0.93318945169448852539, -R0 ;  /* 0x3f6ee58115000823 */ /* 0x000fc80000010800 */
[----:B------:R-:W-:-:S07]  /*37c0*/  @!P0 FFMA.FTZ R0, R21, 0.93318945169448852539, R0 ;  /* 0x3f6ee58115008823 */ /* 0x000fce0000010000 */
.L_x_5280:
[----:B------:R-:W-:Y:S05]  /*37d0*/  BSYNC B0 ;  /* 0x0000000000007941 */ /* 0x000fea0003800000 */
.L_x_5278:
        /* <DEDUP_REMOVED lines=12> */
.L_x_5273:
        /* <DEDUP_REMOVED lines=16> */
[----:B0-23--:R-:W-:Y:S05]  /*39a0*/  CALL.REL.NOINC `($__internal_2_$__cuda_sm3x_div_rn_ftz_f32_slowpath) ;  /* 0x0000013000247944 */ /* 0x00dfea0003c00000 */
.L_x_5284:
[----:B------:R-:W-:Y:S05]  /*39b0*/  BSYNC B3 ;  /* 0x0000000000037941 */ /* 0x000fea0003800000 */
.L_x_5283:
        /* <DEDUP_REMOVED lines=18> */
.L_x_5286:
[----:B------:R-:W-:Y:S02]  /*3ae0*/  ISETP.GE.AND P0, PT, R14, RZ, PT ;  /* 0x000000ff0e00720c */ /* 0x000fe40003f06270 */
[----:B------:R-:W-:-:S11]  /*3af0*/  MOV R13, 0x3fd774eb ;  /* 0x3fd774eb000d7802 */ /* 0x000fd60000000f00 */
[----:B------:R-:W-:-:S04]  /*3b00*/  @P0 FFMA.FTZ R0, R13, 0.93318945169448852539, -R0 ;  /* 0x3f6ee5810d000823 */ /* 0x000fc80000010800 */
[----:B------:R-:W-:-:S07]  /*3b10*/  @!P0 FFMA.FTZ R0, R13, 0.93318945169448852539, R0 ;  /* 0x3f6ee5810d008823 */ /* 0x000fce0000010000 */
.L_x_5287:
[----:B------:R-:W-:Y:S05]  /*3b20*/  BSYNC B0 ;  /* 0x0000000000007941 */ /* 0x000fea0003800000 */
.L_x_5285:
        /* <DEDUP_REMOVED lines=13> */
.L_x_5282:
[----:B------:R-:W-:Y:S01]  /*3c00*/  LOP3.LUT R0, R35, 0xffff0000, RZ, 0xc0, !PT ;  /* 0xffff000023007812 */ /* 0x000fe200078ec0ff */
[----:B------:R-:W-:Y:S01]  /*3c10*/  BSSY B0, `(.L_x_5288) ;  /* 0x000003f000007945 */ /* 0x000fe20003800000 */
[----:B-1----:R-:W-:-:S03]  /*3c20*/  LOP3.LUT R21, R12, 0xffff0000, RZ, 0xc0, !PT ;  /* 0xffff00000c157812 */ /* 0x002fc600078ec0ff */
        /* <DEDUP_REMOVED lines=22> */
.L_x_5289:
        /* <DEDUP_REMOVED lines=40> */
.L_x_5288:
        /* <DEDUP_REMOVED lines=48> */
.L_x_5291:
[----:B------:R-:W-:Y:S05]  /*4310*/  BSYNC B0 ;  /* 0x0000000000007941 */ /* 0x000fea0003800000 */
.L_x_5290:
[----:B------:R-:W-:Y:S01]  /*4320*/  BSSY B3, `(.L_x_5292) ;  /* 0x0000007000037945 */ /* 0x000fe20003800000 */
[----:B------:R-:W-:-:S03]  /*4330*/  FFMA R0, R21, R24, R22 ;  /* 0x0000001815007223 */ /* 0x000fc60000000016 */
[----:B------:R-:W-:Y:S05]  /*4340*/  @!P0 BRA `(.L_x_5293) ;  /* 0x0000000000108947 */ /* 0x000fea0003800000 */
[----:B------:R-:W-:Y:S02]  /*4350*/  MOV R25, R12 ;  /* 0x0000000c00197202 */ /* 0x000fe40000000f00 */
[----:B------:R-:W-:Y:S02]  /*4360*/  MOV R0, R35 ;  /* 0x0000002300007202 */ /* 0x000fe40000000f00 */
[----:B------:R-:W-:-:S07]  /*4370*/  MOV R22, 0x4390 ;  /* 0x0000439000167802 */ /* 0x000fce0000000f00 */
[----:B0-23--:R-:W-:Y:S05]  /*4380*/  CALL.REL.NOINC `($__internal_2_$__cuda_sm3x_div_rn_ftz_f32_slowpath) ;  /* 0x0000012400ac7944 */ /* 0x00dfea0003c00000 */
.L_x_5293:
[----:B------:R-:W-:Y:S05]  /*4390*/  BSYNC B3 ;  /* 0x0000000000037941 */ /* 0x000fea0003800000 */
.L_x_5292:
        /* <DEDUP_REMOVED lines=18> */
.L_x_5295:
[----:B------:R-:W-:Y:S02]  /*44c0*/  ISETP.GE.AND P0, PT, R14, RZ, PT ;  /* 0x000000ff0e00720c */ /* 0x000fe40003f06270 */
[----:B------:R-:W-:-:S11]  /*44d0*/  MOV R21, 0x3fd774eb ;  /* 0x3fd774eb00157802 */ /* 0x000fd60000000f00 */
[----:B------:R-:W-:-:S04]  /*44e0*/  @P0 FFMA.FTZ R0, R21, 0.93318945169448852539, -R0 ;  /* 0x3f6ee58115000823 */ /* 0x000fc80000010800 */
[----:B------:R-:W-:-:S07]  /*44f0*/  @!P0 FFMA.FTZ R0, R21, 0.93318945169448852539, R0 ;  /* 0x3f6ee58115008823 */ /* 0x000fce0000010000 */
.L_x_5296:
[----:B------:R-:W-:Y:S05]  /*4500*/  BSYNC B0 ;  /* 0x0000000000007941 */ /* 0x000fea0003800000 */
.L_x_5294:
        /* <DEDUP_REMOVED lines=12> */
.L_x_5272:
        /* <DEDUP_REMOVED lines=12> */
[----:B0-23--:R-:W-:Y:S05]  /*4690*/  CALL.REL.NOINC `($__internal_2_$__cuda_sm3x_div_rn_ftz_f32_slowpath) ;  /* 0x0000012000e87944 */ /* 0x00dfea0003c00000 */
.L_x_5298:
[----:B------:R-:W-:Y:S05]  /*46a0*/  BSYNC B3 ;  /* 0x0000000000037941 */ /* 0x000fea0003800000 */
.L_x_5297:
        /* <DEDUP_REMOVED lines=18> */
.L_x_5300:
[----:B------:R-:W-:Y:S02]  /*47d0*/  ISETP.GE.AND P0, PT, R14, RZ, PT ;  /* 0x000000ff0e00720c */ /* 0x000fe40003f06270 */
[----:B------:R-:W-:-:S11]  /*47e0*/  MOV R21, 0x3fd774eb ;  /* 0x3fd774eb00157802 */ /* 0x000fd60000000f00 */
[----:B------:R-:W-:-:S04]  /*47f0*/  @P0 FFMA.FTZ R0, R21, 0.93318945169448852539, -R0 ;  /* 0x3f6ee58115000823 */ /* 0x000fc80000010800 */
[----:B------:R-:W-:-:S07]  /*4800*/  @!P0 FFMA.FTZ R0, R21, 0.93318945169448852539, R0 ;  /* 0x3f6ee58115008823 */ /* 0x000fce0000010000 */
.L_x_5301:
[----:B------:R-:W-:Y:S05]  /*4810*/  BSYNC B0 ;  /* 0x0000000000007941 */ /* 0x000fea0003800000 */
.L_x_5299:
        /* <DEDUP_REMOVED lines=27> */
.L_x_5271:
        /* <DEDUP_REMOVED lines=34> */
[----:B------:R-:W-:-:S13]  /*4bf0*/  ISETP.GE.AND P1, PT, R25, -0x407fffff, PT ;  /* 0xbf8000011900780c */ /* 0x000fda0003f26270 */
[----:B------:R-:W-:-:S05]  /*4c00*/  @P1 MOV R0, 0x7f800000 ;  /* 0x7f80000000001802 */ /* 0x000fca0000000f00 */
[C---:B------:R-:W-:Y:S01]  /*4c10*/  @P1 FFMA.FTZ R35, R25.reuse, R0, +INF ;  /* 0x7f80000019231423 */ /* 0x040fe20000010000 */
[----:B------:R-:W-:-:S04]  /*4c20*/  FSETP.NEU.FTZ.AND P1, PT, R25, RZ, PT ;  /* 0x000000ff1900720b */ /* 0x000fc80003f3d000 */
[----:B------:R-:W-:-:S09]  /*4c30*/  FSEL R35, R35, -RZ, P1 ;  /* 0x800000ff23237208 */ /* 0x000fd20000800000 */
.L_x_5304:
[----:B------:R-:W-:Y:S05]  /*4c40*/  BSYNC B0 ;  /* 0x0000000000007941 */ /* 0x000fea0003800000 */
.L_x_5303:
[----:B------:R-:W-:Y:S01]  /*4c50*/  BSSY B3, `(.L_x_5305) ;  /* 0x0000007000037945 */ /* 0x000fe20003800000 */
[----:B------:R-:W-:-:S03]  /*4c60*/  FFMA R0, R13, R23, R22 ;  /* 0x000000170d007223 */ /* 0x000fc60000000016 */
[----:B------:R-:W-:Y:S05]  /*4c70*/  @!P0 BRA `(.L_x_5306) ;  /* 0x0000000000108947 */ /* 0x000fea0003800000 */
[----:B------:R-:W-:Y:S01]  /*4c80*/  HFMA2.MMA R0, -RZ, RZ, 1.875, 0 ;  /* 0x3f800000ff007435 */ /* 0x000fe200000001ff */
[----:B------:R-:W-:Y:S02]  /*4c90*/  MOV R25, R12 ;  /* 0x0000000c00197202 */ /* 0x000fe40000000f00 */
[----:B------:R-:W-:-:S08]  /*4ca0*/  MOV R22, 0x4cc0 ;  /* 0x00004cc000167802 */ /* 0x000fd00000000f00 */
[----:B--23--:R-:W-:Y:S05]  /*4cb0*/  CALL.REL.NOINC `($__internal_2_$__cuda_sm3x_div_rn_ftz_f32_slowpath) ;  /* 0x0000011c00607944 */ /* 0x00cfea0003c00000 */
.L_x_5306:
[----:B------:R-:W-:Y:S05]  /*4cc0*/  BSYNC B3 ;  /* 0x0000000000037941 */ /* 0x000fea0003800000 */
.L_x_5305:
        /* <DEDUP_REMOVED lines=18> */
.L_x_5308:
[----:B------:R-:W-:Y:S02]  /*4df0*/  ISETP.GE.AND P0, PT, R14, RZ, PT ;  /* 0x000000ff0e00720c */ /* 0x000fe40003f06270 */
[----:B------:R-:W-:-:S11]  /*4e00*/  MOV R13, 0x3fd774eb ;  /* 0x3fd774eb000d7802 */ /* 0x000fd60000000f00 */
[----:B------:R-:W-:-:S04]  /*4e10*/  @P0 FFMA.FTZ R0, R13, 0.93318945169448852539, -R0 ;  /* 0x3f6ee5810d000823 */ /* 0x000fc80000010800 */
[----:B------:R-:W-:-:S07]  /*4e20*/  @!P0 FFMA.FTZ R0, R13, 0.93318945169448852539, R0 ;  /* 0x3f6ee5810d008823 */ /* 0x000fce0000010000 */
.L_x_5309:
[----:B------:R-:W-:Y:S05]  /*4e30*/  BSYNC B0 ;  /* 0x0000000000007941 */ /* 0x000fea0003800000 */
.L_x_5307:
        /* <DEDUP_REMOVED lines=10> */
.L_x_5302:
[----:B------:R-:W-:Y:S01]  /*4ee0*/  MOV R13, 0x3f800000 ;  /* 0x3f800000000d7802 */ /* 0x000fe20000000f00 */
[----:B------:R-:W4:Y:S01]  /*4ef0*/  FCHK P0, R12, 1 ;  /* 0x3f8000000c007902 */ /* 0x000f220000000000 */
[----:B------:R-:W-:Y:S03]  /*4f00*/  BSSY B3, `(.L_x_5310) ;  /* 0x000000b000037945 */ /* 0x000fe60003800000 */
[----:B------:R-:W-:-:S04]  /*4f10*/  FFMA R0, R13, -R13, 1 ;  /* 0x3f8000000d007423 */ /* 0x000fc8000000080d */
[----:B------:R-:W-:-:S04]  /*4f20*/  FFMA R13, R0, R13, 1 ;  /* 0x3f800000000d7423 */ /* 0x000fc8000000000d */
[----:B-1----:R-:W-:-:S04]  /*4f30*/  FFMA R21, R13, R12, RZ ;  /* 0x0000000c0d157223 */ /* 0x002fc800000000ff */
[----:B------:R-:W-:-:S04]  /*4f40*/  FFMA R0, R21, -1, R12 ;  /* 0xbf80000015007823 */ /* 0x000fc8000000000c */
[----:B------:R-:W-:Y:S01]  /*4f50*/  FFMA R0, R13, R0, R21 ;  /* 0x000000000d007223 */ /* 0x000fe20000000015 */
[----:B----4-:R-:W-:Y:S06]  /*4f60*/  @!P0 BRA `(.L_x_5311) ;  /* 0x0000000000108947 */ /* 0x010fec0003800000 */
[----:B------:R-:W-:Y:S01]  /*4f70*/  HFMA2.MMA R0, -RZ, RZ, 1.875, 0 ;  /* 0x3f800000ff007435 */ /* 0x000fe200000001ff */
[----:B------:R-:W-:Y:S02]  /*4f80*/  MOV R25, R12 ;  /* 0x0000000c00197202 */ /* 0x000fe40000000f00 */
[----:B------:R-:W-:-:S08]  /*4f90*/  MOV R22, 0x4fb0 ;  /* 0x00004fb000167802 */ /* 0x000fd00000000f00 */
[----:B0-23--:R-:W-:Y:S05]  /*4fa0*/  CALL.REL.NOINC `($__internal_2_$__cuda_sm3x_div_rn_ftz_f32_slowpath) ;  /* 0x0000011800a47944 */ /* 0x00dfea0003c00000 */
.L_x_5311:
[----:B------:R-:W-:Y:S05]  /*4fb0*/  BSYNC B3 ;  /* 0x0000000000037941 */ /* 0x000fea0003800000 */
.L_x_5310:
        /* <DEDUP_REMOVED lines=18> */
.L_x_5313:
[----:B------:R-:W-:Y:S02]  /*50e0*/  ISETP.GE.AND P0, PT, R14, RZ, PT ;  /* 0x000000ff0e00720c */ /* 0x000fe40003f06270 */
[----:B------:R-:W-:-:S11]  /*50f0*/  MOV R13, 0x3fd774eb ;  /* 0x3fd774eb000d7802 */ /* 0x000fd60000000f00 */
[----:B------:R-:W-:-:S04]  /*5100*/  @P0 FFMA.FTZ R0, R13, 0.93318945169448852539, -R0 ;  /* 0x3f6ee5810d000823 */ /* 0x000fc80000010800 */
[----:B------:R-:W-:-:S07]  /*5110*/  @!P0 FFMA.FTZ R0, R13, 0.93318945169448852539, R0 ;  /* 0x3f6ee5810d008823 */ /* 0x000fce0000010000 */
.L_x_5314:
[----:B------:R-:W-:Y:S05]  /*5120*/  BSYNC B0 ;  /* 0x0000000000007941 */ /* 0x000fea0003800000 */
.L_x_5312:
        /* <DEDUP_REMOVED lines=11> */
.L_x_5270:
[----:B------:R-:W-:Y:S01]  /*51e0*/  FMUL.FTZ R0, R14, 0.36787945032119750977 ;  /* 0x3ebc5ab20e007820 */ /* 0x000fe20000410000 */
[----:B------:R-:W-:Y:S01]  /*51f0*/  FMUL.FTZ R13, R15, 0.36787945032119750977 ;  /* 0x3ebc5ab20f0d7820 */ /* 0x000fe20000410000 */
[----:B------:R-:W-:Y:S01]  /*5200*/  MUFU.RCP R26, R35 ;  /* 0x00000023001a7308 */ /* 0x000fe20000001000 */
[----:B------:R-:W-:Y:S01]  /*5210*/  BSSY B3, `(.L_x_5315) ;  /* 0x000001f000037945 */ /* 0x000fe20003800000 */
[----:B------:R-:W-:Y:S01]  /*5220*/  FADD.FTZ R0, |R0|, -RZ ;  /* 0x800000ff00007221 */ /* 0x000fe20000010200 */
[----:B------:R-:W-:-:S05]  /*5230*/  FADD.FTZ R13, |R13|, -RZ ;  /* 0x800000ff0d0d7221 */ /* 0x000fca0000010200 */
[CC--:B-1----:R-:W-:Y:S02]  /*5240*/  VIMNMX R21, R0.reuse, R13.reuse, !PT ;  /* 0x0000000d00157248 */ /* 0x0c2fe40007fe0100 */
        /* <DEDUP_REMOVED lines=10> */
[----:B------:R-:W1:Y:S02]  /*52f0*/  MUFU.SQRT R24, R24 ;  /* 0x0000001800187308 */ /* 0x000e640000002000 */
[----:B-1----:R-:W-:Y:S01]  /*5300*/  @P0 FMUL.FTZ R21, R24, R13 ;  /* 0x0000000d18150220 */ /* 0x002fe20000410000 */
[----:B------:R-:W-:Y:S01]  /*5310*/  FSETP.NEU.FTZ.AND P0, PT, R0, +INF , PT ;  /* 0x7f8000000000780b */ /* 0x000fe20003f1d000 */
[----:B------:R-:W-:-:S03]  /*5320*/  FFMA R13, -R35, R26, 1 ;  /* 0x3f800000230d7423 */ /* 0x000fc6000000011a */
[----:B------:R-:W-:Y:S01]  /*5330*/  FSEL R21, R21, +INF , P0 ;  /* 0x7f80000015157808 */ /* 0x000fe20000000000 */
[----:B------:R-:W-:-:S04]  /*5340*/  FFMA R13, R26, R13, R26 ;  /* 0x0000000d1a0d7223 */ /* 0x000fc8000000001a */
        /* <DEDUP_REMOVED lines=10> */
[----:B0-23--:R-:W-:Y:S05]  /*53f0*/  CALL.REL.NOINC `($__internal_2_$__cuda_sm3x_div_rn_ftz_f32_slowpath) ;  /* 0x0000011400907944 */ /* 0x00dfea0003c00000 */
.L_x_5316:
[----:B------:R-:W-:Y:S05]  /*5400*/  BSYNC B3 ;  /* 0x0000000000037941 */ /* 0x000fea0003800000 */
.L_x_5315:
        /* <DEDUP_REMOVED lines=18> */
.L_x_5318:
[----:B------:R-:W-:Y:S02]  /*5530*/  ISETP.GE.AND P0, PT, R14, RZ, PT ;  /* 0x000000ff0e00720c */ /* 0x000fe40003f06270 */
[----:B------:R-:W-:-:S11]  /*5540*/  MOV R21, 0x3fd774eb ;  /* 0x3fd774eb00157802 */ /* 0x000fd60000000f00 */
[----:B------:R-:W-:-:S04]  /*5550*/  @P0 FFMA.FTZ R0, R21, 0.93318945169448852539, -R0 ;  /* 0x3f6ee58115000823 */ /* 0x000fc80000010800 */
[----:B------:R-:W-:-:S07]  /*5560*/  @!P0 FFMA.FTZ R0, R21, 0.93318945169448852539, R0 ;  /* 0x3f6ee58115008823 */ /* 0x000fce0000010000 */
.L_x_5319:
[----:B------:R-:W-:Y:S05]  /*5570*/  BSYNC B0 ;  /* 0x0000000000007941 */ /* 0x000fea0003800000 */
.L_x_5317:
        /* <DEDUP_REMOVED lines=11> */
.L_x_5269:
        /* <DEDUP_REMOVED lines=10> */
[C---:B------:R-:W-:Y:S01]  /*56d0*/  @P0 FMUL.FTZ R13, R15.reuse, 4 ;  /* 0x408000000f0d0820 */ /* 0x040fe20000410000 */
[----:B-1----:R-:W-:Y:S01]  /*56e0*/  FFMA R0, -R12, R21, 1 ;  /* 0x3f8000000c007423 */ /* 0x002fe20000000115 */
        /* <DEDUP_REMOVED lines=10> */
[----:B----4-:R-:W-:Y:S06]  /*5790*/  @!P1 BRA `(.L_x_5321) ;  /* 0x00000000000c9947 */ /* 0x010fec0003800000 */
[----:B------:R-:W-:Y:S02]  /*57a0*/  MOV R0, R12 ;  /* 0x0000000c00007202 */ /* 0x000fe40000000f00 */
[----:B------:R-:W-:-:S07]  /*57b0*/  MOV R22, 0x57d0 ;  /* 0x000057d000167802 */ /* 0x000fce0000000f00 */
[----:B0-23--:R-:W-:Y:S05]  /*57c0*/  CALL.REL.NOINC `($__internal_2_$__cuda_sm3x_div_rn_ftz_f32_slowpath) ;  /* 0x00000110009c7944 */ /* 0x00dfea0003c00000 */
.L_x_5321:
[----:B------:R-:W-:Y:S05]  /*57d0*/  BSYNC B3 ;  /* 0x0000000000037941 */ /* 0x000fea0003800000 */
.L_x_5320:
        /* <DEDUP_REMOVED lines=18> */
.L_x_5323:
[----:B------:R-:W-:Y:S02]  /*5900*/  ISETP.GE.AND P0, PT, R14, RZ, PT ;  /* 0x000000ff0e00720c */ /* 0x000fe40003f06270 */
[----:B------:R-:W-:-:S11]  /*5910*/  MOV R13, 0x3fd774eb ;  /* 0x3fd774eb000d7802 */ /* 0x000fd60000000f00 */
[----:B------:R-:W-:-:S04]  /*5920*/  @P0 FFMA.FTZ R0, R13, 0.93318945169448852539, -R0 ;  /* 0x3f6ee5810d000823 */ /* 0x000fc80000010800 */
[----:B------:R-:W-:-:S07]  /*5930*/  @!P0 FFMA.FTZ R0, R13, 0.93318945169448852539, R0 ;  /* 0x3f6ee5810d008823 */ /* 0x000fce0000010000 */
.L_x_5324:
[----:B------:R-:W-:Y:S05]  /*5940*/  BSYNC B0 ;  /* 0x0000000000007941 */ /* 0x000fea0003800000 */
.L_x_5322:
        /* <DEDUP_REMOVED lines=12> */
.L_x_5281:
[----:B------:R-:W-:Y:S05]  /*5a10*/  BSYNC B2 ;  /* 0x0000000000027941 */ /* 0x000fea0003800000 */
.L_x_5268:
        /* <DEDUP_REMOVED lines=42> */
.L_x_5328:
        /* <DEDUP_REMOVED lines=10> */
.L_x_5327:
[----:B------:R-:W-:-:S04]  /*5d60*/  FMUL.RZ R21, R21, 0.15915493667125701904 ;  /* 0x3e22f98315157820 */ /* 0x000fc8000040c000 */
[----:B------:R4:W1:Y:S08]  /*5d70*/  MUFU.SIN R13, R21 ;  /* 0x00000015000d7308 */ /* 0x0008700000000400 */
[----:B------:R4:W0:Y:S01]  /*5d80*/  MUFU.COS R12, R21 ;  /* 0x00000015000c7308 */ /* 0x0008220000000000 */
[----:B------:R-:W-:Y:S05]  /*5d90*/  BRA `(.L_x_5329) ;  /* 0x00000000000c7947 */ /* 0x000fea0003800000 */
.L_x_5326:
[----:B------:R-:W-:Y:S01]  /*5da0*/  FMUL.FTZ R12, R17, 1.4426950216293334961 ;  /* 0x3fb8aa3b110c7820 */ /* 0x000fe20000410000 */
[----:B------:R-:W-:-:S05]  /*5db0*/  MOV R13, R21 ;  /* 0x00000015000d7202 */ /* 0x000fca0000000f00 */
[----:B------:R-:W1:Y:S02]  /*5dc0*/  MUFU.EX2 R12, R12 ;  /* 0x0000000c000c7308 */ /* 0x000e640000000800 */
.L_x_5329:
[----:B------:R-:W-:Y:S05]  /*5dd0*/  BSYNC B0 ;  /* 0x0000000000007941 */ /* 0x000fea0003800000 */
.L_x_5325:
        /* <DEDUP_REMOVED lines=66> */
.L_x_5337:
[----:B------:R-:W-:Y:S05]  /*6200*/  BSYNC B0 ;  /* 0x0000000000007941 */ /* 0x000fea0003800000 */
.L_x_5336:
[----:B------:R-:W-:Y:S01]  /*6210*/  BSSY B3, `(.L_x_5338) ;  /* 0x0000007000037945 */ /* 0x000fe20003800000 */
[----:B------:R-:W-:-:S03]  /*6220*/  FFMA R0, R21, R23, R22 ;  /* 0x0000001715007223 */ /* 0x000fc60000000016 */
[----:B------:R-:W-:Y:S05]  /*6230*/  @!P0 BRA `(.L_x_5339) ;  /* 0x0000000000108947 */ /* 0x000fea0003800000 */
[----:B------:R-:W-:Y:S02]  /*6240*/  MOV R25, R10 ;  /* 0x0000000a00197202 */ /* 0x000fe40000000f00 */
[----:B------:R-:W-:Y:S02]  /*6250*/  MOV R0, R11 ;  /* 0x0000000b00007202 */ /* 0x000fe40000000f00 */
[----:B------:R-:W-:-:S07]  /*6260*/  MOV R22, 0x6280 ;  /* 0x0000628000167802 */ /* 0x000fce0000000f00 */
[----:B0123--:R-:W-:Y:S05]  /*6270*/  CALL.REL.NOINC `($__internal_2_$__cuda_sm3x_div_rn_ftz_f32_slowpath) ;  /* 0x0000010400f07944 */ /* 0x00ffea0003c00000 */
.L_x_5339:
[----:B------:R-:W-:Y:S05]  /*6280*/  BSYNC B3 ;  /* 0x0000000000037941 */ /* 0x000fea0003800000 */
.L_x_5338:
        /* <DEDUP_REMOVED lines=18> */
.L_x_5341:
[----:B------:R-:W-:Y:S02]  /*63b0*/  ISETP.GE.AND P0, PT, R8, RZ, PT ;  /* 0x000000ff0800720c */ /* 0x000fe40003f06270 */
[----:B------:R-:W-:-:S11]  /*63c0*/  MOV R17, 0x3fd774eb ;  /* 0x3fd774eb00117802 */ /* 0x000fd60000000f00 */
[----:B------:R-:W-:-:S04]  /*63d0*/  @P0 FFMA.FTZ R0, R17, 0.93318945169448852539, -R0 ;  /* 0x3f6ee58111000823 */ /* 0x000fc80000010800 */
[----:B------:R-:W-:-:S07]  /*63e0*/  @!P0 FFMA.FTZ R0, R17, 0.93318945169448852539, R0 ;  /* 0x3f6ee58111008823 */ /* 0x000fce0000010000 */
.L_x_5342:
[----:B------:R-:W-:Y:S05]  /*63f0*/  BSYNC B0 ;  /* 0x0000000000007941 */ /* 0x000fea0003800000 */
.L_x_5340:
        /* <DEDUP_REMOVED lines=12> */
.L_x_5335:
        /* <DEDUP_REMOVED lines=16> */
[----:B0123--:R-:W-:Y:S05]  /*65c0*/  CALL.REL.NOINC `($__internal_2_$__cuda_sm3x_div_rn_ftz_f32_slowpath) ;  /* 0x00000104001c7944 */ /* 0x00ffea0003c00000 */
.L_x_5346:
[----:B------:R-:W-:Y:S05]  /*65d0*/  BSYNC B3 ;  /* 0x0000000000037941 */ /* 0x000fea0003800000 */
.L_x_5345:
        /* <DEDUP_REMOVED lines=18> */
.L_x_5348:
[----:B------:R-:W-:Y:S02]  /*6700*/  ISETP.GE.AND P0, PT, R8, RZ, PT ;  /* 0x000000ff0800720c */ /* 0x000fe40003f06270 */
[----:B------:R-:W-:-:S11]  /*6710*/  MOV R21, 0x3fd774eb ;  /* 0x3fd774eb00157802 */ /* 0x000fd60000000f00 */
[----:B------:R-:W-:-:S04]  /*6720*/  @P0 FFMA.FTZ R0, R21, 0.93318945169448852539, -R0 ;  /* 0x3f6ee58115000823 */ /* 0x000fc80000010800 */
[----:B------:R-:W-:-:S07]  /*6730*/  @!P0 FFMA.FTZ R0, R21, 0.93318945169448852539, R0 ;  /* 0x3f6ee58115008823 */ /* 0x000fce0000010000 */
.L_x_5349:
[----:B------:R-:W-:Y:S05]  /*6740*/  BSYNC B0 ;  /* 0x0000000000007941 */ /* 0x000fea0003800000 */
.L_x_5347:
        /* <DEDUP_REMOVED lines=13> */
.L_x_5344:
        /* <DEDUP_REMOVED lines=25> */
.L_x_5351:
        /* <DEDUP_REMOVED lines=40> */
.L_x_5350:
        /* <DEDUP_REMOVED lines=48> */
.L_x_5353:
[----:B------:R-:W-:Y:S05]  /*6f30*/  BSYNC B0 ;  /* 0x0000000000007941 */ /* 0x000fea0003800000 */
.L_x_5352:
[----:B------:R-:W-:Y:S01]  /*6f40*/  BSSY B3, `(.L_x_5354) ;  /* 0x0000007000037945 */ /* 0x000fe20003800000 */
[----:B------:R-:W-:-:S03]  /*6f50*/  FFMA R0, R21, R24, R22 ;  /* 0x0000001815007223 */ /* 0x000fc60000000016 */
[----:B------:R-:W-:Y:S05]  /*6f60*/  @!P0 BRA `(.L_x_5355) ;  /* 0x0000000000108947 */ /* 0x000fea0003800000 */
[----:B------:R-:W-:Y:S02]  /*6f70*/  MOV R25, R10 ;  /* 0x0000000a00197202 */ /* 0x000fe40000000f00 */
[----:B------:R-:W-:Y:S02]  /*6f80*/  MOV R0, R11 ;  /* 0x0000000b00007202 */ /* 0x000fe40000000f00 */
[----:B------:R-:W-:-:S07]  /*6f90*/  MOV R22, 0x6fb0 ;  /* 0x00006fb000167802 */ /* 0x000fce0000000f00 */
[----:B0123--:R-:W-:Y:S05]  /*6fa0*/  CALL.REL.NOINC `($__internal_2_$__cuda_sm3x_div_rn_ftz_f32_slowpath) ;  /* 0x000000f800a47944 */ /* 0x00ffea0003c00000 */
.L_x_5355:
[----:B------:R-:W-:Y:S05]  /*6fb0*/  BSYNC B3 ;  /* 0x0000000000037941 */ /* 0x000fea0003800000 */
.L_x_5354:
        /* <DEDUP_REMOVED lines=18> */
.L_x_5357:
[----:B------:R-:W-:Y:S02]  /*70e0*/  ISETP.GE.AND P0, PT, R8, RZ, PT ;  /* 0x000000ff0800720c */ /* 0x000fe40003f06270 */
[----:B------:R-:W-:-:S11]  /*70f0*/  MOV R17, 0x3fd774eb ;  /* 0x3fd774eb00117802 */ /* 0x000fd60000000f00 */
[----:B------:R-:W-:-:S04]  /*7100*/  @P0 FFMA.FTZ R0, R17, 0.93318945169448852539, -R0 ;  /* 0x3f6ee58111000823 */ /* 0x000fc80000010800 */
[----:B------:R-:W-:-:S07]  /*7110*/  @!P0 FFMA.FTZ R0, R17, 0.93318945169448852539, R0 ;  /* 0x3f6ee58111008823 */ /* 0x000fce0000010000 */
.L_x_5358:
[----:B------:R-:W-:Y:S05]  /*7120*/  BSYNC B0 ;  /* 0x0000000000007941 */ /* 0x000fea0003800000 */
.L_x_5356:
        /* <DEDUP_REMOVED lines=12> */
.L_x_5334:
        /* <DEDUP_REMOVED lines=13> */
.L_x_5360:
[----:B------:R-:W-:Y:S05]  /*72c0*/  BSYNC B3 ;  /* 0x0000000000037941 */ /* 0x000fea0003800000 */
.L_x_5359:
        /* <DEDUP_REMOVED lines=18> */
.L_x_5362:
[----:B------:R-:W-:Y:S02]  /*73f0*/  ISETP.GE.AND P0, PT, R8, RZ, PT ;  /* 0x000000ff0800720c */ /* 0x000fe40003f06270 */
[----:B------:R-:W-:-:S11]  /*7400*/  MOV R21, 0x3fd774eb ;  /* 0x3fd774eb00157802 */ /* 0x000fd60000000f00 */
[----:B------:R-:W-:-:S04]  /*7410*/  @P0 FFMA.FTZ R0, R21, 0.93318945169448852539, -R0 ;  /* 0x3f6ee58115000823 */ /* 0x000fc80000010800 */
[----:B------:R-:W-:-:S07]  /*7420*/  @!P0 FFMA.FTZ R0, R21, 0.93318945169448852539, R0 ;  /* 0x3f6ee58115008823 */ /* 0x000fce0000010000 */
.L_x_5363:
[----:B------:R-:W-:Y:S05]  /*7430*/  BSYNC B0 ;  /* 0x0000000000007941 */ /* 0x000fea0003800000 */
.L_x_5361:
        /* <DEDUP_REMOVED lines=11> */
[----:B------:R-:W-:-:S06]  /*74f0*/  FFMA.FTZ R22, R17, R17, R22 ;  /* 0x0000001111167223 */ /* 0x000fcc0000010016 */
        /* <DEDUP_REMOVED lines=15> */
.L_x_5333:
[----:B------:R-:W-:-:S13]  /*75f0*/  FSETP.GEU.FTZ.AND P0, PT, R10, 9.999999682655225389e-20, PT ;  /* 0x1fec1e4a0a00780b */ /* 0x000fda0003f1e000 */
[----:B------:R-:W-:Y:S05]  /*7600*/  @!P0 BRA `(.L_x_5364) ;  /* 0x00000004003c8947 */ /* 0x000fea0003800000 */
[----:B------:R-:W-:Y:S01]  /*7610*/  FMUL.FTZ R23, R10, R10 ;  /* 0x0000000a0a177220 */ /* 0x000fe20000410000 */
[----:B------:R-:W-:Y:S01]  /*7620*/  MOV R17, 0x3e800000 ;  /* 0x3e80000000117802 */ /* 0x000fe20000000f00 */
[----:B------:R0:W0:Y:S01]  /*7630*/  FCHK P0, R10, 1 ;  /* 0x3f8000000a007902 */ /* 0x0000220000000000 */
[----:B----4-:R-:W-:Y:S01]  /*7640*/  MOV R21, 0x3f800000 ;  /* 0x3f80000000157802 */ /* 0x010fe20000000f00 */
        /* <DEDUP_REMOVED lines=33> */
.L_x_5366:
[----:B------:R-:W-:Y:S05]  /*7860*/  BSYNC B0 ;  /* 0x0000000000007941 */ /* 0x000fea0003800000 */
.L_x_5365:
[----:B------:R-:W-:Y:S01]  /*7870*/  BSSY B3, `(.L_x_5367) ;  /* 0x0000007000037945 */ /* 0x000fe20003800000 */
[----:B------:R-:W-:-:S03]  /*7880*/  FFMA R0, R11, R22, R21 ;  /* 0x000000160b007223 */ /* 0x000fc60000000015 */
[----:B------:R-:W-:Y:S05]  /*7890*/  @!P0 BRA `(.L_x_5368) ;  /* 0x0000000000108947 */ /* 0x000fea0003800000 */
[----:B------:R-:W-:Y:S01]  /*78a0*/  HFMA2.MMA R0, -RZ, RZ, 1.875, 0 ;  /* 0x3f800000ff007435 */ /* 0x000fe200000001ff */
[----:B------:R-:W-:Y:S02]  /*78b0*/  MOV R25, R10 ;  /* 0x0000000a00197202 */ /* 0x000fe40000000f00 */
[----:B------:R-:W-:-:S08]  /*78c0*/  MOV R22, 0x78e0 ;  /* 0x000078e000167802 */ /* 0x000fd00000000f00 */
[----:B-123--:R-:W-:Y:S05]  /*78d0*/  CALL.REL.NOINC `($__internal_2_$__cuda_sm3x_div_rn_ftz_f32_slowpath) ;  /* 0x000000f000587944 */ /* 0x00efea0003c00000 */
.L_x_5368:
[----:B------:R-:W-:Y:S05]  /*78e0*/  BSYNC B3 ;  /* 0x0000000000037941 */ /* 0x000fea0003800000 */
.L_x_5367:
        /* <DEDUP_REMOVED lines=18> */
.L_x_5370:
[----:B------:R-:W-:Y:S02]  /*7a10*/  ISETP.GE.AND P0, PT, R8, RZ, PT ;  /* 0x000000ff0800720c */ /* 0x000fe40003f06270 */
[----:B------:R-:W-:-:S11]  /*7a20*/  MOV R11, 0x3fd774eb ;  /* 0x3fd774eb000b7802 */ /* 0x000fd60000000f00 */
[----:B------:R-:W-:-:S04]  /*7a30*/  @P0 FFMA.FTZ R0, R11, 0.93318945169448852539, -R0 ;  /* 0x3f6ee5810b000823 */ /* 0x000fc80000010800 */
[----:B------:R-:W-:-:S07]  /*7a40*/  @!P0 FFMA.FTZ R0, R11, 0.93318945169448852539, R0 ;  /* 0x3f6ee5810b008823 */ /* 0x000fce0000010000 */
.L_x_5371:
[----:B------:R-:W-:Y:S05]  /*7a50*/  BSYNC B0 ;  /* 0x0000000000007941 */ /* 0x000fea0003800000 */
.L_x_5369:
        /* <DEDUP_REMOVED lines=10> */
.L_x_5364:
        /* <DEDUP_REMOVED lines=12> */
[----:B01234-:R-:W-:Y:S05]  /*7bc0*/  CALL.REL.NOINC `($__internal_2_$__cuda_sm3x_div_rn_ftz_f32_slowpath) ;  /* 0x000000ec009c7944 */ /* 0x01ffea0003c00000 */
.L_x_5373:
[----:B------:R-:W-:Y:S05]  /*7bd0*/  BSYNC B3 ;  /* 0x0000000000037941 */ /* 0x000fea0003800000 */
.L_x_5372:
        /* <DEDUP_REMOVED lines=18> */
.L_x_5375:
[----:B------:R-:W-:Y:S02]  /*7d00*/  ISETP.GE.AND P0, PT, R8, RZ, PT ;  /* 0x000000ff0800720c */ /* 0x000fe40003f06270 */
[----:B------:R-:W-:-:S11]  /*7d10*/  MOV R11, 0x3fd774eb ;  /* 0x3fd774eb000b7802 */ /* 0x000fd60000000f00 */
[----:B------:R-:W-:-:S04]  /*7d20*/  @P0 FFMA.FTZ R0, R11, 0.93318945169448852539, -R0 ;  /* 0x3f6ee5810b000823 */ /* 0x000fc80000010800 */
[----:B------:R-:W-:-:S07]  /*7d30*/  @!P0 FFMA.FTZ R0, R11, 0.93318945169448852539, R0 ;  /* 0x3f6ee5810b008823 */ /* 0x000fce0000010000 */
.L_x_5376:
[----:B------:R-:W-:Y:S05]  /*7d40*/  BSYNC B0 ;  /* 0x0000000000007941 */ /* 0x000fea0003800000 */
.L_x_5374:
        /* <DEDUP_REMOVED lines=11> */
.L_x_5332:
        /* <DEDUP_REMOVED lines=8> */
[----:B----4-:R-:W-:Y:S02]  /*7e80*/  LOP3.LUT R21, R16, 0xfe000000, RZ, 0xc0, !PT ;  /* 0xfe00000010157812 */ /* 0x010fe400078ec0ff */
[----:B------:R-:W-:Y:S02]  /*7e90*/  FSETP.NEU.FTZ.AND P0, PT, R0, RZ, PT ;  /* 0x000000ff0000720b */ /* 0x000fe40003f1d000 */
[C---:B------:R-:W-:Y:S02]  /*7ea0*/  IADD3 R17, -R21.reuse, 0x7e800000, RZ ;  /* 0x7e80000015117810 */ /* 0x040fe40007ffe1ff */
[----:B------:R-:W-:-:S03]  /*7eb0*/  LOP3.LUT R21, R21, 0x800000, RZ, 0xfc, !PT ;  /* 0x0080000015157812 */ /* 0x000fc600078efcff */
[-C--:B------:R-:W-:Y:S01]  /*7ec0*/  FMUL.FTZ R22, R0, R17.reuse ;  /* 0x0000001100167220 */ /* 0x080fe20000410000 */
[----:B------:R-:W-:-:S03]  /*7ed0*/  FMUL.FTZ R17, R16, R17 ;  /* 0x0000001110117220 */ /* 0x000fc60000410000 */
[----:B------:R-:W-:-:S04]  /*7ee0*/  FMUL.FTZ R22, R22, R22 ;  /* 0x0000001616167220 */ /* 0x000fc80000410000 */
[----:B------:R-:W-:Y:S01]  /*7ef0*/  FFMA.FTZ R22, R17, R17, R22 ;  /* 0x0000001111167223 */ /* 0x000fe20000010016 */
[----:B-----5:R-:W-:-:S04]  /*7f00*/  FFMA R17, -R11, R24, 1 ;  /* 0x3f8000000b117423 */ /* 0x020fc80000000118 */
[----:B------:R-:W-:Y:S01]  /*7f10*/  FFMA R17, R24, R17, R24 ;  /* 0x0000001118117223 */ /* 0x000fe20000000018 */
[----:B------:R-:W4:Y:S02]  /*7f20*/  MUFU.SQRT R22, R22 ;  /* 0x0000001600167308 */ /* 0x000f240000002000 */
[----:B----4-:R-:W-:Y:S01]  /*7f30*/  @P0 FMUL.FTZ R16, R22, R21 ;  /* 0x0000001516100220 */ /* 0x010fe20000410000 */
[----:B------:R-:W-:Y:S02]  /*7f40*/  FSETP.NEU.FTZ.AND P0, PT, R0, +INF , PT ;  /* 0x7f8000000000780b */ /* 0x000fe40003f1d000 */
        /* <DEDUP_REMOVED lines=12> */
[----:B0123--:R-:W-:Y:S05]  /*8010*/  CALL.REL.NOINC `($__internal_2_$__cuda_sm3x_div_rn_ftz_f32_slowpath) ;  /* 0x000000e800887944 */ /* 0x00ffea0003c00000 */
[----:B------:R-:W-:-:S07]  /*8020*/  MOV R17, R0 ;  /* 0x0000000000117202 */ /* 0x000fce0000000f00 */
.L_x_5378:
[----:B------:R-:W-:Y:S05]  /*8030*/  BSYNC B3 ;  /* 0x0000000000037941 */ /* 0x000fea0003800000 */
.L_x_5377:
        /* <DEDUP_REMOVED lines=18> */
.L_x_5380:
[----:B------:R-:W-:Y:S02]  /*8160*/  ISETP.GE.AND P0, PT, R8, RZ, PT ;  /* 0x000000ff0800720c */ /* 0x000fe40003f06270 */
[----:B------:R-:W-:-:S11]  /*8170*/  MOV R17, 0x3fd774eb ;  /* 0x3fd774eb00117802 */ /* 0x000fd60000000f00 */
[----:B------:R-:W-:-:S04]  /*8180*/  @P0 FFMA.FTZ R0, R17, 0.93318945169448852539, -R0 ;  /* 0x3f6ee58111000823 */ /* 0x000fc80000010800 */
[----:B------:R-:W-:-:S07]  /*8190*/  @!P0 FFMA.FTZ R0, R17, 0.93318945169448852539, R0 ;  /* 0x3f6ee58111008823 */ /* 0x000fce0000010000 */
.L_x_5381:
[----:B------:R-:W-:Y:S05]  /*81a0*/  BSYNC B0 ;  /* 0x0000000000007941 */ /* 0x000fea0003800000 */
.L_x_5379:
        /* <DEDUP_REMOVED lines=11> */
.L_x_5331:
        /* <DEDUP_REMOVED lines=25> */
[----:B-123--:R-:W-:Y:S05]  /*83f0*/  CALL.REL.NOINC `($__internal_2_$__cuda_sm3x_div_rn_ftz_f32_slowpath) ;  /* 0x000000e400907944 */ /* 0x00efea0003c00000 */
.L_x_5383:
[----:B------:R-:W-:Y:S05]  /*8400*/  BSYNC B3 ;  /* 0x0000000000037941 */ /* 0x000fea0003800000 */
.L_x_5382:
        /* <DEDUP_REMOVED lines=18> */
.L_x_5385:
[----:B------:R-:W-:Y:S02]  /*8530*/  ISETP.GE.AND P0, PT, R8, RZ, PT ;  /* 0x000000ff0800720c */ /* 0x000fe40003f06270 */
[----:B------:R-:W-:-:S11]  /*8540*/  MOV R17, 0x3fd774eb ;  /* 0x3fd774eb00117802 */ /* 0x000fd60000000f00 */
[----:B------:R-:W-:-:S04]  /*8550*/  @P0 FFMA.FTZ R0, R17, 0.93318945169448852539, -R0 ;  /* 0x3f6ee58111000823 */ /* 0x000fc80000010800 */
[----:B------:R-:W-:-:S07]  /*8560*/  @!P0 FFMA.FTZ R0, R17, 0.93318945169448852539, R0 ;  /* 0x3f6ee58111008823 */ /* 0x000fce0000010000 */
.L_x_5386:
[----:B------:R-:W-:Y:S05]  /*8570*/  BSYNC B0 ;  /* 0x0000000000007941 */ /* 0x000fea0003800000 */
.L_x_5384:
        /* <DEDUP_REMOVED lines=12> */
.L_x_5343:
[----:B------:R-:W-:Y:S05]  /*8640*/  BSYNC B2 ;  /* 0x0000000000027941 */ /* 0x000fea0003800000 */
.L_x_5330:
        /* <DEDUP_REMOVED lines=42> */
.L_x_5390:
        /* <DEDUP_REMOVED lines=10> */
.L_x_5389:
[----:B------:R-:W-:-:S04]  /*8990*/  FMUL.RZ R17, R17, 0.15915493667125701904 ;  /* 0x3e22f98311117820 */ /* 0x000fc8000040c000 */
[----:B------:R0:W0:Y:S08]  /*89a0*/  MUFU.SIN R9, R17 ;  /* 0x0000001100097308 */ /* 0x0000300000000400 */
[----:B------:R0:W0:Y:S01]  /*89b0*/  MUFU.COS R8, R17 ;  /* 0x0000001100087308 */ /* 0x0000220000000000 */
[----:B------:R-:W-:Y:S05]  /*89c0*/  BRA `(.L_x_5391) ;  /* 0x00000000000c7947 */ /* 0x000fea0003800000 */
.L_x_5388:
[----:B------:R-:W-:Y:S01]  /*89d0*/  FMUL.FTZ R8, R15, 1.4426950216293334961 ;  /* 0x3fb8aa3b0f087820 */ /* 0x000fe20000410000 */
[----:B------:R-:W-:-:S05]  /*89e0*/  MOV R9, R17 ;  /* 0x0000001100097202 */ /* 0x000fca0000000f00 */
[----:B------:R-:W0:Y:S02]  /*89f0*/  MUFU.EX2 R8, R8 ;  /* 0x0000000800087308 */ /* 0x000e240000000800 */
.L_x_5391:
[----:B------:R-:W-:Y:S05]  /*8a00*/  BSYNC B0 ;  /* 0x0000000000007941 */ /* 0x000fea0003800000 */
.L_x_5387:
        /* <DEDUP_REMOVED lines=29> */
[----:B0-----:R-:W-:Y:S01]  /*8be0*/  MOV R17, 0x3d39bf78 ;  /* 0x3d39bf7800117802 */ /* 0x001fe20000000f00 */
        /* <DEDUP_REMOVED lines=21> */
[----:B------:R-:W-:Y:S01]  /*8d40*/  FFMA.FTZ R15, R14, R15, 0.19988867640495300293 ;  /* 0x3e4caf9e0e0f7423 */ /* 0x000fe2000001000f */
[----:B------:R-:W-:-:S03]  /*8d50*/  FFMA R16, R6, R17, RZ ;  /* 0x0000001106107223 */ /* 0x000fc600000000ff */
[----:B------:R-:W-:Y:S01]  /*8d60*/  FFMA.FTZ R15, R14, R15, -0.25000196695327758789 ;  /* 0xbe8000420e0f7423 */ /* 0x000fe2000001000f */
[----:B----4-:R-:W-:-:S03]  /*8d70*/  FFMA R21, -R7, R16, R6 ;  /* 0x0000001007157223 */ /* 0x010fc60000000106 */
        /* <DEDUP_REMOVED lines=11> */
.L_x_5399:
[----:B------:R-:W-:Y:S05]  /*8e30*/  BSYNC B0 ;  /* 0x0000000000007941 */ /* 0x000fea0003800000 */
.L_x_5398:
[----:B------:R-:W-:Y:S01]  /*8e40*/  BSSY B3, `(.L_x_5400) ;  /* 0x0000007000037945 */ /* 0x000fe20003800000 */
[----:B------:R-:W-:-:S03]  /*8e50*/  FFMA R0, R17, R21, R16 ;  /* 0x0000001511007223 */ /* 0x000fc60000000010 */
[----:B------:R-:W-:Y:S05]  /*8e60*/  @!P0 BRA `(.L_x_5401) ;  /* 0x0000000000108947 */ /* 0x000fea0003800000 */
[----:B------:R-:W-:Y:S02]  /*8e70*/  MOV R25, R6 ;  /* 0x0000000600197202 */ /* 0x000fe40000000f00 */
[----:B------:R-:W-:Y:S02]  /*8e80*/  MOV R0, R7 ;  /* 0x0000000700007202 */ /* 0x000fe40000000f00 */
[----:B------:R-:W-:-:S07]  /*8e90*/  MOV R22, 0x8eb0 ;  /* 0x00008eb000167802 */ /* 0x000fce0000000f00 */
[----:B-123--:R-:W-:Y:S05]  /*8ea0*/  CALL.REL.NOINC `($__internal_2_$__cuda_sm3x_div_rn_ftz_f32_slowpath) ;  /* 0x000000d800e47944 */ /* 0x00efea0003c00000 */
.L_x_5401:
[----:B------:R-:W-:Y:S05]  /*8eb0*/  BSYNC B3 ;  /* 0x0000000000037941 */ /* 0x000fea0003800000 */
.L_x_5400:
        /* <DEDUP_REMOVED lines=18> */
.L_x_5403:
[----:B------:R-:W-:Y:S02]  /*8fe0*/  ISETP.GE.AND P0, PT, R4, RZ, PT ;  /* 0x000000ff0400720c */ /* 0x000fe40003f06270 */
[----:B------:R-:W-:-:S11]  /*8ff0*/  MOV R15, 0x3fd774eb ;  /* 0x3fd774eb000f7802 */ /* 0x000fd60000000f00 */
[----:B------:R-:W-:-:S04]  /*9000*/  @P0 FFMA.FTZ R0, R15, 0.93318945169448852539, -R0 ;  /* 0x3f6ee5810f000823 */ /* 0x000fc80000010800 */
[----:B------:R-:W-:-:S07]  /*9010*/  @!P0 FFMA.FTZ R0, R15, 0.93318945169448852539, R0 ;  /* 0x3f6ee5810f008823 */ /* 0x000fce0000010000 */
.L_x_5404:
[----:B------:R-:W-:Y:S05]  /*9020*/  BSYNC B0 ;  /* 0x0000000000007941 */ /* 0x000fea0003800000 */
.L_x_5402:
        /* <DEDUP_REMOVED lines=12> */
.L_x_5397:
[----:B------:R-:W-:-:S04]  /*90f0*/  FMUL.FTZ R0, R6, R6 ;  /* 0x0000000606007220 */ /* 0x000fc80000410000 */
[----:B------:R-:W-:-:S05]  /*9100*/  FFMA.FTZ R15, R7, R7, R0 ;  /* 0x00000007070f7223 */ /* 0x000fca0000010000 */
[----:B------:R-:W-:-:S13]  /*9110*/  FSETP.GTU.FTZ.AND P0, PT, R15, 0.69999998807907104492, PT ;  /* 0x3f3333330f00780b */ /* 0x000fda0003f1c000 */
[----:B------:R-:W-:Y:S05]  /*9120*/  @P0 BRA `(.L_x_5406) ;  /* 0x0000000000c80947 */ /* 0x000fea0003800000 */
[----:B------:R-:W0:Y:S01]  /*9130*/  MUFU.RCP R0, R7 ;  /* 0x0000000700007308 */ /* 0x000e220000001000 */
[----:B------:R-:W-:Y:S07]  /*9140*/  BSSY B3, `(.L_x_5407) ;  /* 0x000000c000037945 */ /* 0x000fee0003800000 */
[----:B------:R-:W5:Y:S01]  /*9150*/  FCHK P0, R6, R7 ;  /* 0x0000000706007302 */ /* 0x000f620000000000 */
[----:B0-----:R-:W-:-:S04]  /*9160*/  FFMA R17, -R7, R0, 1 ;  /* 0x3f80000007117423 */ /* 0x001fc80000000100 */
        /* <DEDUP_REMOVED lines=8> */
[----:B-1234-:R-:W-:Y:S05]  /*91f0*/  CALL.REL.NOINC `($__internal_2_$__cuda_sm3x_div_rn_ftz_f32_slowpath) ;  /* 0x000000d800107944 */ /* 0x01efea0003c00000 */
.L_x_5408:
[----:B------:R-:W-:Y:S05]  /*9200*/  BSYNC B3 ;  /* 0x0000000000037941 */ /* 0x000fea0003800000 */
.L_x_5407:
        /* <DEDUP_REMOVED lines=18> */
.L_x_5410:
[----:B------:R-:W-:Y:S02]  /*9330*/  ISETP.GE.AND P0, PT, R4, RZ, PT ;  /* 0x000000ff0400720c */ /* 0x000fe40003f06270 */
[----:B------:R-:W-:-:S11]  /*9340*/  MOV R17, 0x3fd774eb ;  /* 0x3fd774eb00117802 */ /* 0x000fd60000000f00 */
[----:B------:R-:W-:-:S04]  /*9350*/  @P0 FFMA.FTZ R0, R17, 0.93318945169448852539, -R0 ;  /* 0x3f6ee58111000823 */ /* 0x000fc80000010800 */
[----:B------:R-:W-:-:S07]  /*9360*/  @!P0 FFMA.FTZ R0, R17, 0.93318945169448852539, R0 ;  /* 0x3f6ee58111008823 */ /* 0x000fce0000010000 */
.L_x_5411:
[----:B------:R-:W-:Y:S05]  /*9370*/  BSYNC B0 ;  /* 0x0000000000007941 */ /* 0x000fea0003800000 */
.L_x_5409:
        /* <DEDUP_REMOVED lines=13> */
.L_x_5406:
[----:B------:R-:W-:Y:S01]  /*9450*/  LOP3.LUT R0, R7, 0xffff0000, RZ, 0xc0, !PT ;  /* 0xffff000007007812 */ /* 0x000fe200078ec0ff */
[----:B------:R-:W-:Y:S01]  /*9460*/  BSSY B0, `(.L_x_5412) ;  /* 0x000003f000007945 */ /* 0x000fe20003800000 */
[----:B0-----:R-:W-:-:S03]  /*9470*/  LOP3.LUT R17, R6, 0xffff0000, RZ, 0xc0, !PT ;  /* 0xffff000006117812 */ /* 0x001fc600078ec0ff */
[--C-:B------:R-:W-:Y:S01]  /*9480*/  FADD.FTZ R14, R7, -R0.reuse ;  /* 0x80000000070e7221 */ /* 0x100fe20000010000 */
[----:B------:R-:W-:Y:S01]  /*9490*/  FMUL.FTZ R22, R0, R0 ;  /* 0x0000000000167220 */ /* 0x000fe20000410000 */
[--C-:B------:R-:W-:Y:S01]  /*94a0*/  FADD.FTZ R16, R6, -R17.reuse ;  /* 0x8000001106107221 */ /* 0x100fe20000010000 */
[C---:B------:R-:W-:Y:S01]  /*94b0*/  FMUL.FTZ R23, R17.reuse, R17 ;  /* 0x0000001111177220 */ /* 0x040fe20000410000 */
[----:B------:R-:W-:Y:S01]  /*94c0*/  FADD.FTZ R0, R0, R0 ;  /* 0x0000000000007221 */ /* 0x000fe20000010000 */
[----:B------:R-:W-:Y:S01]  /*94d0*/  LOP3.LUT R15, R14, 0xffff0000, RZ, 0xc0, !PT ;  /* 0xffff00000e0f7812 */ /* 0x000fe200078ec0ff */
[----:B------:R-:W-:Y:S01]  /*94e0*/  FADD.FTZ R17, R17, R17 ;  /* 0x0000001111117221 */ /* 0x000fe20000010000 */
[----:B----4-:R-:W-:-:S03]  /*94f0*/  LOP3.LUT R21, R16, 0xffff0000, RZ, 0xc0, !PT ;  /* 0xffff000010157812 */ /* 0x010fc600078ec0ff */
        /* <DEDUP_REMOVED lines=14> */
.L_x_5413:
        /* <DEDUP_REMOVED lines=40> */
.L_x_5412:
        /* <DEDUP_REMOVED lines=48> */
.L_x_5415:
[----:B------:R-:W-:Y:S05]  /*9b60*/  BSYNC B0 ;  /* 0x0000000000007941 */ /* 0x000fea0003800000 */
.L_x_5414:
[----:B------:R-:W-:Y:S01]  /*9b70*/  BSSY B3, `(.L_x_5416) ;  /* 0x0000007000037945 */ /* 0x000fe20003800000 */
[----:B------:R-:W-:-:S03]  /*9b80*/  FFMA R0, R17, R22, R16 ;  /* 0x0000001611007223 */ /* 0x000fc60000000010 */
[----:B------:R-:W-:Y:S05]  /*9b90*/  @!P0 BRA `(.L_x_5417) ;  /* 0x0000000000108947 */ /* 0x000fea0003800000 */
[----:B------:R-:W-:Y:S02]  /*9ba0*/  MOV R25, R6 ;  /* 0x0000000600197202 */ /* 0x000fe40000000f00 */
[----:B------:R-:W-:Y:S02]  /*9bb0*/  MOV R0, R7 ;  /* 0x0000000700007202 */ /* 0x000fe40000000f00 */
[----:B------:R-:W-:-:S07]  /*9bc0*/  MOV R22, 0x9be0 ;  /* 0x00009be000167802 */ /* 0x000fce0000000f00 */
[----:B-123--:R-:W-:Y:S05]  /*9bd0*/  CALL.REL.NOINC `($__internal_2_$__cuda_sm3x_div_rn_ftz_f32_slowpath) ;  /* 0x000000cc00987944 */ /* 0x00efea0003c00000 */
.L_x_5417:
[----:B------:R-:W-:Y:S05]  /*9be0*/  BSYNC B3 ;  /* 0x0000000000037941 */ /* 0x000fea0003800000 */
.L_x_5416:
        /* <DEDUP_REMOVED lines=18> */
.L_x_5419:
[----:B------:R-:W-:Y:S02]  /*9d10*/  ISETP.GE.AND P0, PT, R4, RZ, PT ;  /* 0x000000ff0400720c */ /* 0x000fe40003f06270 */
[----:B------:R-:W-:-:S11]  /*9d20*/  MOV R15, 0x3fd774eb ;  /* 0x3fd774eb000f7802 */ /* 0x000fd60000000f00 */
[----:B------:R-:W-:-:S04]  /*9d30*/  @P0 FFMA.FTZ R0, R15, 0.93318945169448852539, -R0 ;  /* 0x3f6ee5810f000823 */ /* 0x000fc80000010800 */
[----:B------:R-:W-:-:S07]  /*9d40*/  @!P0 FFMA.FTZ R0, R15, 0.93318945169448852539, R0 ;  /* 0x3f6ee5810f008823 */ /* 0x000fce0000010000 */
.L_x_5420:
[----:B------:R-:W-:Y:S05]  /*9d50*/  BSYNC B0 ;  /* 0x0000000000007941 */ /* 0x000fea0003800000 */
.L_x_5418:
        /* <DEDUP_REMOVED lines=12> */
.L_x_5396:
        /* <DEDUP_REMOVED lines=13> */
.L_x_5422:
[----:B------:R-:W-:Y:S05]  /*9ef0*/  BSYNC B3 ;  /* 0x0000000000037941 */ /* 0x000fea0003800000 */
.L_x_5421:
        /* <DEDUP_REMOVED lines=18> */
.L_x_5424:
[----:B------:R-:W-:Y:S02]  /*a020*/  ISETP.GE.AND P0, PT, R4, RZ, PT ;  /* 0x000000ff0400720c */ /* 0x000fe40003f06270 */
[----:B------:R-:W-:-:S11]  /*a030*/  MOV R17, 0x3fd774eb ;  /* 0x3fd774eb00117802 */ /* 0x000fd60000000f00 */
[----:B------:R-:W-:-:S04]  /*a040*/  @P0 FFMA.FTZ R0, R17, 0.93318945169448852539, -R0 ;  /* 0x3f6ee58111000823 */ /* 0x000fc80000010800 */
[----:B------:R-:W-:-:S07]  /*a050*/  @!P0 FFMA.FTZ R0, R17, 0.93318945169448852539, R0 ;  /* 0x3f6ee58111008823 */ /* 0x000fce0000010000 */
.L_x_5425:
[----:B------:R-:W-:Y:S05]  /*a060*/  BSYNC B0 ;  /* 0x0000000000007941 */ /* 0x000fea0003800000 */
.L_x_5423:
        /* <DEDUP_REMOVED lines=12> */
[----:B------:R-:W0:Y:S02]  /*a130*/  MUFU.SQRT R15, R22 ;  /* 0x00000016000f7308 */ /* 0x000e240000002000 */
[----:B0-----:R-:W-:Y:S01]  /*a140*/  @P1 FMUL.FTZ R6, R16, R15 ;  /* 0x0000000f10061220 */ /* 0x001fe20000410000 */
[----:B------:R-:W-:Y:S01]  /*a150*/  FSETP.NEU.FTZ.AND P1, PT, R7, RZ, PT ;  /* 0x000000ff0700720b */ /* 0x000fe20003f3d000 */
        /* <DEDUP_REMOVED lines=12> */
.L_x_5395:
[----:B------:R-:W-:-:S13]  /*a220*/  FSETP.GEU.FTZ.AND P0, PT, R6, 9.999999682655225389e-20, PT ;  /* 0x1fec1e4a0600780b */ /* 0x000fda0003f1e000 */
[----:B------:R-:W-:Y:S05]  /*a230*/  @!P0 BRA `(.L_x_5426) ;  /* 0x00000004003c8947 */ /* 0x000fea0003800000 */
[----:B----4-:R-:W-:Y:S01]  /*a240*/  FMUL.FTZ R21, R6, R6 ;  /* 0x0000000606157220 */ /* 0x010fe20000410000 */
[----:B------:R-:W-:Y:S01]  /*a250*/  MOV R15, 0x3e800000 ;  /* 0x3e800000000f7802 */ /* 0x000fe20000000f00 */
[----:B------:R4:W1:Y:S01]  /*a260*/  FCHK P0, R6, 1 ;  /* 0x3f80000006007902 */ /* 0x0008620000000000 */
[----:B------:R-:W-:Y:S01]  /*a270*/  MOV R16, 0x3f800000 ;  /* 0x3f80000000107802 */ /* 0x000fe20000000f00 */
[C---:B------:R-:W-:Y:S01]  /*a280*/  FADD.FTZ.RZ R0, R21.reuse, 1 ;  /* 0x3f80000015007421 */ /* 0x040fe2000001c000 */
[----:B------:R-:W-:Y:S01]  /*a290*/  ISETP.GE.U32.AND P1, PT, R21, 0x7f800000, PT ;  /* 0x7f8000001500780c */ /* 0x000fe20003f26070 */
[----:B------:R-:W-:Y:S02]  /*a2a0*/  BSSY B0, `(.L_x_5427) ;  /* 0x000001f000007945 */ /* 0x000fe40003800000 */
[----:B0-----:R-:W-:Y:S01]  /*a2b0*/  FFMA R17, R16, -1, R16 ;  /* 0xbf80000010117823 */ /* 0x001fe20000000010 */
        /* <DEDUP_REMOVED lines=29> */
.L_x_5428:
[----:B------:R-:W-:Y:S05]  /*a490*/  BSYNC B0 ;  /* 0x0000000000007941 */ /* 0x000fea0003800000 */
.L_x_5427:
[----:B------:R-:W-:Y:S01]  /*a4a0*/  BSSY B3, `(.L_x_5429) ;  /* 0x0000007000037945 */ /* 0x000fe20003800000 */
[----:B------:R-:W-:-:S03]  /*a4b0*/  FFMA R0, R7, R17, R16 ;  /* 0x0000001107007223 */ /* 0x000fc60000000010 */
[----:B------:R-:W-:Y:S05]  /*a4c0*/  @!P0 BRA `(.L_x_5430) ;  /* 0x0000000000108947 */ /* 0x000fea0003800000 */
[----:B------:R-:W-:Y:S01]  /*a4d0*/  HFMA2.MMA R0, -RZ, RZ, 1.875, 0 ;  /* 0x3f800000ff007435 */ /* 0x000fe200000001ff */
[----:B------:R-:W-:Y:S02]  /*a4e0*/  MOV R25, R6 ;  /* 0x0000000600197202 */ /* 0x000fe40000000f00 */
[----:B------:R-:W-:-:S08]  /*a4f0*/  MOV R22, 0xa510 ;  /* 0x0000a51000167802 */ /* 0x000fd00000000f00 */
[----:B--23--:R-:W-:Y:S05]  /*a500*/  CALL.REL.NOINC `($__internal_2_$__cuda_sm3x_div_rn_ftz_f32_slowpath) ;  /* 0x000000c4004c7944 */ /* 0x00cfea0003c00000 */
.L_x_5430:
[----:B------:R-:W-:Y:S05]  /*a510*/  BSYNC B3 ;  /* 0x0000000000037941 */ /* 0x000fea0003800000 */
.L_x_5429:
        /* <DEDUP_REMOVED lines=18> */
.L_x_5432:
[----:B------:R-:W-:Y:S02]  /*a640*/  ISETP.GE.AND P0, PT, R4, RZ, PT ;  /* 0x000000ff0400720c */ /* 0x000fe40003f06270 */
[----:B------:R-:W-:-:S11]  /*a650*/  MOV R7, 0x3fd774eb ;  /* 0x3fd774eb00077802 */ /* 0x000fd60000000f00 */
[----:B------:R-:W-:-:S04]  /*a660*/  @P0 FFMA.FTZ R0, R7, 0.93318945169448852539, -R0 ;  /* 0x3f6ee58107000823 */ /* 0x000fc80000010800 */
[----:B------:R-:W-:-:S07]  /*a670*/  @!P0 FFMA.FTZ R0, R7, 0.93318945169448852539, R0 ;  /* 0x3f6ee58107008823 */ /* 0x000fce0000010000 */
.L_x_5433:
[----:B------:R-:W-:Y:S05]  /*a680*/  BSYNC B0 ;  /* 0x0000000000007941 */ /* 0x000fea0003800000 */
.L_x_5431:
        /* <DEDUP_REMOVED lines=10> */
.L_x_5426:
        /* <DEDUP_REMOVED lines=13> */
.L_x_5435:
[----:B------:R-:W-:Y:S05]  /*a800*/  BSYNC B3 ;  /* 0x0000000000037941 */ /* 0x000fea0003800000 */
.L_x_5434:
        /* <DEDUP_REMOVED lines=18> */
.L_x_5437:
[----:B------:R-:W-:Y:S02]  /*a930*/  ISETP.GE.AND P0, PT, R4, RZ, PT ;  /* 0x000000ff0400720c */ /* 0x000fe40003f06270 */
[----:B------:R-:W-:-:S11]  /*a940*/  MOV R7, 0x3fd774eb ;  /* 0x3fd774eb00077802 */ /* 0x000fd60000000f00 */
[----:B------:R-:W-:-:S04]  /*a950*/  @P0 FFMA.FTZ R0, R7, 0.93318945169448852539, -R0 ;  /* 0x3f6ee58107000823 */ /* 0x000fc80000010800 */
[----:B------:R-:W-:-:S07]  /*a960*/  @!P0 FFMA.FTZ R0, R7, 0.93318945169448852539, R0 ;  /* 0x3f6ee58107008823 */ /* 0x000fce0000010000 */
.L_x_5438:
[----:B------:R-:W-:Y:S05]  /*a970*/  BSYNC B0 ;  /* 0x0000000000007941 */ /* 0x000fea0003800000 */
.L_x_5436:
        /* <DEDUP_REMOVED lines=11> */
.L_x_5394:
        /* <DEDUP_REMOVED lines=11> */
[-C--:B0-----:R-:W-:Y:S01]  /*aae0*/  FMUL.FTZ R17, R0, R15.reuse ;  /* 0x0000000f00117220 */ /* 0x081fe20000410000 */
[----:B------:R-:W-:-:S03]  /*aaf0*/  FMUL.FTZ R15, R14, R15 ;  /* 0x0000000f0e0f7220 */ /* 0x000fc60000410000 */
[----:B------:R-:W-:Y:S01]  /*ab00*/  FMUL.FTZ R22, R17, R17 ;  /* 0x0000001111167220 */ /* 0x000fe20000410000 */
[----:B------:R-:W-:-:S03]  /*ab10*/  MOV R17, 0x3f800000 ;  /* 0x3f80000000117802 */ /* 0x000fc60000000f00 */
[----:B------:R-:W-:Y:S01]  /*ab20*/  FFMA.FTZ R22, R15, R15, R22 ;  /* 0x0000000f0f167223 */ /* 0x000fe20000010016 */
[----:B------:R-:W-:-:S05]  /*ab30*/  LOP3.LUT R15, R16, 0x800000, RZ, 0xfc, !PT ;  /* 0x00800000100f7812 */ /* 0x000fca00078efcff */
        /* <DEDUP_REMOVED lines=10> */
[----:B------:R-:W5:Y:S01]  /*abe0*/  FCHK P0, R6, R7 ;  /* 0x0000000706007302 */ /* 0x000f620000000000 */
[----:B0-----:R-:W-:Y:S01]  /*abf0*/  FFMA.FTZ R14, R0, 0.69314718246459960938, R17 ;  /* 0x3f317218000e7823 */ /* 0x001fe20000010011 */
[----:B-----5:R-:W-:Y:S06]  /*ac00*/  @!P0 BRA `(.L_x_5440) ;  /* 0x0000000000148947 */ /* 0x020fec0003800000 */
[----:B------:R-:W-:Y:S02]  /*ac10*/  MOV R25, R6 ;  /* 0x0000000600197202 */ /* 0x000fe40000000f00 */
[----:B------:R-:W-:Y:S02]  /*ac20*/  MOV R0, R7 ;  /* 0x0000000700007202 */ /* 0x000fe40000000f00 */
[----:B------:R-:W-:-:S07]  /*ac30*/  MOV R22, 0xac50 ;  /* 0x0000ac5000167802 */ /* 0x000fce0000000f00 */
[----:B-1234-:R-:W-:Y:S05]  /*ac40*/  CALL.REL.NOINC `($__internal_2_$__cuda_sm3x_div_rn_ftz_f32_slowpath) ;  /* 0x000000bc007c7944 */ /* 0x01efea0003c00000 */
[----:B------:R-:W-:-:S07]  /*ac50*/  MOV R15, R0 ;  /* 0x00000000000f7202 */ /* 0x000fce0000000f00 */
.L_x_5440:
[----:B------:R-:W-:Y:S05]  /*ac60*/  BSYNC B3 ;  /* 0x0000000000037941 */ /* 0x000fea0003800000 */
.L_x_5439:
        /* <DEDUP_REMOVED lines=18> */
.L_x_5442:
[----:B------:R-:W-:Y:S02]  /*ad90*/  ISETP.GE.AND P0, PT, R4, RZ, PT ;  /* 0x000000ff0400720c */ /* 0x000fe40003f06270 */
[----:B------:R-:W-:-:S11]  /*ada0*/  MOV R15, 0x3fd774eb ;  /* 0x3fd774eb000f7802 */ /* 0x000fd60000000f00 */
[----:B------:R-:W-:-:S04]  /*adb0*/  @P0 FFMA.FTZ R0, R15, 0.93318945169448852539, -R0 ;  /* 0x3f6ee5810f000823 */ /* 0x000fc80000010800 */
[----:B------:R-:W-:-:S07]  /*adc0*/  @!P0 FFMA.FTZ R0, R15, 0.93318945169448852539, R0 ;  /* 0x3f6ee5810f008823 */ /* 0x000fce0000010000 */
.L_x_5443:
[----:B------:R-:W-:Y:S05]  /*add0*/  BSYNC B0 ;  /* 0x0000000000007941 */ /* 0x000fea0003800000 */
.L_x_5441:
        /* <DEDUP_REMOVED lines=11> */
.L_x_5393:
        /* <DEDUP_REMOVED lines=9> */
[----:B------:R-:W1:Y:S06]  /*af20*/  FCHK P1, R25, R6 ;  /* 0x0000000619007302 */ /* 0x000e6c0000020000 */
[----:B------:R-:W-:Y:S01]  /*af30*/  @P0 FMUL.FTZ R7, R5, 4 ;  /* 0x4080000005070820 */ /* 0x000fe20000410000 */
[----:B-----5:R-:W-:-:S03]  /*af40*/  FFMA R0, -R6, R15, 1 ;  /* 0x3f80000006007423 */ /* 0x020fc6000000010f */
[----:B------:R-:W-:Y:S01]  /*af50*/  @P0 FMUL.FTZ R7, R7, R7 ;  /* 0x0000000707070220 */ /* 0x000fe20000410000 */
[----:B------:R-:W-:Y:S01]  /*af60*/  FFMA R14, R15, R0, R15 ;  /* 0x000000000f0e7223 */ /* 0x000fe2000000000f */
[----:B------:R-:W-:Y:S01]  /*af70*/  @P0 FMUL.FTZ R0, R4, 4 ;  /* 0x4080000004000820 */ /* 0x000fe20000410000 */
[----:B------:R-:W-:Y:S02]  /*af80*/  @!P0 FMUL.FTZ R15, R5, R5 ;  /* 0x00000005050f8220 */ /* 0x000fe40000410000 */
[----:B0-----:R-:W-:Y:S01]  /*af90*/  FFMA R17, R25, R14, RZ ;  /* 0x0000000e19117223 */ /* 0x001fe200000000ff */
        /* <DEDUP_REMOVED lines=8> */
[----:B--234-:R-:W-:Y:S05]  /*b020*/  CALL.REL.NOINC `($__internal_2_$__cuda_sm3x_div_rn_ftz_f32_slowpath) ;  /* 0x000000b800847944 */ /* 0x01cfea0003c00000 */
.L_x_5445:
[----:B------:R-:W-:Y:S05]  /*b030*/  BSYNC B3 ;  /* 0x0000000000037941 */ /* 0x000fea0003800000 */
.L_x_5444:
        /* <DEDUP_REMOVED lines=18> */
.L_x_5447:
[----:B------:R-:W-:Y:S02]  /*b160*/  ISETP.GE.AND P0, PT, R4, RZ, PT ;  /* 0x000000ff0400720c */ /* 0x000fe40003f06270 */
[----:B------:R-:W-:-:S11]  /*b170*/  MOV R15, 0x3fd774eb ;  /* 0x3fd774eb000f7802 */ /* 0x000fd60000000f00 */
[----:B------:R-:W-:-:S04]  /*b180*/  @P0 FFMA.FTZ R0, R15, 0.93318945169448852539, -R0 ;  /* 0x3f6ee5810f000823 */ /* 0x000fc80000010800 */
[----:B------:R-:W-:-:S07]  /*b190*/  @!P0 FFMA.FTZ R0, R15, 0.93318945169448852539, R0 ;  /* 0x3f6ee5810f008823 */ /* 0x000fce0000010000 */
.L_x_5448:
[----:B------:R-:W-:Y:S05]  /*b1a0*/  BSYNC B0 ;  /* 0x0000000000007941 */ /* 0x000fea0003800000 */
.L_x_5446:
        /* <DEDUP_REMOVED lines=12> */
.L_x_5405:
[----:B------:R-:W-:Y:S05]  /*b270*/  BSYNC B2 ;  /* 0x0000000000027941 */ /* 0x000fea0003800000 */
.L_x_5392:
        /* <DEDUP_REMOVED lines=15> */
[----:B0-----:R-:W-:Y:S08]  /*b370*/  @P0 MUFU.SIN R17, R4 ;  /* 0x0000000400110308 */ /* 0x001ff00000000400 */
[----:B------:R-:W0:Y:S08]  /*b380*/  @P0 MUFU.EX2 R0, R0 ;  /* 0x0000000000000308 */ /* 0x000e300000000800 */
[----:B------:R-:W5:Y:S01]  /*b390*/  @P0 MUFU.COS R5, R4 ;  /* 0x0000000400050308 */ /* 0x000f620000000000 */
[C---:B0-----:R-:W-:Y:S01]  /*b3a0*/  @P0 FMUL.FTZ R17, R0.reuse, R17 ;  /* 0x0000001100110220 */ /* 0x041fe20000410000 */
[----:B-----5:R-:W-:Y:S01]  /*b3b0*/  @P0 FMUL.FTZ R16, R0, R5 ;  /* 0x0000000500100220 */ /* 0x020fe20000410000 */
        /* <DEDUP_REMOVED lines=22> */
.L_x_5452:
[----:B------:R-:W-:-:S13]  /*b520*/  ISETP.NE.AND P0, PT, R0, 0x7f800000, PT ;  /* 0x7f8000000000780c */ /* 0x000fda0003f05270 */
[----:B------:R-:W-:-:S05]  /*b530*/  @P0 FADD.FTZ R16, R6, -R6 ;  /* 0x8000000606100221 */ /* 0x000fca0000010000 */
[----:B0-----:R-:W-:Y:S01]  /*b540*/  @P0 MOV R17, R16 ;  /* 0x0000001000110202 */ /* 0x001fe20000000f00 */
[----:B------:R-:W-:Y:S06]  /*b550*/  @P0 BRA `(.L_x_5453) ;  /* 0x0000000000340947 */ /* 0x000fec0003800000 */
[----:B------:R-:W-:Y:S02]  /*b560*/  ISETP.GE.AND P0, PT, R11, RZ, PT ;  /* 0x000000ff0b00720c */ /* 0x000fe40003f06270 */
[----:B------:R-:W-:-:S11]  /*b570*/  CS2R R16, SRZ ;  /* 0x0000000000107805 */ /* 0x000fd6000001ff00 */
[----:B------:R-:W-:Y:S05]  /*b580*/  @!P0 BRA `(.L_x_5453) ;  /* 0x0000000000288947 */ /* 0x000fea0003800000 */
[----:B------:R-:W-:Y:S01]  /*b590*/  FADD.FTZ R17, R6, -R6 ;  /* 0x8000000606117221 */ /* 0x000fe20000010000 */
[----:B------:R-:W-:Y:S01]  /*b5a0*/  MOV R16, R11 ;  /* 0x0000000b00107202 */ /* 0x000fe20000000f00 */
[----:B------:R-:W-:Y:S06]  /*b5b0*/  BRA `(.L_x_5453) ;  /* 0x00000000001c7947 */ /* 0x000fec0003800000 */
.L_x_5451:
[----:B------:R-:W-:-:S04]  /*b5c0*/  FMUL.RZ R6, R6, 0.15915493667125701904 ;  /* 0x3e22f98306067820 */ /* 0x000fc8000040c000 */
[----:B0-----:R0:W0:Y:S08]  /*b5d0*/  MUFU.SIN R17, R6 ;  /* 0x0000000600117308 */ /* 0x0010300000000400 */
[----:B------:R0:W0:Y:S01]  /*b5e0*/  MUFU.COS R16, R6 ;  /* 0x0000000600107308 */ /* 0x0000220000000000 */
[----:B------:R-:W-:Y:S05]  /*b5f0*/  BRA `(.L_x_5453) ;  /* 0x00000000000c7947 */ /* 0x000fea0003800000 */
.L_x_5450:
[----:B------:R-:W-:Y:S01]  /*b600*/  FMUL.FTZ R11, R11, 1.4426950216293334961 ;  /* 0x3fb8aa3b0b0b7820 */ /* 0x000fe20000410000 */
[----:B0-----:R-:W-:-:S03]  /*b610*/  MOV R17, R6 ;  /* 0x0000000600117202 */ /* 0x001fc60000000f00 */
[----:B------:R0:W0:Y:S04]  /*b620*/  MUFU.EX2 R16, R11 ;  /* 0x0000000b00107308 */ /* 0x0000280000000800 */
.L_x_5453:
[----:B------:R-:W-:Y:S05]  /*b630*/  BSYNC B0 ;  /* 0x0000000000007941 */ /* 0x000fea0003800000 */
.L_x_5449:
[----:B------:R-:W-:Y:S02]  /*b640*/  LOP3.LUT P6, RZ, R20, 0x2, RZ, 0xc0, !PT ;  /* 0x0000000214ff7812 */ /* 0x000fe400078cc0ff */
[----:B------:R-:W-:Y:S01]  /*b650*/  @P3 IADD3 R0, P0, R31, UR4, RZ ;  /* 0x000000041f003c10 */ /* 0x000fe2000ff1e0ff */
[----:B------:R-:W-:-:S03]  /*b660*/  ULEA UR4, UP0, UR11, UR4, 0x2 ;  /* 0x000000040b047291 */ /* 0x000fc6000f80103f */
[----:B------:R-:W-:Y:S01]  /*b670*/  @P3 IADD3.X R5, RZ, UR5, RZ, P0, !PT ;  /* 0x00000005ff053c10 */ /* 0x000fe200087fe4ff */
[----:B------:R-:W-:Y:S01]  /*b680*/  ULEA.HI.X UR5, UR11, UR5, URZ, 0x2, UP0 ;  /* 0x000000050b057291 */ /* 0x000fe200080f143f */
[----:B------:R-:W-:Y:S01]  /*b690*/  @P3 LEA R4, P2, R0, UR6, 0x3 ;  /* 0x0000000600043c11 */ /* 0x000fe2000f8418ff */
[----:B------:R-:W-:Y:S01]  /*b6a0*/  UISETP.LT.U32.AND UP1, UPT, UR4, UR14, UPT ;  /* 0x0000000e0400728c */ /* 0x000fe2000bf21070 */
[----:B------:R-:W-:Y:S01]  /*b6b0*/  @!P5 LEA R10, P0, R30, UR6, 0x3 ;  /* 0x000000061e0adc11 */ /* 0x000fe2000f8018ff */
[----:B------:R-:W-:Y:S01]  /*b6c0*/  UISETP.GE.U32.AND UP0, UPT, UR4, 0x10000, UPT ;  /* 0x000100000400788c */ /* 0x000fe2000bf06070 */
[----:B------:R-:W-:Y:S02]  /*b6d0*/  @P3 LEA.HI.X R5, R0, UR7, R5, 0x3, P2 ;  /* 0x0000000700053c11 */ /* 0x000fe400090f1c05 */
[----:B0-----:R-:W-:Y:S01]  /*b6e0*/  @!P6 LEA R6, P1, R29, UR6, 0x3 ;  /* 0x000000061d06ec11 */ /* 0x001fe2000f8218ff */
[----:B------:R-:W-:Y:S01]  /*b6f0*/  UISETP.GE.U32.AND.EX UP0, UPT, UR5, URZ, UPT, UP0 ;  /* 0x0000003f0500728c */ /* 0x000fe2000bf06100 */
[----:B------:R-:W-:Y:S01]  /*b700*/  @!P4 LEA R14, P2, R27, UR6, 0x3 ;  /* 0x000000061b0ecc11 */ /* 0x000fe2000f8418ff */
[----:B--23--:R2:W-:Y:S01]  /*b710*/  @P3 STG.E.64 desc[UR12][R4.64], R2 ;  /* 0x0000000204003986 */ /* 0x00c5e2000c101b0c */
[----:B------:R-:W-:-:S02]  /*b720*/  @!P6 LEA.HI.X R7, R29, UR7, R28, 0x3, P1 ;  /* 0x000000071d07ec11 */ /* 0x000fc400088f1c1c */
[----:B------:R-:W-:Y:S02]  /*b730*/  @!P5 LEA.HI.X R11, R30, UR7, R19, 0x3, P0 ;  /* 0x000000071e0bdc11 */ /* 0x000fe400080f1c13 */
[----:B------:R-:W-:Y:S01]  /*b740*/  @!P4 LEA.HI.X R15, R27, UR7, R18, 0x3, P2 ;  /* 0x000000071b0fcc11 */ /* 0x000fe200090f1c12 */
[----:B-1----:R2:W-:Y:S01]  /*b750*/  @!P6 STG.E.64 desc[UR12][R6.64], R12 ;  /* 0x0000000c0600e986 */ /* 0x0025e2000c101b0c */
[----:B------:R-:W-:Y:S02]  /*b760*/  PLOP3.LUT P0, PT, PT, PT, UP1, 0x80, 0x0 ;  /* 0x000000000000781c */ /* 0x000fe40003f0f018 */
[----:B------:R-:W-:Y:S01]  /*b770*/  MOV R0, UR5 ;  /* 0x0000000500007c02 */ /* 0x000fe20008000f00 */
[----:B------:R2:W-:Y:S01]  /*b780*/  @!P5 STG.E.64 desc[UR12][R10.64], R8 ;  /* 0x000000080a00d986 */ /* 0x0005e2000c101b0c */
[----:B------:R-:W-:Y:S02]  /*b790*/  PLOP3.LUT P1, PT, PT, PT, UP0, 0x80, 0x0 ;  /* 0x000000000000781c */ /* 0x000fe40003f2f008 */
[----:B------:R-:W-:Y:S01]  /*b7a0*/  ISETP.LT.AND.EX P0, PT, R0, UR10, PT, P0 ;  /* 0x0000000a00007c0c */ /* 0x000fe2000bf01300 */
[----:B------:R2:W-:-:S12]  /*b7b0*/  @!P4 STG.E.64 desc[UR12][R14.64], R16 ;  /* 0x000000100e00c986 */ /* 0x0005d8000c101b0c */
[----:B------:R-:W-:Y:S05]  /*b7c0*/  @!P1 BRA P0, `(.L_x_5454) ;  /* 0xffffff4800809947 */ /* 0x000fea000003ffff */
[----:B------:R-:W-:Y:S05]  /*b7d0*/  EXIT ;  /* 0x000000000000794d */ /* 0x000fea0003800000 */
.L_x_5205:
[----:B------:R-:W0:Y:S02]  /*b7e0*/  S2R R28, SR_TID.X ;  /* 0x00000000001c7919 */ /* 0x000e240000002100 */
[----:B0-----:R-:W-:-:S03]  /*b7f0*/  IMAD.WIDE.U32 R2, R28, 0x4, RZ ;  /* 0x000000041c027825 */ /* 0x001fc600078e00ff */
[----:B------:R-:W-:-:S04]  /*b800*/  ISETP.GE.U32.AND P0, PT, R2, UR14, PT ;  /* 0x0000000e02007c0c */ /* 0x000fc8000bf06070 */
[----:B------:R-:W-:-:S04]  /*b810*/  ISETP.GE.AND.EX P0, PT, R3, UR10, PT, P0 ;  /* 0x0000000a03007c0c */ /* 0x000fc8000bf06300 */
[----:B------:R-:W-:-:S13]  /*b820*/  ISETP.GT.U32.OR P0, PT, R28, 0x3fff, P0 ;  /* 0x00003fff1c00780c */ /* 0x000fda0000704470 */
[----:B------:R-:W-:Y:S05]  /*b830*/  @P0 EXIT ;  /* 0x000000000000094d */ /* 0x000fea0003800000 */
[----:B------:R-:W-:-:S11]  /*b840*/  HFMA2.MMA R27, -RZ, RZ, 0, 0 ;  /* 0x00000000ff1b7435 */ /* 0x000fd600000001ff */
.L_x_5703:
[C---:B------:R-:W-:Y:S01]  /*b850*/  SHF.L.U32 R20, R28.reuse, 0x5, RZ ;  /* 0x000000051c147819 */ /* 0x040fe200000006ff */
[----:B------:R-:W-:Y:S01]  /*b860*/  ULDC.64 UR4, c[0x0][0xe60] ;  /* 0x0003980000047ab9 */ /* 0x000fe20000000a00 */
[----:B------:R-:W-:Y:S02]  /*b870*/  SHF.L.U64.HI R0, R28, 0x5, R27 ;  /* 0x000000051c007819 */ /* 0x000fe4000001021b */
[C---:B------:R-:W-:Y:S02]  /*b880*/  IADD3 R2, P0, R20.reuse, UR6, RZ ;  /* 0x0000000614027c10 */ /* 0x040fe4000ff1e0ff */
[----:B------:R-:W-:Y:S02]  /*b890*/  IADD3 R20, P1, R20, UR8, RZ ;  /* 0x0000000814147c10 */ /* 0x000fe4000ff3e0ff */
[C---:B------:R-:W-:Y:S02]  /*b8a0*/  IADD3.X R3, R0.reuse, UR7, RZ, P0, !PT ;  /* 0x0000000700037c10 */ /* 0x040fe400087fe4ff */
[----:B------:R-:W-:-:S03]  /*b8b0*/  IADD3.X R21, R0, UR9, RZ, P1, !PT ;  /* 0x0000000900157c10 */ /* 0x000fc60008ffe4ff */
[----:B------:R-:W2:Y:S04]  /*b8c0*/  LDG.E.128 R16, desc[UR12][R2.64] ;  /* 0x0000000c02107981 */ /* 0x000ea8000c1e1d00 */
[----:B------:R-:W3:Y:S04]  /*b8d0*/  LDG.E.128 R12, desc[UR12][R20.64] ;  /* 0x0000000c140c7981 */ /* 0x000ee8000c1e1d00 */
[----:B------:R0:W5:Y:S04]  /*b8e0*/  LDG.E.128 R8, desc[UR12][R20.64+0x10] ;  /* 0x0000100c14087981 */ /* 0x000168000c1e1d00 */
[----:B------:R0:W5:Y:S01]  /*b8f0*/  LDG.E.128 R4, desc[UR12][R2.64+0x10] ;  /* 0x0000100c02047981 */ /* 0x000162000c1e1d00 */
[----:B------:R-:W-:Y:S01]  /*b900*/  BSSY B2, `(.L_x_5455) ;  /* 0x0000284000027945 */ /* 0x000fe20003800000 */
[----:B--2---:R-:W-:Y:S01]  /*b910*/  FSETP.NAN.FTZ.AND P0, PT, R16, R17, PT ;  /* 0x000000111000720b */ /* 0x004fe20003f18000 */
[----:B---3--:R-:W-:Y:S01]  /*b920*/  FMUL.FTZ R29, R13, UR5 ;  /* 0x000000050d1d7c20 */ /* 0x008fe20008410000 */
[----:B------:R-:W-:-:S03]  /*b930*/  FMUL.FTZ R30, R12, UR5 ;  /* 0x000000050c1e7c20 */ /* 0x000fc60008410000 */
[----:B------:R-:W-:Y:S01]  /*b940*/  FFMA.FTZ R29, R12, UR4, -R29 ;  /* 0x000000040c1d7c23 */ /* 0x000fe2000801081d */
[----:B------:R-:W-:Y:S01]  /*b950*/  FFMA.FTZ R30, R13, UR4, R30 ;  /* 0x000000040d1e7c23 */ /* 0x000fe2000801001e */
[----:B------:R-:W-:-:S06]  /*b960*/  FADD.FTZ R13, |R16|, -RZ ;  /* 0x800000ff100d7221 */ /* 0x000fcc0000010200 */
        /* <DEDUP_REMOVED lines=58> */
.L_x_5462:
[----:B------:R-:W-:Y:S05]  /*bd10*/  BSYNC B0 ;  /* 0x0000000000007941 */ /* 0x000fea0003800000 */
.L_x_5461:
[----:B------:R-:W-:Y:S01]  /*bd20*/  BSSY B3, `(.L_x_5463) ;  /* 0x0000007000037945 */ /* 0x000fe20003800000 */
[----:B------:R-:W-:-:S03]  /*bd30*/  FFMA R0, R21, R22, R20 ;  /* 0x0000001615007223 */ /* 0x000fc60000000014 */
[----:B------:R-:W-:Y:S05]  /*bd40*/  @!P0 BRA `(.L_x_5464) ;  /* 0x0000000000108947 */ /* 0x000fea0003800000 */
[----:B------:R-:W-:Y:S02]  /*bd50*/  MOV R25, R12 ;  /* 0x0000000c00197202 */ /* 0x000fe40000000f00 */
[----:B------:R-:W-:Y:S02]  /*bd60*/  MOV R0, R31 ;  /* 0x0000001f00007202 */ /* 0x000fe40000000f00 */
[----:B------:R-:W-:-:S07]  /*bd70*/  MOV R22, 0xbd90 ;  /* 0x0000bd9000167802 */ /* 0x000fce0000000f00 */
[----:B-----5:R-:W-:Y:S05]  /*bd80*/  CALL.REL.NOINC `($__internal_2_$__cuda_sm3x_div_rn_ftz_f32_slowpath) ;  /* 0x000000ac002c7944 */ /* 0x020fea0003c00000 */
.L_x_5464:
[----:B------:R-:W-:Y:S05]  /*bd90*/  BSYNC B3 ;  /* 0x0000000000037941 */ /* 0x000fea0003800000 */
.L_x_5463:
        /* <DEDUP_REMOVED lines=18> */
.L_x_5466:
[----:B------:R-:W-:Y:S02]  /*bec0*/  ISETP.GE.AND P0, PT, R16, RZ, PT ;  /* 0x000000ff1000720c */ /* 0x000fe40003f06270 */
[----:B------:R-:W-:-:S11]  /*bed0*/  MOV R21, 0x3fd774eb ;  /* 0x3fd774eb00157802 */ /* 0x000fd60000000f00 */
[----:B------:R-:W-:-:S04]  /*bee0*/  @P0 FFMA.FTZ R0, R21, 0.93318945169448852539, -R0 ;  /* 0x3f6ee58115000823 */ /* 0x000fc80000010800 */
[----:B------:R-:W-:-:S07]  /*bef0*/  @!P0 FFMA.FTZ R0, R21, 0.93318945169448852539, R0 ;  /* 0x3f6ee58115008823 */ /* 0x000fce0000010000 */
.L_x_5467:
[----:B------:R-:W-:Y:S05]  /*bf00*/  BSYNC B0 ;  /* 0x0000000000007941 */ /* 0x000fea0003800000 */
.L_x_5465:
        /* <DEDUP_REMOVED lines=12> */
.L_x_5460:
        /* <DEDUP_REMOVED lines=17> */
.L_x_5471:
[----:B------:R-:W-:Y:S05]  /*c0e0*/  BSYNC B3 ;  /* 0x0000000000037941 */ /* 0x000fea0003800000 */
.L_x_5470:
        /* <DEDUP_REMOVED lines=18> */
.L_x_5473:
[----:B------:R-:W-:Y:S02]  /*c210*/  ISETP.GE.AND P0, PT, R16, RZ, PT ;  /* 0x000000ff1000720c */ /* 0x000fe40003f06270 */
[----:B------:R-:W-:-:S11]  /*c220*/  MOV R13, 0x3fd774eb ;  /* 0x3fd774eb000d7802 */ /* 0x000fd60000000f00 */
[----:B------:R-:W-:-:S04]  /*c230*/  @P0 FFMA.FTZ R0, R13, 0.93318945169448852539, -R0 ;  /* 0x3f6ee5810d000823 */ /* 0x000fc80000010800 */
[----:B------:R-:W-:-:S07]  /*c240*/  @!P0 FFMA.FTZ R0, R13, 0.93318945169448852539, R0 ;  /* 0x3f6ee5810d008823 */ /* 0x000fce0000010000 */
.L_x_5474:
[----:B------:R-:W-:Y:S05]  /*c250*/  BSYNC B0 ;  /* 0x0000000000007941 */ /* 0x000fea0003800000 */
.L_x_5472:
        /* <DEDUP_REMOVED lines=13> */
.L_x_5469:
        /* <DEDUP_REMOVED lines=25> */
.L_x_5476:
        /* <DEDUP_REMOVED lines=40> */
.L_x_5475:
        /* <DEDUP_REMOVED lines=48> */
.L_x_5478:
[----:B------:R-:W-:Y:S05]  /*ca40*/  BSYNC B0 ;  /* 0x0000000000007941 */ /* 0x000fea0003800000 */
.L_x_5477:
[----:B------:R-:W-:Y:S01]  /*ca50*/  BSSY B3, `(.L_x_5479) ;  /* 0x0000007000037945 */ /* 0x000fe20003800000 */
[----:B------:R-:W-:-:S03]  /*ca60*/  FFMA R0, R23, R22, R20 ;  /* 0x0000001617007223 */ /* 0x000fc60000000014 */
[----:B------:R-:W-:Y:S05]  /*ca70*/  @!P3 BRA `(.L_x_5480) ;  /* 0x000000000010b947 */ /* 0x000fea0003800000 */
[----:B------:R-:W-:Y:S02]  /*ca80*/  MOV R25, R12 ;  /* 0x0000000c00197202 */ /* 0x000fe40000000f00 */
[----:B------:R-:W-:Y:S02]  /*ca90*/  MOV R0, R31 ;  /* 0x0000001f00007202 */ /* 0x000fe40000000f00 */
[----:B------:R-:W-:-:S07]  /*caa0*/  MOV R22, 0xcac0 ;  /* 0x0000cac000167802 */ /* 0x000fce0000000f00 */
[----:B-----5:R-:W-:Y:S05]  /*cab0*/  CALL.REL.NOINC `($__internal_2_$__cuda_sm3x_div_rn_ftz_f32_slowpath) ;  /* 0x0000009c00e07944 */ /* 0x020fea0003c00000 */
.L_x_5480:
[----:B------:R-:W-:Y:S05]  /*cac0*/  BSYNC B3 ;  /* 0x0000000000037941 */ /* 0x000fea0003800000 */
.L_x_5479:
        /* <DEDUP_REMOVED lines=18> */
.L_x_5482:
[----:B------:R-:W-:Y:S02]  /*cbf0*/  ISETP.GE.AND P0, PT, R16, RZ, PT ;  /* 0x000000ff1000720c */ /* 0x000fe40003f06270 */
[----:B------:R-:W-:-:S11]  /*cc00*/  MOV R21, 0x3fd774eb ;  /* 0x3fd774eb00157802 */ /* 0x000fd60000000f00 */
[----:B------:R-:W-:-:S04]  /*cc10*/  @P0 FFMA.FTZ R0, R21, 0.93318945169448852539, -R0 ;  /* 0x3f6ee58115000823 */ /* 0x000fc80000010800 */
[----:B------:R-:W-:-:S07]  /*cc20*/  @!P0 FFMA.FTZ R0, R21, 0.93318945169448852539, R0 ;  /* 0x3f6ee58115008823 */ /* 0x000fce0000010000 */
.L_x_5483:
[----:B------:R-:W-:Y:S05]  /*cc30*/  BSYNC B0 ;  /* 0x0000000000007941 */ /* 0x000fea0003800000 */
.L_x_5481:
        /* <DEDUP_REMOVED lines=12> */
.L_x_5459:
        /* <DEDUP_REMOVED lines=13> */
.L_x_5485:
[----:B------:R-:W-:Y:S05]  /*cdd0*/  BSYNC B3 ;  /* 0x0000000000037941 */ /* 0x000fea0003800000 */
.L_x_5484:
        /* <DEDUP_REMOVED lines=18> */
.L_x_5487:
[----:B------:R-:W-:Y:S02]  /*cf00*/  ISETP.GE.AND P0, PT, R16, RZ, PT ;  /* 0x000000ff1000720c */ /* 0x000fe40003f06270 */
[----:B------:R-:W-:-:S11]  /*cf10*/  MOV R21, 0x3fd774eb ;  /* 0x3fd774eb00157802 */ /* 0x000fd60000000f00 */
[----:B------:R-:W-:-:S04]  /*cf20*/  @P0 FFMA.FTZ R0, R21, 0.93318945169448852539, -R0 ;  /* 0x3f6ee58115000823 */ /* 0x000fc80000010800 */
[----:B------:R-:W-:-:S07]  /*cf30*/  @!P0 FFMA.FTZ R0, R21, 0.93318945169448852539, R0 ;  /* 0x3f6ee58115008823 */ /* 0x000fce0000010000 */
.L_x_5488:
[----:B------:R-:W-:Y:S05]  /*cf40*/  BSYNC B0 ;  /* 0x0000000000007941 */ /* 0x000fea0003800000 */
.L_x_5486:
        /* <DEDUP_REMOVED lines=11> */
[----:B------:R-:W-:-:S04]  /*d000*/  FFMA.FTZ R22, R21, R21, R22 ;  /* 0x0000001515167223 */ /* 0x000fc80000010016 */
        /* <DEDUP_REMOVED lines=15> */
.L_x_5458:
[----:B------:R-:W-:-:S13]  /*d100*/  FSETP.GEU.FTZ.AND P0, PT, R12, 9.999999682655225389e-20, PT ;  /* 0x1fec1e4a0c00780b */ /* 0x000fda0003f1e000 */
[----:B------:R-:W-:Y:S05]  /*d110*/  @!P0 BRA `(.L_x_5489) ;  /* 0x00000004003c8947 */ /* 0x000fea0003800000 */
[----:B------:R-:W-:Y:S01]  /*d120*/  FMUL.FTZ R23, R12, R12 ;  /* 0x0000000c0c177220 */ /* 0x000fe20000410000 */
[----:B------:R-:W-:Y:S01]  /*d130*/  MOV R21, 0x3e800000 ;  /* 0x3e80000000157802 */ /* 0x000fe20000000f00 */
[----:B------:R0:W1:Y:S01]  /*d140*/  FCHK P0, R12, 1 ;  /* 0x3f8000000c007902 */ /* 0x0000620000000000 */
        /* <DEDUP_REMOVED lines=34> */
.L_x_5491:
[----:B------:R-:W-:Y:S05]  /*d370*/  BSYNC B0 ;  /* 0x0000000000007941 */ /* 0x000fea0003800000 */
.L_x_5490:
[----:B------:R-:W-:Y:S01]  /*d380*/  BSSY B3, `(.L_x_5492) ;  /* 0x0000007000037945 */ /* 0x000fe20003800000 */
[----:B------:R-:W-:-:S03]  /*d390*/  FFMA R0, R13, R22, R20 ;  /* 0x000000160d007223 */ /* 0x000fc60000000014 */
[----:B------:R-:W-:Y:S05]  /*d3a0*/  @!P0 BRA `(.L_x_5493) ;  /* 0x0000000000108947 */ /* 0x000fea0003800000 */
[----:B------:R-:W-:Y:S01]  /*d3b0*/  HFMA2.MMA R0, -RZ, RZ, 1.875, 0 ;  /* 0x3f800000ff007435 */ /* 0x000fe200000001ff */
[----:B------:R-:W-:Y:S02]  /*d3c0*/  MOV R25, R12 ;  /* 0x0000000c00197202 */ /* 0x000fe40000000f00 */
[----:B------:R-:W-:-:S08]  /*d3d0*/  MOV R22, 0xd3f0 ;  /* 0x0000d3f000167802 */ /* 0x000fd00000000f00 */
[----:B-----5:R-:W-:Y:S05]  /*d3e0*/  CALL.REL.NOINC `($__internal_2_$__cuda_sm3x_div_rn_ftz_f32_slowpath) ;  /* 0x0000009400947944 */ /* 0x020fea0003c00000 */
.L_x_5493:
[----:B------:R-:W-:Y:S05]  /*d3f0*/  BSYNC B3 ;  /* 0x0000000000037941 */ /* 0x000fea0003800000 */
.L_x_5492:
        /* <DEDUP_REMOVED lines=18> */
.L_x_5495:
[----:B------:R-:W-:Y:S02]  /*d520*/  ISETP.GE.AND P0, PT, R16, RZ, PT ;  /* 0x000000ff1000720c */ /* 0x000fe40003f06270 */
[----:B------:R-:W-:-:S11]  /*d530*/  MOV R13, 0x3fd774eb ;  /* 0x3fd774eb000d7802 */ /* 0x000fd60000000f00 */
[----:B------:R-:W-:-:S04]  /*d540*/  @P0 FFMA.FTZ R0, R13, 0.93318945169448852539, -R0 ;  /* 0x3f6ee5810d000823 */ /* 0x000fc80000010800 */
[----:B------:R-:W-:-:S07]  /*d550*/  @!P0 FFMA.FTZ R0, R13, 0.93318945169448852539, R0 ;  /* 0x3f6ee5810d008823 */ /* 0x000fce0000010000 */
.L_x_5496:
[----:B------:R-:W-:Y:S05]  /*d560*/  BSYNC B0 ;  /* 0x0000000000007941 */ /* 0x000fea0003800000 */
.L_x_5494:
        /* <DEDUP_REMOVED lines=10> */
.L_x_5489:
        /* <DEDUP_REMOVED lines=13> */
.L_x_5498:
[----:B------:R-:W-:Y:S05]  /*d6e0*/  BSYNC B3 ;  /* 0x0000000000037941 */ /* 0x000fea0003800000 */
.L_x_5497:
        /* <DEDUP_REMOVED lines=18> */
.L_x_5500:
[----:B------:R-:W-:Y:S02]  /*d810*/  ISETP.GE.AND P0, PT, R16, RZ, PT ;  /* 0x000000ff1000720c */ /* 0x000fe40003f06270 */
[----:B------:R-:W-:-:S11]  /*d820*/  MOV R13, 0x3fd774eb ;  /* 0x3fd774eb000d7802 */ /* 0x000fd60000000f00 */
[----:B------:R-:W-:-:S04]  /*d830*/  @P0 FFMA.FTZ R0, R13, 0.93318945169448852539, -R0 ;  /* 0x3f6ee5810d000823 */ /* 0x000fc80000010800 */
[----:B------:R-:W-:-:S07]  /*d840*/  @!P0 FFMA.FTZ R0, R13, 0.93318945169448852539, R0 ;  /* 0x3f6ee5810d008823 */ /* 0x000fce0000010000 */
.L_x_5501:
[----:B------:R-:W-:Y:S05]  /*d850*/  BSYNC B0 ;  /* 0x0000000000007941 */ /* 0x000fea0003800000 */
.L_x_5499:
        /* <DEDUP_REMOVED lines=11> */
.L_x_5457:
        /* <DEDUP_REMOVED lines=33> */
[----:B-----5:R-:W-:Y:S05]  /*db20*/  CALL.REL.NOINC `($__internal_2_$__cuda_sm3x_div_rn_ftz_f32_slowpath) ;  /* 0x0000008c00c47944 */ /* 0x020fea0003c00000 */
.L_x_5503:
[----:B------:R-:W-:Y:S05]  /*db30*/  BSYNC B3 ;  /* 0x0000000000037941 */ /* 0x000fea0003800000 */
.L_x_5502:
        /* <DEDUP_REMOVED lines=18> */
.L_x_5505:
[----:B------:R-:W-:Y:S02]  /*dc60*/  ISETP.GE.AND P0, PT, R16, RZ, PT ;  /* 0x000000ff1000720c */ /* 0x000fe40003f06270 */
[----:B------:R-:W-:-:S11]  /*dc70*/  MOV R21, 0x3fd774eb ;  /* 0x3fd774eb00157802 */ /* 0x000fd60000000f00 */
[----:B------:R-:W-:-:S04]  /*dc80*/  @P0 FFMA.FTZ R0, R21, 0.93318945169448852539, -R0 ;  /* 0x3f6ee58115000823 */ /* 0x000fc80000010800 */
[----:B------:R-:W-:-:S07]  /*dc90*/  @!P0 FFMA.FTZ R0, R21, 0.93318945169448852539, R0 ;  /* 0x3f6ee58115008823 */ /* 0x000fce0000010000 */
.L_x_5506:
[----:B------:R-:W-:Y:S05]  /*dca0*/  BSYNC B0 ;  /* 0x0000000000007941 */ /* 0x000fea0003800000 */
.L_x_5504:
        /* <DEDUP_REMOVED lines=11> */
.L_x_5456:
        /* <DEDUP_REMOVED lines=26> */
.L_x_5508:
[----:B------:R-:W-:Y:S05]  /*df00*/  BSYNC B3 ;  /* 0x0000000000037941 */ /* 0x000fea0003800000 */
.L_x_5507:
        /* <DEDUP_REMOVED lines=18> */
.L_x_5510:
[----:B------:R-:W-:Y:S02]  /*e030*/  ISETP.GE.AND P0, PT, R16, RZ, PT ;  /* 0x000000ff1000720c */ /* 0x000fe40003f06270 */
[----:B------:R-:W-:-:S11]  /*e040*/  MOV R13, 0x3fd774eb ;  /* 0x3fd774eb000d7802 */ /* 0x000fd60000000f00 */
[----:B------:R-:W-:-:S04]  /*e050*/  @P0 FFMA.FTZ R0, R13, 0.93318945169448852539, -R0 ;  /* 0x3f6ee5810d000823 */ /* 0x000fc80000010800 */
[----:B------:R-:W-:-:S07]  /*e060*/  @!P0 FFMA.FTZ R0, R13, 0.93318945169448852539, R0 ;  /* 0x3f6ee5810d008823 */ /* 0x000fce0000010000 */
.L_x_5511:
[----:B------:R-:W-:Y:S05]  /*e070*/  BSYNC B0 ;  /* 0x0000000000007941 */ /* 0x000fea0003800000 */
.L_x_5509:
        /* <DEDUP_REMOVED lines=12> */
.L_x_5468:
[----:B------:R-:W-:Y:S05]  /*e140*/  BSYNC B2 ;  /* 0x0000000000027941 */ /* 0x000fea0003800000 */
.L_x_5455:
[CC--:B------:R-:W-:Y:S01]  /*e150*/  FMUL.FTZ R17, R29.reuse, R0.reuse ;  /* 0x000000001d117220 */ /* 0x0c0fe20000410000 */
        /* <DEDUP_REMOVED lines=41> */
.L_x_5515:
        /* <DEDUP_REMOVED lines=10> */
.L_x_5514:
[----:B------:R-:W-:-:S04]  /*e490*/  FMUL.RZ R20, R20, 0.15915493667125701904 ;  /* 0x3e22f98314147820 */ /* 0x000fc8000040c000 */
[----:B------:R1:W2:Y:S08]  /*e4a0*/  MUFU.SIN R13, R20 ;  /* 0x00000014000d7308 */ /* 0x0002b00000000400 */
[----:B------:R1:W3:Y:S01]  /*e4b0*/  MUFU.COS R12, R20 ;  /* 0x00000014000c7308 */ /* 0x0002e20000000000 */
[----:B------:R-:W-:Y:S05]  /*e4c0*/  BRA `(.L_x_5516) ;  /* 0x00000000000c7947 */ /* 0x000fea0003800000 */
.L_x_5513:
[----:B------:R-:W-:Y:S01]  /*e4d0*/  FMUL.FTZ R12, R29, 1.4426950216293334961 ;  /* 0x3fb8aa3b1d0c7820 */ /* 0x000fe20000410000 */
[----:B------:R-:W-:-:S05]  /*e4e0*/  MOV R13, R20 ;  /* 0x00000014000d7202 */ /* 0x000fca0000000f00 */
[----:B------:R-:W0:Y:S02]  /*e4f0*/  MUFU.EX2 R12, R12 ;  /* 0x0000000c000c7308 */ /* 0x000e240000000800 */
.L_x_5516:
[----:B------:R-:W-:Y:S05]  /*e500*/  BSYNC B0 ;  /* 0x0000000000007941 */ /* 0x000fea0003800000 */
.L_x_5512:
        /* <DEDUP_REMOVED lines=61> */
.L_x_5524:
[----:B------:R-:W-:Y:S05]  /*e8e0*/  BSYNC B0 ;  /* 0x0000000000007941 */ /* 0x000fea0003800000 */
.L_x_5523:
[----:B------:R-:W-:Y:S01]  /*e8f0*/  BSSY B3, `(.L_x_5525) ;  /* 0x0000007000037945 */ /* 0x000fe20003800000 */
[----:B------:R-:W-:-:S03]  /*e900*/  FFMA R0, R23, R22, R20 ;  /* 0x0000001617007223 */ /* 0x000fc60000000014 */
[----:B------:R-:W-:Y:S05]  /*e910*/  @!P0 BRA `(.L_x_5526) ;  /* 0x0000000000108947 */ /* 0x000fea0003800000 */
[----:B------:R-:W-:Y:S02]  /*e920*/  MOV R25, R16 ;  /* 0x0000001000197202 */ /* 0x000fe40000000f00 */
[----:B------:R-:W-:Y:S02]  /*e930*/  MOV R0, R17 ;  /* 0x0000001100007202 */ /* 0x000fe40000000f00 */
[----:B------:R-:W-:-:S07]  /*e940*/  MOV R22, 0xe960 ;  /* 0x0000e96000167802 */ /* 0x000fce0000000f00 */
[----:B0-23-5:R-:W-:Y:S05]  /*e950*/  CALL.REL.NOINC `($__internal_2_$__cuda_sm3x_div_rn_ftz_f32_slowpath) ;  /* 0x0000008000387944 */ /* 0x02dfea0003c00000 */
.L_x_5526:
[----:B------:R-:W-:Y:S05]  /*e960*/  BSYNC B3 ;  /* 0x0000000000037941 */ /* 0x000fea0003800000 */
.L_x_5525:
        /* <DEDUP_REMOVED lines=18> */
.L_x_5528:
[----:B------:R-:W-:Y:S02]  /*ea90*/  ISETP.GE.AND P0, PT, R18, RZ, PT ;  /* 0x000000ff1200720c */ /* 0x000fe40003f06270 */
[----:B------:R-:W-:-:S11]  /*eaa0*/  MOV R21, 0x3fd774eb ;  /* 0x3fd774eb00157802 */ /* 0x000fd60000000f00 */
[----:B------:R-:W-:-:S04]  /*eab0*/  @P0 FFMA.FTZ R0, R21, 0.93318945169448852539, -R0 ;  /* 0x3f6ee58115000823 */ /* 0x000fc80000010800 */
[----:B------:R-:W-:-:S07]  /*eac0*/  @!P0 FFMA.FTZ R0, R21, 0.93318945169448852539, R0 ;  /* 0x3f6ee58115008823 */ /* 0x000fce0000010000 */
.L_x_5529:
[----:B------:R-:W-:Y:S05]  /*ead0*/  BSYNC B0 ;  /* 0x0000000000007941 */ /* 0x000fea0003800000 */
.L_x_5527:
        /* <DEDUP_REMOVED lines=12> */
.L_x_5522:
[----:B------:R-:W-:-:S04]  /*eba0*/  FMUL.FTZ R30, R16, R16 ;  /* 0x00000010101e7220 */ /* 0x000fc80000410000 */
[----:B------:R-:W-:-:S05]  /*ebb0*/  FFMA.FTZ R30, R17, R17, R30 ;  /* 0x00000011111e7223 */ /* 0x000fca000001001e */
[----:B------:R-:W-:-:S13]  /*ebc0*/  FSETP.GTU.FTZ.AND P0, PT, R30, 0.69999998807907104492, PT ;  /* 0x3f3333331e00780b */ /* 0x000fda0003f1c000 */
[----:B------:R-:W-:Y:S05]  /*ebd0*/  @P0 BRA `(.L_x_5531) ;  /* 0x0000000000c80947 */ /* 0x000fea0003800000 */
[----:B------:R-:W4:Y:S01]  /*ebe0*/  MUFU.RCP R0, R17 ;  /* 0x0000001100007308 */ /* 0x000f220000001000 */
[----:B------:R-:W-:Y:S07]  /*ebf0*/  BSSY B3, `(.L_x_5532) ;  /* 0x000000c000037945 */ /* 0x000fee0003800000 */
[----:B------:R-:W0:Y:S01]  /*ec00*/  FCHK P0, R16, R17 ;  /* 0x0000001110007302 */ /* 0x000e220000000000 */
[----:B----4-:R-:W-:-:S04]  /*ec10*/  FFMA R21, -R17, R0, 1 ;  /* 0x3f80000011157423 */ /* 0x010fc80000000100 */
[----:B------:R-:W-:-:S04]  /*ec20*/  FFMA R21, R0, R21, R0 ;  /* 0x0000001500157223 */ /* 0x000fc80000000000 */
[----:B------:R-:W-:-:S04]  /*ec30*/  FFMA R0, R16, R21, RZ ;  /* 0x0000001510007223 */ /* 0x000fc800000000ff */
[----:B-1----:R-:W-:-:S04]  /*ec40*/  FFMA R20, -R17, R0, R16 ;  /* 0x0000000011147223 */ /* 0x002fc80000000110 */
[----:B------:R-:W-:Y:S01]  /*ec50*/  FFMA R0, R21, R20, R0 ;  /* 0x0000001415007223 */ /* 0x000fe20000000000 */
[----:B0-----:R-:W-:Y:S06]  /*ec60*/  @!P0 BRA `(.L_x_5533) ;  /* 0x0000000000108947 */ /* 0x001fec0003800000 */
[----:B------:R-:W-:Y:S02]  /*ec70*/  MOV R25, R16 ;  /* 0x0000001000197202 */ /* 0x000fe40000000f00 */
[----:B------:R-:W-:Y:S02]  /*ec80*/  MOV R0, R17 ;  /* 0x0000001100007202 */ /* 0x000fe40000000f00 */
[----:B------:R-:W-:-:S07]  /*ec90*/  MOV R22, 0xecb0 ;  /* 0x0000ecb000167802 */ /* 0x000fce0000000f00 */
[----:B--23-5:R-:W-:Y:S05]  /*eca0*/  CALL.REL.NOINC `($__internal_2_$__cuda_sm3x_div_rn_ftz_f32_slowpath) ;  /* 0x0000007c00647944 */ /* 0x02cfea0003c00000 */
.L_x_5533:
[----:B------:R-:W-:Y:S05]  /*ecb0*/  BSYNC B3 ;  /* 0x0000000000037941 */ /* 0x000fea0003800000 */
.L_x_5532:
        /* <DEDUP_REMOVED lines=18> */
.L_x_5535:
[----:B------:R-:W-:Y:S02]  /*ede0*/  ISETP.GE.AND P0, PT, R18, RZ, PT ;  /* 0x000000ff1200720c */ /* 0x000fe40003f06270 */
[----:B------:R-:W-:-:S11]  /*edf0*/  MOV R21, 0x3fd774eb ;  /* 0x3fd774eb00157802 */ /* 0x000fd60000000f00 */
[----:B------:R-:W-:-:S04]  /*ee00*/  @P0 FFMA.FTZ R0, R21, 0.93318945169448852539, -R0 ;  /* 0x3f6ee58115000823 */ /* 0x000fc80000010800 */
[----:B------:R-:W-:-:S07]  /*ee10*/  @!P0 FFMA.FTZ R0, R21, 0.93318945169448852539, R0 ;  /* 0x3f6ee58115008823 */ /* 0x000fce0000010000 */
.L_x_5536:
[----:B------:R-:W-:Y:S05]  /*ee20*/  BSYNC B0 ;  /* 0x0000000000007941 */ /* 0x000fea0003800000 */
.L_x_5534:
        /* <DEDUP_REMOVED lines=13> */
.L_x_5531:
        /* <DEDUP_REMOVED lines=25> */
.L_x_5538:
        /* <DEDUP_REMOVED lines=40> */
.L_x_5537:
        /* <DEDUP_REMOVED lines=48> */
.L_x_5540:
[----:B------:R-:W-:Y:S05]  /*f610*/  BSYNC B0 ;  /* 0x0000000000007941 */ /* 0x000fea0003800000 */
.L_x_5539:
[----:B------:R-:W-:Y:S01]  /*f620*/  BSSY B3, `(.L_x_5541) ;  /* 0x0000007000037945 */ /* 0x000fe20003800000 */
[----:B------:R-:W-:-:S03]  /*f630*/  FFMA R0, R23, R22, R20 ;  /* 0x0000001617007223 */ /* 0x000fc60000000014 */
[----:B------:R-:W-:Y:S05]  /*f640*/  @!P3 BRA `(.L_x_5542) ;  /* 0x000000000010b947 */ /* 0x000fea0003800000 */
[----:B------:R-:W-:Y:S02]  /*f650*/  MOV R25, R16 ;  /* 0x0000001000197202 */ /* 0x000fe40000000f00 */
[----:B------:R-:W-:Y:S02]  /*f660*/  MOV R0, R17 ;  /* 0x0000001100007202 */ /* 0x000fe40000000f00 */
[----:B------:R-:W-:-:S07]  /*f670*/  MOV R22, 0xf690 ;  /* 0x0000f69000167802 */ /* 0x000fce0000000f00 */
[----:B0-23-5:R-:W-:Y:S05]  /*f680*/  CALL.REL.NOINC `($__internal_2_$__cuda_sm3x_div_rn_ftz_f32_slowpath) ;  /* 0x0000007000ec7944 */ /* 0x02dfea0003c00000 */
.L_x_5542:
[----:B------:R-:W-:Y:S05]  /*f690*/  BSYNC B3 ;  /* 0x0000000000037941 */ /* 0x000fea0003800000 */
.L_x_5541:
        /* <DEDUP_REMOVED lines=18> */
.L_x_5544:
[----:B------:R-:W-:Y:S02]  /*f7c0*/  ISETP.GE.AND P0, PT, R18, RZ, PT ;  /* 0x000000ff1200720c */ /* 0x000fe40003f06270 */
[----:B------:R-:W-:-:S11]  /*f7d0*/  MOV R21, 0x3fd774eb ;  /* 0x3fd774eb00157802 */ /* 0x000fd60000000f00 */
[----:B------:R-:W-:-:S04]  /*f7e0*/  @P0 FFMA.FTZ R0, R21, 0.93318945169448852539, -R0 ;  /* 0x3f6ee58115000823 */ /* 0x000fc80000010800 */
[----:B------:R-:W-:-:S07]  /*f7f0*/  @!P0 FFMA.FTZ R0, R21, 0.93318945169448852539, R0 ;  /* 0x3f6ee58115008823 */ /* 0x000fce0000010000 */
.L_x_5545:
[----:B------:R-:W-:Y:S05]  /*f800*/  BSYNC B0 ;  /* 0x0000000000007941 */ /* 0x000fea0003800000 */
.L_x_5543:
        /* <DEDUP_REMOVED lines=12> */
.L_x_5521:
        /* <DEDUP_REMOVED lines=13> */
.L_x_5547:
[----:B------:R-:W-:Y:S05]  /*f9a0*/  BSYNC B3 ;  /* 0x0000000000037941 */ /* 0x000fea0003800000 */
.L_x_5546:
        /* <DEDUP_REMOVED lines=18> */
.L_x_5549:
[----:B------:R-:W-:Y:S02]  /*fad0*/  ISETP.GE.AND P0, PT, R18, RZ, PT ;  /* 0x000000ff1200720c */ /* 0x000fe40003f06270 */
[----:B------:R-:W-:-:S11]  /*fae0*/  MOV R21, 0x3fd774eb ;  /* 0x3fd774eb00157802 */ /* 0x000fd60000000f00 */
[----:B------:R-:W-:-:S04]  /*faf0*/  @P0 FFMA.FTZ R0, R21, 0.93318945169448852539, -R0 ;  /* 0x3f6ee58115000823 */ /* 0x000fc80000010800 */
[----:B------:R-:W-:-:S07]  /*fb00*/  @!P0 FFMA.FTZ R0, R21, 0.93318945169448852539, R0 ;  /* 0x3f6ee58115008823 */ /* 0x000fce0000010000 */
.L_x_5550:
[----:B------:R-:W-:Y:S05]  /*fb10*/  BSYNC B0 ;  /* 0x0000000000007941 */ /* 0x000fea0003800000 */
.L_x_5548:
        /* <DEDUP_REMOVED lines=27> */
.L_x_5520:
        /* <DEDUP_REMOVED lines=39> */
.L_x_5553:
[----:B------:R-:W-:Y:S05]  /*ff40*/  BSYNC B0 ;  /* 0x0000000000007941 */ /* 0x000fea0003800000 */
.L_x_5552:
[----:B------:R-:W-:Y:S01]  /*ff50*/  BSSY B3, `(.L_x_5554) ;  /* 0x0000007000037945 */ /* 0x000fe20003800000 */
[----:B------:R-:W-:-:S03]  /*ff60*/  FFMA R0, R17, R22, R20 ;  /* 0x0000001611007223 */ /* 0x000fc60000000014 */
[----:B------:R-:W-:Y:S05]  /*ff70*/  @!P0 BRA `(.L_x_5555) ;  /* 0x0000000000108947 */ /* 0x000fea0003800000 */
[----:B------:R-:W-:Y:S01]  /*ff80*/  HFMA2.MMA R0, -RZ, RZ, 1.875, 0 ;  /* 0x3f800000ff007435 */ /* 0x000fe200000001ff */
[----:B------:R-:W-:Y:S02]  /*ff90*/  MOV R25, R16 ;  /* 0x0000001000197202 */ /* 0x000fe40000000f00 */
[----:B------:R-:W-:-:S08]  /*ffa0*/  MOV R22, 0xffc0 ;  /* 0x0000ffc000167802 */ /* 0x000fd00000000f00 */
[----:B--23-5:R-:W-:Y:S05]  /*ffb0*/  CALL.REL.NOINC `($__internal_2_$__cuda_sm3x_div_rn_ftz_f32_slowpath) ;  /* 0x0000006800a07944 */ /* 0x02cfea0003c00000 */
.L_x_5555:
[----:B------:R-:W-:Y:S05]  /*ffc0*/  BSYNC B3 ;  /* 0x0000000000037941 */ /* 0x000fea0003800000 */
.L_x_5554:
        /* <DEDUP_REMOVED lines=18> */
.L_x_5557:
[----:B------:R-:W-:Y:S02]  /*100f0*/  ISETP.GE.AND P0, PT, R18, RZ, PT ;  /* 0x000000ff1200720c */ /* 0x000fe40003f06270 */
[----:B------:R-:W-:-:S11]  /*10100*/  MOV R17, 0x3fd774eb ;  /* 0x3fd774eb00117802 */ /* 0x000fd60000000f00 */
[----:B------:R-:W-:-:S04]  /*10110*/  @P0 FFMA.FTZ R0, R17, 0.93318945169448852539, -R0 ;  /* 0x3f6ee58111000823 */ /* 0x000fc80000010800 */
[----:B------:R-:W-:-:S07]  /*10120*/  @!P0 FFMA.FTZ R0, R17, 0.93318945169448852539, R0 ;  /* 0x3f6ee58111008823 */ /* 0x000fce0000010000 */
.L_x_5558:
[----:B------:R-:W-:Y:S05]  /*10130*/  BSYNC B0 ;  /* 0x0000000000007941 */ /* 0x000fea0003800000 */
.L_x_5556:
        /* <DEDUP_REMOVED lines=10> */
.L_x_5551:
        /* <DEDUP_REMOVED lines=12> */
[----:B0123-5:R-:W-:Y:S05]  /*102a0*/  CALL.REL.NOINC `($__internal_2_$__cuda_sm3x_div_rn_ftz_f32_slowpath) ;  /* 0x0000006400e47944 */ /* 0x02ffea0003c00000 */
.L_x_5560:
[----:B------:R-:W-:Y:S05]  /*102b0*/  BSYNC B3 ;  /* 0x0000000000037941 */ /* 0x000fea0003800000 */
.L_x_5559:
        /* <DEDUP_REMOVED lines=18> */
.L_x_5562:
[----:B------:R-:W-:Y:S02]  /*103e0*/  ISETP.GE.AND P0, PT, R18, RZ, PT ;  /* 0x000000ff1200720c */ /* 0x000fe40003f06270 */
[----:B------:R-:W-:-:S11]  /*103f0*/  MOV R17, 0x3fd774eb ;  /* 0x3fd774eb00117802 */ /* 0x000fd60000000f00 */
[----:B------:R-:W-:-:S04]  /*10400*/  @P0 FFMA.FTZ R0, R17, 0.93318945169448852539, -R0 ;  /* 0x3f6ee58111000823 */ /* 0x000fc80000010800 */
[----:B------:R-:W-:-:S07]  /*10410*/  @!P0 FFMA.FTZ R0, R17, 0.93318945169448852539, R0 ;  /* 0x3f6ee58111008823 */ /* 0x000fce0000010000 */
.L_x_5563:
[----:B------:R-:W-:Y:S05]  /*10420*/  BSYNC B0 ;  /* 0x0000000000007941 */ /* 0x000fea0003800000 */
.L_x_5561:
        /* <DEDUP_REMOVED lines=11> */
.L_x_5519:
[----:B------:R-:W-:Y:S01]  /*104e0*/  FMUL.FTZ R0, R18, 0.36787945032119750977 ;  /* 0x3ebc5ab212007820 */ /* 0x000fe20000410000 */
[----:B-1----:R-:W-:Y:S01]  /*104f0*/  FMUL.FTZ R20, R19, 0.36787945032119750977 ;  /* 0x3ebc5ab213147820 */ /* 0x002fe20000410000 */
[----:B------:R-:W-:Y:S01]  /*10500*/  MUFU.RCP R26, R17 ;  /* 0x00000011001a7308 */ /* 0x000fe20000001000 */
[----:B------:R-:W-:Y:S01]  /*10510*/  MOV R29, 0x3f800000 ;  /* 0x3f800000001d7802 */ /* 0x000fe20000000f00 */
[----:B------:R-:W-:Y:S01]  /*10520*/  FADD.FTZ R0, |R0|, -RZ ;  /* 0x800000ff00007221 */ /* 0x000fe20000010200 */
[----:B------:R-:W-:Y:S01]  /*10530*/  FADD.FTZ R21, |R20|, -RZ ;  /* 0x800000ff14157221 */ /* 0x000fe20000010200 */
[----:B------:R-:W-:Y:S04]  /*10540*/  BSSY B3, `(.L_x_5564) ;  /* 0x000001c000037945 */ /* 0x000fe80003800000 */
[----:B------:R-:W-:-:S02]  /*10550*/  VIMNMX R20, R0, R21, !PT ;  /* 0x0000001500147248 */ /* 0x000fc40007fe0100 */
        /* <DEDUP_REMOVED lines=25> */
[----:B0-23-5:R-:W-:Y:S05]  /*106f0*/  CALL.REL.NOINC `($__internal_2_$__cuda_sm3x_div_rn_ftz_f32_slowpath) ;  /* 0x0000006000d07944 */ /* 0x02dfea0003c00000 */
.L_x_5565:
[----:B------:R-:W-:Y:S05]  /*10700*/  BSYNC B3 ;  /* 0x0000000000037941 */ /* 0x000fea0003800000 */
.L_x_5564:
        /* <DEDUP_REMOVED lines=18> */
.L_x_5567:
[----:B------:R-:W-:Y:S02]  /*10830*/  ISETP.GE.AND P0, PT, R18, RZ, PT ;  /* 0x000000ff1200720c */ /* 0x000fe40003f06270 */
[----:B------:R-:W-:-:S11]  /*10840*/  MOV R21, 0x3fd774eb ;  /* 0x3fd774eb00157802 */ /* 0x000fd60000000f00 */
[----:B------:R-:W-:-:S04]  /*10850*/  @P0 FFMA.FTZ R0, R21, 0.93318945169448852539, -R0 ;  /* 0x3f6ee58115000823 */ /* 0x000fc80000010800 */
[----:B------:R-:W-:-:S07]  /*10860*/  @!P0 FFMA.FTZ R0, R21, 0.93318945169448852539, R0 ;  /* 0x3f6ee58115008823 */ /* 0x000fce0000010000 */
.L_x_5568:
[----:B------:R-:W-:Y:S05]  /*10870*/  BSYNC B0 ;  /* 0x0000000000007941 */ /* 0x000fea0003800000 */
.L_x_5566:
        /* <DEDUP_REMOVED lines=11> */
.L_x_5518:
[C---:B------:R-:W-:Y:S01]  /*10930*/  FADD.FTZ R0, |R19|.reuse, -RZ ;  /* 0x800000ff13007221 */ /* 0x040fe20000010200 */
[C---:B------:R-:W-:Y:S01]  /*10940*/  FSETP.GT.FTZ.AND P2, PT, |R19|.reuse, |R18|, PT ;  /* 0x400000121300720b */ /* 0x040fe20003f54200 */
[----:B------:R-:W-:Y:S01]  /*10950*/  BSSY B3, `(.L_x_5569) ;  /* 0x0000018000037945 */ /* 0x000fe20003800000 */
[----:B------:R-:W-:Y:S02]  /*10960*/  FSETP.GEU.FTZ.AND P0, PT, |R18|, 1.084202172485504434e-19, PT ;  /* 0x200000001200780b */ /* 0x000fe40003f1e200 */
[----:B------:R-:W-:Y:S02]  /*10970*/  FSEL R16, R0, R29, P2 ;  /* 0x0000001d00107208 */ /* 0x000fe40001000000 */
[----:B------:R-:W-:Y:S02]  /*10980*/  FSETP.GEU.FTZ.AND P1, PT, |R19|, 1.084202172485504434e-19, PT ;  /* 0x200000001300780b */ /* 0x000fe40003f3e200 */
[----:B------:R-:W4:Y:S01]  /*10990*/  MUFU.RCP R21, R16 ;  /* 0x0000001000157308 */ /* 0x000f220000001000 */
[----:B------:R-:W-:-:S02]  /*109a0*/  FSEL R25, R29, R0, P2 ;  /* 0x000000001d197208 */ /* 0x000fc40001000000 */
[----:B------:R-:W-:-:S07]  /*109b0*/  PLOP3.LUT P0, PT, P0, P1, PT, 0x2, 0x0 ;  /* 0x000000000000781c */ /* 0x000fce0000702072 */
[----:B------:R-:W0:Y:S06]  /*109c0*/  FCHK P1, R25, R16 ;  /* 0x0000001019007302 */ /* 0x000e2c0000020000 */
        /* <DEDUP_REMOVED lines=15> */
[----:B--23-5:R-:W-:Y:S05]  /*10ac0*/  CALL.REL.NOINC `($__internal_2_$__cuda_sm3x_div_rn_ftz_f32_slowpath) ;  /* 0x0000005c00dc7944 */ /* 0x02cfea0003c00000 */
.L_x_5570:
[----:B------:R-:W-:Y:S05]  /*10ad0*/  BSYNC B3 ;  /* 0x0000000000037941 */ /* 0x000fea0003800000 */
.L_x_5569:
        /* <DEDUP_REMOVED lines=18> */
.L_x_5572:
[----:B------:R-:W-:Y:S02]  /*10c00*/  ISETP.GE.AND P0, PT, R18, RZ, PT ;  /* 0x000000ff1200720c */ /* 0x000fe40003f06270 */
[----:B------:R-:W-:-:S11]  /*10c10*/  MOV R21, 0x3fd774eb ;  /* 0x3fd774eb00157802 */ /* 0x000fd60000000f00 */
[----:B------:R-:W-:-:S04]  /*10c20*/  @P0 FFMA.FTZ R0, R21, 0.93318945169448852539, -R0 ;  /* 0x3f6ee58115000823 */ /* 0x000fc80000010800 */
[----:B------:R-:W-:-:S07]  /*10c30*/  @!P0 FFMA.FTZ R0, R21, 0.93318945169448852539, R0 ;  /* 0x3f6ee58115008823 */ /* 0x000fce0000010000 */
.L_x_5573:
[----:B------:R-:W-:Y:S05]  /*10c40*/  BSYNC B0 ;  /* 0x0000000000007941 */ /* 0x000fea0003800000 */
.L_x_5571:
        /* <DEDUP_REMOVED lines=12> */
.L_x_5530:
[----:B------:R-:W-:Y:S05]  /*10d10*/  BSYNC B2 ;  /* 0x0000000000027941 */ /* 0x000fea0003800000 */
.L_x_5517:
        /* <DEDUP_REMOVED lines=47> */
.L_x_5577:
        /* <DEDUP_REMOVED lines=10> */
.L_x_5576:
[----:B------:R-:W-:-:S04]  /*110b0*/  FMUL.RZ R20, R20, 0.15915493667125701904 ;  /* 0x3e22f98314147820 */ /* 0x000fc8000040c000 */
[----:B------:R4:W1:Y:S08]  /*110c0*/  MUFU.SIN R15, R20 ;  /* 0x00000014000f7308 */ /* 0x0008700000000400 */
[----:B------:R4:W0:Y:S01]  /*110d0*/  MUFU.COS R14, R20 ;  /* 0x00000014000e7308 */ /* 0x0008220000000000 */
[----:B------:R-:W-:Y:S05]  /*110e0*/  BRA `(.L_x_5578) ;  /* 0x00000000000c7947 */ /* 0x000fea0003800000 */
.L_x_5575:
[----:B------:R-:W-:Y:S01]  /*110f0*/  FMUL.FTZ R14, R29, 1.4426950216293334961 ;  /* 0x3fb8aa3b1d0e7820 */ /* 0x000fe20000410000 */
[----:B------:R-:W-:-:S05]  /*11100*/  MOV R15, R20 ;  /* 0x00000014000f7202 */ /* 0x000fca0000000f00 */
[----:B------:R-:W1:Y:S02]  /*11110*/  MUFU.EX2 R14, R14 ;  /* 0x0000000e000e7308 */ /* 0x000e640000000800 */
.L_x_5578:
[----:B------:R-:W-:Y:S05]  /*11120*/  BSYNC B0 ;  /* 0x0000000000007941 */ /* 0x000fea0003800000 */
.L_x_5574:
[----:B-----5:R-:W-:Y:S01]  /*11130*/  FSETP.NAN.FTZ.AND P0, PT, R4, R5, PT ;  /* 0x000000050400720b */ /* 0x020fe20003f18000 */
        /* <DEDUP_REMOVED lines=62> */
.L_x_5586:
[----:B------:R-:W-:Y:S05]  /*11520*/  BSYNC B0 ;  /* 0x0000000000007941 */ /* 0x000fea0003800000 */
.L_x_5585:
[----:B------:R-:W-:Y:S01]  /*11530*/  BSSY B3, `(.L_x_5587) ;  /* 0x0000007000037945 */ /* 0x000fe20003800000 */
[----:B------:R-:W-:-:S03]  /*11540*/  FFMA R0, R21, R22, R20 ;  /* 0x0000001615007223 */ /* 0x000fc60000000014 */
[----:B------:R-:W-:Y:S05]  /*11550*/  @!P0 BRA `(.L_x_5588) ;  /* 0x0000000000108947 */ /* 0x000fea0003800000 */
[----:B------:R-:W-:Y:S02]  /*11560*/  MOV R25, R16 ;  /* 0x0000001000197202 */ /* 0x000fe40000000f00 */
[----:B------:R-:W-:Y:S02]  /*11570*/  MOV R0, R17 ;  /* 0x0000001100007202 */ /* 0x000fe40000000f00 */
[----:B------:R-:W-:-:S07]  /*11580*/  MOV R22, 0x115a0 ;  /* 0x000115a000167802 */ /* 0x000fce0000000f00 */
[----:B0123--:R-:W-:Y:S05]  /*11590*/  CALL.REL.NOINC `($__internal_2_$__cuda_sm3x_div_rn_ftz_f32_slowpath) ;  /* 0x0000005400287944 */ /* 0x00ffea0003c00000 */
.L_x_5588:
[----:B------:R-:W-:Y:S05]  /*115a0*/  BSYNC B3 ;  /* 0x0000000000037941 */ /* 0x000fea0003800000 */
.L_x_5587:
        /* <DEDUP_REMOVED lines=18> */
.L_x_5590:
[----:B------:R-:W-:Y:S02]  /*116d0*/  ISETP.GE.AND P0, PT, R4, RZ, PT ;  /* 0x000000ff0400720c */ /* 0x000fe40003f06270 */
[----:B------:R-:W-:-:S11]  /*116e0*/  MOV R21, 0x3fd774eb ;  /* 0x3fd774eb00157802 */ /* 0x000fd60000000f00 */
[----:B------:R-:W-:-:S04]  /*116f0*/  @P0 FFMA.FTZ R0, R21, 0.93318945169448852539, -R0 ;  /* 0x3f6ee58115000823 */ /* 0x000fc80000010800 */
[----:B------:R-:W-:-:S07]  /*11700*/  @!P0 FFMA.FTZ R0, R21, 0.93318945169448852539, R0 ;  /* 0x3f6ee58115008823 */ /* 0x000fce0000010000 */
.L_x_5591:
[----:B------:R-:W-:Y:S05]  /*11710*/  BSYNC B0 ;  /* 0x0000000000007941 */ /* 0x000fea0003800000 */
.L_x_5589:
        /* <DEDUP_REMOVED lines=12> */
.L_x_5584:
        /* <DEDUP_REMOVED lines=16> */
[----:B-123--:R-:W-:Y:S05]  /*118e0*/  CALL.REL.NOINC `($__internal_2_$__cuda_sm3x_div_rn_ftz_f32_slowpath) ;  /* 0x0000005000547944 */ /* 0x00efea0003c00000 */
.L_x_5595:
[----:B------:R-:W-:Y:S05]  /*118f0*/  BSYNC B3 ;  /* 0x0000000000037941 */ /* 0x000fea0003800000 */
.L_x_5594:
        /* <DEDUP_REMOVED lines=18> */
.L_x_5597:
[----:B------:R-:W-:Y:S02]  /*11a20*/  ISETP.GE.AND P0, PT, R4, RZ, PT ;  /* 0x000000ff0400720c */ /* 0x000fe40003f06270 */
[----:B------:R-:W-:-:S11]  /*11a30*/  MOV R19, 0x3fd774eb ;  /* 0x3fd774eb00137802 */ /* 0x000fd60000000f00 */
[----:B------:R-:W-:-:S04]  /*11a40*/  @P0 FFMA.FTZ R0, R19, 0.93318945169448852539, -R0 ;  /* 0x3f6ee58113000823 */ /* 0x000fc80000010800 */
[----:B------:R-:W-:-:S07]  /*11a50*/  @!P0 FFMA.FTZ R0, R19, 0.93318945169448852539, R0 ;  /* 0x3f6ee58113008823 */ /* 0x000fce0000010000 */
.L_x_5598:
[----:B------:R-:W-:Y:S05]  /*11a60*/  BSYNC B0 ;  /* 0x0000000000007941 */ /* 0x000fea0003800000 */
.L_x_5596:
        /* <DEDUP_REMOVED lines=13> */
.L_x_5593:
        /* <DEDUP_REMOVED lines=25> */
.L_x_5600:
        /* <DEDUP_REMOVED lines=40> */
.L_x_5599:
        /* <DEDUP_REMOVED lines=48> */
.L_x_5602:
[----:B------:R-:W-:Y:S05]  /*12250*/  BSYNC B0 ;  /* 0x0000000000007941 */ /* 0x000fea0003800000 */
.L_x_5601:
[----:B------:R-:W-:Y:S01]  /*12260*/  BSSY B3, `(.L_x_5603) ;  /* 0x0000007000037945 */ /* 0x000fe20003800000 */
[----:B------:R-:W-:-:S03]  /*12270*/  FFMA R0, R23, R22, R20 ;  /* 0x0000001617007223 */ /* 0x000fc60000000014 */
[----:B------:R-:W-:Y:S05]  /*12280*/  @!P3 BRA `(.L_x_5604) ;  /* 0x000000000010b947 */ /* 0x000fea0003800000 */
[----:B------:R-:W-:Y:S02]  /*12290*/  MOV R25, R16 ;  /* 0x0000001000197202 */ /* 0x000fe40000000f00 */
[----:B------:R-:W-:Y:S02]  /*122a0*/  MOV R0, R17 ;  /* 0x0000001100007202 */ /* 0x000fe40000000f00 */
[----:B------:R-:W-:-:S07]  /*122b0*/  MOV R22, 0x122d0 ;  /* 0x000122d000167802 */ /* 0x000fce0000000f00 */
[----:B0123--:R-:W-:Y:S05]  /*122c0*/  CALL.REL.NOINC `($__internal_2_$__cuda_sm3x_div_rn_ftz_f32_slowpath) ;  /* 0x0000004400dc7944 */ /* 0x00ffea0003c00000 */
.L_x_5604:
[----:B------:R-:W-:Y:S05]  /*122d0*/  BSYNC B3 ;  /* 0x0000000000037941 */ /* 0x000fea0003800000 */
.L_x_5603:
        /* <DEDUP_REMOVED lines=18> */
.L_x_5606:
[----:B------:R-:W-:Y:S02]  /*12400*/  ISETP.GE.AND P0, PT, R4, RZ, PT ;  /* 0x000000ff0400720c */ /* 0x000fe40003f06270 */
[----:B------:R-:W-:-:S11]  /*12410*/  MOV R21, 0x3fd774eb ;  /* 0x3fd774eb00157802 */ /* 0x000fd60000000f00 */
[----:B------:R-:W-:-:S04]  /*12420*/  @P0 FFMA.FTZ R0, R21, 0.93318945169448852539, -R0 ;  /* 0x3f6ee58115000823 */ /* 0x000fc80000010800 */
[----:B------:R-:W-:-:S07]  /*12430*/  @!P0 FFMA.FTZ R0, R21, 0.93318945169448852539, R0 ;  /* 0x3f6ee58115008823 */ /* 0x000fce0000010000 */
.L_x_5607:
[----:B------:R-:W-:Y:S05]  /*12440*/  BSYNC B0 ;  /* 0x0000000000007941 */ /* 0x000fea0003800000 */
.L_x_5605:
        /* <DEDUP_REMOVED lines=12> */
.L_x_5583:
        /* <DEDUP_REMOVED lines=13> */
.L_x_5609:
[----:B------:R-:W-:Y:S05]  /*125e0*/  BSYNC B3 ;  /* 0x0000000000037941 */ /* 0x000fea0003800000 */
.L_x_5608:
        /* <DEDUP_REMOVED lines=18> */
.L_x_5611:
[----:B------:R-:W-:Y:S02]  /*12710*/  ISETP.GE.AND P0, PT, R4, RZ, PT ;  /* 0x000000ff0400720c */ /* 0x000fe40003f06270 */
[----:B------:R-:W-:-:S11]  /*12720*/  MOV R21, 0x3fd774eb ;  /* 0x3fd774eb00157802 */ /* 0x000fd60000000f00 */
[----:B------:R-:W-:-:S04]  /*12730*/  @P0 FFMA.FTZ R0, R21, 0.93318945169448852539, -R0 ;  /* 0x3f6ee58115000823 */ /* 0x000fc80000010800 */
[----:B------:R-:W-:-:S07]  /*12740*/  @!P0 FFMA.FTZ R0, R21, 0.93318945169448852539, R0 ;  /* 0x3f6ee58115008823 */ /* 0x000fce0000010000 */
.L_x_5612:
[----:B------:R-:W-:Y:S05]  /*12750*/  BSYNC B0 ;  /* 0x0000000000007941 */ /* 0x000fea0003800000 */
.L_x_5610:
        /* <DEDUP_REMOVED lines=27> */
.L_x_5582:
        /* <DEDUP_REMOVED lines=39> */
.L_x_5615:
[----:B------:R-:W-:Y:S05]  /*12b80*/  BSYNC B0 ;  /* 0x0000000000007941 */ /* 0x000fea0003800000 */
.L_x_5614:
[----:B------:R-:W-:Y:S01]  /*12b90*/  BSSY B3, `(.L_x_5616) ;  /* 0x0000007000037945 */ /* 0x000fe20003800000 */
[----:B------:R-:W-:-:S03]  /*12ba0*/  FFMA R0, R17, R21, R20 ;  /* 0x0000001511007223 */ /* 0x000fc60000000014 */
[----:B------:R-:W-:Y:S05]  /*12bb0*/  @!P0 BRA `(.L_x_5617) ;  /* 0x0000000000108947 */ /* 0x000fea0003800000 */
[----:B------:R-:W-:Y:S01]  /*12bc0*/  HFMA2.MMA R0, -RZ, RZ, 1.875, 0 ;  /* 0x3f800000ff007435 */ /* 0x000fe200000001ff */
[----:B------:R-:W-:Y:S02]  /*12bd0*/  MOV R25, R16 ;  /* 0x0000001000197202 */ /* 0x000fe40000000f00 */
[----:B------:R-:W-:-:S08]  /*12be0*/  MOV R22, 0x12c00 ;  /* 0x00012c0000167802 */ /* 0x000fd00000000f00 */
[----:B-123--:R-:W-:Y:S05]  /*12bf0*/  CALL.REL.NOINC `($__internal_2_$__cuda_sm3x_div_rn_ftz_f32_slowpath) ;  /* 0x0000003c00907944 */ /* 0x00efea0003c00000 */
.L_x_5617:
[----:B------:R-:W-:Y:S05]  /*12c00*/  BSYNC B3 ;  /* 0x0000000000037941 */ /* 0x000fea0003800000 */
.L_x_5616:
        /* <DEDUP_REMOVED lines=18> */
.L_x_5619:
[----:B------:R-:W-:Y:S02]  /*12d30*/  ISETP.GE.AND P0, PT, R4, RZ, PT ;  /* 0x000000ff0400720c */ /* 0x000fe40003f06270 */
[----:B------:R-:W-:-:S11]  /*12d40*/  MOV R17, 0x3fd774eb ;  /* 0x3fd774eb00117802 */ /* 0x000fd60000000f00 */
[----:B------:R-:W-:-:S04]  /*12d50*/  @P0 FFMA.FTZ R0, R17, 0.93318945169448852539, -R0 ;  /* 0x3f6ee58111000823 */ /* 0x000fc80000010800 */
[----:B------:R-:W-:-:S07]  /*12d60*/  @!P0 FFMA.FTZ R0, R17, 0.93318945169448852539, R0 ;  /* 0x3f6ee58111008823 */ /* 0x000fce0000010000 */
.L_x_5620:
[----:B------:R-:W-:Y:S05]  /*12d70*/  BSYNC B0 ;  /* 0x0000000000007941 */ /* 0x000fea0003800000 */
.L_x_5618:
        /* <DEDUP_REMOVED lines=10> */
.L_x_5613:
        /* <DEDUP_REMOVED lines=13> */
.L_x_5622:
[----:B------:R-:W-:Y:S05]  /*12ef0*/  BSYNC B3 ;  /* 0x0000000000037941 */ /* 0x000fea0003800000 */
.L_x_5621:
        /* <DEDUP_REMOVED lines=18> */
.L_x_5624:
[----:B------:R-:W-:Y:S02]  /*13020*/  ISETP.GE.AND P0, PT, R4, RZ, PT ;  /* 0x000000ff0400720c */ /* 0x000fe40003f06270 */
[----:B------:R-:W-:-:S11]  /*13030*/  MOV R17, 0x3fd774eb ;  /* 0x3fd774eb00117802 */ /* 0x000fd60000000f00 */
[----:B------:R-:W-:-:S04]  /*13040*/  @P0 FFMA.FTZ R0, R17, 0.93318945169448852539, -R0 ;  /* 0x3f6ee58111000823 */ /* 0x000fc80000010800 */
[----:B------:R-:W-:-:S07]  /*13050*/  @!P0 FFMA.FTZ R0, R17, 0.93318945169448852539, R0 ;  /* 0x3f6ee58111008823 */ /* 0x000fce0000010000 */
.L_x_5625:
[----:B------:R-:W-:Y:S05]  /*13060*/  BSYNC B0 ;  /* 0x0000000000007941 */ /* 0x000fea0003800000 */
.L_x_5623:
        /* <DEDUP_REMOVED lines=11> */
.L_x_5581:
        /* <DEDUP_REMOVED lines=34> */
.L_x_5627:
[----:B------:R-:W-:Y:S05]  /*13340*/  BSYNC B3 ;  /* 0x0000000000037941 */ /* 0x000fea0003800000 */
.L_x_5626:
        /* <DEDUP_REMOVED lines=18> */
.L_x_5629:
[----:B------:R-:W-:Y:S02]  /*13470*/  ISETP.GE.AND P0, PT, R4, RZ, PT ;  /* 0x000000ff0400720c */ /* 0x000fe40003f06270 */
[----:B------:R-:W-:-:S11]  /*13480*/  MOV R21, 0x3fd774eb ;  /* 0x3fd774eb00157802 */ /* 0x000fd60000000f00 */
[----:B------:R-:W-:-:S04]  /*13490*/  @P0 FFMA.FTZ R0, R21, 0.93318945169448852539, -R0 ;  /* 0x3f6ee58115000823 */ /* 0x000fc80000010800 */
[----:B------:R-:W-:-:S07]  /*134a0*/  @!P0 FFMA.FTZ R0, R21, 0.93318945169448852539, R0 ;  /* 0x3f6ee58115008823 */ /* 0x000fce0000010000 */
.L_x_5630:
[----:B------:R-:W-:Y:S05]  /*134b0*/  BSYNC B0 ;  /* 0x0000000000007941 */ /* 0x000fea0003800000 */
.L_x_5628:
        /* <DEDUP_REMOVED lines=11> */
.L_x_5580:
        /* <DEDUP_REMOVED lines=26> */
.L_x_5632:
[----:B------:R-:W-:Y:S05]  /*13710*/  BSYNC B3 ;  /* 0x0000000000037941 */ /* 0x000fea0003800000 */
.L_x_5631:
        /* <DEDUP_REMOVED lines=18> */
.L_x_5634:
[----:B------:R-:W-:Y:S02]  /*13840*/  ISETP.GE.AND P0, PT, R4, RZ, PT ;  /* 0x000000ff0400720c */ /* 0x000fe40003f06270 */
[----:B------:R-:W-:-:S11]  /*13850*/  MOV R19, 0x3fd774eb ;  /* 0x3fd774eb00137802 */ /* 0x000fd60000000f00 */
[----:B------:R-:W-:-:S04]  /*13860*/  @P0 FFMA.FTZ R0, R19, 0.93318945169448852539, -R0 ;  /* 0x3f6ee58113000823 */ /* 0x000fc80000010800 */
[----:B------:R-:W-:-:S07]  /*13870*/  @!P0 FFMA.FTZ R0, R19, 0.93318945169448852539, R0 ;  /* 0x3f6ee58113008823 */ /* 0x000fce0000010000 */
.L_x_5635:
[----:B------:R-:W-:Y:S05]  /*13880*/  BSYNC B0 ;  /* 0x0000000000007941 */ /* 0x000fea0003800000 */
.L_x_5633:
        /* <DEDUP_REMOVED lines=12> */
.L_x_5592:
[----:B------:R-:W-:Y:S05]  /*13950*/  BSYNC B2 ;  /* 0x0000000000027941 */ /* 0x000fea0003800000 */
.L_x_5579:
        /* <DEDUP_REMOVED lines=45> */
.L_x_5639:
        /* <DEDUP_REMOVED lines=10> */
.L_x_5638:
[----:B------:R-:W-:-:S04]  /*13cd0*/  FMUL.RZ R20, R20, 0.15915493667125701904 ;  /* 0x3e22f98314147820 */ /* 0x000fc8000040c000 */
[----:B------:R4:W0:Y:S08]  /*13ce0*/  MUFU.SIN R5, R20 ;  /* 0x0000001400057308 */ /* 0x0008300000000400 */
[----:B------:R4:W0:Y:S01]  /*13cf0*/  MUFU.COS R4, R20 ;  /* 0x0000001400047308 */ /* 0x0008220000000000 */
[----:B------:R-:W-:Y:S05]  /*13d00*/  BRA `(.L_x_5640) ;  /* 0x00000000000c7947 */ /* 0x000fea0003800000 */
.L_x_5637:
[----:B------:R-:W-:Y:S01]  /*13d10*/  FMUL.FTZ R4, R19, 1.4426950216293334961 ;  /* 0x3fb8aa3b13047820 */ /* 0x000fe20000410000 */
[----:B------:R-:W-:-:S05]  /*13d20*/  MOV R5, R20 ;  /* 0x0000001400057202 */ /* 0x000fca0000000f00 */
[----:B------:R-:W4:Y:S02]  /*13d30*/  MUFU.EX2 R4, R4 ;  /* 0x0000000400047308 */ /* 0x000f240000000800 */
.L_x_5640:
[----:B------:R-:W-:Y:S05]  /*13d40*/  BSYNC B0 ;  /* 0x0000000000007941 */ /* 0x000fea0003800000 */
.L_x_5636:
        /* <DEDUP_REMOVED lines=63> */
.L_x_5648:
[----:B------:R-:W-:Y:S05]  /*14140*/  BSYNC B0 ;  /* 0x0000000000007941 */ /* 0x000fea0003800000 */
.L_x_5647:
[----:B------:R-:W-:Y:S01]  /*14150*/  BSSY B3, `(.L_x_5649) ;  /* 0x0000007000037945 */ /* 0x000fe20003800000 */
[----:B------:R-:W-:-:S03]  /*14160*/  FFMA R0, R19, R20, R18 ;  /* 0x0000001413007223 */ /* 0x000fc60000000012 */
[----:B------:R-:W-:Y:S05]  /*14170*/  @!P0 BRA `(.L_x_5650) ;  /* 0x0000000000108947 */ /* 0x000fea0003800000 */
[----:B------:R-:W-:Y:S02]  /*14180*/  MOV R25, R8 ;  /* 0x0000000800197202 */ /* 0x000fe40000000f00 */
[----:B------:R-:W-:Y:S02]  /*14190*/  MOV R0, R9 ;  /* 0x0000000900007202 */ /* 0x000fe40000000f00 */
[----:B------:R-:W-:-:S07]  /*141a0*/  MOV R22, 0x141c0 ;  /* 0x000141c000167802 */ /* 0x000fce0000000f00 */
[----:B0123--:R-:W-:Y:S05]  /*141b0*/  CALL.REL.NOINC `($__internal_2_$__cuda_sm3x_div_rn_ftz_f32_slowpath) ;  /* 0x0000002800207944 */ /* 0x00ffea0003c00000 */
.L_x_5650:
[----:B------:R-:W-:Y:S05]  /*141c0*/  BSYNC B3 ;  /* 0x0000000000037941 */ /* 0x000fea0003800000 */
.L_x_5649:
        /* <DEDUP_REMOVED lines=18> */
.L_x_5652:
[----:B------:R-:W-:Y:S02]  /*142f0*/  ISETP.GE.AND P0, PT, R6, RZ, PT ;  /* 0x000000ff0600720c */ /* 0x000fe40003f06270 */
[----:B------:R-:W-:-:S11]  /*14300*/  MOV R19, 0x3fd774eb ;  /* 0x3fd774eb00137802 */ /* 0x000fd60000000f00 */
[----:B------:R-:W-:-:S04]  /*14310*/  @P0 FFMA.FTZ R0, R19, 0.93318945169448852539, -R0 ;  /* 0x3f6ee58113000823 */ /* 0x000fc80000010800 */
[----:B------:R-:W-:-:S07]  /*14320*/  @!P0 FFMA.FTZ R0, R19, 0.93318945169448852539, R0 ;  /* 0x3f6ee58113008823 */ /* 0x000fce0000010000 */
.L_x_5653:
[----:B------:R-:W-:Y:S05]  /*14330*/  BSYNC B0 ;  /* 0x0000000000007941 */ /* 0x000fea0003800000 */
.L_x_5651:
        /* <DEDUP_REMOVED lines=12> */
.L_x_5646:
        /* <DEDUP_REMOVED lines=16> */
[----:B-1234-:R-:W-:Y:S05]  /*14500*/  CALL.REL.NOINC `($__internal_2_$__cuda_sm3x_div_rn_ftz_f32_slowpath) ;  /* 0x00000024004c7944 */ /* 0x01efea0003c00000 */
.L_x_5657:
[----:B------:R-:W-:Y:S05]  /*14510*/  BSYNC B3 ;  /* 0x0000000000037941 */ /* 0x000fea0003800000 */
.L_x_5656:
        /* <DEDUP_REMOVED lines=18> */
.L_x_5659:
[----:B------:R-:W-:Y:S02]  /*14640*/  ISETP.GE.AND P0, PT, R6, RZ, PT ;  /* 0x000000ff0600720c */ /* 0x000fe40003f06270 */
[----:B------:R-:W-:-:S11]  /*14650*/  MOV R17, 0x3fd774eb ;  /* 0x3fd774eb00117802 */ /* 0x000fd60000000f00 */
[----:B------:R-:W-:-:S04]  /*14660*/  @P0 FFMA.FTZ R0, R17, 0.93318945169448852539, -R0 ;  /* 0x3f6ee58111000823 */ /* 0x000fc80000010800 */
[----:B------:R-:W-:-:S07]  /*14670*/  @!P0 FFMA.FTZ R0, R17, 0.93318945169448852539, R0 ;  /* 0x3f6ee58111008823 */ /* 0x000fce0000010000 */
.L_x_5660:
[----:B------:R-:W-:Y:S05]  /*14680*/  BSYNC B0 ;  /* 0x0000000000007941 */ /* 0x000fea0003800000 */
.L_x_5658:
        /* <DEDUP_REMOVED lines=13> */
.L_x_5655:
        /* <DEDUP_REMOVED lines=25> */
.L_x_5662:
        /* <DEDUP_REMOVED lines=40> */
.L_x_5661:
        /* <DEDUP_REMOVED lines=48> */
.L_x_5664:
[----:B------:R-:W-:Y:S05]  /*14e70*/  BSYNC B0 ;  /* 0x0000000000007941 */ /* 0x000fea0003800000 */
.L_x_5663:
[----:B------:R-:W-:Y:S01]  /*14e80*/  BSSY B3, `(.L_x_5665) ;  /* 0x0000007000037945 */ /* 0x000fe20003800000 */
[----:B------:R-:W-:-:S03]  /*14e90*/  FFMA R0, R21, R20, R18 ;  /* 0x0000001415007223 */ /* 0x000fc60000000012 */
[----:B------:R-:W-:Y:S05]  /*14ea0*/  @!P3 BRA `(.L_x_5666) ;  /* 0x000000000010b947 */ /* 0x000fea0003800000 */
[----:B------:R-:W-:Y:S02]  /*14eb0*/  MOV R25, R8 ;  /* 0x0000000800197202 */ /* 0x000fe40000000f00 */
[----:B------:R-:W-:Y:S02]  /*14ec0*/  MOV R0, R9 ;  /* 0x0000000900007202 */ /* 0x000fe40000000f00 */
[----:B------:R-:W-:-:S07]  /*14ed0*/  MOV R22, 0x14ef0 ;  /* 0x00014ef000167802 */ /* 0x000fce0000000f00 */
[----:B0123--:R-:W-:Y:S05]  /*14ee0*/  CALL.REL.NOINC `($__internal_2_$__cuda_sm3x_div_rn_ftz_f32_slowpath) ;  /* 0x0000001800d47944 */ /* 0x00ffea0003c00000 */
.L_x_5666:
[----:B------:R-:W-:Y:S05]  /*14ef0*/  BSYNC B3 ;  /* 0x0000000000037941 */ /* 0x000fea0003800000 */
.L_x_5665:
        /* <DEDUP_REMOVED lines=18> */
.L_x_5668:
[----:B------:R-:W-:Y:S02]  /*15020*/  ISETP.GE.AND P0, PT, R6, RZ, PT ;  /* 0x000000ff0600720c */ /* 0x000fe40003f06270 */
[----:B------:R-:W-:-:S11]  /*15030*/  MOV R19, 0x3fd774eb ;  /* 0x3fd774eb00137802 */ /* 0x000fd60000000f00 */
[----:B------:R-:W-:-:S04]  /*15040*/  @P0 FFMA.FTZ R0, R19, 0.93318945169448852539, -R0 ;  /* 0x3f6ee58113000823 */ /* 0x000fc80000010800 */
[----:B------:R-:W-:-:S07]  /*15050*/  @!P0 FFMA.FTZ R0, R19, 0.93318945169448852539, R0 ;  /* 0x3f6ee58113008823 */ /* 0x000fce0000010000 */
.L_x_5669:
[----:B------:R-:W-:Y:S05]  /*15060*/  BSYNC B0 ;  /* 0x0000000000007941 */ /* 0x000fea0003800000 */
.L_x_5667:
        /* <DEDUP_REMOVED lines=12> */
.L_x_5645:
        /* <DEDUP_REMOVED lines=13> */
.L_x_5671:
[----:B------:R-:W-:Y:S05]  /*15200*/  BSYNC B3 ;  /* 0x0000000000037941 */ /* 0x000fea0003800000 */
.L_x_5670:
        /* <DEDUP_REMOVED lines=18> */
.L_x_5673:
[----:B------:R-:W-:Y:S02]  /*15330*/  ISETP.GE.AND P0, PT, R6, RZ, PT ;  /* 0x000000ff0600720c */ /* 0x000fe40003f06270 */
[----:B------:R-:W-:-:S11]  /*15340*/  MOV R19, 0x3fd774eb ;  /* 0x3fd774eb00137802 */ /* 0x000fd60000000f00 */
[----:B------:R-:W-:-:S04]  /*15350*/  @P0 FFMA.FTZ R0, R19, 0.93318945169448852539, -R0 ;  /* 0x3f6ee58113000823 */ /* 0x000fc80000010800 */
[----:B------:R-:W-:-:S07]  /*15360*/  @!P0 FFMA.FTZ R0, R19, 0.93318945169448852539, R0 ;  /* 0x3f6ee58113008823 */ /* 0x000fce0000010000 */
.L_x_5674:
[----:B------:R-:W-:Y:S05]  /*15370*/  BSYNC B0 ;  /* 0x0000000000007941 */ /* 0x000fea0003800000 */
.L_x_5672:
        /* <DEDUP_REMOVED lines=27> */
.L_x_5644:
        /* <DEDUP_REMOVED lines=39> */
.L_x_5677:
[----:B------:R-:W-:Y:S05]  /*157a0*/  BSYNC B0 ;  /* 0x0000000000007941 */ /* 0x000fea0003800000 */
.L_x_5676:
[----:B------:R-:W-:Y:S01]  /*157b0*/  BSSY B3, `(.L_x_5678) ;  /* 0x0000007000037945 */ /* 0x000fe20003800000 */
[----:B------:R-:W-:-:S03]  /*157c0*/  FFMA R0, R9, R19, R18 ;  /* 0x0000001309007223 */ /* 0x000fc60000000012 */
[----:B------:R-:W-:Y:S05]  /*157d0*/  @!P0 BRA `(.L_x_5679) ;  /* 0x0000000000108947 */ /* 0x000fea0003800000 */
[----:B------:R-:W-:Y:S01]  /*157e0*/  HFMA2.MMA R0, -RZ, RZ, 1.875, 0 ;  /* 0x3f800000ff007435 */ /* 0x000fe200000001ff */
[----:B------:R-:W-:Y:S02]  /*157f0*/  MOV R25, R8 ;  /* 0x0000000800197202 */ /* 0x000fe40000000f00 */
[----:B------:R-:W-:-:S08]  /*15800*/  MOV R22, 0x15820 ;  /* 0x0001582000167802 */ /* 0x000fd00000000f00 */
[----:B-123--:R-:W-:Y:S05]  /*15810*/  CALL.REL.NOINC `($__internal_2_$__cuda_sm3x_div_rn_ftz_f32_slowpath) ;  /* 0x0000001000887944 */ /* 0x00efea0003c00000 */
.L_x_5679:
[----:B------:R-:W-:Y:S05]  /*15820*/  BSYNC B3 ;  /* 0x0000000000037941 */ /* 0x000fea0003800000 */
.L_x_5678:
        /* <DEDUP_REMOVED lines=18> */
.L_x_5681:
[----:B------:R-:W-:Y:S02]  /*15950*/  ISETP.GE.AND P0, PT, R6, RZ, PT ;  /* 0x000000ff0600720c */ /* 0x000fe40003f06270 */
[----:B------:R-:W-:-:S11]  /*15960*/  MOV R9, 0x3fd774eb ;  /* 0x3fd774eb00097802 */ /* 0x000fd60000000f00 */
[----:B------:R-:W-:-:S04]  /*15970*/  @P0 FFMA.FTZ R0, R9, 0.93318945169448852539, -R0 ;  /* 0x3f6ee58109000823 */ /* 0x000fc80000010800 */
[----:B------:R-:W-:-:S07]  /*15980*/  @!P0 FFMA.FTZ R0, R9, 0.93318945169448852539, R0 ;  /* 0x3f6ee58109008823 */ /* 0x000fce0000010000 */
.L_x_5682:
[----:B------:R-:W-:Y:S05]  /*15990*/  BSYNC B0 ;  /* 0x0000000000007941 */ /* 0x000fea0003800000 */
.L_x_5680:
        /* <DEDUP_REMOVED lines=10> */
.L_x_5675:
        /* <DEDUP_REMOVED lines=13> */
.L_x_5684:
[----:B------:R-:W-:Y:S05]  /*15b10*/  BSYNC B3 ;  /* 0x0000000000037941 */ /* 0x000fea0003800000 */
.L_x_5683:
        /* <DEDUP_REMOVED lines=18> */
.L_x_5686:
[----:B------:R-:W-:Y:S02]  /*15c40*/  ISETP.GE.AND P0, PT, R6, RZ, PT ;  /* 0x000000ff0600720c */ /* 0x000fe40003f06270 */
[----:B------:R-:W-:-:S11]  /*15c50*/  MOV R9, 0x3fd774eb ;  /* 0x3fd774eb00097802 */ /* 0x000fd60000000f00 */
[----:B------:R-:W-:-:S04]  /*15c60*/  @P0 FFMA.FTZ R0, R9, 0.93318945169448852539, -R0 ;  /* 0x3f6ee58109000823 */ /* 0x000fc80000010800 */
[----:B------:R-:W-:-:S07]  /*15c70*/  @!P0 FFMA.FTZ R0, R9, 0.93318945169448852539, R0 ;  /* 0x3f6ee58109008823 */ /* 0x000fce0000010000 */
.L_x_5687:
[----:B------:R-:W-:Y:S05]  /*15c80*/  BSYNC B0 ;  /* 0x0000000000007941 */ /* 0x000fea0003800000 */
.L_x_5685:
        /* <DEDUP_REMOVED lines=11> */
.L_x_5643:
        /* <DEDUP_REMOVED lines=34> */
.L_x_5689:
[----:B------:R-:W-:Y:S05]  /*15f60*/  BSYNC B3 ;  /* 0x0000000000037941 */ /* 0x000fea0003800000 */
.L_x_5688:
        /* <DEDUP_REMOVED lines=18> */
.L_x_5691:
[----:B------:R-:W-:Y:S02]  /*16090*/  ISETP.GE.AND P0, PT, R6, RZ, PT ;  /* 0x000000ff0600720c */ /* 0x000fe40003f06270 */
[----:B------:R-:W-:-:S11]  /*160a0*/  MOV R19, 0x3fd774eb ;  /* 0x3fd774eb00137802 */ /* 0x000fd60000000f00 */
[----:B------:R-:W-:-:S04]  /*160b0*/  @P0 FFMA.FTZ R0, R19, 0.93318945169448852539, -R0 ;  /* 0x3f6ee58113000823 */ /* 0x000fc80000010800 */
[----:B------:R-:W-:-:S07]  /*160c0*/  @!P0 FFMA.FTZ R0, R19, 0.93318945169448852539, R0 ;  /* 0x3f6ee58113008823 */ /* 0x000fce0000010000 */
.L_x_5692:
[----:B------:R-:W-:Y:S05]  /*160d0*/  BSYNC B0 ;  /* 0x0000000000007941 */ /* 0x000fea0003800000 */
.L_x_5690:
        /* <DEDUP_REMOVED lines=11> */
.L_x_5642:
        /* <DEDUP_REMOVED lines=25> */
[----:B-1234-:R-:W-:Y:S05]  /*16320*/  CALL.REL.NOINC `($__internal_2_$__cuda_sm3x_div_rn_ftz_f32_slowpath) ;  /* 0x0000000400c47944 */ /* 0x01efea0003c00000 */
.L_x_5694:
[----:B------:R-:W-:Y:S05]  /*16330*/  BSYNC B3 ;  /* 0x0000000000037941 */ /* 0x000fea0003800000 */
.L_x_5693:
        /* <DEDUP_REMOVED lines=18> */
.L_x_5696:
[----:B------:R-:W-:Y:S02]  /*16460*/  ISETP.GE.AND P0, PT, R6, RZ, PT ;  /* 0x000000ff0600720c */ /* 0x000fe40003f06270 */
[----:B------:R-:W-:-:S11]  /*16470*/  MOV R17, 0x3fd774eb ;  /* 0x3fd774eb00117802 */ /* 0x000fd60000000f00 */
[----:B------:R-:W-:-:S04]  /*16480*/  @P0 FFMA.FTZ R0, R17, 0.93318945169448852539, -R0 ;  /* 0x3f6ee58111000823 */ /* 0x000fc80000010800 */
[----:B------:R-:W-:-:S07]  /*16490*/  @!P0 FFMA.FTZ R0, R17, 0.93318945169448852539, R0 ;  /* 0x3f6ee58111008823 */ /* 0x000fce0000010000 */
.L_x_5697:
[----:B------:R-:W-:Y:S05]  /*164a0*/  BSYNC B0 ;  /* 0x0000000000007941 */ /* 0x000fea0003800000 */
.L_x_5695:
        /* <DEDUP_REMOVED lines=12> */
.L_x_5654:
[----:B------:R-:W-:Y:S05]  /*16570*/  BSYNC B2 ;  /* 0x0000000000027941 */ /* 0x000fea0003800000 */
.L_x_5641:
        /* <DEDUP_REMOVED lines=45> */
.L_x_5701:
        /* <DEDUP_REMOVED lines=10> */
.L_x_5700:
[----:B------:R-:W-:-:S04]  /*168f0*/  FMUL.RZ R11, R11, 0.15915493667125701904 ;  /* 0x3e22f9830b0b7820 */ /* 0x000fc8000040c000 */
[----:B------:R0:W0:Y:S08]  /*16900*/  MUFU.SIN R7, R11 ;  /* 0x0000000b00077308 */ /* 0x0000300000000400 */
[----:B------:R0:W0:Y:S01]  /*16910*/  MUFU.COS R6, R11 ;  /* 0x0000000b00067308 */ /* 0x0000220000000000 */
[----:B------:R-:W-:Y:S05]  /*16920*/  BRA `(.L_x_5702) ;  /* 0x00000000000c7947 */ /* 0x000fea0003800000 */
.L_x_5699:
[----:B------:R-:W-:Y:S01]  /*16930*/  FMUL.FTZ R6, R10, 1.4426950216293334961 ;  /* 0x3fb8aa3b0a067820 */ /* 0x000fe20000410000 */
[----:B------:R-:W-:-:S05]  /*16940*/  MOV R7, R11 ;  /* 0x0000000b00077202 */ /* 0x000fca0000000f00 */
[----:B------:R-:W0:Y:S02]  /*16950*/  MUFU.EX2 R6, R6 ;  /* 0x0000000600067308 */ /* 0x000e240000000800 */
.L_x_5702:
[----:B------:R-:W-:Y:S05]  /*16960*/  BSYNC B0 ;  /* 0x0000000000007941 */ /* 0x000fea0003800000 */
.L_x_5698:
[----:B------:R-:W-:Y:S01]  /*16970*/  ULDC UR4, c[0x0][0x0] ;  /* 0x0000000000047ab9 */ /* 0x000fe20000000800 */
[----:B0123--:R0:W-:Y:S01]  /*16980*/  STG.E.128 desc[UR12][R2.64], R12 ;  /* 0x0000000c02007986 */ /* 0x00f1e2000c101d0c */
[----:B------:R-:W-:-:S03]  /*16990*/  IADD3 R28, P0, R28, UR4, RZ ;  /* 0x000000041c1c7c10 */ /* 0x000fc6000ff1e0ff */
[----:B----4-:R0:W-:Y:S01]  /*169a0*/  STG.E.128 desc[UR12][R2.64+0x10], R4 ;  /* 0x0000100402007986 */ /* 0x0101e2000c101d0c */
[----:B------:R-:W-:Y:S02]  /*169b0*/  SHF.L.U32 R0, R28, 0x2, RZ ;  /* 0x000000021c007819 */ /* 0x000fe400000006ff */
[----:B------:R-:W-:Y:S02]  /*169c0*/  IADD3.X R27, RZ, R27, RZ, P0, !PT ;  /* 0x0000001bff1b7210 */ /* 0x000fe400007fe4ff */
[----:B------:R-:W-:Y:S02]  /*169d0*/  ISETP.GE.U32.AND P0, PT, R0, UR14, PT ;  /* 0x0000000e00007c0c */ /* 0x000fe4000bf06070 */
[C---:B------:R-:W-:Y:S02]  /*169e0*/  SHF.L.U64.HI R0, R28.reuse, 0x2, R27 ;  /* 0x000000021c007819 */ /* 0x040fe4000001021b */
[----:B------:R-:W-:Y:S02]  /*169f0*/  ISETP.LT.U32.AND P1, PT, R28, 0x4000, PT ;  /* 0x000040001c00780c */ /* 0x000fe40003f21070 */
[----:B------:R-:W-:-:S02]  /*16a00*/  ISETP.GE.AND.EX P0, PT, R0, UR10, PT, P0 ;  /* 0x0000000a00007c0c */ /* 0x000fc4000bf06300 */
[----:B------:R-:W-:-:S13]  /*16a10*/  ISETP.LT.U32.AND.EX P1, PT, R27, RZ, PT, P1 ;  /* 0x000000ff1b00720c */ /* 0x000fda0003f21110 */
[----:B0-----:R-:W-:Y:S05]  /*16a20*/  @!P0 BRA P1, `(.L_x_5703) ;  /* 0xffffff4c00888947 */ /* 0x001fea000083ffff */
[----:B------:R-:W-:Y:S05]  /*16a30*/  EXIT ;  /* 0x000000000000794d */ /* 0x000fea0003800000 */
        .weak           $__internal_2_$__cuda_sm3x_div_rn_ftz_f32_slowpath
        .type           $__internal_2_$__cuda_sm3x_div_rn_ftz_f32_slowpath,@function
        .size           $__internal_2_$__cuda_sm3x_div_rn_ftz_f32_slowpath,(.L_x_8062 - $__internal_2_$__cuda_sm3x_div_rn_ftz_f32_slowpath)
$__internal_2_$__cuda_sm3x_div_rn_ftz_f32_slowpath:
        /* <DEDUP_REMOVED lines=40> */
.L_x_5706:
[----:B------:R-:W-:Y:S05]  /*16cc0*/  BSYNC B1 ;  /* 0x0000000000017941 */ /* 0x000fea0003800000 */
.L_x_5705:
        /* <DEDUP_REMOVED lines=27> */
.L_x_5712:
[----:B------:R-:W-:-:S07]  /*16e80*/  LEA R25, R24, R25, 0x17 ;  /* 0x0000001918197211 */ /* 0x000fce00078eb8ff */
.L_x_5713:
[----:B------:R-:W-:Y:S05]  /*16e90*/  BSYNC B1 ;  /* 0x0000000000017941 */ /* 0x000fea0003800000 */
.L_x_5711:
[----:B------:R-:W-:Y:S01]  /*16ea0*/  MOV R0, R25 ;  /* 0x0000001900007202 */ /* 0x000fe20000000f00 */
[----:B------:R-:W-:Y:S06]  /*16eb0*/  BRA `(.L_x_5714) ;  /* 0x0000000000207947 */ /* 0x000fec0003800000 */
.L_x_5710:
[----:B------:R-:W-:-:S04]  /*16ec0*/  LOP3.LUT R0, R0, 0x80000000, R25, 0x48, !PT ;  /* 0x8000000000007812 */ /* 0x000fc800078e4819 */
[----:B------:R-:W-:Y:S01]  /*16ed0*/  LOP3.LUT R0, R0, 0x7f800000, RZ, 0xfc, !PT ;  /* 0x7f80000000007812 */ /* 0x000fe200078efcff */
[----:B------:R-:W-:Y:S06]  /*16ee0*/  BRA `(.L_x_5714) ;  /* 0x0000000000147947 */ /* 0x000fec0003800000 */
.L_x_5709:
[----:B------:R-:W-:Y:S01]  /*16ef0*/  LOP3.LUT R0, R0, 0x80000000, R25, 0x48, !PT ;  /* 0x8000000000007812 */ /* 0x000fe200078e4819 */
[----:B------:R-:W-:Y:S06]  /*16f00*/  BRA `(.L_x_5714) ;  /* 0x00000000000c7947 */ /* 0x000fec0003800000 */
.L_x_5708:
[----:B------:R-:W0:Y:S01]  /*16f10*/  MUFU.RSQ R0, -QNAN ;  /* 0xffc0000000007908 */ /* 0x000e220000001400 */
[----:B------:R-:W-:Y:S05]  /*16f20*/  BRA `(.L_x_5714) ;  /* 0x0000000000047947 */ /* 0x000fea0003800000 */
.L_x_5707:
[----:B------:R-:W-:-:S07]  /*16f30*/  FADD.FTZ R0, R25, R0 ;  /* 0x0000000019007221 */ /* 0x000fce0000010000 */
.L_x_5714:
[----:B------:R-:W-:Y:S05]  /*16f40*/  BSYNC B0 ;  /* 0x0000000000007941 */ /* 0x000fea0003800000 */
.L_x_5704:
[----:B------:R-:W-:-:S06]  /*16f50*/  HFMA2.MMA R23, -RZ, RZ, 0, 0 ;  /* 0x00000000ff177435 */ /* 0x000fcc00000001ff */
[----:B0-----:R-:W-:Y:S05]  /*16f60*/  RET.REL.NODEC R22 `(_ZN2at6native55_GLOBAL__N__de093ff9_22_ForeachBinaryOpList_cu_a911ec4325multi_tensor_apply_kernelINS1_18TensorListMetadataILi2EEENS1_24BinaryOpListAlphaFunctorIN3c107complexIfEELi2ELi2ELi0EEEJNS1_13power_functorIS8_EES8_EEEvT_T0_DpT1_) ;  /* 0xfffffe9016247950 */ /* 0x001fea0003c3ffff */
.L_x_5715:
        /* <DEDUP_REMOVED lines=9> */
.L_x_8062:


//--------------------- .text._ZN2at6native55_GLOBAL__N__de093ff9_22_ForeachBinaryOpList_cu_a911ec4325multi_tensor_apply_kernelINS1_18TensorListMetadataILi2EEENS1_24BinaryOpListAlphaFunctorIN3c107complexIdEELi2ELi2ELi0EEEJNS1_13power_functorIS8_EES8_EEEvT_T0_DpT1_ --------------------------
	.section	.text._ZN2at6native55_GLOBAL__N__de093ff9_22_ForeachBinaryOpList_cu_a911ec4325multi_tensor_apply_kernelINS1_18TensorListMetadataILi2EEENS1_24BinaryOpListAlphaFunctorIN3c107complexIdEELi2ELi2ELi0EEEJNS1_13power_functorIS8_EES8_EEEvT_T0_DpT1_,"ax",@progbits
	.align	128
.text._ZN2at6native55_GLOBAL__N__de093ff9_22_ForeachBinaryOpList_cu_a911ec4325multi_tensor_apply_kernelINS1_18TensorListMetadataILi2EEENS1_24BinaryOpListAlphaFunctorIN3c107complexIdEELi2ELi2ELi0EEEJNS1_13power_functorIS8_EES8_EEEvT_T0_DpT1_:
        .type           _ZN2at6native55_GLOBAL__N__de093ff9_22_ForeachBinaryOpList_cu_a911ec4325multi_tensor_apply_kernelINS1_18TensorListMetadataILi2EEENS1_24BinaryOpListAlphaFunctorIN3c107complexIdEELi2ELi2ELi0EEEJNS1_13power_functorIS8_EES8_EEEvT_T0_DpT1_,@function
        .size           _ZN2at6native55_GLOBAL__N__de093ff9_22_ForeachBinaryOpList_cu_a911ec4325multi_tensor_apply_kernelINS1_18TensorListMetadataILi2EEENS1_24BinaryOpListAlphaFunctorIN3c107complexIdEELi2ELi2ELi0EEEJNS1_13power_functorIS8_EES8_EEEvT_T0_DpT1_,(.L_x_8064 - _ZN2at6native55_GLOBAL__N__de093ff9_22_ForeachBinaryOpList_cu_a911ec4325multi_tensor_apply_kernelINS1_18TensorListMetadataILi2EEENS1_24BinaryOpListAlphaFunctorIN3c107complexIdEELi2ELi2ELi0EEEJNS1_13power_functorIS8_EES8_EEEvT_T0_DpT1_)
        .other          _ZN2at6native55_GLOBAL__N__de093ff9_22_ForeachBinaryOpList_cu_a911ec4325multi_tensor_apply_kernelINS1_18TensorListMetadataILi2EEENS1_24BinaryOpListAlphaFunctorIN3c107complexIdEELi2ELi2ELi0EEEJNS1_13power_functorIS8_EES8_EEEvT_T0_DpT1_,@"STO_CUDA_ENTRY STV_DEFAULT"
_ZN2at6native55_GLOBAL__N__de093ff9_22_ForeachBinaryOpList_cu_a911ec4325multi_tensor_apply_kernelINS1_18TensorListMetadataILi2EEENS1_24BinaryOpListAlphaFunctorIN3c107complexIdEELi2ELi2ELi0EEEJNS1_13power_functorIS8_EES8_EEEvT_T0_DpT1_:
        /* <DEDUP_REMOVED lines=14> */
[----:B-1----:R-:W-:-:S05]  /*00e0*/  IMAD R7, R13, 0x100000, R18 ;  /* 0x001000000d077824 */ /* 0x002fca00078e0212 */
        /* <DEDUP_REMOVED lines=13> */
.L_x_6113:
[----:B0-----:R-:W-:Y:S01]  /*01c0*/  IADD3 R9, P1, R48, R57, RZ ;  /* 0x0000003930097210 */ /* 0x001fe20007f3e0ff */
[----:B-1----:R-:W-:Y:S01]  /*01d0*/  IMAD R2, R56, 0x3, RZ ;  /* 0x0000000338027824 */ /* 0x002fe200078e02ff */
[----:B------:R-:W-:Y:S01]  /*01e0*/  CS2R R22, SRZ ;  /* 0x0000000000167805 */ /* 0x000fe2000001ff00 */
[----:B------:R-:W-:Y:S01]  /*01f0*/  IMAD.WIDE R52, R13, 0x100000, R18 ;  /* 0x001000000d347825 */ /* 0x000fe200078e0212 */
[----:B------:R-:W-:Y:S02]  /*0200*/  ISETP.GE.U32.AND P0, PT, R9, 0x10000, PT ;  /* 0x000100000900780c */ /* 0x000fe40003f06070 */
[----:B------:R-:W-:Y:S02]  /*0210*/  CS2R R20, SRZ ;  /* 0x0000000000147805 */ /* 0x000fe4000001ff00 */
[-C--:B------:R-:W-:Y:S01]  /*0220*/  IADD3 R61, P6, R2, R9.reuse, RZ ;  /* 0x00000009023d7210 */ /* 0x080fe20007fde0ff */
[----:B------:R-:W-:Y:S01]  /*0230*/  IMAD.X R0, RZ, RZ, R58, P1 ;  /* 0x000000ffff007224 */ /* 0x000fe200008e063a */
[----:B------:R-:W-:-:S02]  /*0240*/  IADD3 R59, P1, R56, R9, RZ ;  /* 0x00000009383b7210 */ /* 0x000fc40007f3e0ff */
[----:B------:R-:W-:Y:S02]  /*0250*/  CS2R R74, SRZ ;  /* 0x00000000004a7805 */ /* 0x000fe4000001ff00 */
[-C--:B------:R-:W-:Y:S01]  /*0260*/  ISETP.LT.U32.AND P2, PT, R9, R12.reuse, PT ;  /* 0x0000000c0900720c */ /* 0x080fe20003f41070 */
[--C-:B------:R-:W-:Y:S01]  /*0270*/  IMAD.X R64, RZ, RZ, R0.reuse, P6 ;  /* 0x000000ffff407224 */ /* 0x100fe200030e0600 */
[----:B------:R-:W-:Y:S01]  /*0280*/  ISETP.GE.U32.AND.EX P0, PT, R0, RZ, PT, P0 ;  /* 0x000000ff0000720c */ /* 0x000fe20003f06100 */
[----:B------:R-:W-:Y:S01]  /*0290*/  IMAD.X R60, RZ, RZ, R0, P1 ;  /* 0x000000ffff3c7224 */ /* 0x000fe200008e0600 */
[C---:B------:R-:W-:Y:S02]  /*02a0*/  ISETP.GT.U32.AND P5, PT, R59.reuse, 0xffff, PT ;  /* 0x0000ffff3b00780c */ /* 0x040fe40003fa4070 */
[----:B------:R-:W-:Y:S02]  /*02b0*/  CS2R R72, SRZ ;  /* 0x0000000000487805 */ /* 0x000fe4000001ff00 */
[----:B------:R-:W-:-:S02]  /*02c0*/  ISETP.GE.U32.AND P3, PT, R59, R12, PT ;  /* 0x0000000c3b00720c */ /* 0x000fc40003f66070 */
[----:B------:R-:W-:Y:S02]  /*02d0*/  CS2R R46, SRZ ;  /* 0x00000000002e7805 */ /* 0x000fe4000001ff00 */
[----:B------:R-:W-:Y:S02]  /*02e0*/  ISETP.LT.AND.EX P2, PT, R0, R11, !P0, P2 ;  /* 0x0000000b0000720c */ /* 0x000fe40004741320 */
[----:B------:R-:W-:Y:S02]  /*02f0*/  CS2R R44, SRZ ;  /* 0x00000000002c7805 */ /* 0x000fe4000001ff00 */
[----:B------:R-:W-:Y:S02]  /*0300*/  ISETP.GT.U32.AND.EX P5, PT, R60, RZ, PT, P5 ;  /* 0x000000ff3c00720c */ /* 0x000fe40003fa4150 */
[----:B------:R-:W-:Y:S02]  /*0310*/  CS2R R42, SRZ ;  /* 0x00000000002a7805 */ /* 0x000fe4000001ff00 */
[----:B------:R-:W-:-:S02]  /*0320*/  ISETP.GT.U32.AND P0, PT, R61, 0xffff, PT ;  /* 0x0000ffff3d00780c */ /* 0x000fc40003f04070 */
[----:B------:R-:W-:Y:S02]  /*0330*/  CS2R R40, SRZ ;  /* 0x0000000000287805 */ /* 0x000fe4000001ff00 */
[----:B------:R-:W-:Y:S02]  /*0340*/  LEA R63, P4, R56, R9, 0x1 ;  /* 0x00000009383f7211 */ /* 0x000fe400078808ff */
[----:B------:R-:W-:Y:S02]  /*0350*/  CS2R R38, SRZ ;  /* 0x0000000000267805 */ /* 0x000fe4000001ff00 */
[----:B------:R-:W-:Y:S02]  /*0360*/  ISETP.GE.OR.EX P6, PT, R60, R11, P5, P3 ;  /* 0x0000000b3c00720c */ /* 0x000fe40002fc6730 */
[----:B------:R-:W-:Y:S02]  /*0370*/  CS2R R36, SRZ ;  /* 0x0000000000247805 */ /* 0x000fe4000001ff00 */
[----:B------:R-:W-:Y:S01]  /*0380*/  ISETP.GE.U32.AND P3, PT, R61, R12, PT ;  /* 0x0000000c3d00720c */ /* 0x000fe20003f66070 */
[----:B------:R-:W-:Y:S01]  /*0390*/  IMAD.X R62, RZ, RZ, R0, P4 ;  /* 0x000000ffff3e7224 */ /* 0x000fe200020e0600 */
[----:B------:R-:W-:Y:S01]  /*03a0*/  ISETP.GT.U32.AND.EX P0, PT, R64, RZ, PT, P0 ;  /* 0x000000ff4000720c */ /* 0x000fe20003f04100 */
[----:B------:R-:W-:Y:S01]  /*03b0*/  @P2 IMAD.WIDE R4, R13, 0x100000, R50 ;  /* 0x001000000d042825 */ /* 0x000fe200078e0232 */
[----:B------:R-:W-:-:S02]  /*03c0*/  ISETP.GT.U32.AND P1, PT, R63, 0xffff, PT ;  /* 0x0000ffff3f00780c */ /* 0x000fc40003f24070 */
[----:B------:R-:W-:Y:S02]  /*03d0*/  CS2R R34, SRZ ;  /* 0x0000000000227805 */ /* 0x000fe4000001ff00 */
[----:B------:R-:W-:Y:S02]  /*03e0*/  ISETP.GE.OR.EX P3, PT, R64, R11, P0, P3 ;  /* 0x0000000b4000720c */ /* 0x000fe40000766730 */
[----:B------:R-:W-:Y:S02]  /*03f0*/  CS2R R32, SRZ ;  /* 0x0000000000207805 */ /* 0x000fe4000001ff00 */
[----:B------:R-:W-:Y:S02]  /*0400*/  ISETP.GE.U32.AND P4, PT, R63, R12, PT ;  /* 0x0000000c3f00720c */ /* 0x000fe40003f86070 */
[----:B------:R-:W-:Y:S02]  /*0410*/  CS2R R30, SRZ ;  /* 0x00000000001e7805 */ /* 0x000fe4000001ff00 */
[----:B------:R-:W-:Y:S01]  /*0420*/  ISETP.GT.U32.AND.EX P1, PT, R62, RZ, PT, P1 ;  /* 0x000000ff3e00720c */ /* 0x000fe20003f24110 */
[----:B------:R-:W-:Y:S01]  /*0430*/  @!P6 IMAD.WIDE R6, R13, 0x100000, R50 ;  /* 0x001000000d06e825 */ /* 0x000fe200078e0232 */
[----:B------:R-:W-:-:S02]  /*0440*/  @P2 LEA R2, P0, R9, R52, 0x4 ;  /* 0x0000003409022211 */ /* 0x000fc400078020ff */
[----:B------:R-:W-:Y:S02]  /*0450*/  CS2R R28, SRZ ;  /* 0x00000000001c7805 */ /* 0x000fe4000001ff00 */
[----:B------:R-:W-:Y:S02]  /*0460*/  ISETP.GE.OR.EX P4, PT, R62, R11, P1, P4 ;  /* 0x0000000b3e00720c */ /* 0x000fe40000f86740 */
[----:B------:R-:W-:Y:S02]  /*0470*/  CS2R R26, SRZ ;  /* 0x00000000001a7805 */ /* 0x000fe4000001ff00 */
[C---:B------:R-:W-:Y:S01]  /*0480*/  @P2 LEA.HI.X R3, R9.reuse, R53, R0, 0x4, P0 ;  /* 0x0000003509032211 */ /* 0x040fe200000f2400 */
[----:B------:R-:W-:Y:S01]  /*0490*/  ULDC.64 UR4, c[0x0][0xe68] ;  /* 0x00039a0000047ab9 */ /* 0x000fe20000000a00 */
[----:B------:R-:W-:Y:S01]  /*04a0*/  @P2 LEA R4, P0, R9, R4, 0x4 ;  /* 0x0000000409042211 */ /* 0x000fe200078020ff */
[----:B------:R-:W-:Y:S01]  /*04b0*/  @!P3 IMAD.WIDE R24, R13, 0x100000, R50 ;  /* 0x001000000d18b825 */ /* 0x000fe200078e0232 */
[----:B------:R-:W-:Y:S01]  /*04c0*/  @!P6 LEA R8, P1, R59, R6, 0x4 ;  /* 0x000000063b08e211 */ /* 0x000fe200078220ff */
[----:B------:R-:W2:Y:S01]  /*04d0*/  @P2 LDG.E.128 R20, desc[UR8][R2.64] ;  /* 0x0000000802142981 */ /* 0x000ea2000c1e1d00 */
[----:B------:R-:W-:-:S02]  /*04e0*/  @P2 LEA.HI.X R5, R9, R5, R0, 0x4, P0 ;  /* 0x0000000509052211 */ /* 0x000fc400000f2400 */
[----:B------:R-:W-:Y:S02]  /*04f0*/  @!P3 LEA R66, P0, R61, R24, 0x4 ;  /* 0x000000183d42b211 */ /* 0x000fe400078020ff */
[----:B------:R-:W-:Y:S01]  /*0500*/  @!P6 LEA.HI.X R9, R59, R7, R60, 0x4, P1 ;  /* 0x000000073b09e211 */ /* 0x000fe200008f243c */
[----:B------:R-:W-:Y:S01]  /*0510*/  @!P4 IMAD.WIDE R14, R13, 0x100000, R50 ;  /* 0x001000000d0ec825 */ /* 0x000fe200078e0232 */
[----:B------:R-:W-:Y:S01]  /*0520*/  @!P3 LEA.HI.X R67, R61, R25, R64, 0x4, P0 ;  /* 0x000000193d43b211 */ /* 0x000fe200000f2440 */
[----:B------:R-:W3:Y:S01]  /*0530*/  @P2 LDG.E.128 R72, desc[UR8][R4.64] ;  /* 0x0000000804482981 */ /* 0x000ee2000c1e1d00 */
[----:B------:R-:W-:Y:S02]  /*0540*/  @!P6 LEA R6, P0, R59, R52, 0x4 ;  /* 0x000000343b06e211 */ /* 0x000fe400078020ff */
[----:B------:R-:W-:Y:S01]  /*0550*/  @!P4 LEA R16, P5, R63, R14, 0x4 ;  /* 0x0000000e3f10c211 */ /* 0x000fe200078a20ff */
[----:B------:R0:W5:Y:S01]  /*0560*/  @!P6 LDG.E.128 R32, desc[UR8][R8.64] ;  /* 0x000000080820e981 */ /* 0x000162000c1e1d00 */
[----:B------:R-:W-:-:S02]  /*0570*/  @!P6 LEA.HI.X R7, R59, R53, R60, 0x4, P0 ;  /* 0x000000353b07e211 */ /* 0x000fc400000f243c */
[-C--:B------:R-:W-:Y:S02]  /*0580*/  @!P4 LEA R14, P1, R63, R52.reuse, 0x4 ;  /* 0x000000343f0ec211 */ /* 0x080fe400078220ff */
[----:B------:R-:W-:Y:S02]  /*0590*/  @!P3 LEA R54, P0, R61, R52, 0x4 ;  /* 0x000000343d36b211 */ /* 0x000fe400078020ff */
[----:B------:R-:W-:Y:S02]  /*05a0*/  CS2R R24, SRZ ;  /* 0x0000000000187805 */ /* 0x000fe4000001ff00 */
[C-C-:B------:R-:W-:Y:S01]  /*05b0*/  @!P4 LEA.HI.X R17, R63.reuse, R15, R62.reuse, 0x4, P5 ;  /* 0x0000000f3f11c211 */ /* 0x140fe200028f243e */
[----:B------:R0:W5:Y:S01]  /*05c0*/  @!P6 LDG.E.128 R44, desc[UR8][R6.64] ;  /* 0x00000008062ce981 */ /* 0x000162000c1e1d00 */
[-C--:B------:R-:W-:Y:S02]  /*05d0*/  @!P4 LEA.HI.X R15, R63, R53.reuse, R62, 0x4, P1 ;  /* 0x000000353f0fc211 */ /* 0x080fe400008f243e */
[----:B------:R-:W-:Y:S01]  /*05e0*/  @!P3 LEA.HI.X R55, R61, R53, R64, 0x4, P0 ;  /* 0x000000353d37b211 */ /* 0x000fe200000f2440 */
[----:B------:R0:W5:Y:S01]  /*05f0*/  @!P4 LDG.E.128 R28, desc[UR8][R16.64] ;  /* 0x00000008101cc981 */ /* 0x000162000c1e1d00 */
[----:B------:R-:W-:Y:S01]  /*0600*/  BSSY B1, `(.L_x_5717) ;  /* 0x0000777000017945 */ /* 0x000fe20003800000 */
[----:B------:R-:W-:-:S02]  /*0610*/  P2R R65, PR, RZ, 0x40 ;  /* 0x00000040ff417803 */ /* 0x000fc40000000000 */
[----:B------:R0:W5:Y:S04]  /*0620*/  @!P4 LDG.E.128 R40, desc[UR8][R14.64] ;  /* 0x000000080e28c981 */ /* 0x000168000c1e1d00 */
[----:B------:R0:W5:Y:S04]  /*0630*/  @!P3 LDG.E.128 R36, desc[UR8][R54.64] ;  /* 0x000000083624b981 */ /* 0x000168000c1e1d00 */
[----:B------:R0:W5:Y:S01]  /*0640*/  @!P3 LDG.E.128 R24, desc[UR8][R66.64] ;  /* 0x000000084218b981 */ /* 0x000162000c1e1d00 */
[----:B--2---:R-:W-:Y:S02]  /*0650*/  DSETP.NAN.AND P0, PT, R20, R22, PT ;  /* 0x000000161400722a */ /* 0x004fe40003f08000 */
[----:B---3--:R-:W-:-:S02]  /*0660*/  DMUL R2, R74, UR4 ;  /* 0x000000044a027c28 */ /* 0x008fc40008000000 */
[----:B------:R-:W-:Y:S01]  /*0670*/  DMUL R4, R72, UR4 ;  /* 0x0000000448047c28 */ /* 0x000fe20008000000 */
[----:B------:R-:W-:-:S05]  /*0680*/  ULDC.64 UR4, c[0x0][0xe60] ;  /* 0x0003980000047ab9 */ /* 0x000fca0000000a00 */
[----:B------:R-:W-:Y:S02]  /*0690*/  DFMA R72, R72, UR4, -R2 ;  /* 0x0000000448487c2b */ /* 0x000fe40008000802 */
[----:B------:R-:W-:Y:S02]  /*06a0*/  DFMA R74, R74, UR4, R4 ;  /* 0x000000044a4a7c2b */ /* 0x000fe40008000004 */
[----:B------:R-:W-:Y:S01]  /*06b0*/  DADD R2, -RZ, |R20| ;  /* 0x00000000ff027229 */ /* 0x000fe20000000514 */
[----:B0-----:R-:W-:Y:S10]  /*06c0*/  @P0 BRA `(.L_x_5718) ;  /* 0x0000006800700947 */ /* 0x001ff40003800000 */
        /* <DEDUP_REMOVED lines=112> */
.L_x_5724:
        /* <DEDUP_REMOVED lines=20> */
[----:B-----5:R-:W-:Y:S05]  /*0f10*/  CALL.REL.NOINC `($__internal_3_$__cuda_sm20_div_rn_f64_full) ;  /* 0x000004c400747944 */ /* 0x020fea0003c00000 */
.L_x_5727:
[----:B------:R-:W-:Y:S05]  /*0f20*/  BSYNC B3 ;  /* 0x0000000000037941 */ /* 0x000fea0003800000 */
.L_x_5726:
        /* <DEDUP_REMOVED lines=29> */
.L_x_5725:
[----:B------:R-:W-:Y:S05]  /*1100*/  BSYNC B2 ;  /* 0x0000000000027941 */ /* 0x000fea0003800000 */
.L_x_5723:
        /* <DEDUP_REMOVED lines=20> */
[----:B-----5:R-:W-:Y:S05]  /*1250*/  CALL.REL.NOINC `($__internal_3_$__cuda_sm20_div_rn_f64_full) ;  /* 0x000004c000a47944 */ /* 0x020fea0003c00000 */
.L_x_5729:
[----:B------:R-:W-:Y:S05]  /*1260*/  BSYNC B2 ;  /* 0x0000000000027941 */ /* 0x000fea0003800000 */
.L_x_5728:
        /* <DEDUP_REMOVED lines=82> */
.L_x_5731:
[----:B------:R-:W-:-:S04]  /*1790*/  ISETP.GE.AND P0, PT, R21, RZ, PT ;  /* 0x000000ff1500720c */ /* 0x000fc80003f06270 */
[----:B------:R-:W-:Y:S02]  /*17a0*/  FSEL R2, RZ, 3.37028055040000000000e+12, P0 ;  /* 0x54442d18ff027808 */ /* 0x000fe40000000000 */
[----:B------:R-:W-:-:S07]  /*17b0*/  FSEL R3, RZ, 2.1426990032196044922, P0 ;  /* 0x400921fbff037808 */ /* 0x000fce0000000000 */
.L_x_5732:
[----:B------:R-:W-:Y:S05]  /*17c0*/  BSYNC B0 ;  /* 0x0000000000007941 */ /* 0x000fea0003800000 */
.L_x_5730:
[----:B------:R-:W-:Y:S01]  /*17d0*/  DADD R20, |R20|, |R22| ;  /* 0x0000000014147229 */ /* 0x000fe20000000616 */
[----:B------:R-:W-:Y:S01]  /*17e0*/  LOP3.LUT R23, R3, 0x80000000, R23, 0xb8, !PT ;  /* 0x8000000003177812 */ /* 0x000fe200078eb817 */
[----:B------:R-:W-:-:S06]  /*17f0*/  DMUL R76, R76, 0.5 ;  /* 0x3fe000004c4c7828 */ /* 0x000fcc0000000000 */
[----:B------:R-:W-:-:S06]  /*1800*/  DSETP.GTU.AND P0, PT, |R20|, +INF , PT ;  /* 0x7ff000001400742a */ /* 0x000fcc0003f0c200 */
[----:B------:R-:W-:Y:S02]  /*1810*/  FSEL R2, R20, R2, P0 ;  /* 0x0000000214027208 */ /* 0x000fe40000000000 */
[----:B------:R-:W-:Y:S01]  /*1820*/  FSEL R3, R21, R23, P0 ;  /* 0x0000001715037208 */ /* 0x000fe20000000000 */
[----:B------:R-:W-:Y:S06]  /*1830*/  BRA `(.L_x_5733) ;  /* 0x00000064004c7947 */ /* 0x000fec0003800000 */
.L_x_5722:
        /* <DEDUP_REMOVED lines=50> */
[----:B------:R-:W-:-:S03]  /*1b60*/  @P5 IMAD.MOV.U32 R3, RZ, RZ, R5 ;  /* 0x000000ffff035224 */ /* 0x000fc600078e0005 */
[----:B------:R-:W-:Y:S01]  /*1b70*/  LOP3.LUT R68, R69, 0x80000000, RZ, 0x3c, !PT ;  /* 0x8000000045447812 */ /* 0x000fe200078e3cff */
[----:B------:R-:W-:Y:S02]  /*1b80*/  IMAD.MOV.U32 R69, RZ, RZ, 0x43300000 ;  /* 0x43300000ff457424 */ /* 0x000fe400078e00ff */
        /* <DEDUP_REMOVED lines=45> */
.L_x_5736:
[----:B------:R-:W-:Y:S05]  /*1e60*/  BSYNC B0 ;  /* 0x0000000000007941 */ /* 0x000fea0003800000 */
.L_x_5735:
        /* <DEDUP_REMOVED lines=8> */
[----:B-----5:R-:W-:Y:S05]  /*1ef0*/  CALL.REL.NOINC `($__internal_3_$__cuda_sm20_div_rn_f64_full) ;  /* 0x000004b4007c7944 */ /* 0x020fea0003c00000 */
.L_x_5738:
[----:B------:R-:W-:Y:S05]  /*1f00*/  BSYNC B2 ;  /* 0x0000000000027941 */ /* 0x000fea0003800000 */
.L_x_5737:
        /* <DEDUP_REMOVED lines=82> */
.L_x_5740:
[----:B------:R-:W-:-:S04]  /*2430*/  ISETP.GE.AND P0, PT, R21, RZ, PT ;  /* 0x000000ff1500720c */ /* 0x000fc80003f06270 */
[----:B------:R-:W-:Y:S02]  /*2440*/  FSEL R2, RZ, 3.37028055040000000000e+12, P0 ;  /* 0x54442d18ff027808 */ /* 0x000fe40000000000 */
[----:B------:R-:W-:-:S07]  /*2450*/  FSEL R3, RZ, 2.1426990032196044922, P0 ;  /* 0x400921fbff037808 */ /* 0x000fce0000000000 */
.L_x_5741:
[----:B------:R-:W-:Y:S05]  /*2460*/  BSYNC B0 ;  /* 0x0000000000007941 */ /* 0x000fea0003800000 */
.L_x_5739:
[----:B------:R-:W-:Y:S01]  /*2470*/  DADD R20, |R20|, |R22| ;  /* 0x0000000014147229 */ /* 0x000fe20000000616 */
[----:B------:R-:W-:Y:S01]  /*2480*/  LOP3.LUT R23, R3, 0x80000000, R23, 0xb8, !PT ;  /* 0x8000000003177812 */ /* 0x000fe200078eb817 */
[----:B------:R-:W-:-:S06]  /*2490*/  DMUL R76, R76, 0.5 ;  /* 0x3fe000004c4c7828 */ /* 0x000fcc0000000000 */
[----:B------:R-:W-:-:S06]  /*24a0*/  DSETP.GTU.AND P0, PT, |R20|, +INF , PT ;  /* 0x7ff000001400742a */ /* 0x000fcc0003f0c200 */
[----:B------:R-:W-:Y:S02]  /*24b0*/  FSEL R2, R20, R2, P0 ;  /* 0x0000000214027208 */ /* 0x000fe40000000000 */
[----:B------:R-:W-:Y:S01]  /*24c0*/  FSEL R3, R21, R23, P0 ;  /* 0x0000001715037208 */ /* 0x000fe20000000000 */
[----:B------:R-:W-:Y:S06]  /*24d0*/  BRA `(.L_x_5733) ;  /* 0x0000005800247947 */ /* 0x000fec0003800000 */
.L_x_5734:
        /* <DEDUP_REMOVED lines=28> */
.L_x_5743:
        /* <DEDUP_REMOVED lines=79> */
.L_x_5742:
        /* <DEDUP_REMOVED lines=97> */
.L_x_5745:
        /* <DEDUP_REMOVED lines=21> */
.L_x_5748:
[----:B------:R-:W-:Y:S05]  /*32f0*/  BSYNC B3 ;  /* 0x0000000000037941 */ /* 0x000fea0003800000 */
.L_x_5747:
        /* <DEDUP_REMOVED lines=29> */
.L_x_5746:
[----:B------:R-:W-:Y:S05]  /*34d0*/  BSYNC B2 ;  /* 0x0000000000027941 */ /* 0x000fea0003800000 */
.L_x_5744:
        /* <DEDUP_REMOVED lines=21> */
.L_x_5750:
[----:B------:R-:W-:Y:S05]  /*3630*/  BSYNC B2 ;  /* 0x0000000000027941 */ /* 0x000fea0003800000 */
.L_x_5749:
        /* <DEDUP_REMOVED lines=82> */
.L_x_5752:
[----:B------:R-:W-:-:S04]  /*3b60*/  ISETP.GE.AND P0, PT, R21, RZ, PT ;  /* 0x000000ff1500720c */ /* 0x000fc80003f06270 */
[----:B------:R-:W-:Y:S02]  /*3b70*/  FSEL R2, RZ, 3.37028055040000000000e+12, P0 ;  /* 0x54442d18ff027808 */ /* 0x000fe40000000000 */
[----:B------:R-:W-:-:S07]  /*3b80*/  FSEL R3, RZ, 2.1426990032196044922, P0 ;  /* 0x400921fbff037808 */ /* 0x000fce0000000000 */
.L_x_5753:
[----:B------:R-:W-:Y:S05]  /*3b90*/  BSYNC B0 ;  /* 0x0000000000007941 */ /* 0x000fea0003800000 */
.L_x_5751:
[----:B------:R-:W-:Y:S01]  /*3ba0*/  DADD R20, |R20|, |R22| ;  /* 0x0000000014147229 */ /* 0x000fe20000000616 */
[----:B------:R-:W-:Y:S01]  /*3bb0*/  LOP3.LUT R23, R3, 0x80000000, R23, 0xb8, !PT ;  /* 0x8000000003177812 */ /* 0x000fe200078eb817 */
[----:B------:R-:W-:-:S06]  /*3bc0*/  DMUL R76, R76, 0.5 ;  /* 0x3fe000004c4c7828 */ /* 0x000fcc0000000000 */
[----:B------:R-:W-:-:S06]  /*3bd0*/  DSETP.GTU.AND P0, PT, |R20|, +INF , PT ;  /* 0x7ff000001400742a */ /* 0x000fcc0003f0c200 */
[----:B------:R-:W-:Y:S02]  /*3be0*/  FSEL R2, R20, R2, P0 ;  /* 0x0000000214027208 */ /* 0x000fe40000000000 */
[----:B------:R-:W-:Y:S01]  /*3bf0*/  FSEL R3, R21, R23, P0 ;  /* 0x0000001715037208 */ /* 0x000fe20000000000 */
[----:B------:R-:W-:Y:S06]  /*3c00*/  BRA `(.L_x_5733) ;  /* 0x0000004000587947 */ /* 0x000fec0003800000 */
.L_x_5721:
        /* <DEDUP_REMOVED lines=8> */
[CC--:B------:R-:W-:Y:S01]  /*3c90*/  SEL R69, R9.reuse, R3.reuse, P0 ;  /* 0x0000000309457207 */ /* 0x0c0fe20000000000 */
[----:B------:R-:W-:Y:S01]  /*3ca0*/  IMAD.MOV.U32 R16, RZ, RZ, 0x0 ;  /* 0x00000000ff107424 */ /* 0x000fe200078e00ff */
[CC--:B------:R-:W-:Y:S01]  /*3cb0*/  SEL R0, R8.reuse, R2.reuse, P5 ;  /* 0x0000000208007207 */ /* 0x0c0fe20002800000 */
[----:B------:R-:W-:Y:S01]  /*3cc0*/  IMAD.MOV.U32 R17, RZ, RZ, 0x3fd80000 ;  /* 0x3fd80000ff117424 */ /* 0x000fe200078e00ff */
[----:B------:R-:W-:Y:S01]  /*3cd0*/  SEL R3, R9, R3, P5 ;  /* 0x0000000309037207 */ /* 0x000fe20002800000 */
[----:B------:R-:W-:Y:S01]  /*3ce0*/  BSSY B0, `(.L_x_5754) ;  /* 0x000007b000007945 */ /* 0x000fe20003800000 */
[----:B------:R-:W-:Y:S01]  /*3cf0*/  LOP3.LUT R10, R69, 0xffc00000, RZ, 0xc0, !PT ;  /* 0xffc00000450a7812 */ /* 0x000fe200078ec0ff */
[----:B------:R-:W-:Y:S01]  /*3d00*/  IMAD.MOV.U32 R66, RZ, RZ, R0 ;  /* 0x000000ffff427224 */ /* 0x000fe200078e0000 */
[----:B------:R-:W-:Y:S01]  /*3d10*/  SEL R68, R8, R2, P0 ;  /* 0x0000000208447207 */ /* 0x000fe20000000000 */
[----:B------:R-:W-:Y:S01]  /*3d20*/  IMAD.MOV.U32 R67, RZ, RZ, R3 ;  /* 0x000000ffff437224 */ /* 0x000fe200078e0003 */
[----:B------:R-:W-:Y:S01]  /*3d30*/  IADD3 R5, -R10, 0x7fd00000, RZ ;  /* 0x7fd000000a057810 */ /* 0x000fe20007ffe1ff */
[----:B------:R-:W-:-:S05]  /*3d40*/  IMAD.U32 R8, RZ, RZ, UR5 ;  /* 0x00000005ff087e24 */ /* 0x000fca000f8e00ff */
        /* <DEDUP_REMOVED lines=64> */
[----:B------:R-:W-:-:S11]  /*4150*/  UMOV UR7, 0x43300000 ;  /* 0x4330000000077882 */ /* 0x000fd60000000000 */
[----:B------:R-:W-:-:S04]  /*4160*/  @P5 VIADD R9, R5, 0xfff00000 ;  /* 0xfff0000005095836 */ /* 0x000fc80000000000 */
        /* <DEDUP_REMOVED lines=13> */
[----:B------:R-:W-:Y:S01]  /*4240*/  LEA.HI R68, R3, R2, RZ, 0xc ;  /* 0x0000000203447211 */ /* 0x000fe200078f60ff */
[----:B------:R-:W-:Y:S01]  /*4250*/  DADD R2, R4, -R14 ;  /* 0x0000000004027229 */ /* 0x000fe2000000080e */
[----:B------:R-:W-:-:S03]  /*4260*/  IMAD.MOV.U32 R69, RZ, RZ, 0x43300000 ;  /* 0x43300000ff457424 */ /* 0x000fc600078e00ff */
[----:B------:R-:W-:Y:S01]  /*4270*/  DFMA R8, R66, R8, UR4 ;  /* 0x0000000442087e2b */ /* 0x000fe20008000008 */
[----:B------:R-:W-:Y:S01]  /*4280*/  UMOV UR4, 0xa9ab0956 ;  /* 0xa9ab095600047882 */ /* 0x000fe20000000000 */
[----:B------:R-:W-:Y:S01]  /*4290*/  UMOV UR5, 0x3f1745cb ;  /* 0x3f1745cb00057882 */ /* 0x000fe20000000000 */
[----:B------:R-:W-:Y:S01]  /*42a0*/  @P5 VIADD R68, R68, 0x1 ;  /* 0x0000000144445836 */ /* 0x000fe20000000000 */
[----:B------:R-:W-:-:S04]  /*42b0*/  DADD R2, R2, R2 ;  /* 0x0000000002027229 */ /* 0x000fc80000000002 */
[----:B------:R-:W-:Y:S01]  /*42c0*/  DFMA R8, R66, R8, UR4 ;  /* 0x0000000442087e2b */ /* 0x000fe20008000008 */
[----:B------:R-:W-:Y:S01]  /*42d0*/  UMOV UR4, 0x2d1b5154 ;  /* 0x2d1b515400047882 */ /* 0x000fe20000000000 */
[----:B------:R-:W-:Y:S01]  /*42e0*/  UMOV UR5, 0x3f3c71c7 ;  /* 0x3f3c71c700057882 */ /* 0x000fe20000000000 */
[----:B------:R-:W-:Y:S01]  /*42f0*/  LOP3.LUT R68, R68, 0x80000000, RZ, 0x3c, !PT ;  /* 0x8000000044447812 */ /* 0x000fe200078e3cff */
[----:B------:R-:W-:-:S04]  /*4300*/  DFMA R2, R4, -R14, R2 ;  /* 0x8000000e0402722b */ /* 0x000fc80000000002 */
[----:B------:R-:W-:Y:S01]  /*4310*/  DFMA R8, R66, R8, UR4 ;  /* 0x0000000442087e2b */ /* 0x000fe20008000008 */
[----:B------:R-:W-:Y:S01]  /*4320*/  UMOV UR4, 0x923be72d ;  /* 0x923be72d00047882 */ /* 0x000fe20000000000 */
[----:B------:R-:W-:Y:S01]  /*4330*/  UMOV UR5, 0x3f624924 ;  /* 0x3f62492400057882 */ /* 0x000fe20000000000 */
[----:B------:R-:W-:Y:S01]  /*4340*/  DADD R68, R68, -UR6 ;  /* 0x8000000644447e29 */ /* 0x000fe20008000000 */
[----:B------:R-:W-:Y:S01]  /*4350*/  UMOV UR6, 0xfefa39ef ;  /* 0xfefa39ef00067882 */ /* 0x000fe20000000000 */
[----:B------:R-:W-:Y:S01]  /*4360*/  UMOV UR7, 0x3fe62e42 ;  /* 0x3fe62e4200077882 */ /* 0x000fe20000000000 */
[----:B------:R-:W-:Y:S02]  /*4370*/  DMUL R2, R16, R2 ;  /* 0x0000000210027228 */ /* 0x000fe40000000000 */
[----:B------:R-:W-:Y:S01]  /*4380*/  DFMA R8, R66, R8, UR4 ;  /* 0x0000000442087e2b */ /* 0x000fe20008000008 */
[----:B------:R-:W-:Y:S01]  /*4390*/  UMOV UR4, 0x9999a3c4 ;  /* 0x9999a3c400047882 */ /* 0x000fe20000000000 */
[----:B------:R-:W-:Y:S01]  /*43a0*/  UMOV UR5, 0x3f899999 ;  /* 0x3f89999900057882 */ /* 0x000fe20000000000 */
[----:B------:R-:W-:-:S05]  /*43b0*/  DFMA R76, R68, UR6, R14 ;  /* 0x00000006444c7c2b */ /* 0x000fca000800000e */
        /* <DEDUP_REMOVED lines=8> */
[----:B------:R-:W-:-:S08]  /*4440*/  DMUL R8, R66, R8 ;  /* 0x0000000842087228 */ /* 0x000fd00000000000 */
[----:B------:R-:W-:-:S08]  /*4450*/  DFMA R2, R14, R8, R2 ;  /* 0x000000080e02722b */ /* 0x000fd00000000002 */
[----:B------:R-:W-:-:S08]  /*4460*/  DADD R2, R2, -R4 ;  /* 0x0000000002027229 */ /* 0x000fd00000000804 */
[----:B------:R-:W-:-:S08]  /*4470*/  DFMA R2, R68, UR4, R2 ;  /* 0x0000000444027c2b */ /* 0x000fd00008000002 */
[----:B------:R-:W-:-:S11]  /*4480*/  DADD R76, R76, R2 ;  /* 0x000000004c4c7229 */ /* 0x000fd60000000002 */
.L_x_5755:
[----:B------:R-:W-:Y:S05]  /*4490*/  BSYNC B0 ;  /* 0x0000000000007941 */ /* 0x000fea0003800000 */
.L_x_5754:
        /* <DEDUP_REMOVED lines=9> */
.L_x_5757:
[----:B------:R-:W-:Y:S05]  /*4530*/  BSYNC B2 ;  /* 0x0000000000027941 */ /* 0x000fea0003800000 */
.L_x_5756:
        /* <DEDUP_REMOVED lines=82> */
.L_x_5759:
[----:B------:R-:W-:-:S04]  /*4a60*/  ISETP.GE.AND P0, PT, R21, RZ, PT ;  /* 0x000000ff1500720c */ /* 0x000fc80003f06270 */
[----:B------:R-:W-:Y:S02]  /*4a70*/  FSEL R2, RZ, 3.37028055040000000000e+12, P0 ;  /* 0x54442d18ff027808 */ /* 0x000fe40000000000 */
[----:B------:R-:W-:-:S07]  /*4a80*/  FSEL R3, RZ, 2.1426990032196044922, P0 ;  /* 0x400921fbff037808 */ /* 0x000fce0000000000 */
.L_x_5760:
[----:B------:R-:W-:Y:S05]  /*4a90*/  BSYNC B0 ;  /* 0x0000000000007941 */ /* 0x000fea0003800000 */
.L_x_5758:
[----:B------:R-:W-:Y:S01]  /*4aa0*/  DADD R20, |R20|, |R22| ;  /* 0x0000000014147229 */ /* 0x000fe20000000616 */
[----:B------:R-:W-:-:S07]  /*4ab0*/  LOP3.LUT R23, R3, 0x80000000, R23, 0xb8, !PT ;  /* 0x8000000003177812 */ /* 0x000fce00078eb817 */
[----:B------:R-:W-:-:S06]  /*4ac0*/  DSETP.GTU.AND P0, PT, |R20|, +INF , PT ;  /* 0x7ff000001400742a */ /* 0x000fcc0003f0c200 */
[----:B------:R-:W-:Y:S02]  /*4ad0*/  FSEL R2, R20, R2, P0 ;  /* 0x0000000214027208 */ /* 0x000fe40000000000 */
[----:B------:R-:W-:Y:S01]  /*4ae0*/  FSEL R3, R21, R23, P0 ;  /* 0x0000001715037208 */ /* 0x000fe20000000000 */
[----:B------:R-:W-:Y:S06]  /*4af0*/  BRA `(.L_x_5733) ;  /* 0x00000030009c7947 */ /* 0x000fec0003800000 */
.L_x_5720:
        /* <DEDUP_REMOVED lines=91> */
.L_x_5763:
        /* <DEDUP_REMOVED lines=21> */
.L_x_5766:
[----:B------:R-:W-:Y:S05]  /*5200*/  BSYNC B3 ;  /* 0x0000000000037941 */ /* 0x000fea0003800000 */
.L_x_5765:
        /* <DEDUP_REMOVED lines=29> */
.L_x_5764:
[----:B------:R-:W-:Y:S05]  /*53e0*/  BSYNC B2 ;  /* 0x0000000000027941 */ /* 0x000fea0003800000 */
.L_x_5762:
        /* <DEDUP_REMOVED lines=83> */
.L_x_5761:
        /* <DEDUP_REMOVED lines=85> */
.L_x_5719:
        /* <DEDUP_REMOVED lines=22> */
[----:B-----5:R-:W-:Y:S05]  /*5fd0*/  CALL.REL.NOINC `($__internal_3_$__cuda_sm20_div_rn_f64_full) ;  /* 0x0000047400447944 */ /* 0x020fea0003c00000 */
.L_x_5768:
[----:B------:R-:W-:Y:S05]  /*5fe0*/  BSYNC B2 ;  /* 0x0000000000027941 */ /* 0x000fea0003800000 */
.L_x_5767:
        /* <DEDUP_REMOVED lines=24> */
[----:B------:R-:W-:Y:S02]  /*6170*/  IMAD.MOV.U32 R2, RZ, RZ, R6 ;  /* 0x000000ffff027224 */ /* 0x000fe400078e0006 */
[----:B------:R-:W-:-:S07]  /*6180*/  IMAD.MOV.U32 R3, RZ, RZ, R7 ;  /* 0x000000ffff037224 */ /* 0x000fce00078e0007 */
.L_x_5770:
[----:B------:R-:W-:Y:S05]  /*6190*/  BSYNC B2 ;  /* 0x0000000000027941 */ /* 0x000fea0003800000 */
.L_x_5769:
[----:B------:R-:W-:Y:S01]  /*61a0*/  DADD R8, -RZ, |R2| ;  /* 0x00000000ff087229 */ /* 0x000fe20000000502 */
[----:B------:R-:W-:Y:S01]  /*61b0*/  IMAD.MOV.U32 R4, RZ, RZ, RZ ;  /* 0x000000ffff047224 */ /* 0x000fe200078e00ff */
[----:B------:R-:W-:Y:S01]  /*61c0*/  UMOV UR4, 0xffffffff ;  /* 0xffffffff00047882 */ /* 0x000fe20000000000 */
[----:B------:R-:W-:Y:S01]  /*61d0*/  UMOV UR5, 0x7fefffff ;  /* 0x7fefffff00057882 */ /* 0x000fe20000000000 */
[----:B------:R-:W-:Y:S01]  /*61e0*/  UMOV UR6, UR4 ;  /* 0x0000000400067c82 */ /* 0x000fe20008000000 */
[----:B------:R-:W-:Y:S01]  /*61f0*/  IMAD.MOV.U32 R16, RZ, RZ, 0x0 ;  /* 0x00000000ff107424 */ /* 0x000fe200078e00ff */
[----:B------:R-:W-:Y:S01]  /*6200*/  BSSY B0, `(.L_x_5771) ;  /* 0x0000081000007945 */ /* 0x000fe20003800000 */
[----:B------:R-:W-:Y:S02]  /*6210*/  IMAD.MOV.U32 R17, RZ, RZ, 0x3fd80000 ;  /* 0x3fd80000ff117424 */ /* 0x000fe400078e00ff */
[----:B------:R-:W-:Y:S01]  /*6220*/  IMAD.MOV.U32 R10, RZ, RZ, -0x3ff ;  /* 0xfffffc01ff0a7424 */ /* 0x000fe200078e00ff */
        /* <DEDUP_REMOVED lines=126> */
.L_x_5772:
[----:B------:R-:W-:Y:S05]  /*6a10*/  BSYNC B0 ;  /* 0x0000000000007941 */ /* 0x000fea0003800000 */
.L_x_5771:
        /* <DEDUP_REMOVED lines=9> */
.L_x_5774:
[----:B------:R-:W-:Y:S05]  /*6ab0*/  BSYNC B2 ;  /* 0x0000000000027941 */ /* 0x000fea0003800000 */
.L_x_5773:
        /* <DEDUP_REMOVED lines=82> */
.L_x_5776:
[----:B------:R-:W-:-:S04]  /*6fe0*/  ISETP.GE.AND P0, PT, R21, RZ, PT ;  /* 0x000000ff1500720c */ /* 0x000fc80003f06270 */
[----:B------:R-:W-:Y:S02]  /*6ff0*/  FSEL R2, RZ, 3.37028055040000000000e+12, P0 ;  /* 0x54442d18ff027808 */ /* 0x000fe40000000000 */
[----:B------:R-:W-:-:S07]  /*7000*/  FSEL R3, RZ, 2.1426990032196044922, P0 ;  /* 0x400921fbff037808 */ /* 0x000fce0000000000 */
.L_x_5777:
[----:B------:R-:W-:Y:S05]  /*7010*/  BSYNC B0 ;  /* 0x0000000000007941 */ /* 0x000fea0003800000 */
.L_x_5775:
[----:B------:R-:W-:Y:S01]  /*7020*/  DADD R20, |R20|, |R22| ;  /* 0x0000000014147229 */ /* 0x000fe20000000616 */
[----:B------:R-:W-:Y:S01]  /*7030*/  LOP3.LUT R23, R3, 0x80000000, R23, 0xb8, !PT ;  /* 0x8000000003177812 */ /* 0x000fe200078eb817 */
[----:B------:R-:W-:-:S06]  /*7040*/  DADD R76, R76, 1 ;  /* 0x3ff000004c4c7429 */ /* 0x000fcc0000000000 */
[----:B------:R-:W-:-:S06]  /*7050*/  DSETP.GTU.AND P0, PT, |R20|, +INF , PT ;  /* 0x7ff000001400742a */ /* 0x000fcc0003f0c200 */
[----:B------:R-:W-:Y:S02]  /*7060*/  FSEL R2, R20, R2, P0 ;  /* 0x0000000214027208 */ /* 0x000fe40000000000 */
[----:B------:R-:W-:Y:S01]  /*7070*/  FSEL R3, R21, R23, P0 ;  /* 0x0000001715037208 */ /* 0x000fe20000000000 */
[----:B------:R-:W-:Y:S06]  /*7080*/  BRA `(.L_x_5733) ;  /* 0x0000000c00387947 */ /* 0x000fec0003800000 */
.L_x_5718:
        /* <DEDUP_REMOVED lines=107> */
.L_x_5779:
[----:B------:R-:W-:Y:S05]  /*7740*/  BSYNC B0 ;  /* 0x0000000000007941 */ /* 0x000fea0003800000 */
.L_x_5778:
[----:B------:R-:W-:Y:S01]  /*7750*/  FSETP.GT.AND P0, PT, |R49|, 1.469367938527859385e-39, PT ;  /* 0x001000003100780b */ /* 0x000fe20003f04200 */
[----:B------:R-:W-:-:S12]  /*7760*/  BSSY B2, `(.L_x_5780) ;  /* 0x0000006000027945 */ /* 0x000fd80003800000 */
[----:B------:R-:W-:Y:S05]  /*7770*/  @P0 BRA P5, `(.L_x_5781) ;  /* 0x0000000000100947 */ /* 0x000fea0002800000 */
[----:B------:R-:W-:Y:S01]  /*7780*/  IMAD.MOV.U32 R66, RZ, RZ, R54 ;  /* 0x000000ffff427224 */ /* 0x000fe200078e0036 */
[----:B------:R-:W-:Y:S01]  /*7790*/  MOV R0, 0x77c0 ;  /* 0x000077c000007802 */ /* 0x000fe20000000f00 */
[----:B------:R-:W-:-:S07]  /*77a0*/  IMAD.MOV.U32 R3, RZ, RZ, R55 ;  /* 0x000000ffff037224 */ /* 0x000fce00078e0037 */
[----:B-----5:R-:W-:Y:S05]  /*77b0*/  CALL.REL.NOINC `($__internal_3_$__cuda_sm20_div_rn_f64_full) ;  /* 0x0000045c004c7944 */ /* 0x020fea0003c00000 */
.L_x_5781:
[----:B------:R-:W-:Y:S05]  /*77c0*/  BSYNC B2 ;  /* 0x0000000000027941 */ /* 0x000fea0003800000 */
.L_x_5780:
        /* <DEDUP_REMOVED lines=82> */
.L_x_5783:
[----:B------:R-:W-:Y:S02]  /*7cf0*/  FSEL R2, RZ, 3.37028055040000000000e+12, P0 ;  /* 0x54442d18ff027808 */ /* 0x000fe40000000000 */
[----:B------:R-:W-:-:S07]  /*7d00*/  FSEL R3, RZ, 2.1426990032196044922, P0 ;  /* 0x400921fbff037808 */ /* 0x000fce0000000000 */
.L_x_5784:
[----:B------:R-:W-:Y:S05]  /*7d10*/  BSYNC B0 ;  /* 0x0000000000007941 */ /* 0x000fea0003800000 */
.L_x_5782:
[----:B------:R-:W-:Y:S01]  /*7d20*/  DADD R20, |R20|, |R22| ;  /* 0x0000000014147229 */ /* 0x000fe20000000616 */
[----:B------:R-:W-:-:S07]  /*7d30*/  LOP3.LUT R23, R3, 0x80000000, R23, 0xb8, !PT ;  /* 0x8000000003177812 */ /* 0x000fce00078eb817 */
[----:B------:R-:W-:-:S06]  /*7d40*/  DSETP.GTU.AND P0, PT, |R20|, +INF , PT ;  /* 0x7ff000001400742a */ /* 0x000fcc0003f0c200 */
[----:B------:R-:W-:Y:S02]  /*7d50*/  FSEL R2, R20, R2, P0 ;  /* 0x0000000214027208 */ /* 0x000fe40000000000 */
[----:B------:R-:W-:-:S07]  /*7d60*/  FSEL R3, R21, R23, P0 ;  /* 0x0000001715037208 */ /* 0x000fce0000000000 */
.L_x_5733:
[----:B------:R-:W-:Y:S05]  /*7d70*/  BSYNC B1 ;  /* 0x0000000000017941 */ /* 0x000fea0003800000 */
.L_x_5717:
        /* <DEDUP_REMOVED lines=75> */
.L_x_5791:
[----:B------:R-:W-:Y:S05]  /*8230*/  BSYNC B0 ;  /* 0x0000000000007941 */ /* 0x000fea0003800000 */
.L_x_5790:
        /* <DEDUP_REMOVED lines=21> */
[----:B-----5:R-:W-:Y:S05]  /*8390*/  CALL.REL.NOINC `($_ZN2at6native55_GLOBAL__N__de093ff9_22_ForeachBinaryOpList_cu_a911ec4325multi_tensor_apply_kernelINS1_18TensorListMetadataILi2EEENS1_24BinaryOpListAlphaFunctorIN3c107complexIdEELi2ELi2ELi0EEEJNS1_13power_functorIS8_EES8_EEEvT_T0_DpT1_$__internal_trig_reduction_slowpathd) ;  /* 0x0000045400c07944 */ /* 0x020fea0003c00000 */
[----:B------:R-:W-:Y:S02]  /*83a0*/  IMAD.MOV.U32 R0, RZ, RZ, R3 ;  /* 0x000000ffff007224 */ /* 0x000fe400078e0003 */
[----:B------:R-:W-:Y:S02]  /*83b0*/  IMAD.MOV.U32 R20, RZ, RZ, R4 ;  /* 0x000000ffff147224 */ /* 0x000fe400078e0004 */
[----:B------:R-:W-:Y:S01]  /*83c0*/  IMAD.MOV.U32 R21, RZ, RZ, R5 ;  /* 0x000000ffff157224 */ /* 0x000fe200078e0005 */
[----:B------:R-:W-:Y:S06]  /*83d0*/  BRA `(.L_x_5794) ;  /* 0x0000000000087947 */ /* 0x000fec0003800000 */
.L_x_5793:
[----:B------:R-:W-:Y:S01]  /*83e0*/  DMUL R20, RZ, R54 ;  /* 0x00000036ff147228 */ /* 0x000fe20000000000 */
[----:B------:R-:W-:-:S10]  /*83f0*/  IMAD.MOV.U32 R0, RZ, RZ, RZ ;  /* 0x000000ffff007224 */ /* 0x000fd400078e00ff */
.L_x_5794:
[----:B------:R-:W-:Y:S05]  /*8400*/  BSYNC B2 ;  /* 0x0000000000027941 */ /* 0x000fea0003800000 */
.L_x_5792:
        /* <DEDUP_REMOVED lines=49> */
.L_x_5796:
[----:B------:R-:W-:Y:S01]  /*8720*/  DMUL R2, RZ, R54 ;  /* 0x00000036ff027228 */ /* 0x000fe20000000000 */
[----:B------:R-:W-:-:S10]  /*8730*/  IMAD.MOV.U32 R0, RZ, RZ, RZ ;  /* 0x000000ffff007224 */ /* 0x000fd400078e00ff */
.L_x_5797:
[----:B------:R-:W-:Y:S05]  /*8740*/  BSYNC B2 ;  /* 0x0000000000027941 */ /* 0x000fea0003800000 */
.L_x_5795:
        /* <DEDUP_REMOVED lines=25> */
.L_x_5789:
        /* <DEDUP_REMOVED lines=62> */
.L_x_5800:
[----:B------:R-:W-:Y:S05]  /*8cc0*/  BSYNC B0 ;  /* 0x0000000000007941 */ /* 0x000fea0003800000 */
.L_x_5799:
        /* <DEDUP_REMOVED lines=26> */
.L_x_5802:
[----:B------:R-:W-:Y:S01]  /*8e70*/  DMUL R22, RZ, R54 ;  /* 0x00000036ff167228 */ /* 0x000fe20000000000 */
[----:B------:R-:W-:-:S10]  /*8e80*/  IMAD.MOV.U32 R0, RZ, RZ, RZ ;  /* 0x000000ffff007224 */ /* 0x000fd400078e00ff */
.L_x_5803:
[----:B------:R-:W-:Y:S05]  /*8e90*/  BSYNC B2 ;  /* 0x0000000000027941 */ /* 0x000fea0003800000 */
.L_x_5801:
        /* <DEDUP_REMOVED lines=49> */
.L_x_5805:
[----:B------:R-:W-:Y:S01]  /*91b0*/  DMUL R2, RZ, R54 ;  /* 0x00000036ff027228 */ /* 0x000fe20000000000 */
[----:B------:R-:W-:-:S10]  /*91c0*/  IMAD.MOV.U32 R0, RZ, RZ, RZ ;  /* 0x000000ffff007224 */ /* 0x000fd400078e00ff */
.L_x_5806:
[----:B------:R-:W-:Y:S05]  /*91d0*/  BSYNC B2 ;  /* 0x0000000000027941 */ /* 0x000fea0003800000 */
.L_x_5804:
        /* <DEDUP_REMOVED lines=39> */
.L_x_5788:
        /* <DEDUP_REMOVED lines=11> */
.L_x_5807:
[----:B------:R-:W-:-:S10]  /*9500*/  DADD R20, R54, -R54 ;  /* 0x0000000036147229 */ /* 0x000fd40000000836 */
[----:B------:R-:W-:Y:S02]  /*9510*/  IMAD.MOV.U32 R22, RZ, RZ, R20 ;  /* 0x000000ffff167224 */ /* 0x000fe400078e0014 */
[----:B------:R-:W-:Y:S01]  /*9520*/  IMAD.MOV.U32 R23, RZ, RZ, R21 ;  /* 0x000000ffff177224 */ /* 0x000fe200078e0015 */
[----:B------:R-:W-:Y:S06]  /*9530*/  BRA `(.L_x_5798) ;  /* 0x00000008009c7947 */ /* 0x000fec0003800000 */
.L_x_5787:
        /* <DEDUP_REMOVED lines=27> */
.L_x_5809:
[----:B------:R-:W-:Y:S01]  /*96f0*/  DMUL R2, RZ, R54 ;  /* 0x00000036ff027228 */ /* 0x000fe20000000000 */
[----:B------:R-:W-:-:S10]  /*9700*/  IMAD.MOV.U32 R0, RZ, RZ, RZ ;  /* 0x000000ffff007224 */ /* 0x000fd400078e00ff */
.L_x_5810:
[----:B------:R-:W-:Y:S05]  /*9710*/  BSYNC B2 ;  /* 0x0000000000027941 */ /* 0x000fea0003800000 */
.L_x_5808:
        /* <DEDUP_REMOVED lines=49> */
.L_x_5812:
[----:B------:R-:W-:Y:S01]  /*9a30*/  DMUL R22, RZ, R54 ;  /* 0x00000036ff167228 */ /* 0x000fe20000000000 */
[----:B------:R-:W-:-:S10]  /*9a40*/  IMAD.MOV.U32 R0, RZ, RZ, RZ ;  /* 0x000000ffff007224 */ /* 0x000fd400078e00ff */
.L_x_5813:
[----:B------:R-:W-:Y:S05]  /*9a50*/  BSYNC B2 ;  /* 0x0000000000027941 */ /* 0x000fea0003800000 */
.L_x_5811:
        /* <DEDUP_REMOVED lines=24> */
.L_x_5786:
        /* <DEDUP_REMOVED lines=58> */
.L_x_5815:
[----:B------:R-:W-:Y:S05]  /*9f80*/  BSYNC B0 ;  /* 0x0000000000007941 */ /* 0x000fea0003800000 */
.L_x_5814:
[----:B------:R-:W-:Y:S02]  /*9f90*/  IMAD.MOV.U32 R22, RZ, RZ, R54 ;  /* 0x000000ffff167224 */ /* 0x000fe400078e0036 */
[----:B------:R-:W-:-:S07]  /*9fa0*/  IMAD.MOV.U32 R23, RZ, RZ, R55 ;  /* 0x000000ffff177224 */ /* 0x000fce00078e0037 */
.L_x_5798:
[----:B------:R-:W-:Y:S05]  /*9fb0*/  BSYNC B1 ;  /* 0x0000000000017941 */ /* 0x000fea0003800000 */
.L_x_5785:
        /* <DEDUP_REMOVED lines=122> */
.L_x_5823:
        /* <DEDUP_REMOVED lines=20> */
[----:B------:R-:W-:Y:S05]  /*a8a0*/  CALL.REL.NOINC `($__internal_3_$__cuda_sm20_div_rn_f64_full) ;  /* 0x0000042c00107944 */ /* 0x000fea0003c00000 */
.L_x_5826:
[----:B------:R-:W-:Y:S05]  /*a8b0*/  BSYNC B3 ;  /* 0x0000000000037941 */ /* 0x000fea0003800000 */
.L_x_5825:
        /* <DEDUP_REMOVED lines=29> */
.L_x_5824:
[----:B------:R-:W-:Y:S05]  /*aa90*/  BSYNC B2 ;  /* 0x0000000000027941 */ /* 0x000fea0003800000 */
.L_x_5822:
        /* <DEDUP_REMOVED lines=20> */
[----:B------:R-:W-:Y:S05]  /*abe0*/  CALL.REL.NOINC `($__internal_3_$__cuda_sm20_div_rn_f64_full) ;  /* 0x0000042800407944 */ /* 0x000fea0003c00000 */
.L_x_5828:
[----:B------:R-:W-:Y:S05]  /*abf0*/  BSYNC B2 ;  /* 0x0000000000027941 */ /* 0x000fea0003800000 */
.L_x_5827:
        /* <DEDUP_REMOVED lines=82> */
.L_x_5830:
[----:B------:R-:W-:-:S04]  /*b120*/  ISETP.GE.AND P0, PT, R45, RZ, PT ;  /* 0x000000ff2d00720c */ /* 0x000fc80003f06270 */
[----:B------:R-:W-:Y:S02]  /*b130*/  FSEL R2, RZ, 3.37028055040000000000e+12, P0 ;  /* 0x54442d18ff027808 */ /* 0x000fe40000000000 */
[----:B------:R-:W-:-:S07]  /*b140*/  FSEL R3, RZ, 2.1426990032196044922, P0 ;  /* 0x400921fbff037808 */ /* 0x000fce0000000000 */
.L_x_5831:
[----:B------:R-:W-:Y:S05]  /*b150*/  BSYNC B0 ;  /* 0x0000000000007941 */ /* 0x000fea0003800000 */
.L_x_5829:
[----:B------:R-:W-:Y:S01]  /*b160*/  DADD R44, |R44|, |R46| ;  /* 0x000000002c2c7229 */ /* 0x000fe2000000062e */
[----:B------:R-:W-:Y:S01]  /*b170*/  LOP3.LUT R47, R3, 0x80000000, R47, 0xb8, !PT ;  /* 0x80000000032f7812 */ /* 0x000fe200078eb82f */
[----:B------:R-:W-:-:S06]  /*b180*/  DMUL R54, R54, 0.5 ;  /* 0x3fe0000036367828 */ /* 0x000fcc0000000000 */
[----:B------:R-:W-:-:S06]  /*b190*/  DSETP.GTU.AND P0, PT, |R44|, +INF , PT ;  /* 0x7ff000002c00742a */ /* 0x000fcc0003f0c200 */
[----:B------:R-:W-:Y:S02]  /*b1a0*/  FSEL R2, R44, R2, P0 ;  /* 0x000000022c027208 */ /* 0x000fe40000000000 */
[----:B------:R-:W-:Y:S01]  /*b1b0*/  FSEL R3, R45, R47, P0 ;  /* 0x0000002f2d037208 */ /* 0x000fe20000000000 */
[----:B------:R-:W-:Y:S06]  /*b1c0*/  BRA `(.L_x_5832) ;  /* 0x0000006400547947 */ /* 0x000fec0003800000 */
.L_x_5821:
        /* <DEDUP_REMOVED lines=98> */
.L_x_5835:
[----:B------:R-:W-:Y:S05]  /*b7f0*/  BSYNC B0 ;  /* 0x0000000000007941 */ /* 0x000fea0003800000 */
.L_x_5834:
        /* <DEDUP_REMOVED lines=8> */
[----:B------:R-:W-:Y:S05]  /*b880*/  CALL.REL.NOINC `($__internal_3_$__cuda_sm20_div_rn_f64_full) ;  /* 0x0000041c00187944 */ /* 0x000fea0003c00000 */
.L_x_5837:
[----:B------:R-:W-:Y:S05]  /*b890*/  BSYNC B2 ;  /* 0x0000000000027941 */ /* 0x000fea0003800000 */
.L_x_5836:
        /* <DEDUP_REMOVED lines=82> */
.L_x_5839:
[----:B------:R-:W-:-:S04]  /*bdc0*/  ISETP.GE.AND P0, PT, R45, RZ, PT ;  /* 0x000000ff2d00720c */ /* 0x000fc80003f06270 */
[----:B------:R-:W-:Y:S02]  /*bdd0*/  FSEL R2, RZ, 3.37028055040000000000e+12, P0 ;  /* 0x54442d18ff027808 */ /* 0x000fe40000000000 */
[----:B------:R-:W-:-:S07]  /*bde0*/  FSEL R3, RZ, 2.1426990032196044922, P0 ;  /* 0x400921fbff037808 */ /* 0x000fce0000000000 */
.L_x_5840:
[----:B------:R-:W-:Y:S05]  /*bdf0*/  BSYNC B0 ;  /* 0x0000000000007941 */ /* 0x000fea0003800000 */
.L_x_5838:
[----:B------:R-:W-:Y:S01]  /*be00*/  DADD R44, |R44|, |R46| ;  /* 0x000000002c2c7229 */ /* 0x000fe2000000062e */
[----:B------:R-:W-:Y:S01]  /*be10*/  LOP3.LUT R47, R3, 0x80000000, R47, 0xb8, !PT ;  /* 0x80000000032f7812 */ /* 0x000fe200078eb82f */
[----:B------:R-:W-:-:S06]  /*be20*/  DMUL R54, R54, 0.5 ;  /* 0x3fe0000036367828 */ /* 0x000fcc0000000000 */
[----:B------:R-:W-:-:S06]  /*be30*/  DSETP.GTU.AND P0, PT, |R44|, +INF , PT ;  /* 0x7ff000002c00742a */ /* 0x000fcc0003f0c200 */
[----:B------:R-:W-:Y:S02]  /*be40*/  FSEL R2, R44, R2, P0 ;  /* 0x000000022c027208 */ /* 0x000fe40000000000 */
[----:B------:R-:W-:Y:S01]  /*be50*/  FSEL R3, R45, R47, P0 ;  /* 0x0000002f2d037208 */ /* 0x000fe20000000000 */
[----:B------:R-:W-:Y:S06]  /*be60*/  BRA `(.L_x_5832) ;  /* 0x00000058002c7947 */ /* 0x000fec0003800000 */
.L_x_5833:
        /* <DEDUP_REMOVED lines=14> */
[----:B------:R-:W-:Y:S02]  /*bf50*/  DADD R8, R4, -R2 ;  /* 0x0000000004087229 */ /* 0x000fe40000000802 */
[----:B------:R-:W-:Y:S02]  /*bf60*/  DADD R54, R14, -R16 ;  /* 0x000000000e367229 */ /* 0x000fe40000000810 */
[C---:B------:R-:W-:Y:S02]  /*bf70*/  DMUL R78, R2.reuse, R80 ;  /* 0x00000050024e7228 */ /* 0x040fe40000000000 */
[C---:B------:R-:W-:Y:S02]  /*bf80*/  DMUL R66, R2.reuse, R2 ;  /* 0x0000000202427228 */ /* 0x040fe40000000000 */
[----:B------:R-:W-:Y:S02]  /*bf90*/  DADD R2, R2, R2 ;  /* 0x0000000002027229 */ /* 0x000fe40000000002 */
[----:B------:R-:W-:-:S02]  /*bfa0*/  DADD R82, R16, R16 ;  /* 0x0000000010527229 */ /* 0x000fc40000000010 */
[-C--:B------:R-:W-:Y:S02]  /*bfb0*/  DMUL R68, R16, R6.reuse ;  /* 0x0000000610447228 */ /* 0x080fe40000000000 */
[----:B------:R-:W-:Y:S02]  /*bfc0*/  DMUL R4, R54, R6 ;  /* 0x0000000636047228 */ /* 0x000fe40000000000 */
[C---:B------:R-:W-:Y:S02]  /*bfd0*/  DMUL R6, R8.reuse, R2 ;  /* 0x0000000208067228 */ /* 0x040fe40000000000 */
[C---:B------:R-:W-:Y:S02]  /*bfe0*/  DMUL R14, R8.reuse, R80 ;  /* 0x00000050080e7228 */ /* 0x040fe40000000000 */
[----:B------:R-:W-:Y:S02]  /*bff0*/  DMUL R2, R8, R8 ;  /* 0x0000000808027228 */ /* 0x000fe40000000000 */
[----:B------:R-:W-:-:S02]  /*c000*/  DMUL R8, R54, R82 ;  /* 0x0000005236087228 */ /* 0x000fc40000000000 */
[----:B------:R-:W-:Y:S02]  /*c010*/  DMUL R16, R16, R16 ;  /* 0x0000001010107228 */ /* 0x000fe40000000000 */
[----:B------:R-:W-:-:S11]  /*c020*/  DMUL R54, R54, R54 ;  /* 0x0000003636367228 */ /* 0x000fd60000000000 */
.L_x_5842:
        /* <DEDUP_REMOVED lines=83> */
.L_x_5841:
        /* <DEDUP_REMOVED lines=97> */
.L_x_5844:
        /* <DEDUP_REMOVED lines=21> */
.L_x_5847:
[----:B------:R-:W-:Y:S05]  /*ccc0*/  BSYNC B3 ;  /* 0x0000000000037941 */ /* 0x000fea0003800000 */
.L_x_5846:
        /* <DEDUP_REMOVED lines=29> */
.L_x_5845:
[----:B------:R-:W-:Y:S05]  /*cea0*/  BSYNC B2 ;  /* 0x0000000000027941 */ /* 0x000fea0003800000 */
.L_x_5843:
        /* <DEDUP_REMOVED lines=21> */
.L_x_5849:
[----:B------:R-:W-:Y:S05]  /*d000*/  BSYNC B2 ;  /* 0x0000000000027941 */ /* 0x000fea0003800000 */
.L_x_5848:
        /* <DEDUP_REMOVED lines=82> */
.L_x_5851:
[----:B------:R-:W-:-:S04]  /*d530*/  ISETP.GE.AND P0, PT, R45, RZ, PT ;  /* 0x000000ff2d00720c */ /* 0x000fc80003f06270 */
[----:B------:R-:W-:Y:S02]  /*d540*/  FSEL R2, RZ, 3.37028055040000000000e+12, P0 ;  /* 0x54442d18ff027808 */ /* 0x000fe40000000000 */
[----:B------:R-:W-:-:S07]  /*d550*/  FSEL R3, RZ, 2.1426990032196044922, P0 ;  /* 0x400921fbff037808 */ /* 0x000fce0000000000 */
.L_x_5852:
[----:B------:R-:W-:Y:S05]  /*d560*/  BSYNC B0 ;  /* 0x0000000000007941 */ /* 0x000fea0003800000 */
.L_x_5850:
[----:B------:R-:W-:Y:S01]  /*d570*/  DADD R44, |R44|, |R46| ;  /* 0x000000002c2c7229 */ /* 0x000fe2000000062e */
[----:B------:R-:W-:Y:S01]  /*d580*/  LOP3.LUT R47, R3, 0x80000000, R47, 0xb8, !PT ;  /* 0x80000000032f7812 */ /* 0x000fe200078eb82f */
[----:B------:R-:W-:-:S06]  /*d590*/  DMUL R54, R54, 0.5 ;  /* 0x3fe0000036367828 */ /* 0x000fcc0000000000 */
[----:B------:R-:W-:-:S06]  /*d5a0*/  DSETP.GTU.AND P0, PT, |R44|, +INF , PT ;  /* 0x7ff000002c00742a */ /* 0x000fcc0003f0c200 */
[----:B------:R-:W-:Y:S02]  /*d5b0*/  FSEL R2, R44, R2, P0 ;  /* 0x000000022c027208 */ /* 0x000fe40000000000 */
[----:B------:R-:W-:Y:S01]  /*d5c0*/  FSEL R3, R45, R47, P0 ;  /* 0x0000002f2d037208 */ /* 0x000fe20000000000 */
[----:B------:R-:W-:Y:S06]  /*d5d0*/  BRA `(.L_x_5832) ;  /* 0x0000004000507947 */ /* 0x000fec0003800000 */
.L_x_5820:
        /* <DEDUP_REMOVED lines=134> */
.L_x_5854:
[----:B------:R-:W-:Y:S05]  /*de40*/  BSYNC B0 ;  /* 0x0000000000007941 */ /* 0x000fea0003800000 */
.L_x_5853:
        /* <DEDUP_REMOVED lines=9> */
.L_x_5856:
[----:B------:R-:W-:Y:S05]  /*dee0*/  BSYNC B2 ;  /* 0x0000000000027941 */ /* 0x000fea0003800000 */
.L_x_5855:
        /* <DEDUP_REMOVED lines=82> */
.L_x_5858:
[----:B------:R-:W-:-:S04]  /*e410*/  ISETP.GE.AND P0, PT, R45, RZ, PT ;  /* 0x000000ff2d00720c */ /* 0x000fc80003f06270 */
[----:B------:R-:W-:Y:S02]  /*e420*/  FSEL R2, RZ, 3.37028055040000000000e+12, P0 ;  /* 0x54442d18ff027808 */ /* 0x000fe40000000000 */
[----:B------:R-:W-:-:S07]  /*e430*/  FSEL R3, RZ, 2.1426990032196044922, P0 ;  /* 0x400921fbff037808 */ /* 0x000fce0000000000 */
.L_x_5859:
[----:B------:R-:W-:Y:S05]  /*e440*/  BSYNC B0 ;  /* 0x0000000000007941 */ /* 0x000fea0003800000 */
.L_x_5857:
[----:B------:R-:W-:Y:S01]  /*e450*/  DADD R44, |R44|, |R46| ;  /* 0x000000002c2c7229 */ /* 0x000fe2000000062e */
[----:B------:R-:W-:-:S07]  /*e460*/  LOP3.LUT R47, R3, 0x80000000, R47, 0xb8, !PT ;  /* 0x80000000032f7812 */ /* 0x000fce00078eb82f */
[----:B------:R-:W-:-:S06]  /*e470*/  DSETP.GTU.AND P0, PT, |R44|, +INF , PT ;  /* 0x7ff000002c00742a */ /* 0x000fcc0003f0c200 */
[----:B------:R-:W-:Y:S02]  /*e480*/  FSEL R2, R44, R2, P0 ;  /* 0x000000022c027208 */ /* 0x000fe40000000000 */
[----:B------:R-:W-:Y:S01]  /*e490*/  FSEL R3, R45, R47, P0 ;  /* 0x0000002f2d037208 */ /* 0x000fe20000000000 */
[----:B------:R-:W-:Y:S06]  /*e4a0*/  BRA `(.L_x_5832) ;  /* 0x00000030009c7947 */ /* 0x000fec0003800000 */
.L_x_5819:
        /* <DEDUP_REMOVED lines=91> */
.L_x_5862:
        /* <DEDUP_REMOVED lines=21> */
.L_x_5865:
[----:B------:R-:W-:Y:S05]  /*ebb0*/  BSYNC B3 ;  /* 0x0000000000037941 */ /* 0x000fea0003800000 */
.L_x_5864:
        /* <DEDUP_REMOVED lines=29> */
.L_x_5863:
[----:B------:R-:W-:Y:S05]  /*ed90*/  BSYNC B2 ;  /* 0x0000000000027941 */ /* 0x000fea0003800000 */
.L_x_5861:
        /* <DEDUP_REMOVED lines=83> */
.L_x_5860:
        /* <DEDUP_REMOVED lines=85> */
.L_x_5818:
        /* <DEDUP_REMOVED lines=22> */
[----:B------:R-:W-:Y:S05]  /*f980*/  CALL.REL.NOINC `($__internal_3_$__cuda_sm20_div_rn_f64_full) ;  /* 0x000003d800d87944 */ /* 0x000fea0003c00000 */
.L_x_5867:
[----:B------:R-:W-:Y:S05]  /*f990*/  BSYNC B2 ;  /* 0x0000000000027941 */ /* 0x000fea0003800000 */
.L_x_5866:
        /* <DEDUP_REMOVED lines=24> */
[----:B------:R-:W-:Y:S02]  /*fb20*/  IMAD.MOV.U32 R2, RZ, RZ, R6 ;  /* 0x000000ffff027224 */ /* 0x000fe400078e0006 */
[----:B------:R-:W-:-:S07]  /*fb30*/  IMAD.MOV.U32 R3, RZ, RZ, R7 ;  /* 0x000000ffff037224 */ /* 0x000fce00078e0007 */
.L_x_5869:
[----:B------:R-:W-:Y:S05]  /*fb40*/  BSYNC B2 ;  /* 0x0000000000027941 */ /* 0x000fea0003800000 */
.L_x_5868:
        /* <DEDUP_REMOVED lines=135> */
.L_x_5871:
[----:B------:R-:W-:Y:S05]  /*103c0*/  BSYNC B0 ;  /* 0x0000000000007941 */ /* 0x000fea0003800000 */
.L_x_5870:
        /* <DEDUP_REMOVED lines=9> */
.L_x_5873:
[----:B------:R-:W-:Y:S05]  /*10460*/  BSYNC B2 ;  /* 0x0000000000027941 */ /* 0x000fea0003800000 */
.L_x_5872:
        /* <DEDUP_REMOVED lines=82> */
.L_x_5875:
[----:B------:R-:W-:-:S04]  /*10990*/  ISETP.GE.AND P0, PT, R45, RZ, PT ;  /* 0x000000ff2d00720c */ /* 0x000fc80003f06270 */
[----:B------:R-:W-:Y:S02]  /*109a0*/  FSEL R2, RZ, 3.37028055040000000000e+12, P0 ;  /* 0x54442d18ff027808 */ /* 0x000fe40000000000 */
[----:B------:R-:W-:-:S07]  /*109b0*/  FSEL R3, RZ, 2.1426990032196044922, P0 ;  /* 0x400921fbff037808 */ /* 0x000fce0000000000 */
.L_x_5876:
[----:B------:R-:W-:Y:S05]  /*109c0*/  BSYNC B0 ;  /* 0x0000000000007941 */ /* 0x000fea0003800000 */
.L_x_5874:
[----:B------:R-:W-:Y:S01]  /*109d0*/  DADD R44, |R44|, |R46| ;  /* 0x000000002c2c7229 */ /* 0x000fe2000000062e */
[----:B------:R-:W-:Y:S01]  /*109e0*/  LOP3.LUT R47, R3, 0x80000000, R47, 0xb8, !PT ;  /* 0x80000000032f7812 */ /* 0x000fe200078eb82f */
[----:B------:R-:W-:-:S06]  /*109f0*/  DADD R54, R54, 1 ;  /* 0x3ff0000036367429 */ /* 0x000fcc0000000000 */
[----:B------:R-:W-:-:S06]  /*10a00*/  DSETP.GTU.AND P0, PT, |R44|, +INF , PT ;  /* 0x7ff000002c00742a */ /* 0x000fcc0003f0c200 */
[----:B------:R-:W-:Y:S02]  /*10a10*/  FSEL R2, R44, R2, P0 ;  /* 0x000000022c027208 */ /* 0x000fe40000000000 */
[----:B------:R-:W-:Y:S01]  /*10a20*/  FSEL R3, R45, R47, P0 ;  /* 0x0000002f2d037208 */ /* 0x000fe20000000000 */
[----:B------:R-:W-:Y:S06]  /*10a30*/  BRA `(.L_x_5832) ;  /* 0x0000000c00387947 */ /* 0x000fec0003800000 */
.L_x_5817:
        /* <DEDUP_REMOVED lines=107> */
.L_x_5878:
[----:B------:R-:W-:Y:S05]  /*110f0*/  BSYNC B0 ;  /* 0x0000000000007941 */ /* 0x000fea0003800000 */
.L_x_5877:
[----:B------:R-:W-:Y:S01]  /*11100*/  FSETP.GT.AND P0, PT, |R74|, 1.469367938527859385e-39, PT ;  /* 0x001000004a00780b */ /* 0x000fe20003f04200 */
[----:B------:R-:W-:-:S12]  /*11110*/  BSSY B2, `(.L_x_5879) ;  /* 0x0000006000027945 */ /* 0x000fd80003800000 */
[----:B------:R-:W-:Y:S05]  /*11120*/  @P0 BRA P5, `(.L_x_5880) ;  /* 0x0000000000100947 */ /* 0x000fea0002800000 */
[----:B------:R-:W-:Y:S01]  /*11130*/  IMAD.MOV.U32 R66, RZ, RZ, R72 ;  /* 0x000000ffff427224 */ /* 0x000fe200078e0048 */
[----:B------:R-:W-:Y:S01]  /*11140*/  MOV R0, 0x11170 ;  /* 0x0001117000007802 */ /* 0x000fe20000000f00 */
[----:B------:R-:W-:-:S07]  /*11150*/  IMAD.MOV.U32 R3, RZ, RZ, R73 ;  /* 0x000000ffff037224 */ /* 0x000fce00078e0049 */
[----:B------:R-:W-:Y:S05]  /*11160*/  CALL.REL.NOINC `($__internal_3_$__cuda_sm20_div_rn_f64_full) ;  /* 0x000003c000e07944 */ /* 0x000fea0003c00000 */
.L_x_5880:
[----:B------:R-:W-:Y:S05]  /*11170*/  BSYNC B2 ;  /* 0x0000000000027941 */ /* 0x000fea0003800000 */
.L_x_5879:
        /* <DEDUP_REMOVED lines=82> */
.L_x_5882:
[----:B------:R-:W-:Y:S02]  /*116a0*/  FSEL R2, RZ, 3.37028055040000000000e+12, P0 ;  /* 0x54442d18ff027808 */ /* 0x000fe40000000000 */
[----:B------:R-:W-:-:S07]  /*116b0*/  FSEL R3, RZ, 2.1426990032196044922, P0 ;  /* 0x400921fbff037808 */ /* 0x000fce0000000000 */
.L_x_5883:
[----:B------:R-:W-:Y:S05]  /*116c0*/  BSYNC B0 ;  /* 0x0000000000007941 */ /* 0x000fea0003800000 */
.L_x_5881:
[----:B------:R-:W-:Y:S01]  /*116d0*/  DADD R44, |R44|, |R46| ;  /* 0x000000002c2c7229 */ /* 0x000fe2000000062e */
[----:B------:R-:W-:-:S07]  /*116e0*/  LOP3.LUT R47, R3, 0x80000000, R47, 0xb8, !PT ;  /* 0x80000000032f7812 */ /* 0x000fce00078eb82f */
[----:B------:R-:W-:-:S06]  /*116f0*/  DSETP.GTU.AND P0, PT, |R44|, +INF , PT ;  /* 0x7ff000002c00742a */ /* 0x000fcc0003f0c200 */
[----:B------:R-:W-:Y:S02]  /*11700*/  FSEL R2, R44, R2, P0 ;  /* 0x000000022c027208 */ /* 0x000fe40000000000 */
[----:B------:R-:W-:-:S07]  /*11710*/  FSEL R3, R45, R47, P0 ;  /* 0x0000002f2d037208 */ /* 0x000fce0000000000 */
.L_x_5832:
[----:B------:R-:W-:Y:S05]  /*11720*/  BSYNC B1 ;  /* 0x0000000000017941 */ /* 0x000fea0003800000 */
.L_x_5816:
        /* <DEDUP_REMOVED lines=75> */
.L_x_5890:
[----:B------:R-:W-:Y:S05]  /*11be0*/  BSYNC B0 ;  /* 0x0000000000007941 */ /* 0x000fea0003800000 */
.L_x_5889:
        /* <DEDUP_REMOVED lines=21> */
[----:B------:R-:W-:Y:S05]  /*11d40*/  CALL.REL.NOINC `($_ZN2at6native55_GLOBAL__N__de093ff9_22_ForeachBinaryOpList_cu_a911ec4325multi_tensor_apply_kernelINS1_18TensorListMetadataILi2EEENS1_24BinaryOpListAlphaFunctorIN3c107complexIdEELi2ELi2ELi0EEEJNS1_13power_functorIS8_EES8_EEEvT_T0_DpT1_$__internal_trig_reduction_slowpathd) ;  /* 0x000003bc00547944 */ /* 0x000fea0003c00000 */
[----:B------:R-:W-:Y:S02]  /*11d50*/  IMAD.MOV.U32 R0, RZ, RZ, R3 ;  /* 0x000000ffff007224 */ /* 0x000fe400078e0003 */
[----:B------:R-:W-:Y:S02]  /*11d60*/  IMAD.MOV.U32 R32, RZ, RZ, R4 ;  /* 0x000000ffff207224 */ /* 0x000fe400078e0004 */
[----:B------:R-:W-:Y:S01]  /*11d70*/  IMAD.MOV.U32 R33, RZ, RZ, R5 ;  /* 0x000000ffff217224 */ /* 0x000fe200078e0005 */
[----:B------:R-:W-:Y:S06]  /*11d80*/  BRA `(.L_x_5893) ;  /* 0x0000000000087947 */ /* 0x000fec0003800000 */
.L_x_5892:
[----:B------:R-:W-:Y:S01]  /*11d90*/  DMUL R32, RZ, R44 ;  /* 0x0000002cff207228 */ /* 0x000fe20000000000 */
[----:B------:R-:W-:-:S10]  /*11da0*/  IMAD.MOV.U32 R0, RZ, RZ, RZ ;  /* 0x000000ffff007224 */ /* 0x000fd400078e00ff */
.L_x_5893:
[----:B------:R-:W-:Y:S05]  /*11db0*/  BSYNC B2 ;  /* 0x0000000000027941 */ /* 0x000fea0003800000 */
.L_x_5891:
        /* <DEDUP_REMOVED lines=49> */
.L_x_5895:
[----:B------:R-:W-:Y:S01]  /*120d0*/  DMUL R2, RZ, R44 ;  /* 0x0000002cff027228 */ /* 0x000fe20000000000 */
[----:B------:R-:W-:-:S10]  /*120e0*/  IMAD.MOV.U32 R0, RZ, RZ, RZ ;  /* 0x000000ffff007224 */ /* 0x000fd400078e00ff */
.L_x_5896:
[----:B------:R-:W-:Y:S05]  /*120f0*/  BSYNC B2 ;  /* 0x0000000000027941 */ /* 0x000fea0003800000 */
.L_x_5894:
        /* <DEDUP_REMOVED lines=25> */
.L_x_5888:
        /* <DEDUP_REMOVED lines=62> */
.L_x_5899:
[----:B------:R-:W-:Y:S05]  /*12670*/  BSYNC B0 ;  /* 0x0000000000007941 */ /* 0x000fea0003800000 */
.L_x_5898:
        /* <DEDUP_REMOVED lines=26> */
.L_x_5901:
[----:B------:R-:W-:Y:S01]  /*12820*/  DMUL R32, RZ, R44 ;  /* 0x0000002cff207228 */ /* 0x000fe20000000000 */
[----:B------:R-:W-:-:S10]  /*12830*/  IMAD.MOV.U32 R0, RZ, RZ, RZ ;  /* 0x000000ffff007224 */ /* 0x000fd400078e00ff */
.L_x_5902:
[----:B------:R-:W-:Y:S05]  /*12840*/  BSYNC B2 ;  /* 0x0000000000027941 */ /* 0x000fea0003800000 */
.L_x_5900:
        /* <DEDUP_REMOVED lines=49> */
.L_x_5904:
[----:B------:R-:W-:Y:S01]  /*12b60*/  DMUL R2, RZ, R44 ;  /* 0x0000002cff027228 */ /* 0x000fe20000000000 */
[----:B------:R-:W-:-:S10]  /*12b70*/  IMAD.MOV.U32 R0, RZ, RZ, RZ ;  /* 0x000000ffff007224 */ /* 0x000fd400078e00ff */
.L_x_5905:
[----:B------:R-:W-:Y:S05]  /*12b80*/  BSYNC B2 ;  /* 0x0000000000027941 */ /* 0x000fea0003800000 */
.L_x_5903:
        /* <DEDUP_REMOVED lines=39> */
.L_x_5887:
        /* <DEDUP_REMOVED lines=11> */
.L_x_5906:
[----:B------:R-:W-:-:S10]  /*12eb0*/  DADD R32, R44, -R44 ;  /* 0x000000002c207229 */ /* 0x000fd4000000082c */
[----:B------:R-:W-:Y:S02]  /*12ec0*/  IMAD.MOV.U32 R34, RZ, RZ, R32 ;  /* 0x000000ffff227224 */ /* 0x000fe400078e0020 */
[----:B------:R-:W-:Y:S01]  /*12ed0*/  IMAD.MOV.U32 R35, RZ, RZ, R33 ;  /* 0x000000ffff237224 */ /* 0x000fe200078e0021 */
[----:B------:R-:W-:Y:S06]  /*12ee0*/  BRA `(.L_x_5897) ;  /* 0x00000008009c7947 */ /* 0x000fec0003800000 */
.L_x_5886:
        /* <DEDUP_REMOVED lines=27> */
.L_x_5908:
[----:B------:R-:W-:Y:S01]  /*130a0*/  DMUL R2, RZ, R44 ;  /* 0x0000002cff027228 */ /* 0x000fe20000000000 */
[----:B------:R-:W-:-:S10]  /*130b0*/  IMAD.MOV.U32 R0, RZ, RZ, RZ ;  /* 0x000000ffff007224 */ /* 0x000fd400078e00ff */
.L_x_5909:
[----:B------:R-:W-:Y:S05]  /*130c0*/  BSYNC B2 ;  /* 0x0000000000027941 */ /* 0x000fea0003800000 */
.L_x_5907:
        /* <DEDUP_REMOVED lines=49> */
.L_x_5911:
[----:B------:R-:W-:Y:S01]  /*133e0*/  DMUL R34, RZ, R44 ;  /* 0x0000002cff227228 */ /* 0x000fe20000000000 */
[----:B------:R-:W-:-:S10]  /*133f0*/  IMAD.MOV.U32 R0, RZ, RZ, RZ ;  /* 0x000000ffff007224 */ /* 0x000fd400078e00ff */
.L_x_5912:
[----:B------:R-:W-:Y:S05]  /*13400*/  BSYNC B2 ;  /* 0x0000000000027941 */ /* 0x000fea0003800000 */
.L_x_5910:
        /* <DEDUP_REMOVED lines=24> */
.L_x_5885:
        /* <DEDUP_REMOVED lines=58> */
.L_x_5914:
[----:B------:R-:W-:Y:S05]  /*13930*/  BSYNC B0 ;  /* 0x0000000000007941 */ /* 0x000fea0003800000 */
.L_x_5913:
[----:B------:R-:W-:Y:S02]  /*13940*/  IMAD.MOV.U32 R34, RZ, RZ, R44 ;  /* 0x000000ffff227224 */ /* 0x000fe400078e002c */
[----:B------:R-:W-:-:S07]  /*13950*/  IMAD.MOV.U32 R35, RZ, RZ, R45 ;  /* 0x000000ffff237224 */ /* 0x000fce00078e002d */
.L_x_5897:
[----:B------:R-:W-:Y:S05]  /*13960*/  BSYNC B1 ;  /* 0x0000000000017941 */ /* 0x000fea0003800000 */
.L_x_5884:
        /* <DEDUP_REMOVED lines=122> */
.L_x_5922:
        /* <DEDUP_REMOVED lines=21> */
.L_x_5925:
[----:B------:R-:W-:Y:S05]  /*14260*/  BSYNC B3 ;  /* 0x0000000000037941 */ /* 0x000fea0003800000 */
.L_x_5924:
        /* <DEDUP_REMOVED lines=29> */
.L_x_5923:
[----:B------:R-:W-:Y:S05]  /*14440*/  BSYNC B2 ;  /* 0x0000000000027941 */ /* 0x000fea0003800000 */
.L_x_5921:
        /* <DEDUP_REMOVED lines=21> */
.L_x_5927:
[----:B------:R-:W-:Y:S05]  /*145a0*/  BSYNC B2 ;  /* 0x0000000000027941 */ /* 0x000fea0003800000 */
.L_x_5926:
        /* <DEDUP_REMOVED lines=82> */
.L_x_5929:
[----:B------:R-:W-:-:S04]  /*14ad0*/  ISETP.GE.AND P0, PT, R41, RZ, PT ;  /* 0x000000ff2900720c */ /* 0x000fc80003f06270 */
[----:B------:R-:W-:Y:S02]  /*14ae0*/  FSEL R2, RZ, 3.37028055040000000000e+12, P0 ;  /* 0x54442d18ff027808 */ /* 0x000fe40000000000 */
[----:B------:R-:W-:-:S07]  /*14af0*/  FSEL R3, RZ, 2.1426990032196044922, P0 ;  /* 0x400921fbff037808 */ /* 0x000fce0000000000 */
.L_x_5930:
[----:B------:R-:W-:Y:S05]  /*14b00*/  BSYNC B0 ;  /* 0x0000000000007941 */ /* 0x000fea0003800000 */
.L_x_5928:
[----:B------:R-:W-:Y:S01]  /*14b10*/  DADD R40, |R40|, |R42| ;  /* 0x0000000028287229 */ /* 0x000fe2000000062a */
[----:B------:R-:W-:Y:S01]  /*14b20*/  LOP3.LUT R43, R3, 0x80000000, R43, 0xb8, !PT ;  /* 0x80000000032b7812 */ /* 0x000fe200078eb82b */
[----:B------:R-:W-:-:S06]  /*14b30*/  DMUL R44, R44, 0.5 ;  /* 0x3fe000002c2c7828 */ /* 0x000fcc0000000000 */
[----:B------:R-:W-:-:S06]  /*14b40*/  DSETP.GTU.AND P0, PT, |R40|, +INF , PT ;  /* 0x7ff000002800742a */ /* 0x000fcc0003f0c200 */
[----:B------:R-:W-:Y:S02]  /*14b50*/  FSEL R2, R40, R2, P0 ;  /* 0x0000000228027208 */ /* 0x000fe40000000000 */
[----:B------:R-:W-:Y:S01]  /*14b60*/  FSEL R3, R41, R43, P0 ;  /* 0x0000002b29037208 */ /* 0x000fe20000000000 */
[----:B------:R-:W-:Y:S06]  /*14b70*/  BRA `(.L_x_5931) ;  /* 0x0000006400547947 */ /* 0x000fec0003800000 */
.L_x_5920:
        /* <DEDUP_REMOVED lines=98> */
.L_x_5934:
[----:B------:R-:W-:Y:S05]  /*151a0*/  BSYNC B0 ;  /* 0x0000000000007941 */ /* 0x000fea0003800000 */
.L_x_5933:
        /* <DEDUP_REMOVED lines=9> */
.L_x_5936:
[----:B------:R-:W-:Y:S05]  /*15240*/  BSYNC B2 ;  /* 0x0000000000027941 */ /* 0x000fea0003800000 */
.L_x_5935:
        /* <DEDUP_REMOVED lines=82> */
.L_x_5938:
[----:B------:R-:W-:-:S04]  /*15770*/  ISETP.GE.AND P0, PT, R41, RZ, PT ;  /* 0x000000ff2900720c */ /* 0x000fc80003f06270 */
[----:B------:R-:W-:Y:S02]  /*15780*/  FSEL R2, RZ, 3.37028055040000000000e+12, P0 ;  /* 0x54442d18ff027808 */ /* 0x000fe40000000000 */
[----:B------:R-:W-:-:S07]  /*15790*/  FSEL R3, RZ, 2.1426990032196044922, P0 ;  /* 0x400921fbff037808 */ /* 0x000fce0000000000 */
.L_x_5939:
[----:B------:R-:W-:Y:S05]  /*157a0*/  BSYNC B0 ;  /* 0x0000000000007941 */ /* 0x000fea0003800000 */
.L_x_5937:
[----:B------:R-:W-:Y:S01]  /*157b0*/  DADD R40, |R40|, |R42| ;  /* 0x0000000028287229 */ /* 0x000fe2000000062a */
[----:B------:R-:W-:Y:S01]  /*157c0*/  LOP3.LUT R43, R3, 0x80000000, R43, 0xb8, !PT ;  /* 0x80000000032b7812 */ /* 0x000fe200078eb82b */
[----:B------:R-:W-:-:S06]  /*157d0*/  DMUL R44, R44, 0.5 ;  /* 0x3fe000002c2c7828 */ /* 0x000fcc0000000000 */
[----:B------:R-:W-:-:S06]  /*157e0*/  DSETP.GTU.AND P0, PT, |R40|, +INF , PT ;  /* 0x7ff000002800742a */ /* 0x000fcc0003f0c200 */
[----:B------:R-:W-:Y:S02]  /*157f0*/  FSEL R2, R40, R2, P0 ;  /* 0x0000000228027208 */ /* 0x000fe40000000000 */
[----:B------:R-:W-:Y:S01]  /*15800*/  FSEL R3, R41, R43, P0 ;  /* 0x0000002b29037208 */ /* 0x000fe20000000000 */
[----:B------:R-:W-:Y:S06]  /*15810*/  BRA `(.L_x_5931) ;  /* 0x00000058002c7947 */ /* 0x000fec0003800000 */
.L_x_5932:
        /* <DEDUP_REMOVED lines=28> */
.L_x_5941:
        /* <DEDUP_REMOVED lines=83> */
.L_x_5940:
        /* <DEDUP_REMOVED lines=97> */
.L_x_5943:
        /* <DEDUP_REMOVED lines=21> */
.L_x_5946:
[----:B------:R-:W-:Y:S05]  /*16670*/  BSYNC B3 ;  /* 0x0000000000037941 */ /* 0x000fea0003800000 */
.L_x_5945:
        /* <DEDUP_REMOVED lines=29> */
.L_x_5944:
[----:B------:R-:W-:Y:S05]  /*16850*/  BSYNC B2 ;  /* 0x0000000000027941 */ /* 0x000fea0003800000 */
.L_x_5942:
        /* <DEDUP_REMOVED lines=21> */
.L_x_5948:
[----:B------:R-:W-:Y:S05]  /*169b0*/  BSYNC B2 ;  /* 0x0000000000027941 */ /* 0x000fea0003800000 */
.L_x_5947:
        /* <DEDUP_REMOVED lines=82> */
.L_x_5950:
[----:B------:R-:W-:-:S04]  /*16ee0*/  ISETP.GE.AND P0, PT, R41, RZ, PT ;  /* 0x000000ff2900720c */ /* 0x000fc80003f06270 */
[----:B------:R-:W-:Y:S02]  /*16ef0*/  FSEL R2, RZ, 3.37028055040000000000e+12, P0 ;  /* 0x54442d18ff027808 */ /* 0x000fe40000000000 */
[----:B------:R-:W-:-:S07]  /*16f00*/  FSEL R3, RZ, 2.1426990032196044922, P0 ;  /* 0x400921fbff037808 */ /* 0x000fce0000000000 */
.L_x_5951:
[----:B------:R-:W-:Y:S05]  /*16f10*/  BSYNC B0 ;  /* 0x0000000000007941 */ /* 0x000fea0003800000 */
.L_x_5949:
[----:B------:R-:W-:Y:S01]  /*16f20*/  DADD R40, |R40|, |R42| ;  /* 0x0000000028287229 */ /* 0x000fe2000000062a */
[----:B------:R-:W-:Y:S01]  /*16f30*/  LOP3.LUT R43, R3, 0x80000000, R43, 0xb8, !PT ;  /* 0x80000000032b7812 */ /* 0x000fe200078eb82b */
[----:B------:R-:W-:-:S06]  /*16f40*/  DMUL R44, R44, 0.5 ;  /* 0x3fe000002c2c7828 */ /* 0x000fcc0000000000 */
[----:B------:R-:W-:-:S06]  /*16f50*/  DSETP.GTU.AND P0, PT, |R40|, +INF , PT ;  /* 0x7ff000002800742a */ /* 0x000fcc0003f0c200 */
[----:B------:R-:W-:Y:S02]  /*16f60*/  FSEL R2, R40, R2, P0 ;  /* 0x0000000228027208 */ /* 0x000fe40000000000 */
[----:B------:R-:W-:Y:S01]  /*16f70*/  FSEL R3, R41, R43, P0 ;  /* 0x0000002b29037208 */ /* 0x000fe20000000000 */
[----:B------:R-:W-:Y:S06]  /*16f80*/  BRA `(.L_x_5931) ;  /* 0x0000004000507947 */ /* 0x000fec0003800000 */
.L_x_5919:
        /* <DEDUP_REMOVED lines=134> */
.L_x_5953:
[----:B------:R-:W-:Y:S05]  /*177f0*/  BSYNC B0 ;  /* 0x0000000000007941 */ /* 0x000fea0003800000 */
.L_x_5952:
        /* <DEDUP_REMOVED lines=9> */
.L_x_5955:
[----:B------:R-:W-:Y:S05]  /*17890*/  BSYNC B2 ;  /* 0x0000000000027941 */ /* 0x000fea0003800000 */
.L_x_5954:
        /* <DEDUP_REMOVED lines=82> */
.L_x_5957:
[----:B------:R-:W-:-:S04]  /*17dc0*/  ISETP.GE.AND P0, PT, R41, RZ, PT ;  /* 0x000000ff2900720c */ /* 0x000fc80003f06270 */
[----:B------:R-:W-:Y:S02]  /*17dd0*/  FSEL R2, RZ, 3.37028055040000000000e+12, P0 ;  /* 0x54442d18ff027808 */ /* 0x000fe40000000000 */
[----:B------:R-:W-:-:S07]  /*17de0*/  FSEL R3, RZ, 2.1426990032196044922, P0 ;  /* 0x400921fbff037808 */ /* 0x000fce0000000000 */
.L_x_5958:
[----:B------:R-:W-:Y:S05]  /*17df0*/  BSYNC B0 ;  /* 0x0000000000007941 */ /* 0x000fea0003800000 */
.L_x_5956:
[----:B------:R-:W-:Y:S01]  /*17e00*/  DADD R40, |R40|, |R42| ;  /* 0x0000000028287229 */ /* 0x000fe2000000062a */
[----:B------:R-:W-:-:S07]  /*17e10*/  LOP3.LUT R43, R3, 0x80000000, R43, 0xb8, !PT ;  /* 0x80000000032b7812 */ /* 0x000fce00078eb82b */
[----:B------:R-:W-:-:S06]  /*17e20*/  DSETP.GTU.AND P0, PT, |R40|, +INF , PT ;  /* 0x7ff000002800742a */ /* 0x000fcc0003f0c200 */
[----:B------:R-:W-:Y:S02]  /*17e30*/  FSEL R2, R40, R2, P0 ;  /* 0x0000000228027208 */ /* 0x000fe40000000000 */
[----:B------:R-:W-:Y:S01]  /*17e40*/  FSEL R3, R41, R43, P0 ;  /* 0x0000002b29037208 */ /* 0x000fe20000000000 */
[----:B------:R-:W-:Y:S06]  /*17e50*/  BRA `(.L_x_5931) ;  /* 0x00000030009c7947 */ /* 0x000fec0003800000 */
.L_x_5918:
        /* <DEDUP_REMOVED lines=91> */
.L_x_5961:
        /* <DEDUP_REMOVED lines=21> */
.L_x_5964:
[----:B------:R-:W-:Y:S05]  /*18560*/  BSYNC B3 ;  /* 0x0000000000037941 */ /* 0x000fea0003800000 */
.L_x_5963:
        /* <DEDUP_REMOVED lines=29> */
.L_x_5962:
[----:B------:R-:W-:Y:S05]  /*18740*/  BSYNC B2 ;  /* 0x0000000000027941 */ /* 0x000fea0003800000 */
.L_x_5960:
        /* <DEDUP_REMOVED lines=83> */
.L_x_5959:
        /* <DEDUP_REMOVED lines=85> */
.L_x_5917:
        /* <DEDUP_REMOVED lines=23> */
.L_x_5966:
[----:B------:R-:W-:Y:S05]  /*19340*/  BSYNC B2 ;  /* 0x0000000000027941 */ /* 0x000fea0003800000 */
.L_x_5965:
        /* <DEDUP_REMOVED lines=26> */
.L_x_5968:
[----:B------:R-:W-:Y:S05]  /*194f0*/  BSYNC B2 ;  /* 0x0000000000027941 */ /* 0x000fea0003800000 */
.L_x_5967:
        /* <DEDUP_REMOVED lines=135> */
.L_x_5970:
[----:B------:R-:W-:Y:S05]  /*19d70*/  BSYNC B0 ;  /* 0x0000000000007941 */ /* 0x000fea0003800000 */
.L_x_5969:
        /* <DEDUP_REMOVED lines=9> */
.L_x_5972:
[----:B------:R-:W-:Y:S05]  /*19e10*/  BSYNC B2 ;  /* 0x0000000000027941 */ /* 0x000fea0003800000 */
.L_x_5971:
        /* <DEDUP_REMOVED lines=82> */
.L_x_5974:
[----:B------:R-:W-:-:S04]  /*1a340*/  ISETP.GE.AND P0, PT, R41, RZ, PT ;  /* 0x000000ff2900720c */ /* 0x000fc80003f06270 */
[----:B------:R-:W-:Y:S02]  /*1a350*/  FSEL R2, RZ, 3.37028055040000000000e+12, P0 ;  /* 0x54442d18ff027808 */ /* 0x000fe40000000000 */
[----:B------:R-:W-:-:S07]  /*1a360*/  FSEL R3, RZ, 2.1426990032196044922, P0 ;  /* 0x400921fbff037808 */ /* 0x000fce0000000000 */
.L_x_5975:
[----:B------:R-:W-:Y:S05]  /*1a370*/  BSYNC B0 ;  /* 0x0000000000007941 */ /* 0x000fea0003800000 */
.L_x_5973:
[----:B------:R-:W-:Y:S01]  /*1a380*/  DADD R40, |R40|, |R42| ;  /* 0x0000000028287229 */ /* 0x000fe2000000062a */
[----:B------:R-:W-:Y:S01]  /*1a390*/  LOP3.LUT R43, R3, 0x80000000, R43, 0xb8, !PT ;  /* 0x80000000032b7812 */ /* 0x000fe200078eb82b */
[----:B------:R-:W-:-:S06]  /*1a3a0*/  DADD R44, R44, 1 ;  /* 0x3ff000002c2c7429 */ /* 0x000fcc0000000000 */
[----:B------:R-:W-:-:S06]  /*1a3b0*/  DSETP.GTU.AND P0, PT, |R40|, +INF , PT ;  /* 0x7ff000002800742a */ /* 0x000fcc0003f0c200 */
[----:B------:R-:W-:Y:S02]  /*1a3c0*/  FSEL R2, R40, R2, P0 ;  /* 0x0000000228027208 */ /* 0x000fe40000000000 */
[----:B------:R-:W-:Y:S01]  /*1a3d0*/  FSEL R3, R41, R43, P0 ;  /* 0x0000002b29037208 */ /* 0x000fe20000000000 */
[----:B------:R-:W-:Y:S06]  /*1a3e0*/  BRA `(.L_x_5931) ;  /* 0x0000000c00387947 */ /* 0x000fec0003800000 */
.L_x_5916:
        /* <DEDUP_REMOVED lines=107> */
.L_x_5977:
[----:B------:R-:W-:Y:S05]  /*1aaa0*/  BSYNC B0 ;  /* 0x0000000000007941 */ /* 0x000fea0003800000 */
.L_x_5976:
[----:B------:R-:W-:Y:S01]  /*1aab0*/  FSETP.GT.AND P0, PT, |R70|, 1.469367938527859385e-39, PT ;  /* 0x001000004600780b */ /* 0x000fe20003f04200 */
[----:B------:R-:W-:-:S12]  /*1aac0*/  BSSY B2, `(.L_x_5978) ;  /* 0x0000006000027945 */ /* 0x000fd80003800000 */
[----:B------:R-:W-:Y:S05]  /*1aad0*/  @P0 BRA P5, `(.L_x_5979) ;  /* 0x0000000000100947 */ /* 0x000fea0002800000 */
[----:B------:R-:W-:Y:S01]  /*1aae0*/  IMAD.MOV.U32 R66, RZ, RZ, R46 ;  /* 0x000000ffff427224 */ /* 0x000fe200078e002e */
[----:B------:R-:W-:Y:S01]  /*1aaf0*/  MOV R0, 0x1ab20 ;  /* 0x0001ab2000007802 */ /* 0x000fe20000000f00 */
[----:B------:R-:W-:-:S07]  /*1ab00*/  IMAD.MOV.U32 R3, RZ, RZ, R47 ;  /* 0x000000ffff037224 */ /* 0x000fce00078e002f */
[----:B------:R-:W-:Y:S05]  /*1ab10*/  CALL.REL.NOINC `($__internal_3_$__cuda_sm20_div_rn_f64_full) ;  /* 0x0000032800747944 */ /* 0x000fea0003c00000 */
.L_x_5979:
[----:B------:R-:W-:Y:S05]  /*1ab20*/  BSYNC B2 ;  /* 0x0000000000027941 */ /* 0x000fea0003800000 */
.L_x_5978:
        /* <DEDUP_REMOVED lines=82> */
.L_x_5981:
[----:B------:R-:W-:Y:S02]  /*1b050*/  FSEL R2, RZ, 3.37028055040000000000e+12, P0 ;  /* 0x54442d18ff027808 */ /* 0x000fe40000000000 */
[----:B------:R-:W-:-:S07]  /*1b060*/  FSEL R3, RZ, 2.1426990032196044922, P0 ;  /* 0x400921fbff037808 */ /* 0x000fce0000000000 */
.L_x_5982:
[----:B------:R-:W-:Y:S05]  /*1b070*/  BSYNC B0 ;  /* 0x0000000000007941 */ /* 0x000fea0003800000 */
.L_x_5980:
[----:B------:R-:W-:Y:S01]  /*1b080*/  DADD R40, |R40|, |R42| ;  /* 0x0000000028287229 */ /* 0x000fe2000000062a */
[----:B------:R-:W-:-:S07]  /*1b090*/  LOP3.LUT R43, R3, 0x80000000, R43, 0xb8, !PT ;  /* 0x80000000032b7812 */ /* 0x000fce00078eb82b */
[----:B------:R-:W-:-:S06]  /*1b0a0*/  DSETP.GTU.AND P0, PT, |R40|, +INF , PT ;  /* 0x7ff000002800742a */ /* 0x000fcc0003f0c200 */
[----:B------:R-:W-:Y:S02]  /*1b0b0*/  FSEL R2, R40, R2, P0 ;  /* 0x0000000228027208 */ /* 0x000fe40000000000 */
[----:B------:R-:W-:-:S07]  /*1b0c0*/  FSEL R3, R41, R43, P0 ;  /* 0x0000002b29037208 */ /* 0x000fce0000000000 */
.L_x_5931:
[----:B------:R-:W-:Y:S05]  /*1b0d0*/  BSYNC B1 ;  /* 0x0000000000017941 */ /* 0x000fea0003800000 */
.L_x_5915:
        /* <DEDUP_REMOVED lines=75> */
.L_x_5989:
[----:B------:R-:W-:Y:S05]  /*1b590*/  BSYNC B0 ;  /* 0x0000000000007941 */ /* 0x000fea0003800000 */
.L_x_5988:
        /* <DEDUP_REMOVED lines=26> */
.L_x_5991:
[----:B------:R-:W-:Y:S01]  /*1b740*/  DMUL R28, RZ, R40 ;  /* 0x00000028ff1c7228 */ /* 0x000fe20000000000 */
[----:B------:R-:W-:-:S10]  /*1b750*/  IMAD.MOV.U32 R0, RZ, RZ, RZ ;  /* 0x000000ffff007224 */ /* 0x000fd400078e00ff */
.L_x_5992:
[----:B------:R-:W-:Y:S05]  /*1b760*/  BSYNC B2 ;  /* 0x0000000000027941 */ /* 0x000fea0003800000 */
.L_x_5990:
        /* <DEDUP_REMOVED lines=49> */
.L_x_5994:
[----:B------:R-:W-:Y:S01]  /*1ba80*/  DMUL R2, RZ, R40 ;  /* 0x00000028ff027228 */ /* 0x000fe20000000000 */
[----:B------:R-:W-:-:S10]  /*1ba90*/  IMAD.MOV.U32 R0, RZ, RZ, RZ ;  /* 0x000000ffff007224 */ /* 0x000fd400078e00ff */
.L_x_5995:
[----:B------:R-:W-:Y:S05]  /*1baa0*/  BSYNC B2 ;  /* 0x0000000000027941 */ /* 0x000fea0003800000 */
.L_x_5993:
        /* <DEDUP_REMOVED lines=25> */
.L_x_5987:
        /* <DEDUP_REMOVED lines=62> */
.L_x_5998:
[----:B------:R-:W-:Y:S05]  /*1c020*/  BSYNC B0 ;  /* 0x0000000000007941 */ /* 0x000fea0003800000 */
.L_x_5997:
        /* <DEDUP_REMOVED lines=26> */
.L_x_6000:
[----:B------:R-:W-:Y:S01]  /*1c1d0*/  DMUL R28, RZ, R40 ;  /* 0x00000028ff1c7228 */ /* 0x000fe20000000000 */
[----:B------:R-:W-:-:S10]  /*1c1e0*/  IMAD.MOV.U32 R0, RZ, RZ, RZ ;  /* 0x000000ffff007224 */ /* 0x000fd400078e00ff */
.L_x_6001:
[----:B------:R-:W-:Y:S05]  /*1c1f0*/  BSYNC B2 ;  /* 0x0000000000027941 */ /* 0x000fea0003800000 */
.L_x_5999:
        /* <DEDUP_REMOVED lines=49> */
.L_x_6003:
[----:B------:R-:W-:Y:S01]  /*1c510*/  DMUL R2, RZ, R40 ;  /* 0x00000028ff027228 */ /* 0x000fe20000000000 */
[----:B------:R-:W-:-:S10]  /*1c520*/  IMAD.MOV.U32 R0, RZ, RZ, RZ ;  /* 0x000000ffff007224 */ /* 0x000fd400078e00ff */
.L_x_6004:
[----:B------:R-:W-:Y:S05]  /*1c530*/  BSYNC B2 ;  /* 0x0000000000027941 */ /* 0x000fea0003800000 */
.L_x_6002:
        /* <DEDUP_REMOVED lines=39> */
.L_x_5986:
        /* <DEDUP_REMOVED lines=11> */
.L_x_6005:
[----:B------:R-:W-:-:S10]  /*1c860*/  DADD R28, R40, -R40 ;  /* 0x00000000281c7229 */ /* 0x000fd40000000828 */
[----:B------:R-:W-:Y:S02]  /*1c870*/  IMAD.MOV.U32 R30, RZ, RZ, R28 ;  /* 0x000000ffff1e7224 */ /* 0x000fe400078e001c */
[----:B------:R-:W-:Y:S01]  /*1c880*/  IMAD.MOV.U32 R31, RZ, RZ, R29 ;  /* 0x000000ffff1f7224 */ /* 0x000fe200078e001d */
[----:B------:R-:W-:Y:S06]  /*1c890*/  BRA `(.L_x_5996) ;  /* 0x00000008009c7947 */ /* 0x000fec0003800000 */
.L_x_5985:
        /* <DEDUP_REMOVED lines=27> */
.L_x_6007:
[----:B------:R-:W-:Y:S01]  /*1ca50*/  DMUL R2, RZ, R40 ;  /* 0x00000028ff027228 */ /* 0x000fe20000000000 */
[----:B------:R-:W-:-:S10]  /*1ca60*/  IMAD.MOV.U32 R0, RZ, RZ, RZ ;  /* 0x000000ffff007224 */ /* 0x000fd400078e00ff */
.L_x_6008:
[----:B------:R-:W-:Y:S05]  /*1ca70*/  BSYNC B2 ;  /* 0x0000000000027941 */ /* 0x000fea0003800000 */
.L_x_6006:
        /* <DEDUP_REMOVED lines=49> */
.L_x_6010:
[----:B------:R-:W-:Y:S01]  /*1cd90*/  DMUL R30, RZ, R40 ;  /* 0x00000028ff1e7228 */ /* 0x000fe20000000000 */
[----:B------:R-:W-:-:S10]  /*1cda0*/  IMAD.MOV.U32 R0, RZ, RZ, RZ ;  /* 0x000000ffff007224 */ /* 0x000fd400078e00ff */
.L_x_6011:
[----:B------:R-:W-:Y:S05]  /*1cdb0*/  BSYNC B2 ;  /* 0x0000000000027941 */ /* 0x000fea0003800000 */
.L_x_6009:
        /* <DEDUP_REMOVED lines=24> */
.L_x_5984:
        /* <DEDUP_REMOVED lines=58> */
.L_x_6013:
[----:B------:R-:W-:Y:S05]  /*1d2e0*/  BSYNC B0 ;  /* 0x0000000000007941 */ /* 0x000fea0003800000 */
.L_x_6012:
[----:B------:R-:W-:Y:S02]  /*1d2f0*/  IMAD.MOV.U32 R30, RZ, RZ, R40 ;  /* 0x000000ffff1e7224 */ /* 0x000fe400078e0028 */
[----:B------:R-:W-:-:S07]  /*1d300*/  IMAD.MOV.U32 R31, RZ, RZ, R41 ;  /* 0x000000ffff1f7224 */ /* 0x000fce00078e0029 */
.L_x_5996:
[----:B------:R-:W-:Y:S05]  /*1d310*/  BSYNC B1 ;  /* 0x0000000000017941 */ /* 0x000fea0003800000 */
.L_x_5983:
        /* <DEDUP_REMOVED lines=122> */
.L_x_6021:
        /* <DEDUP_REMOVED lines=21> */
.L_x_6024:
[----:B------:R-:W-:Y:S05]  /*1dc10*/  BSYNC B3 ;  /* 0x0000000000037941 */ /* 0x000fea0003800000 */
.L_x_6023:
        /* <DEDUP_REMOVED lines=29> */
.L_x_6022:
[----:B------:R-:W-:Y:S05]  /*1ddf0*/  BSYNC B2 ;  /* 0x0000000000027941 */ /* 0x000fea0003800000 */
.L_x_6020:
        /* <DEDUP_REMOVED lines=21> */
.L_x_6026:
[----:B------:R-:W-:Y:S05]  /*1df50*/  BSYNC B2 ;  /* 0x0000000000027941 */ /* 0x000fea0003800000 */
.L_x_6025:
        /* <DEDUP_REMOVED lines=82> */
.L_x_6028:
[----:B------:R-:W-:-:S04]  /*1e480*/  ISETP.GE.AND P0, PT, R37, RZ, PT ;  /* 0x000000ff2500720c */ /* 0x000fc80003f06270 */
[----:B------:R-:W-:Y:S02]  /*1e490*/  FSEL R2, RZ, 3.37028055040000000000e+12, P0 ;  /* 0x54442d18ff027808 */ /* 0x000fe40000000000 */
[----:B------:R-:W-:-:S07]  /*1e4a0*/  FSEL R3, RZ, 2.1426990032196044922, P0 ;  /* 0x400921fbff037808 */ /* 0x000fce0000000000 */
.L_x_6029:
[----:B------:R-:W-:Y:S05]  /*1e4b0*/  BSYNC B0 ;  /* 0x0000000000007941 */ /* 0x000fea0003800000 */
.L_x_6027:
[----:B------:R-:W-:Y:S01]  /*1e4c0*/  DADD R36, |R36|, |R38| ;  /* 0x0000000024247229 */ /* 0x000fe20000000626 */
[----:B------:R-:W-:Y:S01]  /*1e4d0*/  LOP3.LUT R39, R3, 0x80000000, R39, 0xb8, !PT ;  /* 0x8000000003277812 */ /* 0x000fe200078eb827 */
[----:B------:R-:W-:-:S06]  /*1e4e0*/  DMUL R40, R40, 0.5 ;  /* 0x3fe0000028287828 */ /* 0x000fcc0000000000 */
[----:B------:R-:W-:-:S06]  /*1e4f0*/  DSETP.GTU.AND P0, PT, |R36|, +INF , PT ;  /* 0x7ff000002400742a */ /* 0x000fcc0003f0c200 */
[----:B------:R-:W-:Y:S02]  /*1e500*/  FSEL R2, R36, R2, P0 ;  /* 0x0000000224027208 */ /* 0x000fe40000000000 */
[----:B------:R-:W-:Y:S01]  /*1e510*/  FSEL R3, R37, R39, P0 ;  /* 0x0000002725037208 */ /* 0x000fe20000000000 */
[----:B------:R-:W-:Y:S06]  /*1e520*/  BRA `(.L_x_6030) ;  /* 0x00000064005c7947 */ /* 0x000fec0003800000 */
.L_x_6019:
        /* <DEDUP_REMOVED lines=98> */
.L_x_6033:
[----:B------:R-:W-:Y:S05]  /*1eb50*/  BSYNC B0 ;  /* 0x0000000000007941 */ /* 0x000fea0003800000 */
.L_x_6032:
        /* <DEDUP_REMOVED lines=9> */
.L_x_6035:
[----:B------:R-:W-:Y:S05]  /*1ebf0*/  BSYNC B2 ;  /* 0x0000000000027941 */ /* 0x000fea0003800000 */
.L_x_6034:
        /* <DEDUP_REMOVED lines=82> */
.L_x_6037:
[----:B------:R-:W-:-:S04]  /*1f120*/  ISETP.GE.AND P0, PT, R37, RZ, PT ;  /* 0x000000ff2500720c */ /* 0x000fc80003f06270 */
[----:B------:R-:W-:Y:S02]  /*1f130*/  FSEL R2, RZ, 3.37028055040000000000e+12, P0 ;  /* 0x54442d18ff027808 */ /* 0x000fe40000000000 */
[----:B------:R-:W-:-:S07]  /*1f140*/  FSEL R3, RZ, 2.1426990032196044922, P0 ;  /* 0x400921fbff037808 */ /* 0x000fce0000000000 */
.L_x_6038:
[----:B------:R-:W-:Y:S05]  /*1f150*/  BSYNC B0 ;  /* 0x0000000000007941 */ /* 0x000fea0003800000 */
.L_x_6036:
[----:B------:R-:W-:Y:S01]  /*1f160*/  DADD R36, |R36|, |R38| ;  /* 0x0000000024247229 */ /* 0x000fe20000000626 */
[----:B------:R-:W-:Y:S01]  /*1f170*/  LOP3.LUT R39, R3, 0x80000000, R39, 0xb8, !PT ;  /* 0x8000000003277812 */ /* 0x000fe200078eb827 */
[----:B------:R-:W-:-:S06]  /*1f180*/  DMUL R40, R40, 0.5 ;  /* 0x3fe0000028287828 */ /* 0x000fcc0000000000 */
[----:B------:R-:W-:-:S06]  /*1f190*/  DSETP.GTU.AND P0, PT, |R36|, +INF , PT ;  /* 0x7ff000002400742a */ /* 0x000fcc0003f0c200 */
[----:B------:R-:W-:Y:S02]  /*1f1a0*/  FSEL R2, R36, R2, P0 ;  /* 0x0000000224027208 */ /* 0x000fe40000000000 */
[----:B------:R-:W-:Y:S01]  /*1f1b0*/  FSEL R3, R37, R39, P0 ;  /* 0x0000002725037208 */ /* 0x000fe20000000000 */
[----:B------:R-:W-:Y:S06]  /*1f1c0*/  BRA `(.L_x_6030) ;  /* 0x0000005800347947 */ /* 0x000fec0003800000 */
.L_x_6031:
        /* <DEDUP_REMOVED lines=28> */
.L_x_6040:
        /* <DEDUP_REMOVED lines=85> */
.L_x_6039:
        /* <DEDUP_REMOVED lines=97> */
.L_x_6042:
        /* <DEDUP_REMOVED lines=21> */
.L_x_6045:
[----:B------:R-:W-:Y:S05]  /*20040*/  BSYNC B3 ;  /* 0x0000000000037941 */ /* 0x000fea0003800000 */
.L_x_6044:
        /* <DEDUP_REMOVED lines=29> */
.L_x_6043:
[----:B------:R-:W-:Y:S05]  /*20220*/  BSYNC B2 ;  /* 0x0000000000027941 */ /* 0x000fea0003800000 */
.L_x_6041:
        /* <DEDUP_REMOVED lines=21> */
.L_x_6047:
[----:B------:R-:W-:Y:S05]  /*20380*/  BSYNC B2 ;  /* 0x0000000000027941 */ /* 0x000fea0003800000 */
.L_x_6046:
        /* <DEDUP_REMOVED lines=82> */
.L_x_6049:
[----:B------:R-:W-:-:S04]  /*208b0*/  ISETP.GE.AND P0, PT, R37, RZ, PT ;  /* 0x000000ff2500720c */ /* 0x000fc80003f06270 */
[----:B------:R-:W-:Y:S02]  /*208c0*/  FSEL R2, RZ, 3.37028055040000000000e+12, P0 ;  /* 0x54442d18ff027808 */ /* 0x000fe40000000000 */
[----:B------:R-:W-:-:S07]  /*208d0*/  FSEL R3, RZ, 2.1426990032196044922, P0 ;  /* 0x400921fbff037808 */ /* 0x000fce0000000000 */
.L_x_6050:
[----:B------:R-:W-:Y:S05]  /*208e0*/  BSYNC B0 ;  /* 0x0000000000007941 */ /* 0x000fea0003800000 */
.L_x_6048:
[----:B------:R-:W-:Y:S01]  /*208f0*/  DADD R36, |R36|, |R38| ;  /* 0x0000000024247229 */ /* 0x000fe20000000626 */
[----:B------:R-:W-:Y:S01]  /*20900*/  LOP3.LUT R39, R3, 0x80000000, R39, 0xb8, !PT ;  /* 0x8000000003277812 */ /* 0x000fe200078eb827 */
[----:B------:R-:W-:-:S06]  /*20910*/  DMUL R40, R40, 0.5 ;  /* 0x3fe0000028287828 */ /* 0x000fcc0000000000 */
[----:B------:R-:W-:-:S06]  /*20920*/  DSETP.GTU.AND P0, PT, |R36|, +INF , PT ;  /* 0x7ff000002400742a */ /* 0x000fcc0003f0c200 */
[----:B------:R-:W-:Y:S02]  /*20930*/  FSEL R2, R36, R2, P0 ;  /* 0x0000000224027208 */ /* 0x000fe40000000000 */
[----:B------:R-:W-:Y:S01]  /*20940*/  FSEL R3, R37, R39, P0 ;  /* 0x0000002725037208 */ /* 0x000fe20000000000 */
[----:B------:R-:W-:Y:S06]  /*20950*/  BRA `(.L_x_6030) ;  /* 0x0000004000507947 */ /* 0x000fec0003800000 */
.L_x_6018:
        /* <DEDUP_REMOVED lines=134> */
.L_x_6052:
[----:B------:R-:W-:Y:S05]  /*211c0*/  BSYNC B0 ;  /* 0x0000000000007941 */ /* 0x000fea0003800000 */
.L_x_6051:
        /* <DEDUP_REMOVED lines=9> */
.L_x_6054:
[----:B------:R-:W-:Y:S05]  /*21260*/  BSYNC B2 ;  /* 0x0000000000027941 */ /* 0x000fea0003800000 */
.L_x_6053:
        /* <DEDUP_REMOVED lines=82> */
.L_x_6056:
[----:B------:R-:W-:-:S04]  /*21790*/  ISETP.GE.AND P0, PT, R37, RZ, PT ;  /* 0x000000ff2500720c */ /* 0x000fc80003f06270 */
[----:B------:R-:W-:Y:S02]  /*217a0*/  FSEL R2, RZ, 3.37028055040000000000e+12, P0 ;  /* 0x54442d18ff027808 */ /* 0x000fe40000000000 */
[----:B------:R-:W-:-:S07]  /*217b0*/  FSEL R3, RZ, 2.1426990032196044922, P0 ;  /* 0x400921fbff037808 */ /* 0x000fce0000000000 */
.L_x_6057:
[----:B------:R-:W-:Y:S05]  /*217c0*/  BSYNC B0 ;  /* 0x0000000000007941 */ /* 0x000fea0003800000 */
.L_x_6055:
[----:B------:R-:W-:Y:S01]  /*217d0*/  DADD R36, |R36|, |R38| ;  /* 0x0000000024247229 */ /* 0x000fe20000000626 */
[----:B------:R-:W-:-:S07]  /*217e0*/  LOP3.LUT R39, R3, 0x80000000, R39, 0xb8, !PT ;  /* 0x8000000003277812 */ /* 0x000fce00078eb827 */
[----:B------:R-:W-:-:S06]  /*217f0*/  DSETP.GTU.AND P0, PT, |R36|, +INF , PT ;  /* 0x7ff000002400742a */ /* 0x000fcc0003f0c200 */
[----:B------:R-:W-:Y:S02]  /*21800*/  FSEL R2, R36, R2, P0 ;  /* 0x0000000224027208 */ /* 0x000fe40000000000 */
[----:B------:R-:W-:Y:S01]  /*21810*/  FSEL R3, R37, R39, P0 ;  /* 0x0000002725037208 */ /* 0x000fe20000000000 */
[----:B------:R-:W-:Y:S06]  /*21820*/  BRA `(.L_x_6030) ;  /* 0x00000030009c7947 */ /* 0x000fec0003800000 */
.L_x_6017:
        /* <DEDUP_REMOVED lines=91> */
.L_x_6060:
        /* <DEDUP_REMOVED lines=21> */
.L_x_6063:
[----:B------:R-:W-:Y:S05]  /*21f30*/  BSYNC B3 ;  /* 0x0000000000037941 */ /* 0x000fea0003800000 */
.L_x_6062:
        /* <DEDUP_REMOVED lines=29> */
.L_x_6061:
[----:B------:R-:W-:Y:S05]  /*22110*/  BSYNC B2 ;  /* 0x0000000000027941 */ /* 0x000fea0003800000 */
.L_x_6059:
        /* <DEDUP_REMOVED lines=83> */
.L_x_6058:
        /* <DEDUP_REMOVED lines=85> */
.L_x_6016:
        /* <DEDUP_REMOVED lines=23> */
.L_x_6065:
[----:B------:R-:W-:Y:S05]  /*22d10*/  BSYNC B2 ;  /* 0x0000000000027941 */ /* 0x000fea0003800000 */
.L_x_6064:
        /* <DEDUP_REMOVED lines=26> */
.L_x_6067:
[----:B------:R-:W-:Y:S05]  /*22ec0*/  BSYNC B2 ;  /* 0x0000000000027941 */ /* 0x000fea0003800000 */
.L_x_6066:
        /* <DEDUP_REMOVED lines=135> */
.L_x_6069:
[----:B------:R-:W-:Y:S05]  /*23740*/  BSYNC B0 ;  /* 0x0000000000007941 */ /* 0x000fea0003800000 */
.L_x_6068:
        /* <DEDUP_REMOVED lines=9> */
.L_x_6071:
[----:B------:R-:W-:Y:S05]  /*237e0*/  BSYNC B2 ;  /* 0x0000000000027941 */ /* 0x000fea0003800000 */
.L_x_6070:
        /* <DEDUP_REMOVED lines=82> */
.L_x_6073:
[----:B------:R-:W-:-:S04]  /*23d10*/  ISETP.GE.AND P0, PT, R37, RZ, PT ;  /* 0x000000ff2500720c */ /* 0x000fc80003f06270 */
[----:B------:R-:W-:Y:S02]  /*23d20*/  FSEL R2, RZ, 3.37028055040000000000e+12, P0 ;  /* 0x54442d18ff027808 */ /* 0x000fe40000000000 */
[----:B------:R-:W-:-:S07]  /*23d30*/  FSEL R3, RZ, 2.1426990032196044922, P0 ;  /* 0x400921fbff037808 */ /* 0x000fce0000000000 */
.L_x_6074:
[----:B------:R-:W-:Y:S05]  /*23d40*/  BSYNC B0 ;  /* 0x0000000000007941 */ /* 0x000fea0003800000 */
.L_x_6072:
[----:B------:R-:W-:Y:S01]  /*23d50*/  DADD R36, |R36|, |R38| ;  /* 0x0000000024247229 */ /* 0x000fe20000000626 */
[----:B------:R-:W-:Y:S01]  /*23d60*/  LOP3.LUT R39, R3, 0x80000000, R39, 0xb8, !PT ;  /* 0x8000000003277812 */ /* 0x000fe200078eb827 */
[----:B------:R-:W-:-:S06]  /*23d70*/  DADD R40, R40, 1 ;  /* 0x3ff0000028287429 */ /* 0x000fcc0000000000 */
[----:B------:R-:W-:-:S06]  /*23d80*/  DSETP.GTU.AND P0, PT, |R36|, +INF , PT ;  /* 0x7ff000002400742a */ /* 0x000fcc0003f0c200 */
[----:B------:R-:W-:Y:S02]  /*23d90*/  FSEL R2, R36, R2, P0 ;  /* 0x0000000224027208 */ /* 0x000fe40000000000 */
[----:B------:R-:W-:Y:S01]  /*23da0*/  FSEL R3, R37, R39, P0 ;  /* 0x0000002725037208 */ /* 0x000fe20000000000 */
[----:B------:R-:W-:Y:S06]  /*23db0*/  BRA `(.L_x_6030) ;  /* 0x0000000c00387947 */ /* 0x000fec0003800000 */
.L_x_6015:
        /* <DEDUP_REMOVED lines=107> */
.L_x_6076:
[----:B------:R-:W-:Y:S05]  /*24470*/  BSYNC B0 ;  /* 0x0000000000007941 */ /* 0x000fea0003800000 */
.L_x_6075:
[----:B------:R-:W-:Y:S01]  /*24480*/  FSETP.GT.AND P0, PT, |R49|, 1.469367938527859385e-39, PT ;  /* 0x001000003100780b */ /* 0x000fe20003f04200 */
[----:B------:R-:W-:-:S12]  /*24490*/  BSSY B2, `(.L_x_6077) ;  /* 0x0000006000027945 */ /* 0x000fd80003800000 */
[----:B------:R-:W-:Y:S05]  /*244a0*/  @P0 BRA P5, `(.L_x_6078) ;  /* 0x0000000000100947 */ /* 0x000fea0002800000 */
[----:B------:R-:W-:Y:S01]  /*244b0*/  IMAD.MOV.U32 R66, RZ, RZ, R42 ;  /* 0x000000ffff427224 */ /* 0x000fe200078e002a */
[----:B------:R-:W-:Y:S01]  /*244c0*/  MOV R0, 0x244f0 ;  /* 0x000244f000007802 */ /* 0x000fe20000000f00 */
[----:B------:R-:W-:-:S07]  /*244d0*/  IMAD.MOV.U32 R3, RZ, RZ, R43 ;  /* 0x000000ffff037224 */ /* 0x000fce00078e002b */
[----:B------:R-:W-:Y:S05]  /*244e0*/  CALL.REL.NOINC `($__internal_3_$__cuda_sm20_div_rn_f64_full) ;  /* 0x0000029000007944 */ /* 0x000fea0003c00000 */
.L_x_6078:
[----:B------:R-:W-:Y:S05]  /*244f0*/  BSYNC B2 ;  /* 0x0000000000027941 */ /* 0x000fea0003800000 */
.L_x_6077:
        /* <DEDUP_REMOVED lines=82> */
.L_x_6080:
[----:B------:R-:W-:Y:S02]  /*24a20*/  FSEL R2, RZ, 3.37028055040000000000e+12, P0 ;  /* 0x54442d18ff027808 */ /* 0x000fe40000000000 */
[----:B------:R-:W-:-:S07]  /*24a30*/  FSEL R3, RZ, 2.1426990032196044922, P0 ;  /* 0x400921fbff037808 */ /* 0x000fce0000000000 */
.L_x_6081:
[----:B------:R-:W-:Y:S05]  /*24a40*/  BSYNC B0 ;  /* 0x0000000000007941 */ /* 0x000fea0003800000 */
.L_x_6079:
[----:B------:R-:W-:Y:S01]  /*24a50*/  DADD R36, |R36|, |R38| ;  /* 0x0000000024247229 */ /* 0x000fe20000000626 */
[----:B------:R-:W-:-:S07]  /*24a60*/  LOP3.LUT R39, R3, 0x80000000, R39, 0xb8, !PT ;  /* 0x8000000003277812 */ /* 0x000fce00078eb827 */
[----:B------:R-:W-:-:S06]  /*24a70*/  DSETP.GTU.AND P0, PT, |R36|, +INF , PT ;  /* 0x7ff000002400742a */ /* 0x000fcc0003f0c200 */
[----:B------:R-:W-:Y:S02]  /*24a80*/  FSEL R2, R36, R2, P0 ;  /* 0x0000000224027208 */ /* 0x000fe40000000000 */
[----:B------:R-:W-:-:S07]  /*24a90*/  FSEL R3, R37, R39, P0 ;  /* 0x0000002725037208 */ /* 0x000fce0000000000 */
.L_x_6030:
[----:B------:R-:W-:Y:S05]  /*24aa0*/  BSYNC B1 ;  /* 0x0000000000017941 */ /* 0x000fea0003800000 */
.L_x_6014:
        /* <DEDUP_REMOVED lines=75> */
.L_x_6088:
[----:B------:R-:W-:Y:S05]  /*24f60*/  BSYNC B0 ;  /* 0x0000000000007941 */ /* 0x000fea0003800000 */
.L_x_6087:
        /* <DEDUP_REMOVED lines=26> */
.L_x_6090:
[----:B------:R-:W-:Y:S01]  /*25110*/  DMUL R24, RZ, R36 ;  /* 0x00000024ff187228 */ /* 0x000fe20000000000 */
[----:B------:R-:W-:-:S10]  /*25120*/  IMAD.MOV.U32 R0, RZ, RZ, RZ ;  /* 0x000000ffff007224 */ /* 0x000fd400078e00ff */
.L_x_6091:
[----:B------:R-:W-:Y:S05]  /*25130*/  BSYNC B2 ;  /* 0x0000000000027941 */ /* 0x000fea0003800000 */
.L_x_6089:
        /* <DEDUP_REMOVED lines=49> */
.L_x_6093:
[----:B------:R-:W-:Y:S01]  /*25450*/  DMUL R2, RZ, R36 ;  /* 0x00000024ff027228 */ /* 0x000fe20000000000 */
[----:B------:R-:W-:-:S10]  /*25460*/  IMAD.MOV.U32 R0, RZ, RZ, RZ ;  /* 0x000000ffff007224 */ /* 0x000fd400078e00ff */
.L_x_6094:
[----:B------:R-:W-:Y:S05]  /*25470*/  BSYNC B2 ;  /* 0x0000000000027941 */ /* 0x000fea0003800000 */
.L_x_6092:
        /* <DEDUP_REMOVED lines=25> */
.L_x_6086:
        /* <DEDUP_REMOVED lines=62> */
.L_x_6097:
[----:B------:R-:W-:Y:S05]  /*259f0*/  BSYNC B0 ;  /* 0x0000000000007941 */ /* 0x000fea0003800000 */
.L_x_6096:
        /* <DEDUP_REMOVED lines=26> */
.L_x_6099:
[----:B------:R-:W-:Y:S01]  /*25ba0*/  DMUL R24, RZ, R36 ;  /* 0x00000024ff187228 */ /* 0x000fe20000000000 */
[----:B------:R-:W-:-:S10]  /*25bb0*/  IMAD.MOV.U32 R0, RZ, RZ, RZ ;  /* 0x000000ffff007224 */ /* 0x000fd400078e00ff */
.L_x_6100:
[----:B------:R-:W-:Y:S05]  /*25bc0*/  BSYNC B2 ;  /* 0x0000000000027941 */ /* 0x000fea0003800000 */
.L_x_6098:
        /* <DEDUP_REMOVED lines=49> */
.L_x_6102:
[----:B------:R-:W-:Y:S01]  /*25ee0*/  DMUL R2, RZ, R36 ;  /* 0x00000024ff027228 */ /* 0x000fe20000000000 */
[----:B------:R-:W-:-:S10]  /*25ef0*/  IMAD.MOV.U32 R0, RZ, RZ, RZ ;  /* 0x000000ffff007224 */ /* 0x000fd400078e00ff */
.L_x_6103:
[----:B------:R-:W-:Y:S05]  /*25f00*/  BSYNC B2 ;  /* 0x0000000000027941 */ /* 0x000fea0003800000 */
.L_x_6101:
        /* <DEDUP_REMOVED lines=39> */
.L_x_6085:
        /* <DEDUP_REMOVED lines=11> */
.L_x_6104:
[----:B------:R-:W-:-:S10]  /*26230*/  DADD R24, R36, -R36 ;  /* 0x0000000024187229 */ /* 0x000fd40000000824 */
[----:B------:R-:W-:Y:S02]  /*26240*/  IMAD.MOV.U32 R26, RZ, RZ, R24 ;  /* 0x000000ffff1a7224 */ /* 0x000fe400078e0018 */
[----:B------:R-:W-:Y:S01]  /*26250*/  IMAD.MOV.U32 R27, RZ, RZ, R25 ;  /* 0x000000ffff1b7224 */ /* 0x000fe200078e0019 */
[----:B------:R-:W-:Y:S06]  /*26260*/  BRA `(.L_x_6095) ;  /* 0x00000008009c7947 */ /* 0x000fec0003800000 */
.L_x_6084:
        /* <DEDUP_REMOVED lines=27> */
.L_x_6106:
[----:B------:R-:W-:Y:S01]  /*26420*/  DMUL R2, RZ, R36 ;  /* 0x00000024ff027228 */ /* 0x000fe20000000000 */
[----:B------:R-:W-:-:S10]  /*26430*/  IMAD.MOV.U32 R0, RZ, RZ, RZ ;  /* 0x000000ffff007224 */ /* 0x000fd400078e00ff */
.L_x_6107:
[----:B------:R-:W-:Y:S05]  /*26440*/  BSYNC B2 ;  /* 0x0000000000027941 */ /* 0x000fea0003800000 */
.L_x_6105:
        /* <DEDUP_REMOVED lines=49> */
.L_x_6109:
[----:B------:R-:W-:Y:S01]  /*26760*/  DMUL R26, RZ, R36 ;  /* 0x00000024ff1a7228 */ /* 0x000fe20000000000 */
[----:B------:R-:W-:-:S10]  /*26770*/  IMAD.MOV.U32 R0, RZ, RZ, RZ ;  /* 0x000000ffff007224 */ /* 0x000fd400078e00ff */
.L_x_6110:
[----:B------:R-:W-:Y:S05]  /*26780*/  BSYNC B2 ;  /* 0x0000000000027941 */ /* 0x000fea0003800000 */
.L_x_6108:
        /* <DEDUP_REMOVED lines=24> */
.L_x_6083:
        /* <DEDUP_REMOVED lines=58> */
.L_x_6112:
[----:B------:R-:W-:Y:S05]  /*26cb0*/  BSYNC B0 ;  /* 0x0000000000007941 */ /* 0x000fea0003800000 */
.L_x_6111:
[----:B------:R-:W-:Y:S02]  /*26cc0*/  IMAD.MOV.U32 R26, RZ, RZ, R36 ;  /* 0x000000ffff1a7224 */ /* 0x000fe400078e0024 */
[----:B------:R-:W-:-:S07]  /*26cd0*/  IMAD.MOV.U32 R27, RZ, RZ, R37 ;  /* 0x000000ffff1b7224 */ /* 0x000fce00078e0025 */
.L_x_6095:
[----:B------:R-:W-:Y:S05]  /*26ce0*/  BSYNC B1 ;  /* 0x0000000000017941 */ /* 0x000fea0003800000 */
.L_x_6082:
[----:B------:R-:W-:Y:S02]  /*26cf0*/  ISETP.NE.AND P6, PT, R65, RZ, PT ;  /* 0x000000ff4100720c */ /* 0x000fe40003fc5270 */
[----:B------:R-:W-:-:S04]  /*26d00*/  @P2 IADD3 R3, P0, R48, R57, RZ ;  /* 0x0000003930032210 */ /* 0x000fc80007f1e0ff */
[-C--:B------:R-:W-:Y:S01]  /*26d10*/  @P2 LEA R2, P5, R3, R52.reuse, 0x4 ;  /* 0x0000003403022211 */ /* 0x080fe200078a20ff */
[----:B------:R-:W-:Y:S01]  /*26d20*/  @P2 IMAD.X R0, RZ, RZ, R58, P0 ;  /* 0x000000ffff002224 */ /* 0x000fe200000e063a */
[----:B------:R-:W-:-:S04]  /*26d30*/  @!P4 LEA R6, P0, R63, R52, 0x4 ;  /* 0x000000343f06c211 */ /* 0x000fc800078020ff */
[-C--:B------:R-:W-:Y:S02]  /*26d40*/  @P2 LEA.HI.X R3, R3, R53.reuse, R0, 0x4, P5 ;  /* 0x0000003503032211 */ /* 0x080fe400028f2400 */
[-C--:B------:R-:W-:Y:S02]  /*26d50*/  @!P6 LEA R4, P1, R59, R52.reuse, 0x4 ;  /* 0x000000343b04e211 */ /* 0x080fe400078220ff */
[----:B------:R-:W-:Y:S01]  /*26d60*/  @!P3 LEA R8, P5, R61, R52, 0x4 ;  /* 0x000000343d08b211 */ /* 0x000fe200078a20ff */
[----:B------:R2:W-:Y:S01]  /*26d70*/  @P2 STG.E.128 desc[UR8][R2.64], R20 ;  /* 0x0000001402002986 */ /* 0x0005e2000c101d08 */
[-C--:B------:R-:W-:Y:S02]  /*26d80*/  @!P6 LEA.HI.X R5, R59, R53.reuse, R60, 0x4, P1 ;  /* 0x000000353b05e211 */ /* 0x080fe400008f243c */
[-C--:B------:R-:W-:Y:S02]  /*26d90*/  @!P4 LEA.HI.X R7, R63, R53.reuse, R62, 0x4, P0 ;  /* 0x000000353f07c211 */ /* 0x080fe400000f243e */
[----:B------:R-:W-:Y:S01]  /*26da0*/  @!P3 LEA.HI.X R9, R61, R53, R64, 0x4, P5 ;  /* 0x000000353d09b211 */ /* 0x000fe200028f2440 */
[----:B------:R2:W-:Y:S01]  /*26db0*/  @!P6 STG.E.128 desc[UR8][R4.64], R32 ;  /* 0x000000200400e986 */ /* 0x0005e2000c101d08 */
[----:B------:R-:W-:-:S03]  /*26dc0*/  LEA R57, P0, R56, R57, 0x2 ;  /* 0x0000003938397211 */ /* 0x000fc600078010ff */
[----:B------:R2:W-:Y:S01]  /*26dd0*/  @!P4 STG.E.128 desc[UR8][R6.64], R28 ;  /* 0x0000001c0600c986 */ /* 0x0005e2000c101d08 */
[----:B------:R-:W-:Y:S02]  /*26de0*/  LEA.HI.X R58, R56, R58, RZ, 0x2, P0 ;  /* 0x0000003a383a7211 */ /* 0x000fe400000f14ff */
[C---:B------:R-:W-:Y:S01]  /*26df0*/  ISETP.GE.U32.AND P0, PT, R57.reuse, 0x10000, PT ;  /* 0x000100003900780c */ /* 0x040fe20003f06070 */
[----:B------:R2:W-:Y:S01]  /*26e00*/  @!P3 STG.E.128 desc[UR8][R8.64], R24 ;  /* 0x000000180800b986 */ /* 0x0005e2000c101d08 */
[----:B------:R-:W-:Y:S02]  /*26e10*/  ISETP.LT.U32.AND P1, PT, R57, R12, PT ;  /* 0x0000000c3900720c */ /* 0x000fe40003f21070 */
[C---:B------:R-:W-:Y:S02]  /*26e20*/  ISETP.GE.U32.AND.EX P0, PT, R58.reuse, RZ, PT, P0 ;  /* 0x000000ff3a00720c */ /* 0x040fe40003f06100 */
[----:B------:R-:W-:-:S13]  /*26e30*/  ISETP.LT.AND.EX P1, PT, R58, R11, PT, P1 ;  /* 0x0000000b3a00720c */ /* 0x000fda0003f21310 */
[----:B--2---:R-:W-:Y:S05]  /*26e40*/  @!P0 BRA P1, `(.L_x_6113) ;  /* 0xfffffd9000dc8947 */ /* 0x004fea000083ffff */
[----:B------:R-:W-:Y:S05]  /*26e50*/  EXIT ;  /* 0x000000000000794d */ /* 0x000fea0003800000 */
.L_x_5716:
[----:B------:R-:W0:Y:S02]  /*26e60*/  S2R R48, SR_TID.X ;  /* 0x0000000000307919 */ /* 0x000e240000002100 */
[----:B0-----:R-:W-:-:S03]  /*26e70*/  IMAD.WIDE.U32 R2, R48, 0x4, RZ ;  /* 0x0000000430027825 */ /* 0x001fc600078e00ff */
[----:B------:R-:W-:-:S04]  /*26e80*/  ISETP.GE.U32.AND P0, PT, R2, R12, PT ;  /* 0x0000000c0200720c */ /* 0x000fc80003f06070 */
[----:B------:R-:W-:-:S04]  /*26e90*/  ISETP.GE.AND.EX P0, PT, R3, R11, PT, P0 ;  /* 0x0000000b0300720c */ /* 0x000fc80003f06300 */
[----:B------:R-:W-:-:S13]  /*26ea0*/  ISETP.GT.U32.OR P0, PT, R48, 0x3fff, P0 ;  /* 0x00003fff3000780c */ /* 0x000fda0000704470 */
[----:B------:R-:W-:Y:S05]  /*26eb0*/  @P0 EXIT ;  /* 0x000000000000094d */ /* 0x000fea0003800000 */
[----:B------:R-:W-:-:S07]  /*26ec0*/  IMAD.MOV.U32 R51, RZ, RZ, RZ ;  /* 0x000000ffff337224 */ /* 0x000fce00078e00ff */
.L_x_6510:
[C---:B------:R-:W-:Y:S01]  /*26ed0*/  IMAD.SHL.U32 R55, R48.reuse, 0x40, RZ ;  /* 0x0000004030377824 */ /* 0x040fe200078e00ff */
[----:B------:R-:W-:Y:S01]  /*26ee0*/  SHF.L.U64.HI R7, R48, 0x6, R51 ;  /* 0x0000000630077819 */ /* 0x000fe20000010233 */
[----:B------:R-:W-:Y:S01]  /*26ef0*/  IMAD.WIDE R4, R13, 0x100000, R18 ;  /* 0x001000000d047825 */ /* 0x000fe200078e0212 */
[----:B------:R-:W-:Y:S02]  /*26f00*/  ULDC.64 UR4, c[0x0][0xe68] ;  /* 0x00039a0000047ab9 */ /* 0x000fe40000000a00 */
[----:B------:R-:W-:-:S05]  /*26f10*/  IADD3 R2, P0, R52, R55, RZ ;  /* 0x0000003734027210 */ /* 0x000fca0007f1e0ff */
[----:B------:R-:W-:Y:S01]  /*26f20*/  IMAD.X R3, R53, 0x1, R7, P0 ;  /* 0x0000000135037824 */ /* 0x000fe200000e0607 */
[----:B------:R-:W-:-:S04]  /*26f30*/  IADD3 R54, P0, R4, R55, RZ ;  /* 0x0000003704367210 */ /* 0x000fc80007f1e0ff */
[----:B------:R-:W2:Y:S01]  /*26f40*/  LDG.E.128 R56, desc[UR8][R2.64] ;  /* 0x0000000802387981 */ /* 0x000ea2000c1e1d00 */
[----:B------:R-:W-:-:S03]  /*26f50*/  IMAD.X R55, R5, 0x1, R7, P0 ;  /* 0x0000000105377824 */ /* 0x000fc600000e0607 */
[----:B------:R0:W5:Y:S04]  /*26f60*/  LDG.E.128 R44, desc[UR8][R2.64+0x10] ;  /* 0x00001008022c7981 */ /* 0x000168000c1e1d00 */
[----:B------:R-:W3:Y:S04]  /*26f70*/  LDG.E.128 R20, desc[UR8][R54.64] ;  /* 0x0000000836147981 */ /* 0x000ee8000c1e1d00 */
[----:B------:R0:W5:Y:S04]  /*26f80*/  LDG.E.128 R40, desc[UR8][R2.64+0x20] ;  /* 0x0000200802287981 */ /* 0x000168000c1e1d00 */
[----:B------:R0:W5:Y:S04]  /*26f90*/  LDG.E.128 R36, desc[UR8][R2.64+0x30] ;  /* 0x0000300802247981 */ /* 0x000168000c1e1d00 */
[----:B------:R0:W5:Y:S04]  /*26fa0*/  LDG.E.128 R32, desc[UR8][R54.64+0x10] ;  /* 0x0000100836207981 */ /* 0x000168000c1e1d00 */
[----:B------:R0:W5:Y:S04]  /*26fb0*/  LDG.E.128 R28, desc[UR8][R54.64+0x20] ;  /* 0x00002008361c7981 */ /* 0x000168000c1e1d00 */
[----:B------:R0:W5:Y:S01]  /*26fc0*/  LDG.E.128 R24, desc[UR8][R54.64+0x30] ;  /* 0x0000300836187981 */ /* 0x000162000c1e1d00 */
[----:B------:R-:W-:Y:S01]  /*26fd0*/  BSSY B1, `(.L_x_6114) ;  /* 0x000077a000017945 */ /* 0x000fe20003800000 */
[----:B--2---:R-:W-:-:S02]  /*26fe0*/  DMUL R60, R58, UR4 ;  /* 0x000000043a3c7c28 */ /* 0x004fc40008000000 */
[----:B------:R-:W-:Y:S01]  /*26ff0*/  DMUL R4, R56, UR4 ;  /* 0x0000000438047c28 */ /* 0x000fe20008000000 */
[----:B------:R-:W-:Y:S01]  /*27000*/  ULDC.64 UR4, c[0x0][0xe60] ;  /* 0x0003980000047ab9 */ /* 0x000fe20000000a00 */
[----:B---3--:R-:W-:-:S04]  /*27010*/  DSETP.NAN.AND P0, PT, R20, R22, PT ;  /* 0x000000161400722a */ /* 0x008fc80003f08000 */
[----:B------:R-:W-:Y:S02]  /*27020*/  DFMA R60, R56, UR4, -R60 ;  /* 0x00000004383c7c2b */ /* 0x000fe4000800083c */
[----:B------:R-:W-:Y:S02]  /*27030*/  DFMA R58, R58, UR4, R4 ;  /* 0x000000043a3a7c2b */ /* 0x000fe40008000004 */
[----:B------:R-:W-:-:S06]  /*27040*/  DADD R14, -RZ, |R20| ;  /* 0x00000000ff0e7229 */ /* 0x000fcc0000000514 */
        /* <DEDUP_REMOVED lines=115> */
.L_x_6121:
        /* <DEDUP_REMOVED lines=21> */
.L_x_6124:
[----:B------:R-:W-:Y:S05]  /*278d0*/  BSYNC B3 ;  /* 0x0000000000037941 */ /* 0x000fea0003800000 */
.L_x_6123:
        /* <DEDUP_REMOVED lines=29> */
.L_x_6122:
[----:B------:R-:W-:Y:S05]  /*27ab0*/  BSYNC B2 ;  /* 0x0000000000027941 */ /* 0x000fea0003800000 */
.L_x_6120:
        /* <DEDUP_REMOVED lines=21> */
.L_x_6126:
[----:B------:R-:W-:Y:S05]  /*27c10*/  BSYNC B2 ;  /* 0x0000000000027941 */ /* 0x000fea0003800000 */
.L_x_6125:
        /* <DEDUP_REMOVED lines=82> */
.L_x_6128:
[----:B------:R-:W-:-:S04]  /*28140*/  ISETP.GE.AND P0, PT, R21, RZ, PT ;  /* 0x000000ff1500720c */ /* 0x000fc80003f06270 */
[----:B------:R-:W-:Y:S02]  /*28150*/  FSEL R2, RZ, 3.37028055040000000000e+12, P0 ;  /* 0x54442d18ff027808 */ /* 0x000fe40000000000 */
[----:B------:R-:W-:-:S07]  /*28160*/  FSEL R3, RZ, 2.1426990032196044922, P0 ;  /* 0x400921fbff037808 */ /* 0x000fce0000000000 */
.L_x_6129:
[----:B------:R-:W-:Y:S05]  /*28170*/  BSYNC B0 ;  /* 0x0000000000007941 */ /* 0x000fea0003800000 */
.L_x_6127:
[----:B------:R-:W-:Y:S01]  /*28180*/  DADD R20, |R20|, |R22| ;  /* 0x0000000014147229 */ /* 0x000fe20000000616 */
[----:B------:R-:W-:Y:S01]  /*28190*/  LOP3.LUT R23, R3, 0x80000000, R23, 0xb8, !PT ;  /* 0x8000000003177812 */ /* 0x000fe200078eb817 */
[----:B------:R-:W-:-:S06]  /*281a0*/  DMUL R62, R62, 0.5 ;  /* 0x3fe000003e3e7828 */ /* 0x000fcc0000000000 */
[----:B------:R-:W-:-:S06]  /*281b0*/  DSETP.GTU.AND P0, PT, |R20|, +INF , PT ;  /* 0x7ff000001400742a */ /* 0x000fcc0003f0c200 */
[----:B------:R-:W-:Y:S02]  /*281c0*/  FSEL R2, R20, R2, P0 ;  /* 0x0000000214027208 */ /* 0x000fe40000000000 */
[----:B------:R-:W-:Y:S01]  /*281d0*/  FSEL R3, R21, R23, P0 ;  /* 0x0000001715037208 */ /* 0x000fe20000000000 */
[----:B------:R-:W-:Y:S06]  /*281e0*/  BRA `(.L_x_6130) ;  /* 0x0000006400607947 */ /* 0x000fec0003800000 */
.L_x_6119:
        /* <DEDUP_REMOVED lines=99> */
.L_x_6133:
[----:B------:R-:W-:Y:S05]  /*28820*/  BSYNC B0 ;  /* 0x0000000000007941 */ /* 0x000fea0003800000 */
.L_x_6132:
[----:B------:R-:W-:Y:S04]  /*28830*/  BSSY B2, `(.L_x_6134) ;  /* 0x0000008000027945 */ /* 0x000fe80003800000 */
[----:B------:R-:W-:Y:S05]  /*28840*/  @P4 BRA P5, `(.L_x_6135) ;  /* 0x0000000000184947 */ /* 0x000fea0002800000 */
[----:B------:R-:W-:Y:S01]  /*28850*/  IMAD.MOV.U32 R4, RZ, RZ, R56 ;  /* 0x000000ffff047224 */ /* 0x000fe200078e0038 */
[----:B------:R-:W-:Y:S01]  /*28860*/  MOV R0, 0x288b0 ;  /* 0x000288b000007802 */ /* 0x000fe20000000f00 */
[----:B------:R-:W-:Y:S02]  /*28870*/  IMAD.MOV.U32 R5, RZ, RZ, R57 ;  /* 0x000000ffff057224 */ /* 0x000fe400078e0039 */
[----:B------:R-:W-:Y:S02]  /*28880*/  IMAD.MOV.U32 R66, RZ, RZ, R64 ;  /* 0x000000ffff427224 */ /* 0x000fe400078e0040 */
[----:B------:R-:W-:-:S07]  /*28890*/  IMAD.MOV.U32 R3, RZ, RZ, R65 ;  /* 0x000000ffff037224 */ /* 0x000fce00078e0041 */
[----:B-----5:R-:W-:Y:S05]  /*288a0*/  CALL.REL.NOINC `($__internal_3_$__cuda_sm20_div_rn_f64_full) ;  /* 0x0000024c00107944 */ /* 0x020fea0003c00000 */
.L_x_6135:
[----:B------:R-:W-:Y:S05]  /*288b0*/  BSYNC B2 ;  /* 0x0000000000027941 */ /* 0x000fea0003800000 */
.L_x_6134:
        /* <DEDUP_REMOVED lines=82> */
.L_x_6137:
[----:B------:R-:W-:-:S04]  /*28de0*/  ISETP.GE.AND P0, PT, R21, RZ, PT ;  /* 0x000000ff1500720c */ /* 0x000fc80003f06270 */
[----:B------:R-:W-:Y:S02]  /*28df0*/  FSEL R2, RZ, 3.37028055040000000000e+12, P0 ;  /* 0x54442d18ff027808 */ /* 0x000fe40000000000 */
[----:B------:R-:W-:-:S07]  /*28e00*/  FSEL R3, RZ, 2.1426990032196044922, P0 ;  /* 0x400921fbff037808 */ /* 0x000fce0000000000 */
.L_x_6138:
[----:B------:R-:W-:Y:S05]  /*28e10*/  BSYNC B0 ;  /* 0x0000000000007941 */ /* 0x000fea0003800000 */
.L_x_6136:
[----:B------:R-:W-:Y:S01]  /*28e20*/  DADD R20, |R20|, |R22| ;  /* 0x0000000014147229 */ /* 0x000fe20000000616 */
[----:B------:R-:W-:Y:S01]  /*28e30*/  LOP3.LUT R23, R3, 0x80000000, R23, 0xb8, !PT ;  /* 0x8000000003177812 */ /* 0x000fe200078eb817 */
[----:B------:R-:W-:-:S06]  /*28e40*/  DMUL R62, R62, 0.5 ;  /* 0x3fe000003e3e7828 */ /* 0x000fcc0000000000 */
[----:B------:R-:W-:-:S06]  /*28e50*/  DSETP.GTU.AND P0, PT, |R20|, +INF , PT ;  /* 0x7ff000001400742a */ /* 0x000fcc0003f0c200 */
[----:B------:R-:W-:Y:S02]  /*28e60*/  FSEL R2, R20, R2, P0 ;  /* 0x0000000214027208 */ /* 0x000fe40000000000 */
[----:B------:R-:W-:Y:S01]  /*28e70*/  FSEL R3, R21, R23, P0 ;  /* 0x0000001715037208 */ /* 0x000fe20000000000 */
[----:B------:R-:W-:Y:S06]  /*28e80*/  BRA `(.L_x_6130) ;  /* 0x0000005800387947 */ /* 0x000fec0003800000 */
.L_x_6131:
        /* <DEDUP_REMOVED lines=15> */
[C---:B------:R-:W-:Y:S02]  /*28f80*/  DMUL R70, R2.reuse, R66 ;  /* 0x0000004202467228 */ /* 0x040fe40000000000 */
[----:B------:R-:W-:Y:S02]  /*28f90*/  DMUL R16, R2, R2 ;  /* 0x0000000202107228 */ /* 0x000fe40000000000 */
[----:B------:R-:W-:Y:S02]  /*28fa0*/  DADD R62, R8, -R14 ;  /* 0x00000000083e7229 */ /* 0x000fe4000000080e */
[----:B------:R-:W-:Y:S02]  /*28fb0*/  DADD R2, R2, R2 ;  /* 0x0000000002027229 */ /* 0x000fe40000000002 */
[----:B------:R-:W-:-:S02]  /*28fc0*/  DADD R78, R14, R14 ;  /* 0x000000000e4e7229 */ /* 0x000fc4000000000e */
[----:B------:R-:W-:Y:S02]  /*28fd0*/  DMUL R8, R6, R66 ;  /* 0x0000004206087228 */ /* 0x000fe40000000000 */
[-C--:B------:R-:W-:Y:S02]  /*28fe0*/  DMUL R68, R14, R76.reuse ;  /* 0x0000004c0e447228 */ /* 0x080fe40000000000 */
[----:B------:R-:W-:Y:S02]  /*28ff0*/  DMUL R4, R62, R76 ;  /* 0x0000004c3e047228 */ /* 0x000fe40000000000 */
[----:B------:R-:W-:Y:S02]  /*29000*/  DMUL R2, R6, R2 ;  /* 0x0000000206027228 */ /* 0x000fe40000000000 */
[----:B------:R-:W-:Y:S02]  /*29010*/  DMUL R66, R62, R78 ;  /* 0x0000004e3e427228 */ /* 0x000fe40000000000 */
[----:B------:R-:W-:-:S02]  /*29020*/  DMUL R14, R14, R14 ;  /* 0x0000000e0e0e7228 */ /* 0x000fc40000000000 */
[----:B------:R-:W-:Y:S02]  /*29030*/  DMUL R6, R6, R6 ;  /* 0x0000000606067228 */ /* 0x000fe40000000000 */
[----:B------:R-:W-:-:S11]  /*29040*/  DMUL R62, R62, R62 ;  /* 0x0000003e3e3e7228 */ /* 0x000fd60000000000 */
.L_x_6140:
        /* <DEDUP_REMOVED lines=83> */
.L_x_6139:
        /* <DEDUP_REMOVED lines=99> */
.L_x_6142:
        /* <DEDUP_REMOVED lines=21> */
.L_x_6145:
[----:B------:R-:W-:Y:S05]  /*29d00*/  BSYNC B3 ;  /* 0x0000000000037941 */ /* 0x000fea0003800000 */
.L_x_6144:
        /* <DEDUP_REMOVED lines=29> */
.L_x_6143:
[----:B------:R-:W-:Y:S05]  /*29ee0*/  BSYNC B2 ;  /* 0x0000000000027941 */ /* 0x000fea0003800000 */
.L_x_6141:
        /* <DEDUP_REMOVED lines=21> */
.L_x_6147:
[----:B------:R-:W-:Y:S05]  /*2a040*/  BSYNC B2 ;  /* 0x0000000000027941 */ /* 0x000fea0003800000 */
.L_x_6146:
        /* <DEDUP_REMOVED lines=82> */
.L_x_6149:
[----:B------:R-:W-:-:S04]  /*2a570*/  ISETP.GE.AND P0, PT, R21, RZ, PT ;  /* 0x000000ff1500720c */ /* 0x000fc80003f06270 */
[----:B------:R-:W-:Y:S02]  /*2a580*/  FSEL R2, RZ, 3.37028055040000000000e+12, P0 ;  /* 0x54442d18ff027808 */ /* 0x000fe40000000000 */
[----:B------:R-:W-:-:S07]  /*2a590*/  FSEL R3, RZ, 2.1426990032196044922, P0 ;  /* 0x400921fbff037808 */ /* 0x000fce0000000000 */
.L_x_6150:
[----:B------:R-:W-:Y:S05]  /*2a5a0*/  BSYNC B0 ;  /* 0x0000000000007941 */ /* 0x000fea0003800000 */
.L_x_6148:
[----:B------:R-:W-:Y:S01]  /*2a5b0*/  DADD R20, |R20|, |R22| ;  /* 0x0000000014147229 */ /* 0x000fe20000000616 */
[----:B------:R-:W-:Y:S01]  /*2a5c0*/  LOP3.LUT R23, R3, 0x80000000, R23, 0xb8, !PT ;  /* 0x8000000003177812 */ /* 0x000fe200078eb817 */
[----:B------:R-:W-:-:S06]  /*2a5d0*/  DMUL R62, R62, 0.5 ;  /* 0x3fe000003e3e7828 */ /* 0x000fcc0000000000 */
[----:B------:R-:W-:-:S06]  /*2a5e0*/  DSETP.GTU.AND P0, PT, |R20|, +INF , PT ;  /* 0x7ff000001400742a */ /* 0x000fcc0003f0c200 */
[----:B------:R-:W-:Y:S02]  /*2a5f0*/  FSEL R2, R20, R2, P0 ;  /* 0x0000000214027208 */ /* 0x000fe40000000000 */
[----:B------:R-:W-:Y:S01]  /*2a600*/  FSEL R3, R21, R23, P0 ;  /* 0x0000001715037208 */ /* 0x000fe20000000000 */
[----:B------:R-:W-:Y:S06]  /*2a610*/  BRA `(.L_x_6130) ;  /* 0x0000004000547947 */ /* 0x000fec0003800000 */
.L_x_6118:
        /* <DEDUP_REMOVED lines=135> */
.L_x_6152:
[----:B------:R-:W-:Y:S05]  /*2ae90*/  BSYNC B0 ;  /* 0x0000000000007941 */ /* 0x000fea0003800000 */
.L_x_6151:
        /* <DEDUP_REMOVED lines=8> */
.L_x_6154:
[----:B------:R-:W-:Y:S05]  /*2af20*/  BSYNC B2 ;  /* 0x0000000000027941 */ /* 0x000fea0003800000 */
.L_x_6153:
        /* <DEDUP_REMOVED lines=82> */
.L_x_6156:
[----:B------:R-:W-:-:S04]  /*2b450*/  ISETP.GE.AND P0, PT, R21, RZ, PT ;  /* 0x000000ff1500720c */ /* 0x000fc80003f06270 */
[----:B------:R-:W-:Y:S02]  /*2b460*/  FSEL R2, RZ, 3.37028055040000000000e+12, P0 ;  /* 0x54442d18ff027808 */ /* 0x000fe40000000000 */
[----:B------:R-:W-:-:S07]  /*2b470*/  FSEL R3, RZ, 2.1426990032196044922, P0 ;  /* 0x400921fbff037808 */ /* 0x000fce0000000000 */
.L_x_6157:
[----:B------:R-:W-:Y:S05]  /*2b480*/  BSYNC B0 ;  /* 0x0000000000007941 */ /* 0x000fea0003800000 */
.L_x_6155:
[----:B------:R-:W-:Y:S01]  /*2b490*/  DADD R20, |R20|, |R22| ;  /* 0x0000000014147229 */ /* 0x000fe20000000616 */
[----:B------:R-:W-:-:S07]  /*2b4a0*/  LOP3.LUT R23, R3, 0x80000000, R23, 0xb8, !PT ;  /* 0x8000000003177812 */ /* 0x000fce00078eb817 */
[----:B------:R-:W-:-:S06]  /*2b4b0*/  DSETP.GTU.AND P0, PT, |R20|, +INF , PT ;  /* 0x7ff000001400742a */ /* 0x000fcc0003f0c200 */
[----:B------:R-:W-:Y:S02]  /*2b4c0*/  FSEL R2, R20, R2, P0 ;  /* 0x0000000214027208 */ /* 0x000fe40000000000 */
[----:B------:R-:W-:Y:S01]  /*2b4d0*/  FSEL R3, R21, R23, P0 ;  /* 0x0000001715037208 */ /* 0x000fe20000000000 */
[----:B------:R-:W-:Y:S06]  /*2b4e0*/  BRA `(.L_x_6130) ;  /* 0x0000003000a07947 */ /* 0x000fec0003800000 */
.L_x_6117:
        /* <DEDUP_REMOVED lines=92> */
.L_x_6160:
        /* <DEDUP_REMOVED lines=21> */
.L_x_6163:
[----:B------:R-:W-:Y:S05]  /*2bc00*/  BSYNC B3 ;  /* 0x0000000000037941 */ /* 0x000fea0003800000 */
.L_x_6162:
        /* <DEDUP_REMOVED lines=29> */
.L_x_6161:
[----:B------:R-:W-:Y:S05]  /*2bde0*/  BSYNC B2 ;  /* 0x0000000000027941 */ /* 0x000fea0003800000 */
.L_x_6159:
        /* <DEDUP_REMOVED lines=83> */
.L_x_6158:
        /* <DEDUP_REMOVED lines=85> */
.L_x_6116:
        /* <DEDUP_REMOVED lines=23> */
.L_x_6165:
[----:B------:R-:W-:Y:S05]  /*2c9e0*/  BSYNC B2 ;  /* 0x0000000000027941 */ /* 0x000fea0003800000 */
.L_x_6164:
        /* <DEDUP_REMOVED lines=26> */
.L_x_6167:
[----:B------:R-:W-:Y:S05]  /*2cb90*/  BSYNC B2 ;  /* 0x0000000000027941 */ /* 0x000fea0003800000 */
.L_x_6166:
        /* <DEDUP_REMOVED lines=136> */
.L_x_6169:
[----:B------:R-:W-:Y:S05]  /*2d420*/  BSYNC B0 ;  /* 0x0000000000007941 */ /* 0x000fea0003800000 */
.L_x_6168:
        /* <DEDUP_REMOVED lines=8> */
.L_x_6171:
[----:B------:R-:W-:Y:S05]  /*2d4b0*/  BSYNC B2 ;  /* 0x0000000000027941 */ /* 0x000fea0003800000 */
.L_x_6170:
        /* <DEDUP_REMOVED lines=82> */
.L_x_6173:
[----:B------:R-:W-:-:S04]  /*2d9e0*/  ISETP.GE.AND P0, PT, R21, RZ, PT ;  /* 0x000000ff1500720c */ /* 0x000fc80003f06270 */
[----:B------:R-:W-:Y:S02]  /*2d9f0*/  FSEL R2, RZ, 3.37028055040000000000e+12, P0 ;  /* 0x54442d18ff027808 */ /* 0x000fe40000000000 */
[----:B------:R-:W-:-:S07]  /*2da00*/  FSEL R3, RZ, 2.1426990032196044922, P0 ;  /* 0x400921fbff037808 */ /* 0x000fce0000000000 */
.L_x_6174:
[----:B------:R-:W-:Y:S05]  /*2da10*/  BSYNC B0 ;  /* 0x0000000000007941 */ /* 0x000fea0003800000 */
.L_x_6172:
[----:B------:R-:W-:Y:S01]  /*2da20*/  DADD R20, |R20|, |R22| ;  /* 0x0000000014147229 */ /* 0x000fe20000000616 */
[----:B------:R-:W-:Y:S01]  /*2da30*/  LOP3.LUT R23, R3, 0x80000000, R23, 0xb8, !PT ;  /* 0x8000000003177812 */ /* 0x000fe200078eb817 */
[----:B------:R-:W-:-:S06]  /*2da40*/  DADD R62, R62, 1 ;  /* 0x3ff000003e3e7429 */ /* 0x000fcc0000000000 */
[----:B------:R-:W-:-:S06]  /*2da50*/  DSETP.GTU.AND P0, PT, |R20|, +INF , PT ;  /* 0x7ff000001400742a */ /* 0x000fcc0003f0c200 */
[----:B------:R-:W-:Y:S02]  /*2da60*/  FSEL R2, R20, R2, P0 ;  /* 0x0000000214027208 */ /* 0x000fe40000000000 */
[----:B------:R-:W-:Y:S01]  /*2da70*/  FSEL R3, R21, R23, P0 ;  /* 0x0000001715037208 */ /* 0x000fe20000000000 */
[----:B------:R-:W-:Y:S06]  /*2da80*/  BRA `(.L_x_6130) ;  /* 0x0000000c00387947 */ /* 0x000fec0003800000 */
.L_x_6115:
        /* <DEDUP_REMOVED lines=13> */
[----:B------:R-:W-:-:S08]  /*2db60*/  @P0 DMUL R4, R4, R4 ;  /* 0x0000000404040228 */ /* 0x000fd00000000000 */
[----:B------:R-:W-:Y:S02]  /*2db70*/  @P0 DFMA R4, R2, R2, R4 ;  /* 0x000000020204022b */ /* 0x000fe40000000004 */
[----:B------:R-:W-:Y:S02]  /*2db80*/  @!P0 DFMA R2, R20, R20, R6 ;  /* 0x000000141402822b */ /* 0x000fe40000000006 */
[----:B0-----:R-:W-:-:S04]  /*2db90*/  DFMA R6, -R56, R8, 1 ;  /* 0x3ff000003806742b */ /* 0x001fc80000000108 */
[----:B------:R-:W-:Y:S01]  /*2dba0*/  @P0 DMUL R2, R4, 0.0625 ;  /* 0x3fb0000004020828 */ /* 0x000fe20000000000 */
[----:B------:R-:W-:-:S03]  /*2dbb0*/  FSEL R4, R14, R16, P1 ;  /* 0x000000100e047208 */ /* 0x000fc60000800000 */
[----:B------:R-:W-:Y:S01]  /*2dbc0*/  DFMA R6, R6, R6, R6 ;  /* 0x000000060606722b */ /* 0x000fe20000000006 */
[----:B------:R-:W-:-:S04]  /*2dbd0*/  FSEL R5, R15, R17, P1 ;  /* 0x000000110f057208 */ /* 0x000fc80000800000 */
[----:B------:R-:W-:Y:S01]  /*2dbe0*/  FSETP.GEU.AND P5, PT, |R5|, 6.5827683646048100446e-37, PT ;  /* 0x036000000500780b */ /* 0x000fe20003fae200 */
[----:B------:R-:W-:Y:S01]  /*2dbf0*/  IMAD.MOV.U32 R0, RZ, RZ, R2 ;  /* 0x000000ffff007224 */ /* 0x000fe200078e0002 */
[----:B------:R-:W-:Y:S01]  /*2dc00*/  ISETP.GT.AND P0, PT, R3, 0xfffff, PT ;  /* 0x000fffff0300780c */ /* 0x000fe20003f04270 */
[----:B------:R-:W-:Y:S01]  /*2dc10*/  DFMA R6, R8, R6, R8 ;  /* 0x000000060806722b */ /* 0x000fe20000000008 */
[----:B------:R-:W-:-:S07]  /*2dc20*/  IMAD.MOV.U32 R10, RZ, RZ, R3 ;  /* 0x000000ffff0a7224 */ /* 0x000fce00078e0003 */
[----:B------:R-:W-:-:S04]  /*2dc30*/  DFMA R8, -R56, R6, 1 ;  /* 0x3ff000003808742b */ /* 0x000fc80000000106 */
        /* <DEDUP_REMOVED lines=81> */
.L_x_6176:
[----:B------:R-:W-:Y:S05]  /*2e150*/  BSYNC B0 ;  /* 0x0000000000007941 */ /* 0x000fea0003800000 */
.L_x_6175:
[----:B------:R-:W-:Y:S04]  /*2e160*/  BSSY B2, `(.L_x_6177) ;  /* 0x0000006000027945 */ /* 0x000fe80003800000 */
[----:B------:R-:W-:Y:S05]  /*2e170*/  @P4 BRA P5, `(.L_x_6178) ;  /* 0x0000000000104947 */ /* 0x000fea0002800000 */
[----:B------:R-:W-:Y:S01]  /*2e180*/  IMAD.MOV.U32 R66, RZ, RZ, R56 ;  /* 0x000000ffff427224 */ /* 0x000fe200078e0038 */
[----:B------:R-:W-:Y:S01]  /*2e190*/  MOV R0, 0x2e1c0 ;  /* 0x0002e1c000007802 */ /* 0x000fe20000000f00 */
[----:B------:R-:W-:-:S07]  /*2e1a0*/  IMAD.MOV.U32 R3, RZ, RZ, R57 ;  /* 0x000000ffff037224 */ /* 0x000fce00078e0039 */
[----:B-----5:R-:W-:Y:S05]  /*2e1b0*/  CALL.REL.NOINC `($__internal_3_$__cuda_sm20_div_rn_f64_full) ;  /* 0x000001f000cc7944 */ /* 0x020fea0003c00000 */
.L_x_6178:
[----:B------:R-:W-:Y:S05]  /*2e1c0*/  BSYNC B2 ;  /* 0x0000000000027941 */ /* 0x000fea0003800000 */
.L_x_6177:
        /* <DEDUP_REMOVED lines=82> */
.L_x_6180:
[----:B------:R-:W-:Y:S02]  /*2e6f0*/  FSEL R2, RZ, 3.37028055040000000000e+12, P2 ;  /* 0x54442d18ff027808 */ /* 0x000fe40001000000 */
[----:B------:R-:W-:-:S07]  /*2e700*/  FSEL R3, RZ, 2.1426990032196044922, P2 ;  /* 0x400921fbff037808 */ /* 0x000fce0001000000 */
.L_x_6181:
[----:B------:R-:W-:Y:S05]  /*2e710*/  BSYNC B0 ;  /* 0x0000000000007941 */ /* 0x000fea0003800000 */
.L_x_6179:
[----:B------:R-:W-:Y:S01]  /*2e720*/  DADD R20, |R20|, |R22| ;  /* 0x0000000014147229 */ /* 0x000fe20000000616 */
[----:B------:R-:W-:-:S07]  /*2e730*/  LOP3.LUT R23, R3, 0x80000000, R23, 0xb8, !PT ;  /* 0x8000000003177812 */ /* 0x000fce00078eb817 */
[----:B------:R-:W-:-:S06]  /*2e740*/  DSETP.GTU.AND P0, PT, |R20|, +INF , PT ;  /* 0x7ff000001400742a */ /* 0x000fcc0003f0c200 */
[----:B------:R-:W-:Y:S02]  /*2e750*/  FSEL R2, R20, R2, P0 ;  /* 0x0000000214027208 */ /* 0x000fe40000000000 */
[----:B------:R-:W-:-:S07]  /*2e760*/  FSEL R3, R21, R23, P0 ;  /* 0x0000001715037208 */ /* 0x000fce0000000000 */
.L_x_6130:
[----:B------:R-:W-:Y:S05]  /*2e770*/  BSYNC B1 ;  /* 0x0000000000017941 */ /* 0x000fea0003800000 */
.L_x_6114:
        /* <DEDUP_REMOVED lines=75> */
.L_x_6188:
[----:B------:R-:W-:Y:S05]  /*2ec30*/  BSYNC B0 ;  /* 0x0000000000007941 */ /* 0x000fea0003800000 */
.L_x_6187:
        /* <DEDUP_REMOVED lines=22> */
[----:B------:R-:W-:Y:S01]  /*2eda0*/  IMAD.MOV.U32 R0, RZ, RZ, R3 ;  /* 0x000000ffff007224 */ /* 0x000fe200078e0003 */
[----:B------:R-:W-:Y:S06]  /*2edb0*/  BRA `(.L_x_6191) ;  /* 0x0000000000087947 */ /* 0x000fec0003800000 */
.L_x_6190:
[----:B------:R-:W-:Y:S01]  /*2edc0*/  DMUL R4, RZ, R56 ;  /* 0x00000038ff047228 */ /* 0x000fe20000000000 */
[----:B------:R-:W-:-:S10]  /*2edd0*/  IMAD.MOV.U32 R0, RZ, RZ, RZ ;  /* 0x000000ffff007224 */ /* 0x000fd400078e00ff */
.L_x_6191:
[----:B------:R-:W-:Y:S05]  /*2ede0*/  BSYNC B2 ;  /* 0x0000000000027941 */ /* 0x000fea0003800000 */
.L_x_6189:
        /* <DEDUP_REMOVED lines=47> */
.L_x_6193:
[----:B------:R-:W-:Y:S01]  /*2f0e0*/  DMUL R4, RZ, R56 ;  /* 0x00000038ff047228 */ /* 0x000fe20000000000 */
[----:B------:R-:W-:-:S10]  /*2f0f0*/  IMAD.MOV.U32 R0, RZ, RZ, RZ ;  /* 0x000000ffff007224 */ /* 0x000fd400078e00ff */
.L_x_6194:
[----:B------:R-:W-:Y:S05]  /*2f100*/  BSYNC B2 ;  /* 0x0000000000027941 */ /* 0x000fea0003800000 */
.L_x_6192:
        /* <DEDUP_REMOVED lines=25> */
.L_x_6186:
        /* <DEDUP_REMOVED lines=62> */
.L_x_6197:
[----:B------:R-:W-:Y:S05]  /*2f680*/  BSYNC B0 ;  /* 0x0000000000007941 */ /* 0x000fea0003800000 */
.L_x_6196:
        /* <DEDUP_REMOVED lines=24> */
.L_x_6199:
[----:B------:R-:W-:Y:S01]  /*2f810*/  DMUL R4, RZ, R56 ;  /* 0x00000038ff047228 */ /* 0x000fe20000000000 */
[----:B------:R-:W-:-:S10]  /*2f820*/  IMAD.MOV.U32 R0, RZ, RZ, RZ ;  /* 0x000000ffff007224 */ /* 0x000fd400078e00ff */
.L_x_6200:
[----:B------:R-:W-:Y:S05]  /*2f830*/  BSYNC B2 ;  /* 0x0000000000027941 */ /* 0x000fea0003800000 */
.L_x_6198:
        /* <DEDUP_REMOVED lines=47> */
.L_x_6202:
[----:B------:R-:W-:Y:S01]  /*2fb30*/  DMUL R4, RZ, R56 ;  /* 0x00000038ff047228 */ /* 0x000fe20000000000 */
[----:B------:R-:W-:-:S10]  /*2fb40*/  IMAD.MOV.U32 R0, RZ, RZ, RZ ;  /* 0x000000ffff007224 */ /* 0x000fd400078e00ff */
.L_x_6203:
[----:B------:R-:W-:Y:S05]  /*2fb50*/  BSYNC B2 ;  /* 0x0000000000027941 */ /* 0x000fea0003800000 */
.L_x_6201:
        /* <DEDUP_REMOVED lines=39> */
.L_x_6185:
        /* <DEDUP_REMOVED lines=11> */
.L_x_6204:
[----:B------:R-:W-:-:S10]  /*2fe80*/  DADD R20, R56, -R56 ;  /* 0x0000000038147229 */ /* 0x000fd40000000838 */
[----:B------:R-:W-:Y:S02]  /*2fe90*/  IMAD.MOV.U32 R22, RZ, RZ, R20 ;  /* 0x000000ffff167224 */ /* 0x000fe400078e0014 */
[----:B------:R-:W-:Y:S01]  /*2fea0*/  IMAD.MOV.U32 R23, RZ, RZ, R21 ;  /* 0x000000ffff177224 */ /* 0x000fe200078e0015 */
[----:B------:R-:W-:Y:S06]  /*2feb0*/  BRA `(.L_x_6195) ;  /* 0x00000008008c7947 */ /* 0x000fec0003800000 */
.L_x_6184:
        /* <DEDUP_REMOVED lines=25> */
.L_x_6206:
[----:B------:R-:W-:Y:S01]  /*30050*/  DMUL R4, RZ, R56 ;  /* 0x00000038ff047228 */ /* 0x000fe20000000000 */
[----:B------:R-:W-:-:S10]  /*30060*/  IMAD.MOV.U32 R0, RZ, RZ, RZ ;  /* 0x000000ffff007224 */ /* 0x000fd400078e00ff */
.L_x_6207:
[----:B------:R-:W-:Y:S05]  /*30070*/  BSYNC B2 ;  /* 0x0000000000027941 */ /* 0x000fea0003800000 */
.L_x_6205:
        /* <DEDUP_REMOVED lines=47> */
.L_x_6209:
[----:B------:R-:W-:Y:S01]  /*30370*/  DMUL R4, RZ, R56 ;  /* 0x00000038ff047228 */ /* 0x000fe20000000000 */
[----:B------:R-:W-:-:S10]  /*30380*/  IMAD.MOV.U32 R0, RZ, RZ, RZ ;  /* 0x000000ffff007224 */ /* 0x000fd400078e00ff */
.L_x_6210:
[----:B------:R-:W-:Y:S05]  /*30390*/  BSYNC B2 ;  /* 0x0000000000027941 */ /* 0x000fea0003800000 */
.L_x_6208:
        /* <DEDUP_REMOVED lines=24> */
.L_x_6183:
        /* <DEDUP_REMOVED lines=58> */
.L_x_6212:
[----:B------:R-:W-:Y:S05]  /*308c0*/  BSYNC B0 ;  /* 0x0000000000007941 */ /* 0x000fea0003800000 */
.L_x_6211:
[----:B------:R-:W-:Y:S02]  /*308d0*/  IMAD.MOV.U32 R22, RZ, RZ, R56 ;  /* 0x000000ffff167224 */ /* 0x000fe400078e0038 */
[----:B------:R-:W-:-:S07]  /*308e0*/  IMAD.MOV.U32 R23, RZ, RZ, R57 ;  /* 0x000000ffff177224 */ /* 0x000fce00078e0039 */
.L_x_6195:
[----:B------:R-:W-:Y:S05]  /*308f0*/  BSYNC B1 ;  /* 0x0000000000017941 */ /* 0x000fea0003800000 */
.L_x_6182:
[----:B-----5:R-:W-:Y:S01]  /*30900*/  DSETP.NAN.AND P0, PT, R32, R34, PT ;  /* 0x000000222000722a */ /* 0x020fe20003f08000 */
        /* <DEDUP_REMOVED lines=121> */
.L_x_6220:
        /* <DEDUP_REMOVED lines=21> */
.L_x_6223:
[----:B------:R-:W-:Y:S05]  /*311f0*/  BSYNC B3 ;  /* 0x0000000000037941 */ /* 0x000fea0003800000 */
.L_x_6222:
        /* <DEDUP_REMOVED lines=29> */
.L_x_6221:
[----:B------:R-:W-:Y:S05]  /*313d0*/  BSYNC B2 ;  /* 0x0000000000027941 */ /* 0x000fea0003800000 */
.L_x_6219:
        /* <DEDUP_REMOVED lines=21> */
.L_x_6225:
[----:B------:R-:W-:Y:S05]  /*31530*/  BSYNC B2 ;  /* 0x0000000000027941 */ /* 0x000fea0003800000 */
.L_x_6224:
        /* <DEDUP_REMOVED lines=82> */
.L_x_6227:
[----:B------:R-:W-:-:S04]  /*31a60*/  ISETP.GE.AND P0, PT, R33, RZ, PT ;  /* 0x000000ff2100720c */ /* 0x000fc80003f06270 */
[----:B------:R-:W-:Y:S02]  /*31a70*/  FSEL R2, RZ, 3.37028055040000000000e+12, P0 ;  /* 0x54442d18ff027808 */ /* 0x000fe40000000000 */
[----:B------:R-:W-:-:S07]  /*31a80*/  FSEL R3, RZ, 2.1426990032196044922, P0 ;  /* 0x400921fbff037808 */ /* 0x000fce0000000000 */
.L_x_6228:
[----:B------:R-:W-:Y:S05]  /*31a90*/  BSYNC B0 ;  /* 0x0000000000007941 */ /* 0x000fea0003800000 */
.L_x_6226:
[----:B------:R-:W-:Y:S01]  /*31aa0*/  DADD R32, |R32|, |R34| ;  /* 0x0000000020207229 */ /* 0x000fe20000000622 */
[----:B------:R-:W-:Y:S01]  /*31ab0*/  LOP3.LUT R35, R3, 0x80000000, R35, 0xb8, !PT ;  /* 0x8000000003237812 */ /* 0x000fe200078eb823 */
[----:B------:R-:W-:-:S06]  /*31ac0*/  DMUL R58, R58, 0.5 ;  /* 0x3fe000003a3a7828 */ /* 0x000fcc0000000000 */
[----:B------:R-:W-:-:S06]  /*31ad0*/  DSETP.GTU.AND P0, PT, |R32|, +INF , PT ;  /* 0x7ff000002000742a */ /* 0x000fcc0003f0c200 */
[----:B------:R-:W-:Y:S02]  /*31ae0*/  FSEL R2, R32, R2, P0 ;  /* 0x0000000220027208 */ /* 0x000fe40000000000 */
[----:B------:R-:W-:Y:S01]  /*31af0*/  FSEL R3, R33, R35, P0 ;  /* 0x0000002321037208 */ /* 0x000fe20000000000 */
[----:B------:R-:W-:Y:S06]  /*31b00*/  BRA `(.L_x_6229) ;  /* 0x0000006400507947 */ /* 0x000fec0003800000 */
.L_x_6218:
        /* <DEDUP_REMOVED lines=99> */
.L_x_6232:
[----:B------:R-:W-:Y:S05]  /*32140*/  BSYNC B0 ;  /* 0x0000000000007941 */ /* 0x000fea0003800000 */
.L_x_6231:
[----:B------:R-:W-:Y:S04]  /*32150*/  BSSY B2, `(.L_x_6233) ;  /* 0x0000008000027945 */ /* 0x000fe80003800000 */
[----:B------:R-:W-:Y:S05]  /*32160*/  @P4 BRA P5, `(.L_x_6234) ;  /* 0x0000000000184947 */ /* 0x000fea0002800000 */
[----:B------:R-:W-:Y:S01]  /*32170*/  IMAD.MOV.U32 R4, RZ, RZ, R60 ;  /* 0x000000ffff047224 */ /* 0x000fe200078e003c */
[----:B------:R-:W-:Y:S01]  /*32180*/  MOV R0, 0x321d0 ;  /* 0x000321d000007802 */ /* 0x000fe20000000f00 */
[----:B------:R-:W-:Y:S02]  /*32190*/  IMAD.MOV.U32 R5, RZ, RZ, R61 ;  /* 0x000000ffff057224 */ /* 0x000fe400078e003d */
[----:B------:R-:W-:Y:S02]  /*321a0*/  IMAD.MOV.U32 R66, RZ, RZ, R62 ;  /* 0x000000ffff427224 */ /* 0x000fe400078e003e */
[----:B------:R-:W-:-:S07]  /*321b0*/  IMAD.MOV.U32 R3, RZ, RZ, R63 ;  /* 0x000000ffff037224 */ /* 0x000fce00078e003f */
[----:B------:R-:W-:Y:S05]  /*321c0*/  CALL.REL.NOINC `($__internal_3_$__cuda_sm20_div_rn_f64_full) ;  /* 0x000001b000c87944 */ /* 0x000fea0003c00000 */
.L_x_6234:
[----:B------:R-:W-:Y:S05]  /*321d0*/  BSYNC B2 ;  /* 0x0000000000027941 */ /* 0x000fea0003800000 */
.L_x_6233:
        /* <DEDUP_REMOVED lines=82> */
.L_x_6236:
[----:B------:R-:W-:-:S04]  /*32700*/  ISETP.GE.AND P0, PT, R33, RZ, PT ;  /* 0x000000ff2100720c */ /* 0x000fc80003f06270 */
[----:B------:R-:W-:Y:S02]  /*32710*/  FSEL R2, RZ, 3.37028055040000000000e+12, P0 ;  /* 0x54442d18ff027808 */ /* 0x000fe40000000000 */
[----:B------:R-:W-:-:S07]  /*32720*/  FSEL R3, RZ, 2.1426990032196044922, P0 ;  /* 0x400921fbff037808 */ /* 0x000fce0000000000 */
.L_x_6237:
[----:B------:R-:W-:Y:S05]  /*32730*/  BSYNC B0 ;  /* 0x0000000000007941 */ /* 0x000fea0003800000 */
.L_x_6235:
[----:B------:R-:W-:Y:S01]  /*32740*/  DADD R32, |R32|, |R34| ;  /* 0x0000000020207229 */ /* 0x000fe20000000622 */
[----:B------:R-:W-:Y:S01]  /*32750*/  LOP3.LUT R35, R3, 0x80000000, R35, 0xb8, !PT ;  /* 0x8000000003237812 */ /* 0x000fe200078eb823 */
[----:B------:R-:W-:-:S06]  /*32760*/  DMUL R58, R58, 0.5 ;  /* 0x3fe000003a3a7828 */ /* 0x000fcc0000000000 */
[----:B------:R-:W-:-:S06]  /*32770*/  DSETP.GTU.AND P0, PT, |R32|, +INF , PT ;  /* 0x7ff000002000742a */ /* 0x000fcc0003f0c200 */
[----:B------:R-:W-:Y:S02]  /*32780*/  FSEL R2, R32, R2, P0 ;  /* 0x0000000220027208 */ /* 0x000fe40000000000 */
[----:B------:R-:W-:Y:S01]  /*32790*/  FSEL R3, R33, R35, P0 ;  /* 0x0000002321037208 */ /* 0x000fe20000000000 */
[----:B------:R-:W-:Y:S06]  /*327a0*/  BRA `(.L_x_6229) ;  /* 0x0000005800287947 */ /* 0x000fec0003800000 */
.L_x_6230:
        /* <DEDUP_REMOVED lines=21> */
[----:B------:R-:W-:Y:S02]  /*32900*/  DMUL R14, R58, R58 ;  /* 0x0000003a3a0e7228 */ /* 0x000fe40000000000 */
[C---:B------:R-:W-:Y:S02]  /*32910*/  DMUL R6, R8.reuse, R64 ;  /* 0x0000004008067228 */ /* 0x040fe40000000000 */
[----:B------:R-:W-:Y:S02]  /*32920*/  DMUL R2, R8, R2 ;  /* 0x0000000208027228 */ /* 0x000fe40000000000 */
[----:B------:R-:W-:Y:S02]  /*32930*/  DMUL R4, R74, R76 ;  /* 0x0000004c4a047228 */ /* 0x000fe40000000000 */
[----:B------:R-:W-:-:S02]  /*32940*/  DMUL R8, R8, R8 ;  /* 0x0000000808087228 */ /* 0x000fc40000000000 */
[C---:B------:R-:W-:Y:S02]  /*32950*/  DMUL R64, R74.reuse, R78 ;  /* 0x0000004e4a407228 */ /* 0x040fe40000000000 */
[----:B------:R-:W-:-:S11]  /*32960*/  DMUL R58, R74, R74 ;  /* 0x0000004a4a3a7228 */ /* 0x000fd60000000000 */
.L_x_6239:
        /* <DEDUP_REMOVED lines=79> */
.L_x_6238:
        /* <DEDUP_REMOVED lines=99> */
.L_x_6241:
        /* <DEDUP_REMOVED lines=21> */
.L_x_6244:
[----:B------:R-:W-:Y:S05]  /*335e0*/  BSYNC B3 ;  /* 0x0000000000037941 */ /* 0x000fea0003800000 */
.L_x_6243:
        /* <DEDUP_REMOVED lines=29> */
.L_x_6242:
[----:B------:R-:W-:Y:S05]  /*337c0*/  BSYNC B2 ;  /* 0x0000000000027941 */ /* 0x000fea0003800000 */
.L_x_6240:
        /* <DEDUP_REMOVED lines=21> */
.L_x_6246:
[----:B------:R-:W-:Y:S05]  /*33920*/  BSYNC B2 ;  /* 0x0000000000027941 */ /* 0x000fea0003800000 */
.L_x_6245:
        /* <DEDUP_REMOVED lines=82> */
.L_x_6248:
[----:B------:R-:W-:-:S04]  /*33e50*/  ISETP.GE.AND P0, PT, R33, RZ, PT ;  /* 0x000000ff2100720c */ /* 0x000fc80003f06270 */
[----:B------:R-:W-:Y:S02]  /*33e60*/  FSEL R2, RZ, 3.37028055040000000000e+12, P0 ;  /* 0x54442d18ff027808 */ /* 0x000fe40000000000 */
[----:B------:R-:W-:-:S07]  /*33e70*/  FSEL R3, RZ, 2.1426990032196044922, P0 ;  /* 0x400921fbff037808 */ /* 0x000fce0000000000 */
.L_x_6249:
[----:B------:R-:W-:Y:S05]  /*33e80*/  BSYNC B0 ;  /* 0x0000000000007941 */ /* 0x000fea0003800000 */
.L_x_6247:
[----:B------:R-:W-:Y:S01]  /*33e90*/  DADD R32, |R32|, |R34| ;  /* 0x0000000020207229 */ /* 0x000fe20000000622 */
[----:B------:R-:W-:Y:S01]  /*33ea0*/  LOP3.LUT R35, R3, 0x80000000, R35, 0xb8, !PT ;  /* 0x8000000003237812 */ /* 0x000fe200078eb823 */
[----:B------:R-:W-:-:S06]  /*33eb0*/  DMUL R58, R58, 0.5 ;  /* 0x3fe000003a3a7828 */ /* 0x000fcc0000000000 */
[----:B------:R-:W-:-:S06]  /*33ec0*/  DSETP.GTU.AND P0, PT, |R32|, +INF , PT ;  /* 0x7ff000002000742a */ /* 0x000fcc0003f0c200 */
[----:B------:R-:W-:Y:S02]  /*33ed0*/  FSEL R2, R32, R2, P0 ;  /* 0x0000000220027208 */ /* 0x000fe40000000000 */
[----:B------:R-:W-:Y:S01]  /*33ee0*/  FSEL R3, R33, R35, P0 ;  /* 0x0000002321037208 */ /* 0x000fe20000000000 */
[----:B------:R-:W-:Y:S06]  /*33ef0*/  BRA `(.L_x_6229) ;  /* 0x0000004000547947 */ /* 0x000fec0003800000 */
.L_x_6217:
        /* <DEDUP_REMOVED lines=135> */
.L_x_6251:
[----:B------:R-:W-:Y:S05]  /*34770*/  BSYNC B0 ;  /* 0x0000000000007941 */ /* 0x000fea0003800000 */
.L_x_6250:
        /* <DEDUP_REMOVED lines=8> */
.L_x_6253:
[----:B------:R-:W-:Y:S05]  /*34800*/  BSYNC B2 ;  /* 0x0000000000027941 */ /* 0x000fea0003800000 */
.L_x_6252:
        /* <DEDUP_REMOVED lines=82> */
.L_x_6255:
[----:B------:R-:W-:-:S04]  /*34d30*/  ISETP.GE.AND P0, PT, R33, RZ, PT ;  /* 0x000000ff2100720c */ /* 0x000fc80003f06270 */
[----:B------:R-:W-:Y:S02]  /*34d40*/  FSEL R2, RZ, 3.37028055040000000000e+12, P0 ;  /* 0x54442d18ff027808 */ /* 0x000fe40000000000 */
[----:B------:R-:W-:-:S07]  /*34d50*/  FSEL R3, RZ, 2.1426990032196044922, P0 ;  /* 0x400921fbff037808 */ /* 0x000fce0000000000 */
.L_x_6256:
[----:B------:R-:W-:Y:S05]  /*34d60*/  BSYNC B0 ;  /* 0x0000000000007941 */ /* 0x000fea0003800000 */
.L_x_6254:
[----:B------:R-:W-:Y:S01]  /*34d70*/  DADD R32, |R32|, |R34| ;  /* 0x0000000020207229 */ /* 0x000fe20000000622 */
[----:B------:R-:W-:-:S07]  /*34d80*/  LOP3.LUT R35, R3, 0x80000000, R35, 0xb8, !PT ;  /* 0x8000000003237812 */ /* 0x000fce00078eb823 */
[----:B------:R-:W-:-:S06]  /*34d90*/  DSETP.GTU.AND P0, PT, |R32|, +INF , PT ;  /* 0x7ff000002000742a */ /* 0x000fcc0003f0c200 */
[----:B------:R-:W-:Y:S02]  /*34da0*/  FSEL R2, R32, R2, P0 ;  /* 0x0000000220027208 */ /* 0x000fe40000000000 */
[----:B------:R-:W-:Y:S01]  /*34db0*/  FSEL R3, R33, R35, P0 ;  /* 0x0000002321037208 */ /* 0x000fe20000000000 */
[----:B------:R-:W-:Y:S06]  /*34dc0*/  BRA `(.L_x_6229) ;  /* 0x0000003000a07947 */ /* 0x000fec0003800000 */
.L_x_6216:
        /* <DEDUP_REMOVED lines=92> */
.L_x_6259:
        /* <DEDUP_REMOVED lines=21> */
.L_x_6262:
[----:B------:R-:W-:Y:S05]  /*354e0*/  BSYNC B3 ;  /* 0x0000000000037941 */ /* 0x000fea0003800000 */
.L_x_6261:
        /* <DEDUP_REMOVED lines=29> */
.L_x_6260:
[----:B------:R-:W-:Y:S05]  /*356c0*/  BSYNC B2 ;  /* 0x0000000000027941 */ /* 0x000fea0003800000 */
.L_x_6258:
        /* <DEDUP_REMOVED lines=83> */
.L_x_6257:
        /* <DEDUP_REMOVED lines=85> */
.L_x_6215:
        /* <DEDUP_REMOVED lines=23> */
.L_x_6264:
[----:B------:R-:W-:Y:S05]  /*362c0*/  BSYNC B2 ;  /* 0x0000000000027941 */ /* 0x000fea0003800000 */
.L_x_6263:
        /* <DEDUP_REMOVED lines=26> */
.L_x_6266:
[----:B------:R-:W-:Y:S05]  /*36470*/  BSYNC B2 ;  /* 0x0000000000027941 */ /* 0x000fea0003800000 */
.L_x_6265:
        /* <DEDUP_REMOVED lines=136> */
.L_x_6268:
[----:B------:R-:W-:Y:S05]  /*36d00*/  BSYNC B0 ;  /* 0x0000000000007941 */ /* 0x000fea0003800000 */
.L_x_6267:
        /* <DEDUP_REMOVED lines=8> */
.L_x_6270:
[----:B------:R-:W-:Y:S05]  /*36d90*/  BSYNC B2 ;  /* 0x0000000000027941 */ /* 0x000fea0003800000 */
.L_x_6269:
        /* <DEDUP_REMOVED lines=82> */
.L_x_6272:
[----:B------:R-:W-:-:S04]  /*372c0*/  ISETP.GE.AND P0, PT, R33, RZ, PT ;  /* 0x000000ff2100720c */ /* 0x000fc80003f06270 */
[----:B------:R-:W-:Y:S02]  /*372d0*/  FSEL R2, RZ, 3.37028055040000000000e+12, P0 ;  /* 0x54442d18ff027808 */ /* 0x000fe40000000000 */
[----:B------:R-:W-:-:S07]  /*372e0*/  FSEL R3, RZ, 2.1426990032196044922, P0 ;  /* 0x400921fbff037808 */ /* 0x000fce0000000000 */
.L_x_6273:
[----:B------:R-:W-:Y:S05]  /*372f0*/  BSYNC B0 ;  /* 0x0000000000007941 */ /* 0x000fea0003800000 */
.L_x_6271:
[----:B------:R-:W-:Y:S01]  /*37300*/  DADD R32, |R32|, |R34| ;  /* 0x0000000020207229 */ /* 0x000fe20000000622 */
[----:B------:R-:W-:Y:S01]  /*37310*/  LOP3.LUT R35, R3, 0x80000000, R35, 0xb8, !PT ;  /* 0x8000000003237812 */ /* 0x000fe200078eb823 */
[----:B------:R-:W-:-:S06]  /*37320*/  DADD R58, R58, 1 ;  /* 0x3ff000003a3a7429 */ /* 0x000fcc0000000000 */
[----:B------:R-:W-:-:S06]  /*37330*/  DSETP.GTU.AND P0, PT, |R32|, +INF , PT ;  /* 0x7ff000002000742a */ /* 0x000fcc0003f0c200 */
[----:B------:R-:W-:Y:S02]  /*37340*/  FSEL R2, R32, R2, P0 ;  /* 0x0000000220027208 */ /* 0x000fe40000000000 */
[----:B------:R-:W-:Y:S01]  /*37350*/  FSEL R3, R33, R35, P0 ;  /* 0x0000002321037208 */ /* 0x000fe20000000000 */
[----:B------:R-:W-:Y:S06]  /*37360*/  BRA `(.L_x_6229) ;  /* 0x0000000c00387947 */ /* 0x000fec0003800000 */
.L_x_6214:
        /* <DEDUP_REMOVED lines=108> */
.L_x_6275:
[----:B------:R-:W-:Y:S05]  /*37a30*/  BSYNC B0 ;  /* 0x0000000000007941 */ /* 0x000fea0003800000 */
.L_x_6274:
[----:B------:R-:W-:Y:S04]  /*37a40*/  BSSY B2, `(.L_x_6276) ;  /* 0x0000006000027945 */ /* 0x000fe80003800000 */
[----:B------:R-:W-:Y:S05]  /*37a50*/  @P4 BRA P5, `(.L_x_6277) ;  /* 0x0000000000104947 */ /* 0x000fea0002800000 */
[----:B------:R-:W-:Y:S01]  /*37a60*/  IMAD.MOV.U32 R66, RZ, RZ, R60 ;  /* 0x000000ffff427224 */ /* 0x000fe200078e003c */
[----:B------:R-:W-:Y:S01]  /*37a70*/  MOV R0, 0x37aa0 ;  /* 0x00037aa000007802 */ /* 0x000fe20000000f00 */
[----:B------:R-:W-:-:S07]  /*37a80*/  IMAD.MOV.U32 R3, RZ, RZ, R61 ;  /* 0x000000ffff037224 */ /* 0x000fce00078e003d */
[----:B------:R-:W-:Y:S05]  /*37a90*/  CALL.REL.NOINC `($__internal_3_$__cuda_sm20_div_rn_f64_full) ;  /* 0x0000015800947944 */ /* 0x000fea0003c00000 */
.L_x_6277:
[----:B------:R-:W-:Y:S05]  /*37aa0*/  BSYNC B2 ;  /* 0x0000000000027941 */ /* 0x000fea0003800000 */
.L_x_6276:
        /* <DEDUP_REMOVED lines=82> */
.L_x_6279:
[----:B------:R-:W-:Y:S02]  /*37fd0*/  FSEL R2, RZ, 3.37028055040000000000e+12, P2 ;  /* 0x54442d18ff027808 */ /* 0x000fe40001000000 */
[----:B------:R-:W-:-:S07]  /*37fe0*/  FSEL R3, RZ, 2.1426990032196044922, P2 ;  /* 0x400921fbff037808 */ /* 0x000fce0001000000 */
.L_x_6280:
[----:B------:R-:W-:Y:S05]  /*37ff0*/  BSYNC B0 ;  /* 0x0000000000007941 */ /* 0x000fea0003800000 */
.L_x_6278:
[----:B------:R-:W-:Y:S01]  /*38000*/  DADD R32, |R32|, |R34| ;  /* 0x0000000020207229 */ /* 0x000fe20000000622 */
[----:B------:R-:W-:-:S07]  /*38010*/  LOP3.LUT R35, R3, 0x80000000, R35, 0xb8, !PT ;  /* 0x8000000003237812 */ /* 0x000fce00078eb823 */
[----:B------:R-:W-:-:S06]  /*38020*/  DSETP.GTU.AND P0, PT, |R32|, +INF , PT ;  /* 0x7ff000002000742a */ /* 0x000fcc0003f0c200 */
[----:B------:R-:W-:Y:S02]  /*38030*/  FSEL R2, R32, R2, P0 ;  /* 0x0000000220027208 */ /* 0x000fe40000000000 */
[----:B------:R-:W-:-:S07]  /*38040*/  FSEL R3, R33, R35, P0 ;  /* 0x0000002321037208 */ /* 0x000fce0000000000 */
.L_x_6229:
[----:B------:R-:W-:Y:S05]  /*38050*/  BSYNC B1 ;  /* 0x0000000000017941 */ /* 0x000fea0003800000 */
.L_x_6213:
        /* <DEDUP_REMOVED lines=79> */
.L_x_6287:
[----:B------:R-:W-:Y:S05]  /*38550*/  BSYNC B0 ;  /* 0x0000000000007941 */ /* 0x000fea0003800000 */
.L_x_6286:
        /* <DEDUP_REMOVED lines=22> */
[----:B------:R-:W-:Y:S01]  /*386c0*/  IMAD.MOV.U32 R0, RZ, RZ, R3 ;  /* 0x000000ffff007224 */ /* 0x000fe200078e0003 */
[----:B------:R-:W-:Y:S06]  /*386d0*/  BRA `(.L_x_6290) ;  /* 0x0000000000087947 */ /* 0x000fec0003800000 */
.L_x_6289:
[----:B------:R-:W-:Y:S01]  /*386e0*/  DMUL R4, RZ, R44 ;  /* 0x0000002cff047228 */ /* 0x000fe20000000000 */
[----:B------:R-:W-:-:S10]  /*386f0*/  IMAD.MOV.U32 R0, RZ, RZ, RZ ;  /* 0x000000ffff007224 */ /* 0x000fd400078e00ff */
.L_x_6290:
[----:B------:R-:W-:Y:S05]  /*38700*/  BSYNC B2 ;  /* 0x0000000000027941 */ /* 0x000fea0003800000 */
.L_x_6288:
        /* <DEDUP_REMOVED lines=47> */
.L_x_6292:
[----:B------:R-:W-:Y:S01]  /*38a00*/  DMUL R4, RZ, R44 ;  /* 0x0000002cff047228 */ /* 0x000fe20000000000 */
[----:B------:R-:W-:-:S10]  /*38a10*/  IMAD.MOV.U32 R0, RZ, RZ, RZ ;  /* 0x000000ffff007224 */ /* 0x000fd400078e00ff */
.L_x_6293:
[----:B------:R-:W-:Y:S05]  /*38a20*/  BSYNC B2 ;  /* 0x0000000000027941 */ /* 0x000fea0003800000 */
.L_x_6291:
        /* <DEDUP_REMOVED lines=25> */
.L_x_6285:
        /* <DEDUP_REMOVED lines=62> */
.L_x_6296:
[----:B------:R-:W-:Y:S05]  /*38fa0*/  BSYNC B0 ;  /* 0x0000000000007941 */ /* 0x000fea0003800000 */
.L_x_6295:
        /* <DEDUP_REMOVED lines=24> */
.L_x_6298:
[----:B------:R-:W-:Y:S01]  /*39130*/  DMUL R4, RZ, R44 ;  /* 0x0000002cff047228 */ /* 0x000fe20000000000 */
[----:B------:R-:W-:-:S10]  /*39140*/  IMAD.MOV.U32 R0, RZ, RZ, RZ ;  /* 0x000000ffff007224 */ /* 0x000fd400078e00ff */
.L_x_6299:
[----:B------:R-:W-:Y:S05]  /*39150*/  BSYNC B2 ;  /* 0x0000000000027941 */ /* 0x000fea0003800000 */
.L_x_6297:
        /* <DEDUP_REMOVED lines=47> */
.L_x_6301:
[----:B------:R-:W-:Y:S01]  /*39450*/  DMUL R4, RZ, R44 ;  /* 0x0000002cff047228 */ /* 0x000fe20000000000 */
[----:B------:R-:W-:-:S10]  /*39460*/  IMAD.MOV.U32 R0, RZ, RZ, RZ ;  /* 0x000000ffff007224 */ /* 0x000fd400078e00ff */
.L_x_6302:
[----:B------:R-:W-:Y:S05]  /*39470*/  BSYNC B2 ;  /* 0x0000000000027941 */ /* 0x000fea0003800000 */
.L_x_6300:
        /* <DEDUP_REMOVED lines=39> */
.L_x_6284:
        /* <DEDUP_REMOVED lines=11> */
.L_x_6303:
[----:B------:R-:W-:-:S10]  /*397a0*/  DADD R32, R44, -R44 ;  /* 0x000000002c207229 */ /* 0x000fd4000000082c */
[----:B------:R-:W-:Y:S02]  /*397b0*/  IMAD.MOV.U32 R34, RZ, RZ, R32 ;  /* 0x000000ffff227224 */ /* 0x000fe400078e0020 */
[----:B------:R-:W-:Y:S01]  /*397c0*/  IMAD.MOV.U32 R35, RZ, RZ, R33 ;  /* 0x000000ffff237224 */ /* 0x000fe200078e0021 */
[----:B------:R-:W-:Y:S06]  /*397d0*/  BRA `(.L_x_6294) ;  /* 0x00000008008c7947 */ /* 0x000fec0003800000 */
.L_x_6283:
        /* <DEDUP_REMOVED lines=25> */
.L_x_6305:
[----:B------:R-:W-:Y:S01]  /*39970*/  DMUL R4, RZ, R44 ;  /* 0x0000002cff047228 */ /* 0x000fe20000000000 */
[----:B------:R-:W-:-:S10]  /*39980*/  IMAD.MOV.U32 R0, RZ, RZ, RZ ;  /* 0x000000ffff007224 */ /* 0x000fd400078e00ff */
.L_x_6306:
[----:B------:R-:W-:Y:S05]  /*39990*/  BSYNC B2 ;  /* 0x0000000000027941 */ /* 0x000fea0003800000 */
.L_x_6304:
        /* <DEDUP_REMOVED lines=47> */
.L_x_6308:
[----:B------:R-:W-:Y:S01]  /*39c90*/  DMUL R4, RZ, R44 ;  /* 0x0000002cff047228 */ /* 0x000fe20000000000 */
[----:B------:R-:W-:-:S10]  /*39ca0*/  IMAD.MOV.U32 R0, RZ, RZ, RZ ;  /* 0x000000ffff007224 */ /* 0x000fd400078e00ff */
.L_x_6309:
[----:B------:R-:W-:Y:S05]  /*39cb0*/  BSYNC B2 ;  /* 0x0000000000027941 */ /* 0x000fea0003800000 */
.L_x_6307:
        /* <DEDUP_REMOVED lines=24> */
.L_x_6282:
        /* <DEDUP_REMOVED lines=58> */
.L_x_6311:
[----:B------:R-:W-:Y:S05]  /*3a1e0*/  BSYNC B0 ;  /* 0x0000000000007941 */ /* 0x000fea0003800000 */
.L_x_6310:
[----:B------:R-:W-:Y:S02]  /*3a1f0*/  IMAD.MOV.U32 R34, RZ, RZ, R44 ;  /* 0x000000ffff227224 */ /* 0x000fe400078e002c */
[----:B------:R-:W-:-:S07]  /*3a200*/  IMAD.MOV.U32 R35, RZ, RZ, R45 ;  /* 0x000000ffff237224 */ /* 0x000fce00078e002d */
.L_x_6294:
[----:B------:R-:W-:Y:S05]  /*3a210*/  BSYNC B1 ;  /* 0x0000000000017941 */ /* 0x000fea0003800000 */
.L_x_6281:
        /* <DEDUP_REMOVED lines=122> */
.L_x_6319:
        /* <DEDUP_REMOVED lines=21> */
.L_x_6322:
[----:B------:R-:W-:Y:S05]  /*3ab10*/  BSYNC B3 ;  /* 0x0000000000037941 */ /* 0x000fea0003800000 */
.L_x_6321:
        /* <DEDUP_REMOVED lines=29> */
.L_x_6320:
[----:B------:R-:W-:Y:S05]  /*3acf0*/  BSYNC B2 ;  /* 0x0000000000027941 */ /* 0x000fea0003800000 */
.L_x_6318:
        /* <DEDUP_REMOVED lines=21> */
.L_x_6324:
[----:B------:R-:W-:Y:S05]  /*3ae50*/  BSYNC B2 ;  /* 0x0000000000027941 */ /* 0x000fea0003800000 */
.L_x_6323:
        /* <DEDUP_REMOVED lines=82> */
.L_x_6326:
[----:B------:R-:W-:-:S04]  /*3b380*/  ISETP.GE.AND P0, PT, R29, RZ, PT ;  /* 0x000000ff1d00720c */ /* 0x000fc80003f06270 */
[----:B------:R-:W-:Y:S02]  /*3b390*/  FSEL R2, RZ, 3.37028055040000000000e+12, P0 ;  /* 0x54442d18ff027808 */ /* 0x000fe40000000000 */
[----:B------:R-:W-:-:S07]  /*3b3a0*/  FSEL R3, RZ, 2.1426990032196044922, P0 ;  /* 0x400921fbff037808 */ /* 0x000fce0000000000 */
.L_x_6327:
[----:B------:R-:W-:Y:S05]  /*3b3b0*/  BSYNC B0 ;  /* 0x0000000000007941 */ /* 0x000fea0003800000 */
.L_x_6325:
[----:B------:R-:W-:Y:S01]  /*3b3c0*/  DADD R28, |R28|, |R30| ;  /* 0x000000001c1c7229 */ /* 0x000fe2000000061e */
[----:B------:R-:W-:Y:S01]  /*3b3d0*/  LOP3.LUT R31, R3, 0x80000000, R31, 0xb8, !PT ;  /* 0x80000000031f7812 */ /* 0x000fe200078eb81f */
[----:B------:R-:W-:-:S06]  /*3b3e0*/  DMUL R46, R46, 0.5 ;  /* 0x3fe000002e2e7828 */ /* 0x000fcc0000000000 */
[----:B------:R-:W-:-:S06]  /*3b3f0*/  DSETP.GTU.AND P0, PT, |R28|, +INF , PT ;  /* 0x7ff000001c00742a */ /* 0x000fcc0003f0c200 */
[----:B------:R-:W-:Y:S02]  /*3b400*/  FSEL R2, R28, R2, P0 ;  /* 0x000000021c027208 */ /* 0x000fe40000000000 */
[----:B------:R-:W-:Y:S01]  /*3b410*/  FSEL R3, R29, R31, P0 ;  /* 0x0000001f1d037208 */ /* 0x000fe20000000000 */
[----:B------:R-:W-:Y:S06]  /*3b420*/  BRA `(.L_x_6328) ;  /* 0x0000006400487947 */ /* 0x000fec0003800000 */
.L_x_6317:
        /* <DEDUP_REMOVED lines=99> */
.L_x_6331:
[----:B------:R-:W-:Y:S05]  /*3ba60*/  BSYNC B0 ;  /* 0x0000000000007941 */ /* 0x000fea0003800000 */
.L_x_6330:
        /* <DEDUP_REMOVED lines=8> */
.L_x_6333:
[----:B------:R-:W-:Y:S05]  /*3baf0*/  BSYNC B2 ;  /* 0x0000000000027941 */ /* 0x000fea0003800000 */
.L_x_6332:
        /* <DEDUP_REMOVED lines=82> */
.L_x_6335:
[----:B------:R-:W-:-:S04]  /*3c020*/  ISETP.GE.AND P0, PT, R29, RZ, PT ;  /* 0x000000ff1d00720c */ /* 0x000fc80003f06270 */
[----:B------:R-:W-:Y:S02]  /*3c030*/  FSEL R2, RZ, 3.37028055040000000000e+12, P0 ;  /* 0x54442d18ff027808 */ /* 0x000fe40000000000 */
[----:B------:R-:W-:-:S07]  /*3c040*/  FSEL R3, RZ, 2.1426990032196044922, P0 ;  /* 0x400921fbff037808 */ /* 0x000fce0000000000 */
.L_x_6336:
[----:B------:R-:W-:Y:S05]  /*3c050*/  BSYNC B0 ;  /* 0x0000000000007941 */ /* 0x000fea0003800000 */
.L_x_6334:
[----:B------:R-:W-:Y:S01]  /*3c060*/  DADD R28, |R28|, |R30| ;  /* 0x000000001c1c7229 */ /* 0x000fe2000000061e */
[----:B------:R-:W-:Y:S01]  /*3c070*/  LOP3.LUT R31, R3, 0x80000000, R31, 0xb8, !PT ;  /* 0x80000000031f7812 */ /* 0x000fe200078eb81f */
[----:B------:R-:W-:-:S06]  /*3c080*/  DMUL R46, R46, 0.5 ;  /* 0x3fe000002e2e7828 */ /* 0x000fcc0000000000 */
[----:B------:R-:W-:-:S06]  /*3c090*/  DSETP.GTU.AND P0, PT, |R28|, +INF , PT ;  /* 0x7ff000001c00742a */ /* 0x000fcc0003f0c200 */
[----:B------:R-:W-:Y:S02]  /*3c0a0*/  FSEL R2, R28, R2, P0 ;  /* 0x000000021c027208 */ /* 0x000fe40000000000 */
[----:B------:R-:W-:Y:S01]  /*3c0b0*/  FSEL R3, R29, R31, P0 ;  /* 0x0000001f1d037208 */ /* 0x000fe20000000000 */
[----:B------:R-:W-:Y:S06]  /*3c0c0*/  BRA `(.L_x_6328) ;  /* 0x0000005800207947 */ /* 0x000fec0003800000 */
.L_x_6329:
        /* <DEDUP_REMOVED lines=28> */
.L_x_6338:
        /* <DEDUP_REMOVED lines=79> */
.L_x_6337:
        /* <DEDUP_REMOVED lines=99> */
.L_x_6340:
        /* <DEDUP_REMOVED lines=21> */
.L_x_6343:
[----:B------:R-:W-:Y:S05]  /*3cf00*/  BSYNC B3 ;  /* 0x0000000000037941 */ /* 0x000fea0003800000 */
.L_x_6342:
        /* <DEDUP_REMOVED lines=29> */
.L_x_6341:
[----:B------:R-:W-:Y:S05]  /*3d0e0*/  BSYNC B2 ;  /* 0x0000000000027941 */ /* 0x000fea0003800000 */
.L_x_6339:
        /* <DEDUP_REMOVED lines=21> */
.L_x_6345:
[----:B------:R-:W-:Y:S05]  /*3d240*/  BSYNC B2 ;  /* 0x0000000000027941 */ /* 0x000fea0003800000 */
.L_x_6344:
        /* <DEDUP_REMOVED lines=82> */
.L_x_6347:
[----:B------:R-:W-:-:S04]  /*3d770*/  ISETP.GE.AND P0, PT, R29, RZ, PT ;  /* 0x000000ff1d00720c */ /* 0x000fc80003f06270 */
[----:B------:R-:W-:Y:S02]  /*3d780*/  FSEL R2, RZ, 3.37028055040000000000e+12, P0 ;  /* 0x54442d18ff027808 */ /* 0x000fe40000000000 */
[----:B------:R-:W-:-:S07]  /*3d790*/  FSEL R3, RZ, 2.1426990032196044922, P0 ;  /* 0x400921fbff037808 */ /* 0x000fce0000000000 */
.L_x_6348:
[----:B------:R-:W-:Y:S05]  /*3d7a0*/  BSYNC B0 ;  /* 0x0000000000007941 */ /* 0x000fea0003800000 */
.L_x_6346:
[----:B------:R-:W-:Y:S01]  /*3d7b0*/  DADD R28, |R28|, |R30| ;  /* 0x000000001c1c7229 */ /* 0x000fe2000000061e */
[----:B------:R-:W-:Y:S01]  /*3d7c0*/  LOP3.LUT R31, R3, 0x80000000, R31, 0xb8, !PT ;  /* 0x80000000031f7812 */ /* 0x000fe200078eb81f */
[----:B------:R-:W-:-:S06]  /*3d7d0*/  DMUL R46, R46, 0.5 ;  /* 0x3fe000002e2e7828 */ /* 0x000fcc0000000000 */
[----:B------:R-:W-:-:S06]  /*3d7e0*/  DSETP.GTU.AND P0, PT, |R28|, +INF , PT ;  /* 0x7ff000001c00742a */ /* 0x000fcc0003f0c200 */
[----:B------:R-:W-:Y:S02]  /*3d7f0*/  FSEL R2, R28, R2, P0 ;  /* 0x000000021c027208 */ /* 0x000fe40000000000 */
[----:B------:R-:W-:Y:S01]  /*3d800*/  FSEL R3, R29, R31, P0 ;  /* 0x0000001f1d037208 */ /* 0x000fe20000000000 */
[----:B------:R-:W-:Y:S06]  /*3d810*/  BRA `(.L_x_6328) ;  /* 0x00000040004c7947 */ /* 0x000fec0003800000 */
.L_x_6316:
        /* <DEDUP_REMOVED lines=135> */
.L_x_6350:
[----:B------:R-:W-:Y:S05]  /*3e090*/  BSYNC B0 ;  /* 0x0000000000007941 */ /* 0x000fea0003800000 */
.L_x_6349:
        /* <DEDUP_REMOVED lines=8> */
.L_x_6352:
[----:B------:R-:W-:Y:S05]  /*3e120*/  BSYNC B2 ;  /* 0x0000000000027941 */ /* 0x000fea0003800000 */
.L_x_6351:
        /* <DEDUP_REMOVED lines=82> */
.L_x_6354:
[----:B------:R-:W-:-:S04]  /*3e650*/  ISETP.GE.AND P0, PT, R29, RZ, PT ;  /* 0x000000ff1d00720c */ /* 0x000fc80003f06270 */
[----:B------:R-:W-:Y:S02]  /*3e660*/  FSEL R2, RZ, 3.37028055040000000000e+12, P0 ;  /* 0x54442d18ff027808 */ /* 0x000fe40000000000 */
[----:B------:R-:W-:-:S07]  /*3e670*/  FSEL R3, RZ, 2.1426990032196044922, P0 ;  /* 0x400921fbff037808 */ /* 0x000fce0000000000 */
.L_x_6355:
[----:B------:R-:W-:Y:S05]  /*3e680*/  BSYNC B0 ;  /* 0x0000000000007941 */ /* 0x000fea0003800000 */
.L_x_6353:
[----:B------:R-:W-:Y:S01]  /*3e690*/  DADD R28, |R28|, |R30| ;  /* 0x000000001c1c7229 */ /* 0x000fe2000000061e */
[----:B------:R-:W-:-:S07]  /*3e6a0*/  LOP3.LUT R31, R3, 0x80000000, R31, 0xb8, !PT ;  /* 0x80000000031f7812 */ /* 0x000fce00078eb81f */
[----:B------:R-:W-:-:S06]  /*3e6b0*/  DSETP.GTU.AND P0, PT, |R28|, +INF , PT ;  /* 0x7ff000001c00742a */ /* 0x000fcc0003f0c200 */
[----:B------:R-:W-:Y:S02]  /*3e6c0*/  FSEL R2, R28, R2, P0 ;  /* 0x000000021c027208 */ /* 0x000fe40000000000 */
[----:B------:R-:W-:Y:S01]  /*3e6d0*/  FSEL R3, R29, R31, P0 ;  /* 0x0000001f1d037208 */ /* 0x000fe20000000000 */
[----:B------:R-:W-:Y:S06]  /*3e6e0*/  BRA `(.L_x_6328) ;  /* 0x0000003000987947 */ /* 0x000fec0003800000 */
.L_x_6315:
        /* <DEDUP_REMOVED lines=90> */
.L_x_6358:
        /* <DEDUP_REMOVED lines=21> */
.L_x_6361:
[----:B------:R-:W-:Y:S05]  /*3ede0*/  BSYNC B3 ;  /* 0x0000000000037941 */ /* 0x000fea0003800000 */
.L_x_6360:
        /* <DEDUP_REMOVED lines=29> */
.L_x_6359:
[----:B------:R-:W-:Y:S05]  /*3efc0*/  BSYNC B2 ;  /* 0x0000000000027941 */ /* 0x000fea0003800000 */
.L_x_6357:
        /* <DEDUP_REMOVED lines=83> */
.L_x_6356:
        /* <DEDUP_REMOVED lines=85> */
.L_x_6314:
        /* <DEDUP_REMOVED lines=23> */
.L_x_6363:
[----:B------:R-:W-:Y:S05]  /*3fbc0*/  BSYNC B2 ;  /* 0x0000000000027941 */ /* 0x000fea0003800000 */
.L_x_6362:
        /* <DEDUP_REMOVED lines=26> */
.L_x_6365:
[----:B------:R-:W-:Y:S05]  /*3fd70*/  BSYNC B2 ;  /* 0x0000000000027941 */ /* 0x000fea0003800000 */
.L_x_6364:
        /* <DEDUP_REMOVED lines=136> */
.L_x_6367:
[----:B------:R-:W-:Y:S05]  /*40600*/  BSYNC B0 ;  /* 0x0000000000007941 */ /* 0x000fea0003800000 */
.L_x_6366:
        /* <DEDUP_REMOVED lines=8> */
.L_x_6369:
[----:B------:R-:W-:Y:S05]  /*40690*/  BSYNC B2 ;  /* 0x0000000000027941 */ /* 0x000fea0003800000 */
.L_x_6368:
        /* <DEDUP_REMOVED lines=82> */
.L_x_6371:
[----:B------:R-:W-:-:S04]  /*40bc0*/  ISETP.GE.AND P0, PT, R29, RZ, PT ;  /* 0x000000ff1d00720c */ /* 0x000fc80003f06270 */
[----:B------:R-:W-:Y:S02]  /*40bd0*/  FSEL R2, RZ, 3.37028055040000000000e+12, P0 ;  /* 0x54442d18ff027808 */ /* 0x000fe40000000000 */
[----:B------:R-:W-:-:S07]  /*40be0*/  FSEL R3, RZ, 2.1426990032196044922, P0 ;  /* 0x400921fbff037808 */ /* 0x000fce0000000000 */
.L_x_6372:
[----:B------:R-:W-:Y:S05]  /*40bf0*/  BSYNC B0 ;  /* 0x0000000000007941 */ /* 0x000fea0003800000 */
.L_x_6370:
[----:B------:R-:W-:Y:S01]  /*40c00*/  DADD R28, |R28|, |R30| ;  /* 0x000000001c1c7229 */ /* 0x000fe2000000061e */
[----:B------:R-:W-:Y:S01]  /*40c10*/  LOP3.LUT R31, R3, 0x80000000, R31, 0xb8, !PT ;  /* 0x80000000031f7812 */ /* 0x000fe200078eb81f */
[----:B------:R-:W-:-:S06]  /*40c20*/  DADD R46, R46, 1 ;  /* 0x3ff000002e2e7429 */ /* 0x000fcc0000000000 */
[----:B------:R-:W-:-:S06]  /*40c30*/  DSETP.GTU.AND P0, PT, |R28|, +INF , PT ;  /* 0x7ff000001c00742a */ /* 0x000fcc0003f0c200 */
[----:B------:R-:W-:Y:S02]  /*40c40*/  FSEL R2, R28, R2, P0 ;  /* 0x000000021c027208 */ /* 0x000fe40000000000 */
[----:B------:R-:W-:Y:S01]  /*40c50*/  FSEL R3, R29, R31, P0 ;  /* 0x0000001f1d037208 */ /* 0x000fe20000000000 */
[----:B------:R-:W-:Y:S06]  /*40c60*/  BRA `(.L_x_6328) ;  /* 0x0000000c00387947 */ /* 0x000fec0003800000 */
.L_x_6313:
        /* <DEDUP_REMOVED lines=108> */
.L_x_6374:
[----:B------:R-:W-:Y:S05]  /*41330*/  BSYNC B0 ;  /* 0x0000000000007941 */ /* 0x000fea0003800000 */
.L_x_6373:
[----:B------:R-:W-:Y:S04]  /*41340*/  BSSY B2, `(.L_x_6375) ;  /* 0x0000006000027945 */ /* 0x000fe80003800000 */
[----:B------:R-:W-:Y:S05]  /*41350*/  @P4 BRA P5, `(.L_x_6376) ;  /* 0x0000000000104947 */ /* 0x000fea0002800000 */
[----:B------:R-:W-:Y:S01]  /*41360*/  IMAD.MOV.U32 R66, RZ, RZ, R56 ;  /* 0x000000ffff427224 */ /* 0x000fe200078e0038 */
[----:B------:R-:W-:Y:S01]  /*41370*/  MOV R0, 0x413a0 ;  /* 0x000413a000007802 */ /* 0x000fe20000000f00 */
[----:B------:R-:W-:-:S07]  /*41380*/  IMAD.MOV.U32 R3, RZ, RZ, R57 ;  /* 0x000000ffff037224 */ /* 0x000fce00078e0039 */
[----:B------:R-:W-:Y:S05]  /*41390*/  CALL.REL.NOINC `($__internal_3_$__cuda_sm20_div_rn_f64_full) ;  /* 0x000000c000547944 */ /* 0x000fea0003c00000 */
.L_x_6376:
[----:B------:R-:W-:Y:S05]  /*413a0*/  BSYNC B2 ;  /* 0x0000000000027941 */ /* 0x000fea0003800000 */
.L_x_6375:
        /* <DEDUP_REMOVED lines=82> */
.L_x_6378:
[----:B------:R-:W-:Y:S02]  /*418d0*/  FSEL R2, RZ, 3.37028055040000000000e+12, P2 ;  /* 0x54442d18ff027808 */ /* 0x000fe40001000000 */
[----:B------:R-:W-:-:S07]  /*418e0*/  FSEL R3, RZ, 2.1426990032196044922, P2 ;  /* 0x400921fbff037808 */ /* 0x000fce0001000000 */
.L_x_6379:
[----:B------:R-:W-:Y:S05]  /*418f0*/  BSYNC B0 ;  /* 0x0000000000007941 */ /* 0x000fea0003800000 */
.L_x_6377:
[----:B------:R-:W-:Y:S01]  /*41900*/  DADD R28, |R28|, |R30| ;  /* 0x000000001c1c7229 */ /* 0x000fe2000000061e */
[----:B------:R-:W-:-:S07]  /*41910*/  LOP3.LUT R31, R3, 0x80000000, R31, 0xb8, !PT ;  /* 0x80000000031f7812 */ /* 0x000fce00078eb81f */
[----:B------:R-:W-:-:S06]  /*41920*/  DSETP.GTU.AND P0, PT, |R28|, +INF , PT ;  /* 0x7ff000001c00742a */ /* 0x000fcc0003f0c200 */
[----:B------:R-:W-:Y:S02]  /*41930*/  FSEL R2, R28, R2, P0 ;  /* 0x000000021c027208 */ /* 0x000fe40000000000 */
[----:B------:R-:W-:-:S07]  /*41940*/  FSEL R3, R29, R31, P0 ;  /* 0x0000001f1d037208 */ /* 0x000fce0000000000 */
.L_x_6328:
[----:B------:R-:W-:Y:S05]  /*41950*/  BSYNC B1 ;  /* 0x0000000000017941 */ /* 0x000fea0003800000 */
.L_x_6312:
        /* <DEDUP_REMOVED lines=79> */
.L_x_6386:
[----:B------:R-:W-:Y:S05]  /*41e50*/  BSYNC B0 ;  /* 0x0000000000007941 */ /* 0x000fea0003800000 */
.L_x_6385:
        /* <DEDUP_REMOVED lines=24> */
.L_x_6388:
[----:B------:R-:W-:Y:S01]  /*41fe0*/  DMUL R4, RZ, R40 ;  /* 0x00000028ff047228 */ /* 0x000fe20000000000 */
[----:B------:R-:W-:-:S10]  /*41ff0*/  IMAD.MOV.U32 R0, RZ, RZ, RZ ;  /* 0x000000ffff007224 */ /* 0x000fd400078e00ff */
.L_x_6389:
[----:B------:R-:W-:Y:S05]  /*42000*/  BSYNC B2 ;  /* 0x0000000000027941 */ /* 0x000fea0003800000 */
.L_x_6387:
        /* <DEDUP_REMOVED lines=47> */
.L_x_6391:
[----:B------:R-:W-:Y:S01]  /*42300*/  DMUL R4, RZ, R40 ;  /* 0x00000028ff047228 */ /* 0x000fe20000000000 */
[----:B------:R-:W-:-:S10]  /*42310*/  IMAD.MOV.U32 R0, RZ, RZ, RZ ;  /* 0x000000ffff007224 */ /* 0x000fd400078e00ff */
.L_x_6392:
[----:B------:R-:W-:Y:S05]  /*42320*/  BSYNC B2 ;  /* 0x0000000000027941 */ /* 0x000fea0003800000 */
.L_x_6390:
        /* <DEDUP_REMOVED lines=25> */
.L_x_6384:
        /* <DEDUP_REMOVED lines=62> */
.L_x_6395:
[----:B------:R-:W-:Y:S05]  /*428a0*/  BSYNC B0 ;  /* 0x0000000000007941 */ /* 0x000fea0003800000 */
.L_x_6394:
        /* <DEDUP_REMOVED lines=24> */
.L_x_6397:
[----:B------:R-:W-:Y:S01]  /*42a30*/  DMUL R4, RZ, R40 ;  /* 0x00000028ff047228 */ /* 0x000fe20000000000 */
[----:B------:R-:W-:-:S10]  /*42a40*/  IMAD.MOV.U32 R0, RZ, RZ, RZ ;  /* 0x000000ffff007224 */ /* 0x000fd400078e00ff */
.L_x_6398:
[----:B------:R-:W-:Y:S05]  /*42a50*/  BSYNC B2 ;  /* 0x0000000000027941 */ /* 0x000fea0003800000 */
.L_x_6396:
        /* <DEDUP_REMOVED lines=47> */
.L_x_6400:
[----:B------:R-:W-:Y:S01]  /*42d50*/  DMUL R4, RZ, R40 ;  /* 0x00000028ff047228 */ /* 0x000fe20000000000 */
[----:B------:R-:W-:-:S10]  /*42d60*/  IMAD.MOV.U32 R0, RZ, RZ, RZ ;  /* 0x000000ffff007224 */ /* 0x000fd400078e00ff */
.L_x_6401:
[----:B------:R-:W-:Y:S05]  /*42d70*/  BSYNC B2 ;  /* 0x0000000000027941 */ /* 0x000fea0003800000 */
.L_x_6399:
        /* <DEDUP_REMOVED lines=39> */
.L_x_6383:
        /* <DEDUP_REMOVED lines=11> */
.L_x_6402:
[----:B------:R-:W-:-:S10]  /*430a0*/  DADD R28, R40, -R40 ;  /* 0x00000000281c7229 */ /* 0x000fd40000000828 */
[----:B------:R-:W-:Y:S02]  /*430b0*/  IMAD.MOV.U32 R30, RZ, RZ, R28 ;  /* 0x000000ffff1e7224 */ /* 0x000fe400078e001c */
[----:B------:R-:W-:Y:S01]  /*430c0*/  IMAD.MOV.U32 R31, RZ, RZ, R29 ;  /* 0x000000ffff1f7224 */ /* 0x000fe200078e001d */
[----:B------:R-:W-:Y:S06]  /*430d0*/  BRA `(.L_x_6393) ;  /* 0x00000008008c7947 */ /* 0x000fec0003800000 */
.L_x_6382:
        /* <DEDUP_REMOVED lines=25> */
.L_x_6404:
[----:B------:R-:W-:Y:S01]  /*43270*/  DMUL R4, RZ, R40 ;  /* 0x00000028ff047228 */ /* 0x000fe20000000000 */
[----:B------:R-:W-:-:S10]  /*43280*/  IMAD.MOV.U32 R0, RZ, RZ, RZ ;  /* 0x000000ffff007224 */ /* 0x000fd400078e00ff */
.L_x_6405:
[----:B------:R-:W-:Y:S05]  /*43290*/  BSYNC B2 ;  /* 0x0000000000027941 */ /* 0x000fea0003800000 */
.L_x_6403:
        /* <DEDUP_REMOVED lines=47> */
.L_x_6407:
[----:B------:R-:W-:Y:S01]  /*43590*/  DMUL R4, RZ, R40 ;  /* 0x00000028ff047228 */ /* 0x000fe20000000000 */
[----:B------:R-:W-:-:S10]  /*435a0*/  IMAD.MOV.U32 R0, RZ, RZ, RZ ;  /* 0x000000ffff007224 */ /* 0x000fd400078e00ff */
.L_x_6408:
[----:B------:R-:W-:Y:S05]  /*435b0*/  BSYNC B2 ;  /* 0x0000000000027941 */ /* 0x000fea0003800000 */
.L_x_6406:
        /* <DEDUP_REMOVED lines=24> */
.L_x_6381:
        /* <DEDUP_REMOVED lines=58> */
.L_x_6410:
[----:B------:R-:W-:Y:S05]  /*43ae0*/  BSYNC B0 ;  /* 0x0000000000007941 */ /* 0x000fea0003800000 */
.L_x_6409:
[----:B------:R-:W-:Y:S02]  /*43af0*/  IMAD.MOV.U32 R30, RZ, RZ, R40 ;  /* 0x000000ffff1e7224 */ /* 0x000fe400078e0028 */
[----:B------:R-:W-:-:S07]  /*43b00*/  IMAD.MOV.U32 R31, RZ, RZ, R41 ;  /* 0x000000ffff1f7224 */ /* 0x000fce00078e0029 */
.L_x_6393:
[----:B------:R-:W-:Y:S05]  /*43b10*/  BSYNC B1 ;  /* 0x0000000000017941 */ /* 0x000fea0003800000 */
.L_x_6380:
        /* <DEDUP_REMOVED lines=122> */
.L_x_6418:
        /* <DEDUP_REMOVED lines=21> */
.L_x_6421:
[----:B------:R-:W-:Y:S05]  /*44410*/  BSYNC B3 ;  /* 0x0000000000037941 */ /* 0x000fea0003800000 */
.L_x_6420:
        /* <DEDUP_REMOVED lines=29> */
.L_x_6419:
[----:B------:R-:W-:Y:S05]  /*445f0*/  BSYNC B2 ;  /* 0x0000000000027941 */ /* 0x000fea0003800000 */
.L_x_6417:
        /* <DEDUP_REMOVED lines=21> */
.L_x_6423:
[----:B------:R-:W-:Y:S05]  /*44750*/  BSYNC B2 ;  /* 0x0000000000027941 */ /* 0x000fea0003800000 */
.L_x_6422:
        /* <DEDUP_REMOVED lines=82> */
.L_x_6425:
[----:B------:R-:W-:-:S04]  /*44c80*/  ISETP.GE.AND P0, PT, R25, RZ, PT ;  /* 0x000000ff1900720c */ /* 0x000fc80003f06270 */
[----:B------:R-:W-:Y:S02]  /*44c90*/  FSEL R2, RZ, 3.37028055040000000000e+12, P0 ;  /* 0x54442d18ff027808 */ /* 0x000fe40000000000 */
[----:B------:R-:W-:-:S07]  /*44ca0*/  FSEL R3, RZ, 2.1426990032196044922, P0 ;  /* 0x400921fbff037808 */ /* 0x000fce0000000000 */
.L_x_6426:
[----:B------:R-:W-:Y:S05]  /*44cb0*/  BSYNC B0 ;  /* 0x0000000000007941 */ /* 0x000fea0003800000 */
.L_x_6424:
[----:B------:R-:W-:Y:S01]  /*44cc0*/  DADD R24, |R24|, |R26| ;  /* 0x0000000018187229 */ /* 0x000fe2000000061a */
[----:B------:R-:W-:Y:S01]  /*44cd0*/  LOP3.LUT R27, R3, 0x80000000, R27, 0xb8, !PT ;  /* 0x80000000031b7812 */ /* 0x000fe200078eb81b */
[----:B------:R-:W-:-:S06]  /*44ce0*/  DMUL R42, R42, 0.5 ;  /* 0x3fe000002a2a7828 */ /* 0x000fcc0000000000 */
[----:B------:R-:W-:-:S06]  /*44cf0*/  DSETP.GTU.AND P0, PT, |R24|, +INF , PT ;  /* 0x7ff000001800742a */ /* 0x000fcc0003f0c200 */
[----:B------:R-:W-:Y:S02]  /*44d00*/  FSEL R2, R24, R2, P0 ;  /* 0x0000000218027208 */ /* 0x000fe40000000000 */
[----:B------:R-:W-:Y:S01]  /*44d10*/  FSEL R3, R25, R27, P0 ;  /* 0x0000001b19037208 */ /* 0x000fe20000000000 */
[----:B------:R-:W-:Y:S06]  /*44d20*/  BRA `(.L_x_6427) ;  /* 0x0000006400407947 */ /* 0x000fec0003800000 */
.L_x_6416:
        /* <DEDUP_REMOVED lines=99> */
.L_x_6430:
[----:B------:R-:W-:Y:S05]  /*45360*/  BSYNC B0 ;  /* 0x0000000000007941 */ /* 0x000fea0003800000 */
.L_x_6429:
        /* <DEDUP_REMOVED lines=8> */
.L_x_6432:
[----:B------:R-:W-:Y:S05]  /*453f0*/  BSYNC B2 ;  /* 0x0000000000027941 */ /* 0x000fea0003800000 */
.L_x_6431:
        /* <DEDUP_REMOVED lines=82> */
.L_x_6434:
[----:B------:R-:W-:-:S04]  /*45920*/  ISETP.GE.AND P0, PT, R25, RZ, PT ;  /* 0x000000ff1900720c */ /* 0x000fc80003f06270 */
[----:B------:R-:W-:Y:S02]  /*45930*/  FSEL R2, RZ, 3.37028055040000000000e+12, P0 ;  /* 0x54442d18ff027808 */ /* 0x000fe40000000000 */
[----:B------:R-:W-:-:S07]  /*45940*/  FSEL R3, RZ, 2.1426990032196044922, P0 ;  /* 0x400921fbff037808 */ /* 0x000fce0000000000 */
.L_x_6435:
[----:B------:R-:W-:Y:S05]  /*45950*/  BSYNC B0 ;  /* 0x0000000000007941 */ /* 0x000fea0003800000 */
.L_x_6433:
[----:B------:R-:W-:Y:S01]  /*45960*/  DADD R24, |R24|, |R26| ;  /* 0x0000000018187229 */ /* 0x000fe2000000061a */
[----:B------:R-:W-:Y:S01]  /*45970*/  LOP3.LUT R27, R3, 0x80000000, R27, 0xb8, !PT ;  /* 0x80000000031b7812 */ /* 0x000fe200078eb81b */
[----:B------:R-:W-:-:S06]  /*45980*/  DMUL R42, R42, 0.5 ;  /* 0x3fe000002a2a7828 */ /* 0x000fcc0000000000 */
[----:B------:R-:W-:-:S06]  /*45990*/  DSETP.GTU.AND P0, PT, |R24|, +INF , PT ;  /* 0x7ff000001800742a */ /* 0x000fcc0003f0c200 */
[----:B------:R-:W-:Y:S02]  /*459a0*/  FSEL R2, R24, R2, P0 ;  /* 0x0000000218027208 */ /* 0x000fe40000000000 */
[----:B------:R-:W-:Y:S01]  /*459b0*/  FSEL R3, R25, R27, P0 ;  /* 0x0000001b19037208 */ /* 0x000fe20000000000 */
[----:B------:R-:W-:Y:S06]  /*459c0*/  BRA `(.L_x_6427) ;  /* 0x0000005800187947 */ /* 0x000fec0003800000 */
.L_x_6428:
        /* <DEDUP_REMOVED lines=28> */
.L_x_6437:
        /* <DEDUP_REMOVED lines=77> */
.L_x_6436:
        /* <DEDUP_REMOVED lines=99> */
.L_x_6439:
        /* <DEDUP_REMOVED lines=21> */
.L_x_6442:
[----:B------:R-:W-:Y:S05]  /*467e0*/  BSYNC B3 ;  /* 0x0000000000037941 */ /* 0x000fea0003800000 */
.L_x_6441:
        /* <DEDUP_REMOVED lines=29> */
.L_x_6440:
[----:B------:R-:W-:Y:S05]  /*469c0*/  BSYNC B2 ;  /* 0x0000000000027941 */ /* 0x000fea0003800000 */
.L_x_6438:
        /* <DEDUP_REMOVED lines=21> */
.L_x_6444:
[----:B------:R-:W-:Y:S05]  /*46b20*/  BSYNC B2 ;  /* 0x0000000000027941 */ /* 0x000fea0003800000 */
.L_x_6443:
        /* <DEDUP_REMOVED lines=82> */
.L_x_6446:
[----:B------:R-:W-:-:S04]  /*47050*/  ISETP.GE.AND P0, PT, R25, RZ, PT ;  /* 0x000000ff1900720c */ /* 0x000fc80003f06270 */
[----:B------:R-:W-:Y:S02]  /*47060*/  FSEL R2, RZ, 3.37028055040000000000e+12, P0 ;  /* 0x54442d18ff027808 */ /* 0x000fe40000000000 */
[----:B------:R-:W-:-:S07]  /*47070*/  FSEL R3, RZ, 2.1426990032196044922, P0 ;  /* 0x400921fbff037808 */ /* 0x000fce0000000000 */
.L_x_6447:
[----:B------:R-:W-:Y:S05]  /*47080*/  BSYNC B0 ;  /* 0x0000000000007941 */ /* 0x000fea0003800000 */
.L_x_6445:
[----:B------:R-:W-:Y:S01]  /*47090*/  DADD R24, |R24|, |R26| ;  /* 0x0000000018187229 */ /* 0x000fe2000000061a */
[----:B------:R-:W-:Y:S01]  /*470a0*/  LOP3.LUT R27, R3, 0x80000000, R27, 0xb8, !PT ;  /* 0x80000000031b7812 */ /* 0x000fe200078eb81b */
[----:B------:R-:W-:-:S06]  /*470b0*/  DMUL R42, R42, 0.5 ;  /* 0x3fe000002a2a7828 */ /* 0x000fcc0000000000 */
[----:B------:R-:W-:-:S06]  /*470c0*/  DSETP.GTU.AND P0, PT, |R24|, +INF , PT ;  /* 0x7ff000001800742a */ /* 0x000fcc0003f0c200 */
[----:B------:R-:W-:Y:S02]  /*470d0*/  FSEL R2, R24, R2, P0 ;  /* 0x0000000218027208 */ /* 0x000fe40000000000 */
[----:B------:R-:W-:Y:S01]  /*470e0*/  FSEL R3, R25, R27, P0 ;  /* 0x0000001b19037208 */ /* 0x000fe20000000000 */
[----:B------:R-:W-:Y:S06]  /*470f0*/  BRA `(.L_x_6427) ;  /* 0x00000040004c7947 */ /* 0x000fec0003800000 */
.L_x_6415:
        /* <DEDUP_REMOVED lines=135> */
.L_x_6449:
[----:B------:R-:W-:Y:S05]  /*47970*/  BSYNC B0 ;  /* 0x0000000000007941 */ /* 0x000fea0003800000 */
.L_x_6448:
        /* <DEDUP_REMOVED lines=8> */
.L_x_6451:
[----:B------:R-:W-:Y:S05]  /*47a00*/  BSYNC B2 ;  /* 0x0000000000027941 */ /* 0x000fea0003800000 */
.L_x_6450:
        /* <DEDUP_REMOVED lines=82> */
.L_x_6453:
[----:B------:R-:W-:-:S04]  /*47f30*/  ISETP.GE.AND P0, PT, R25, RZ, PT ;  /* 0x000000ff1900720c */ /* 0x000fc80003f06270 */
[----:B------:R-:W-:Y:S02]  /*47f40*/  FSEL R2, RZ, 3.37028055040000000000e+12, P0 ;  /* 0x54442d18ff027808 */ /* 0x000fe40000000000 */
[----:B------:R-:W-:-:S07]  /*47f50*/  FSEL R3, RZ, 2.1426990032196044922, P0 ;  /* 0x400921fbff037808 */ /* 0x000fce0000000000 */
.L_x_6454:
[----:B------:R-:W-:Y:S05]  /*47f60*/  BSYNC B0 ;  /* 0x0000000000007941 */ /* 0x000fea0003800000 */
.L_x_6452:
[----:B------:R-:W-:Y:S01]  /*47f70*/  DADD R24, |R24|, |R26| ;  /* 0x0000000018187229 */ /* 0x000fe2000000061a */
[----:B------:R-:W-:-:S07]  /*47f80*/  LOP3.LUT R27, R3, 0x80000000, R27, 0xb8, !PT ;  /* 0x80000000031b7812 */ /* 0x000fce00078eb81b */
[----:B------:R-:W-:-:S06]  /*47f90*/  DSETP.GTU.AND P0, PT, |R24|, +INF , PT ;  /* 0x7ff000001800742a */ /* 0x000fcc0003f0c200 */
[----:B------:R-:W-:Y:S02]  /*47fa0*/  FSEL R2, R24, R2, P0 ;  /* 0x0000000218027208 */ /* 0x000fe40000000000 */
[----:B------:R-:W-:Y:S01]  /*47fb0*/  FSEL R3, R25, R27, P0 ;  /* 0x0000001b19037208 */ /* 0x000fe20000000000 */
[----:B------:R-:W-:Y:S06]  /*47fc0*/  BRA `(.L_x_6427) ;  /* 0x0000003000987947 */ /* 0x000fec0003800000 */
.L_x_6414:
        /* <DEDUP_REMOVED lines=36> */
[----:B------:R-:W-:Y:S01]  /*48210*/  UMOV UR6, 0x80000000 ;  /* 0x8000000000067882 */ /* 0x000fe20000000000 */
[----:B------:R-:W-:Y:S01]  /*48220*/  ISETP.GE.AND P0, PT, R3, 0x3ff6a09f, PT ;  /* 0x3ff6a09f0300780c */ /* 0x000fe20003f06270 */
[----:B------:R-:W-:-:S12]  /*48230*/  UMOV UR7, 0x43300000 ;  /* 0x4330000000077882 */ /* 0x000fd80000000000 */
        /* <DEDUP_REMOVED lines=51> */
.L_x_6457:
        /* <DEDUP_REMOVED lines=21> */
.L_x_6460:
[----:B------:R-:W-:Y:S05]  /*486c0*/  BSYNC B3 ;  /* 0x0000000000037941 */ /* 0x000fea0003800000 */
.L_x_6459:
        /* <DEDUP_REMOVED lines=29> */
.L_x_6458:
[----:B------:R-:W-:Y:S05]  /*488a0*/  BSYNC B2 ;  /* 0x0000000000027941 */ /* 0x000fea0003800000 */
.L_x_6456:
        /* <DEDUP_REMOVED lines=83> */
.L_x_6455:
        /* <DEDUP_REMOVED lines=85> */
.L_x_6413:
        /* <DEDUP_REMOVED lines=23> */
.L_x_6462:
[----:B------:R-:W-:Y:S05]  /*494a0*/  BSYNC B2 ;  /* 0x0000000000027941 */ /* 0x000fea0003800000 */
.L_x_6461:
        /* <DEDUP_REMOVED lines=26> */
.L_x_6464:
[----:B------:R-:W-:Y:S05]  /*49650*/  BSYNC B2 ;  /* 0x0000000000027941 */ /* 0x000fea0003800000 */
.L_x_6463:
        /* <DEDUP_REMOVED lines=136> */
.L_x_6466:
[----:B------:R-:W-:Y:S05]  /*49ee0*/  BSYNC B0 ;  /* 0x0000000000007941 */ /* 0x000fea0003800000 */
.L_x_6465:
        /* <DEDUP_REMOVED lines=8> */
.L_x_6468:
[----:B------:R-:W-:Y:S05]  /*49f70*/  BSYNC B2 ;  /* 0x0000000000027941 */ /* 0x000fea0003800000 */
.L_x_6467:
        /* <DEDUP_REMOVED lines=82> */
.L_x_6470:
[----:B------:R-:W-:-:S04]  /*4a4a0*/  ISETP.GE.AND P0, PT, R25, RZ, PT ;  /* 0x000000ff1900720c */ /* 0x000fc80003f06270 */
[----:B------:R-:W-:Y:S02]  /*4a4b0*/  FSEL R2, RZ, 3.37028055040000000000e+12, P0 ;  /* 0x54442d18ff027808 */ /* 0x000fe40000000000 */
[----:B------:R-:W-:-:S07]  /*4a4c0*/  FSEL R3, RZ, 2.1426990032196044922, P0 ;  /* 0x400921fbff037808 */ /* 0x000fce0000000000 */
.L_x_6471:
[----:B------:R-:W-:Y:S05]  /*4a4d0*/  BSYNC B0 ;  /* 0x0000000000007941 */ /* 0x000fea0003800000 */
.L_x_6469:
[----:B------:R-:W-:Y:S01]  /*4a4e0*/  DADD R24, |R24|, |R26| ;  /* 0x0000000018187229 */ /* 0x000fe2000000061a */
[----:B------:R-:W-:Y:S01]  /*4a4f0*/  LOP3.LUT R27, R3, 0x80000000, R27, 0xb8, !PT ;  /* 0x80000000031b7812 */ /* 0x000fe200078eb81b */
[----:B------:R-:W-:-:S06]  /*4a500*/  DADD R42, R42, 1 ;  /* 0x3ff000002a2a7429 */ /* 0x000fcc0000000000 */
[----:B------:R-:W-:-:S06]  /*4a510*/  DSETP.GTU.AND P0, PT, |R24|, +INF , PT ;  /* 0x7ff000001800742a */ /* 0x000fcc0003f0c200 */
[----:B------:R-:W-:Y:S02]  /*4a520*/  FSEL R2, R24, R2, P0 ;  /* 0x0000000218027208 */ /* 0x000fe40000000000 */
[----:B------:R-:W-:Y:S01]  /*4a530*/  FSEL R3, R25, R27, P0 ;  /* 0x0000001b19037208 */ /* 0x000fe20000000000 */
[----:B------:R-:W-:Y:S06]  /*4a540*/  BRA `(.L_x_6427) ;  /* 0x0000000c00387947 */ /* 0x000fec0003800000 */
.L_x_6412:
        /* <DEDUP_REMOVED lines=108> */
.L_x_6473:
[----:B------:R-:W-:Y:S05]  /*4ac10*/  BSYNC B0 ;  /* 0x0000000000007941 */ /* 0x000fea0003800000 */
.L_x_6472:
[----:B------:R-:W-:Y:S04]  /*4ac20*/  BSSY B2, `(.L_x_6474) ;  /* 0x0000006000027945 */ /* 0x000fe80003800000 */
[----:B------:R-:W-:Y:S05]  /*4ac30*/  @P4 BRA P5, `(.L_x_6475) ;  /* 0x0000000000104947 */ /* 0x000fea0002800000 */
[----:B------:R-:W-:Y:S01]  /*4ac40*/  IMAD.MOV.U32 R66, RZ, RZ, R44 ;  /* 0x000000ffff427224 */ /* 0x000fe200078e002c */
[----:B------:R-:W-:Y:S01]  /*4ac50*/  MOV R0, 0x4ac80 ;  /* 0x0004ac8000007802 */ /* 0x000fe20000000f00 */
[----:B------:R-:W-:-:S07]  /*4ac60*/  IMAD.MOV.U32 R3, RZ, RZ, R45 ;  /* 0x000000ffff037224 */ /* 0x000fce00078e002d */
[----:B------:R-:W-:Y:S05]  /*4ac70*/  CALL.REL.NOINC `($__internal_3_$__cuda_sm20_div_rn_f64_full) ;  /* 0x00000028001c7944 */ /* 0x000fea0003c00000 */
.L_x_6475:
[----:B------:R-:W-:Y:S05]  /*4ac80*/  BSYNC B2 ;  /* 0x0000000000027941 */ /* 0x000fea0003800000 */
.L_x_6474:
        /* <DEDUP_REMOVED lines=82> */
.L_x_6477:
[----:B------:R-:W-:Y:S02]  /*4b1b0*/  FSEL R2, RZ, 3.37028055040000000000e+12, P2 ;  /* 0x54442d18ff027808 */ /* 0x000fe40001000000 */
[----:B------:R-:W-:-:S07]  /*4b1c0*/  FSEL R3, RZ, 2.1426990032196044922, P2 ;  /* 0x400921fbff037808 */ /* 0x000fce0001000000 */
.L_x_6478:
[----:B------:R-:W-:Y:S05]  /*4b1d0*/  BSYNC B0 ;  /* 0x0000000000007941 */ /* 0x000fea0003800000 */
.L_x_6476:
[----:B------:R-:W-:Y:S01]  /*4b1e0*/  DADD R24, |R24|, |R26| ;  /* 0x0000000018187229 */ /* 0x000fe2000000061a */
[----:B------:R-:W-:-:S07]  /*4b1f0*/  LOP3.LUT R27, R3, 0x80000000, R27, 0xb8, !PT ;  /* 0x80000000031b7812 */ /* 0x000fce00078eb81b */
[----:B------:R-:W-:-:S06]  /*4b200*/  DSETP.GTU.AND P0, PT, |R24|, +INF , PT ;  /* 0x7ff000001800742a */ /* 0x000fcc0003f0c200 */
[----:B------:R-:W-:Y:S02]  /*4b210*/  FSEL R2, R24, R2, P0 ;  /* 0x0000000218027208 */ /* 0x000fe40000000000 */
[----:B------:R-:W-:-:S07]  /*4b220*/  FSEL R3, R25, R27, P0 ;  /* 0x0000001b19037208 */ /* 0x000fce0000000000 */
.L_x_6427:
[----:B------:R-:W-:Y:S05]  /*4b230*/  BSYNC B1 ;  /* 0x0000000000017941 */ /* 0x000fea0003800000 */
.L_x_6411:
        /* <DEDUP_REMOVED lines=79> */
.L_x_6485:
[----:B------:R-:W-:Y:S05]  /*4b730*/  BSYNC B0 ;  /* 0x0000000000007941 */ /* 0x000fea0003800000 */
.L_x_6484:
        /* <DEDUP_REMOVED lines=24> */
.L_x_6487:
[----:B------:R-:W-:Y:S01]  /*4b8c0*/  DMUL R4, RZ, R36 ;  /* 0x00000024ff047228 */ /* 0x000fe20000000000 */
[----:B------:R-:W-:-:S10]  /*4b8d0*/  IMAD.MOV.U32 R0, RZ, RZ, RZ ;  /* 0x000000ffff007224 */ /* 0x000fd400078e00ff */
.L_x_6488:
[----:B------:R-:W-:Y:S05]  /*4b8e0*/  BSYNC B2 ;  /* 0x0000000000027941 */ /* 0x000fea0003800000 */
.L_x_6486:
        /* <DEDUP_REMOVED lines=47> */
.L_x_6490:
[----:B------:R-:W-:Y:S01]  /*4bbe0*/  DMUL R4, RZ, R36 ;  /* 0x00000024ff047228 */ /* 0x000fe20000000000 */
[----:B------:R-:W-:-:S10]  /*4bbf0*/  IMAD.MOV.U32 R0, RZ, RZ, RZ ;  /* 0x000000ffff007224 */ /* 0x000fd400078e00ff */
.L_x_6491:
[----:B------:R-:W-:Y:S05]  /*4bc00*/  BSYNC B2 ;  /* 0x0000000000027941 */ /* 0x000fea0003800000 */
.L_x_6489:
        /* <DEDUP_REMOVED lines=25> */
.L_x_6483:
        /* <DEDUP_REMOVED lines=62> */
.L_x_6494:
[----:B------:R-:W-:Y:S05]  /*4c180*/  BSYNC B0 ;  /* 0x0000000000007941 */ /* 0x000fea0003800000 */
.L_x_6493:
        /* <DEDUP_REMOVED lines=24> */
.L_x_6496:
[----:B------:R-:W-:Y:S01]  /*4c310*/  DMUL R4, RZ, R36 ;  /* 0x00000024ff047228 */ /* 0x000fe20000000000 */
[----:B------:R-:W-:-:S10]  /*4c320*/  IMAD.MOV.U32 R0, RZ, RZ, RZ ;  /* 0x000000ffff007224 */ /* 0x000fd400078e00ff */
.L_x_6497:
[----:B------:R-:W-:Y:S05]  /*4c330*/  BSYNC B2 ;  /* 0x0000000000027941 */ /* 0x000fea0003800000 */
.L_x_6495:
        /* <DEDUP_REMOVED lines=47> */
.L_x_6499:
[----:B------:R-:W-:Y:S01]  /*4c630*/  DMUL R4, RZ, R36 ;  /* 0x00000024ff047228 */ /* 0x000fe20000000000 */
[----:B------:R-:W-:-:S10]  /*4c640*/  IMAD.MOV.U32 R0, RZ, RZ, RZ ;  /* 0x000000ffff007224 */ /* 0x000fd400078e00ff */
.L_x_6500:
[----:B------:R-:W-:Y:S05]  /*4c650*/  BSYNC B2 ;  /* 0x0000000000027941 */ /* 0x000fea0003800000 */
.L_x_6498:
        /* <DEDUP_REMOVED lines=39> */
.L_x_6482:
        /* <DEDUP_REMOVED lines=11> */
.L_x_6501:
[----:B------:R-:W-:-:S10]  /*4c980*/  DADD R24, R36, -R36 ;  /* 0x0000000024187229 */ /* 0x000fd40000000824 */
[----:B------:R-:W-:Y:S02]  /*4c990*/  IMAD.MOV.U32 R26, RZ, RZ, R24 ;  /* 0x000000ffff1a7224 */ /* 0x000fe400078e0018 */
[----:B------:R-:W-:Y:S01]  /*4c9a0*/  IMAD.MOV.U32 R27, RZ, RZ, R25 ;  /* 0x000000ffff1b7224 */ /* 0x000fe200078e0019 */
[----:B------:R-:W-:Y:S06]  /*4c9b0*/  BRA `(.L_x_6492) ;  /* 0x00000008008c7947 */ /* 0x000fec0003800000 */
.L_x_6481:
        /* <DEDUP_REMOVED lines=25> */
.L_x_6503:
[----:B------:R-:W-:Y:S01]  /*4cb50*/  DMUL R4, RZ, R36 ;  /* 0x00000024ff047228 */ /* 0x000fe20000000000 */
[----:B------:R-:W-:-:S10]  /*4cb60*/  IMAD.MOV.U32 R0, RZ, RZ, RZ ;  /* 0x000000ffff007224 */ /* 0x000fd400078e00ff */
.L_x_6504:
[----:B------:R-:W-:Y:S05]  /*4cb70*/  BSYNC B2 ;  /* 0x0000000000027941 */ /* 0x000fea0003800000 */
.L_x_6502:
        /* <DEDUP_REMOVED lines=47> */
.L_x_6506:
[----:B------:R-:W-:Y:S01]  /*4ce70*/  DMUL R4, RZ, R36 ;  /* 0x00000024ff047228 */ /* 0x000fe20000000000 */
[----:B------:R-:W-:-:S10]  /*4ce80*/  IMAD.MOV.U32 R0, RZ, RZ, RZ ;  /* 0x000000ffff007224 */ /* 0x000fd400078e00ff */
.L_x_6507:
[----:B------:R-:W-:Y:S05]  /*4ce90*/  BSYNC B2 ;  /* 0x0000000000027941 */ /* 0x000fea0003800000 */
.L_x_6505:
        /* <DEDUP_REMOVED lines=24> */
.L_x_6480:
        /* <DEDUP_REMOVED lines=58> */
.L_x_6509:
[----:B------:R-:W-:Y:S05]  /*4d3c0*/  BSYNC B0 ;  /* 0x0000000000007941 */ /* 0x000fea0003800000 */
.L_x_6508:
[----:B------:R-:W-:Y:S02]  /*4d3d0*/  IMAD.MOV.U32 R26, RZ, RZ, R36 ;  /* 0x000000ffff1a7224 */ /* 0x000fe400078e0024 */
[----:B------:R-:W-:-:S07]  /*4d3e0*/  IMAD.MOV.U32 R27, RZ, RZ, R37 ;  /* 0x000000ffff1b7224 */ /* 0x000fce00078e0025 */
.L_x_6492:
[----:B------:R-:W-:Y:S05]  /*4d3f0*/  BSYNC B1 ;  /* 0x0000000000017941 */ /* 0x000fea0003800000 */
.L_x_6479:
[----:B------:R-:W-:Y:S01]  /*4d400*/  ULDC UR4, c[0x0][0x0] ;  /* 0x0000000000047ab9 */ /* 0x000fe20000000800 */
[----:B------:R0:W-:Y:S01]  /*4d410*/  STG.E.128 desc[UR8][R54.64], R20 ;  /* 0x0000001436007986 */ /* 0x0001e2000c101d08 */
[----:B------:R-:W-:-:S03]  /*4d420*/  IADD3 R48, P0, R48, UR4, RZ ;  /* 0x0000000430307c10 */ /* 0x000fc6000ff1e0ff */
[----:B------:R0:W-:Y:S01]  /*4d430*/  STG.E.128 desc[UR8][R54.64+0x10], R32 ;  /* 0x0000102036007986 */ /* 0x0001e2000c101d08 */
[C---:B------:R-:W-:Y:S01]  /*4d440*/  ISETP.LT.U32.AND P1, PT, R48.reuse, 0x4000, PT ;  /* 0x000040003000780c */ /* 0x040fe20003f21070 */
[C---:B------:R-:W-:Y:S02]  /*4d450*/  IMAD.SHL.U32 R3, R48.reuse, 0x4, RZ ;  /* 0x0000000430037824 */ /* 0x040fe400078e00ff */
[----:B------:R-:W-:Y:S01]  /*4d460*/  IMAD.X R51, RZ, RZ, R51, P0 ;  /* 0x000000ffff337224 */ /* 0x000fe200000e0633 */
[----:B------:R0:W-:Y:S02]  /*4d470*/  STG.E.128 desc[UR8][R54.64+0x20], R28 ;  /* 0x0000201c36007986 */ /* 0x0001e4000c101d08 */
[----:B------:R-:W-:Y:S02]  /*4d480*/  ISETP.GE.U32.AND P0, PT, R3, R12, PT ;  /* 0x0000000c0300720c */ /* 0x000fe40003f06070 */
[----:B------:R0:W-:Y:S01]  /*4d490*/  STG.E.128 desc[UR8][R54.64+0x30], R24 ;  /* 0x0000301836007986 */ /* 0x0001e2000c101d08 */
[----:B------:R-:W-:-:S02]  /*4d4a0*/  SHF.L.U64.HI R0, R48, 0x2, R51 ;  /* 0x0000000230007819 */ /* 0x000fc40000010233 */
[----:B------:R-:W-:Y:S02]  /*4d4b0*/  ISETP.LT.U32.AND.EX P1, PT, R51, RZ, PT, P1 ;  /* 0x000000ff3300720c */ /* 0x000fe40003f21110 */
[----:B------:R-:W-:-:S13]  /*4d4c0*/  ISETP.GE.AND.EX P0, PT, R0, R11, PT, P0 ;  /* 0x0000000b0000720c */ /* 0x000fda0003f06300 */
[----:B0-----:R-:W-:Y:S05]  /*4d4d0*/  @!P0 BRA P1, `(.L_x_6510) ;  /* 0xfffffd98007c8947 */ /* 0x001fea000083ffff */
[----:B------:R-:W-:Y:S05]  /*4d4e0*/  EXIT ;  /* 0x000000000000794d */ /* 0x000fea0003800000 */
        .weak           $__internal_3_$__cuda_sm20_div_rn_f64_full
        .type           $__internal_3_$__cuda_sm20_div_rn_f64_full,@function
        .size           $__internal_3_$__cuda_sm20_div_rn_f64_full,($_ZN2at6native55_GLOBAL__N__de093ff9_22_ForeachBinaryOpList_cu_a911ec4325multi_tensor_apply_kernelINS1_18TensorListMetadataILi2EEENS1_24BinaryOpListAlphaFunctorIN3c107complexIdEELi2ELi2ELi0EEEJNS1_13power_functorIS8_EES8_EEEvT_T0_DpT1_$__internal_trig_reduction_slowpathd - $__internal_3_$__cuda_sm20_div_rn_f64_full)
$__internal_3_$__cuda_sm20_div_rn_f64_full:
[C---:B------:R-:W-:Y:S01]  /*4d4f0*/  FSETP.GEU.AND P0, PT, |R5|.reuse, 1.469367938527859385e-39, PT ;  /* 0x001000000500780b */ /* 0x040fe20003f0e200 */
[----:B------:R-:W-:Y:S01]  /*4d500*/  IMAD.MOV.U32 R49, RZ, RZ, 0x1ca00000 ;  /* 0x1ca00000ff317424 */ /* 0x000fe200078e00ff */
[----:B------:R-:W-:Y:S01]  /*4d510*/  LOP3.LUT R10, R5, 0x7ff00000, RZ, 0xc0, !PT ;  /* 0x7ff00000050a7812 */ /* 0x000fe200078ec0ff */
[----:B------:R-:W-:Y:S01]  /*4d520*/  IMAD.MOV.U32 R2, RZ, RZ, R66 ;  /* 0x000000ffff027224 */ /* 0x000fe200078e0042 */
[C---:B------:R-:W-:Y:S01]  /*4d530*/  LOP3.LUT R69, R3.reuse, 0x7ff00000, RZ, 0xc0, !PT ;  /* 0x7ff0000003457812 */ /* 0x040fe200078ec0ff */
[----:B------:R-:W-:Y:S01]  /*4d540*/  IMAD.MOV.U32 R14, RZ, RZ, 0x1 ;  /* 0x00000001ff0e7424 */ /* 0x000fe200078e00ff */
[----:B------:R-:W-:Y:S01]  /*4d550*/  LOP3.LUT R67, R3, 0x800fffff, RZ, 0xc0, !PT ;  /* 0x800fffff03437812 */ /* 0x000fe200078ec0ff */
[----:B------:R-:W-:Y:S01]  /*4d560*/  IMAD.MOV.U32 R16, RZ, RZ, R4 ;  /* 0x000000ffff107224 */ /* 0x000fe200078e0004 */
[----:B------:R-:W-:Y:S01]  /*4d570*/  BSSY B0, `(.L_x_6511) ;  /* 0x000004f000007945 */ /* 0x000fe20003800000 */
[----:B------:R-:W-:Y:S01]  /*4d580*/  IMAD.MOV.U32 R68, RZ, RZ, R10 ;  /* 0x000000ffff447224 */ /* 0x000fe200078e000a */
[----:B------:R-:W-:-:S03]  /*4d590*/  LOP3.LUT R67, R67, 0x3ff00000, RZ, 0xfc, !PT ;  /* 0x3ff0000043437812 */ /* 0x000fc600078efcff */
[----:B------:R-:W-:-:S04]  /*4d5a0*/  @!P0 LOP3.LUT R7, R3, 0x7ff00000, RZ, 0xc0, !PT ;  /* 0x7ff0000003078812 */ /* 0x000fc800078ec0ff */
[----:B------:R-:W-:-:S04]  /*4d5b0*/  @!P0 ISETP.GE.U32.AND P5, PT, R10, R7, PT ;  /* 0x000000070a00820c */ /* 0x000fc80003fa6070 */
[----:B------:R-:W-:Y:S02]  /*4d5c0*/  @!P0 SEL R7, R49, 0x63400000, !P5 ;  /* 0x6340000031078807 */ /* 0x000fe40006800000 */
[----:B------:R-:W-:-:S04]  /*4d5d0*/  ISETP.GE.U32.AND P5, PT, R10, R69, PT ;  /* 0x000000450a00720c */ /* 0x000fc80003fa6070 */
[----:B------:R-:W-:Y:S02]  /*4d5e0*/  SEL R17, R49, 0x63400000, !P5 ;  /* 0x6340000031117807 */ /* 0x000fe40006800000 */
[----:B------:R-:W-:Y:S02]  /*4d5f0*/  FSETP.GEU.AND P5, PT, |R3|, 1.469367938527859385e-39, PT ;  /* 0x001000000300780b */ /* 0x000fe40003fae200 */
[----:B------:R-:W-:-:S11]  /*4d600*/  LOP3.LUT R17, R17, 0x800fffff, R5, 0xf8, !PT ;  /* 0x800fffff11117812 */ /* 0x000fd600078ef805 */
[----:B------:R-:W-:-:S06]  /*4d610*/  @!P5 DMUL R66, R2, 8.98846567431157953865e+307 ;  /* 0x7fe000000242d828 */ /* 0x000fcc0000000000 */
[----:B------:R-:W0:Y:S04]  /*4d620*/  MUFU.RCP64H R15, R67 ;  /* 0x00000043000f7308 */ /* 0x000e280000001800 */
[----:B------:R-:W-:-:S05]  /*4d630*/  @!P5 LOP3.LUT R69, R67, 0x7ff00000, RZ, 0xc0, !PT ;  /* 0x7ff000004345d812 */ /* 0x000fca00078ec0ff */
[----:B------:R-:W-:Y:S01]  /*4d640*/  VIADD R71, R69, 0xffffffff ;  /* 0xffffffff45477836 */ /* 0x000fe20000000000 */
[----:B0-----:R-:W-:-:S08]  /*4d650*/  DFMA R8, R14, -R66, 1 ;  /* 0x3ff000000e08742b */ /* 0x001fd00000000842 */
[----:B------:R-:W-:-:S08]  /*4d660*/  DFMA R8, R8, R8, R8 ;  /* 0x000000080808722b */ /* 0x000fd00000000008 */
[----:B------:R-:W-:Y:S01]  /*4d670*/  DFMA R8, R14, R8, R14 ;  /* 0x000000080e08722b */ /* 0x000fe2000000000e */
[----:B------:R-:W-:-:S04]  /*4d680*/  @!P0 LOP3.LUT R14, R7, 0x80000000, R5, 0xf8, !PT ;  /* 0x80000000070e8812 */ /* 0x000fc800078ef805 */
[----:B------:R-:W-:Y:S01]  /*4d690*/  @!P0 LOP3.LUT R15, R14, 0x100000, RZ, 0xfc, !PT ;  /* 0x001000000e0f8812 */ /* 0x000fe200078efcff */
[----:B------:R-:W-:Y:S02]  /*4d6a0*/  @!P0 IMAD.MOV.U32 R14, RZ, RZ, RZ ;  /* 0x000000ffff0e8224 */ /* 0x000fe400078e00ff */
[----:B------:R-:W-:-:S04]  /*4d6b0*/  DFMA R6, R8, -R66, 1 ;  /* 0x3ff000000806742b */ /* 0x000fc80000000842 */
[----:B------:R-:W-:-:S04]  /*4d6c0*/  @!P0 DFMA R16, R16, 2, -R14 ;  /* 0x400000001010882b */ /* 0x000fc8000000080e */
[----:B------:R-:W-:-:S06]  /*4d6d0*/  DFMA R6, R8, R6, R8 ;  /* 0x000000060806722b */ /* 0x000fcc0000000008 */
[----:B------:R-:W-:Y:S02]  /*4d6e0*/  @!P0 LOP3.LUT R68, R17, 0x7ff00000, RZ, 0xc0, !PT ;  /* 0x7ff0000011448812 */ /* 0x000fe400078ec0ff */
[----:B------:R-:W-:-:S03]  /*4d6f0*/  DMUL R8, R6, R16 ;  /* 0x0000001006087228 */ /* 0x000fc60000000000 */
[----:B------:R-:W-:-:S05]  /*4d700*/  VIADD R70, R68, 0xffffffff ;  /* 0xffffffff44467836 */ /* 0x000fca0000000000 */
[----:B------:R-:W-:Y:S01]  /*4d710*/  DFMA R14, R8, -R66, R16 ;  /* 0x80000042080e722b */ /* 0x000fe20000000010 */
[----:B------:R-:W-:-:S04]  /*4d720*/  ISETP.GT.U32.AND P0, PT, R70, 0x7feffffe, PT ;  /* 0x7feffffe4600780c */ /* 0x000fc80003f04070 */
[----:B------:R-:W-:-:S03]  /*4d730*/  ISETP.GT.U32.OR P0, PT, R71, 0x7feffffe, P0 ;  /* 0x7feffffe4700780c */ /* 0x000fc60000704470 */
[----:B------:R-:W-:-:S10]  /*4d740*/  DFMA R14, R6, R14, R8 ;  /* 0x0000000e060e722b */ /* 0x000fd40000000008 */
        /* <DEDUP_REMOVED lines=12> */
[----:B------:R-:W-:-:S06]  /*4d810*/  DFMA R16, R14, -R66, R16 ;  /* 0x800000420e10722b */ /* 0x000fcc0000000010 */
[----:B------:R-:W-:-:S04]  /*4d820*/  IMAD.MOV.U32 R16, RZ, RZ, RZ ;  /* 0x000000ffff107224 */ /* 0x000fc800078e00ff */
        /* <DEDUP_REMOVED lines=14> */
.L_x_6512:
        /* <DEDUP_REMOVED lines=16> */
.L_x_6515:
[----:B------:R-:W-:Y:S01]  /*4da10*/  LOP3.LUT R7, R3, 0x80000, RZ, 0xfc, !PT ;  /* 0x0008000003077812 */ /* 0x000fe200078efcff */
[----:B------:R-:W-:Y:S01]  /*4da20*/  IMAD.MOV.U32 R6, RZ, RZ, R2 ;  /* 0x000000ffff067224 */ /* 0x000fe200078e0002 */
[----:B------:R-:W-:Y:S06]  /*4da30*/  BRA `(.L_x_6513) ;  /* 0x0000000000087947 */ /* 0x000fec0003800000 */
.L_x_6514:
[----:B------:R-:W-:Y:S01]  /*4da40*/  LOP3.LUT R7, R5, 0x80000, RZ, 0xfc, !PT ;  /* 0x0008000005077812 */ /* 0x000fe200078efcff */
[----:B------:R-:W-:-:S07]  /*4da50*/  IMAD.MOV.U32 R6, RZ, RZ, R4 ;  /* 0x000000ffff067224 */ /* 0x000fce00078e0004 */
.L_x_6513:
[----:B------:R-:W-:Y:S05]  /*4da60*/  BSYNC B0 ;  /* 0x0000000000007941 */ /* 0x000fea0003800000 */
.L_x_6511:
[----:B------:R-:W-:Y:S02]  /*4da70*/  IMAD.MOV.U32 R2, RZ, RZ, R0 ;  /* 0x000000ffff027224 */ /* 0x000fe400078e0000 */
[----:B------:R-:W-:-:S04]  /*4da80*/  IMAD.MOV.U32 R3, RZ, RZ, 0x0 ;  /* 0x00000000ff037424 */ /* 0x000fc800078e00ff */
[----:B------:R-:W-:Y:S05]  /*4da90*/  RET.REL.NODEC R2 `(_ZN2at6native55_GLOBAL__N__de093ff9_22_ForeachBinaryOpList_cu_a911ec4325multi_tensor_apply_kernelINS1_18TensorListMetadataILi2EEENS1_24BinaryOpListAlphaFunctorIN3c107complexIdEELi2ELi2ELi0EEEJNS1_13power_functorIS8_EES8_EEEvT_T0_DpT1_) ;  /* 0xfffffb2402587950 */ /* 0x000fea0003c3ffff */
        .type           $_ZN2at6native55_GLOBAL__N__de093ff9_22_ForeachBinaryOpList_cu_a911ec4325multi_tensor_apply_kernelINS1_18TensorListMetadataILi2EEENS1_24BinaryOpListAlphaFunctorIN3c107complexIdEELi2ELi2ELi0EEEJNS1_13power_functorIS8_EES8_EEEvT_T0_DpT1_$__internal_trig_reduction_slowpathd,@function
        .size           $_ZN2at6native55_GLOBAL__N__de093ff9_22_ForeachBinaryOpList_cu_a911ec4325multi_tensor_apply_kernelINS1_18TensorListMetadataILi2EEENS1_24BinaryOpListAlphaFunctorIN3c107complexIdEELi2ELi2ELi0EEEJNS1_13power_functorIS8_EES8_EEEvT_T0_DpT1_$__internal_trig_reduction_slowpathd,(.L_x_8064 - $_ZN2at6native55_GLOBAL__N__de093ff9_22_ForeachBinaryOpList_cu_a911ec4325multi_tensor_apply_kernelINS1_18TensorListMetadataILi2EEENS1_24BinaryOpListAlphaFunctorIN3c107complexIdEELi2ELi2ELi0EEEJNS1_13power_functorIS8_EES8_EEEvT_T0_DpT1_$__internal_trig_reduction_slowpathd)
$_ZN2at6native55_GLOBAL__N__de093ff9_22_ForeachBinaryOpList_cu_a911ec4325multi_tensor_apply_kernelINS1_18TensorListMetadataILi2EEENS1_24BinaryOpListAlphaFunctorIN3c107complexIdEELi2ELi2ELi0EEEJNS1_13power_functorIS8_EES8_EEEvT_T0_DpT1_$__internal_trig_reduction_slowpathd:
        /* <DEDUP_REMOVED lines=27> */
.L_x_6519:
        /* <DEDUP_REMOVED lines=26> */
.L_x_6518:
[----:B------:R-:W-:Y:S05]  /*4ddf0*/  BSYNC B0 ;  /* 0x0000000000007941 */ /* 0x000fea0003800000 */
.L_x_6517:
        /* <DEDUP_REMOVED lines=8> */
[----:B------:R-:W-:Y:S01]  /*4de80*/  IMAD.MOV.U32 R67, RZ, RZ, RZ ;  /* 0x000000ffff437224 */ /* 0x000fe200078e00ff */
        /* <DEDUP_REMOVED lines=43> */
[C---:B------:R-:W-:Y:S02]  /*4e140*/  SHF.L.U32 R9, R5.reuse, R6, RZ ;  /* 0x0000000605097219 */ /* 0x040fe400000006ff */
[----:B------:R-:W-:Y:S02]  /*4e150*/  SHF.R.U64 R4, R4, R0, R7 ;  /* 0x0000000004047219 */ /* 0x000fe40000001207 */
[----:B------:R-:W-:-:S02]  /*4e160*/  SHF.L.U64.HI R10, R5, R6, R8 ;  /* 0x00000006050a7219 */ /* 0x000fc40000010208 */
[----:B------:R-:W-:-:S05]  /*4e170*/  SHF.R.U32.HI R7, RZ, R0, R7 ;  /* 0x00000000ff077219 */ /* 0x000fca0000011607 */
[----:B------:R-:W-:Y:S02]  /*4e180*/  @P1 LOP3.LUT R5, R4, R9, RZ, 0xfc, !PT ;  /* 0x0000000904051212 */ /* 0x000fe400078efcff */
[----:B------:R-:W-:-:S03]  /*4e190*/  @P1 LOP3.LUT R8, R7, R10, RZ, 0xfc, !PT ;  /* 0x0000000a07081212 */ /* 0x000fc600078efcff */
[----:B0-----:R-:W-:-:S04]  /*4e1a0*/  IMAD.WIDE.U32 R16, R5, 0x2168c235, RZ ;  /* 0x2168c23505107825 */ /* 0x001fc800078e00ff */
[----:B------:R-:W-:Y:S02]  /*4e1b0*/  IMAD.MOV.U32 R66, RZ, RZ, R17 ;  /* 0x000000ffff427224 */ /* 0x000fe400078e0011 */
[----:B------:R-:W-:-:S04]  /*4e1c0*/  IMAD.HI.U32 R0, R8, -0x36f0255e, RZ ;  /* 0xc90fdaa208007827 */ /* 0x000fc800078e00ff */
[----:B------:R-:W-:-:S04]  /*4e1d0*/  IMAD.WIDE.U32 R66, R5, -0x36f0255e, R66 ;  /* 0xc90fdaa205427825 */ /* 0x000fc800078e0042 */
[----:B------:R-:W-:-:S04]  /*4e1e0*/  IMAD.WIDE.U32 R66, P1, R8, 0x2168c235, R66 ;  /* 0x2168c23508427825 */ /* 0x000fc80007820042 */
[----:B------:R-:W-:Y:S02]  /*4e1f0*/  IMAD R8, R8, -0x36f0255e, RZ ;  /* 0xc90fdaa208087824 */ /* 0x000fe400078e02ff */
[----:B------:R-:W-:-:S03]  /*4e200*/  IMAD.X R5, RZ, RZ, R0, P1 ;  /* 0x000000ffff057224 */ /* 0x000fc600008e0600 */
        /* <DEDUP_REMOVED lines=26> */
.L_x_6516:
[----:B------:R-:W-:Y:S02]  /*4e3b0*/  IMAD.MOV.U32 R5, RZ, RZ, R15 ;  /* 0x000000ffff057224 */ /* 0x000fe400078e000f */
[----:B------:R-:W-:Y:S02]  /*4e3c0*/  IMAD.MOV.U32 R15, RZ, RZ, 0x0 ;  /* 0x00000000ff0f7424 */ /* 0x000fe400078e00ff */
[----:B------:R-:W-:Y:S02]  /*4e3d0*/  IMAD.MOV.U32 R4, RZ, RZ, R0 ;  /* 0x000000ffff047224 */ /* 0x000fe400078e0000 */
[----:B------:R-:W-:Y:S05]  /*4e3e0*/  RET.REL.NODEC R14 `(_ZN2at6native55_GLOBAL__N__de093ff9_22_ForeachBinaryOpList_cu_a911ec4325multi_tensor_apply_kernelINS1_18TensorListMetadataILi2EEENS1_24BinaryOpListAlphaFunctorIN3c107complexIdEELi2ELi2ELi0EEEJNS1_13power_functorIS8_EES8_EEEvT_T0_DpT1_) ;  /* 0xfffffb1c0e047950 */ /* 0x000fea0003c3ffff */
.L_x_6520:
        /* <DEDUP_REMOVED lines=9> */
.L_x_8064:


//--------------------- .text._ZN2at6native55_GLOBAL__N__de093ff9_22_ForeachBinaryOpList_cu_a911ec4325multi_tensor_apply_kernelINS1_18TensorListMetadataILi2EEENS1_24BinaryOpListAlphaFunctorIfLi2ELi2ELi0EEEJNS1_13power_functorIfEEfEEEvT_T0_DpT1_ --------------------------
	.section	.text._ZN2at6native55_GLOBAL__N__de093ff9_22_ForeachBinaryOpList_cu_a911ec4325multi_tensor_apply_kernelINS1_18TensorListMetadataILi2EEENS1_24BinaryOpListAlphaFunctorIfLi2ELi2ELi0EEEJNS1_13power_functorIfEEfEEEvT_T0_DpT1_,"ax",@progbits
	.align	128
.text._ZN2at6native55_GLOBAL__N__de093ff9_22_ForeachBinaryOpList_cu_a911ec4325multi_tensor_apply_kernelINS1_18TensorListMetadataILi2EEENS1_24BinaryOpListAlphaFunctorIfLi2ELi2ELi0EEEJNS1_13power_functorIfEEfEEEvT_T0_DpT1_:
        .type           _ZN2at6native55_GLOBAL__N__de093ff9_22_ForeachBinaryOpList_cu_a911ec4325multi_tensor_apply_kernelINS1_18TensorListMetadataILi2EEENS1_24BinaryOpListAlphaFunctorIfLi2ELi2ELi0EEEJNS1_13power_functorIfEEfEEEvT_T0_DpT1_,@function
        .size           _ZN2at6native55_GLOBAL__N__de093ff9_22_ForeachBinaryOpList_cu_a911ec4325multi_tensor_apply_kernelINS1_18TensorListMetadataILi2EEENS1_24BinaryOpListAlphaFunctorIfLi2ELi2ELi0EEEJNS1_13power_functorIfEEfEEEvT_T0_DpT1_,(.L_x_8067 - _ZN2at6native55_GLOBAL__N__de093ff9_22_ForeachBinaryOpList_cu_a911ec4325multi_tensor_apply_kernelINS1_18TensorListMetadataILi2EEENS1_24BinaryOpListAlphaFunctorIfLi2ELi2ELi0EEEJNS1_13power_functorIfEEfEEEvT_T0_DpT1_)
        .other          _ZN2at6native55_GLOBAL__N__de093ff9_22_ForeachBinaryOpList_cu_a911ec4325multi_tensor_apply_kernelINS1_18TensorListMetadataILi2EEENS1_24BinaryOpListAlphaFunctorIfLi2ELi2ELi0EEEJNS1_13power_functorIfEEfEEEvT_T0_DpT1_,@"STO_CUDA_ENTRY STV_DEFAULT"
_ZN2at6native55_GLOBAL__N__de093ff9_22_ForeachBinaryOpList_cu_a911ec4325multi_tensor_apply_kernelINS1_18TensorListMetadataILi2EEENS1_24BinaryOpListAlphaFunctorIfLi2ELi2ELi0EEEJNS1_13power_functorIfEEfEEEvT_T0_DpT1_:
        /* <DEDUP_REMOVED lines=29> */
.L_x_6522:
[----:B0-----:R-:W-:Y:S01]  /*01d0*/  IADD3 R19, P1, R0, R14, RZ ;  /* 0x0000000e00137210 */ /* 0x001fe20007f3e0ff */
[C---:B-1----:R-:W-:Y:S02]  /*01e0*/  IMAD R2, R12.reuse, 0x3, RZ ;  /* 0x000000030c027824 */ /* 0x042fe400078e02ff */
[----:B------:R-:W-:Y:S01]  /*01f0*/  IMAD.MOV.U32 R24, RZ, RZ, RZ ;  /* 0x000000ffff187224 */ /* 0x000fe200078e00ff */
[C---:B------:R-:W-:Y:S01]  /*0200*/  ISETP.GE.U32.AND P0, PT, R19.reuse, 0x10000, PT ;  /* 0x000100001300780c */ /* 0x040fe20003f06070 */
[----:B------:R-:W-:Y:S01]  /*0210*/  IMAD.X R20, RZ, RZ, R15, P1 ;  /* 0x000000ffff147224 */ /* 0x000fe200008e060f */
[----:B------:R-:W-:Y:S01]  /*0220*/  IADD3 R18, P2, R12, R19, RZ ;  /* 0x000000130c127210 */ /* 0x000fe20007f5e0ff */
[----:B------:R-:W-:Y:S01]  /*0230*/  IMAD.MOV.U32 R21, RZ, RZ, RZ ;  /* 0x000000ffff157224 */ /* 0x000fe200078e00ff */
[----:B------:R-:W-:Y:S02]  /*0240*/  ISETP.LT.U32.AND P1, PT, R19, UR12, PT ;  /* 0x0000000c13007c0c */ /* 0x000fe4000bf21070 */
[----:B------:R-:W-:Y:S01]  /*0250*/  ISETP.GE.U32.AND.EX P0, PT, R20, RZ, PT, P0 ;  /* 0x000000ff1400720c */ /* 0x000fe20003f06100 */
[----:B------:R-:W-:Y:S01]  /*0260*/  IMAD.X R13, RZ, RZ, R20, P2 ;  /* 0x000000ffff0d7224 */ /* 0x000fe200010e0614 */
[----:B------:R-:W-:-:S02]  /*0270*/  ISETP.GE.U32.AND P6, PT, R18, 0x10000, PT ;  /* 0x000100001200780c */ /* 0x000fc40003fc6070 */
[----:B------:R-:W-:Y:S02]  /*0280*/  ISETP.LT.AND.EX P0, PT, R20, UR4, !P0, P1 ;  /* 0x0000000414007c0c */ /* 0x000fe4000c701310 */
[----:B------:R-:W-:Y:S02]  /*0290*/  LEA R16, P1, R12, R19, 0x1 ;  /* 0x000000130c107211 */ /* 0x000fe400078208ff */
[----:B------:R-:W-:Y:S02]  /*02a0*/  ISETP.LT.U32.AND P4, PT, R18, UR12, PT ;  /* 0x0000000c12007c0c */ /* 0x000fe4000bf81070 */
[C---:B------:R-:W-:Y:S01]  /*02b0*/  ISETP.GE.U32.AND.EX P6, PT, R13.reuse, RZ, PT, P6 ;  /* 0x000000ff0d00720c */ /* 0x040fe20003fc6160 */
[----:B------:R-:W-:Y:S01]  /*02c0*/  IMAD.X R17, RZ, RZ, R20, P1 ;  /* 0x000000ffff117224 */ /* 0x000fe200008e0614 */
[----:B------:R-:W-:Y:S02]  /*02d0*/  ISETP.GE.U32.AND P2, PT, R16, 0x10000, PT ;  /* 0x000100001000780c */ /* 0x000fe40003f46070 */
[----:B------:R-:W-:-:S02]  /*02e0*/  ISETP.LT.AND.EX P4, PT, R13, UR4, !P6, P4 ;  /* 0x000000040d007c0c */ /* 0x000fc4000f781340 */
[----:B------:R-:W-:Y:S02]  /*02f0*/  IADD3 R2, P5, R2, R19, RZ ;  /* 0x0000001302027210 */ /* 0x000fe40007fbe0ff */
[----:B------:R-:W-:Y:S02]  /*0300*/  ISETP.LT.U32.AND P1, PT, R16, UR12, PT ;  /* 0x0000000c10007c0c */ /* 0x000fe4000bf21070 */
[C---:B------:R-:W-:Y:S01]  /*0310*/  ISETP.GE.U32.AND.EX P2, PT, R17.reuse, RZ, PT, P2 ;  /* 0x000000ff1100720c */ /* 0x040fe20003f46120 */
[----:B------:R-:W-:Y:S01]  /*0320*/  IMAD.X R25, RZ, RZ, R20, P5 ;  /* 0x000000ffff197224 */ /* 0x000fe200028e0614 */
[C---:B------:R-:W-:Y:S02]  /*0330*/  ISETP.GE.U32.AND P3, PT, R2.reuse, 0x10000, PT ;  /* 0x000100000200780c */ /* 0x040fe40003f66070 */
[----:B------:R-:W-:Y:S02]  /*0340*/  ISETP.LT.AND.EX P1, PT, R17, UR4, !P2, P1 ;  /* 0x0000000411007c0c */ /* 0x000fe4000d721310 */
[----:B------:R-:W-:Y:S01]  /*0350*/  @P0 LEA R8, P2, R19, UR8, 0x2 ;  /* 0x0000000813080c11 */ /* 0x000fe2000f8410ff */
[C---:B------:R-:W-:Y:S01]  /*0360*/  IMAD.SHL.U32 R29, R2.reuse, 0x4, RZ ;  /* 0x00000004021d7824 */ /* 0x040fe200078e00ff */
[----:B------:R-:W-:-:S02]  /*0370*/  ISETP.LT.U32.AND P5, PT, R2, UR12, PT ;  /* 0x0000000c02007c0c */ /* 0x000fc4000bfa1070 */
[--C-:B------:R-:W-:Y:S02]  /*0380*/  @P0 LEA.HI.X R9, R19, UR9, R20.reuse, 0x2, P2 ;  /* 0x0000000913090c11 */ /* 0x100fe400090f1414 */
[----:B------:R-:W-:Y:S02]  /*0390*/  ISETP.GE.U32.AND.EX P2, PT, R25, RZ, PT, P3 ;  /* 0x000000ff1900720c */ /* 0x000fe40003f46130 */
[----:B------:R-:W-:Y:S02]  /*03a0*/  @P0 LEA R6, P6, R19, UR6, 0x2 ;  /* 0x0000000613060c11 */ /* 0x000fe4000f8c10ff */
[----:B------:R-:W-:Y:S02]  /*03b0*/  CS2R R22, SRZ ;  /* 0x0000000000167805 */ /* 0x000fe4000001ff00 */
[----:B------:R-:W-:Y:S01]  /*03c0*/  @P4 LEA R10, P3, R18, UR6, 0x2 ;  /* 0x00000006120a4c11 */ /* 0x000fe2000f8610ff */
[----:B------:R-:W-:Y:S01]  /*03d0*/  IMAD.MOV.U32 R28, RZ, RZ, RZ ;  /* 0x000000ffff1c7224 */ /* 0x000fe200078e00ff */
[----:B------:R-:W-:Y:S01]  /*03e0*/  ISETP.LT.AND.EX P2, PT, R25, UR4, !P2, P5 ;  /* 0x0000000419007c0c */ /* 0x000fe2000d741350 */
[----:B------:R-:W2:Y:S01]  /*03f0*/  @P0 LDG.E R21, desc[UR10][R8.64] ;  /* 0x0000000a08150981 */ /* 0x000ea2000c1e1900 */
[----:B------:R-:W-:-:S02]  /*0400*/  @P0 LEA.HI.X R7, R19, UR7, R20, 0x2, P6 ;  /* 0x0000000713070c11 */ /* 0x000fc4000b0f1414 */
[----:B------:R-:W-:Y:S02]  /*0410*/  SHF.L.U64.HI R25, R2, 0x2, R25 ;  /* 0x0000000202197819 */ /* 0x000fe40000010219 */
[----:B------:R-:W-:Y:S01]  /*0420*/  @P4 LEA.HI.X R11, R18, UR7, R13, 0x2, P3 ;  /* 0x00000007120b4c11 */ /* 0x000fe200098f140d */
[----:B------:R0:W3:Y:S01]  /*0430*/  @P0 LDG.E R24, desc[UR10][R6.64] ;  /* 0x0000000a06180981 */ /* 0x0000e2000c1e1900 */
[----:B------:R-:W-:Y:S02]  /*0440*/  IADD3 R2, P3, R29, UR6, RZ ;  /* 0x000000061d027c10 */ /* 0x000fe4000ff7e0ff */
[C---:B------:R-:W-:Y:S01]  /*0450*/  @P1 LEA R4, P5, R16.reuse, UR6, 0x2 ;  /* 0x0000000610041c11 */ /* 0x040fe2000f8a10ff */
[----:B------:R1:W4:Y:S01]  /*0460*/  @P4 LDG.E R23, desc[UR10][R10.64] ;  /* 0x0000000a0a174981 */ /* 0x000322000c1e1900 */
[----:B------:R-:W-:Y:S02]  /*0470*/  IADD3.X R3, R25, UR7, RZ, P3, !PT ;  /* 0x0000000719037c10 */ /* 0x000fe40009ffe4ff */
[----:B------:R-:W-:-:S02]  /*0480*/  @P1 LEA.HI.X R5, R16, UR7, R17, 0x2, P5 ;  /* 0x0000000710051c11 */ /* 0x000fc4000a8f1411 */
[C---:B0-----:R-:W-:Y:S01]  /*0490*/  @P4 LEA R6, P3, R18.reuse, UR8, 0x2 ;  /* 0x0000000812064c11 */ /* 0x041fe2000f8610ff */
[----:B------:R-:W5:Y:S03]  /*04a0*/  @P2 LDG.E R28, desc[UR10][R2.64] ;  /* 0x0000000a021c2981 */ /* 0x000f66000c1e1900 */
[----:B------:R-:W-:Y:S01]  /*04b0*/  @P4 LEA.HI.X R7, R18, UR9, R13, 0x2, P3 ;  /* 0x0000000912074c11 */ /* 0x000fe200098f140d */
[----:B------:R0:W2:Y:S01]  /*04c0*/  @P1 LDG.E R22, desc[UR10][R4.64] ;  /* 0x0000000a04161981 */ /* 0x0000a2000c1e1900 */
[C---:B------:R-:W-:Y:S02]  /*04d0*/  @P1 LEA R8, P3, R16.reuse, UR8, 0x2 ;  /* 0x0000000810081c11 */ /* 0x040fe4000f8610ff */
[----:B------:R-:W-:Y:S02]  /*04e0*/  CS2R R26, SRZ ;  /* 0x00000000001a7805 */ /* 0x000fe4000001ff00 */
[----:B------:R-:W-:-:S02]  /*04f0*/  @P1 LEA.HI.X R9, R16, UR9, R17, 0x2, P3 ;  /* 0x0000000910091c11 */ /* 0x000fc400098f1411 */
[----:B-1----:R-:W-:Y:S02]  /*0500*/  @P2 IADD3 R10, P3, R29, UR8, RZ ;  /* 0x000000081d0a2c10 */ /* 0x002fe4000ff7e0ff */
[----:B------:R1:W5:Y:S01]  /*0510*/  @P4 LDG.E R26, desc[UR10][R6.64] ;  /* 0x0000000a061a4981 */ /* 0x000362000c1e1900 */
[----:B0-----:R-:W-:Y:S01]  /*0520*/  IMAD.MOV.U32 R4, RZ, RZ, RZ ;  /* 0x000000ffff047224 */ /* 0x001fe200078e00ff */
[----:B------:R-:W-:Y:S02]  /*0530*/  @P2 IADD3.X R11, R25, UR9, RZ, P3, !PT ;  /* 0x00000009190b2c10 */ /* 0x000fe40009ffe4ff */
[----:B------:R-:W5:Y:S04]  /*0540*/  @P1 LDG.E R27, desc[UR10][R8.64] ;  /* 0x0000000a081b1981 */ /* 0x000f68000c1e1900 */
[----:B------:R0:W5:Y:S01]  /*0550*/  @P2 LDG.E R4, desc[UR10][R10.64] ;  /* 0x0000000a0a042981 */ /* 0x000162000c1e1900 */
[----:B-1----:R-:W-:-:S04]  /*0560*/  @P0 LEA R6, P3, R19, UR6, 0x2 ;  /* 0x0000000613060c11 */ /* 0x002fc8000f8610ff */
[----:B------:R-:W-:Y:S02]  /*0570*/  @P0 LEA.HI.X R7, R19, UR7, R20, 0x2, P3 ;  /* 0x0000000713070c11 */ /* 0x000fe400098f1414 */
[----:B0-----:R-:W-:Y:S01]  /*0580*/  @P1 LEA R10, P3, R16, UR6, 0x2 ;  /* 0x00000006100a1c11 */ /* 0x001fe2000f8610ff */
[----:B------:R-:W-:-:S03]  /*0590*/  IMAD.WIDE.U32 R14, R12, 0x4, R14 ;  /* 0x000000040c0e7825 */ /* 0x000fc600078e000e */
[----:B------:R-:W-:Y:S01]  /*05a0*/  @P1 LEA.HI.X R11, R16, UR7, R17, 0x2, P3 ;  /* 0x00000007100b1c11 */ /* 0x000fe200098f1411 */
[----:B---3--:R-:W0:Y:S08]  /*05b0*/  MUFU.LG2 R24, R24 ;  /* 0x0000001800187308 */ /* 0x008e300000000c00 */
[----:B----4-:R-:W-:Y:S08]  /*05c0*/  MUFU.LG2 R23, R23 ;  /* 0x0000001700177308 */ /* 0x010ff00000000c00 */
[----:B--2---:R-:W1:Y:S08]  /*05d0*/  MUFU.LG2 R22, R22 ;  /* 0x0000001600167308 */ /* 0x004e700000000c00 */
[----:B-----5:R-:W2:Y:S01]  /*05e0*/  MUFU.LG2 R28, R28 ;  /* 0x0000001c001c7308 */ /* 0x020ea20000000c00 */
[----:B------:R-:W-:Y:S01]  /*05f0*/  FMUL.FTZ R21, R21, UR5 ;  /* 0x0000000515157c20 */ /* 0x000fe20008410000 */
[----:B------:R-:W-:Y:S01]  /*0600*/  FMUL.FTZ R26, R26, UR5 ;  /* 0x000000051a1a7c20 */ /* 0x000fe20008410000 */
[----:B------:R-:W-:Y:S01]  /*0610*/  FMUL.FTZ R27, R27, UR5 ;  /* 0x000000051b1b7c20 */ /* 0x000fe20008410000 */
[----:B------:R-:W-:Y:S01]  /*0620*/  FMUL.FTZ R5, R4, UR5 ;  /* 0x0000000504057c20 */ /* 0x000fe20008410000 */
[----:B0-----:R-:W-:-:S02]  /*0630*/  FMUL.FTZ R25, R24, R21 ;  /* 0x0000001518197220 */ /* 0x001fc40000410000 */
[----:B-1----:R-:W-:Y:S01]  /*0640*/  FMUL.FTZ R27, R22, R27 ;  /* 0x0000001b161b7220 */ /* 0x002fe20000410000 */
[----:B------:R-:W-:Y:S01]  /*0650*/  FMUL.FTZ R26, R23, R26 ;  /* 0x0000001a171a7220 */ /* 0x000fe20000410000 */
[----:B------:R-:W0:Y:S01]  /*0660*/  @P0 MUFU.EX2 R9, R25 ;  /* 0x0000001900090308 */ /* 0x000e220000000800 */
[----:B--2---:R-:W-:-:S07]  /*0670*/  FMUL.FTZ R21, R28, R5 ;  /* 0x000000051c157220 */ /* 0x004fce0000410000 */
[----:B------:R-:W1:Y:S01]  /*0680*/  MUFU.EX2 R29, R26 ;  /* 0x0000001a001d7308 */ /* 0x000e620000000800 */
[----:B------:R-:W-:-:S07]  /*0690*/  @P4 LEA R4, P5, R18, UR6, 0x2 ;  /* 0x0000000612044c11 */ /* 0x000fce000f8a10ff */
[----:B------:R-:W2:Y:S08]  /*06a0*/  MUFU.EX2 R27, R27 ;  /* 0x0000001b001b7308 */ /* 0x000eb00000000800 */
[----:B------:R-:W3:Y:S01]  /*06b0*/  @P2 MUFU.EX2 R21, R21 ;  /* 0x0000001500152308 */ /* 0x000ee20000000800 */
[----:B------:R-:W-:Y:S01]  /*06c0*/  @P4 LEA.HI.X R5, R18, UR7, R13, 0x2, P5 ;  /* 0x0000000712054c11 */ /* 0x000fe2000a8f140d */
        /* <DEDUP_REMOVED lines=10> */
.L_x_6521:
        /* <DEDUP_REMOVED lines=9> */
.L_x_6523:
[C---:B0-----:R-:W-:Y:S01]  /*0800*/  IMAD.SHL.U32 R4, R13.reuse, 0x10, RZ ;  /* 0x000000100d047824 */ /* 0x041fe200078e00ff */
[----:B------:R-:W-:-:S04]  /*0810*/  SHF.L.U64.HI R5, R13, 0x4, R0 ;  /* 0x000000040d057819 */ /* 0x000fc80000010200 */
[----:B------:R-:W-:-:S04]  /*0820*/  IADD3 R2, P0, R4, UR6, RZ ;  /* 0x0000000604027c10 */ /* 0x000fc8000ff1e0ff */
[----:B------:R-:W-:Y:S02]  /*0830*/  IADD3.X R3, R5, UR7, RZ, P0, !PT ;  /* 0x0000000705037c10 */ /* 0x000fe400087fe4ff */
[----:B------:R-:W-:-:S03]  /*0840*/  IADD3 R4, P0, R4, UR8, RZ ;  /* 0x0000000804047c10 */ /* 0x000fc6000ff1e0ff */
[----:B------:R-:W2:Y:S01]  /*0850*/  LDG.E.128 R8, desc[UR10][R2.64] ;  /* 0x0000000a02087981 */ /* 0x000ea2000c1e1d00 */
[----:B------:R-:W-:-:S06]  /*0860*/  IADD3.X R5, R5, UR9, RZ, P0, !PT ;  /* 0x0000000905057c10 */ /* 0x000fcc00087fe4ff */
[----:B------:R-:W3:Y:S01]  /*0870*/  LDG.E.128 R4, desc[UR10][R4.64] ;  /* 0x0000000a04047981 */ /* 0x000ee2000c1e1d00 */
[----:B------:R-:W-:-:S04]  /*0880*/  IADD3 R13, P0, R13, UR5, RZ ;  /* 0x000000050d0d7c10 */ /* 0x000fc8000ff1e0ff */
[----:B------:R-:W-:Y:S01]  /*0890*/  ISETP.LT.U32.AND P1, PT, R13, 0x4000, PT ;  /* 0x000040000d00780c */ /* 0x000fe20003f21070 */
[----:B------:R-:W-:-:S05]  /*08a0*/  IMAD.X R0, RZ, RZ, R0, P0 ;  /* 0x000000ffff007224 */ /* 0x000fca00000e0600 */
[----:B------:R-:W-:Y:S01]  /*08b0*/  ISETP.LT.U32.AND.EX P1, PT, R0, RZ, PT, P1 ;  /* 0x000000ff0000720c */ /* 0x000fe20003f21110 */
        /* <DEDUP_REMOVED lines=12> */
[----:B0-----:R-:W-:-:S05]  /*0980*/  IMAD.SHL.U32 R8, R13, 0x4, RZ ;  /* 0x000000040d087824 */ /* 0x001fca00078e00ff */
[----:B------:R-:W-:Y:S01]  /*0990*/  ISETP.GE.U32.AND P0, PT, R8, UR12, PT ;  /* 0x0000000c08007c0c */ /* 0x000fe2000bf06070 */
[----:B------:R-:W-:Y:S01]  /*09a0*/  MUFU.EX2 R6, R6 ;  /* 0x0000000600067308 */ /* 0x000fe20000000800 */
[----:B---3--:R-:W-:Y:S01]  /*09b0*/  FMUL.FTZ R4, R4, R15 ;  /* 0x0000000f04047220 */ /* 0x008fe20000410000 */
[----:B------:R-:W-:-:S04]  /*09c0*/  SHF.L.U64.HI R8, R13, 0x2, R0 ;  /* 0x000000020d087819 */ /* 0x000fc80000010200 */
[----:B------:R-:W-:Y:S02]  /*09d0*/  ISETP.GE.AND.EX P0, PT, R8, UR4, PT, P0 ;  /* 0x0000000408007c0c */ /* 0x000fe4000bf06300 */
[----:B------:R-:W-:Y:S08]  /*09e0*/  MUFU.EX2 R5, R5 ;  /* 0x0000000500057308 */ /* 0x000ff00000000800 */
[----:B------:R-:W0:Y:S02]  /*09f0*/  MUFU.EX2 R4, R4 ;  /* 0x0000000400047308 */ /* 0x000e240000000800 */
[----:B0-----:R0:W-:Y:S01]  /*0a00*/  STG.E.128 desc[UR10][R2.64], R4 ;  /* 0x0000000402007986 */ /* 0x0011e2000c101d0a */
[----:B------:R-:W-:Y:S05]  /*0a10*/  @!P0 BRA P1, `(.L_x_6523) ;  /* 0xfffffffc00788947 */ /* 0x000fea000083ffff */
[----:B------:R-:W-:Y:S05]  /*0a20*/  EXIT ;  /* 0x000000000000794d */ /* 0x000fea0003800000 */
.L_x_6524:
        /* <DEDUP_REMOVED lines=13> */
.L_x_8067:


//--------------------- .text._ZN2at6native55_GLOBAL__N__de093ff9_22_ForeachBinaryOpList_cu_a911ec4325multi_tensor_apply_kernelINS1_18TensorListMetadataILi2EEENS1_24BinaryOpListAlphaFunctorIdLi2ELi2ELi0EEEJNS1_13power_functorIdEEdEEEvT_T0_DpT1_ --------------------------
	.section	.text._ZN2at6native55_GLOBAL__N__de093ff9_22_ForeachBinaryOpList_cu_a911ec4325multi_tensor_apply_kernelINS1_18TensorListMetadataILi2EEENS1_24BinaryOpListAlphaFunctorIdLi2ELi2ELi0EEEJNS1_13power_functorIdEEdEEEvT_T0_DpT1_,"ax",@progbits
	.align	128
.text._ZN2at6native55_GLOBAL__N__de093ff9_22_ForeachBinaryOpList_cu_a911ec4325multi_tensor_apply_kernelINS1_18TensorListMetadataILi2EEENS1_24BinaryOpListAlphaFunctorIdLi2ELi2ELi0EEEJNS1_13power_functorIdEEdEEEvT_T0_DpT1_:
        .type           _ZN2at6native55_GLOBAL__N__de093ff9_22_ForeachBinaryOpList_cu_a911ec4325multi_tensor_apply_kernelINS1_18TensorListMetadataILi2EEENS1_24BinaryOpListAlphaFunctorIdLi2ELi2ELi0EEEJNS1_13power_functorIdEEdEEEvT_T0_DpT1_,@function
        .size           _ZN2at6native55_GLOBAL__N__de093ff9_22_ForeachBinaryOpList_cu_a911ec4325multi_tensor_apply_kernelINS1_18TensorListMetadataILi2EEENS1_24BinaryOpListAlphaFunctorIdLi2ELi2ELi0EEEJNS1_13power_functorIdEEdEEEvT_T0_DpT1_,(.L_x_8068 - _ZN2at6native55_GLOBAL__N__de093ff9_22_ForeachBinaryOpList_cu_a911ec4325multi_tensor_apply_kernelINS1_18TensorListMetadataILi2EEENS1_24BinaryOpListAlphaFunctorIdLi2ELi2ELi0EEEJNS1_13power_functorIdEEdEEEvT_T0_DpT1_)
        .other          _ZN2at6native55_GLOBAL__N__de093ff9_22_ForeachBinaryOpList_cu_a911ec4325multi_tensor_apply_kernelINS1_18TensorListMetadataILi2EEENS1_24BinaryOpListAlphaFunctorIdLi2ELi2ELi0EEEJNS1_13power_functorIdEEdEEEvT_T0_DpT1_,@"STO_CUDA_ENTRY STV_DEFAULT"
_ZN2at6native55_GLOBAL__N__de093ff9_22_ForeachBinaryOpList_cu_a911ec4325multi_tensor_apply_kernelINS1_18TensorListMetadataILi2EEENS1_24BinaryOpListAlphaFunctorIdLi2ELi2ELi0EEEJNS1_13power_functorIdEEdEEEvT_T0_DpT1_:
        /* <DEDUP_REMOVED lines=28> */
.L_x_6558:
[----:B0-----:R-:W-:Y:S01]  /*01c0*/  IADD3 R14, P0, R18, R16, RZ ;  /* 0x00000010120e7210 */ /* 0x001fe20007f1e0ff */
[C---:B-1----:R-:W-:Y:S01]  /*01d0*/  IMAD R11, R17.reuse, 0x3, RZ ;  /* 0x00000003110b7824 */ /* 0x042fe200078e02ff */
[----:B------:R-:W-:Y:S02]  /*01e0*/  CS2R R58, SRZ ;  /* 0x00000000003a7805 */ /* 0x000fe4000001ff00 */
[C---:B------:R-:W-:Y:S01]  /*01f0*/  ISETP.GE.U32.AND P5, PT, R14.reuse, 0x10000, PT ;  /* 0x000100000e00780c */ /* 0x040fe20003fa6070 */
[----:B------:R-:W-:Y:S01]  /*0200*/  IMAD.X R13, RZ, RZ, R15, P0 ;  /* 0x000000ffff0d7224 */ /* 0x000fe200000e060f */
[----:B------:R-:W-:Y:S02]  /*0210*/  ISETP.LT.U32.AND P0, PT, R14, R0, PT ;  /* 0x000000000e00720c */ /* 0x000fe40003f01070 */
[----:B------:R-:W-:Y:S02]  /*0220*/  LEA R10, P6, R17, R14, 0x1 ;  /* 0x0000000e110a7211 */ /* 0x000fe400078c08ff */
[----:B------:R-:W-:-:S02]  /*0230*/  ISETP.GE.U32.AND.EX P5, PT, R13, RZ, PT, P5 ;  /* 0x000000ff0d00720c */ /* 0x000fc40003fa6150 */
[----:B------:R-:W-:Y:S01]  /*0240*/  IADD3 R12, P1, R17, R14, RZ ;  /* 0x0000000e110c7210 */ /* 0x000fe20007f3e0ff */
[--C-:B------:R-:W-:Y:S01]  /*0250*/  IMAD.X R4, RZ, RZ, R13.reuse, P6 ;  /* 0x000000ffff047224 */ /* 0x100fe200030e060d */
[----:B------:R-:W-:Y:S02]  /*0260*/  ISETP.LT.AND.EX P0, PT, R13, R2, !P5, P0 ;  /* 0x000000020d00720c */ /* 0x000fe40006f01300 */
[----:B------:R-:W-:Y:S01]  /*0270*/  IADD3 R11, P4, R11, R14, RZ ;  /* 0x0000000e0b0b7210 */ /* 0x000fe20007f9e0ff */
[--C-:B------:R-:W-:Y:S01]  /*0280*/  IMAD.X R9, RZ, RZ, R13.reuse, P1 ;  /* 0x000000ffff097224 */ /* 0x100fe200008e060d */
[C---:B------:R-:W-:Y:S02]  /*0290*/  ISETP.GT.U32.AND P5, PT, R10.reuse, 0xffff, PT ;  /* 0x0000ffff0a00780c */ /* 0x040fe40003fa4070 */
[----:B------:R-:W-:Y:S01]  /*02a0*/  ISETP.GE.U32.AND P1, PT, R10, R0, PT ;  /* 0x000000000a00720c */ /* 0x000fe20003f26070 */
[----:B------:R-:W-:Y:S01]  /*02b0*/  IMAD.X R3, RZ, RZ, R13, P4 ;  /* 0x000000ffff037224 */ /* 0x000fe200020e060d */
[----:B------:R-:W-:-:S02]  /*02c0*/  ISETP.GT.U32.AND.EX P5, PT, R4, RZ, PT, P5 ;  /* 0x000000ff0400720c */ /* 0x000fc40003fa4150 */
[----:B------:R-:W-:Y:S02]  /*02d0*/  ISETP.GT.U32.AND P6, PT, R11, 0xffff, PT ;  /* 0x0000ffff0b00780c */ /* 0x000fe40003fc4070 */
[----:B------:R-:W-:Y:S01]  /*02e0*/  ISETP.GE.OR.EX P1, PT, R4, R2, P5, P1 ;  /* 0x000000020400720c */ /* 0x000fe20002f26710 */
[----:B------:R-:W-:Y:S01]  /*02f0*/  @P0 IMAD.WIDE R6, R19, 0x80000, R22 ;  /* 0x0008000013060825 */ /* 0x000fe200078e0216 */
[----:B------:R-:W-:Y:S02]  /*0300*/  ISETP.GE.U32.AND P4, PT, R11, R0, PT ;  /* 0x000000000b00720c */ /* 0x000fe40003f86070 */
[----:B------:R-:W-:Y:S02]  /*0310*/  ISETP.GT.U32.AND.EX P6, PT, R3, RZ, PT, P6 ;  /* 0x000000ff0300720c */ /* 0x000fe40003fc4160 */
[----:B------:R-:W-:Y:S02]  /*0320*/  @P0 LEA R24, P5, R14, R6, 0x3 ;  /* 0x000000060e180211 */ /* 0x000fe400078a18ff */
[----:B------:R-:W-:-:S02]  /*0330*/  CS2R R46, SRZ ;  /* 0x00000000002e7805 */ /* 0x000fc4000001ff00 */
[----:B------:R-:W-:Y:S02]  /*0340*/  ISETP.GE.OR.EX P4, PT, R3, R2, P6, P4 ;  /* 0x000000020300720c */ /* 0x000fe40003786740 */
[----:B------:R-:W-:Y:S02]  /*0350*/  @P0 LEA.HI.X R25, R14, R7, R13, 0x3, P5 ;  /* 0x000000070e190211 */ /* 0x000fe400028f1c0d */
[C---:B------:R-:W-:Y:S01]  /*0360*/  ISETP.GT.U32.AND P3, PT, R12.reuse, 0xffff, PT ;  /* 0x0000ffff0c00780c */ /* 0x040fe20003f64070 */
[----:B------:R-:W-:Y:S01]  /*0370*/  @!P1 IMAD.WIDE R26, R19, 0x80000, R22 ;  /* 0x00080000131a9825 */ /* 0x000fe200078e0216 */
[----:B------:R-:W-:Y:S01]  /*0380*/  ISETP.GE.U32.AND P2, PT, R12, R0, PT ;  /* 0x000000000c00720c */ /* 0x000fe20003f46070 */
[----:B------:R-:W2:Y:S01]  /*0390*/  @P0 LDG.E.64 R46, desc[UR4][R24.64] ;  /* 0x00000004182e0981 */ /* 0x000ea2000c1e1b00 */
[----:B------:R-:W-:Y:S02]  /*03a0*/  ISETP.GT.U32.AND.EX P3, PT, R9, RZ, PT, P3 ;  /* 0x000000ff0900720c */ /* 0x000fe40003f64130 */
[----:B------:R-:W-:-:S02]  /*03b0*/  @!P1 LEA R30, P5, R10, R26, 0x3 ;  /* 0x0000001a0a1e9211 */ /* 0x000fc400078a18ff */
[----:B------:R-:W-:Y:S01]  /*03c0*/  ISETP.GE.OR.EX P2, PT, R9, R2, P3, P2 ;  /* 0x000000020900720c */ /* 0x000fe20001f46720 */
[----:B------:R-:W-:Y:S01]  /*03d0*/  @!P4 IMAD.WIDE R32, R19, 0x80000, R22 ;  /* 0x000800001320c825 */ /* 0x000fe200078e0216 */
[----:B------:R-:W-:Y:S02]  /*03e0*/  @P0 LEA R6, P3, R14, R28, 0x3 ;  /* 0x0000001c0e060211 */ /* 0x000fe400078618ff */
[----:B------:R-:W-:Y:S02]  /*03f0*/  @!P1 LEA.HI.X R31, R10, R27, R4, 0x3, P5 ;  /* 0x0000001b0a1f9211 */ /* 0x000fe400028f1c04 */
[----:B------:R-:W-:Y:S02]  /*0400*/  @P0 LEA.HI.X R7, R14, R29, R13, 0x3, P3 ;  /* 0x0000001d0e070211 */ /* 0x000fe400018f1c0d */
[----:B------:R-:W-:Y:S02]  /*0410*/  @!P4 LEA R32, P6, R11, R32, 0x3 ;  /* 0x000000200b20c211 */ /* 0x000fe400078c18ff */
[----:B------:R-:W-:Y:S01]  /*0420*/  @!P1 LEA R36, P5, R10, R28, 0x3 ;  /* 0x0000001c0a249211 */ /* 0x000fe200078a18ff */
[----:B------:R0:W3:Y:S01]  /*0430*/  @P0 LDG.E.64 R58, desc[UR4][R6.64] ;  /* 0x00000004063a0981 */ /* 0x0000e2000c1e1b00 */
[----:B------:R-:W-:-:S02]  /*0440*/  CS2R R50, SRZ ;  /* 0x0000000000327805 */ /* 0x000fc4000001ff00 */
[----:B------:R-:W-:Y:S02]  /*0450*/  CS2R R52, SRZ ;  /* 0x0000000000347805 */ /* 0x000fe4000001ff00 */
[----:B------:R-:W-:Y:S02]  /*0460*/  CS2R R48, SRZ ;  /* 0x0000000000307805 */ /* 0x000fe4000001ff00 */
[----:B------:R-:W-:Y:S01]  /*0470*/  @!P4 LEA.HI.X R33, R11, R33, R3, 0x3, P6 ;  /* 0x000000210b21c211 */ /* 0x000fe200030f1c03 */
[----:B------:R-:W-:Y:S01]  /*0480*/  @!P2 IMAD.WIDE R20, R19, 0x80000, R22 ;  /* 0x000800001314a825 */ /* 0x000fe200078e0216 */
[----:B------:R-:W-:Y:S01]  /*0490*/  @!P1 LEA.HI.X R37, R10, R29, R4, 0x3, P5 ;  /* 0x0000001d0a259211 */ /* 0x000fe200028f1c04 */
[----:B------:R-:W5:Y:S01]  /*04a0*/  @!P1 LDG.E.64 R52, desc[UR4][R30.64] ;  /* 0x000000041e349981 */ /* 0x000f62000c1e1b00 */
[----:B------:R-:W-:-:S03]  /*04b0*/  @!P2 LEA R20, P3, R12, R20, 0x3 ;  /* 0x000000140c14a211 */ /* 0x000fc600078618ff */
[----:B------:R-:W5:Y:S04]  /*04c0*/  @!P1 LDG.E.64 R50, desc[UR4][R36.64] ;  /* 0x0000000424329981 */ /* 0x000f68000c1e1b00 */
[----:B------:R-:W5:Y:S01]  /*04d0*/  @!P4 LDG.E.64 R48, desc[UR4][R32.64] ;  /* 0x000000042030c981 */ /* 0x000f62000c1e1b00 */
[C-C-:B------:R-:W-:Y:S02]  /*04e0*/  @!P2 LEA.HI.X R21, R12.reuse, R21, R9.reuse, 0x3, P3 ;  /* 0x000000150c15a211 */ /* 0x140fe400018f1c09 */
[C---:B------:R-:W-:Y:S02]  /*04f0*/  @!P2 LEA R34, P3, R12.reuse, R28, 0x3 ;  /* 0x0000001c0c22a211 */ /* 0x040fe400078618ff */
[----:B------:R-:W-:Y:S02]  /*0500*/  CS2R R54, SRZ ;  /* 0x0000000000367805 */ /* 0x000fe4000001ff00 */
[----:B------:R-:W-:-:S02]  /*0510*/  @!P2 LEA.HI.X R35, R12, R29, R9, 0x3, P3 ;  /* 0x0000001d0c23a211 */ /* 0x000fc400018f1c09 */
[C---:B0-----:R-:W-:Y:S02]  /*0520*/  @!P4 LEA R6, P3, R11.reuse, R28, 0x3 ;  /* 0x0000001c0b06c211 */ /* 0x041fe400078618ff */
[----:B------:R-:W-:Y:S02]  /*0530*/  CS2R R26, SRZ ;  /* 0x00000000001a7805 */ /* 0x000fe4000001ff00 */
[----:B------:R-:W-:Y:S01]  /*0540*/  CS2R R56, SRZ ;  /* 0x0000000000387805 */ /* 0x000fe2000001ff00 */
[----:B------:R-:W5:Y:S01]  /*0550*/  @!P2 LDG.E.64 R54, desc[UR4][R34.64] ;  /* 0x000000042236a981 */ /* 0x000f62000c1e1b00 */
[----:B------:R-:W-:Y:S01]  /*0560*/  @!P4 LEA.HI.X R7, R11, R29, R3, 0x3, P3 ;  /* 0x0000001d0b07c211 */ /* 0x000fe200018f1c03 */
[----:B------:R-:W-:Y:S03]  /*0570*/  BSSY B0, `(.L_x_6526) ;  /* 0x000000d000007945 */ /* 0x000fe60003800000 */
[----:B------:R-:W5:Y:S04]  /*0580*/  @!P2 LDG.E.64 R56, desc[UR4][R20.64] ;  /* 0x000000041438a981 */ /* 0x000f68000c1e1b00 */
[----:B------:R0:W5:Y:S02]  /*0590*/  @!P4 LDG.E.64 R26, desc[UR4][R6.64] ;  /* 0x00000004061ac981 */ /* 0x000164000c1e1b00 */
[----:B0-----:R-:W-:Y:S01]  /*05a0*/  MOV R7, 0x640 ;  /* 0x0000064000077802 */ /* 0x001fe20000000f00 */
[----:B--2---:R-:W-:-:S10]  /*05b0*/  DMUL R46, R46, UR6 ;  /* 0x000000062e2e7c28 */ /* 0x004fd40008000000 */
[----:B------:R-:W-:-:S04]  /*05c0*/  LOP3.LUT R5, R47, 0x7ff00000, RZ, 0xc0, !PT ;  /* 0x7ff000002f057812 */ /* 0x000fc800078ec0ff */
[----:B------:R-:W-:Y:S01]  /*05d0*/  LEA.HI R35, R5, 0xfffffc0c, RZ, 0xc ;  /* 0xfffffc0c05237811 */ /* 0x000fe200078f60ff */
[----:B---3--:R-:W-:Y:S01]  /*05e0*/  DADD R24, -RZ, |R58| ;  /* 0x00000000ff187229 */ /* 0x008fe2000000053a */
[----:B------:R-:W-:Y:S02]  /*05f0*/  IMAD.MOV.U32 R6, RZ, RZ, R46 ;  /* 0x000000ffff067224 */ /* 0x000fe400078e002e */
[CCC-:B------:R-:W-:Y:S01]  /*0600*/  SHF.L.U64.HI R20, R46.reuse, R35.reuse, R47.reuse ;  /* 0x000000232e147219 */ /* 0x1c0fe2000001022f */
[----:B------:R-:W-:Y:S01]  /*0610*/  IMAD.MOV.U32 R5, RZ, RZ, R47 ;  /* 0x000000ffff057224 */ /* 0x000fe200078e002f */
[----:B------:R-:W-:-:S07]  /*0620*/  SHF.L.U32 R21, R46, R35, RZ ;  /* 0x000000232e157219 */ /* 0x000fce00000006ff */
[----:B-----5:R-:W-:Y:S05]  /*0630*/  CALL.REL.NOINC `($_ZN2at6native55_GLOBAL__N__de093ff9_22_ForeachBinaryOpList_cu_a911ec4325multi_tensor_apply_kernelINS1_18TensorListMetadataILi2EEENS1_24BinaryOpListAlphaFunctorIdLi2ELi2ELi0EEEJNS1_13power_functorIdEEdEEEvT_T0_DpT1_$__internal_accurate_pow) ;  /* 0x00000028000c7944 */ /* 0x020fea0003c00000 */
[----:B------:R-:W-:Y:S05]  /*0640*/  BSYNC B0 ;  /* 0x0000000000007941 */ /* 0x000fea0003800000 */
.L_x_6526:
[----:B------:R-:W-:Y:S01]  /*0650*/  DSETP.NEU.AND P3, PT, R58, RZ, PT ;  /* 0x000000ff3a00722a */ /* 0x000fe20003f6d000 */
[----:B------:R-:W-:Y:S01]  /*0660*/  BSSY B0, `(.L_x_6527) ;  /* 0x000001b000007945 */ /* 0x000fe20003800000 */
[----:B------:R-:W-:-:S12]  /*0670*/  IMAD.MOV.U32 R7, RZ, RZ, R5 ;  /* 0x000000ffff077224 */ /* 0x000fd800078e0005 */
        /* <DEDUP_REMOVED lines=18> */
.L_x_6528:
[----:B------:R-:W-:Y:S01]  /*07a0*/  DSETP.NEU.AND P3, PT, |R46|, 0.5, PT ;  /* 0x3fe000002e00742a */ /* 0x000fe20003f6d200 */
[----:B------:R-:W-:Y:S01]  /*07b0*/  ISETP.GE.AND P5, PT, R47, RZ, PT ;  /* 0x000000ff2f00720c */ /* 0x000fe20003fa6270 */
[----:B------:R-:W-:Y:S01]  /*07c0*/  IMAD.MOV.U32 R6, RZ, RZ, RZ ;  /* 0x000000ffff067224 */ /* 0x000fe200078e00ff */
[----:B------:R-:W-:-:S04]  /*07d0*/  ISETP.EQ.U32.AND P6, PT, R21, RZ, PT ;  /* 0x000000ff1500720c */ /* 0x000fc80003fc2070 */
[----:B------:R-:W-:-:S04]  /*07e0*/  ISETP.EQ.AND.EX P3, PT, R20, -0x80000000, P3, P6 ;  /* 0x800000001400780c */ /* 0x000fc80001f62360 */
[----:B------:R-:W-:-:S04]  /*07f0*/  SEL R7, R59, RZ, P3 ;  /* 0x000000ff3b077207 */ /* 0x000fc80001800000 */
[----:B------:R-:W-:-:S07]  /*0800*/  @!P5 LOP3.LUT R7, R7, 0x7ff00000, RZ, 0xfc, !PT ;  /* 0x7ff000000707d812 */ /* 0x000fce00078efcff */
.L_x_6529:
[----:B------:R-:W-:Y:S05]  /*0810*/  BSYNC B0 ;  /* 0x0000000000007941 */ /* 0x000fea0003800000 */
.L_x_6527:
        /* <DEDUP_REMOVED lines=20> */
.L_x_6533:
        /* <DEDUP_REMOVED lines=8> */
.L_x_6532:
[----:B------:R-:W-:-:S11]  /*09e0*/  DADD R6, R46, R58 ;  /* 0x000000002e067229 */ /* 0x000fd6000000003a */
.L_x_6531:
[----:B------:R-:W-:Y:S05]  /*09f0*/  BSYNC B0 ;  /* 0x0000000000007941 */ /* 0x000fea0003800000 */
.L_x_6530:
[----:B------:R-:W-:Y:S01]  /*0a00*/  DMUL R56, R56, UR6 ;  /* 0x0000000638387c28 */ /* 0x000fe20008000000 */
[----:B------:R-:W-:Y:S01]  /*0a10*/  BSSY B0, `(.L_x_6534) ;  /* 0x000000e000007945 */ /* 0x000fe20003800000 */
[----:B------:R-:W-:Y:S02]  /*0a20*/  DSETP.NEU.AND P3, PT, R46, RZ, PT ;  /* 0x000000ff2e00722a */ /* 0x000fe40003f6d000 */
[----:B------:R-:W-:-:S04]  /*0a30*/  DADD R24, -RZ, |R54| ;  /* 0x00000000ff187229 */ /* 0x000fc80000000536 */
[----:B------:R-:W-:Y:S02]  /*0a40*/  DSETP.EQ.OR P3, PT, R58, 1, !P3 ;  /* 0x3ff000003a00742a */ /* 0x000fe40005f62400 */
[----:B------:R-:W-:-:S04]  /*0a50*/  LOP3.LUT R5, R57, 0x7ff00000, RZ, 0xc0, !PT ;  /* 0x7ff0000039057812 */ /* 0x000fc800078ec0ff */
[----:B------:R-:W-:Y:S01]  /*0a60*/  LEA.HI R21, R5, 0xfffffc0c, RZ, 0xc ;  /* 0xfffffc0c05157811 */ /* 0x000fe200078f60ff */
[--C-:B------:R-:W-:Y:S01]  /*0a70*/  IMAD.MOV.U32 R5, RZ, RZ, R57.reuse ;  /* 0x000000ffff057224 */ /* 0x100fe200078e0039 */
[----:B------:R-:W-:Y:S01]  /*0a80*/  FSEL R46, R6, RZ, !P3 ;  /* 0x000000ff062e7208 */ /* 0x000fe20005800000 */
[----:B------:R-:W-:Y:S01]  /*0a90*/  IMAD.MOV.U32 R6, RZ, RZ, R56 ;  /* 0x000000ffff067224 */ /* 0x000fe200078e0038 */
[----:B------:R-:W-:Y:S02]  /*0aa0*/  FSEL R47, R7, 1.875, !P3 ;  /* 0x3ff00000072f7808 */ /* 0x000fe40005800000 */
[CC--:B------:R-:W-:Y:S02]  /*0ab0*/  SHF.L.U64.HI R20, R56.reuse, R21.reuse, R57 ;  /* 0x0000001538147219 */ /* 0x0c0fe40000010239 */
[----:B------:R-:W-:Y:S02]  /*0ac0*/  SHF.L.U32 R21, R56, R21, RZ ;  /* 0x0000001538157219 */ /* 0x000fe400000006ff */
[----:B------:R-:W-:-:S07]  /*0ad0*/  MOV R7, 0xaf0 ;  /* 0x00000af000077802 */ /* 0x000fce0000000f00 */
[----:B------:R-:W-:Y:S05]  /*0ae0*/  CALL.REL.NOINC `($_ZN2at6native55_GLOBAL__N__de093ff9_22_ForeachBinaryOpList_cu_a911ec4325multi_tensor_apply_kernelINS1_18TensorListMetadataILi2EEENS1_24BinaryOpListAlphaFunctorIdLi2ELi2ELi0EEEJNS1_13power_functorIdEEdEEEvT_T0_DpT1_$__internal_accurate_pow) ;  /* 0x0000002000e07944 */ /* 0x000fea0003c00000 */
[----:B------:R-:W-:Y:S05]  /*0af0*/  BSYNC B0 ;  /* 0x0000000000007941 */ /* 0x000fea0003800000 */
.L_x_6534:
        /* <DEDUP_REMOVED lines=21> */
.L_x_6536:
[----:B------:R-:W-:Y:S01]  /*0c50*/  DSETP.NEU.AND P3, PT, |R56|, 0.5, PT ;  /* 0x3fe000003800742a */ /* 0x000fe20003f6d200 */
[----:B------:R-:W-:Y:S01]  /*0c60*/  ISETP.GE.AND P5, PT, R57, RZ, PT ;  /* 0x000000ff3900720c */ /* 0x000fe20003fa6270 */
[----:B------:R-:W-:Y:S01]  /*0c70*/  IMAD.MOV.U32 R6, RZ, RZ, RZ ;  /* 0x000000ffff067224 */ /* 0x000fe200078e00ff */
[----:B------:R-:W-:-:S04]  /*0c80*/  ISETP.EQ.U32.AND P6, PT, R21, RZ, PT ;  /* 0x000000ff1500720c */ /* 0x000fc80003fc2070 */
[----:B------:R-:W-:-:S04]  /*0c90*/  ISETP.EQ.AND.EX P3, PT, R20, -0x80000000, P3, P6 ;  /* 0x800000001400780c */ /* 0x000fc80001f62360 */
[----:B------:R-:W-:-:S04]  /*0ca0*/  SEL R7, R55, RZ, P3 ;  /* 0x000000ff37077207 */ /* 0x000fc80001800000 */
[----:B------:R-:W-:-:S07]  /*0cb0*/  @!P5 LOP3.LUT R7, R7, 0x7ff00000, RZ, 0xfc, !PT ;  /* 0x7ff000000707d812 */ /* 0x000fce00078efcff */
.L_x_6537:
[----:B------:R-:W-:Y:S05]  /*0cc0*/  BSYNC B0 ;  /* 0x0000000000007941 */ /* 0x000fea0003800000 */
.L_x_6535:
        /* <DEDUP_REMOVED lines=20> */
.L_x_6541:
        /* <DEDUP_REMOVED lines=8> */
.L_x_6540:
[----:B------:R-:W-:-:S11]  /*0e90*/  DADD R6, R56, R54 ;  /* 0x0000000038067229 */ /* 0x000fd60000000036 */
.L_x_6539:
[----:B------:R-:W-:Y:S05]  /*0ea0*/  BSYNC B0 ;  /* 0x0000000000007941 */ /* 0x000fea0003800000 */
.L_x_6538:
        /* <DEDUP_REMOVED lines=16> */
.L_x_6542:
        /* <DEDUP_REMOVED lines=21> */
.L_x_6544:
[----:B------:R-:W-:Y:S01]  /*1100*/  DSETP.NEU.AND P3, PT, |R52|, 0.5, PT ;  /* 0x3fe000003400742a */ /* 0x000fe20003f6d200 */
[----:B------:R-:W-:Y:S01]  /*1110*/  ISETP.GE.AND P5, PT, R53, RZ, PT ;  /* 0x000000ff3500720c */ /* 0x000fe20003fa6270 */
[----:B------:R-:W-:Y:S01]  /*1120*/  IMAD.MOV.U32 R6, RZ, RZ, RZ ;  /* 0x000000ffff067224 */ /* 0x000fe200078e00ff */
[----:B------:R-:W-:-:S04]  /*1130*/  ISETP.EQ.U32.AND P6, PT, R21, RZ, PT ;  /* 0x000000ff1500720c */ /* 0x000fc80003fc2070 */
[----:B------:R-:W-:-:S04]  /*1140*/  ISETP.EQ.AND.EX P3, PT, R20, -0x80000000, P3, P6 ;  /* 0x800000001400780c */ /* 0x000fc80001f62360 */
[----:B------:R-:W-:-:S04]  /*1150*/  SEL R7, R51, RZ, P3 ;  /* 0x000000ff33077207 */ /* 0x000fc80001800000 */
[----:B------:R-:W-:-:S07]  /*1160*/  @!P5 LOP3.LUT R7, R7, 0x7ff00000, RZ, 0xfc, !PT ;  /* 0x7ff000000707d812 */ /* 0x000fce00078efcff */
.L_x_6545:
[----:B------:R-:W-:Y:S05]  /*1170*/  BSYNC B0 ;  /* 0x0000000000007941 */ /* 0x000fea0003800000 */
.L_x_6543:
        /* <DEDUP_REMOVED lines=20> */
.L_x_6549:
        /* <DEDUP_REMOVED lines=8> */
.L_x_6548:
[----:B------:R-:W-:-:S11]  /*1340*/  DADD R6, R52, R50 ;  /* 0x0000000034067229 */ /* 0x000fd60000000032 */
.L_x_6547:
[----:B------:R-:W-:Y:S05]  /*1350*/  BSYNC B0 ;  /* 0x0000000000007941 */ /* 0x000fea0003800000 */
.L_x_6546:
        /* <DEDUP_REMOVED lines=16> */
.L_x_6550:
        /* <DEDUP_REMOVED lines=21> */
.L_x_6552:
[----:B------:R-:W-:Y:S01]  /*15b0*/  DSETP.NEU.AND P3, PT, |R48|, 0.5, PT ;  /* 0x3fe000003000742a */ /* 0x000fe20003f6d200 */
[----:B------:R-:W-:Y:S01]  /*15c0*/  ISETP.GE.AND P5, PT, R49, RZ, PT ;  /* 0x000000ff3100720c */ /* 0x000fe20003fa6270 */
[----:B------:R-:W-:Y:S01]  /*15d0*/  IMAD.MOV.U32 R6, RZ, RZ, RZ ;  /* 0x000000ffff067224 */ /* 0x000fe200078e00ff */
[----:B------:R-:W-:-:S04]  /*15e0*/  ISETP.EQ.U32.AND P6, PT, R21, RZ, PT ;  /* 0x000000ff1500720c */ /* 0x000fc80003fc2070 */
[----:B------:R-:W-:-:S04]  /*15f0*/  ISETP.EQ.AND.EX P3, PT, R20, -0x80000000, P3, P6 ;  /* 0x800000001400780c */ /* 0x000fc80001f62360 */
[----:B------:R-:W-:-:S04]  /*1600*/  SEL R7, R27, RZ, P3 ;  /* 0x000000ff1b077207 */ /* 0x000fc80001800000 */
[----:B------:R-:W-:-:S07]  /*1610*/  @!P5 LOP3.LUT R7, R7, 0x7ff00000, RZ, 0xfc, !PT ;  /* 0x7ff000000707d812 */ /* 0x000fce00078efcff */
.L_x_6553:
[----:B------:R-:W-:Y:S05]  /*1620*/  BSYNC B0 ;  /* 0x0000000000007941 */ /* 0x000fea0003800000 */
.L_x_6551:
        /* <DEDUP_REMOVED lines=20> */
.L_x_6557:
        /* <DEDUP_REMOVED lines=8> */
.L_x_6556:
[----:B------:R-:W-:-:S11]  /*17f0*/  DADD R6, R48, R26 ;  /* 0x0000000030067229 */ /* 0x000fd6000000001a */
.L_x_6555:
[----:B------:R-:W-:Y:S05]  /*1800*/  BSYNC B0 ;  /* 0x0000000000007941 */ /* 0x000fea0003800000 */
.L_x_6554:
[----:B------:R-:W-:Y:S01]  /*1810*/  DSETP.NEU.AND P3, PT, R48, RZ, PT ;  /* 0x000000ff3000722a */ /* 0x000fe20003f6d000 */
[-C--:B------:R-:W-:Y:S02]  /*1820*/  @P0 LEA R20, P5, R14, R28.reuse, 0x3 ;  /* 0x0000001c0e140211 */ /* 0x080fe400078a18ff */
[-C--:B------:R-:W-:Y:S02]  /*1830*/  @!P2 LEA R8, P6, R12, R28.reuse, 0x3 ;  /* 0x0000001c0c08a211 */ /* 0x080fe400078c18ff */
[-C--:B------:R-:W-:Y:S01]  /*1840*/  @P0 LEA.HI.X R21, R14, R29.reuse, R13, 0x3, P5 ;  /* 0x0000001d0e150211 */ /* 0x080fe200028f1c0d */
[----:B------:R-:W-:Y:S01]  /*1850*/  DSETP.EQ.OR P3, PT, R26, 1, !P3 ;  /* 0x3ff000001a00742a */ /* 0x000fe20005f62400 */
[----:B------:R-:W-:Y:S02]  /*1860*/  @!P2 LEA.HI.X R9, R12, R29, R9, 0x3, P6 ;  /* 0x0000001d0c09a211 */ /* 0x000fe400030f1c09 */
[-C--:B------:R-:W-:Y:S01]  /*1870*/  @!P1 LEA R12, P5, R10, R28.reuse, 0x3 ;  /* 0x0000001c0a0c9211 */ /* 0x080fe200078a18ff */
[----:B------:R2:W-:Y:S01]  /*1880*/  @P0 STG.E.64 desc[UR4][R20.64], R46 ;  /* 0x0000002e14000986 */ /* 0x0005e2000c101b04 */
[----:B------:R-:W-:-:S02]  /*1890*/  @!P4 LEA R24, P6, R11, R28, 0x3 ;  /* 0x0000001c0b18c211 */ /* 0x000fc400078c18ff */
[-C--:B------:R-:W-:Y:S01]  /*18a0*/  @!P1 LEA.HI.X R13, R10, R29.reuse, R4, 0x3, P5 ;  /* 0x0000001d0a0d9211 */ /* 0x080fe200028f1c04 */
[----:B------:R2:W-:Y:S01]  /*18b0*/  @!P2 STG.E.64 desc[UR4][R8.64], R54 ;  /* 0x000000360800a986 */ /* 0x0005e2000c101b04 */
[----:B------:R-:W-:Y:S02]  /*18c0*/  @!P4 LEA.HI.X R25, R11, R29, R3, 0x3, P6 ;  /* 0x0000001d0b19c211 */ /* 0x000fe400030f1c03 */
[----:B------:R-:W-:Y:S01]  /*18d0*/  FSEL R4, R6, RZ, !P3 ;  /* 0x000000ff06047208 */ /* 0x000fe20005800000 */
[----:B------:R2:W-:Y:S01]  /*18e0*/  @!P1 STG.E.64 desc[UR4][R12.64], R50 ;  /* 0x000000320c009986 */ /* 0x0005e2000c101b04 */
[----:B------:R-:W-:Y:S02]  /*18f0*/  FSEL R5, R7, 1.875, !P3 ;  /* 0x3ff0000007057808 */ /* 0x000fe40005800000 */
[----:B------:R-:W-:-:S03]  /*1900*/  LEA R16, P0, R17, R16, 0x2 ;  /* 0x0000001011107211 */ /* 0x000fc600078010ff */
[----:B------:R2:W-:Y:S01]  /*1910*/  @!P4 STG.E.64 desc[UR4][R24.64], R4 ;  /* 0x000000041800c986 */ /* 0x0005e2000c101b04 */
[----:B------:R-:W-:Y:S02]  /*1920*/  LEA.HI.X R15, R17, R15, RZ, 0x2, P0 ;  /* 0x0000000f110f7211 */ /* 0x000fe400000f14ff */
[C---:B------:R-:W-:Y:S02]  /*1930*/  ISETP.GE.U32.AND P0, PT, R16.reuse, 0x10000, PT ;  /* 0x000100001000780c */ /* 0x040fe40003f06070 */
[----:B------:R-:W-:Y:S02]  /*1940*/  ISETP.LT.U32.AND P1, PT, R16, R0, PT ;  /* 0x000000001000720c */ /* 0x000fe40003f21070 */
[C---:B------:R-:W-:Y:S02]  /*1950*/  ISETP.GE.U32.AND.EX P0, PT, R15.reuse, RZ, PT, P0 ;  /* 0x000000ff0f00720c */ /* 0x040fe40003f06100 */
[----:B------:R-:W-:-:S13]  /*1960*/  ISETP.LT.AND.EX P1, PT, R15, R2, PT, P1 ;  /* 0x000000020f00720c */ /* 0x000fda0003f21310 */
[----:B--2---:R-:W-:Y:S05]  /*1970*/  @!P0 BRA P1, `(.L_x_6558) ;  /* 0xffffffe800108947 */ /* 0x004fea000083ffff */
[----:B------:R-:W-:Y:S05]  /*1980*/  EXIT ;  /* 0x000000000000794d */ /* 0x000fea0003800000 */
.L_x_6525:
[----:B------:R-:W0:Y:S02]  /*1990*/  S2R R3, SR_TID.X ;  /* 0x0000000000037919 */ /* 0x000e240000002100 */
[----:B0-----:R-:W-:-:S03]  /*19a0*/  IMAD.WIDE.U32 R4, R3, 0x4, RZ ;  /* 0x0000000403047825 */ /* 0x001fc600078e00ff */
[----:B------:R-:W-:-:S04]  /*19b0*/  ISETP.GE.U32.AND P0, PT, R4, R0, PT ;  /* 0x000000000400720c */ /* 0x000fc80003f06070 */
[----:B------:R-:W-:-:S04]  /*19c0*/  ISETP.GE.AND.EX P0, PT, R5, R2, PT, P0 ;  /* 0x000000020500720c */ /* 0x000fc80003f06300 */
[----:B------:R-:W-:-:S13]  /*19d0*/  ISETP.GT.U32.OR P0, PT, R3, 0x3fff, P0 ;  /* 0x00003fff0300780c */ /* 0x000fda0000704470 */
[----:B------:R-:W-:Y:S05]  /*19e0*/  @P0 EXIT ;  /* 0x000000000000094d */ /* 0x000fea0003800000 */
[----:B------:R-:W-:Y:S01]  /*19f0*/  IMAD.MOV.U32 R4, RZ, RZ, RZ ;  /* 0x000000ffff047224 */ /* 0x000fe200078e00ff */
[----:B------:R-:W-:-:S06]  /*1a00*/  ULDC.64 UR10, c[0x0][0xe60] ;  /* 0x00039800000a7ab9 */ /* 0x000fcc0000000a00 */
.L_x_6591:
        /* <DEDUP_REMOVED lines=10> */
[----:B------:R0:W5:Y:S01]  /*1ab0*/  LDG.E.128 R16, desc[UR4][R10.64+0x10] ;  /* 0x000010040a107981 */ /* 0x000162000c1e1d00 */
[----:B--2---:R-:W-:-:S10]  /*1ac0*/  DMUL R52, R24, UR10 ;  /* 0x0000000a18347c28 */ /* 0x004fd40008000000 */
[----:B------:R-:W-:Y:S01]  /*1ad0*/  LOP3.LUT R5, R53, 0x7ff00000, RZ, 0xc0, !PT ;  /* 0x7ff0000035057812 */ /* 0x000fe200078ec0ff */
[----:B---3--:R-:W-:-:S03]  /*1ae0*/  DADD R24, -RZ, |R20| ;  /* 0x00000000ff187229 */ /* 0x008fc60000000514 */
[----:B------:R-:W-:Y:S01]  /*1af0*/  LEA.HI R7, R5, 0xfffffc0c, RZ, 0xc ;  /* 0xfffffc0c05077811 */ /* 0x000fe200078f60ff */
[----:B------:R-:W-:Y:S02]  /*1b00*/  IMAD.MOV.U32 R6, RZ, RZ, R52 ;  /* 0x000000ffff067224 */ /* 0x000fe400078e0034 */
[--C-:B------:R-:W-:Y:S01]  /*1b10*/  IMAD.MOV.U32 R5, RZ, RZ, R53.reuse ;  /* 0x000000ffff057224 */ /* 0x100fe200078e0035 */
[CC--:B------:R-:W-:Y:S02]  /*1b20*/  SHF.L.U64.HI R9, R52.reuse, R7.reuse, R53 ;  /* 0x0000000734097219 */ /* 0x0c0fe40000010235 */
[----:B0-----:R-:W-:Y:S02]  /*1b30*/  SHF.L.U32 R10, R52, R7, RZ ;  /* 0x00000007340a7219 */ /* 0x001fe400000006ff */
[----:B------:R-:W-:-:S07]  /*1b40*/  MOV R7, 0x1b60 ;  /* 0x00001b6000077802 */ /* 0x000fce0000000f00 */
[----:B-----5:R-:W-:Y:S05]  /*1b50*/  CALL.REL.NOINC `($_ZN2at6native55_GLOBAL__N__de093ff9_22_ForeachBinaryOpList_cu_a911ec4325multi_tensor_apply_kernelINS1_18TensorListMetadataILi2EEENS1_24BinaryOpListAlphaFunctorIdLi2ELi2ELi0EEEJNS1_13power_functorIdEEdEEEvT_T0_DpT1_$__internal_accurate_pow) ;  /* 0x0000001000c47944 */ /* 0x020fea0003c00000 */
[----:B------:R-:W-:Y:S05]  /*1b60*/  BSYNC B0 ;  /* 0x0000000000007941 */ /* 0x000fea0003800000 */
.L_x_6559:
        /* <DEDUP_REMOVED lines=21> */
.L_x_6561:
[----:B------:R-:W-:Y:S01]  /*1cc0*/  DSETP.NEU.AND P0, PT, |R52|, 0.5, PT ;  /* 0x3fe000003400742a */ /* 0x000fe20003f0d200 */
[----:B------:R-:W-:Y:S01]  /*1cd0*/  ISETP.GE.AND P2, PT, R53, RZ, PT ;  /* 0x000000ff3500720c */ /* 0x000fe20003f46270 */
[----:B------:R-:W-:Y:S01]  /*1ce0*/  IMAD.MOV.U32 R6, RZ, RZ, RZ ;  /* 0x000000ffff067224 */ /* 0x000fe200078e00ff */
[----:B------:R-:W-:-:S04]  /*1cf0*/  ISETP.EQ.U32.AND P1, PT, R10, RZ, PT ;  /* 0x000000ff0a00720c */ /* 0x000fc80003f22070 */
[----:B------:R-:W-:-:S04]  /*1d00*/  ISETP.EQ.AND.EX P0, PT, R9, -0x80000000, P0, P1 ;  /* 0x800000000900780c */ /* 0x000fc80000702310 */
[----:B------:R-:W-:-:S04]  /*1d10*/  SEL R7, R21, RZ, P0 ;  /* 0x000000ff15077207 */ /* 0x000fc80000000000 */
[----:B------:R-:W-:-:S07]  /*1d20*/  @!P2 LOP3.LUT R7, R7, 0x7ff00000, RZ, 0xfc, !PT ;  /* 0x7ff000000707a812 */ /* 0x000fce00078efcff */
.L_x_6562:
[----:B------:R-:W-:Y:S05]  /*1d30*/  BSYNC B0 ;  /* 0x0000000000007941 */ /* 0x000fea0003800000 */
.L_x_6560:
        /* <DEDUP_REMOVED lines=20> */
.L_x_6566:
        /* <DEDUP_REMOVED lines=8> */
.L_x_6565:
[----:B------:R-:W-:-:S11]  /*1f00*/  DADD R6, R20, R52 ;  /* 0x0000000014067229 */ /* 0x000fd60000000034 */
.L_x_6564:
[----:B------:R-:W-:Y:S05]  /*1f10*/  BSYNC B0 ;  /* 0x0000000000007941 */ /* 0x000fea0003800000 */
.L_x_6563:
        /* <DEDUP_REMOVED lines=16> */
.L_x_6567:
[----:B------:R-:W-:Y:S01]  /*2020*/  DSETP.NEU.AND P0, PT, R22, RZ, PT ;  /* 0x000000ff1600722a */ /* 0x000fe20003f0d000 */
[----:B------:R-:W-:Y:S01]  /*2030*/  BSSY B0, `(.L_x_6568) ;  /* 0x000001b000007945 */ /* 0x000fe20003800000 */
[----:B------:R-:W-:-:S12]  /*2040*/  IMAD.MOV.U32 R7, RZ, RZ, R5 ;  /* 0x000000ffff077224 */ /* 0x000fd800078e0005 */
        /* <DEDUP_REMOVED lines=18> */
.L_x_6569:
[----:B------:R-:W-:Y:S01]  /*2170*/  DSETP.NEU.AND P0, PT, |R50|, 0.5, PT ;  /* 0x3fe000003200742a */ /* 0x000fe20003f0d200 */
[----:B------:R-:W-:Y:S01]  /*2180*/  ISETP.GE.AND P2, PT, R51, RZ, PT ;  /* 0x000000ff3300720c */ /* 0x000fe20003f46270 */
[----:B------:R-:W-:Y:S01]  /*2190*/  IMAD.MOV.U32 R6, RZ, RZ, RZ ;  /* 0x000000ffff067224 */ /* 0x000fe200078e00ff */
[----:B------:R-:W-:-:S04]  /*21a0*/  ISETP.EQ.U32.AND P1, PT, R20, RZ, PT ;  /* 0x000000ff1400720c */ /* 0x000fc80003f22070 */
[----:B------:R-:W-:-:S04]  /*21b0*/  ISETP.EQ.AND.EX P0, PT, R11, -0x80000000, P0, P1 ;  /* 0x800000000b00780c */ /* 0x000fc80000702310 */
[----:B------:R-:W-:-:S04]  /*21c0*/  SEL R7, R23, RZ, P0 ;  /* 0x000000ff17077207 */ /* 0x000fc80000000000 */
[----:B------:R-:W-:-:S07]  /*21d0*/  @!P2 LOP3.LUT R7, R7, 0x7ff00000, RZ, 0xfc, !PT ;  /* 0x7ff000000707a812 */ /* 0x000fce00078efcff */
.L_x_6570:
[----:B------:R-:W-:Y:S05]  /*21e0*/  BSYNC B0 ;  /* 0x0000000000007941 */ /* 0x000fea0003800000 */
.L_x_6568:
        /* <DEDUP_REMOVED lines=20> */
.L_x_6574:
        /* <DEDUP_REMOVED lines=8> */
.L_x_6573:
[----:B------:R-:W-:-:S11]  /*23b0*/  DADD R6, R22, R50 ;  /* 0x0000000016067229 */ /* 0x000fd60000000032 */
.L_x_6572:
[----:B------:R-:W-:Y:S05]  /*23c0*/  BSYNC B0 ;  /* 0x0000000000007941 */ /* 0x000fea0003800000 */
.L_x_6571:
        /* <DEDUP_REMOVED lines=16> */
.L_x_6575:
        /* <DEDUP_REMOVED lines=21> */
.L_x_6577:
[----:B------:R-:W-:Y:S01]  /*2620*/  DSETP.NEU.AND P0, PT, |R26|, 0.5, PT ;  /* 0x3fe000001a00742a */ /* 0x000fe20003f0d200 */
[----:B------:R-:W-:Y:S01]  /*2630*/  ISETP.GE.AND P2, PT, R27, RZ, PT ;  /* 0x000000ff1b00720c */ /* 0x000fe20003f46270 */
[----:B------:R-:W-:Y:S01]  /*2640*/  IMAD.MOV.U32 R6, RZ, RZ, RZ ;  /* 0x000000ffff067224 */ /* 0x000fe200078e00ff */
[----:B------:R-:W-:-:S04]  /*2650*/  ISETP.EQ.U32.AND P1, PT, R20, RZ, PT ;  /* 0x000000ff1400720c */ /* 0x000fc80003f22070 */
[----:B------:R-:W-:-:S04]  /*2660*/  ISETP.EQ.AND.EX P0, PT, R17, -0x80000000, P0, P1 ;  /* 0x800000001100780c */ /* 0x000fc80000702310 */
[----:B------:R-:W-:-:S04]  /*2670*/  SEL R7, R13, RZ, P0 ;  /* 0x000000ff0d077207 */ /* 0x000fc80000000000 */
[----:B------:R-:W-:-:S07]  /*2680*/  @!P2 LOP3.LUT R7, R7, 0x7ff00000, RZ, 0xfc, !PT ;  /* 0x7ff000000707a812 */ /* 0x000fce00078efcff */
.L_x_6578:
[----:B------:R-:W-:Y:S05]  /*2690*/  BSYNC B0 ;  /* 0x0000000000007941 */ /* 0x000fea0003800000 */
.L_x_6576:
        /* <DEDUP_REMOVED lines=20> */
.L_x_6582:
        /* <DEDUP_REMOVED lines=8> */
.L_x_6581:
[----:B------:R-:W-:-:S11]  /*2860*/  DADD R6, R12, R26 ;  /* 0x000000000c067229 */ /* 0x000fd6000000001a */
.L_x_6580:
[----:B------:R-:W-:Y:S05]  /*2870*/  BSYNC B0 ;  /* 0x0000000000007941 */ /* 0x000fea0003800000 */
.L_x_6579:
        /* <DEDUP_REMOVED lines=16> */
.L_x_6583:
        /* <DEDUP_REMOVED lines=21> */
.L_x_6585:
[----:B------:R-:W-:Y:S01]  /*2ad0*/  DSETP.NEU.AND P0, PT, |R20|, 0.5, PT ;  /* 0x3fe000001400742a */ /* 0x000fe20003f0d200 */
[----:B------:R-:W-:Y:S01]  /*2ae0*/  ISETP.GE.AND P2, PT, R21, RZ, PT ;  /* 0x000000ff1500720c */ /* 0x000fe20003f46270 */
[----:B------:R-:W-:Y:S01]  /*2af0*/  IMAD.MOV.U32 R6, RZ, RZ, RZ ;  /* 0x000000ffff067224 */ /* 0x000fe200078e00ff */
[----:B------:R-:W-:-:S04]  /*2b00*/  ISETP.EQ.U32.AND P1, PT, R18, RZ, PT ;  /* 0x000000ff1200720c */ /* 0x000fc80003f22070 */
[----:B------:R-:W-:-:S04]  /*2b10*/  ISETP.EQ.AND.EX P0, PT, R17, -0x80000000, P0, P1 ;  /* 0x800000001100780c */ /* 0x000fc80000702310 */
[----:B------:R-:W-:-:S04]  /*2b20*/  SEL R7, R15, RZ, P0 ;  /* 0x000000ff0f077207 */ /* 0x000fc80000000000 */
[----:B------:R-:W-:-:S07]  /*2b30*/  @!P2 LOP3.LUT R7, R7, 0x7ff00000, RZ, 0xfc, !PT ;  /* 0x7ff000000707a812 */ /* 0x000fce00078efcff */
.L_x_6586:
[----:B------:R-:W-:Y:S05]  /*2b40*/  BSYNC B0 ;  /* 0x0000000000007941 */ /* 0x000fea0003800000 */
.L_x_6584:
        /* <DEDUP_REMOVED lines=20> */
.L_x_6590:
        /* <DEDUP_REMOVED lines=8> */
.L_x_6589:
[----:B------:R-:W-:-:S11]  /*2d10*/  DADD R6, R14, R20 ;  /* 0x000000000e067229 */ /* 0x000fd60000000014 */
.L_x_6588:
[----:B------:R-:W-:Y:S05]  /*2d20*/  BSYNC B0 ;  /* 0x0000000000007941 */ /* 0x000fea0003800000 */
.L_x_6587:
[----:B------:R-:W-:Y:S01]  /*2d30*/  DSETP.NEU.AND P0, PT, R20, RZ, PT ;  /* 0x000000ff1400722a */ /* 0x000fe20003f0d000 */
[----:B------:R-:W-:Y:S01]  /*2d40*/  ULDC UR6, c[0x0][0x0] ;  /* 0x0000000000067ab9 */ /* 0x000fe20000000800 */
[----:B------:R-:W-:Y:S02]  /*2d50*/  IMAD.MOV.U32 R8, RZ, RZ, R10 ;  /* 0x000000ffff087224 */ /* 0x000fe400078e000a */
[----:B------:R-:W-:Y:S02]  /*2d60*/  IMAD.MOV.U32 R10, RZ, RZ, R11 ;  /* 0x000000ffff0a7224 */ /* 0x000fe400078e000b */
[----:B------:R-:W-:Y:S01]  /*2d70*/  DSETP.EQ.OR P0, PT, R14, 1, !P0 ;  /* 0x3ff000000e00742a */ /* 0x000fe20004702400 */
[----:B------:R-:W-:-:S05]  /*2d80*/  IMAD.MOV.U32 R11, RZ, RZ, R16 ;  /* 0x000000ffff0b7224 */ /* 0x000fca00078e0010 */
[----:B------:R-:W-:Y:S01]  /*2d90*/  FSEL R14, R6, RZ, !P0 ;  /* 0x000000ff060e7208 */ /* 0x000fe20004000000 */
[----:B------:R0:W-:Y:S01]  /*2da0*/  STG.E.128 desc[UR4][R48.64], R8 ;  /* 0x0000000830007986 */ /* 0x0001e2000c101d04 */
[----:B------:R-:W-:Y:S02]  /*2db0*/  FSEL R15, R7, 1.875, !P0 ;  /* 0x3ff00000070f7808 */ /* 0x000fe40004000000 */
[----:B------:R-:W-:-:S03]  /*2dc0*/  IADD3 R3, P0, R3, UR6, RZ ;  /* 0x0000000603037c10 */ /* 0x000fc6000ff1e0ff */
[----:B------:R0:W-:Y:S01]  /*2dd0*/  STG.E.128 desc[UR4][R48.64+0x10], R12 ;  /* 0x0000100c30007986 */ /* 0x0001e2000c101d04 */
[C---:B------:R-:W-:Y:S01]  /*2de0*/  ISETP.LT.U32.AND P1, PT, R3.reuse, 0x4000, PT ;  /* 0x000040000300780c */ /* 0x040fe20003f21070 */
[----:B------:R-:W-:Y:S02]  /*2df0*/  IMAD.SHL.U32 R5, R3, 0x4, RZ ;  /* 0x0000000403057824 */ /* 0x000fe400078e00ff */
[----:B------:R-:W-:-:S03]  /*2e00*/  IMAD.X R4, RZ, RZ, R4, P0 ;  /* 0x000000ffff047224 */ /* 0x000fc600000e0604 */
[----:B------:R-:W-:Y:S02]  /*2e10*/  ISETP.GE.U32.AND P0, PT, R5, R0, PT ;  /* 0x000000000500720c */ /* 0x000fe40003f06070 */
[----:B------:R-:W-:Y:S02]  /*2e20*/  SHF.L.U64.HI R5, R3, 0x2, R4 ;  /* 0x0000000203057819 */ /* 0x000fe40000010204 */
[----:B------:R-:W-:Y:S02]  /*2e30*/  ISETP.LT.U32.AND.EX P1, PT, R4, RZ, PT, P1 ;  /* 0x000000ff0400720c */ /* 0x000fe40003f21110 */
[----:B------:R-:W-:-:S13]  /*2e40*/  ISETP.GE.AND.EX P0, PT, R5, R2, PT, P0 ;  /* 0x000000020500720c */ /* 0x000fda0003f06300 */
[----:B0-----:R-:W-:Y:S05]  /*2e50*/  @!P0 BRA P1, `(.L_x_6591) ;  /* 0xffffffe800ec8947 */ /* 0x001fea000083ffff */
[----:B------:R-:W-:Y:S05]  /*2e60*/  EXIT ;  /* 0x000000000000794d */ /* 0x000fea0003800000 */
        .type           $_ZN2at6native55_GLOBAL__N__de093ff9_22_ForeachBinaryOpList_cu_a911ec4325multi_tensor_apply_kernelINS1_18TensorListMetadataILi2EEENS1_24BinaryOpListAlphaFunctorIdLi2ELi2ELi0EEEJNS1_13power_functorIdEEdEEEvT_T0_DpT1_$__internal_accurate_pow,@function
        .size           $_ZN2at6native55_GLOBAL__N__de093ff9_22_ForeachBinaryOpList_cu_a911ec4325multi_tensor_apply_kernelINS1_18TensorListMetadataILi2EEENS1_24BinaryOpListAlphaFunctorIdLi2ELi2ELi0EEEJNS1_13power_functorIdEEdEEEvT_T0_DpT1_$__internal_accurate_pow,(.L_x_8068 - $_ZN2at6native55_GLOBAL__N__de093ff9_22_ForeachBinaryOpList_cu_a911ec4325multi_tensor_apply_kernelINS1_18TensorListMetadataILi2EEENS1_24BinaryOpListAlphaFunctorIdLi2ELi2ELi0EEEJNS1_13power_functorIdEEdEEEvT_T0_DpT1_$__internal_accurate_pow)
$_ZN2at6native55_GLOBAL__N__de093ff9_22_ForeachBinaryOpList_cu_a911ec4325multi_tensor_apply_kernelINS1_18TensorListMetadataILi2EEENS1_24BinaryOpListAlphaFunctorIdLi2ELi2ELi0EEEJNS1_13power_functorIdEEdEEEvT_T0_DpT1_$__internal_accurate_pow:
[----:B------:R-:W-:Y:S01]  /*2e70*/  SHF.R.U32.HI R8, RZ, 0x14, R25 ;  /* 0x00000014ff087819 */ /* 0x000fe20000011619 */
[----:B------:R-:W-:Y:S01]  /*2e80*/  UMOV UR8, 0x7d2cafe2 ;  /* 0x7d2cafe200087882 */ /* 0x000fe20000000000 */
[----:B------:R-:W-:Y:S02]  /*2e90*/  UMOV UR9, 0x3eb0f5ff ;  /* 0x3eb0f5ff00097882 */ /* 0x000fe40000000000 */
[----:B------:R-:W-:-:S13]  /*2ea0*/  ISETP.NE.AND P3, PT, R8, RZ, PT ;  /* 0x000000ff0800720c */ /* 0x000fda0003f65270 */
[----:B------:R-:W-:-:S10]  /*2eb0*/  @!P3 DMUL R32, R24, 1.80143985094819840000e+16 ;  /* 0x435000001820b828 */ /* 0x000fd40000000000 */
[----:B------:R-:W-:Y:S01]  /*2ec0*/  @!P3 IMAD.MOV.U32 R25, RZ, RZ, R33 ;  /* 0x000000ffff19b224 */ /* 0x000fe200078e0021 */
[----:B------:R-:W-:Y:S01]  /*2ed0*/  @!P3 LEA.HI R8, R33, 0xffffffca, RZ, 0xc ;  /* 0xffffffca2108b811 */ /* 0x000fe200078f60ff */
[----:B------:R-:W-:-:S03]  /*2ee0*/  @!P3 IMAD.MOV.U32 R24, RZ, RZ, R32 ;  /* 0x000000ffff18b224 */ /* 0x000fc600078e0020 */
[----:B------:R-:W-:Y:S01]  /*2ef0*/  LOP3.LUT R25, R25, 0x800fffff, RZ, 0xc0, !PT ;  /* 0x800fffff19197812 */ /* 0x000fe200078ec0ff */
[----:B------:R-:W-:-:S03]  /*2f00*/  IMAD.MOV.U32 R40, RZ, RZ, R24 ;  /* 0x000000ffff287224 */ /* 0x000fc600078e0018 */
[----:B------:R-:W-:-:S04]  /*2f10*/  LOP3.LUT R25, R25, 0x3ff00000, RZ, 0xfc, !PT ;  /* 0x3ff0000019197812 */ /* 0x000fc800078efcff */
[----:B------:R-:W-:Y:S01]  /*2f20*/  ISETP.GE.U32.AND P5, PT, R25, 0x3ff6a09f, PT ;  /* 0x3ff6a09f1900780c */ /* 0x000fe20003fa6070 */
[----:B------:R-:W-:-:S12]  /*2f30*/  IMAD.MOV.U32 R41, RZ, RZ, R25 ;  /* 0x000000ffff297224 */ /* 0x000fd800078e0019 */
[----:B------:R-:W-:-:S04]  /*2f40*/  @P5 VIADD R24, R41, 0xfff00000 ;  /* 0xfff0000029185836 */ /* 0x000fc80000000000 */
[----:B------:R-:W-:Y:S02]  /*2f50*/  @P5 IMAD.MOV.U32 R41, RZ, RZ, R24 ;  /* 0x000000ffff295224 */ /* 0x000fe400078e0018 */
[----:B------:R-:W-:-:S04]  /*2f60*/  IMAD.MOV.U32 R24, RZ, RZ, RZ ;  /* 0x000000ffff187224 */ /* 0x000fc800078e00ff */
[C---:B------:R-:W-:Y:S02]  /*2f70*/  DADD R34, R40.reuse, 1 ;  /* 0x3ff0000028227429 */ /* 0x040fe40000000000 */
[----:B------:R-:W-:-:S04]  /*2f80*/  DADD R40, R40, -1 ;  /* 0xbff0000028287429 */ /* 0x000fc80000000000 */
[----:B------:R-:W0:Y:S02]  /*2f90*/  MUFU.RCP64H R25, R35 ;  /* 0x0000002300197308 */ /* 0x000e240000001800 */
[----:B0-----:R-:W-:-:S08]  /*2fa0*/  DFMA R34, -R34, R24, 1 ;  /* 0x3ff000002222742b */ /* 0x001fd00000000118 */
[----:B------:R-:W-:-:S08]  /*2fb0*/  DFMA R34, R34, R34, R34 ;  /* 0x000000222222722b */ /* 0x000fd00000000022 */
[----:B------:R-:W-:Y:S01]  /*2fc0*/  DFMA R34, R24, R34, R24 ;  /* 0x000000221822722b */ /* 0x000fe20000000018 */
[----:B------:R-:W-:Y:S02]  /*2fd0*/  IMAD.MOV.U32 R24, RZ, RZ, 0x41ad3b5a ;  /* 0x41ad3b5aff187424 */ /* 0x000fe400078e00ff */
[----:B------:R-:W-:-:S05]  /*2fe0*/  IMAD.MOV.U32 R25, RZ, RZ, 0x3ed0f5d2 ;  /* 0x3ed0f5d2ff197424 */ /* 0x000fca00078e00ff */
[----:B------:R-:W-:-:S08]  /*2ff0*/  DMUL R30, R34, R40 ;  /* 0x00000028221e7228 */ /* 0x000fd00000000000 */
[----:B------:R-:W-:-:S08]  /*3000*/  DFMA R30, R34, R40, R30 ;  /* 0x00000028221e722b */ /* 0x000fd0000000001e */
[CC--:B------:R-:W-:Y:S02]  /*3010*/  DMUL R38, R30.reuse, R30.reuse ;  /* 0x0000001e1e267228 */ /* 0x0c0fe40000000000 */
[----:B------:R-:W-:-:S06]  /*3020*/  DMUL R42, R30, R30 ;  /* 0x0000001e1e2a7228 */ /* 0x000fcc0000000000 */
        /* <DEDUP_REMOVED lines=18> */
[----:B------:R-:W-:-:S05]  /*3150*/  DMUL R24, R34, R24 ;  /* 0x0000001822187228 */ /* 0x000fca0000000000 */
[----:B------:R-:W-:Y:S01]  /*3160*/  DFMA R36, R38, R36, UR8 ;  /* 0x0000000826247e2b */ /* 0x000fe20008000024 */
[----:B------:R-:W-:Y:S01]  /*3170*/  UMOV UR8, 0x55555555 ;  /* 0x5555555500087882 */ /* 0x000fe20000000000 */
[----:B------:R-:W-:-:S03]  /*3180*/  UMOV UR9, 0x3fb55555 ;  /* 0x3fb5555500097882 */ /* 0x000fc60000000000 */
[----:B------:R-:W-:Y:S02]  /*3190*/  VIADD R41, R25, 0x100000 ;  /* 0x0010000019297836 */ /* 0x000fe40000000000 */
[----:B------:R-:W-:Y:S01]  /*31a0*/  IMAD.MOV.U32 R40, RZ, RZ, R24 ;  /* 0x000000ffff287224 */ /* 0x000fe200078e0018 */
[----:B------:R-:W-:-:S08]  /*31b0*/  DFMA R44, R38, R36, UR8 ;  /* 0x00000008262c7e2b */ /* 0x000fd00008000024 */
[----:B------:R-:W-:Y:S01]  /*31c0*/  DADD R34, -R44, UR8 ;  /* 0x000000082c227e29 */ /* 0x000fe20008000100 */
[----:B------:R-:W-:Y:S01]  /*31d0*/  UMOV UR8, 0xb9e7b0 ;  /* 0x00b9e7b000087882 */ /* 0x000fe20000000000 */
[----:B------:R-:W-:-:S06]  /*31e0*/  UMOV UR9, 0x3c46a4cb ;  /* 0x3c46a4cb00097882 */ /* 0x000fcc0000000000 */
[----:B------:R-:W-:Y:S02]  /*31f0*/  DFMA R34, R38, R36, R34 ;  /* 0x000000242622722b */ /* 0x000fe40000000022 */
[----:B------:R-:W-:-:S06]  /*3200*/  DFMA R36, R30, R30, -R42 ;  /* 0x0000001e1e24722b */ /* 0x000fcc000000082a */
[----:B------:R-:W-:Y:S02]  /*3210*/  DADD R34, RZ, R34 ;  /* 0x00000000ff227229 */ /* 0x000fe40000000022 */
[C---:B------:R-:W-:Y:S02]  /*3220*/  DFMA R40, R30.reuse, R40, R36 ;  /* 0x000000281e28722b */ /* 0x040fe40000000024 */
[----:B------:R-:W-:-:S04]  /*3230*/  DMUL R36, R30, R42 ;  /* 0x0000002a1e247228 */ /* 0x000fc80000000000 */
[----:B------:R-:W-:Y:S01]  /*3240*/  DADD R38, R34, -UR8 ;  /* 0x8000000822267e29 */ /* 0x000fe20008000000 */
[----:B------:R-:W-:Y:S01]  /*3250*/  UMOV UR8, 0x80000000 ;  /* 0x8000000000087882 */ /* 0x000fe20000000000 */
[----:B------:R-:W-:Y:S02]  /*3260*/  UMOV UR9, 0x43300000 ;  /* 0x4330000000097882 */ /* 0x000fe40000000000 */
[----:B------:R-:W-:-:S08]  /*3270*/  DFMA R34, R30, R42, -R36 ;  /* 0x0000002a1e22722b */ /* 0x000fd00000000824 */
[----:B------:R-:W-:Y:S02]  /*3280*/  DFMA R42, R24, R42, R34 ;  /* 0x0000002a182a722b */ /* 0x000fe40000000022 */
[----:B------:R-:W-:-:S06]  /*3290*/  DADD R34, R44, R38 ;  /* 0x000000002c227229 */ /* 0x000fcc0000000026 */
[----:B------:R-:W-:Y:S02]  /*32a0*/  DFMA R40, R30, R40, R42 ;  /* 0x000000281e28722b */ /* 0x000fe4000000002a */
[----:B------:R-:W-:-:S08]  /*32b0*/  DADD R44, R44, -R34 ;  /* 0x000000002c2c7229 */ /* 0x000fd00000000822 */
[----:B------:R-:W-:Y:S02]  /*32c0*/  DADD R44, R38, R44 ;  /* 0x00000000262c7229 */ /* 0x000fe4000000002c */
[----:B------:R-:W-:-:S08]  /*32d0*/  DMUL R38, R34, R36 ;  /* 0x0000002422267228 */ /* 0x000fd00000000000 */
        /* <DEDUP_REMOVED lines=9> */
[----:B------:R-:W-:Y:S01]  /*3370*/  DADD R32, R38, R30 ;  /* 0x0000000026207229 */ /* 0x000fe2000000001e */
[C---:B------:R-:W-:Y:S02]  /*3380*/  VIADD R30, R8.reuse, 0xfffffc01 ;  /* 0xfffffc01081e7836 */ /* 0x040fe40000000000 */
[----:B------:R-:W-:Y:S02]  /*3390*/  @P5 VIADD R30, R8, 0xfffffc02 ;  /* 0xfffffc02081e5836 */ /* 0x000fe40000000000 */
[----:B------:R-:W-:-:S03]  /*33a0*/  IMAD.MOV.U32 R31, RZ, RZ, 0x43300000 ;  /* 0x43300000ff1f7424 */ /* 0x000fc600078e00ff */
[----:B------:R-:W-:Y:S01]  /*33b0*/  DADD R32, R24, R32 ;  /* 0x0000000018207229 */ /* 0x000fe20000000020 */
[----:B------:R-:W-:-:S06]  /*33c0*/  LOP3.LUT R30, R30, 0x80000000, RZ, 0x3c, !PT ;  /* 0x800000001e1e7812 */ /* 0x000fcc00078e3cff */
[----:B------:R-:W-:Y:S01]  /*33d0*/  DADD R30, R30, -UR8 ;  /* 0x800000081e1e7e29 */ /* 0x000fe20008000000 */
[----:B------:R-:W-:Y:S01]  /*33e0*/  UMOV UR8, 0xfefa39ef ;  /* 0xfefa39ef00087882 */ /* 0x000fe20000000000 */
[----:B------:R-:W-:Y:S01]  /*33f0*/  DADD R36, R34, R32 ;  /* 0x0000000022247229 */ /* 0x000fe20000000020 */
[----:B------:R-:W-:-:S07]  /*3400*/  UMOV UR9, 0x3fe62e42 ;  /* 0x3fe62e4200097882 */ /* 0x000fce0000000000 */
[--C-:B------:R-:W-:Y:S02]  /*3410*/  DFMA R24, R30, UR8, R36.reuse ;  /* 0x000000081e187c2b */ /* 0x100fe40008000024 */
[----:B------:R-:W-:-:S06]  /*3420*/  DADD R38, R34, -R36 ;  /* 0x0000000022267229 */ /* 0x000fcc0000000824 */
[----:B------:R-:W-:Y:S01]  /*3430*/  DFMA R34, -R30, UR8, R24 ;  /* 0x000000081e227c2b */ /* 0x000fe20008000118 */
[----:B------:R-:W-:Y:S01]  /*3440*/  UMOV UR8, 0x3b39803f ;  /* 0x3b39803f00087882 */ /* 0x000fe20000000000 */
[----:B------:R-:W-:Y:S01]  /*3450*/  DADD R38, R32, R38 ;  /* 0x0000000020267229 */ /* 0x000fe20000000026 */
[----:B------:R-:W-:Y:S01]  /*3460*/  UMOV UR9, 0x3c7abc9e ;  /* 0x3c7abc9e00097882 */ /* 0x000fe20000000000 */
[----:B------:R-:W-:Y:S02]  /*3470*/  IMAD.MOV.U32 R33, RZ, RZ, R5 ;  /* 0x000000ffff217224 */ /* 0x000fe400078e0005 */
[----:B------:R-:W-:Y:S02]  /*3480*/  IMAD.MOV.U32 R32, RZ, RZ, R6 ;  /* 0x000000ffff207224 */ /* 0x000fe400078e0006 */
[----:B------:R-:W-:Y:S01]  /*3490*/  DADD R34, -R36, R34 ;  /* 0x0000000024227229 */ /* 0x000fe20000000122 */
[C---:B------:R-:W-:Y:S01]  /*34a0*/  IMAD.SHL.U32 R5, R33.reuse, 0x2, RZ ;  /* 0x0000000221057824 */ /* 0x040fe200078e00ff */
[----:B------:R-:W-:-:S04]  /*34b0*/  LOP3.LUT R6, R33, 0xff0fffff, RZ, 0xc0, !PT ;  /* 0xff0fffff21067812 */ /* 0x000fc800078ec0ff */
[----:B------:R-:W-:Y:S02]  /*34c0*/  ISETP.GT.U32.AND P3, PT, R5, -0x2000001, PT ;  /* 0xfdffffff0500780c */ /* 0x000fe40003f64070 */
[----:B------:R-:W-:Y:S02]  /*34d0*/  DADD R34, R38, -R34 ;  /* 0x0000000026227229 */ /* 0x000fe40000000822 */
[----:B------:R-:W-:Y:S01]  /*34e0*/  SEL R33, R6, R33, P3 ;  /* 0x0000002106217207 */ /* 0x000fe20001800000 */
[----:B------:R-:W-:Y:S02]  /*34f0*/  IMAD.MOV.U32 R38, RZ, RZ, 0x652b82fe ;  /* 0x652b82feff267424 */ /* 0x000fe400078e00ff */
[----:B------:R-:W-:-:S03]  /*3500*/  IMAD.MOV.U32 R39, RZ, RZ, 0x3ff71547 ;  /* 0x3ff71547ff277424 */ /* 0x000fc600078e00ff */
[----:B------:R-:W-:Y:S01]  /*3510*/  DFMA R30, R30, UR8, R34 ;  /* 0x000000081e1e7c2b */ /* 0x000fe20008000022 */
[----:B------:R-:W-:Y:S01]  /*3520*/  UMOV UR8, 0xfefa39ef ;  /* 0xfefa39ef00087882 */ /* 0x000fe20000000000 */
[----:B------:R-:W-:-:S06]  /*3530*/  UMOV UR9, 0x3fe62e42 ;  /* 0x3fe62e4200097882 */ /* 0x000fcc0000000000 */
[----:B------:R-:W-:-:S08]  /*3540*/  DADD R34, R24, R30 ;  /* 0x0000000018227229 */ /* 0x000fd0000000001e */
[----:B------:R-:W-:Y:S02]  /*3550*/  DADD R36, R24, -R34 ;  /* 0x0000000018247229 */ /* 0x000fe40000000822 */
[----:B------:R-:W-:-:S06]  /*3560*/  DMUL R24, R34, R32 ;  /* 0x0000002022187228 */ /* 0x000fcc0000000000 */
[----:B------:R-:W-:Y:S02]  /*3570*/  DADD R30, R30, R36 ;  /* 0x000000001e1e7229 */ /* 0x000fe40000000024 */
        /* <DEDUP_REMOVED lines=57> */
.L_x_6592:
[----:B------:R-:W-:Y:S02]  /*3910*/  DSETP.NEU.AND P3, PT, |R36|, +INF , PT ;  /* 0x7ff000002400742a */ /* 0x000fe40003f6d200 */
[----:B------:R-:W-:-:S12]  /*3920*/  DADD R24, R30, R24 ;  /* 0x000000001e187229 */ /* 0x000fd80000000018 */
[----:B------:R-:W-:Y:S01]  /*3930*/  @P3 DFMA R36, R24, R36, R36 ;  /* 0x000000241824322b */ /* 0x000fe20000000024 */
[----:B------:R-:W-:Y:S02]  /*3940*/  IMAD.MOV.U32 R24, RZ, RZ, R7 ;  /* 0x000000ffff187224 */ /* 0x000fe400078e0007 */
[----:B------:R-:W-:-:S07]  /*3950*/  IMAD.MOV.U32 R25, RZ, RZ, 0x0 ;  /* 0x00000000ff197424 */ /* 0x000fce00078e00ff */
[----:B------:R-:W-:Y:S02]  /*3960*/  IMAD.MOV.U32 R6, RZ, RZ, R36 ;  /* 0x000000ffff067224 */ /* 0x000fe400078e0024 */
[----:B------:R-:W-:Y:S01]  /*3970*/  IMAD.MOV.U32 R5, RZ, RZ, R37 ;  /* 0x000000ffff057224 */ /* 0x000fe200078e0025 */
[----:B------:R-:W-:Y:S06]  /*3980*/  RET.REL.NODEC R24 `(_ZN2at6native55_GLOBAL__N__de093ff9_22_ForeachBinaryOpList_cu_a911ec4325multi_tensor_apply_kernelINS1_18TensorListMetadataILi2EEENS1_24BinaryOpListAlphaFunctorIdLi2ELi2ELi0EEEJNS1_13power_functorIdEEdEEEvT_T0_DpT1_) ;  /* 0xffffffc4189c7950 */ /* 0x000fec0003c3ffff */
.L_x_6593:
        /* <DEDUP_REMOVED lines=15> */
.L_x_8068:


//--------------------- .text._ZN2at6native55_GLOBAL__N__de093ff9_22_ForeachBinaryOpList_cu_a911ec4325multi_tensor_apply_kernelINS1_18TensorListMetadataILi2EEENS1_24BinaryOpListAlphaFunctorIsLi2ELi2ELi0EEEJNS1_13power_functorIsEEsEEEvT_T0_DpT1_ --------------------------
	.section	.text._ZN2at6native55_GLOBAL__N__de093ff9_22_ForeachBinaryOpList_cu_a911ec4325multi_tensor_apply_kernelINS1_18TensorListMetadataILi2EEENS1_24BinaryOpListAlphaFunctorIsLi2ELi2ELi0EEEJNS1_13power_functorIsEEsEEEvT_T0_DpT1_,"ax",@progbits
	.align	128
.text._ZN2at6native55_GLOBAL__N__de093ff9_22_ForeachBinaryOpList_cu_a911ec4325multi_tensor_apply_kernelINS1_18TensorListMetadataILi2EEENS1_24BinaryOpListAlphaFunctorIsLi2ELi2ELi0EEEJNS1_13power_functorIsEEsEEEvT_T0_DpT1_:
        .type           _ZN2at6native55_GLOBAL__N__de093ff9_22_ForeachBinaryOpList_cu_a911ec4325multi_tensor_apply_kernelINS1_18TensorListMetadataILi2EEENS1_24BinaryOpListAlphaFunctorIsLi2ELi2ELi0EEEJNS1_13power_functorIsEEsEEEvT_T0_DpT1_,@function
        .size           _ZN2at6native55_GLOBAL__N__de093ff9_22_ForeachBinaryOpList_cu_a911ec4325multi_tensor_apply_kernelINS1_18TensorListMetadataILi2EEENS1_24BinaryOpListAlphaFunctorIsLi2ELi2ELi0EEEJNS1_13power_functorIsEEsEEEvT_T0_DpT1_,(.L_x_8070 - _ZN2at6native55_GLOBAL__N__de093ff9_22_ForeachBinaryOpList_cu_a911ec4325multi_tensor_apply_kernelINS1_18TensorListMetadataILi2EEENS1_24BinaryOpListAlphaFunctorIsLi2ELi2ELi0EEEJNS1_13power_functorIsEEsEEEvT_T0_DpT1_)
        .other          _ZN2at6native55_GLOBAL__N__de093ff9_22_ForeachBinaryOpList_cu_a911ec4325multi_tensor_apply_kernelINS1_18TensorListMetadataILi2EEENS1_24BinaryOpListAlphaFunctorIsLi2ELi2ELi0EEEJNS1_13power_functorIsEEsEEEvT_T0_DpT1_,@"STO_CUDA_ENTRY STV_DEFAULT"
_ZN2at6native55_GLOBAL__N__de093ff9_22_ForeachBinaryOpList_cu_a911ec4325multi_tensor_apply_kernelINS1_18TensorListMetadataILi2EEENS1_24BinaryOpListAlphaFunctorIsLi2ELi2ELi0EEEJNS1_13power_functorIsEEsEEEvT_T0_DpT1_:
        /* <DEDUP_REMOVED lines=28> */
.L_x_6618:
        /* <DEDUP_REMOVED lines=87> */
.L_x_6599:
        /* <DEDUP_REMOVED lines=22> */
.L_x_6598:
[----:B------:R-:W-:Y:S05]  /*0890*/  BSYNC B1 ;  /* 0x0000000000017941 */ /* 0x000fea0003800000 */
.L_x_6597:
[----:B------:R-:W-:Y:S05]  /*08a0*/  BRA `(.L_x_6600) ;  /* 0x0000000000247947 */ /* 0x000fea0003800000 */
.L_x_6596:
        /* <DEDUP_REMOVED lines=9> */
.L_x_6600:
[----:B------:R-:W-:Y:S05]  /*0940*/  BSYNC B0 ;  /* 0x0000000000007941 */ /* 0x000fea0003800000 */
.L_x_6595:
        /* <DEDUP_REMOVED lines=27> */
.L_x_6605:
        /* <DEDUP_REMOVED lines=22> */
.L_x_6604:
[----:B------:R-:W-:Y:S05]  /*0c60*/  BSYNC B1 ;  /* 0x0000000000017941 */ /* 0x000fea0003800000 */
.L_x_6603:
[----:B------:R-:W-:Y:S05]  /*0c70*/  BRA `(.L_x_6606) ;  /* 0x0000000000247947 */ /* 0x000fea0003800000 */
.L_x_6602:
        /* <DEDUP_REMOVED lines=9> */
.L_x_6606:
[----:B------:R-:W-:Y:S05]  /*0d10*/  BSYNC B0 ;  /* 0x0000000000007941 */ /* 0x000fea0003800000 */
.L_x_6601:
        /* <DEDUP_REMOVED lines=27> */
.L_x_6611:
        /* <DEDUP_REMOVED lines=23> */
.L_x_6610:
[----:B------:R-:W-:Y:S05]  /*1040*/  BRA `(.L_x_6609) ;  /* 0x0000000000247947 */ /* 0x000fea0003800000 */
.L_x_6608:
        /* <DEDUP_REMOVED lines=9> */
.L_x_6609:
[----:B------:R-:W-:Y:S05]  /*10e0*/  BSYNC B0 ;  /* 0x0000000000007941 */ /* 0x000fea0003800000 */
.L_x_6607:
        /* <DEDUP_REMOVED lines=27> */
.L_x_6616:
        /* <DEDUP_REMOVED lines=20> */
.L_x_6615:
[----:B------:R-:W-:Y:S05]  /*13e0*/  BSYNC B1 ;  /* 0x0000000000017941 */ /* 0x000fea0003800000 */
.L_x_6614:
[----:B------:R-:W-:Y:S05]  /*13f0*/  BRA `(.L_x_6617) ;  /* 0x0000000000287947 */ /* 0x000fea0003800000 */
.L_x_6613:
        /* <DEDUP_REMOVED lines=10> */
.L_x_6617:
[----:B------:R-:W-:Y:S05]  /*14a0*/  BSYNC B0 ;  /* 0x0000000000007941 */ /* 0x000fea0003800000 */
.L_x_6612:
        /* <DEDUP_REMOVED lines=19> */
.L_x_6594:
        /* <DEDUP_REMOVED lines=8> */
.L_x_6643:
[C---:B------:R-:W-:Y:S01]  /*1660*/  IMAD.SHL.U32 R4, R0.reuse, 0x8, RZ ;  /* 0x0000000800047824 */ /* 0x040fe200078e00ff */
[----:B------:R-:W-:-:S04]  /*1670*/  SHF.L.U64.HI R5, R0, 0x3, R9 ;  /* 0x0000000300057819 */ /* 0x000fc80000010209 */
[----:B------:R-:W-:-:S04]  /*1680*/  IADD3 R2, P0, R4, UR8, RZ ;  /* 0x0000000804027c10 */ /* 0x000fc8000ff1e0ff */
[----:B------:R-:W-:-:S06]  /*1690*/  IADD3.X R3, R5, UR9, RZ, P0, !PT ;  /* 0x0000000905037c10 */ /* 0x000fcc00087fe4ff */
[----:B------:R-:W2:Y:S01]  /*16a0*/  LDG.E.64 R2, desc[UR10][R2.64] ;  /* 0x0000000a02027981 */ /* 0x000ea2000c1e1b00 */
[----:B------:R-:W-:-:S04]  /*16b0*/  IADD3 R4, P0, R4, UR6, RZ ;  /* 0x0000000604047c10 */ /* 0x000fc8000ff1e0ff */
[----:B------:R-:W-:-:S05]  /*16c0*/  IADD3.X R5, R5, UR7, RZ, P0, !PT ;  /* 0x0000000705057c10 */ /* 0x000fca00087fe4ff */
[----:B------:R-:W3:Y:S01]  /*16d0*/  LDG.E.64 R6, desc[UR10][R4.64] ;  /* 0x0000000a04067981 */ /* 0x000ee2000c1e1b00 */
[----:B------:R-:W0:Y:S01]  /*16e0*/  LDC.U16 R8, c[0x0][0xe5a] ;  /* 0x00039680ff087b82 */ /* 0x000e220000000400 */
[----:B------:R-:W-:Y:S01]  /*16f0*/  BSSY B0, `(.L_x_6619) ;  /* 0x000003c000007945 */ /* 0x000fe20003800000 */
[----:B------:R-:W-:Y:S01]  /*1700*/  IMAD.MOV.U32 R10, RZ, RZ, 0x1 ;  /* 0x00000001ff0a7424 */ /* 0x000fe200078e00ff */
[----:B0-----:R-:W-:Y:S02]  /*1710*/  PRMT R8, R8, 0x9910, RZ ;  /* 0x0000991008087816 */ /* 0x001fe400000000ff */
[----:B--2---:R-:W-:-:S05]  /*1720*/  PRMT R11, R2, 0x9910, RZ ;  /* 0x00009910020b7816 */ /* 0x004fca00000000ff */
[----:B------:R-:W-:-:S05]  /*1730*/  IMAD R16, R8, R11, RZ ;  /* 0x0000000b08107224 */ /* 0x000fca00078e02ff */
        /* <DEDUP_REMOVED lines=21> */
[----:B------:R-:W-:Y:S02]  /*1890*/  PRMT R13, R13, 0x9910, RZ ;  /* 0x000099100d0d7816 */ /* 0x000fe400000000ff */
[----:B------:R-:W-:Y:S02]  /*18a0*/  PRMT R16, R15, 0x7610, R16 ;  /* 0x000076100f107816 */ /* 0x000fe40000000010 */
[----:B------:R-:W-:-:S04]  /*18b0*/  SHF.R.S32.HI R13, RZ, 0x1, R13 ;  /* 0x00000001ff0d7819 */ /* 0x000fc8000001140d */
[----:B------:R-:W-:-:S07]  /*18c0*/  PRMT R18, R13, 0x7610, R18 ;  /* 0x000076100d127816 */ /* 0x000fce0000000012 */
.L_x_6623:
        /* <DEDUP_REMOVED lines=19> */
.L_x_6622:
[----:B------:R-:W-:Y:S05]  /*1a00*/  BSYNC B1 ;  /* 0x0000000000017941 */ /* 0x000fea0003800000 */
.L_x_6621:
[----:B------:R-:W-:Y:S05]  /*1a10*/  BRA `(.L_x_6624) ;  /* 0x0000000000247947 */ /* 0x000fea0003800000 */
.L_x_6620:
        /* <DEDUP_REMOVED lines=9> */
.L_x_6624:
[----:B------:R-:W-:Y:S05]  /*1ab0*/  BSYNC B0 ;  /* 0x0000000000007941 */ /* 0x000fea0003800000 */
.L_x_6619:
        /* <DEDUP_REMOVED lines=26> */
.L_x_6629:
[C---:B------:R-:W-:Y:S02]  /*1c60*/  LOP3.LUT R6, R15.reuse, 0xffff, RZ, 0xc0, !PT ;  /* 0x0000ffff0f067812 */ /* 0x040fe400078ec0ff */
[----:B------:R-:W-:Y:S02]  /*1c70*/  LOP3.LUT R2, R15, 0x1, RZ, 0xc0, !PT ;  /* 0x000000010f027812 */ /* 0x000fe400078ec0ff */
[----:B------:R-:W-:Y:S02]  /*1c80*/  PRMT R16, R13, 0x9910, RZ ;  /* 0x000099100d107816 */ /* 0x000fe400000000ff */
[----:B------:R-:W-:Y:S01]  /*1c90*/  LEA.HI R13, R6, R15, RZ, 0x11 ;  /* 0x0000000f060d7211 */ /* 0x000fe200078f88ff */
[----:B------:R-:W-:Y:S01]  /*1ca0*/  VIADD R15, R15, 0x1 ;  /* 0x000000010f0f7836 */ /* 0x000fe20000000000 */
[----:B------:R-:W-:Y:S01]  /*1cb0*/  ISETP.NE.U32.AND P0, PT, R2, 0x1, PT ;  /* 0x000000010200780c */ /* 0x000fe20003f05070 */
[----:B------:R-:W-:Y:S01]  /*1cc0*/  IMAD.MOV.U32 R6, RZ, RZ, R16 ;  /* 0x000000ffff067224 */ /* 0x000fe200078e0010 */
[----:B------:R-:W-:-:S02]  /*1cd0*/  PRMT R16, R13, 0x9910, RZ ;  /* 0x000099100d107816 */ /* 0x000fc400000000ff */
[----:B------:R-:W-:Y:S02]  /*1ce0*/  SEL R2, R14, 0x1, !P0 ;  /* 0x000000010e027807 */ /* 0x000fe40004000000 */
[----:B------:R-:W-:Y:S02]  /*1cf0*/  LOP3.LUT R15, R15, 0xffff, RZ, 0xc0, !PT ;  /* 0x0000ffff0f0f7812 */ /* 0x000fe400078ec0ff */
[----:B------:R-:W-:Y:S02]  /*1d00*/  PRMT R2, R2, 0x9910, RZ ;  /* 0x0000991002027816 */ /* 0x000fe400000000ff */
[----:B------:R-:W-:Y:S02]  /*1d10*/  ISETP.GE.U32.AND P0, PT, R15, 0x3, PT ;  /* 0x000000030f00780c */ /* 0x000fe40003f06070 */
[----:B------:R-:W-:Y:S01]  /*1d20*/  PRMT R17, R14, 0x9910, RZ ;  /* 0x000099100e117816 */ /* 0x000fe200000000ff */
[----:B------:R-:W-:Y:S02]  /*1d30*/  IMAD.MOV.U32 R13, RZ, RZ, R2 ;  /* 0x000000ffff0d7224 */ /* 0x000fe400078e0002 */
[----:B------:R-:W-:-:S02]  /*1d40*/  IMAD.MOV.U32 R2, RZ, RZ, R16 ;  /* 0x000000ffff027224 */ /* 0x000fc400078e0010 */
[----:B------:R-:W-:Y:S02]  /*1d50*/  IMAD.MOV.U32 R14, RZ, RZ, R17 ;  /* 0x000000ffff0e7224 */ /* 0x000fe400078e0011 */
[----:B------:R-:W-:Y:S01]  /*1d60*/  IMAD R13, R6, R13, RZ ;  /* 0x0000000d060d7224 */ /* 0x000fe200078e02ff */
[----:B------:R-:W-:Y:S01]  /*1d70*/  SHF.R.S32.HI R2, RZ, 0x1, R2 ;  /* 0x00000001ff027819 */ /* 0x000fe20000011402 */
[----:B------:R-:W-:-:S03]  /*1d80*/  IMAD R14, R14, R14, RZ ;  /* 0x0000000e0e0e7224 */ /* 0x000fc600078e02ff */
[----:B------:R-:W-:Y:S01]  /*1d90*/  PRMT R15, R2, 0x7610, R15 ;  /* 0x00007610020f7816 */ /* 0x000fe2000000000f */
[----:B------:R-:W-:Y:S06]  /*1da0*/  @P0 BRA `(.L_x_6629) ;  /* 0xfffffffc00ac0947 */ /* 0x000fec000383ffff */
.L_x_6628:
[----:B------:R-:W-:Y:S05]  /*1db0*/  BSYNC B1 ;  /* 0x0000000000017941 */ /* 0x000fea0003800000 */
.L_x_6627:
[----:B------:R-:W-:Y:S05]  /*1dc0*/  BRA `(.L_x_6630) ;  /* 0x0000000000247947 */ /* 0x000fea0003800000 */
.L_x_6626:
        /* <DEDUP_REMOVED lines=9> */
.L_x_6630:
[----:B------:R-:W-:Y:S05]  /*1e60*/  BSYNC B0 ;  /* 0x0000000000007941 */ /* 0x000fea0003800000 */
.L_x_6625:
        /* <DEDUP_REMOVED lines=12> */
[C---:B------:R-:W-:Y:S02]  /*1f30*/  PRMT R14, R7.reuse, 0x9910, RZ ;  /* 0x00009910070e7816 */ /* 0x040fe400000000ff */
        /* <DEDUP_REMOVED lines=12> */
.L_x_6635:
        /* <DEDUP_REMOVED lines=23> */
.L_x_6634:
[----:B------:R-:W-:Y:S05]  /*2170*/  BSYNC B1 ;  /* 0x0000000000017941 */ /* 0x000fea0003800000 */
.L_x_6633:
[----:B------:R-:W-:Y:S05]  /*2180*/  BRA `(.L_x_6636) ;  /* 0x0000000000247947 */ /* 0x000fea0003800000 */
.L_x_6632:
        /* <DEDUP_REMOVED lines=9> */
.L_x_6636:
[----:B------:R-:W-:Y:S05]  /*2220*/  BSYNC B0 ;  /* 0x0000000000007941 */ /* 0x000fea0003800000 */
.L_x_6631:
        /* <DEDUP_REMOVED lines=26> */
.L_x_6641:
        /* <DEDUP_REMOVED lines=19> */
.L_x_6640:
[----:B------:R-:W-:Y:S05]  /*2500*/  BSYNC B1 ;  /* 0x0000000000017941 */ /* 0x000fea0003800000 */
.L_x_6639:
[----:B------:R-:W-:Y:S05]  /*2510*/  BRA `(.L_x_6642) ;  /* 0x0000000000247947 */ /* 0x000fea0003800000 */
.L_x_6638:
        /* <DEDUP_REMOVED lines=9> */
.L_x_6642:
[----:B------:R-:W-:Y:S05]  /*25b0*/  BSYNC B0 ;  /* 0x0000000000007941 */ /* 0x000fea0003800000 */
.L_x_6637:
[----:B------:R-:W-:Y:S02]  /*25c0*/  IADD3 R0, P0, R0, UR4, RZ ;  /* 0x0000000400007c10 */ /* 0x000fe4000ff1e0ff */
[----:B------:R-:W-:Y:S02]  /*25d0*/  PRMT R12, R12, 0x5410, R13 ;  /* 0x000054100c0c7816 */ /* 0x000fe4000000000d */
[----:B------:R-:W-:Y:S01]  /*25e0*/  PRMT R13, R2, 0x5410, R3 ;  /* 0x00005410020d7816 */ /* 0x000fe20000000003 */
[C---:B------:R-:W-:Y:S01]  /*25f0*/  IMAD.SHL.U32 R2, R0.reuse, 0x4, RZ ;  /* 0x0000000400027824 */ /* 0x040fe200078e00ff */
[----:B------:R-:W-:Y:S01]  /*2600*/  ISETP.LT.U32.AND P1, PT, R0, 0x4000, PT ;  /* 0x000040000000780c */ /* 0x000fe20003f21070 */
[----:B------:R-:W-:Y:S02]  /*2610*/  IMAD.X R9, RZ, RZ, R9, P0 ;  /* 0x000000ffff097224 */ /* 0x000fe400000e0609 */
[----:B------:R0:W-:Y:S01]  /*2620*/  STG.E.64 desc[UR10][R4.64], R12 ;  /* 0x0000000c04007986 */ /* 0x0001e2000c101b0a */
[----:B------:R-:W-:-:S02]  /*2630*/  ISETP.GE.U32.AND P0, PT, R2, UR12, PT ;  /* 0x0000000c02007c0c */ /* 0x000fc4000bf06070 */
[----:B------:R-:W-:Y:S02]  /*2640*/  SHF.L.U64.HI R2, R0, 0x2, R9 ;  /* 0x0000000200027819 */ /* 0x000fe40000010209 */
[----:B------:R-:W-:Y:S02]  /*2650*/  ISETP.LT.U32.AND.EX P1, PT, R9, RZ, PT, P1 ;  /* 0x000000ff0900720c */ /* 0x000fe40003f21110 */
[----:B------:R-:W-:-:S13]  /*2660*/  ISETP.GE.AND.EX P0, PT, R2, UR5, PT, P0 ;  /* 0x0000000502007c0c */ /* 0x000fda000bf06300 */
[----:B0-----:R-:W-:Y:S05]  /*2670*/  @!P0 BRA P1, `(.L_x_6643) ;  /* 0xffffffec00f88947 */ /* 0x001fea000083ffff */
[----:B------:R-:W-:Y:S05]  /*2680*/  EXIT ;  /* 0x000000000000794d */ /* 0x000fea0003800000 */
.L_x_6644:
        /* <DEDUP_REMOVED lines=15> */
.L_x_8070:


//--------------------- .text._ZN2at6native55_GLOBAL__N__de093ff9_22_ForeachBinaryOpList_cu_a911ec4325multi_tensor_apply_kernelINS1_18TensorListMetadataILi2EEENS1_24BinaryOpListAlphaFunctorIlLi2ELi2ELi0EEEJNS1_13power_functorIlEElEEEvT_T0_DpT1_ --------------------------
	.section	.text._ZN2at6native55_GLOBAL__N__de093ff9_22_ForeachBinaryOpList_cu_a911ec4325multi_tensor_apply_kernelINS1_18TensorListMetadataILi2EEENS1_24BinaryOpListAlphaFunctorIlLi2ELi2ELi0EEEJNS1_13power_functorIlEElEEEvT_T0_DpT1_,"ax",@progbits
	.align	128
.text._ZN2at6native55_GLOBAL__N__de093ff9_22_ForeachBinaryOpList_cu_a911ec4325multi_tensor_apply_kernelINS1_18TensorListMetadataILi2EEENS1_24BinaryOpListAlphaFunctorIlLi2ELi2ELi0EEEJNS1_13power_functorIlEElEEEvT_T0_DpT1_:
        .type           _ZN2at6native55_GLOBAL__N__de093ff9_22_ForeachBinaryOpList_cu_a911ec4325multi_tensor_apply_kernelINS1_18TensorListMetadataILi2EEENS1_24BinaryOpListAlphaFunctorIlLi2ELi2ELi0EEEJNS1_13power_functorIlEElEEEvT_T0_DpT1_,@function
        .size           _ZN2at6native55_GLOBAL__N__de093ff9_22_ForeachBinaryOpList_cu_a911ec4325multi_tensor_apply_kernelINS1_18TensorListMetadataILi2EEENS1_24BinaryOpListAlphaFunctorIlLi2ELi2ELi0EEEJNS1_13power_functorIlEElEEEvT_T0_DpT1_,(.L_x_8071 - _ZN2at6native55_GLOBAL__N__de093ff9_22_ForeachBinaryOpList_cu_a911ec4325multi_tensor_apply_kernelINS1_18TensorListMetadataILi2EEENS1_24BinaryOpListAlphaFunctorIlLi2ELi2ELi0EEEJNS1_13power_functorIlEElEEEvT_T0_DpT1_)
        .other          _ZN2at6native55_GLOBAL__N__de093ff9_22_ForeachBinaryOpList_cu_a911ec4325multi_tensor_apply_kernelINS1_18TensorListMetadataILi2EEENS1_24BinaryOpListAlphaFunctorIlLi2ELi2ELi0EEEJNS1_13power_functorIlEElEEEvT_T0_DpT1_,@"STO_CUDA_ENTRY STV_DEFAULT"
_ZN2at6native55_GLOBAL__N__de093ff9_22_ForeachBinaryOpList_cu_a911ec4325multi_tensor_apply_kernelINS1_18TensorListMetadataILi2EEENS1_24BinaryOpListAlphaFunctorIlLi2ELi2ELi0EEEJNS1_13power_functorIlEElEEEvT_T0_DpT1_:
        /* <DEDUP_REMOVED lines=29> */
.L_x_6669:
        /* <DEDUP_REMOVED lines=94> */
.L_x_6650:
        /* <DEDUP_REMOVED lines=25> */
.L_x_6649:
[----:B------:R-:W-:Y:S05]  /*0940*/  BSYNC B1 ;  /* 0x0000000000017941 */ /* 0x000fea0003800000 */
.L_x_6648:
[----:B------:R-:W-:Y:S05]  /*0950*/  BRA `(.L_x_6651) ;  /* 0x0000000000387947 */ /* 0x000fea0003800000 */
.L_x_6647:
        /* <DEDUP_REMOVED lines=14> */
.L_x_6651:
[----:B------:R-:W-:Y:S05]  /*0a40*/  BSYNC B0 ;  /* 0x0000000000007941 */ /* 0x000fea0003800000 */
.L_x_6646:
        /* <DEDUP_REMOVED lines=36> */
.L_x_6656:
        /* <DEDUP_REMOVED lines=25> */
.L_x_6655:
[----:B------:R-:W-:Y:S05]  /*0e20*/  BSYNC B1 ;  /* 0x0000000000017941 */ /* 0x000fea0003800000 */
.L_x_6654:
[----:B------:R-:W-:Y:S05]  /*0e30*/  BRA `(.L_x_6657) ;  /* 0x0000000000387947 */ /* 0x000fea0003800000 */
.L_x_6653:
        /* <DEDUP_REMOVED lines=14> */
.L_x_6657:
[----:B------:R-:W-:Y:S05]  /*0f20*/  BSYNC B0 ;  /* 0x0000000000007941 */ /* 0x000fea0003800000 */
.L_x_6652:
        /* <DEDUP_REMOVED lines=37> */
.L_x_6662:
        /* <DEDUP_REMOVED lines=26> */
.L_x_6661:
[----:B------:R-:W-:Y:S05]  /*1320*/  BRA `(.L_x_6660) ;  /* 0x0000000000387947 */ /* 0x000fea0003800000 */
.L_x_6659:
        /* <DEDUP_REMOVED lines=14> */
.L_x_6660:
[----:B------:R-:W-:Y:S05]  /*1410*/  BSYNC B0 ;  /* 0x0000000000007941 */ /* 0x000fea0003800000 */
.L_x_6658:
        /* <DEDUP_REMOVED lines=36> */
.L_x_6667:
        /* <DEDUP_REMOVED lines=22> */
.L_x_6666:
[----:B------:R-:W-:Y:S05]  /*17c0*/  BSYNC B1 ;  /* 0x0000000000017941 */ /* 0x000fea0003800000 */
.L_x_6665:
[----:B------:R-:W-:Y:S05]  /*17d0*/  BRA `(.L_x_6668) ;  /* 0x0000000000387947 */ /* 0x000fea0003800000 */
.L_x_6664:
        /* <DEDUP_REMOVED lines=14> */
.L_x_6668:
[----:B------:R-:W-:Y:S05]  /*18c0*/  BSYNC B0 ;  /* 0x0000000000007941 */ /* 0x000fea0003800000 */
.L_x_6663:
        /* <DEDUP_REMOVED lines=23> */
.L_x_6645:
        /* <DEDUP_REMOVED lines=8> */
.L_x_6694:
        /* <DEDUP_REMOVED lines=32> */
[----:B------:R-:W-:Y:S02]  /*1cc0*/  SEL R25, R12, 0x1, !P0 ;  /* 0x000000010c197807 */ /* 0x000fe40004000000 */
[----:B------:R-:W-:-:S02]  /*1cd0*/  SEL R17, R13, RZ, !P0 ;  /* 0x000000ff0d117207 */ /* 0x000fc40004000000 */
[----:B------:R-:W-:Y:S02]  /*1ce0*/  ISETP.GE.U32.AND.EX P0, PT, R16, RZ, PT, P1 ;  /* 0x000000ff1000720c */ /* 0x000fe40003f06110 */
[----:B------:R-:W-:Y:S01]  /*1cf0*/  LEA.HI R26, P2, R29, R24, RZ, 0x1 ;  /* 0x000000181d1a7211 */ /* 0x000fe200078508ff */
[----:B------:R-:W-:-:S04]  /*1d00*/  IMAD.WIDE.U32 R24, R25, 0x1, RZ ;  /* 0x0000000119187825 */ /* 0x000fc800078e00ff */
[----:B------:R-:W-:Y:S02]  /*1d10*/  IMAD.IADD R16, R25, 0x1, R17 ;  /* 0x0000000119107824 */ /* 0x000fe400078e0211 */
[----:B------:R-:W-:Y:S02]  /*1d20*/  IMAD.MOV.U32 R22, RZ, RZ, R24 ;  /* 0x000000ffff167224 */ /* 0x000fe400078e0018 */
[----:B------:R-:W-:-:S04]  /*1d30*/  IMAD.WIDE.U32 R24, R12, R12, RZ ;  /* 0x0000000c0c187225 */ /* 0x000fc800078e00ff */
[----:B------:R-:W-:Y:S01]  /*1d40*/  IMAD.X R13, RZ, RZ, R29, P2 ;  /* 0x000000ffff0d7224 */ /* 0x000fe200010e061d */
[----:B------:R-:W-:Y:S06]  /*1d50*/  @!P0 BRA `(.L_x_6673) ;  /* 0x0000000000708947 */ /* 0x000fec0003800000 */
[----:B------:R-:W-:Y:S01]  /*1d60*/  SHF.R.S64 R12, R26, 0x1, R13 ;  /* 0x000000011a0c7819 */ /* 0x000fe2000000100d */
[----:B------:R-:W-:Y:S01]  /*1d70*/  IMAD.IADD R17, R25, 0x1, R27 ;  /* 0x0000000119117824 */ /* 0x000fe200078e021b */
[----:B------:R-:W-:-:S07]  /*1d80*/  SHF.R.S32.HI R13, RZ, 0x1, R13 ;  /* 0x00000001ff0d7819 */ /* 0x000fce000001140d */
.L_x_6674:
        /* <DEDUP_REMOVED lines=9> */
[----:B------:R-:W-:Y:S02]  /*1e20*/  SEL R25, R17, RZ, !P0 ;  /* 0x000000ff11197207 */ /* 0x000fe40004000000 */
[----:B------:R-:W-:Y:S02]  /*1e30*/  SEL R17, R24, 0x1, !P0 ;  /* 0x0000000118117807 */ /* 0x000fe40004000000 */
[----:B------:R-:W-:Y:S01]  /*1e40*/  ISETP.GE.U32.AND.EX P0, PT, R28, RZ, PT, P1 ;  /* 0x000000ff1c00720c */ /* 0x000fe20003f06110 */
[----:B------:R-:W-:Y:S02]  /*1e50*/  IMAD R27, R25, R22, RZ ;  /* 0x00000016191b7224 */ /* 0x000fe400078e02ff */
[----:B------:R-:W-:-:S04]  /*1e60*/  IMAD.WIDE.U32 R24, R24, R24, RZ ;  /* 0x0000001818187225 */ /* 0x000fc800078e00ff */
[----:B------:R-:W-:Y:S02]  /*1e70*/  IMAD R29, R16, R17, R27 ;  /* 0x00000011101d7224 */ /* 0x000fe400078e021b */
[----:B------:R-:W-:Y:S02]  /*1e80*/  IMAD.X R27, RZ, RZ, R13, P2 ;  /* 0x000000ffff1b7224 */ /* 0x000fe400010e060d */
[----:B------:R-:W-:-:S04]  /*1e90*/  IMAD.WIDE.U32 R12, R17, R22, RZ ;  /* 0x00000016110c7225 */ /* 0x000fc800078e00ff */
[----:B------:R-:W-:Y:S01]  /*1ea0*/  IMAD.IADD R17, R25, 0x1, R31 ;  /* 0x0000000119117824 */ /* 0x000fe200078e021f */
[--C-:B------:R-:W-:Y:S01]  /*1eb0*/  SHF.R.S64 R25, R26, 0x1, R27.reuse ;  /* 0x000000011a197819 */ /* 0x100fe2000000101b */
[----:B------:R-:W-:Y:S01]  /*1ec0*/  IMAD.MOV.U32 R22, RZ, RZ, R12 ;  /* 0x000000ffff167224 */ /* 0x000fe200078e000c */
[----:B------:R-:W-:Y:S01]  /*1ed0*/  SHF.R.S32.HI R26, RZ, 0x1, R27 ;  /* 0x00000001ff1a7819 */ /* 0x000fe2000001141b */
[----:B------:R-:W-:Y:S02]  /*1ee0*/  IMAD.IADD R16, R13, 0x1, R29 ;  /* 0x000000010d107824 */ /* 0x000fe400078e021d */
[----:B------:R-:W-:Y:S02]  /*1ef0*/  IMAD.MOV.U32 R12, RZ, RZ, R25 ;  /* 0x000000ffff0c7224 */ /* 0x000fe400078e0019 */
[----:B------:R-:W-:Y:S01]  /*1f00*/  IMAD.MOV.U32 R13, RZ, RZ, R26 ;  /* 0x000000ffff0d7224 */ /* 0x000fe200078e001a */
[----:B------:R-:W-:Y:S06]  /*1f10*/  @P0 BRA `(.L_x_6674) ;  /* 0xfffffffc009c0947 */ /* 0x000fec000383ffff */
.L_x_6673:
[----:B------:R-:W-:Y:S05]  /*1f20*/  BSYNC B1 ;  /* 0x0000000000017941 */ /* 0x000fea0003800000 */
.L_x_6672:
[----:B------:R-:W-:Y:S05]  /*1f30*/  BRA `(.L_x_6675) ;  /* 0x00000000003c7947 */ /* 0x000fea0003800000 */
.L_x_6671:
        /* <DEDUP_REMOVED lines=15> */
.L_x_6675:
[----:B------:R-:W-:Y:S05]  /*2030*/  BSYNC B0 ;  /* 0x0000000000007941 */ /* 0x000fea0003800000 */
.L_x_6670:
        /* <DEDUP_REMOVED lines=35> */
.L_x_6680:
        /* <DEDUP_REMOVED lines=22> */
.L_x_6679:
[----:B------:R-:W-:Y:S05]  /*23d0*/  BSYNC B1 ;  /* 0x0000000000017941 */ /* 0x000fea0003800000 */
.L_x_6678:
[----:B------:R-:W-:Y:S05]  /*23e0*/  BRA `(.L_x_6681) ;  /* 0x0000000000387947 */ /* 0x000fea0003800000 */
.L_x_6677:
        /* <DEDUP_REMOVED lines=14> */
.L_x_6681:
[----:B------:R-:W-:Y:S05]  /*24d0*/  BSYNC B0 ;  /* 0x0000000000007941 */ /* 0x000fea0003800000 */
.L_x_6676:
        /* <DEDUP_REMOVED lines=36> */
.L_x_6686:
        /* <DEDUP_REMOVED lines=23> */
.L_x_6685:
[----:B------:R-:W-:Y:S05]  /*2890*/  BSYNC B1 ;  /* 0x0000000000017941 */ /* 0x000fea0003800000 */
.L_x_6684:
[----:B------:R-:W-:Y:S05]  /*28a0*/  BRA `(.L_x_6687) ;  /* 0x0000000000387947 */ /* 0x000fea0003800000 */
.L_x_6683:
        /* <DEDUP_REMOVED lines=14> */
.L_x_6687:
[----:B------:R-:W-:Y:S05]  /*2990*/  BSYNC B0 ;  /* 0x0000000000007941 */ /* 0x000fea0003800000 */
.L_x_6682:
[-C--:B------:R-:W-:Y:S01]  /*29a0*/  IMAD R7, R7, R20.reuse, RZ ;  /* 0x0000001407077224 */ /* 0x080fe200078e02ff */
[----:B------:R-:W-:Y:S01]  /*29b0*/  BSSY B0, `(.L_x_6688) ;  /* 0x0000047000007945 */ /* 0x000fe20003800000 */
[----:B------:R-:W-:-:S04]  /*29c0*/  IMAD.WIDE.U32 R8, R6, R20, RZ ;  /* 0x0000001406087225 */ /* 0x000fc800078e00ff */
[----:B------:R-:W-:-:S04]  /*29d0*/  IMAD R7, R6, R21, R7 ;  /* 0x0000001506077224 */ /* 0x000fc800078e0207 */
        /* <DEDUP_REMOVED lines=12> */
[----:B------:R-:W-:Y:S02]  /*2aa0*/  ISETP.NE.U32.AND P0, PT, R6, 0x1, PT ;  /* 0x000000010600780c */ /* 0x000fe40003f05070 */
[----:B------:R-:W-:Y:S01]  /*2ab0*/  ISETP.GE.U32.AND P1, PT, R7, 0x3, PT ;  /* 0x000000030700780c */ /* 0x000fe20003f26070 */
[----:B------:R-:W-:Y:S01]  /*2ac0*/  IMAD.X R16, RZ, RZ, R19, P2 ;  /* 0x000000ffff107224 */ /* 0x000fe200010e0613 */
[----:B------:R-:W-:Y:S02]  /*2ad0*/  ISETP.NE.U32.AND.EX P0, PT, RZ, RZ, PT, P0 ;  /* 0x000000ffff00720c */ /* 0x000fe40003f05100 */
[----:B------:R-:W-:-:S02]  /*2ae0*/  LEA.HI R8, P2, R19, R8, RZ, 0x1 ;  /* 0x0000000813087211 */ /* 0x000fc400078508ff */
[----:B------:R-:W-:Y:S02]  /*2af0*/  SEL R6, R10, 0x1, !P0 ;  /* 0x000000010a067807 */ /* 0x000fe40004000000 */
[----:B------:R-:W-:Y:S02]  /*2b00*/  SEL R9, R11, RZ, !P0 ;  /* 0x000000ff0b097207 */ /* 0x000fe40004000000 */
[----:B------:R-:W-:Y:S01]  /*2b10*/  ISETP.GE.U32.AND.EX P0, PT, R16, RZ, PT, P1 ;  /* 0x000000ff1000720c */ /* 0x000fe20003f06110 */
[----:B------:R-:W-:-:S04]  /*2b20*/  IMAD.WIDE.U32 R6, R6, 0x1, RZ ;  /* 0x0000000106067825 */ /* 0x000fc800078e00ff */
[----:B------:R-:W-:Y:S02]  /*2b30*/  IMAD.IADD R7, R7, 0x1, R9 ;  /* 0x0000000107077824 */ /* 0x000fe400078e0209 */
[C---:B------:R-:W-:Y:S02]  /*2b40*/  IMAD R9, R10.reuse, R11, R17 ;  /* 0x0000000b0a097224 */ /* 0x040fe400078e0211 */
[----:B------:R-:W-:-:S04]  /*2b50*/  IMAD.WIDE.U32 R10, R10, R10, RZ ;  /* 0x0000000a0a0a7225 */ /* 0x000fc800078e00ff */
[----:B------:R-:W-:Y:S01]  /*2b60*/  IMAD.X R17, RZ, RZ, R19, P2 ;  /* 0x000000ffff117224 */ /* 0x000fe200010e0613 */
[----:B------:R-:W-:Y:S06]  /*2b70*/  @!P0 BRA `(.L_x_6691) ;  /* 0x0000000000688947 */ /* 0x000fec0003800000 */
[----:B------:R-:W-:Y:S01]  /*2b80*/  IMAD.IADD R9, R11, 0x1, R9 ;  /* 0x000000010b097824 */ /* 0x000fe200078e0209 */
[--C-:B------:R-:W-:Y:S02]  /*2b90*/  SHF.R.S64 R8, R8, 0x1, R17.reuse ;  /* 0x0000000108087819 */ /* 0x100fe40000001011 */
[----:B------:R-:W-:-:S07]  /*2ba0*/  SHF.R.S32.HI R11, RZ, 0x1, R17 ;  /* 0x00000001ff0b7819 */ /* 0x000fce0000011411 */
.L_x_6692:
        /* <DEDUP_REMOVED lines=23> */
.L_x_6691:
[----:B------:R-:W-:Y:S05]  /*2d20*/  BSYNC B1 ;  /* 0x0000000000017941 */ /* 0x000fea0003800000 */
.L_x_6690:
[----:B------:R-:W-:Y:S05]  /*2d30*/  BRA `(.L_x_6693) ;  /* 0x0000000000387947 */ /* 0x000fea0003800000 */
.L_x_6689:
        /* <DEDUP_REMOVED lines=14> */
.L_x_6693:
[----:B------:R-:W-:Y:S05]  /*2e20*/  BSYNC B0 ;  /* 0x0000000000007941 */ /* 0x000fea0003800000 */
.L_x_6688:
[----:B------:R-:W-:Y:S01]  /*2e30*/  IADD3 R23, P0, R23, UR4, RZ ;  /* 0x0000000417177c10 */ /* 0x000fe2000ff1e0ff */
[----:B------:R0:W-:Y:S03]  /*2e40*/  STG.E.128 desc[UR12][R2.64], R12 ;  /* 0x0000000c02007986 */ /* 0x0001e6000c101d0c */
[C---:B------:R-:W-:Y:S01]  /*2e50*/  ISETP.LT.U32.AND P1, PT, R23.reuse, 0x4000, PT ;  /* 0x000040001700780c */ /* 0x040fe20003f21070 */
[----:B------:R-:W-:Y:S01]  /*2e60*/  IMAD.SHL.U32 R8, R23, 0x4, RZ ;  /* 0x0000000417087824 */ /* 0x000fe200078e00ff */
[----:B------:R0:W-:Y:S01]  /*2e70*/  STG.E.128 desc[UR12][R2.64+0x10], R4 ;  /* 0x0000100402007986 */ /* 0x0001e2000c101d0c */
[----:B------:R-:W-:-:S03]  /*2e80*/  IMAD.X R0, RZ, RZ, R0, P0 ;  /* 0x000000ffff007224 */ /* 0x000fc600000e0600 */
[----:B------:R-:W-:Y:S02]  /*2e90*/  ISETP.GE.U32.AND P0, PT, R8, UR14, PT ;  /* 0x0000000e08007c0c */ /* 0x000fe4000bf06070 */
[----:B------:R-:W-:Y:S02]  /*2ea0*/  SHF.L.U64.HI R8, R23, 0x2, R0 ;  /* 0x0000000217087819 */ /* 0x000fe40000010200 */
[----:B------:R-:W-:Y:S02]  /*2eb0*/  ISETP.LT.U32.AND.EX P1, PT, R0, RZ, PT, P1 ;  /* 0x000000ff0000720c */ /* 0x000fe40003f21110 */
[----:B------:R-:W-:-:S13]  /*2ec0*/  ISETP.GE.AND.EX P0, PT, R8, UR10, PT, P0 ;  /* 0x0000000a08007c0c */ /* 0x000fda000bf06300 */
[----:B0-----:R-:W-:Y:S05]  /*2ed0*/  @!P0 BRA P1, `(.L_x_6694) ;  /* 0xffffffe800f88947 */ /* 0x001fea000083ffff */
[----:B------:R-:W-:Y:S05]  /*2ee0*/  EXIT ;  /* 0x000000000000794d */ /* 0x000fea0003800000 */
.L_x_6695:
        /* <DEDUP_REMOVED lines=9> */
.L_x_8071:


//--------------------- .text._ZN2at6native55_GLOBAL__N__de093ff9_22_ForeachBinaryOpList_cu_a911ec4325multi_tensor_apply_kernelINS1_18TensorListMetadataILi2EEENS1_24BinaryOpListAlphaFunctorIiLi2ELi2ELi0EEEJNS1_13power_functorIiEEiEEEvT_T0_DpT1_ --------------------------
	.section	.text._ZN2at6native55_GLOBAL__N__de093ff9_22_ForeachBinaryOpList_cu_a911ec4325multi_tensor_apply_kernelINS1_18TensorListMetadataILi2EEENS1_24BinaryOpListAlphaFunctorIiLi2ELi2ELi0EEEJNS1_13power_functorIiEEiEEEvT_T0_DpT1_,"ax",@progbits
	.align	128
.text._ZN2at6native55_GLOBAL__N__de093ff9_22_ForeachBinaryOpList_cu_a911ec4325multi_tensor_apply_kernelINS1_18TensorListMetadataILi2EEENS1_24BinaryOpListAlphaFunctorIiLi2ELi2ELi0EEEJNS1_13power_functorIiEEiEEEvT_T0_DpT1_:
        .type           _ZN2at6native55_GLOBAL__N__de093ff9_22_ForeachBinaryOpList_cu_a911ec4325multi_tensor_apply_kernelINS1_18TensorListMetadataILi2EEENS1_24BinaryOpListAlphaFunctorIiLi2ELi2ELi0EEEJNS1_13power_functorIiEEiEEEvT_T0_DpT1_,@function
        .size           _ZN2at6native55_GLOBAL__N__de093ff9_22_ForeachBinaryOpList_cu_a911ec4325multi_tensor_apply_kernelINS1_18TensorListMetadataILi2EEENS1_24BinaryOpListAlphaFunctorIiLi2ELi2ELi0EEEJNS1_13power_functorIiEEiEEEvT_T0_DpT1_,(.L_x_8072 - _ZN2at6native55_GLOBAL__N__de093ff9_22_ForeachBinaryOpList_cu_a911ec4325multi_tensor_apply_kernelINS1_18TensorListMetadataILi2EEENS1_24BinaryOpListAlphaFunctorIiLi2ELi2ELi0EEEJNS1_13power_functorIiEEiEEEvT_T0_DpT1_)
        .other          _ZN2at6native55_GLOBAL__N__de093ff9_22_ForeachBinaryOpList_cu_a911ec4325multi_tensor_apply_kernelINS1_18TensorListMetadataILi2EEENS1_24BinaryOpListAlphaFunctorIiLi2ELi2ELi0EEEJNS1_13power_functorIiEEiEEEvT_T0_DpT1_,@"STO_CUDA_ENTRY STV_DEFAULT"
_ZN2at6native55_GLOBAL__N__de093ff9_22_ForeachBinaryOpList_cu_a911ec4325multi_tensor_apply_kernelINS1_18TensorListMetadataILi2EEENS1_24BinaryOpListAlphaFunctorIiLi2ELi2ELi0EEEJNS1_13power_functorIiEEiEEEvT_T0_DpT1_:
        /* <DEDUP_REMOVED lines=27> */
.L_x_6720:
        /* <DEDUP_REMOVED lines=74> */
.L_x_6701:
        /* <DEDUP_REMOVED lines=11> */
.L_x_6700:
[----:B------:R-:W-:Y:S05]  /*0700*/  BSYNC B1 ;  /* 0x0000000000017941 */ /* 0x000fea0003800000 */
.L_x_6699:
[----:B------:R-:W-:Y:S05]  /*0710*/  BRA `(.L_x_6702) ;  /* 0x0000000000247947 */ /* 0x000fea0003800000 */
.L_x_6698:
        /* <DEDUP_REMOVED lines=9> */
.L_x_6702:
[----:B------:R-:W-:Y:S05]  /*07b0*/  BSYNC B0 ;  /* 0x0000000000007941 */ /* 0x000fea0003800000 */
.L_x_6697:
        /* <DEDUP_REMOVED lines=18> */
.L_x_6707:
        /* <DEDUP_REMOVED lines=11> */
.L_x_6706:
[----:B------:R-:W-:Y:S05]  /*0990*/  BSYNC B1 ;  /* 0x0000000000017941 */ /* 0x000fea0003800000 */
.L_x_6705:
[----:B------:R-:W-:Y:S05]  /*09a0*/  BRA `(.L_x_6708) ;  /* 0x0000000000247947 */ /* 0x000fea0003800000 */
.L_x_6704:
        /* <DEDUP_REMOVED lines=9> */
.L_x_6708:
[----:B------:R-:W-:Y:S05]  /*0a40*/  BSYNC B0 ;  /* 0x0000000000007941 */ /* 0x000fea0003800000 */
.L_x_6703:
        /* <DEDUP_REMOVED lines=18> */
.L_x_6713:
        /* <DEDUP_REMOVED lines=12> */
.L_x_6712:
[----:B------:R-:W-:Y:S05]  /*0c30*/  BRA `(.L_x_6711) ;  /* 0x0000000000247947 */ /* 0x000fea0003800000 */
.L_x_6710:
        /* <DEDUP_REMOVED lines=9> */
.L_x_6711:
[----:B------:R-:W-:Y:S05]  /*0cd0*/  BSYNC B0 ;  /* 0x0000000000007941 */ /* 0x000fea0003800000 */
.L_x_6709:
        /* <DEDUP_REMOVED lines=18> */
.L_x_6718:
        /* <DEDUP_REMOVED lines=11> */
.L_x_6717:
[----:B------:R-:W-:Y:S05]  /*0eb0*/  BSYNC B1 ;  /* 0x0000000000017941 */ /* 0x000fea0003800000 */
.L_x_6716:
[----:B------:R-:W-:Y:S05]  /*0ec0*/  BRA `(.L_x_6719) ;  /* 0x0000000000247947 */ /* 0x000fea0003800000 */
.L_x_6715:
        /* <DEDUP_REMOVED lines=9> */
.L_x_6719:
[----:B------:R-:W-:Y:S05]  /*0f60*/  BSYNC B0 ;  /* 0x0000000000007941 */ /* 0x000fea0003800000 */
.L_x_6714:
        /* <DEDUP_REMOVED lines=19> */
.L_x_6696:
        /* <DEDUP_REMOVED lines=8> */
.L_x_6745:
[C---:B------:R-:W-:Y:S01]  /*1120*/  IMAD.SHL.U32 R2, R0.reuse, 0x10, RZ ;  /* 0x0000001000027824 */ /* 0x040fe200078e00ff */
[----:B------:R-:W-:Y:S01]  /*1130*/  SHF.L.U64.HI R3, R0, 0x4, R13 ;  /* 0x0000000400037819 */ /* 0x000fe2000001020d */
[----:B------:R-:W0:Y:S03]  /*1140*/  LDC R12, c[0x0][0xe5c] ;  /* 0x00039700ff0c7b82 */ /* 0x000e260000000800 */
[----:B------:R-:W-:-:S04]  /*1150*/  IADD3 R8, P0, R2, UR8, RZ ;  /* 0x0000000802087c10 */ /* 0x000fc8000ff1e0ff */
[----:B------:R-:W-:-:S06]  /*1160*/  IADD3.X R9, R3, UR9, RZ, P0, !PT ;  /* 0x0000000903097c10 */ /* 0x000fcc00087fe4ff */
[----:B------:R-:W0:Y:S01]  /*1170*/  LDG.E.128 R8, desc[UR10][R8.64] ;  /* 0x0000000a08087981 */ /* 0x000e22000c1e1d00 */
[----:B------:R-:W-:-:S04]  /*1180*/  IADD3 R2, P0, R2, UR6, RZ ;  /* 0x0000000602027c10 */ /* 0x000fc8000ff1e0ff */
[----:B------:R-:W-:-:S05]  /*1190*/  IADD3.X R3, R3, UR7, RZ, P0, !PT ;  /* 0x0000000703037c10 */ /* 0x000fca00087fe4ff */
[----:B------:R1:W5:Y:S01]  /*11a0*/  LDG.E.128 R4, desc[UR10][R2.64] ;  /* 0x0000000a02047981 */ /* 0x000362000c1e1d00 */
[----:B------:R-:W-:Y:S01]  /*11b0*/  BSSY B0, `(.L_x_6721) ;  /* 0x0000027000007945 */ /* 0x000fe20003800000 */
[----:B0-----:R-:W-:-:S05]  /*11c0*/  IMAD R14, R8, R12, RZ ;  /* 0x0000000c080e7224 */ /* 0x001fca00078e02ff */
[----:B------:R-:W-:-:S13]  /*11d0*/  ISETP.GE.AND P0, PT, R14, RZ, PT ;  /* 0x000000ff0e00720c */ /* 0x000fda0003f06270 */
[----:B-1----:R-:W-:Y:S05]  /*11e0*/  @!P0 BRA `(.L_x_6722) ;  /* 0x0000000000688947 */ /* 0x002fea0003800000 */
        /* <DEDUP_REMOVED lines=12> */
[----:B------:R-:W-:Y:S01]  /*12b0*/  SHF.R.S32.HI R4, RZ, 0x1, R14 ;  /* 0x00000001ff047819 */ /* 0x000fe2000001140e */
[----:B------:R-:W-:-:S07]  /*12c0*/  IMAD.MOV.U32 R14, RZ, RZ, R15 ;  /* 0x000000ffff0e7224 */ /* 0x000fce00078e000f */
.L_x_6725:
        /* <DEDUP_REMOVED lines=10> */
.L_x_6724:
[----:B------:R-:W-:Y:S05]  /*1370*/  BSYNC B1 ;  /* 0x0000000000017941 */ /* 0x000fea0003800000 */
.L_x_6723:
[----:B------:R-:W-:Y:S05]  /*1380*/  BRA `(.L_x_6726) ;  /* 0x0000000000247947 */ /* 0x000fea0003800000 */
.L_x_6722:
        /* <DEDUP_REMOVED lines=9> */
.L_x_6726:
[----:B------:R-:W-:Y:S05]  /*1420*/  BSYNC B0 ;  /* 0x0000000000007941 */ /* 0x000fea0003800000 */
.L_x_6721:
        /* <DEDUP_REMOVED lines=17> */
.L_x_6731:
        /* <DEDUP_REMOVED lines=10> */
.L_x_6730:
[----:B------:R-:W-:Y:S05]  /*15e0*/  BSYNC B1 ;  /* 0x0000000000017941 */ /* 0x000fea0003800000 */
.L_x_6729:
[----:B------:R-:W-:Y:S05]  /*15f0*/  BRA `(.L_x_6732) ;  /* 0x0000000000247947 */ /* 0x000fea0003800000 */
.L_x_6728:
        /* <DEDUP_REMOVED lines=9> */
.L_x_6732:
[----:B------:R-:W-:Y:S05]  /*1690*/  BSYNC B0 ;  /* 0x0000000000007941 */ /* 0x000fea0003800000 */
.L_x_6727:
        /* <DEDUP_REMOVED lines=18> */
.L_x_6737:
        /* <DEDUP_REMOVED lines=10> */
.L_x_6736:
[----:B------:R-:W-:Y:S05]  /*1860*/  BSYNC B1 ;  /* 0x0000000000017941 */ /* 0x000fea0003800000 */
.L_x_6735:
[----:B------:R-:W-:Y:S05]  /*1870*/  BRA `(.L_x_6738) ;  /* 0x0000000000247947 */ /* 0x000fea0003800000 */
.L_x_6734:
        /* <DEDUP_REMOVED lines=9> */
.L_x_6738:
[----:B------:R-:W-:Y:S05]  /*1910*/  BSYNC B0 ;  /* 0x0000000000007941 */ /* 0x000fea0003800000 */
.L_x_6733:
        /* <DEDUP_REMOVED lines=18> */
.L_x_6743:
        /* <DEDUP_REMOVED lines=11> */
.L_x_6742:
[----:B------:R-:W-:Y:S05]  /*1af0*/  BSYNC B1 ;  /* 0x0000000000017941 */ /* 0x000fea0003800000 */
.L_x_6741:
[----:B------:R-:W-:Y:S05]  /*1b00*/  BRA `(.L_x_6744) ;  /* 0x0000000000247947 */ /* 0x000fea0003800000 */
.L_x_6740:
        /* <DEDUP_REMOVED lines=9> */
.L_x_6744:
[----:B------:R-:W-:Y:S05]  /*1ba0*/  BSYNC B0 ;  /* 0x0000000000007941 */ /* 0x000fea0003800000 */
.L_x_6739:
[----:B------:R-:W-:Y:S01]  /*1bb0*/  IADD3 R0, P0, R0, UR5, RZ ;  /* 0x0000000500007c10 */ /* 0x000fe2000ff1e0ff */
[----:B------:R0:W-:Y:S03]  /*1bc0*/  STG.E.128 desc[UR10][R2.64], R8 ;  /* 0x0000000802007986 */ /* 0x0001e6000c101d0a */
        /* <DEDUP_REMOVED lines=9> */
.L_x_6746:
        /* <DEDUP_REMOVED lines=10> */
.L_x_8072:


//--------------------- .text._ZN2at6native55_GLOBAL__N__de093ff9_22_ForeachBinaryOpList_cu_a911ec4325multi_tensor_apply_kernelINS1_18TensorListMetadataILi2EEENS1_24BinaryOpListAlphaFunctorIaLi2ELi2ELi0EEEJNS1_13power_functorIaEEaEEEvT_T0_DpT1_ --------------------------
	.section	.text._ZN2at6native55_GLOBAL__N__de093ff9_22_ForeachBinaryOpList_cu_a911ec4325multi_tensor_apply_kernelINS1_18TensorListMetadataILi2EEENS1_24BinaryOpListAlphaFunctorIaLi2ELi2ELi0EEEJNS1_13power_functorIaEEaEEEvT_T0_DpT1_,"ax",@progbits
	.align	128
.text._ZN2at6native55_GLOBAL__N__de093ff9_22_ForeachBinaryOpList_cu_a911ec4325multi_tensor_apply_kernelINS1_18TensorListMetadataILi2EEENS1_24BinaryOpListAlphaFunctorIaLi2ELi2ELi0EEEJNS1_13power_functorIaEEaEEEvT_T0_DpT1_:
        .type           _ZN2at6native55_GLOBAL__N__de093ff9_22_ForeachBinaryOpList_cu_a911ec4325multi_tensor_apply_kernelINS1_18TensorListMetadataILi2EEENS1_24BinaryOpListAlphaFunctorIaLi2ELi2ELi0EEEJNS1_13power_functorIaEEaEEEvT_T0_DpT1_,@function
        .size           _ZN2at6native55_GLOBAL__N__de093ff9_22_ForeachBinaryOpList_cu_a911ec4325multi_tensor_apply_kernelINS1_18TensorListMetadataILi2EEENS1_24BinaryOpListAlphaFunctorIaLi2ELi2ELi0EEEJNS1_13power_functorIaEEaEEEvT_T0_DpT1_,(.L_x_8073 - _ZN2at6native55_GLOBAL__N__de093ff9_22_ForeachBinaryOpList_cu_a911ec4325multi_tensor_apply_kernelINS1_18TensorListMetadataILi2EEENS1_24BinaryOpListAlphaFunctorIaLi2ELi2ELi0EEEJNS1_13power_functorIaEEaEEEvT_T0_DpT1_)
        .other          _ZN2at6native55_GLOBAL__N__de093ff9_22_ForeachBinaryOpList_cu_a911ec4325multi_tensor_apply_kernelINS1_18TensorListMetadataILi2EEENS1_24BinaryOpListAlphaFunctorIaLi2ELi2ELi0EEEJNS1_13power_functorIaEEaEEEvT_T0_DpT1_,@"STO_CUDA_ENTRY STV_DEFAULT"
_ZN2at6native55_GLOBAL__N__de093ff9_22_ForeachBinaryOpList_cu_a911ec4325multi_tensor_apply_kernelINS1_18TensorListMetadataILi2EEENS1_24BinaryOpListAlphaFunctorIaLi2ELi2ELi0EEEJNS1_13power_functorIaEEaEEEvT_T0_DpT1_:
        /* <DEDUP_REMOVED lines=29> */
.L_x_6771:
        /* <DEDUP_REMOVED lines=88> */
.L_x_6752:
        /* <DEDUP_REMOVED lines=23> */
.L_x_6751:
[----:B------:R-:W-:Y:S05]  /*08c0*/  BSYNC B1 ;  /* 0x0000000000017941 */ /* 0x000fea0003800000 */
.L_x_6750:
[----:B------:R-:W-:Y:S05]  /*08d0*/  BRA `(.L_x_6753) ;  /* 0x0000000000247947 */ /* 0x000fea0003800000 */
.L_x_6749:
        /* <DEDUP_REMOVED lines=9> */
.L_x_6753:
[----:B------:R-:W-:Y:S05]  /*0970*/  BSYNC B0 ;  /* 0x0000000000007941 */ /* 0x000fea0003800000 */
.L_x_6748:
        /* <DEDUP_REMOVED lines=29> */
.L_x_6758:
        /* <DEDUP_REMOVED lines=22> */
.L_x_6757:
[----:B------:R-:W-:Y:S05]  /*0cb0*/  BSYNC B1 ;  /* 0x0000000000017941 */ /* 0x000fea0003800000 */
.L_x_6756:
[----:B------:R-:W-:Y:S05]  /*0cc0*/  BRA `(.L_x_6759) ;  /* 0x0000000000247947 */ /* 0x000fea0003800000 */
.L_x_6755:
        /* <DEDUP_REMOVED lines=9> */
.L_x_6759:
[----:B------:R-:W-:Y:S05]  /*0d60*/  BSYNC B0 ;  /* 0x0000000000007941 */ /* 0x000fea0003800000 */
.L_x_6754:
        /* <DEDUP_REMOVED lines=29> */
.L_x_6764:
        /* <DEDUP_REMOVED lines=23> */
.L_x_6763:
[----:B------:R-:W-:Y:S05]  /*10b0*/  BRA `(.L_x_6762) ;  /* 0x0000000000247947 */ /* 0x000fea0003800000 */
.L_x_6761:
        /* <DEDUP_REMOVED lines=9> */
.L_x_6762:
[----:B------:R-:W-:Y:S05]  /*1150*/  BSYNC B0 ;  /* 0x0000000000007941 */ /* 0x000fea0003800000 */
.L_x_6760:
        /* <DEDUP_REMOVED lines=29> */
.L_x_6769:
        /* <DEDUP_REMOVED lines=20> */
.L_x_6768:
[----:B------:R-:W-:Y:S05]  /*1470*/  BSYNC B1 ;  /* 0x0000000000017941 */ /* 0x000fea0003800000 */
.L_x_6767:
[----:B------:R-:W-:Y:S05]  /*1480*/  BRA `(.L_x_6770) ;  /* 0x0000000000287947 */ /* 0x000fea0003800000 */
.L_x_6766:
        /* <DEDUP_REMOVED lines=10> */
.L_x_6770:
[----:B------:R-:W-:Y:S05]  /*1530*/  BSYNC B0 ;  /* 0x0000000000007941 */ /* 0x000fea0003800000 */
.L_x_6765:
        /* <DEDUP_REMOVED lines=19> */
.L_x_6747:
        /* <DEDUP_REMOVED lines=8> */
.L_x_6796:
[C---:B------:R-:W-:Y:S01]  /*16f0*/  IMAD.SHL.U32 R2, R5.reuse, 0x4, RZ ;  /* 0x0000000405027824 */ /* 0x040fe200078e00ff */
[----:B------:R-:W-:-:S04]  /*1700*/  SHF.L.U64.HI R3, R5, 0x2, R0 ;  /* 0x0000000205037819 */ /* 0x000fc80000010200 */
[----:B------:R-:W-:-:S04]  /*1710*/  IADD3 R8, P0, R2, UR13, RZ ;  /* 0x0000000d02087c10 */ /* 0x000fc8000ff1e0ff */
[----:B------:R-:W-:-:S05]  /*1720*/  IADD3.X R9, R3, UR8, RZ, P0, !PT ;  /* 0x0000000803097c10 */ /* 0x000fca00087fe4ff */
[----:B------:R-:W2:Y:S01]  /*1730*/  LDG.E R8, desc[UR10][R8.64] ;  /* 0x0000000a08087981 */ /* 0x000ea2000c1e1900 */
[----:B------:R-:W-:-:S04]  /*1740*/  IADD3 R2, P0, R2, UR14, RZ ;  /* 0x0000000e02027c10 */ /* 0x000fc8000ff1e0ff */
[----:B------:R-:W-:-:S05]  /*1750*/  IADD3.X R3, R3, UR6, RZ, P0, !PT ;  /* 0x0000000603037c10 */ /* 0x000fca00087fe4ff */
[----:B------:R-:W3:Y:S01]  /*1760*/  LDG.E R11, desc[UR10][R2.64] ;  /* 0x0000000a020b7981 */ /* 0x000ee2000c1e1900 */
[----:B------:R-:W0:Y:S01]  /*1770*/  LDC.S8 R4, c[0x0][0xe5a] ;  /* 0x00039680ff047b82 */ /* 0x000e220000000200 */
[----:B------:R-:W-:Y:S01]  /*1780*/  BSSY B0, `(.L_x_6772) ;  /* 0x0000043000007945 */ /* 0x000fe20003800000 */
[----:B------:R-:W-:Y:S01]  /*1790*/  IMAD.MOV.U32 R6, RZ, RZ, 0x1 ;  /* 0x00000001ff067424 */ /* 0x000fe200078e00ff */
[C---:B--2---:R-:W-:Y:S02]  /*17a0*/  LOP3.LUT R7, R8.reuse, 0xff, RZ, 0xc0, !PT ;  /* 0x000000ff08077812 */ /* 0x044fe400078ec0ff */
[C---:B------:R-:W-:Y:S02]  /*17b0*/  PRMT R12, R8.reuse, 0x7771, RZ ;  /* 0x00007771080c7816 */ /* 0x040fe400000000ff */
[----:B------:R-:W-:Y:S01]  /*17c0*/  PRMT R10, R8, 0x7772, RZ ;  /* 0x00007772080a7816 */ /* 0x000fe200000000ff */
[----:B0-----:R-:W-:Y:S01]  /*17d0*/  IMAD R13, R4, R7, RZ ;  /* 0x00000007040d7224 */ /* 0x001fe200078e02ff */
[----:B------:R-:W-:-:S04]  /*17e0*/  PRMT R7, R8, 0x7773, RZ ;  /* 0x0000777308077816 */ /* 0x000fc800000000ff */
[C---:B------:R-:W-:Y:S02]  /*17f0*/  PRMT R14, R13.reuse, 0x8880, RZ ;  /* 0x000088800d0e7816 */ /* 0x040fe400000000ff */
[----:B------:R-:W-:Y:S02]  /*1800*/  PRMT R18, R13, 0x8880, RZ ;  /* 0x000088800d127816 */ /* 0x000fe400000000ff */
[----:B------:R-:W-:Y:S02]  /*1810*/  ISETP.GE.AND P0, PT, R14, RZ, PT ;  /* 0x000000ff0e00720c */ /* 0x000fe40003f06270 */
[C---:B---3--:R-:W-:Y:S02]  /*1820*/  PRMT R15, R11.reuse, 0x7770, RZ ;  /* 0x000077700b0f7816 */ /* 0x048fe400000000ff */
[C---:B------:R-:W-:Y:S02]  /*1830*/  PRMT R13, R11.reuse, 0x7771, RZ ;  /* 0x000077710b0d7816 */ /* 0x040fe400000000ff */
[----:B------:R-:W-:-:S02]  /*1840*/  PRMT R8, R11, 0x7772, RZ ;  /* 0x000077720b087816 */ /* 0x000fc400000000ff */
[----:B------:R-:W-:Y:S02]  /*1850*/  PRMT R9, R11, 0x7773, RZ ;  /* 0x000077730b097816 */ /* 0x000fe400000000ff */
[----:B------:R-:W-:-:S03]  /*1860*/  PRMT R18, R18, 0x7710, RZ ;  /* 0x0000771012127816 */ /* 0x000fc600000000ff */
        /* <DEDUP_REMOVED lines=22> */
.L_x_6776:
[----:B------:R-:W-:Y:S02]  /*19d0*/  LOP3.LUT R14, R17, 0x1, RZ, 0xc0, !PT ;  /* 0x00000001110e7812 */ /* 0x000fe400078ec0ff */
[----:B------:R-:W-:Y:S02]  /*19e0*/  PRMT R18, R11, 0x9910, RZ ;  /* 0x000099100b127816 */ /* 0x000fe400000000ff */
[----:B------:R-:W-:Y:S02]  /*19f0*/  ISETP.NE.U32.AND P0, PT, R14, 0x1, PT ;  /* 0x000000010e00780c */ /* 0x000fe40003f05070 */
[C---:B------:R-:W-:Y:S02]  /*1a00*/  LOP3.LUT R14, R17.reuse, 0x80, RZ, 0xc0, !PT ;  /* 0x00000080110e7812 */ /* 0x040fe400078ec0ff */
[----:B------:R-:W-:Y:S02]  /*1a10*/  SEL R11, R16, 0x1, !P0 ;  /* 0x00000001100b7807 */ /* 0x000fe40004000000 */
[----:B------:R-:W-:Y:S01]  /*1a20*/  LEA.HI R15, R14, R17, RZ, 0x19 ;  /* 0x000000110e0f7211 */ /* 0x000fe200078fc8ff */
[----:B------:R-:W-:Y:S01]  /*1a30*/  VIADD R17, R17, 0x1 ;  /* 0x0000000111117836 */ /* 0x000fe20000000000 */
[----:B------:R-:W-:Y:S01]  /*1a40*/  PRMT R19, R16, 0x9910, RZ ;  /* 0x0000991010137816 */ /* 0x000fe200000000ff */
[----:B------:R-:W-:Y:S01]  /*1a50*/  IMAD.MOV.U32 R14, RZ, RZ, R18 ;  /* 0x000000ffff0e7224 */ /* 0x000fe200078e0012 */
[----:B------:R-:W-:-:S02]  /*1a60*/  PRMT R15, R15, 0x8880, RZ ;  /* 0x000088800f0f7816 */ /* 0x000fc400000000ff */
[----:B------:R-:W-:Y:S01]  /*1a70*/  LOP3.LUT R17, R17, 0xff, RZ, 0xc0, !PT ;  /* 0x000000ff11117812 */ /* 0x000fe200078ec0ff */
[----:B------:R-:W-:Y:S01]  /*1a80*/  IMAD.MOV.U32 R16, RZ, RZ, R19 ;  /* 0x000000ffff107224 */ /* 0x000fe200078e0013 */
[----:B------:R-:W-:Y:S02]  /*1a90*/  PRMT R11, R11, 0x9910, RZ ;  /* 0x000099100b0b7816 */ /* 0x000fe400000000ff */
[----:B------:R-:W-:Y:S01]  /*1aa0*/  ISETP.GE.U32.AND P0, PT, R17, 0x3, PT ;  /* 0x000000031100780c */ /* 0x000fe20003f06070 */
[----:B------:R-:W-:Y:S01]  /*1ab0*/  IMAD R16, R16, R16, RZ ;  /* 0x0000001010107224 */ /* 0x000fe200078e02ff */
[----:B------:R-:W-:Y:S01]  /*1ac0*/  SHF.R.S32.HI R15, RZ, 0x1, R15 ;  /* 0x00000001ff0f7819 */ /* 0x000fe2000001140f */
[----:B------:R-:W-:-:S03]  /*1ad0*/  IMAD R11, R14, R11, RZ ;  /* 0x0000000b0e0b7224 */ /* 0x000fc600078e02ff */
[----:B------:R-:W-:-:S07]  /*1ae0*/  PRMT R17, R15, 0x7610, R17 ;  /* 0x000076100f117816 */ /* 0x000fce0000000011 */
[----:B------:R-:W-:Y:S05]  /*1af0*/  @P0 BRA `(.L_x_6776) ;  /* 0xfffffffc00b40947 */ /* 0x000fea000383ffff */
.L_x_6775:
[----:B------:R-:W-:Y:S05]  /*1b00*/  BSYNC B1 ;  /* 0x0000000000017941 */ /* 0x000fea0003800000 */
.L_x_6774:
[----:B------:R-:W-:Y:S05]  /*1b10*/  BRA `(.L_x_6777) ;  /* 0x0000000000247947 */ /* 0x000fea0003800000 */
.L_x_6773:
        /* <DEDUP_REMOVED lines=9> */
.L_x_6777:
[----:B------:R-:W-:Y:S05]  /*1bb0*/  BSYNC B0 ;  /* 0x0000000000007941 */ /* 0x000fea0003800000 */
.L_x_6772:
        /* <DEDUP_REMOVED lines=30> */
.L_x_6782:
        /* <DEDUP_REMOVED lines=19> */
.L_x_6781:
[----:B------:R-:W-:Y:S05]  /*1ed0*/  BSYNC B1 ;  /* 0x0000000000017941 */ /* 0x000fea0003800000 */
.L_x_6780:
[----:B------:R-:W-:Y:S05]  /*1ee0*/  BRA `(.L_x_6783) ;  /* 0x0000000000247947 */ /* 0x000fea0003800000 */
.L_x_6779:
        /* <DEDUP_REMOVED lines=9> */
.L_x_6783:
[----:B------:R-:W-:Y:S05]  /*1f80*/  BSYNC B0 ;  /* 0x0000000000007941 */ /* 0x000fea0003800000 */
.L_x_6778:
        /* <DEDUP_REMOVED lines=29> */
.L_x_6788:
        /* <DEDUP_REMOVED lines=9> */
[----:B------:R-:W-:Y:S01]  /*21f0*/  PRMT R16, R13, 0x8880, RZ ;  /* 0x000088800d107816 */ /* 0x000fe200000000ff */
[----:B------:R-:W-:Y:S01]  /*2200*/  IMAD.MOV.U32 R13, RZ, RZ, R8 ;  /* 0x000000ffff0d7224 */ /* 0x000fe200078e0008 */
[----:B------:R-:W-:Y:S02]  /*2210*/  PRMT R17, R14, 0x9910, RZ ;  /* 0x000099100e117816 */ /* 0x000fe400000000ff */
[----:B------:R-:W-:Y:S01]  /*2220*/  PRMT R10, R10, 0x9910, RZ ;  /* 0x000099100a0a7816 */ /* 0x000fe200000000ff */
[----:B------:R-:W-:Y:S02]  /*2230*/  IMAD.MOV.U32 R8, RZ, RZ, R16 ;  /* 0x000000ffff087224 */ /* 0x000fe400078e0010 */
[----:B------:R-:W-:-:S02]  /*2240*/  IMAD.MOV.U32 R14, RZ, RZ, R17 ;  /* 0x000000ffff0e7224 */ /* 0x000fc400078e0011 */
[----:B------:R-:W-:Y:S01]  /*2250*/  IMAD R10, R10, R13, RZ ;  /* 0x0000000d0a0a7224 */ /* 0x000fe200078e02ff */
[----:B------:R-:W-:Y:S01]  /*2260*/  SHF.R.S32.HI R8, RZ, 0x1, R8 ;  /* 0x00000001ff087819 */ /* 0x000fe20000011408 */
[----:B------:R-:W-:-:S03]  /*2270*/  IMAD R14, R14, R14, RZ ;  /* 0x0000000e0e0e7224 */ /* 0x000fc600078e02ff */
[----:B------:R-:W-:Y:S01]  /*2280*/  PRMT R16, R8, 0x7610, R16 ;  /* 0x0000761008107816 */ /* 0x000fe20000000010 */
[----:B------:R-:W-:Y:S06]  /*2290*/  @P0 BRA `(.L_x_6788) ;  /* 0xfffffffc00b00947 */ /* 0x000fec000383ffff */
.L_x_6787:
[----:B------:R-:W-:Y:S05]  /*22a0*/  BSYNC B1 ;  /* 0x0000000000017941 */ /* 0x000fea0003800000 */
.L_x_6786:
[----:B------:R-:W-:Y:S05]  /*22b0*/  BRA `(.L_x_6789) ;  /* 0x0000000000247947 */ /* 0x000fea0003800000 */
.L_x_6785:
        /* <DEDUP_REMOVED lines=9> */
.L_x_6789:
[----:B------:R-:W-:Y:S05]  /*2350*/  BSYNC B0 ;  /* 0x0000000000007941 */ /* 0x000fea0003800000 */
.L_x_6784:
        /* <DEDUP_REMOVED lines=20> */
[----:B------:R-:W-:Y:S02]  /*24a0*/  PRMT R8, R4, 0x9910, RZ ;  /* 0x0000991004087816 */ /* 0x000fe400000000ff */
[----:B------:R-:W-:-:S04]  /*24b0*/  LOP3.LUT R4, R13, 0x80, RZ, 0xc0, !PT ;  /* 0x000000800d047812 */ /* 0x000fc800078ec0ff */
[----:B------:R-:W-:Y:S02]  /*24c0*/  LEA.HI R6, R4, R13, RZ, 0x19 ;  /* 0x0000000d04067211 */ /* 0x000fe400078fc8ff */
[----:B------:R-:W-:-:S03]  /*24d0*/  PRMT R4, R8, 0x7610, R4 ;  /* 0x0000761008047816 */ /* 0x000fc60000000004 */
[----:B------:R-:W-:Y:S05]  /*24e0*/  @!P0 BRA `(.L_x_6793) ;  /* 0x0000000000688947 */ /* 0x000fea0003800000 */
[----:B------:R-:W-:-:S04]  /*24f0*/  PRMT R6, R6, 0x8880, RZ ;  /* 0x0000888006067816 */ /* 0x000fc800000000ff */
[----:B------:R-:W-:-:S04]  /*2500*/  SHF.R.S32.HI R6, RZ, 0x1, R6 ;  /* 0x00000001ff067819 */ /* 0x000fc80000011406 */
[----:B------:R-:W-:-:S07]  /*2510*/  PRMT R9, R6, 0x7610, R9 ;  /* 0x0000761006097816 */ /* 0x000fce0000000009 */
.L_x_6794:
        /* <DEDUP_REMOVED lines=23> */
.L_x_6793:
[----:B------:R-:W-:Y:S05]  /*2690*/  BSYNC B1 ;  /* 0x0000000000017941 */ /* 0x000fea0003800000 */
.L_x_6792:
[----:B------:R-:W-:Y:S05]  /*26a0*/  BRA `(.L_x_6795) ;  /* 0x0000000000247947 */ /* 0x000fea0003800000 */
.L_x_6791:
        /* <DEDUP_REMOVED lines=9> */
.L_x_6795:
[----:B------:R-:W-:Y:S05]  /*2740*/  BSYNC B0 ;  /* 0x0000000000007941 */ /* 0x000fea0003800000 */
.L_x_6790:
[----:B------:R-:W-:Y:S02]  /*2750*/  PRMT R11, R12, 0x7604, R11 ;  /* 0x000076040c0b7816 */ /* 0x000fe4000000000b */
[----:B------:R-:W-:Y:S02]  /*2760*/  IADD3 R5, P0, R5, UR4, RZ ;  /* 0x0000000405057c10 */ /* 0x000fe4000ff1e0ff */
[----:B------:R-:W-:Y:S02]  /*2770*/  PRMT R11, R10, 0x7054, R11 ;  /* 0x000070540a0b7816 */ /* 0x000fe4000000000b */
[C---:B------:R-:W-:Y:S01]  /*2780*/  ISETP.LT.U32.AND P1, PT, R5.reuse, 0x4000, PT ;  /* 0x000040000500780c */ /* 0x040fe20003f21070 */
[----:B------:R-:W-:Y:S01]  /*2790*/  IMAD.X R0, RZ, RZ, R0, P0 ;  /* 0x000000ffff007224 */ /* 0x000fe200000e0600 */
[----:B------:R-:W-:Y:S01]  /*27a0*/  PRMT R11, R4, 0x654, R11 ;  /* 0x00000654040b7816 */ /* 0x000fe2000000000b */
[----:B------:R-:W-:-:S03]  /*27b0*/  IMAD.SHL.U32 R4, R5, 0x4, RZ ;  /* 0x0000000405047824 */ /* 0x000fc600078e00ff */
[----:B------:R-:W-:Y:S01]  /*27c0*/  ISETP.LT.U32.AND.EX P1, PT, R0, RZ, PT, P1 ;  /* 0x000000ff0000720c */ /* 0x000fe20003f21110 */
[----:B------:R0:W-:Y:S01]  /*27d0*/  STG.E desc[UR10][R2.64], R11 ;  /* 0x0000000b02007986 */ /* 0x0001e2000c10190a */
[----:B------:R-:W-:Y:S02]  /*27e0*/  ISETP.GE.U32.AND P0, PT, R4, UR12, PT ;  /* 0x0000000c04007c0c */ /* 0x000fe4000bf06070 */
[----:B------:R-:W-:-:S04]  /*27f0*/  SHF.L.U64.HI R4, R5, 0x2, R0 ;  /* 0x0000000205047819 */ /* 0x000fc80000010200 */
[----:B------:R-:W-:-:S13]  /*2800*/  ISETP.GE.AND.EX P0, PT, R4, UR5, PT, P0 ;  /* 0x0000000504007c0c */ /* 0x000fda000bf06300 */
[----:B0-----:R-:W-:Y:S05]  /*2810*/  @!P0 BRA P1, `(.L_x_6796) ;  /* 0xffffffec00b48947 */ /* 0x001fea000083ffff */
[----:B------:R-:W-:Y:S05]  /*2820*/  EXIT ;  /* 0x000000000000794d */ /* 0x000fea0003800000 */
.L_x_6797:
        /* <DEDUP_REMOVED lines=13> */
.L_x_8073:


//--------------------- .text._ZN2at6native55_GLOBAL__N__de093ff9_22_ForeachBinaryOpList_cu_a911ec4325multi_tensor_apply_kernelINS1_18TensorListMetadataILi2EEENS1_24BinaryOpListAlphaFunctorIhLi2ELi2ELi0EEEJNS1_13power_functorIhEEhEEEvT_T0_DpT1_ --------------------------
	.section	.text._ZN2at6native55_GLOBAL__N__de093ff9_22_ForeachBinaryOpList_cu_a911ec4325multi_tensor_apply_kernelINS1_18TensorListMetadataILi2EEENS1_24BinaryOpListAlphaFunctorIhLi2ELi2ELi0EEEJNS1_13power_functorIhEEhEEEvT_T0_DpT1_,"ax",@progbits
	.align	128
.text._ZN2at6native55_GLOBAL__N__de093ff9_22_ForeachBinaryOpList_cu_a911ec4325multi_tensor_apply_kernelINS1_18TensorListMetadataILi2EEENS1_24BinaryOpListAlphaFunctorIhLi2ELi2ELi0EEEJNS1_13power_functorIhEEhEEEvT_T0_DpT1_:
        .type           _ZN2at6native55_GLOBAL__N__de093ff9_22_ForeachBinaryOpList_cu_a911ec4325multi_tensor_apply_kernelINS1_18TensorListMetadataILi2EEENS1_24BinaryOpListAlphaFunctorIhLi2ELi2ELi0EEEJNS1_13power_functorIhEEhEEEvT_T0_DpT1_,@function
        .size           _ZN2at6native55_GLOBAL__N__de093ff9_22_ForeachBinaryOpList_cu_a911ec4325multi_tensor_apply_kernelINS1_18TensorListMetadataILi2EEENS1_24BinaryOpListAlphaFunctorIhLi2ELi2ELi0EEEJNS1_13power_functorIhEEhEEEvT_T0_DpT1_,(.L_x_8074 - _ZN2at6native55_GLOBAL__N__de093ff9_22_ForeachBinaryOpList_cu_a911ec4325multi_tensor_apply_kernelINS1_18TensorListMetadataILi2EEENS1_24BinaryOpListAlphaFunctorIhLi2ELi2ELi0EEEJNS1_13power_functorIhEEhEEEvT_T0_DpT1_)
        .other          _ZN2at6native55_GLOBAL__N__de093ff9_22_ForeachBinaryOpList_cu_a911ec4325multi_tensor_apply_kernelINS1_18TensorListMetadataILi2EEENS1_24BinaryOpListAlphaFunctorIhLi2ELi2ELi0EEEJNS1_13power_functorIhEEhEEEvT_T0_DpT1_,@"STO_CUDA_ENTRY STV_DEFAULT"
_ZN2at6native55_GLOBAL__N__de093ff9_22_ForeachBinaryOpList_cu_a911ec4325multi_tensor_apply_kernelINS1_18TensorListMetadataILi2EEENS1_24BinaryOpListAlphaFunctorIhLi2ELi2ELi0EEEJNS1_13power_functorIhEEhEEEvT_T0_DpT1_:
        /* <DEDUP_REMOVED lines=30> */
.L_x_6811:
        /* <DEDUP_REMOVED lines=74> */
.L_x_6801:
        /* <DEDUP_REMOVED lines=15> */
.L_x_6800:
[----:B------:R-:W-:Y:S05]  /*0770*/  BSYNC B0 ;  /* 0x0000000000007941 */ /* 0x000fea0003800000 */
.L_x_6799:
[----:B------:R-:W-:Y:S01]  /*0780*/  LOP3.LUT P6, RZ, R14, 0xff, RZ, 0xc0, !PT ;  /* 0x000000ff0eff7812 */ /* 0x000fe200078cc0ff */
[----:B------:R-:W-:Y:S01]  /*0790*/  BSSY B0, `(.L_x_6802) ;  /* 0x0000012000007945 */ /* 0x000fe20003800000 */
[----:B------:R-:W-:Y:S01]  /*07a0*/  LOP3.LUT P5, RZ, R12, 0xff, RZ, 0xc0, !PT ;  /* 0x000000ff0cff7812 */ /* 0x000fe200078ac0ff */
[----:B------:R-:W-:Y:S01]  /*07b0*/  IMAD.MOV.U32 R21, RZ, RZ, 0x1 ;  /* 0x00000001ff157424 */ /* 0x000fe200078e00ff */
[----:B------:R-:W-:-:S09]  /*07c0*/  LOP3.LUT P4, RZ, R13, 0xff, RZ, 0xc0, !PT ;  /* 0x000000ff0dff7812 */ /* 0x000fd2000788c0ff */
[----:B------:R-:W-:Y:S05]  /*07d0*/  @!P6 BRA `(.L_x_6803) ;  /* 0x000000000034e947 */ /* 0x000fea0003800000 */
[----:B------:R-:W-:-:S07]  /*07e0*/  IMAD.MOV.U32 R15, RZ, RZ, 0x1 ;  /* 0x00000001ff0f7424 */ /* 0x000fce00078e00ff */
.L_x_6804:
        /* <DEDUP_REMOVED lines=12> */
.L_x_6803:
[----:B------:R-:W-:Y:S05]  /*08b0*/  BSYNC B0 ;  /* 0x0000000000007941 */ /* 0x000fea0003800000 */
.L_x_6802:
[----:B------:R-:W-:Y:S01]  /*08c0*/  BSSY B0, `(.L_x_6805) ;  /* 0x0000010000007945 */ /* 0x000fe20003800000 */
[----:B------:R-:W-:-:S03]  /*08d0*/  IMAD.MOV.U32 R23, RZ, RZ, 0x1 ;  /* 0x00000001ff177424 */ /* 0x000fc600078e00ff */
[----:B------:R-:W-:Y:S05]  /*08e0*/  @!P5 BRA `(.L_x_6806) ;  /* 0x000000000034d947 */ /* 0x000fea0003800000 */
[----:B------:R-:W-:-:S07]  /*08f0*/  IMAD.MOV.U32 R21, RZ, RZ, 0x1 ;  /* 0x00000001ff157424 */ /* 0x000fce00078e00ff */
.L_x_6807:
        /* <DEDUP_REMOVED lines=12> */
.L_x_6806:
[----:B------:R-:W-:Y:S05]  /*09c0*/  BSYNC B0 ;  /* 0x0000000000007941 */ /* 0x000fea0003800000 */
.L_x_6805:
[----:B------:R-:W-:Y:S04]  /*09d0*/  BSSY B0, `(.L_x_6808) ;  /* 0x0000010000007945 */ /* 0x000fe80003800000 */
[----:B------:R-:W-:Y:S05]  /*09e0*/  @!P4 BRA `(.L_x_6809) ;  /* 0x000000000038c947 */ /* 0x000fea0003800000 */
[----:B------:R-:W-:-:S07]  /*09f0*/  IMAD.MOV.U32 R23, RZ, RZ, 0x1 ;  /* 0x00000001ff177424 */ /* 0x000fce00078e00ff */
.L_x_6810:
        /* <DEDUP_REMOVED lines=13> */
.L_x_6809:
[----:B------:R-:W-:Y:S05]  /*0ad0*/  BSYNC B0 ;  /* 0x0000000000007941 */ /* 0x000fea0003800000 */
.L_x_6808:
        /* <DEDUP_REMOVED lines=19> */
.L_x_6798:
        /* <DEDUP_REMOVED lines=8> */
.L_x_6824:
        /* <DEDUP_REMOVED lines=8> */
[----:B------:R-:W-:Y:S01]  /*0d10*/  PRMT R12, R0, 0x9910, RZ ;  /* 0x00009910000c7816 */ /* 0x000fe200000000ff */
[----:B------:R-:W-:Y:S01]  /*0d20*/  BSSY B0, `(.L_x_6812) ;  /* 0x0000029000007945 */ /* 0x000fe20003800000 */
[----:B------:R-:W-:Y:S01]  /*0d30*/  IMAD.MOV.U32 R13, RZ, RZ, 0x1 ;  /* 0x00000001ff0d7424 */ /* 0x000fe200078e00ff */
[C---:B--2---:R-:W-:Y:S02]  /*0d40*/  LOP3.LUT R15, R6.reuse, 0xff, RZ, 0xc0, !PT ;  /* 0x000000ff060f7812 */ /* 0x044fe400078ec0ff */
[C---:B------:R-:W-:Y:S02]  /*0d50*/  PRMT R8, R6.reuse, 0x7771, RZ ;  /* 0x0000777106087816 */ /* 0x040fe400000000ff */
[----:B------:R-:W-:Y:S01]  /*0d60*/  PRMT R9, R6, 0x7772, RZ ;  /* 0x0000777206097816 */ /* 0x000fe200000000ff */
[----:B------:R-:W-:Y:S01]  /*0d70*/  IMAD R15, R12, R15, RZ ;  /* 0x0000000f0c0f7224 */ /* 0x000fe200078e02ff */
[----:B------:R-:W-:Y:S01]  /*0d80*/  PRMT R11, R6, 0x7773, RZ ;  /* 0x00007773060b7816 */ /* 0x000fe200000000ff */
[----:B------:R-:W-:Y:S01]  /*0d90*/  IMAD.MOV.U32 R6, RZ, RZ, 0x1 ;  /* 0x00000001ff067424 */ /* 0x000fe200078e00ff */
[----:B------:R-:W-:-:S02]  /*0da0*/  PRMT R14, R8, 0x9910, RZ ;  /* 0x00009910080e7816 */ /* 0x000fc400000000ff */
[----:B------:R-:W-:Y:S02]  /*0db0*/  LOP3.LUT P2, RZ, R15, 0xff, RZ, 0xc0, !PT ;  /* 0x000000ff0fff7812 */ /* 0x000fe4000784c0ff */
[----:B------:R-:W-:Y:S01]  /*0dc0*/  PRMT R8, R9, 0x9910, RZ ;  /* 0x0000991009087816 */ /* 0x000fe200000000ff */
[----:B------:R-:W-:Y:S01]  /*0dd0*/  IMAD R14, R12, R14, RZ ;  /* 0x0000000e0c0e7224 */ /* 0x000fe200078e02ff */
[----:B------:R-:W-:Y:S01]  /*0de0*/  PRMT R7, R11, 0x9910, RZ ;  /* 0x000099100b077816 */ /* 0x000fe200000000ff */
[----:B------:R-:W-:Y:S01]  /*0df0*/  IMAD.MOV.U32 R9, RZ, RZ, 0x1 ;  /* 0x00000001ff097424 */ /* 0x000fe200078e00ff */
[----:B---3--:R-:W-:Y:S01]  /*0e00*/  PRMT R11, R10, 0x7772, RZ ;  /* 0x000077720a0b7816 */ /* 0x008fe200000000ff */
[----:B------:R-:W-:Y:S01]  /*0e10*/  IMAD R8, R12, R8, RZ ;  /* 0x000000080c087224 */ /* 0x000fe200078e02ff */
[----:B------:R-:W-:Y:S01]  /*0e20*/  LOP3.LUT P3, RZ, R14, 0xff, RZ, 0xc0, !PT ;  /* 0x000000ff0eff7812 */ /* 0x000fe2000786c0ff */
[----:B------:R-:W-:Y:S01]  /*0e30*/  IMAD R7, R12, R7, RZ ;  /* 0x000000070c077224 */ /* 0x000fe200078e02ff */
[----:B------:R-:W-:-:S02]  /*0e40*/  PRMT R12, R10, 0x7771, RZ ;  /* 0x000077710a0c7816 */ /* 0x000fc400000000ff */
[----:B------:R-:W-:Y:S02]  /*0e50*/  LOP3.LUT P1, RZ, R8, 0xff, RZ, 0xc0, !PT ;  /* 0x000000ff08ff7812 */ /* 0x000fe4000782c0ff */
[----:B------:R-:W-:Y:S01]  /*0e60*/  LOP3.LUT P0, RZ, R7, 0xff, RZ, 0xc0, !PT ;  /* 0x000000ff07ff7812 */ /* 0x000fe2000780c0ff */
[----:B------:R-:W-:-:S12]  /*0e70*/  @!P2 BRA `(.L_x_6813) ;  /* 0x00000000004ca947 */ /* 0x000fd80003800000 */
[----:B------:R-:W-:Y:S01]  /*0e80*/  PRMT R13, R10, 0x7770, RZ ;  /* 0x000077700a0d7816 */ /* 0x000fe200000000ff */
[----:B------:R-:W-:Y:S01]  /*0e90*/  IMAD.MOV.U32 R17, RZ, RZ, 0x1 ;  /* 0x00000001ff117424 */ /* 0x000fe200078e00ff */
[----:B------:R-:W-:Y:S02]  /*0ea0*/  PRMT R16, R15, 0x7610, R16 ;  /* 0x000076100f107816 */ /* 0x000fe40000000010 */
[----:B------:R-:W-:Y:S02]  /*0eb0*/  PRMT R15, R13, 0x7610, R15 ;  /* 0x000076100d0f7816 */ /* 0x000fe4000000000f */
[----:B------:R-:W-:-:S07]  /*0ec0*/  PRMT R13, R17, 0x7610, R13 ;  /* 0x00007610110d7816 */ /* 0x000fce000000000d */
.L_x_6814:
[C---:B------:R-:W-:Y:S02]  /*0ed0*/  LOP3.LUT R17, R16.reuse, 0x1, RZ, 0xc0, !PT ;  /* 0x0000000110117812 */ /* 0x040fe400078ec0ff */
        /* <DEDUP_REMOVED lines=13> */
.L_x_6813:
[----:B------:R-:W-:Y:S05]  /*0fb0*/  BSYNC B0 ;  /* 0x0000000000007941 */ /* 0x000fea0003800000 */
.L_x_6812:
[----:B------:R-:W-:Y:S04]  /*0fc0*/  BSSY B0, `(.L_x_6815) ;  /* 0x0000011000007945 */ /* 0x000fe80003800000 */
[----:B------:R-:W-:Y:S05]  /*0fd0*/  @!P3 BRA `(.L_x_6816) ;  /* 0x00000000003cb947 */ /* 0x000fea0003800000 */
[----:B------:R-:W-:-:S07]  /*0fe0*/  IMAD.MOV.U32 R6, RZ, RZ, 0x1 ;  /* 0x00000001ff067424 */ /* 0x000fce00078e00ff */
.L_x_6817:
        /* <DEDUP_REMOVED lines=14> */
.L_x_6816:
[----:B------:R-:W-:Y:S05]  /*10d0*/  BSYNC B0 ;  /* 0x0000000000007941 */ /* 0x000fea0003800000 */
.L_x_6815:
[----:B------:R-:W-:Y:S01]  /*10e0*/  BSSY B0, `(.L_x_6818) ;  /* 0x0000011000007945 */ /* 0x000fe20003800000 */
[----:B------:R-:W-:Y:S01]  /*10f0*/  IMAD.MOV.U32 R12, RZ, RZ, 0x1 ;  /* 0x00000001ff0c7424 */ /* 0x000fe200078e00ff */
[----:B------:R-:W-:Y:S02]  /*1100*/  PRMT R10, R10, 0x7773, RZ ;  /* 0x000077730a0a7816 */ /* 0x000fe400000000ff */
[----:B------:R-:W-:Y:S05]  /*1110*/  @!P1 BRA `(.L_x_6819) ;  /* 0x0000000000349947 */ /* 0x000fea0003800000 */
[----:B------:R-:W-:-:S07]  /*1120*/  IMAD.MOV.U32 R9, RZ, RZ, 0x1 ;  /* 0x00000001ff097424 */ /* 0x000fce00078e00ff */
.L_x_6820:
        /* <DEDUP_REMOVED lines=12> */
.L_x_6819:
[----:B------:R-:W-:Y:S05]  /*11f0*/  BSYNC B0 ;  /* 0x0000000000007941 */ /* 0x000fea0003800000 */
.L_x_6818:
[----:B------:R-:W-:Y:S04]  /*1200*/  BSSY B0, `(.L_x_6821) ;  /* 0x000000f000007945 */ /* 0x000fe80003800000 */
[----:B------:R-:W-:Y:S05]  /*1210*/  @!P0 BRA `(.L_x_6822) ;  /* 0x0000000000348947 */ /* 0x000fea0003800000 */
[----:B------:R-:W-:-:S07]  /*1220*/  IMAD.MOV.U32 R12, RZ, RZ, 0x1 ;  /* 0x00000001ff0c7424 */ /* 0x000fce00078e00ff */
.L_x_6823:
        /* <DEDUP_REMOVED lines=12> */
.L_x_6822:
[----:B------:R-:W-:Y:S05]  /*12f0*/  BSYNC B0 ;  /* 0x0000000000007941 */ /* 0x000fea0003800000 */
.L_x_6821:
[----:B------:R-:W-:Y:S02]  /*1300*/  PRMT R6, R6, 0x7604, R13 ;  /* 0x0000760406067816 */ /* 0x000fe4000000000d */
        /* <DEDUP_REMOVED lines=13> */
.L_x_6825:
        /* <DEDUP_REMOVED lines=10> */
.L_x_8074:


//--------------------- .text._ZN2at6native55_GLOBAL__N__de093ff9_22_ForeachBinaryOpList_cu_a911ec4325multi_tensor_apply_kernelINS1_18TensorListMetadataILi3EEENS1_24BinaryOpListAlphaFunctorIN3c104HalfELi3ELi2ELi2EEEJNS0_7maximumIfEEfEEEvT_T0_DpT1_ --------------------------
	.section	.text._ZN2at6native55_GLOBAL__N__de093ff9_22_ForeachBinaryOpList_cu_a911ec4325multi_tensor_apply_kernelINS1_18TensorListMetadataILi3EEENS1_24BinaryOpListAlphaFunctorIN3c104HalfELi3ELi2ELi2EEEJNS0_7maximumIfEEfEEEvT_T0_DpT1_,"ax",@progbits
	.align	128
.text._ZN2at6native55_GLOBAL__N__de093ff9_22_ForeachBinaryOpList_cu_a911ec4325multi_tensor_apply_kernelINS1_18TensorListMetadataILi3EEENS1_24BinaryOpListAlphaFunctorIN3c104HalfELi3ELi2ELi2EEEJNS0_7maximumIfEEfEEEvT_T0_DpT1_:
        .type           _ZN2at6native55_GLOBAL__N__de093ff9_22_ForeachBinaryOpList_cu_a911ec4325multi_tensor_apply_kernelINS1_18TensorListMetadataILi3EEENS1_24BinaryOpListAlphaFunctorIN3c104HalfELi3ELi2ELi2EEEJNS0_7maximumIfEEfEEEvT_T0_DpT1_,@function
        .size           _ZN2at6native55_GLOBAL__N__de093ff9_22_ForeachBinaryOpList_cu_a911ec4325multi_tensor_apply_kernelINS1_18TensorListMetadataILi3EEENS1_24BinaryOpListAlphaFunctorIN3c104HalfELi3ELi2ELi2EEEJNS0_7maximumIfEEfEEEvT_T0_DpT1_,(.L_x_8075 - _ZN2at6native55_GLOBAL__N__de093ff9_22_ForeachBinaryOpList_cu_a911ec4325multi_tensor_apply_kernelINS1_18TensorListMetadataILi3EEENS1_24BinaryOpListAlphaFunctorIN3c104HalfELi3ELi2ELi2EEEJNS0_7maximumIfEEfEEEvT_T0_DpT1_)
        .other          _ZN2at6native55_GLOBAL__N__de093ff9_22_ForeachBinaryOpList_cu_a911ec4325multi_tensor_apply_kernelINS1_18TensorListMetadataILi3EEENS1_24BinaryOpListAlphaFunctorIN3c104HalfELi3ELi2ELi2EEEJNS0_7maximumIfEEfEEEvT_T0_DpT1_,@"STO_CUDA_ENTRY STV_DEFAULT"
_ZN2at6native55_GLOBAL__N__de093ff9_22_ForeachBinaryOpList_cu_a911ec4325multi_tensor_apply_kernelINS1_18TensorListMetadataILi3EEENS1_24BinaryOpListAlphaFunctorIN3c104HalfELi3ELi2ELi2EEEJNS0_7maximumIfEEfEEEvT_T0_DpT1_:
        /* <DEDUP_REMOVED lines=32> */
.L_x_6827:
[----:B0-----:R-:W-:Y:S02]  /*0200*/  IADD3 R21, P0, R12, R14, RZ ;  /* 0x0000000e0c157210 */ /* 0x001fe40007f1e0ff */
[----:B------:R-:W-:Y:S02]  /*0210*/  PRMT R24, RZ, 0x7610, R24 ;  /* 0x00007610ff187816 */ /* 0x000fe40000000018 */
[C---:B------:R-:W-:Y:S01]  /*0220*/  ISETP.GE.U32.AND P1, PT, R21.reuse, 0x10000, PT ;  /* 0x000100001500780c */ /* 0x040fe20003f26070 */
[----:B------:R-:W-:Y:S01]  /*0230*/  IMAD.X R20, RZ, RZ, R15, P0 ;  /* 0x000000ffff147224 */ /* 0x000fe200000e060f */
[----:B------:R-:W-:Y:S02]  /*0240*/  ISETP.LT.U32.AND P0, PT, R21, UR14, PT ;  /* 0x0000000e15007c0c */ /* 0x000fe4000bf01070 */
[----:B-1----:R-:W-:Y:S02]  /*0250*/  IADD3 R19, P2, R13, R21, RZ ;  /* 0x000000150d137210 */ /* 0x002fe40007f5e0ff */
[----:B------:R-:W-:-:S02]  /*0260*/  ISETP.GE.U32.AND.EX P1, PT, R20, RZ, PT, P1 ;  /* 0x000000ff1400720c */ /* 0x000fc40003f26110 */
[----:B------:R-:W-:Y:S01]  /*0270*/  PRMT R25, RZ, 0x7610, R25 ;  /* 0x00007610ff197816 */ /* 0x000fe20000000019 */
[----:B------:R-:W-:Y:S01]  /*0280*/  IMAD.X R16, RZ, RZ, R20, P2 ;  /* 0x000000ffff107224 */ /* 0x000fe200010e0614 */
[----:B------:R-:W-:Y:S02]  /*0290*/  ISETP.LT.AND.EX P1, PT, R20, UR4, !P1, P0 ;  /* 0x0000000414007c0c */ /* 0x000fe4000cf21300 */
[C---:B------:R-:W-:Y:S02]  /*02a0*/  ISETP.GE.U32.AND P0, PT, R19.reuse, 0x10000, PT ;  /* 0x000100001300780c */ /* 0x040fe40003f06070 */
[----:B------:R-:W-:Y:S02]  /*02b0*/  ISETP.LT.U32.AND P2, PT, R19, UR14, PT ;  /* 0x0000000e13007c0c */ /* 0x000fe4000bf41070 */
[----:B------:R-:W-:Y:S01]  /*02c0*/  ISETP.GE.U32.AND.EX P0, PT, R16, RZ, PT, P0 ;  /* 0x000000ff1000720c */ /* 0x000fe20003f06100 */
[----:B------:R-:W-:-:S03]  /*02d0*/  IMAD R22, R13, 0x3, RZ ;  /* 0x000000030d167824 */ /* 0x000fc600078e02ff */
[----:B------:R-:W-:-:S03]  /*02e0*/  ISETP.LT.AND.EX P0, PT, R16, UR4, !P0, P2 ;  /* 0x0000000410007c0c */ /* 0x000fc6000c701320 */
[C---:B------:R-:W-:Y:S02]  /*02f0*/  @P1 LEA R2, P3, R21.reuse, UR6, 0x1 ;  /* 0x0000000615021c11 */ /* 0x040fe4000f8608ff */
[C---:B------:R-:W-:Y:S02]  /*0300*/  @P1 LEA R6, P4, R21.reuse, UR8, 0x1 ;  /* 0x0000000815061c11 */ /* 0x040fe4000f8808ff */
[--C-:B------:R-:W-:Y:S02]  /*0310*/  @P1 LEA.HI.X R3, R21, UR7, R20.reuse, 0x1, P3 ;  /* 0x0000000715031c11 */ /* 0x100fe400098f0c14 */
[-C--:B------:R-:W-:Y:S02]  /*0320*/  LEA R17, P3, R13, R21.reuse, 0x1 ;  /* 0x000000150d117211 */ /* 0x080fe400078608ff */
[--C-:B------:R-:W-:Y:S01]  /*0330*/  @P1 LEA.HI.X R7, R21, UR9, R20.reuse, 0x1, P4 ;  /* 0x0000000915071c11 */ /* 0x100fe2000a0f0c14 */
[----:B------:R0:W2:Y:S01]  /*0340*/  @P1 LDG.E.U16 R25, desc[UR12][R2.64] ;  /* 0x0000000c02191981 */ /* 0x0000a2000c1e1500 */
[C---:B------:R-:W-:Y:S01]  /*0350*/  ISETP.GE.U32.AND P2, PT, R17.reuse, 0x10000, PT ;  /* 0x000100001100780c */ /* 0x040fe20003f46070 */
[----:B------:R-:W-:Y:S01]  /*0360*/  IMAD.X R18, RZ, RZ, R20, P3 ;  /* 0x000000ffff127224 */ /* 0x000fe200018e0614 */
[----:B------:R-:W-:Y:S01]  /*0370*/  IADD3 R22, P4, R22, R21, RZ ;  /* 0x0000001516167210 */ /* 0x000fe20007f9e0ff */
[----:B------:R-:W3:Y:S01]  /*0380*/  @P1 LDG.E.U16 R24, desc[UR12][R6.64] ;  /* 0x0000000c06181981 */ /* 0x000ee2000c1e1500 */
[----:B------:R-:W-:-:S02]  /*0390*/  ISETP.LT.U32.AND P3, PT, R17, UR14, PT ;  /* 0x0000000e11007c0c */ /* 0x000fc4000bf61070 */
[C---:B------:R-:W-:Y:S01]  /*03a0*/  ISETP.GE.U32.AND.EX P2, PT, R18.reuse, RZ, PT, P2 ;  /* 0x000000ff1200720c */ /* 0x040fe20003f46120 */
[----:B------:R-:W-:Y:S01]  /*03b0*/  IMAD.X R23, RZ, RZ, R20, P4 ;  /* 0x000000ffff177224 */ /* 0x000fe200020e0614 */
[----:B------:R-:W-:Y:S02]  /*03c0*/  @P0 LEA R4, P6, R19, UR8, 0x1 ;  /* 0x0000000813040c11 */ /* 0x000fe4000f8c08ff */
[----:B------:R-:W-:Y:S02]  /*03d0*/  ISETP.LT.AND.EX P3, PT, R18, UR4, !P2, P3 ;  /* 0x0000000412007c0c */ /* 0x000fe4000d761330 */
[C---:B------:R-:W-:Y:S02]  /*03e0*/  ISETP.GE.U32.AND P2, PT, R22.reuse, 0x10000, PT ;  /* 0x000100001600780c */ /* 0x040fe40003f46070 */
[----:B------:R-:W-:Y:S02]  /*03f0*/  PRMT R26, RZ, 0x7610, R26 ;  /* 0x00007610ff1a7816 */ /* 0x000fe4000000001a */
[----:B------:R-:W-:-:S02]  /*0400*/  ISETP.LT.U32.AND P4, PT, R22, UR14, PT ;  /* 0x0000000e16007c0c */ /* 0x000fc4000bf81070 */
[----:B------:R-:W-:Y:S02]  /*0410*/  ISETP.GE.U32.AND.EX P2, PT, R23, RZ, PT, P2 ;  /* 0x000000ff1700720c */ /* 0x000fe40003f46120 */
[C---:B------:R-:W-:Y:S02]  /*0420*/  @P0 LEA.HI.X R5, R19.reuse, UR9, R16, 0x1, P6 ;  /* 0x0000000913050c11 */ /* 0x040fe4000b0f0c10 */
[----:B------:R-:W-:Y:S02]  /*0430*/  @P0 LEA R8, P5, R19, UR6, 0x1 ;  /* 0x0000000613080c11 */ /* 0x000fe4000f8a08ff */
[----:B------:R-:W-:Y:S01]  /*0440*/  ISETP.LT.AND.EX P2, PT, R23, UR4, !P2, P4 ;  /* 0x0000000417007c0c */ /* 0x000fe2000d741340 */
[----:B------:R1:W4:Y:S01]  /*0450*/  @P0 LDG.E.U16 R26, desc[UR12][R4.64] ;  /* 0x0000000c041a0981 */ /* 0x000322000c1e1500 */
[----:B------:R-:W-:Y:S02]  /*0460*/  PRMT R0, RZ, 0x7610, R0 ;  /* 0x00007610ff007816 */ /* 0x000fe40000000000 */
[----:B------:R-:W-:-:S02]  /*0470*/  @P0 LEA.HI.X R9, R19, UR7, R16, 0x1, P5 ;  /* 0x0000000713090c11 */ /* 0x000fc4000a8f0c10 */
[----:B0-----:R-:W-:-:S03]  /*0480*/  @P3 LEA R2, P5, R17, UR8, 0x1 ;  /* 0x0000000811023c11 */ /* 0x001fc6000f8a08ff */
[----:B------:R0:W5:Y:S01]  /*0490*/  @P0 LDG.E.U16 R0, desc[UR12][R8.64] ;  /* 0x0000000c08000981 */ /* 0x000162000c1e1500 */
[----:B------:R-:W-:Y:S02]  /*04a0*/  PRMT R27, RZ, 0x7610, R27 ;  /* 0x00007610ff1b7816 */ /* 0x000fe4000000001b */
[C---:B------:R-:W-:Y:S02]  /*04b0*/  @P3 LEA.HI.X R3, R17.reuse, UR9, R18, 0x1, P5 ;  /* 0x0000000911033c11 */ /* 0x040fe4000a8f0c12 */
[----:B------:R-:W-:Y:S02]  /*04c0*/  @P3 LEA R10, P4, R17, UR6, 0x1 ;  /* 0x00000006110a3c11 */ /* 0x000fe4000f8808ff */
[----:B-1----:R-:W-:Y:S01]  /*04d0*/  @P2 LEA R4, P5, R22, UR8, 0x1 ;  /* 0x0000000816042c11 */ /* 0x002fe2000f8a08ff */
[----:B------:R1:W5:Y:S01]  /*04e0*/  @P3 LDG.E.U16 R27, desc[UR12][R2.64] ;  /* 0x0000000c021b3981 */ /* 0x000362000c1e1500 */
[----:B------:R-:W-:Y:S02]  /*04f0*/  PRMT R28, RZ, 0x7610, R28 ;  /* 0x00007610ff1c7816 */ /* 0x000fe4000000001c */
[----:B0-----:R-:W-:-:S02]  /*0500*/  PRMT R9, RZ, 0x7610, R9 ;  /* 0x00007610ff097816 */ /* 0x001fc40000000009 */
[----:B------:R-:W-:Y:S02]  /*0510*/  @P3 LEA.HI.X R11, R17, UR7, R18, 0x1, P4 ;  /* 0x00000007110b3c11 */ /* 0x000fe4000a0f0c12 */
[C-C-:B------:R-:W-:Y:S02]  /*0520*/  @P2 LEA.HI.X R5, R22.reuse, UR9, R23.reuse, 0x1, P5 ;  /* 0x0000000916052c11 */ /* 0x140fe4000a8f0c17 */
[C---:B------:R-:W-:Y:S01]  /*0530*/  @P2 LEA R6, P4, R22.reuse, UR6, 0x1 ;  /* 0x0000000616062c11 */ /* 0x040fe2000f8808ff */
[----:B------:R0:W5:Y:S01]  /*0540*/  @P3 LDG.E.U16 R28, desc[UR12][R10.64] ;  /* 0x0000000c0a1c3981 */ /* 0x000162000c1e1500 */
[----:B------:R-:W-:Y:S02]  /*0550*/  PRMT R8, RZ, 0x7610, R8 ;  /* 0x00007610ff087816 */ /* 0x000fe40000000008 */
[----:B------:R-:W-:Y:S01]  /*0560*/  @P2 LEA.HI.X R7, R22, UR7, R23, 0x1, P4 ;  /* 0x0000000716072c11 */ /* 0x000fe2000a0f0c17 */
[----:B------:R5:W5:Y:S04]  /*0570*/  @P2 LDG.E.U16 R9, desc[UR12][R4.64] ;  /* 0x0000000c04092981 */ /* 0x000b68000c1e1500 */
[----:B------:R5:W5:Y:S01]  /*0580*/  @P2 LDG.E.U16 R8, desc[UR12][R6.64] ;  /* 0x0000000c06082981 */ /* 0x000b62000c1e1500 */
[----:B-1----:R-:W-:-:S04]  /*0590*/  @P1 LEA R2, P6, R21, UR10, 0x1 ;  /* 0x0000000a15021c11 */ /* 0x002fc8000f8c08ff */
[----:B------:R-:W-:Y:S01]  /*05a0*/  @P1 LEA.HI.X R3, R21, UR11, R20, 0x1, P6 ;  /* 0x0000000b15031c11 */ /* 0x000fe2000b0f0c14 */
[----:B------:R-:W-:-:S04]  /*05b0*/  IMAD.WIDE.U32 R14, R13, 0x4, R14 ;  /* 0x000000040d0e7825 */ /* 0x000fc800078e000e */
[----:B---3--:R-:W-:Y:S02]  /*05c0*/  HADD2.F32 R24, -RZ, R24.H0_H0 ;  /* 0x20000018ff187230 */ /* 0x008fe40000004100 */
[----:B--2---:R-:W-:-:S03]  /*05d0*/  HADD2.F32 R25, -RZ, R25.H0_H0 ;  /* 0x20000019ff197230 */ /* 0x004fc60000004100 */
[----:B0-----:R-:W-:Y:S02]  /*05e0*/  FMUL.FTZ R10, R24, UR5 ;  /* 0x00000005180a7c20 */ /* 0x001fe40008410000 */
[----:B------:R-:W-:-:S03]  /*05f0*/  FSETP.GTU.FTZ.AND P4, PT, |R25|, +INF , PT ;  /* 0x7f8000001900780b */ /* 0x000fc60003f9c200 */
[----:B------:R-:W-:Y:S01]  /*0600*/  FSETP.GT.FTZ.AND P5, PT, R25, R10, PT ;  /* 0x0000000a1900720b */ /* 0x000fe20003fb4000 */
[----:B----4-:R-:W-:-:S03]  /*0610*/  HADD2.F32 R26, -RZ, R26.H0_H0 ;  /* 0x2000001aff1a7230 */ /* 0x010fc60000004100 */
[----:B------:R-:W-:Y:S02]  /*0620*/  PLOP3.LUT P4, PT, P4, P5, PT, 0xa8, 0x0 ;  /* 0x000000000000781c */ /* 0x000fe4000278b570 */
[----:B------:R-:W-:Y:S01]  /*0630*/  FMUL.FTZ R11, R26, UR5 ;  /* 0x000000051a0b7c20 */ /* 0x000fe20008410000 */
[----:B-----5:R-:W-:-:S05]  /*0640*/  HADD2.F32 R0, -RZ, R0.H0_H0 ;  /* 0x20000000ff007230 */ /* 0x020fca0000004100 */
[C---:B------:R-:W-:Y:S02]  /*0650*/  FSETP.GTU.FTZ.AND P5, PT, |R0|.reuse, +INF , PT ;  /* 0x7f8000000000780b */ /* 0x040fe40003fbc200 */
[----:B------:R-:W-:Y:S01]  /*0660*/  FSETP.GT.FTZ.AND P6, PT, R0, R11, PT ;  /* 0x0000000b0000720b */ /* 0x000fe20003fd4000 */
[----:B------:R-:W-:-:S03]  /*0670*/  HADD2.F32 R27, -RZ, R27.H0_H0 ;  /* 0x2000001bff1b7230 */ /* 0x000fc60000004100 */
[----:B------:R-:W-:Y:S02]  /*0680*/  PLOP3.LUT P5, PT, P5, P6, PT, 0xa8, 0x0 ;  /* 0x000000000000781c */ /* 0x000fe40002fad570 */
[----:B------:R-:W-:Y:S01]  /*0690*/  @P0 LEA R4, P6, R19, UR10, 0x1 ;  /* 0x0000000a13040c11 */ /* 0x000fe2000f8c08ff */
[----:B------:R-:W-:-:S03]  /*06a0*/  FMUL.FTZ R27, R27, UR5 ;  /* 0x000000051b1b7c20 */ /* 0x000fc60008410000 */
[----:B------:R-:W-:Y:S01]  /*06b0*/  @P0 LEA.HI.X R5, R19, UR11, R16, 0x1, P6 ;  /* 0x0000000b13050c11 */ /* 0x000fe2000b0f0c10 */
[----:B------:R-:W-:Y:S01]  /*06c0*/  HADD2.F32 R28, -RZ, R28.H0_H0 ;  /* 0x2000001cff1c7230 */ /* 0x000fe20000004100 */
[----:B------:R-:W-:Y:S01]  /*06d0*/  @P3 LEA R6, P6, R17, UR10, 0x1 ;  /* 0x0000000a11063c11 */ /* 0x000fe2000f8c08ff */
[----:B------:R-:W-:-:S03]  /*06e0*/  HADD2.F32 R9, -RZ, R9.H0_H0 ;  /* 0x20000009ff097230 */ /* 0x000fc60000004100 */
[----:B------:R-:W-:Y:S02]  /*06f0*/  @P3 LEA.HI.X R7, R17, UR11, R18, 0x1, P6 ;  /* 0x0000000b11073c11 */ /* 0x000fe4000b0f0c12 */
[----:B------:R-:W-:Y:S01]  /*0700*/  FSEL R25, R25, R10, P4 ;  /* 0x0000000a19197208 */ /* 0x000fe20002000000 */
[----:B------:R-:W-:Y:S01]  /*0710*/  HADD2.F32 R8, -RZ, R8.H0_H0 ;  /* 0x20000008ff087230 */ /* 0x000fe20000004100 */
[----:B------:R-:W-:Y:S01]  /*0720*/  FSEL R0, R0, R11, P5 ;  /* 0x0000000b00007208 */ /* 0x000fe20002800000 */
[----:B------:R-:W-:Y:S01]  /*0730*/  FMUL.FTZ R9, R9, UR5 ;  /* 0x0000000509097c20 */ /* 0x000fe20008410000 */
[----:B------:R-:W-:Y:S02]  /*0740*/  @P2 LEA R10, P6, R22, UR10, 0x1 ;  /* 0x0000000a160a2c11 */ /* 0x000fe4000f8c08ff */
[C---:B------:R-:W-:Y:S02]  /*0750*/  FSETP.GTU.FTZ.AND P4, PT, |R28|.reuse, +INF , PT ;  /* 0x7f8000001c00780b */ /* 0x040fe40003f9c200 */
[----:B------:R-:W-:-:S02]  /*0760*/  FSETP.GT.FTZ.AND P5, PT, R28, R27, PT ;  /* 0x0000001b1c00720b */ /* 0x000fc40003fb4000 */
[----:B------:R-:W-:Y:S02]  /*0770*/  @P2 LEA.HI.X R11, R22, UR11, R23, 0x1, P6 ;  /* 0x0000000b160b2c11 */ /* 0x000fe4000b0f0c17 */
[----:B------:R-:W-:Y:S02]  /*0780*/  PLOP3.LUT P4, PT, P4, P5, PT, 0xa8, 0x0 ;  /* 0x000000000000781c */ /* 0x000fe4000278b570 */
[C---:B------:R-:W-:Y:S02]  /*0790*/  FSETP.GTU.FTZ.AND P5, PT, |R8|.reuse, +INF , PT ;  /* 0x7f8000000800780b */ /* 0x040fe40003fbc200 */
[----:B------:R-:W-:-:S04]  /*07a0*/  FSETP.GT.FTZ.AND P6, PT, R8, R9, PT ;  /* 0x000000090800720b */ /* 0x000fc80003fd4000 */
[----:B------:R-:W-:Y:S02]  /*07b0*/  PLOP3.LUT P5, PT, P5, P6, PT, 0xa8, 0x0 ;  /* 0x000000000000781c */ /* 0x000fe40002fad570 */
[----:B------:R-:W-:Y:S02]  /*07c0*/  FSEL R27, R28, R27, P4 ;  /* 0x0000001b1c1b7208 */ /* 0x000fe40002000000 */
[----:B------:R-:W-:Y:S02]  /*07d0*/  FSEL R8, R8, R9, P5 ;  /* 0x0000000908087208 */ /* 0x000fe40002800000 */
[----:B------:R-:W-:Y:S02]  /*07e0*/  F2FP.F16.F32.PACK_AB R25, RZ, R25 ;  /* 0x00000019ff19723e */ /* 0x000fe400000000ff */
[----:B------:R-:W-:Y:S02]  /*07f0*/  F2FP.F16.F32.PACK_AB R0, RZ, R0 ;  /* 0x00000000ff00723e */ /* 0x000fe400000000ff */
        /* <DEDUP_REMOVED lines=12> */
.L_x_6826:
        /* <DEDUP_REMOVED lines=9> */
.L_x_6828:
[C---:B------:R-:W-:Y:S01]  /*0950*/  IMAD.SHL.U32 R16, R0.reuse, 0x8, RZ ;  /* 0x0000000800107824 */ /* 0x040fe200078e00ff */
[----:B------:R-:W-:-:S04]  /*0960*/  SHF.L.U64.HI R15, R0, 0x3, R3 ;  /* 0x00000003000f7819 */ /* 0x000fc80000010203 */
[C---:B------:R-:W-:Y:S02]  /*0970*/  IADD3 R6, P1, R16.reuse, UR8, RZ ;  /* 0x0000000810067c10 */ /* 0x040fe4000ff3e0ff */
[----:B------:R-:W-:Y:S02]  /*0980*/  IADD3 R4, P0, R16, UR6, RZ ;  /* 0x0000000610047c10 */ /* 0x000fe4000ff1e0ff */
[C---:B------:R-:W-:Y:S02]  /*0990*/  IADD3.X R7, R15.reuse, UR9, RZ, P1, !PT ;  /* 0x000000090f077c10 */ /* 0x040fe40008ffe4ff */
[----:B------:R-:W-:-:S04]  /*09a0*/  IADD3.X R5, R15, UR7, RZ, P0, !PT ;  /* 0x000000070f057c10 */ /* 0x000fc800087fe4ff */
[----:B------:R-:W2:Y:S04]  /*09b0*/  LDG.E.64 R6, desc[UR12][R6.64] ;  /* 0x0000000c06067981 */ /* 0x000ea8000c1e1b00 */
[----:B------:R-:W3:Y:S01]  /*09c0*/  LDG.E.64 R4, desc[UR12][R4.64] ;  /* 0x0000000c04047981 */ /* 0x000ee2000c1e1b00 */
[--C-:B--2---:R-:W-:Y:S02]  /*09d0*/  HADD2.F32 R8, -RZ, R6.reuse.H0_H0 ;  /* 0x20000006ff087230 */ /* 0x104fe40000004100 */
[----:B------:R-:W-:Y:S02]  /*09e0*/  HADD2.F32 R10, -RZ, R6.H1_H1 ;  /* 0x30000006ff0a7230 */ /* 0x000fe40000004100 */
[--C-:B---3--:R-:W-:Y:S02]  /*09f0*/  HADD2.F32 R11, -RZ, R5.reuse.H0_H0 ;  /* 0x20000005ff0b7230 */ /* 0x108fe40000004100 */
[----:B------:R-:W-:-:S02]  /*0a00*/  HADD2.F32 R13, -RZ, R5.H1_H1 ;  /* 0x30000005ff0d7230 */ /* 0x000fc40000004100 */
[----:B------:R-:W-:Y:S01]  /*0a10*/  FMUL.FTZ R5, R8, UR15 ;  /* 0x0000000f08057c20 */ /* 0x000fe20008410000 */
[--C-:B------:R-:W-:Y:S02]  /*0a20*/  HADD2.F32 R2, -RZ, R4.reuse.H0_H0 ;  /* 0x20000004ff027230 */ /* 0x100fe40000004100 */
[--C-:B------:R-:W-:Y:S02]  /*0a30*/  HADD2.F32 R12, -RZ, R7.reuse.H0_H0 ;  /* 0x20000007ff0c7230 */ /* 0x100fe40000004100 */
[----:B------:R-:W-:Y:S01]  /*0a40*/  HADD2.F32 R14, -RZ, R7.H1_H1 ;  /* 0x30000007ff0e7230 */ /* 0x000fe20000004100 */
[C---:B------:R-:W-:Y:S01]  /*0a50*/  FSETP.GTU.FTZ.AND P0, PT, |R2|.reuse, +INF , PT ;  /* 0x7f8000000200780b */ /* 0x040fe20003f1c200 */
[----:B------:R-:W-:Y:S01]  /*0a60*/  HADD2.F32 R9, -RZ, R4.H1_H1 ;  /* 0x30000004ff097230 */ /* 0x000fe20000004100 */
[----:B------:R-:W-:Y:S01]  /*0a70*/  FSETP.GT.FTZ.AND P2, PT, R2, R5, PT ;  /* 0x000000050200720b */ /* 0x000fe20003f54000 */
[----:B------:R-:W-:Y:S01]  /*0a80*/  FMUL.FTZ R10, R10, UR15 ;  /* 0x0000000f0a0a7c20 */ /* 0x000fe20008410000 */
[----:B------:R-:W-:Y:S01]  /*0a90*/  FMUL.FTZ R12, R12, UR15 ;  /* 0x0000000f0c0c7c20 */ /* 0x000fe20008410000 */
[----:B------:R-:W-:Y:S01]  /*0aa0*/  FMUL.FTZ R14, R14, UR15 ;  /* 0x0000000f0e0e7c20 */ /* 0x000fe20008410000 */
[----:B------:R-:W-:-:S02]  /*0ab0*/  PLOP3.LUT P0, PT, P0, P2, PT, 0xa8, 0x0 ;  /* 0x000000000000781c */ /* 0x000fc40000705570 */
[C---:B------:R-:W-:Y:S02]  /*0ac0*/  FSETP.GTU.FTZ.AND P5, PT, |R9|.reuse, +INF , PT ;  /* 0x7f8000000900780b */ /* 0x040fe40003fbc200 */
[----:B------:R-:W-:Y:S02]  /*0ad0*/  FSETP.GT.FTZ.AND P6, PT, R9, R10, PT ;  /* 0x0000000a0900720b */ /* 0x000fe40003fd4000 */
[----:B------:R-:W-:Y:S02]  /*0ae0*/  FSETP.GTU.FTZ.AND P3, PT, |R11|, +INF , PT ;  /* 0x7f8000000b00780b */ /* 0x000fe40003f7c200 */
[----:B------:R-:W-:Y:S02]  /*0af0*/  FSETP.GTU.FTZ.AND P1, PT, |R13|, +INF , PT ;  /* 0x7f8000000d00780b */ /* 0x000fe40003f3c200 */
[----:B------:R-:W-:Y:S02]  /*0b00*/  FSETP.GT.FTZ.AND P4, PT, R11, R12, PT ;  /* 0x0000000c0b00720b */ /* 0x000fe40003f94000 */
[----:B------:R-:W-:-:S02]  /*0b10*/  FSETP.GT.FTZ.AND P2, PT, R13, R14, PT ;  /* 0x0000000e0d00720b */ /* 0x000fc40003f54000 */
[----:B------:R-:W-:Y:S02]  /*0b20*/  FSEL R2, R2, R5, P0 ;  /* 0x0000000502027208 */ /* 0x000fe40000000000 */
[----:B------:R-:W-:Y:S02]  /*0b30*/  IADD3 R4, P0, R16, UR10, RZ ;  /* 0x0000000a10047c10 */ /* 0x000fe4000ff1e0ff */
[----:B------:R-:W-:Y:S02]  /*0b40*/  PLOP3.LUT P5, PT, P5, P6, PT, 0xa8, 0x0 ;  /* 0x000000000000781c */ /* 0x000fe40002fad570 */
[----:B------:R-:W-:Y:S02]  /*0b50*/  PLOP3.LUT P3, PT, P3, P4, PT, 0xa8, 0x0 ;  /* 0x000000000000781c */ /* 0x000fe40001f69570 */
[----:B------:R-:W-:Y:S02]  /*0b60*/  PLOP3.LUT P1, PT, P1, P2, PT, 0xa8, 0x0 ;  /* 0x000000000000781c */ /* 0x000fe40000f25570 */
[----:B------:R-:W-:-:S02]  /*0b70*/  IADD3.X R5, R15, UR11, RZ, P0, !PT ;  /* 0x0000000b0f057c10 */ /* 0x000fc400087fe4ff */
[----:B------:R-:W-:Y:S02]  /*0b80*/  FSEL R9, R9, R10, P5 ;  /* 0x0000000a09097208 */ /* 0x000fe40002800000 */
[----:B------:R-:W-:Y:S02]  /*0b90*/  IADD3 R0, P0, R0, UR5, RZ ;  /* 0x0000000500007c10 */ /* 0x000fe4000ff1e0ff */
[----:B------:R-:W-:Y:S02]  /*0ba0*/  FSEL R11, R11, R12, P3 ;  /* 0x0000000c0b0b7208 */ /* 0x000fe40001800000 */
[----:B------:R-:W-:Y:S02]  /*0bb0*/  FSEL R14, R13, R14, P1 ;  /* 0x0000000e0d0e7208 */ /* 0x000fe40000800000 */
        /* <DEDUP_REMOVED lines=12> */
.L_x_6829:
        /* <DEDUP_REMOVED lines=16> */
.L_x_8075:


//--------------------- .text._ZN2at6native55_GLOBAL__N__de093ff9_22_ForeachBinaryOpList_cu_a911ec4325multi_tensor_apply_kernelINS1_18TensorListMetadataILi3EEENS1_24BinaryOpListAlphaFunctorIN3c108BFloat16ELi3ELi2ELi2EEEJNS0_7maximumIfEEfEEEvT_T0_DpT1_ --------------------------
	.section	.text._ZN2at6native55_GLOBAL__N__de093ff9_22_ForeachBinaryOpList_cu_a911ec4325multi_tensor_apply_kernelINS1_18TensorListMetadataILi3EEENS1_24BinaryOpListAlphaFunctorIN3c108BFloat16ELi3ELi2ELi2EEEJNS0_7maximumIfEEfEEEvT_T0_DpT1_,"ax",@progbits
	.align	128
.text._ZN2at6native55_GLOBAL__N__de093ff9_22_ForeachBinaryOpList_cu_a911ec4325multi_tensor_apply_kernelINS1_18TensorListMetadataILi3EEENS1_24BinaryOpListAlphaFunctorIN3c108BFloat16ELi3ELi2ELi2EEEJNS0_7maximumIfEEfEEEvT_T0_DpT1_:
        .type           _ZN2at6native55_GLOBAL__N__de093ff9_22_ForeachBinaryOpList_cu_a911ec4325multi_tensor_apply_kernelINS1_18TensorListMetadataILi3EEENS1_24BinaryOpListAlphaFunctorIN3c108BFloat16ELi3ELi2ELi2EEEJNS0_7maximumIfEEfEEEvT_T0_DpT1_,@function
        .size           _ZN2at6native55_GLOBAL__N__de093ff9_22_ForeachBinaryOpList_cu_a911ec4325multi_tensor_apply_kernelINS1_18TensorListMetadataILi3EEENS1_24BinaryOpListAlphaFunctorIN3c108BFloat16ELi3ELi2ELi2EEEJNS0_7maximumIfEEfEEEvT_T0_DpT1_,(.L_x_8076 - _ZN2at6native55_GLOBAL__N__de093ff9_22_ForeachBinaryOpList_cu_a911ec4325multi_tensor_apply_kernelINS1_18TensorListMetadataILi3EEENS1_24BinaryOpListAlphaFunctorIN3c108BFloat16ELi3ELi2ELi2EEEJNS0_7maximumIfEEfEEEvT_T0_DpT1_)
        .other          _ZN2at6native55_GLOBAL__N__de093ff9_22_ForeachBinaryOpList_cu_a911ec4325multi_tensor_apply_kernelINS1_18TensorListMetadataILi3EEENS1_24BinaryOpListAlphaFunctorIN3c108BFloat16ELi3ELi2ELi2EEEJNS0_7maximumIfEEfEEEvT_T0_DpT1_,@"STO_CUDA_ENTRY STV_DEFAULT"
_ZN2at6native55_GLOBAL__N__de093ff9_22_ForeachBinaryOpList_cu_a911ec4325multi_tensor_apply_kernelINS1_18TensorListMetadataILi3EEENS1_24BinaryOpListAlphaFunctorIN3c108BFloat16ELi3ELi2ELi2EEEJNS0_7maximumIfEEfEEEvT_T0_DpT1_:
        /* <DEDUP_REMOVED lines=32> */
.L_x_6831:
        /* <DEDUP_REMOVED lines=34> */
[C---:B------:R-:W-:Y:S02]  /*0420*/  @P0 LEA R8, P5, R19.reuse, UR6, 0x1 ;  /* 0x0000000613080c11 */ /* 0x040fe4000f8a08ff */
[----:B------:R-:W-:Y:S02]  /*0430*/  @P0 LEA.HI.X R5, R19, UR9, R16, 0x1, P6 ;  /* 0x0000000913050c11 */ /* 0x000fe4000b0f0c10 */
[----:B------:R-:W-:Y:S02]  /*0440*/  PRMT R0, RZ, 0x7610, R0 ;  /* 0x00007610ff007816 */ /* 0x000fe40000000000 */
[----:B------:R-:W-:Y:S01]  /*0450*/  ISETP.LT.AND.EX P2, PT, R23, UR4, !P2, P4 ;  /* 0x0000000417007c0c */ /* 0x000fe2000d741340 */
[----:B------:R1:W4:Y:S01]  /*0460*/  @P0 LDG.E.U16 R26, desc[UR12][R4.64] ;  /* 0x0000000c041a0981 */ /* 0x000322000c1e1500 */
[----:B------:R-:W-:-:S02]  /*0470*/  @P0 LEA.HI.X R9, R19, UR7, R16, 0x1, P5 ;  /* 0x0000000713090c11 */ /* 0x000fc4000a8f0c10 */
[----:B0-----:R-:W-:-:S03]  /*0480*/  @P3 LEA R2, P5, R17, UR8, 0x1 ;  /* 0x0000000811023c11 */ /* 0x001fc6000f8a08ff */
[----:B------:R0:W5:Y:S01]  /*0490*/  @P0 LDG.E.U16 R0, desc[UR12][R8.64] ;  /* 0x0000000c08000981 */ /* 0x000162000c1e1500 */
[----:B------:R-:W-:Y:S02]  /*04a0*/  PRMT R27, RZ, 0x7610, R27 ;  /* 0x00007610ff1b7816 */ /* 0x000fe4000000001b */
[C---:B------:R-:W-:Y:S02]  /*04b0*/  @P3 LEA R10, P4, R17.reuse, UR6, 0x1 ;  /* 0x00000006110a3c11 */ /* 0x040fe4000f8808ff */
[C---:B------:R-:W-:Y:S02]  /*04c0*/  @P3 LEA.HI.X R3, R17.reuse, UR9, R18, 0x1, P5 ;  /* 0x0000000911033c11 */ /* 0x040fe4000a8f0c12 */
[----:B-1----:R-:W-:Y:S02]  /*04d0*/  @P2 LEA R4, P5, R22, UR8, 0x1 ;  /* 0x0000000816042c11 */ /* 0x002fe4000f8a08ff */
[----:B------:R-:W-:Y:S01]  /*04e0*/  PRMT R28, RZ, 0x7610, R28 ;  /* 0x00007610ff1c7816 */ /* 0x000fe2000000001c */
[----:B------:R1:W5:Y:S01]  /*04f0*/  @P3 LDG.E.U16 R27, desc[UR12][R2.64] ;  /* 0x0000000c021b3981 */ /* 0x000362000c1e1500 */
[----:B------:R-:W-:-:S02]  /*0500*/  @P3 LEA.HI.X R11, R17, UR7, R18, 0x1, P4 ;  /* 0x00000007110b3c11 */ /* 0x000fc4000a0f0c12 */
[----:B0-----:R-:W-:Y:S02]  /*0510*/  PRMT R9, RZ, 0x7610, R9 ;  /* 0x00007610ff097816 */ /* 0x001fe40000000009 */
[C---:B------:R-:W-:Y:S01]  /*0520*/  @P2 LEA R6, P4, R22.reuse, UR6, 0x1 ;  /* 0x0000000616062c11 */ /* 0x040fe2000f8808ff */
[----:B------:R0:W5:Y:S01]  /*0530*/  @P3 LDG.E.U16 R28, desc[UR12][R10.64] ;  /* 0x0000000c0a1c3981 */ /* 0x000162000c1e1500 */
[C-C-:B------:R-:W-:Y:S02]  /*0540*/  @P2 LEA.HI.X R5, R22.reuse, UR9, R23.reuse, 0x1, P5 ;  /* 0x0000000916052c11 */ /* 0x140fe4000a8f0c17 */
[----:B------:R-:W-:Y:S02]  /*0550*/  PRMT R8, RZ, 0x7610, R8 ;  /* 0x00007610ff087816 */ /* 0x000fe40000000008 */
[----:B------:R-:W-:Y:S01]  /*0560*/  @P2 LEA.HI.X R7, R22, UR7, R23, 0x1, P4 ;  /* 0x0000000716072c11 */ /* 0x000fe2000a0f0c17 */
[----:B------:R5:W5:Y:S04]  /*0570*/  @P2 LDG.E.U16 R9, desc[UR12][R4.64] ;  /* 0x0000000c04092981 */ /* 0x000b68000c1e1500 */
[----:B------:R5:W5:Y:S01]  /*0580*/  @P2 LDG.E.U16 R8, desc[UR12][R6.64] ;  /* 0x0000000c06082981 */ /* 0x000b62000c1e1500 */
[----:B-1----:R-:W-:-:S04]  /*0590*/  @P1 LEA R2, P6, R21, UR10, 0x1 ;  /* 0x0000000a15021c11 */ /* 0x002fc8000f8c08ff */
[----:B------:R-:W-:Y:S01]  /*05a0*/  @P1 LEA.HI.X R3, R21, UR11, R20, 0x1, P6 ;  /* 0x0000000b15031c11 */ /* 0x000fe2000b0f0c14 */
[----:B------:R-:W-:-:S04]  /*05b0*/  IMAD.WIDE.U32 R14, R13, 0x4, R14 ;  /* 0x000000040d0e7825 */ /* 0x000fc800078e000e */
[----:B--2---:R-:W-:Y:S02]  /*05c0*/  IMAD.U32 R25, R25, 0x10000, RZ ;  /* 0x0001000019197824 */ /* 0x004fe400078e00ff */
[----:B---3--:R-:W-:-:S04]  /*05d0*/  IMAD.U32 R24, R24, 0x10000, RZ ;  /* 0x0001000018187824 */ /* 0x008fc800078e00ff */
[----:B0-----:R-:W-:Y:S01]  /*05e0*/  FMUL.FTZ R10, R24, UR5 ;  /* 0x00000005180a7c20 */ /* 0x001fe20008410000 */
[----:B------:R-:W-:-:S04]  /*05f0*/  FSETP.GTU.FTZ.AND P4, PT, |R25|, +INF , PT ;  /* 0x7f8000001900780b */ /* 0x000fc80003f9c200 */
[----:B------:R-:W-:-:S04]  /*0600*/  FSETP.GT.FTZ.AND P5, PT, R25, R10, PT ;  /* 0x0000000a1900720b */ /* 0x000fc80003fb4000 */
[----:B------:R-:W-:Y:S01]  /*0610*/  PLOP3.LUT P4, PT, P4, P5, PT, 0xa8, 0x0 ;  /* 0x000000000000781c */ /* 0x000fe2000278b570 */
[----:B----4-:R-:W-:-:S04]  /*0620*/  IMAD.U32 R26, R26, 0x10000, RZ ;  /* 0x000100001a1a7824 */ /* 0x010fc800078e00ff */
[----:B------:R-:W-:Y:S01]  /*0630*/  FMUL.FTZ R11, R26, UR5 ;  /* 0x000000051a0b7c20 */ /* 0x000fe20008410000 */
[----:B-----5:R-:W-:-:S05]  /*0640*/  IMAD.U32 R0, R0, 0x10000, RZ ;  /* 0x0001000000007824 */ /* 0x020fca00078e00ff */
[C---:B------:R-:W-:Y:S02]  /*0650*/  FSETP.GTU.FTZ.AND P5, PT, |R0|.reuse, +INF , PT ;  /* 0x7f8000000000780b */ /* 0x040fe40003fbc200 */
[----:B------:R-:W-:-:S04]  /*0660*/  FSETP.GT.FTZ.AND P6, PT, R0, R11, PT ;  /* 0x0000000b0000720b */ /* 0x000fc80003fd4000 */
[----:B------:R-:W-:Y:S01]  /*0670*/  PLOP3.LUT P5, PT, P5, P6, PT, 0xa8, 0x0 ;  /* 0x000000000000781c */ /* 0x000fe20002fad570 */
[----:B------:R-:W-:Y:S01]  /*0680*/  IMAD.U32 R27, R27, 0x10000, RZ ;  /* 0x000100001b1b7824 */ /* 0x000fe200078e00ff */
[----:B------:R-:W-:Y:S01]  /*0690*/  @P0 LEA R4, P6, R19, UR10, 0x1 ;  /* 0x0000000a13040c11 */ /* 0x000fe2000f8c08ff */
[----:B------:R-:W-:-:S03]  /*06a0*/  IMAD.U32 R28, R28, 0x10000, RZ ;  /* 0x000100001c1c7824 */ /* 0x000fc600078e00ff */
[----:B------:R-:W-:Y:S01]  /*06b0*/  @P0 LEA.HI.X R5, R19, UR11, R16, 0x1, P6 ;  /* 0x0000000b13050c11 */ /* 0x000fe2000b0f0c10 */
[----:B------:R-:W-:Y:S01]  /*06c0*/  FMUL.FTZ R27, R27, UR5 ;  /* 0x000000051b1b7c20 */ /* 0x000fe20008410000 */
[----:B------:R-:W-:Y:S01]  /*06d0*/  @P3 LEA R6, P6, R17, UR10, 0x1 ;  /* 0x0000000a11063c11 */ /* 0x000fe2000f8c08ff */
[----:B------:R-:W-:-:S03]  /*06e0*/  IMAD.U32 R9, R9, 0x10000, RZ ;  /* 0x0001000009097824 */ /* 0x000fc600078e00ff */
[----:B------:R-:W-:Y:S02]  /*06f0*/  @P3 LEA.HI.X R7, R17, UR11, R18, 0x1, P6 ;  /* 0x0000000b11073c11 */ /* 0x000fe4000b0f0c12 */
[----:B------:R-:W-:Y:S01]  /*0700*/  FSEL R25, R25, R10, P4 ;  /* 0x0000000a19197208 */ /* 0x000fe20002000000 */
[----:B------:R-:W-:Y:S01]  /*0710*/  IMAD.U32 R8, R8, 0x10000, RZ ;  /* 0x0001000008087824 */ /* 0x000fe200078e00ff */
        /* <DEDUP_REMOVED lines=12> */
[----:B------:R-:W-:Y:S02]  /*07e0*/  F2FP.BF16.F32.PACK_AB R25, RZ, R25 ;  /* 0x00000019ff19723e */ /* 0x000fe400000010ff */
[----:B------:R-:W-:Y:S02]  /*07f0*/  F2FP.BF16.F32.PACK_AB R0, RZ, R0 ;  /* 0x00000000ff00723e */ /* 0x000fe400000010ff */
        /* <DEDUP_REMOVED lines=12> */
.L_x_6830:
        /* <DEDUP_REMOVED lines=9> */
.L_x_6832:
        /* <DEDUP_REMOVED lines=8> */
[C---:B--2---:R-:W-:Y:S01]  /*09d0*/  PRMT R10, R6.reuse, 0x7632, R10 ;  /* 0x00007632060a7816 */ /* 0x044fe2000000000a */
[----:B------:R-:W-:Y:S01]  /*09e0*/  IMAD.U32 R13, R6, 0x10000, RZ ;  /* 0x00010000060d7824 */ /* 0x000fe200078e00ff */
[----:B---3--:R-:W-:-:S03]  /*09f0*/  PRMT R8, R4, 0x7632, R8 ;  /* 0x0000763204087816 */ /* 0x008fc60000000008 */
[----:B------:R-:W-:Y:S01]  /*0a00*/  IMAD.U32 R10, R10, 0x10000, RZ ;  /* 0x000100000a0a7824 */ /* 0x000fe200078e00ff */
[----:B------:R-:W-:Y:S01]  /*0a10*/  PRMT R11, R7, 0x7632, R11 ;  /* 0x00007632070b7816 */ /* 0x000fe2000000000b */
[C---:B------:R-:W-:Y:S01]  /*0a20*/  IMAD.U32 R14, R5.reuse, 0x10000, RZ ;  /* 0x00010000050e7824 */ /* 0x040fe200078e00ff */
[----:B------:R-:W-:Y:S01]  /*0a30*/  PRMT R9, R5, 0x7632, R9 ;  /* 0x0000763205097816 */ /* 0x000fe20000000009 */
[----:B------:R-:W-:Y:S02]  /*0a40*/  IMAD.U32 R12, R4, 0x10000, RZ ;  /* 0x00010000040c7824 */ /* 0x000fe400078e00ff */
[----:B------:R-:W-:Y:S01]  /*0a50*/  FMUL.FTZ R13, R13, UR15 ;  /* 0x0000000f0d0d7c20 */ /* 0x000fe20008410000 */
[----:B------:R-:W-:Y:S02]  /*0a60*/  IMAD.U32 R8, R8, 0x10000, RZ ;  /* 0x0001000008087824 */ /* 0x000fe400078e00ff */
[----:B------:R-:W-:Y:S01]  /*0a70*/  FMUL.FTZ R5, R10, UR15 ;  /* 0x0000000f0a057c20 */ /* 0x000fe20008410000 */
[----:B------:R-:W-:-:S02]  /*0a80*/  IMAD.U32 R15, R7, 0x10000, RZ ;  /* 0x00010000070f7824 */ /* 0x000fc400078e00ff */
[----:B------:R-:W-:Y:S01]  /*0a90*/  IMAD.U32 R11, R11, 0x10000, RZ ;  /* 0x000100000b0b7824 */ /* 0x000fe200078e00ff */
[----:B------:R-:W-:Y:S02]  /*0aa0*/  FSETP.GTU.FTZ.AND P0, PT, |R12|, +INF , PT ;  /* 0x7f8000000c00780b */ /* 0x000fe40003f1c200 */
[----:B------:R-:W-:Y:S02]  /*0ab0*/  FSETP.GTU.FTZ.AND P3, PT, |R8|, +INF , PT ;  /* 0x7f8000000800780b */ /* 0x000fe40003f7c200 */
[----:B------:R-:W-:Y:S02]  /*0ac0*/  FSETP.GT.FTZ.AND P2, PT, R12, R13, PT ;  /* 0x0000000d0c00720b */ /* 0x000fe40003f54000 */
[----:B------:R-:W-:Y:S01]  /*0ad0*/  FSETP.GT.FTZ.AND P4, PT, R8, R5, PT ;  /* 0x000000050800720b */ /* 0x000fe20003f94000 */
[----:B------:R-:W-:Y:S02]  /*0ae0*/  IMAD.U32 R9, R9, 0x10000, RZ ;  /* 0x0001000009097824 */ /* 0x000fe400078e00ff */
[----:B------:R-:W-:Y:S01]  /*0af0*/  FMUL.FTZ R15, R15, UR15 ;  /* 0x0000000f0f0f7c20 */ /* 0x000fe20008410000 */
[----:B------:R-:W-:Y:S01]  /*0b00*/  FMUL.FTZ R6, R11, UR15 ;  /* 0x0000000f0b067c20 */ /* 0x000fe20008410000 */
[----:B------:R-:W-:-:S02]  /*0b10*/  PLOP3.LUT P0, PT, P0, P2, PT, 0xa8, 0x0 ;  /* 0x000000000000781c */ /* 0x000fc40000705570 */
[----:B------:R-:W-:Y:S02]  /*0b20*/  PLOP3.LUT P3, PT, P3, P4, PT, 0xa8, 0x0 ;  /* 0x000000000000781c */ /* 0x000fe40001f69570 */
[C---:B------:R-:W-:Y:S02]  /*0b30*/  FSETP.GTU.FTZ.AND P5, PT, |R14|.reuse, +INF , PT ;  /* 0x7f8000000e00780b */ /* 0x040fe40003fbc200 */
[C---:B------:R-:W-:Y:S02]  /*0b40*/  FSETP.GTU.FTZ.AND P1, PT, |R9|.reuse, +INF , PT ;  /* 0x7f8000000900780b */ /* 0x040fe40003f3c200 */
[----:B------:R-:W-:Y:S02]  /*0b50*/  FSETP.GT.FTZ.AND P6, PT, R14, R15, PT ;  /* 0x0000000f0e00720b */ /* 0x000fe40003fd4000 */
[----:B------:R-:W-:Y:S02]  /*0b60*/  FSETP.GT.FTZ.AND P2, PT, R9, R6, PT ;  /* 0x000000060900720b */ /* 0x000fe40003f54000 */
[----:B------:R-:W-:-:S02]  /*0b70*/  FSEL R12, R12, R13, P0 ;  /* 0x0000000d0c0c7208 */ /* 0x000fc40000000000 */
[----:B------:R-:W-:Y:S02]  /*0b80*/  FSEL R5, R8, R5, P3 ;  /* 0x0000000508057208 */ /* 0x000fe40001800000 */
[----:B------:R-:W-:Y:S02]  /*0b90*/  IADD3 R4, P0, R2, UR10, RZ ;  /* 0x0000000a02047c10 */ /* 0x000fe4000ff1e0ff */
[----:B------:R-:W-:Y:S02]  /*0ba0*/  PLOP3.LUT P5, PT, P5, P6, PT, 0xa8, 0x0 ;  /* 0x000000000000781c */ /* 0x000fe40002fad570 */
[----:B------:R-:W-:Y:S02]  /*0bb0*/  PLOP3.LUT P1, PT, P1, P2, PT, 0xa8, 0x0 ;  /* 0x000000000000781c */ /* 0x000fe40000f25570 */
[----:B------:R-:W-:Y:S02]  /*0bc0*/  F2FP.BF16.F32.PACK_AB R8, R5, R12 ;  /* 0x0000000c0508723e */ /* 0x000fe400000010ff */
[----:B------:R-:W-:-:S02]  /*0bd0*/  IADD3.X R5, R16, UR11, RZ, P0, !PT ;  /* 0x0000000b10057c10 */ /* 0x000fc400087fe4ff */
[----:B------:R-:W-:Y:S02]  /*0be0*/  IADD3 R3, P0, R3, UR5, RZ ;  /* 0x0000000503037c10 */ /* 0x000fe4000ff1e0ff */
[----:B------:R-:W-:Y:S02]  /*0bf0*/  FSEL R14, R14, R15, P5 ;  /* 0x0000000f0e0e7208 */ /* 0x000fe40002800000 */
[----:B------:R-:W-:Y:S01]  /*0c00*/  FSEL R9, R9, R6, P1 ;  /* 0x0000000609097208 */ /* 0x000fe20000800000 */
[----:B------:R-:W-:Y:S02]  /*0c10*/  IMAD.SHL.U32 R2, R3, 0x4, RZ ;  /* 0x0000000403027824 */ /* 0x000fe400078e00ff */
[----:B------:R-:W-:Y:S01]  /*0c20*/  IMAD.X R0, RZ, RZ, R0, P0 ;  /* 0x000000ffff007224 */ /* 0x000fe200000e0600 */
[----:B------:R-:W-:Y:S02]  /*0c30*/  F2FP.BF16.F32.PACK_AB R9, R9, R14 ;  /* 0x0000000e0909723e */ /* 0x000fe400000010ff */
[----:B------:R-:W-:-:S02]  /*0c40*/  ISETP.GE.U32.AND P0, PT, R2, UR14, PT ;  /* 0x0000000e02007c0c */ /* 0x000fc4000bf06070 */
[C---:B------:R-:W-:Y:S01]  /*0c50*/  ISETP.LT.U32.AND P1, PT, R3.reuse, 0x4000, PT ;  /* 0x000040000300780c */ /* 0x040fe20003f21070 */
[----:B------:R0:W-:Y:S01]  /*0c60*/  STG.E.64 desc[UR12][R4.64], R8 ;  /* 0x0000000804007986 */ /* 0x0001e2000c101b0c */
[----:B------:R-:W-:Y:S02]  /*0c70*/  SHF.L.U64.HI R2, R3, 0x2, R0 ;  /* 0x0000000203027819 */ /* 0x000fe40000010200 */
[----:B------:R-:W-:Y:S02]  /*0c80*/  ISETP.LT.U32.AND.EX P1, PT, R0, RZ, PT, P1 ;  /* 0x000000ff0000720c */ /* 0x000fe40003f21110 */
[----:B------:R-:W-:-:S13]  /*0c90*/  ISETP.GE.AND.EX P0, PT, R2, UR4, PT, P0 ;  /* 0x0000000402007c0c */ /* 0x000fda000bf06300 */
[----:B0-----:R-:W-:Y:S05]  /*0ca0*/  @!P0 BRA P1, `(.L_x_6832) ;  /* 0xfffffffc00288947 */ /* 0x001fea000083ffff */
[----:B------:R-:W-:Y:S05]  /*0cb0*/  EXIT ;  /* 0x000000000000794d */ /* 0x000fea0003800000 */
.L_x_6833:
        /* <DEDUP_REMOVED lines=12> */
.L_x_8076:


//--------------------- .text._ZN2at6native55_GLOBAL__N__de093ff9_22_ForeachBinaryOpList_cu_a911ec4325multi_tensor_apply_kernelINS1_18TensorListMetadataILi3EEENS1_24BinaryOpListAlphaFunctorIfLi3ELi2ELi2EEEJNS0_7maximumIfEEfEEEvT_T0_DpT1_ --------------------------
	.section	.text._ZN2at6native55_GLOBAL__N__de093ff9_22_ForeachBinaryOpList_cu_a911ec4325multi_tensor_apply_kernelINS1_18TensorListMetadataILi3EEENS1_24BinaryOpListAlphaFunctorIfLi3ELi2ELi2EEEJNS0_7maximumIfEEfEEEvT_T0_DpT1_,"ax",@progbits
	.align	128
.text._ZN2at6native55_GLOBAL__N__de093ff9_22_ForeachBinaryOpList_cu_a911ec4325multi_tensor_apply_kernelINS1_18TensorListMetadataILi3EEENS1_24BinaryOpListAlphaFunctorIfLi3ELi2ELi2EEEJNS0_7maximumIfEEfEEEvT_T0_DpT1_:
        .type           _ZN2at6native55_GLOBAL__N__de093ff9_22_ForeachBinaryOpList_cu_a911ec4325multi_tensor_apply_kernelINS1_18TensorListMetadataILi3EEENS1_24BinaryOpListAlphaFunctorIfLi3ELi2ELi2EEEJNS0_7maximumIfEEfEEEvT_T0_DpT1_,@function
        .size           _ZN2at6native55_GLOBAL__N__de093ff9_22_ForeachBinaryOpList_cu_a911ec4325multi_tensor_apply_kernelINS1_18TensorListMetadataILi3EEENS1_24BinaryOpListAlphaFunctorIfLi3ELi2ELi2EEEJNS0_7maximumIfEEfEEEvT_T0_DpT1_,(.L_x_8077 - _ZN2at6native55_GLOBAL__N__de093ff9_22_ForeachBinaryOpList_cu_a911ec4325multi_tensor_apply_kernelINS1_18TensorListMetadataILi3EEENS1_24BinaryOpListAlphaFunctorIfLi3ELi2ELi2EEEJNS0_7maximumIfEEfEEEvT_T0_DpT1_)
        .other          _ZN2at6native55_GLOBAL__N__de093ff9_22_ForeachBinaryOpList_cu_a911ec4325multi_tensor_apply_kernelINS1_18TensorListMetadataILi3EEENS1_24BinaryOpListAlphaFunctorIfLi3ELi2ELi2EEEJNS0_7maximumIfEEfEEEvT_T0_DpT1_,@"STO_CUDA_ENTRY STV_DEFAULT"
_ZN2at6native55_GLOBAL__N__de093ff9_22_ForeachBinaryOpList_cu_a911ec4325multi_tensor_apply_kernelINS1_18TensorListMetadataILi3EEENS1_24BinaryOpListAlphaFunctorIfLi3ELi2ELi2EEEJNS0_7maximumIfEEfEEEvT_T0_DpT1_:
        /* <DEDUP_REMOVED lines=32> */
.L_x_6835:
[----:B0-----:R-:W-:Y:S02]  /*0200*/  IADD3 R25, P1, R0, R14, RZ ;  /* 0x0000000e00197210 */ /* 0x001fe40007f3e0ff */
[----:B------:R-:W-:Y:S02]  /*0210*/  CS2R R18, SRZ ;  /* 0x0000000000127805 */ /* 0x000fe4000001ff00 */
[C---:B------:R-:W-:Y:S01]  /*0220*/  ISETP.GE.U32.AND P0, PT, R25.reuse, 0x10000, PT ;  /* 0x000100001900780c */ /* 0x040fe20003f06070 */
[----:B------:R-:W-:Y:S01]  /*0230*/  IMAD.X R24, RZ, RZ, R15, P1 ;  /* 0x000000ffff187224 */ /* 0x000fe200008e060f */
[----:B------:R-:W-:Y:S02]  /*0240*/  ISETP.LT.U32.AND P1, PT, R25, UR14, PT ;  /* 0x0000000e19007c0c */ /* 0x000fe4000bf21070 */
[----:B-1----:R-:W-:Y:S02]  /*0250*/  IADD3 R21, P3, R12, R25, RZ ;  /* 0x000000190c157210 */ /* 0x002fe40007f7e0ff */
[----:B------:R-:W-:-:S03]  /*0260*/  ISETP.GE.U32.AND.EX P0, PT, R24, RZ, PT, P0 ;  /* 0x000000ff1800720c */ /* 0x000fc60003f06100 */
[----:B------:R-:W-:Y:S01]  /*0270*/  IMAD.X R22, RZ, RZ, R24, P3 ;  /* 0x000000ffff167224 */ /* 0x000fe200018e0618 */
[----:B------:R-:W-:Y:S02]  /*0280*/  ISETP.LT.AND.EX P0, PT, R24, UR4, !P0, P1 ;  /* 0x0000000418007c0c */ /* 0x000fe4000c701310 */
[----:B------:R-:W-:-:S04]  /*0290*/  ISETP.GE.U32.AND P1, PT, R21, 0x10000, PT ;  /* 0x000100001500780c */ /* 0x000fc80003f26070 */
[----:B------:R-:W-:-:S07]  /*02a0*/  ISETP.GE.U32.AND.EX P1, PT, R22, RZ, PT, P1 ;  /* 0x000000ff1600720c */ /* 0x000fce0003f26110 */
[C---:B------:R-:W-:Y:S01]  /*02b0*/  @P0 LEA R4, P2, R25.reuse, UR6, 0x2 ;  /* 0x0000000619040c11 */ /* 0x040fe2000f8410ff */
[C---:B------:R-:W-:Y:S01]  /*02c0*/  IMAD R16, R12.reuse, 0x3, RZ ;  /* 0x000000030c107824 */ /* 0x040fe200078e02ff */
[----:B------:R-:W-:Y:S02]  /*02d0*/  LEA R20, P4, R12, R25, 0x1 ;  /* 0x000000190c147211 */ /* 0x000fe400078808ff */
[--C-:B------:R-:W-:Y:S02]  /*02e0*/  @P0 LEA.HI.X R5, R25, UR7, R24.reuse, 0x2, P2 ;  /* 0x0000000719050c11 */ /* 0x100fe400090f1418 */
[----:B------:R-:W-:Y:S01]  /*02f0*/  ISETP.LT.U32.AND P2, PT, R21, UR14, PT ;  /* 0x0000000e15007c0c */ /* 0x000fe2000bf41070 */
[----:B------:R-:W-:Y:S01]  /*0300*/  IMAD.X R13, RZ, RZ, R24, P4 ;  /* 0x000000ffff0d7224 */ /* 0x000fe200020e0618 */
[----:B------:R-:W-:Y:S02]  /*0310*/  @P0 LEA R2, P3, R25, UR8, 0x2 ;  /* 0x0000000819020c11 */ /* 0x000fe4000f8610ff */
[----:B------:R-:W-:-:S02]  /*0320*/  CS2R R26, SRZ ;  /* 0x00000000001a7805 */ /* 0x000fc4000001ff00 */
[----:B------:R-:W-:Y:S01]  /*0330*/  ISETP.LT.AND.EX P1, PT, R22, UR4, !P1, P2 ;  /* 0x0000000416007c0c */ /* 0x000fe2000cf21320 */
[----:B------:R-:W-:Y:S01]  /*0340*/  IMAD.MOV.U32 R23, RZ, RZ, RZ ;  /* 0x000000ffff177224 */ /* 0x000fe200078e00ff */
[----:B------:R-:W-:Y:S01]  /*0350*/  IADD3 R16, P4, R16, R25, RZ ;  /* 0x0000001910107210 */ /* 0x000fe20007f9e0ff */
[----:B------:R-:W2:Y:S01]  /*0360*/  @P0 LDG.E R19, desc[UR12][R4.64] ;  /* 0x0000000c04130981 */ /* 0x000ea2000c1e1900 */
[C---:B------:R-:W-:Y:S02]  /*0370*/  ISETP.GE.U32.AND P6, PT, R20.reuse, 0x10000, PT ;  /* 0x000100001400780c */ /* 0x040fe40003fc6070 */
[--C-:B------:R-:W-:Y:S01]  /*0380*/  @P0 LEA.HI.X R3, R25, UR9, R24.reuse, 0x2, P3 ;  /* 0x0000000919030c11 */ /* 0x100fe200098f1418 */
[----:B------:R-:W-:Y:S01]  /*0390*/  IMAD.X R17, RZ, RZ, R24, P4 ;  /* 0x000000ffff117224 */ /* 0x000fe200020e0618 */
[----:B------:R-:W-:Y:S02]  /*03a0*/  ISETP.LT.U32.AND P2, PT, R20, UR14, PT ;  /* 0x0000000e14007c0c */ /* 0x000fe4000bf41070 */
[----:B------:R-:W-:Y:S01]  /*03b0*/  ISETP.GE.U32.AND.EX P6, PT, R13, RZ, PT, P6 ;  /* 0x000000ff0d00720c */ /* 0x000fe20003fc6160 */
[----:B------:R0:W3:Y:S01]  /*03c0*/  @P0 LDG.E R27, desc[UR12][R2.64] ;  /* 0x0000000c021b0981 */ /* 0x0000e2000c1e1900 */
[----:B------:R-:W-:-:S02]  /*03d0*/  ISETP.GE.U32.AND P3, PT, R16, 0x10000, PT ;  /* 0x000100001000780c */ /* 0x000fc40003f66070 */
[----:B------:R-:W-:Y:S02]  /*03e0*/  @P1 LEA R6, P5, R21, UR8, 0x2 ;  /* 0x0000000815061c11 */ /* 0x000fe4000f8a10ff */
[----:B------:R-:W-:Y:S02]  /*03f0*/  ISETP.LT.AND.EX P2, PT, R13, UR4, !P6, P2 ;  /* 0x000000040d007c0c */ /* 0x000fe4000f741320 */
[----:B------:R-:W-:Y:S02]  /*0400*/  @P1 LEA.HI.X R7, R21, UR9, R22, 0x2, P5 ;  /* 0x0000000915071c11 */ /* 0x000fe4000a8f1416 */
[----:B------:R-:W-:Y:S02]  /*0410*/  ISETP.LT.U32.AND P5, PT, R16, UR14, PT ;  /* 0x0000000e10007c0c */ /* 0x000fe4000bfa1070 */
[----:B------:R-:W-:Y:S01]  /*0420*/  ISETP.GE.U32.AND.EX P3, PT, R17, RZ, PT, P3 ;  /* 0x000000ff1100720c */ /* 0x000fe20003f66130 */
[----:B------:R1:W4:Y:S01]  /*0430*/  @P1 LDG.E R23, desc[UR12][R6.64] ;  /* 0x0000000c06171981 */ /* 0x000322000c1e1900 */
[----:B------:R-:W-:-:S02]  /*0440*/  @P1 LEA R8, P4, R21, UR6, 0x2 ;  /* 0x0000000615081c11 */ /* 0x000fc4000f8810ff */
[----:B------:R-:W-:Y:S02]  /*0450*/  ISETP.LT.AND.EX P3, PT, R17, UR4, !P3, P5 ;  /* 0x0000000411007c0c */ /* 0x000fe4000df61350 */
[----:B------:R-:W-:Y:S02]  /*0460*/  @P1 LEA.HI.X R9, R21, UR7, R22, 0x2, P4 ;  /* 0x0000000715091c11 */ /* 0x000fe4000a0f1416 */
[----:B------:R-:W-:-:S03]  /*0470*/  @P2 LEA R10, P4, R20, UR8, 0x2 ;  /* 0x00000008140a2c11 */ /* 0x000fc6000f8810ff */
[----:B------:R-:W5:Y:S01]  /*0480*/  @P1 LDG.E R18, desc[UR12][R8.64] ;  /* 0x0000000c08121981 */ /* 0x000f62000c1e1900 */
[C---:B------:R-:W-:Y:S02]  /*0490*/  @P2 LEA.HI.X R11, R20.reuse, UR9, R13, 0x2, P4 ;  /* 0x00000009140b2c11 */ /* 0x040fe4000a0f140d */
[----:B0-----:R-:W-:-:S03]  /*04a0*/  @P2 LEA R2, P4, R20, UR6, 0x2 ;  /* 0x0000000614022c11 */ /* 0x001fc6000f8810ff */
[----:B------:R-:W-:Y:S02]  /*04b0*/  @P3 LEA R4, P5, R16, UR8, 0x2 ;  /* 0x0000000810043c11 */ /* 0x000fe4000f8a10ff */
[----:B------:R-:W-:Y:S01]  /*04c0*/  CS2R R28, SRZ ;  /* 0x00000000001c7805 */ /* 0x000fe2000001ff00 */
[----:B------:R0:W5:Y:S01]  /*04d0*/  @P2 LDG.E R26, desc[UR12][R10.64] ;  /* 0x0000000c0a1a2981 */ /* 0x000162000c1e1900 */
[----:B------:R-:W-:Y:S02]  /*04e0*/  @P2 LEA.HI.X R3, R20, UR7, R13, 0x2, P4 ;  /* 0x0000000714032c11 */ /* 0x000fe4000a0f140d */
[C-C-:B------:R-:W-:Y:S02]  /*04f0*/  @P3 LEA.HI.X R5, R16.reuse, UR9, R17.reuse, 0x2, P5 ;  /* 0x0000000910053c11 */ /* 0x140fe4000a8f1411 */
[C---:B-1----:R-:W-:Y:S01]  /*0500*/  @P3 LEA R6, P4, R16.reuse, UR6, 0x2 ;  /* 0x0000000610063c11 */ /* 0x042fe2000f8810ff */
[----:B------:R1:W5:Y:S03]  /*0510*/  @P2 LDG.E R29, desc[UR12][R2.64] ;  /* 0x0000000c021d2981 */ /* 0x000366000c1e1900 */
[----:B------:R-:W-:Y:S01]  /*0520*/  @P3 LEA.HI.X R7, R16, UR7, R17, 0x2, P4 ;  /* 0x0000000710073c11 */ /* 0x000fe2000a0f1411 */
[----:B0-----:R-:W-:Y:S01]  /*0530*/  IMAD.MOV.U32 R10, RZ, RZ, RZ ;  /* 0x000000ffff0a7224 */ /* 0x001fe200078e00ff */
[----:B------:R0:W5:Y:S05]  /*0540*/  @P3 LDG.E R28, desc[UR12][R4.64] ;  /* 0x0000000c041c3981 */ /* 0x00016a000c1e1900 */
[----:B------:R0:W5:Y:S01]  /*0550*/  @P3 LDG.E R10, desc[UR12][R6.64] ;  /* 0x0000000c060a3981 */ /* 0x000162000c1e1900 */
[----:B------:R-:W-:-:S04]  /*0560*/  @P0 LEA R8, P6, R25, UR10, 0x2 ;  /* 0x0000000a19080c11 */ /* 0x000fc8000f8c10ff */
[----:B------:R-:W-:Y:S01]  /*0570*/  @P0 LEA.HI.X R9, R25, UR11, R24, 0x2, P6 ;  /* 0x0000000b19090c11 */ /* 0x000fe2000b0f1418 */
[----:B------:R-:W-:Y:S01]  /*0580*/  IMAD.WIDE.U32 R14, R12, 0x4, R14 ;  /* 0x000000040c0e7825 */ /* 0x000fe200078e000e */
[----:B--2---:R-:W-:-:S03]  /*0590*/  FSETP.GTU.FTZ.AND P4, PT, |R19|, +INF , PT ;  /* 0x7f8000001300780b */ /* 0x004fc60003f9c200 */
[----:B---3--:R-:W-:-:S05]  /*05a0*/  FMUL.FTZ R27, R27, UR5 ;  /* 0x000000051b1b7c20 */ /* 0x008fca0008410000 */
[----:B------:R-:W-:Y:S01]  /*05b0*/  FSETP.GT.FTZ.AND P5, PT, R19, R27, PT ;  /* 0x0000001b1300720b */ /* 0x000fe20003fb4000 */
[----:B----4-:R-:W-:-:S03]  /*05c0*/  FMUL.FTZ R23, R23, UR5 ;  /* 0x0000000517177c20 */ /* 0x010fc60008410000 */
[----:B------:R-:W-:Y:S02]  /*05d0*/  PLOP3.LUT P4, PT, P4, P5, PT, 0xa8, 0x0 ;  /* 0x000000000000781c */ /* 0x000fe4000278b570 */
[C---:B-----5:R-:W-:Y:S02]  /*05e0*/  FSETP.GTU.FTZ.AND P5, PT, |R18|.reuse, +INF , PT ;  /* 0x7f8000001200780b */ /* 0x060fe40003fbc200 */
[----:B------:R-:W-:-:S04]  /*05f0*/  FSETP.GT.FTZ.AND P6, PT, R18, R23, PT ;  /* 0x000000171200720b */ /* 0x000fc80003fd4000 */
[----:B------:R-:W-:Y:S02]  /*0600*/  PLOP3.LUT P5, PT, P5, P6, PT, 0xa8, 0x0 ;  /* 0x000000000000781c */ /* 0x000fe40002fad570 */
[----:B-1----:R-:W-:Y:S01]  /*0610*/  @P1 LEA R2, P6, R21, UR10, 0x2 ;  /* 0x0000000a15021c11 */ /* 0x002fe2000f8c10ff */
[----:B------:R-:W-:-:S03]  /*0620*/  FMUL.FTZ R26, R26, UR5 ;  /* 0x000000051a1a7c20 */ /* 0x000fc60008410000 */
[----:B------:R-:W-:Y:S02]  /*0630*/  @P1 LEA.HI.X R3, R21, UR11, R22, 0x2, P6 ;  /* 0x0000000b15031c11 */ /* 0x000fe4000b0f1416 */
[C---:B0-----:R-:W-:Y:S02]  /*0640*/  @P2 LEA R4, P6, R20.reuse, UR10, 0x2 ;  /* 0x0000000a14042c11 */ /* 0x041fe4000f8c10ff */
[----:B------:R-:W-:Y:S02]  /*0650*/  FSEL R19, R19, R27, P4 ;  /* 0x0000001b13137208 */ /* 0x000fe40002000000 */
[----:B------:R-:W-:Y:S01]  /*0660*/  @P2 LEA.HI.X R5, R20, UR11, R13, 0x2, P6 ;  /* 0x0000000b14052c11 */ /* 0x000fe2000b0f140d */
[----:B------:R-:W-:Y:S01]  /*0670*/  FMUL.FTZ R11, R28, UR5 ;  /* 0x000000051c0b7c20 */ /* 0x000fe20008410000 */
[----:B------:R-:W-:Y:S02]  /*0680*/  FSEL R23, R18, R23, P5 ;  /* 0x0000001712177208 */ /* 0x000fe40002800000 */
[----:B------:R-:W-:-:S02]  /*0690*/  @P3 LEA R6, P6, R16, UR10, 0x2 ;  /* 0x0000000a10063c11 */ /* 0x000fc4000f8c10ff */
[C---:B------:R-:W-:Y:S02]  /*06a0*/  FSETP.GTU.FTZ.AND P4, PT, |R29|.reuse, +INF , PT ;  /* 0x7f8000001d00780b */ /* 0x040fe40003f9c200 */
[----:B------:R-:W-:Y:S02]  /*06b0*/  FSETP.GT.FTZ.AND P5, PT, R29, R26, PT ;  /* 0x0000001a1d00720b */ /* 0x000fe40003fb4000 */
[----:B------:R-:W-:Y:S02]  /*06c0*/  @P3 LEA.HI.X R7, R16, UR11, R17, 0x2, P6 ;  /* 0x0000000b10073c11 */ /* 0x000fe4000b0f1411 */
[----:B------:R-:W-:Y:S02]  /*06d0*/  PLOP3.LUT P4, PT, P4, P5, PT, 0xa8, 0x0 ;  /* 0x000000000000781c */ /* 0x000fe4000278b570 */
[C---:B------:R-:W-:Y:S02]  /*06e0*/  FSETP.GTU.FTZ.AND P5, PT, |R10|.reuse, +INF , PT ;  /* 0x7f8000000a00780b */ /* 0x040fe40003fbc200 */
[----:B------:R-:W-:-:S04]  /*06f0*/  FSETP.GT.FTZ.AND P6, PT, R10, R11, PT ;  /* 0x0000000b0a00720b */ /* 0x000fc80003fd4000 */
[----:B------:R-:W-:Y:S02]  /*0700*/  PLOP3.LUT P5, PT, P5, P6, PT, 0xa8, 0x0 ;  /* 0x000000000000781c */ /* 0x000fe40002fad570 */
[----:B------:R-:W-:Y:S02]  /*0710*/  FSEL R29, R29, R26, P4 ;  /* 0x0000001a1d1d7208 */ /* 0x000fe40002000000 */
[----:B------:R-:W-:Y:S01]  /*0720*/  FSEL R11, R10, R11, P5 ;  /* 0x0000000b0a0b7208 */ /* 0x000fe20002800000 */
        /* <DEDUP_REMOVED lines=10> */
.L_x_6834:
        /* <DEDUP_REMOVED lines=9> */
.L_x_6836:
[C---:B------:R-:W-:Y:S01]  /*0860*/  IMAD.SHL.U32 R2, R12.reuse, 0x10, RZ ;  /* 0x000000100c027824 */ /* 0x040fe200078e00ff */
[----:B------:R-:W-:-:S04]  /*0870*/  SHF.L.U64.HI R14, R12, 0x4, R15 ;  /* 0x000000040c0e7819 */ /* 0x000fc8000001020f */
[C---:B------:R-:W-:Y:S02]  /*0880*/  IADD3 R8, P1, R2.reuse, UR8, RZ ;  /* 0x0000000802087c10 */ /* 0x040fe4000ff3e0ff */
[----:B------:R-:W-:Y:S02]  /*0890*/  IADD3 R6, P0, R2, UR6, RZ ;  /* 0x0000000602067c10 */ /* 0x000fe4000ff1e0ff */
[C---:B------:R-:W-:Y:S02]  /*08a0*/  IADD3.X R9, R14.reuse, UR9, RZ, P1, !PT ;  /* 0x000000090e097c10 */ /* 0x040fe40008ffe4ff */
[----:B------:R-:W-:-:S04]  /*08b0*/  IADD3.X R7, R14, UR7, RZ, P0, !PT ;  /* 0x000000070e077c10 */ /* 0x000fc800087fe4ff */
[----:B------:R-:W2:Y:S04]  /*08c0*/  LDG.E.128 R8, desc[UR12][R8.64] ;  /* 0x0000000c08087981 */ /* 0x000ea8000c1e1d00 */
[----:B------:R-:W3:Y:S01]  /*08d0*/  LDG.E.128 R4, desc[UR12][R6.64] ;  /* 0x0000000c06047981 */ /* 0x000ee2000c1e1d00 */
[----:B--2---:R-:W-:Y:S01]  /*08e0*/  FMUL.FTZ R3, R8, UR15 ;  /* 0x0000000f08037c20 */ /* 0x004fe20008410000 */
[----:B------:R-:W-:Y:S01]  /*08f0*/  FMUL.FTZ R13, R10, UR15 ;  /* 0x0000000f0a0d7c20 */ /* 0x000fe20008410000 */
[----:B------:R-:W-:Y:S01]  /*0900*/  FMUL.FTZ R10, R11, UR15 ;  /* 0x0000000f0b0a7c20 */ /* 0x000fe20008410000 */
[----:B------:R-:W-:Y:S01]  /*0910*/  FMUL.FTZ R0, R9, UR15 ;  /* 0x0000000f09007c20 */ /* 0x000fe20008410000 */
[C---:B---3--:R-:W-:Y:S02]  /*0920*/  FSETP.GTU.FTZ.AND P0, PT, |R4|.reuse, +INF , PT ;  /* 0x7f8000000400780b */ /* 0x048fe40003f1c200 */
[----:B------:R-:W-:-:S02]  /*0930*/  FSETP.GT.FTZ.AND P1, PT, R4, R3, PT ;  /* 0x000000030400720b */ /* 0x000fc40003f34000 */
[----:B------:R-:W-:Y:S02]  /*0940*/  FSETP.GTU.FTZ.AND P2, PT, |R5|, +INF , PT ;  /* 0x7f8000000500780b */ /* 0x000fe40003f5c200 */
[----:B------:R-:W-:Y:S02]  /*0950*/  PLOP3.LUT P0, PT, P0, P1, PT, 0xa8, 0x0 ;  /* 0x000000000000781c */ /* 0x000fe40000703570 */
[C---:B------:R-:W-:Y:S02]  /*0960*/  FSETP.GTU.FTZ.AND P1, PT, |R7|.reuse, +INF , PT ;  /* 0x7f8000000700780b */ /* 0x040fe40003f3c200 */
[----:B------:R-:W-:Y:S02]  /*0970*/  FSEL R4, R4, R3, P0 ;  /* 0x0000000304047208 */ /* 0x000fe40000000000 */
[----:B------:R-:W-:Y:S02]  /*0980*/  FSETP.GT.FTZ.AND P0, PT, R7, R10, PT ;  /* 0x0000000a0700720b */ /* 0x000fe40003f14000 */
[----:B------:R-:W-:-:S02]  /*0990*/  FSETP.GT.FTZ.AND P3, PT, R5, R0, PT ;  /* 0x000000000500720b */ /* 0x000fc40003f74000 */
[----:B------:R-:W-:Y:S02]  /*09a0*/  PLOP3.LUT P0, PT, P1, P0, PT, 0xa8, 0x0 ;  /* 0x000000000000781c */ /* 0x000fe40000f01570 */
[C---:B------:R-:W-:Y:S02]  /*09b0*/  FSETP.GTU.FTZ.AND P4, PT, |R6|.reuse, +INF , PT ;  /* 0x7f8000000600780b */ /* 0x040fe40003f9c200 */
[----:B------:R-:W-:Y:S02]  /*09c0*/  FSETP.GT.FTZ.AND P5, PT, R6, R13, PT ;  /* 0x0000000d0600720b */ /* 0x000fe40003fb4000 */
[----:B------:R-:W-:Y:S02]  /*09d0*/  FSEL R7, R7, R10, P0 ;  /* 0x0000000a07077208 */ /* 0x000fe40000000000 */
[----:B------:R-:W-:Y:S02]  /*09e0*/  PLOP3.LUT P2, PT, P2, P3, PT, 0xa8, 0x0 ;  /* 0x000000000000781c */ /* 0x000fe40001747570 */
[----:B------:R-:W-:-:S02]  /*09f0*/  IADD3 R12, P0, R12, UR5, RZ ;  /* 0x000000050c0c7c10 */ /* 0x000fc4000ff1e0ff */
[----:B------:R-:W-:Y:S02]  /*0a00*/  PLOP3.LUT P4, PT, P4, P5, PT, 0xa8, 0x0 ;  /* 0x000000000000781c */ /* 0x000fe4000278b570 */
[----:B------:R-:W-:Y:S01]  /*0a10*/  IADD3 R2, P3, R2, UR10, RZ ;  /* 0x0000000a02027c10 */ /* 0x000fe2000ff7e0ff */
[----:B------:R-:W-:Y:S01]  /*0a20*/  IMAD.X R15, RZ, RZ, R15, P0 ;  /* 0x000000ffff0f7224 */ /* 0x000fe200000e060f */
[----:B------:R-:W-:Y:S01]  /*0a30*/  FSEL R5, R5, R0, P2 ;  /* 0x0000000005057208 */ /* 0x000fe20001000000 */
[----:B------:R-:W-:Y:S01]  /*0a40*/  IMAD.SHL.U32 R0, R12, 0x4, RZ ;  /* 0x000000040c007824 */ /* 0x000fe200078e00ff */
[----:B------:R-:W-:Y:S02]  /*0a50*/  FSEL R6, R6, R13, P4 ;  /* 0x0000000d06067208 */ /* 0x000fe40002000000 */
[----:B------:R-:W-:Y:S02]  /*0a60*/  IADD3.X R3, R14, UR11, RZ, P3, !PT ;  /* 0x0000000b0e037c10 */ /* 0x000fe40009ffe4ff */
[----:B------:R-:W-:-:S02]  /*0a70*/  ISETP.GE.U32.AND P0, PT, R0, UR14, PT ;  /* 0x0000000e00007c0c */ /* 0x000fc4000bf06070 */
[C---:B------:R-:W-:Y:S01]  /*0a80*/  ISETP.LT.U32.AND P1, PT, R12.reuse, 0x4000, PT ;  /* 0x000040000c00780c */ /* 0x040fe20003f21070 */
[----:B------:R0:W-:Y:S01]  /*0a90*/  STG.E.128 desc[UR12][R2.64], R4 ;  /* 0x0000000402007986 */ /* 0x0001e2000c101d0c */
[----:B------:R-:W-:Y:S02]  /*0aa0*/  SHF.L.U64.HI R0, R12, 0x2, R15 ;  /* 0x000000020c007819 */ /* 0x000fe4000001020f */
[----:B------:R-:W-:Y:S02]  /*0ab0*/  ISETP.LT.U32.AND.EX P1, PT, R15, RZ, PT, P1 ;  /* 0x000000ff0f00720c */ /* 0x000fe40003f21110 */
[----:B------:R-:W-:-:S13]  /*0ac0*/  ISETP.GE.AND.EX P0, PT, R0, UR4, PT, P0 ;  /* 0x0000000400007c0c */ /* 0x000fda000bf06300 */
[----:B0-----:R-:W-:Y:S05]  /*0ad0*/  @!P0 BRA P1, `(.L_x_6836) ;  /* 0xfffffffc00608947 */ /* 0x001fea000083ffff */
[----:B------:R-:W-:Y:S05]  /*0ae0*/  EXIT ;  /* 0x000000000000794d */ /* 0x000fea0003800000 */
.L_x_6837:
        /* <DEDUP_REMOVED lines=9> */
.L_x_8077:


//--------------------- .text._ZN2at6native55_GLOBAL__N__de093ff9_22_ForeachBinaryOpList_cu_a911ec4325multi_tensor_apply_kernelINS1_18TensorListMetadataILi3EEENS1_24BinaryOpListAlphaFunctorIdLi3ELi2ELi2EEEJNS0_7maximumIdEEdEEEvT_T0_DpT1_ --------------------------
	.section	.text._ZN2at6native55_GLOBAL__N__de093ff9_22_ForeachBinaryOpList_cu_a911ec4325multi_tensor_apply_kernelINS1_18TensorListMetadataILi3EEENS1_24BinaryOpListAlphaFunctorIdLi3ELi2ELi2EEEJNS0_7maximumIdEEdEEEvT_T0_DpT1_,"ax",@progbits
	.align	128
.text._ZN2at6native55_GLOBAL__N__de093ff9_22_ForeachBinaryOpList_cu_a911ec4325multi_tensor_apply_kernelINS1_18TensorListMetadataILi3EEENS1_24BinaryOpListAlphaFunctorIdLi3ELi2ELi2EEEJNS0_7maximumIdEEdEEEvT_T0_DpT1_:
        .type           _ZN2at6native55_GLOBAL__N__de093ff9_22_ForeachBinaryOpList_cu_a911ec4325multi_tensor_apply_kernelINS1_18TensorListMetadataILi3EEENS1_24BinaryOpListAlphaFunctorIdLi3ELi2ELi2EEEJNS0_7maximumIdEEdEEEvT_T0_DpT1_,@function
        .size           _ZN2at6native55_GLOBAL__N__de093ff9_22_ForeachBinaryOpList_cu_a911ec4325multi_tensor_apply_kernelINS1_18TensorListMetadataILi3EEENS1_24BinaryOpListAlphaFunctorIdLi3ELi2ELi2EEEJNS0_7maximumIdEEdEEEvT_T0_DpT1_,(.L_x_8078 - _ZN2at6native55_GLOBAL__N__de093ff9_22_ForeachBinaryOpList_cu_a911ec4325multi_tensor_apply_kernelINS1_18TensorListMetadataILi3EEENS1_24BinaryOpListAlphaFunctorIdLi3ELi2ELi2EEEJNS0_7maximumIdEEdEEEvT_T0_DpT1_)
        .other          _ZN2at6native55_GLOBAL__N__de093ff9_22_ForeachBinaryOpList_cu_a911ec4325multi_tensor_apply_kernelINS1_18TensorListMetadataILi3EEENS1_24BinaryOpListAlphaFunctorIdLi3ELi2ELi2EEEJNS0_7maximumIdEEdEEEvT_T0_DpT1_,@"STO_CUDA_ENTRY STV_DEFAULT"
_ZN2at6native55_GLOBAL__N__de093ff9_22_ForeachBinaryOpList_cu_a911ec4325multi_tensor_apply_kernelINS1_18TensorListMetadataILi3EEENS1_24BinaryOpListAlphaFunctorIdLi3ELi2ELi2EEEJNS0_7maximumIdEEdEEEvT_T0_DpT1_:
        /* <DEDUP_REMOVED lines=31> */
[----:B------:R-:W-:Y:S01]  /*01f0*/  UMOV UR5, URZ ;  /* 0x0000003f00057c82 */ /* 0x000fe20008000000 */
[----:B------:R-:W-:-:S05]  /*0200*/  ULDC.64 UR18, c[0x0][0xe60] ;  /* 0x0003980000127ab9 */ /* 0x000fca0000000a00 */
.L_x_6839:
[----:B0-----:R-:W-:Y:S02]  /*0210*/  IADD3 R7, P0, R0, UR4, RZ ;  /* 0x0000000400077c10 */ /* 0x001fe4000ff1e0ff */
[----:B------:R-:W-:Y:S02]  /*0220*/  CS2R R16, SRZ ;  /* 0x0000000000107805 */ /* 0x000fe4000001ff00 */
[C---:B------:R-:W-:Y:S01]  /*0230*/  ISETP.GE.U32.AND P3, PT, R7.reuse, 0x10000, PT ;  /* 0x000100000700780c */ /* 0x040fe20003f66070 */
[----:B------:R-:W-:Y:S01]  /*0240*/  IMAD.X R4, RZ, RZ, UR5, P0 ;  /* 0x00000005ff047e24 */ /* 0x000fe200080e06ff */
[----:B------:R-:W-:-:S04]  /*0250*/  ISETP.LT.U32.AND P0, PT, R7, UR16, PT ;  /* 0x0000001007007c0c */ /* 0x000fc8000bf01070 */
[----:B------:R-:W-:-:S04]  /*0260*/  ISETP.GE.U32.AND.EX P3, PT, R4, RZ, PT, P3 ;  /* 0x000000ff0400720c */ /* 0x000fc80003f66130 */
[----:B------:R-:W-:Y:S02]  /*0270*/  ISETP.LT.AND.EX P3, PT, R4, UR12, !P3, P0 ;  /* 0x0000000c04007c0c */ /* 0x000fe4000df61300 */
[----:B------:R-:W-:-:S11]  /*0280*/  CS2R R18, SRZ ;  /* 0x0000000000127805 */ /* 0x000fd6000001ff00 */
[----:B------:R-:W-:-:S04]  /*0290*/  @P3 LEA R8, P0, R7, UR8, 0x3 ;  /* 0x0000000807083c11 */ /* 0x000fc8000f8018ff */
[C---:B------:R-:W-:Y:S02]  /*02a0*/  @P3 LEA.HI.X R9, R7.reuse, UR9, R4, 0x3, P0 ;  /* 0x0000000907093c11 */ /* 0x040fe400080f1c04 */
[----:B------:R-:W-:-:S03]  /*02b0*/  @P3 LEA R2, P0, R7, UR6, 0x3 ;  /* 0x0000000607023c11 */ /* 0x000fc6000f8018ff */
[----:B------:R-:W2:Y:S01]  /*02c0*/  @P3 LDG.E.64 R16, desc[UR14][R8.64] ;  /* 0x0000000e08103981 */ /* 0x000ea2000c1e1b00 */
[----:B------:R-:W-:-:S05]  /*02d0*/  @P3 LEA.HI.X R3, R7, UR7, R4, 0x3, P0 ;  /* 0x0000000707033c11 */ /* 0x000fca00080f1c04 */
[----:B------:R0:W3:Y:S01]  /*02e0*/  @P3 LDG.E.64 R18, desc[UR14][R2.64] ;  /* 0x0000000e02123981 */ /* 0x0000e2000c1e1b00 */
[----:B------:R-:W-:Y:S01]  /*02f0*/  IADD3 R6, P0, R7, UR13, RZ ;  /* 0x0000000d07067c10 */ /* 0x000fe2000ff1e0ff */
[----:B------:R-:W-:Y:S01]  /*0300*/  IMAD.U32 R10, RZ, RZ, UR13 ;  /* 0x0000000dff0a7e24 */ /* 0x000fe2000f8e00ff */
[----:B------:R-:W-:Y:S01]  /*0310*/  CS2R R14, SRZ ;  /* 0x00000000000e7805 */ /* 0x000fe2000001ff00 */
[----:B------:R-:W-:Y:S01]  /*0320*/  IMAD.U32 R26, RZ, RZ, UR13 ;  /* 0x0000000dff1a7e24 */ /* 0x000fe2000f8e00ff */
[C---:B------:R-:W-:Y:S01]  /*0330*/  ISETP.GE.U32.AND P2, PT, R6.reuse, 0x10000, PT ;  /* 0x000100000600780c */ /* 0x040fe20003f46070 */
[----:B------:R-:W-:Y:S01]  /*0340*/  IMAD.X R5, RZ, RZ, R4, P0 ;  /* 0x000000ffff057224 */ /* 0x000fe200000e0604 */
[----:B------:R-:W-:Y:S01]  /*0350*/  ISETP.LT.U32.AND P0, PT, R6, UR16, PT ;  /* 0x0000001006007c0c */ /* 0x000fe2000bf01070 */
[----:B------:R-:W-:Y:S01]  /*0360*/  IMAD R26, R26, 0x3, RZ ;  /* 0x000000031a1a7824 */ /* 0x000fe200078e02ff */
[----:B------:R-:W-:Y:S02]  /*0370*/  LEA R27, P4, R10, R7, 0x1 ;  /* 0x000000070a1b7211 */ /* 0x000fe400078808ff */
[----:B------:R-:W-:-:S02]  /*0380*/  ISETP.GE.U32.AND.EX P2, PT, R5, RZ, PT, P2 ;  /* 0x000000ff0500720c */ /* 0x000fc40003f46120 */
[----:B------:R-:W-:Y:S01]  /*0390*/  ISETP.GE.U32.AND P1, PT, R27, 0x10000, PT ;  /* 0x000100001b00780c */ /* 0x000fe20003f26070 */
[----:B0-----:R-:W-:Y:S01]  /*03a0*/  IMAD.X R2, RZ, RZ, R4, P4 ;  /* 0x000000ffff027224 */ /* 0x001fe200020e0604 */
[----:B------:R-:W-:Y:S02]  /*03b0*/  ISETP.LT.AND.EX P2, PT, R5, UR12, !P2, P0 ;  /* 0x0000000c05007c0c */ /* 0x000fe4000d741300 */
[----:B------:R-:W-:Y:S02]  /*03c0*/  ISETP.LT.U32.AND P0, PT, R27, UR16, PT ;  /* 0x000000101b007c0c */ /* 0x000fe4000bf01070 */
[----:B------:R-:W-:Y:S02]  /*03d0*/  ISETP.GE.U32.AND.EX P1, PT, R2, RZ, PT, P1 ;  /* 0x000000ff0200720c */ /* 0x000fe40003f26110 */
[----:B------:R-:W-:Y:S02]  /*03e0*/  IADD3 R26, P4, R26, R7, RZ ;  /* 0x000000071a1a7210 */ /* 0x000fe40007f9e0ff */
[----:B------:R-:W-:-:S02]  /*03f0*/  ISETP.LT.AND.EX P1, PT, R2, UR12, !P1, P0 ;  /* 0x0000000c02007c0c */ /* 0x000fc4000cf21300 */
[----:B------:R-:W-:Y:S01]  /*0400*/  ISETP.GE.U32.AND P6, PT, R26, 0x10000, PT ;  /* 0x000100001a00780c */ /* 0x000fe20003fc6070 */
[----:B------:R-:W-:Y:S02]  /*0410*/  IMAD.X R3, RZ, RZ, R4, P4 ;  /* 0x000000ffff037224 */ /* 0x000fe400020e0604 */
[C---:B------:R-:W-:Y:S02]  /*0420*/  @P2 LEA R10, P0, R6.reuse, UR6, 0x3 ;  /* 0x00000006060a2c11 */ /* 0x040fe4000f8018ff */
[C---:B------:R-:W-:Y:S02]  /*0430*/  @P2 LEA R28, P4, R6.reuse, UR8, 0x3 ;  /* 0x00000008061c2c11 */ /* 0x040fe4000f8818ff */
[----:B------:R-:W-:Y:S02]  /*0440*/  @P2 LEA.HI.X R11, R6, UR7, R5, 0x3, P0 ;  /* 0x00000007060b2c11 */ /* 0x000fe400080f1c05 */
[----:B------:R-:W-:Y:S02]  /*0450*/  ISETP.LT.U32.AND P0, PT, R26, UR16, PT ;  /* 0x000000101a007c0c */ /* 0x000fe4000bf01070 */
[----:B------:R-:W-:-:S02]  /*0460*/  ISETP.GE.U32.AND.EX P6, PT, R3, RZ, PT, P6 ;  /* 0x000000ff0300720c */ /* 0x000fc40003fc6160 */
[----:B------:R-:W-:Y:S02]  /*0470*/  CS2R R8, SRZ ;  /* 0x0000000000087805 */ /* 0x000fe4000001ff00 */
[----:B------:R-:W-:Y:S02]  /*0480*/  @P2 LEA.HI.X R29, R6, UR9, R5, 0x3, P4 ;  /* 0x00000009061d2c11 */ /* 0x000fe4000a0f1c05 */
[----:B------:R-:W-:Y:S02]  /*0490*/  CS2R R12, SRZ ;  /* 0x00000000000c7805 */ /* 0x000fe4000001ff00 */
[----:B------:R-:W-:Y:S01]  /*04a0*/  ISETP.LT.AND.EX P0, PT, R3, UR12, !P6, P0 ;  /* 0x0000000c03007c0c */ /* 0x000fe2000f701300 */
[----:B------:R0:W4:Y:S01]  /*04b0*/  @P2 LDG.E.64 R14, desc[UR14][R10.64] ;  /* 0x0000000e0a0e2981 */ /* 0x000122000c1e1b00 */
[----:B------:R-:W-:-:S03]  /*04c0*/  @P1 LEA R22, P5, R27, UR6, 0x3 ;  /* 0x000000061b161c11 */ /* 0x000fc6000f8a18ff */
[----:B------:R-:W5:Y:S01]  /*04d0*/  @P2 LDG.E.64 R8, desc[UR14][R28.64] ;  /* 0x0000000e1c082981 */ /* 0x000f62000c1e1b00 */
[C-C-:B------:R-:W-:Y:S02]  /*04e0*/  @P1 LEA.HI.X R23, R27.reuse, UR7, R2.reuse, 0x3, P5 ;  /* 0x000000071b171c11 */ /* 0x140fe4000a8f1c02 */
[C---:B------:R-:W-:Y:S02]  /*04f0*/  @P1 LEA R20, P5, R27.reuse, UR8, 0x3 ;  /* 0x000000081b141c11 */ /* 0x040fe4000f8a18ff */
[----:B0-----:R-:W-:Y:S01]  /*0500*/  CS2R R10, SRZ ;  /* 0x00000000000a7805 */ /* 0x001fe2000001ff00 */
[----:B------:R0:W4:Y:S01]  /*0510*/  @P1 LDG.E.64 R12, desc[UR14][R22.64] ;  /* 0x0000000e160c1981 */ /* 0x000122000c1e1b00 */
[----:B------:R-:W-:Y:S02]  /*0520*/  @P1 LEA.HI.X R21, R27, UR9, R2, 0x3, P5 ;  /* 0x000000091b151c11 */ /* 0x000fe4000a8f1c02 */
[----:B------:R-:W-:-:S03]  /*0530*/  @P0 LEA R24, P5, R26, UR6, 0x3 ;  /* 0x000000061a180c11 */ /* 0x000fc6000f8a18ff */
[----:B------:R-:W4:Y:S01]  /*0540*/  @P1 LDG.E.64 R10, desc[UR14][R20.64] ;  /* 0x0000000e140a1981 */ /* 0x000f22000c1e1b00 */
[----:B0-----:R-:W-:Y:S02]  /*0550*/  CS2R R22, SRZ ;  /* 0x0000000000167805 */ /* 0x001fe4000001ff00 */
[----:B------:R-:W-:Y:S02]  /*0560*/  CS2R R28, SRZ ;  /* 0x00000000001c7805 */ /* 0x000fe4000001ff00 */
[----:B------:R-:W-:-:S05]  /*0570*/  @P0 LEA.HI.X R25, R26, UR7, R3, 0x3, P5 ;  /* 0x000000071a190c11 */ /* 0x000fca000a8f1c03 */
[----:B------:R-:W4:Y:S01]  /*0580*/  @P0 LDG.E.64 R28, desc[UR14][R24.64] ;  /* 0x0000000e181c0981 */ /* 0x000f22000c1e1b00 */
[----:B--2---:R-:W-:-:S08]  /*0590*/  DMUL R16, R16, UR18 ;  /* 0x0000001210107c28 */ /* 0x004fd00008000000 */
[----:B---3--:R-:W-:-:S06]  /*05a0*/  DSETP.GT.AND P4, PT, R18, R16, PT ;  /* 0x000000101200722a */ /* 0x008fcc0003f84000 */
[----:B------:R-:W-:-:S06]  /*05b0*/  DSETP.GTU.OR P4, PT, |R18|, +INF , P4 ;  /* 0x7ff000001200742a */ /* 0x000fcc000278c600 */
[----:B------:R-:W-:Y:S02]  /*05c0*/  FSEL R16, R18, R16, P4 ;  /* 0x0000001012107208 */ /* 0x000fe40002000000 */
[----:B------:R-:W-:Y:S02]  /*05d0*/  FSEL R17, R19, R17, P4 ;  /* 0x0000001113117208 */ /* 0x000fe40002000000 */
[----:B------:R-:W-:-:S04]  /*05e0*/  @P0 LEA R18, P4, R26, UR8, 0x3 ;  /* 0x000000081a120c11 */ /* 0x000fc8000f8818ff */
[----:B------:R-:W-:-:S05]  /*05f0*/  @P0 LEA.HI.X R19, R26, UR9, R3, 0x3, P4 ;  /* 0x000000091a130c11 */ /* 0x000fca000a0f1c03 */
[----:B------:R5:W2:Y:S02]  /*0600*/  @P0 LDG.E.64 R22, desc[UR14][R18.64] ;  /* 0x0000000e12160981 */ /* 0x000aa4000c1e1b00 */
[----:B-----5:R-:W-:Y:S01]  /*0610*/  DMUL R18, R8, UR18 ;  /* 0x0000001208127c28 */ /* 0x020fe20008000000 */
[----:B------:R-:W-:-:S07]  /*0620*/  @P3 LEA R8, P4, R7, UR10, 0x3 ;  /* 0x0000000a07083c11 */ /* 0x000fce000f8818ff */
[----:B----4-:R-:W-:Y:S01]  /*0630*/  DSETP.GT.AND P5, PT, R14, R18, PT ;  /* 0x000000120e00722a */ /* 0x010fe20003fa4000 */
[----:B------:R-:W-:Y:S02]  /*0640*/  @P3 LEA.HI.X R9, R7, UR11, R4, 0x3, P4 ;  /* 0x0000000b07093c11 */ /* 0x000fe4000a0f1c04 */
[C---:B------:R-:W-:Y:S01]  /*0650*/  @P2 LEA R20, P4, R6.reuse, UR10, 0x3 ;  /* 0x0000000a06142c11 */ /* 0x040fe2000f8818ff */
[----:B------:R-:W-:Y:S02]  /*0660*/  DMUL R10, R10, UR18 ;  /* 0x000000120a0a7c28 */ /* 0x000fe40008000000 */
[----:B------:R-:W-:Y:S01]  /*0670*/  DSETP.GTU.OR P5, PT, |R14|, +INF , P5 ;  /* 0x7ff000000e00742a */ /* 0x000fe20002fac600 */
[----:B------:R-:W-:-:S05]  /*0680*/  @P2 LEA.HI.X R21, R6, UR11, R5, 0x3, P4 ;  /* 0x0000000b06152c11 */ /* 0x000fca000a0f1c05 */
[C---:B------:R-:W-:Y:S01]  /*0690*/  DSETP.GT.AND P4, PT, R12.reuse, R10, PT ;  /* 0x0000000a0c00722a */ /* 0x040fe20003f84000 */
[----:B------:R-:W-:Y:S02]  /*06a0*/  FSEL R6, R14, R18, P5 ;  /* 0x000000120e067208 */ /* 0x000fe40002800000 */
[----:B------:R-:W-:Y:S02]  /*06b0*/  FSEL R7, R15, R19, P5 ;  /* 0x000000130f077208 */ /* 0x000fe40002800000 */
[C---:B------:R-:W-:Y:S01]  /*06c0*/  @P1 LEA R4, P6, R27.reuse, UR10, 0x3 ;  /* 0x0000000a1b041c11 */ /* 0x040fe2000f8c18ff */
[----:B------:R-:W-:Y:S01]  /*06d0*/  DSETP.GTU.OR P4, PT, |R12|, +INF , P4 ;  /* 0x7ff000000c00742a */ /* 0x000fe2000278c600 */
[----:B------:R-:W-:Y:S02]  /*06e0*/  UIMAD.WIDE.U32 UR4, UR13, 0x4, UR4 ;  /* 0x000000040d0478a5 */ /* 0x000fe4000f8e0004 */
[----:B------:R-:W-:Y:S02]  /*06f0*/  @P1 LEA.HI.X R5, R27, UR11, R2, 0x3, P6 ;  /* 0x0000000b1b051c11 */ /* 0x000fe4000b0f1c02 */
[----:B------:R-:W-:Y:S01]  /*0700*/  @P0 LEA R2, P6, R26, UR10, 0x3 ;  /* 0x0000000a1a020c11 */ /* 0x000fe2000f8c18ff */
[----:B------:R-:W-:Y:S01]  /*0710*/  UISETP.LT.U32.AND UP1, UPT, UR4, UR16, UPT ;  /* 0x000000100400728c */ /* 0x000fe2000bf21070 */
[----:B------:R-:W-:Y:S01]  /*0720*/  FSEL R10, R12, R10, P4 ;  /* 0x0000000a0c0a7208 */ /* 0x000fe20002000000 */
[----:B------:R-:W-:Y:S01]  /*0730*/  UISETP.GE.U32.AND UP0, UPT, UR4, 0x10000, UPT ;  /* 0x000100000400788c */ /* 0x000fe2000bf06070 */
[----:B------:R-:W-:-:S02]  /*0740*/  FSEL R11, R13, R11, P4 ;  /* 0x0000000b0d0b7208 */ /* 0x000fc40002000000 */
[----:B------:R-:W-:Y:S01]  /*0750*/  @P0 LEA.HI.X R3, R26, UR11, R3, 0x3, P6 ;  /* 0x0000000b1a030c11 */ /* 0x000fe2000b0f1c03 */
[----:B------:R1:W-:Y:S01]  /*0760*/  @P3 STG.E.64 desc[UR14][R8.64], R16 ;  /* 0x0000001008003986 */ /* 0x0003e2000c101b0e */
[----:B------:R-:W-:Y:S02]  /*0770*/  UISETP.GE.U32.AND.EX UP0, UPT, UR5, URZ, UPT, UP0 ;  /* 0x0000003f0500728c */ /* 0x000fe4000bf06100 */
[----:B------:R-:W-:Y:S01]  /*0780*/  IMAD.U32 R15, RZ, RZ, UR5 ;  /* 0x00000005ff0f7e24 */ /* 0x000fe2000f8e00ff */
[----:B------:R1:W-:Y:S04]  /*0790*/  @P2 STG.E.64 desc[UR14][R20.64], R6 ;  /* 0x0000000614002986 */ /* 0x0003e8000c101b0e */
[----:B------:R1:W-:Y:S01]  /*07a0*/  @P1 STG.E.64 desc[UR14][R4.64], R10 ;  /* 0x0000000a04001986 */ /* 0x0003e2000c101b0e */
[----:B------:R-:W-:Y:S01]  /*07b0*/  PLOP3.LUT P1, PT, PT, PT, UP0, 0x80, 0x0 ;  /* 0x000000000000781c */ /* 0x000fe20003f2f008 */
[----:B------:R-:W-:Y:S01]  /*07c0*/  IMAD.U32 R14, RZ, RZ, UR4 ;  /* 0x00000004ff0e7e24 */ /* 0x000fe2000f8e00ff */
[----:B--2---:R-:W-:-:S08]  /*07d0*/  DMUL R22, R22, UR18 ;  /* 0x0000001216167c28 */ /* 0x004fd00008000000 */
[----:B------:R-:W-:-:S06]  /*07e0*/  DSETP.GT.AND P5, PT, R28, R22, PT ;  /* 0x000000161c00722a */ /* 0x000fcc0003fa4000 */
[----:B------:R-:W-:-:S06]  /*07f0*/  DSETP.GTU.OR P5, PT, |R28|, +INF , P5 ;  /* 0x7ff000001c00742a */ /* 0x000fcc0002fac600 */
[----:B------:R-:W-:Y:S02]  /*0800*/  FSEL R12, R28, R22, P5 ;  /* 0x000000161c0c7208 */ /* 0x000fe40002800000 */
[----:B------:R-:W-:-:S05]  /*0810*/  FSEL R13, R29, R23, P5 ;  /* 0x000000171d0d7208 */ /* 0x000fca0002800000 */
[----:B------:R1:W-:Y:S01]  /*0820*/  @P0 STG.E.64 desc[UR14][R2.64], R12 ;  /* 0x0000000c02000986 */ /* 0x0003e2000c101b0e */
[----:B------:R-:W-:-:S04]  /*0830*/  PLOP3.LUT P0, PT, PT, PT, UP1, 0x80, 0x0 ;  /* 0x000000000000781c */ /* 0x000fc80003f0f018 */
[----:B------:R-:W-:-:S13]  /*0840*/  ISETP.LT.AND.EX P0, PT, R15, UR12, PT, P0 ;  /* 0x0000000c0f007c0c */ /* 0x000fda000bf01300 */
[----:B-1----:R-:W-:Y:S05]  /*0850*/  @!P1 BRA P0, `(.L_x_6839) ;  /* 0xfffffff8006c9947 */ /* 0x002fea000003ffff */
[----:B------:R-:W-:Y:S05]  /*0860*/  EXIT ;  /* 0x000000000000794d */ /* 0x000fea0003800000 */
.L_x_6838:
        /* <DEDUP_REMOVED lines=8> */
[----:B------:R-:W-:-:S05]  /*08f0*/  ULDC.64 UR18, c[0x0][0xe60] ;  /* 0x0003980000127ab9 */ /* 0x000fca0000000a00 */
.L_x_6840:
[C---:B------:R-:W-:Y:S01]  /*0900*/  IMAD.SHL.U32 R2, R3.reuse, 0x20, RZ ;  /* 0x0000002003027824 */ /* 0x040fe200078e00ff */
[----:B------:R-:W-:-:S04]  /*0910*/  SHF.L.U64.HI R20, R3, 0x5, R0 ;  /* 0x0000000503147819 */ /* 0x000fc80000010200 */
[----:B------:R-:W-:-:S04]  /*0920*/  IADD3 R24, P0, R2, UR8, RZ ;  /* 0x0000000802187c10 */ /* 0x000fc8000ff1e0ff */
[----:B------:R-:W-:Y:S02]  /*0930*/  IADD3.X R25, R20, UR9, RZ, P0, !PT ;  /* 0x0000000914197c10 */ /* 0x000fe400087fe4ff */
[----:B------:R-:W-:-:S03]  /*0940*/  IADD3 R22, P0, R2, UR6, RZ ;  /* 0x0000000602167c10 */ /* 0x000fc6000ff1e0ff */
[----:B------:R-:W2:Y:S01]  /*0950*/  LDG.E.128 R16, desc[UR14][R24.64] ;  /* 0x0000000e18107981 */ /* 0x000ea2000c1e1d00 */
[----:B------:R-:W-:-:S03]  /*0960*/  IADD3.X R23, R20, UR7, RZ, P0, !PT ;  /* 0x0000000714177c10 */ /* 0x000fc600087fe4ff */
[----:B------:R-:W3:Y:S04]  /*0970*/  LDG.E.128 R12, desc[UR14][R24.64+0x10] ;  /* 0x0000100e180c7981 */ /* 0x000ee8000c1e1d00 */
[----:B------:R-:W4:Y:S04]  /*0980*/  LDG.E.128 R4, desc[UR14][R22.64] ;  /* 0x0000000e16047981 */ /* 0x000f28000c1e1d00 */
[----:B------:R-:W5:Y:S01]  /*0990*/  LDG.E.128 R8, desc[UR14][R22.64+0x10] ;  /* 0x0000100e16087981 */ /* 0x000f62000c1e1d00 */
[----:B--2---:R-:W-:Y:S02]  /*09a0*/  DMUL R16, R16, UR18 ;  /* 0x0000001210107c28 */ /* 0x004fe40008000000 */
[----:B------:R-:W-:-:S02]  /*09b0*/  DMUL R18, R18, UR18 ;  /* 0x0000001212127c28 */ /* 0x000fc40008000000 */
[----:B---3--:R-:W-:Y:S02]  /*09c0*/  DMUL R14, R14, UR18 ;  /* 0x000000120e0e7c28 */ /* 0x008fe40008000000 */
[----:B------:R-:W-:Y:S02]  /*09d0*/  DMUL R12, R12, UR18 ;  /* 0x000000120c0c7c28 */ /* 0x000fe40008000000 */
[----:B----4-:R-:W-:Y:S02]  /*09e0*/  DSETP.GT.AND P0, PT, R4, R16, PT ;  /* 0x000000100400722a */ /* 0x010fe40003f04000 */
[----:B------:R-:W-:Y:S02]  /*09f0*/  DSETP.GT.AND P1, PT, R6, R18, PT ;  /* 0x000000120600722a */ /* 0x000fe40003f24000 */
[----:B-----5:R-:W-:Y:S02]  /*0a00*/  DSETP.GT.AND P3, PT, R10, R14, PT ;  /* 0x0000000e0a00722a */ /* 0x020fe40003f64000 */
[----:B------:R-:W-:-:S02]  /*0a10*/  DSETP.GT.AND P2, PT, R8, R12, PT ;  /* 0x0000000c0800722a */ /* 0x000fc40003f44000 */
[----:B------:R-:W-:Y:S02]  /*0a20*/  DSETP.GTU.OR P0, PT, |R4|, +INF , P0 ;  /* 0x7ff000000400742a */ /* 0x000fe4000070c600 */
[----:B------:R-:W-:Y:S02]  /*0a30*/  DSETP.GTU.OR P1, PT, |R6|, +INF , P1 ;  /* 0x7ff000000600742a */ /* 0x000fe40000f2c600 */
[----:B------:R-:W-:Y:S02]  /*0a40*/  DSETP.GTU.OR P3, PT, |R10|, +INF , P3 ;  /* 0x7ff000000a00742a */ /* 0x000fe40001f6c600 */
[----:B------:R-:W-:Y:S01]  /*0a50*/  DSETP.GTU.OR P2, PT, |R8|, +INF , P2 ;  /* 0x7ff000000800742a */ /* 0x000fe2000174c600 */
[----:B------:R-:W-:Y:S02]  /*0a60*/  FSEL R16, R4, R16, P0 ;  /* 0x0000001004107208 */ /* 0x000fe40000000000 */
[----:B------:R-:W-:Y:S02]  /*0a70*/  FSEL R17, R5, R17, P0 ;  /* 0x0000001105117208 */ /* 0x000fe40000000000 */
[----:B------:R-:W-:-:S02]  /*0a80*/  FSEL R18, R6, R18, P1 ;  /* 0x0000001206127208 */ /* 0x000fc40000800000 */
[----:B------:R-:W-:Y:S02]  /*0a90*/  FSEL R19, R7, R19, P1 ;  /* 0x0000001307137208 */ /* 0x000fe40000800000 */
[----:B------:R-:W-:Y:S02]  /*0aa0*/  IADD3 R4, P0, R2, UR10, RZ ;  /* 0x0000000a02047c10 */ /* 0x000fe4000ff1e0ff */
[----:B------:R-:W-:Y:S01]  /*0ab0*/  FSEL R6, R10, R14, P3 ;  /* 0x0000000e0a067208 */ /* 0x000fe20001800000 */
[----:B------:R-:W-:Y:S01]  /*0ac0*/  IMAD.MOV.U32 R10, RZ, RZ, R18 ;  /* 0x000000ffff0a7224 */ /* 0x000fe200078e0012 */
[----:B------:R-:W-:Y:S01]  /*0ad0*/  FSEL R7, R11, R15, P3 ;  /* 0x0000000f0b077208 */ /* 0x000fe20001800000 */
[----:B------:R-:W-:Y:S01]  /*0ae0*/  IMAD.MOV.U32 R11, RZ, RZ, R19 ;  /* 0x000000ffff0b7224 */ /* 0x000fe200078e0013 */
[----:B------:R-:W-:Y:S01]  /*0af0*/  FSEL R2, R8, R12, P2 ;  /* 0x0000000c08027208 */ /* 0x000fe20001000000 */
[----:B------:R-:W-:Y:S01]  /*0b00*/  IMAD.MOV.U32 R8, RZ, RZ, R16 ;  /* 0x000000ffff087224 */ /* 0x000fe200078e0010 */
[----:B------:R-:W-:Y:S01]  /*0b10*/  FSEL R13, R9, R13, P2 ;  /* 0x0000000d090d7208 */ /* 0x000fe20001000000 */
[----:B------:R-:W-:Y:S01]  /*0b20*/  IMAD.MOV.U32 R9, RZ, RZ, R17 ;  /* 0x000000ffff097224 */ /* 0x000fe200078e0011 */
[----:B------:R-:W-:-:S02]  /*0b30*/  IADD3.X R5, R20, UR11, RZ, P0, !PT ;  /* 0x0000000b14057c10 */ /* 0x000fc400087fe4ff */
[----:B------:R-:W-:-:S03]  /*0b40*/  IADD3 R3, P0, R3, UR4, RZ ;  /* 0x0000000403037c10 */ /* 0x000fc6000ff1e0ff */
[----:B------:R0:W-:Y:S01]  /*0b50*/  STG.E.128 desc[UR14][R4.64], R8 ;  /* 0x0000000804007986 */ /* 0x0001e2000c101d0e */
[----:B------:R-:W-:Y:S01]  /*0b60*/  ISETP.LT.U32.AND P1, PT, R3, 0x4000, PT ;  /* 0x000040000300780c */ /* 0x000fe20003f21070 */
[----:B------:R-:W-:-:S05]  /*0b70*/  IMAD.X R0, RZ, RZ, R0, P0 ;  /* 0x000000ffff007224 */ /* 0x000fca00000e0600 */
[----:B------:R-:W-:Y:S01]  /*0b80*/  ISETP.LT.U32.AND.EX P1, PT, R0, RZ, PT, P1 ;  /* 0x000000ff0000720c */ /* 0x000fe20003f21110 */
[----:B0-----:R-:W-:Y:S02]  /*0b90*/  IMAD.MOV.U32 R8, RZ, RZ, R2 ;  /* 0x000000ffff087224 */ /* 0x001fe400078e0002 */
[----:B------:R-:W-:Y:S02]  /*0ba0*/  IMAD.MOV.U32 R10, RZ, RZ, R6 ;  /* 0x000000ffff0a7224 */ /* 0x000fe400078e0006 */
[----:B------:R-:W-:Y:S02]  /*0bb0*/  IMAD.MOV.U32 R11, RZ, RZ, R7 ;  /* 0x000000ffff0b7224 */ /* 0x000fe400078e0007 */
[----:B------:R-:W-:Y:S02]  /*0bc0*/  IMAD.MOV.U32 R9, RZ, RZ, R13 ;  /* 0x000000ffff097224 */ /* 0x000fe400078e000d */
[----:B------:R-:W-:-:S03]  /*0bd0*/  IMAD.SHL.U32 R2, R3, 0x4, RZ ;  /* 0x0000000403027824 */ /* 0x000fc600078e00ff */
[----:B------:R0:W-:Y:S02]  /*0be0*/  STG.E.128 desc[UR14][R4.64+0x10], R8 ;  /* 0x0000100804007986 */ /* 0x0001e4000c101d0e */
[----:B------:R-:W-:Y:S02]  /*0bf0*/  ISETP.GE.U32.AND P0, PT, R2, UR16, PT ;  /* 0x0000001002007c0c */ /* 0x000fe4000bf06070 */
[----:B------:R-:W-:-:S04]  /*0c00*/  SHF.L.U64.HI R2, R3, 0x2, R0 ;  /* 0x0000000203027819 */ /* 0x000fc80000010200 */
[----:B------:R-:W-:-:S13]  /*0c10*/  ISETP.GE.AND.EX P0, PT, R2, UR12, PT, P0 ;  /* 0x0000000c02007c0c */ /* 0x000fda000bf06300 */
[----:B0-----:R-:W-:Y:S05]  /*0c20*/  @!P0 BRA P1, `(.L_x_6840) ;  /* 0xfffffffc00348947 */ /* 0x001fea000083ffff */
[----:B------:R-:W-:Y:S05]  /*0c30*/  EXIT ;  /* 0x000000000000794d */ /* 0x000fea0003800000 */
.L_x_6841:
        /* <DEDUP_REMOVED lines=12> */
.L_x_8078:


//--------------------- .text._ZN2at6native55_GLOBAL__N__de093ff9_22_ForeachBinaryOpList_cu_a911ec4325multi_tensor_apply_kernelINS1_18TensorListMetadataILi3EEENS1_24BinaryOpListAlphaFunctorIsLi3ELi2ELi2EEEJNS0_7maximumIsEEsEEEvT_T0_DpT1_ --------------------------
	.section	.text._ZN2at6native55_GLOBAL__N__de093ff9_22_ForeachBinaryOpList_cu_a911ec4325multi_tensor_apply_kernelINS1_18TensorListMetadataILi3EEENS1_24BinaryOpListAlphaFunctorIsLi3ELi2ELi2EEEJNS0_7maximumIsEEsEEEvT_T0_DpT1_,"ax",@progbits
	.align	128
.text._ZN2at6native55_GLOBAL__N__de093ff9_22_ForeachBinaryOpList_cu_a911ec4325multi_tensor_apply_kernelINS1_18TensorListMetadataILi3EEENS1_24BinaryOpListAlphaFunctorIsLi3ELi2ELi2EEEJNS0_7maximumIsEEsEEEvT_T0_DpT1_:
        .type           _ZN2at6native55_GLOBAL__N__de093ff9_22_ForeachBinaryOpList_cu_a911ec4325multi_tensor_apply_kernelINS1_18TensorListMetadataILi3EEENS1_24BinaryOpListAlphaFunctorIsLi3ELi2ELi2EEEJNS0_7maximumIsEEsEEEvT_T0_DpT1_,@function
        .size           _ZN2at6native55_GLOBAL__N__de093ff9_22_ForeachBinaryOpList_cu_a911ec4325multi_tensor_apply_kernelINS1_18TensorListMetadataILi3EEENS1_24BinaryOpListAlphaFunctorIsLi3ELi2ELi2EEEJNS0_7maximumIsEEsEEEvT_T0_DpT1_,(.L_x_8079 - _ZN2at6native55_GLOBAL__N__de093ff9_22_ForeachBinaryOpList_cu_a911ec4325multi_tensor_apply_kernelINS1_18TensorListMetadataILi3EEENS1_24BinaryOpListAlphaFunctorIsLi3ELi2ELi2EEEJNS0_7maximumIsEEsEEEvT_T0_DpT1_)
        .other          _ZN2at6native55_GLOBAL__N__de093ff9_22_ForeachBinaryOpList_cu_a911ec4325multi_tensor_apply_kernelINS1_18TensorListMetadataILi3EEENS1_24BinaryOpListAlphaFunctorIsLi3ELi2ELi2EEEJNS0_7maximumIsEEsEEEvT_T0_DpT1_,@"STO_CUDA_ENTRY STV_DEFAULT"
_ZN2at6native55_GLOBAL__N__de093ff9_22_ForeachBinaryOpList_cu_a911ec4325multi_tensor_apply_kernelINS1_18TensorListMetadataILi3EEENS1_24BinaryOpListAlphaFunctorIsLi3ELi2ELi2EEEJNS0_7maximumIsEEsEEEvT_T0_DpT1_:
        /* <DEDUP_REMOVED lines=32> */
.L_x_6843:
[----:B0-----:R-:W-:Y:S01]  /*0200*/  IADD3 R13, P0, R3, R7, RZ ;  /* 0x00000007030d7210 */ /* 0x001fe20007f1e0ff */
[C---:B-1----:R-:W-:Y:S01]  /*0210*/  IMAD R0, R5.reuse, 0x3, RZ ;  /* 0x0000000305007824 */ /* 0x042fe200078e02ff */
[----:B------:R-:W-:Y:S02]  /*0220*/  PRMT R6, RZ, 0x7610, R6 ;  /* 0x00007610ff067816 */ /* 0x000fe40000000006 */
[CC--:B------:R-:W-:Y:S01]  /*0230*/  IADD3 R24, P3, R5.reuse, R13.reuse, RZ ;  /* 0x0000000d05187210 */ /* 0x0c0fe20007f7e0ff */
[----:B------:R-:W-:Y:S01]  /*0240*/  IMAD.X R21, RZ, RZ, R9, P0 ;  /* 0x000000ffff157224 */ /* 0x000fe200000e0609 */
[----:B------:R-:W-:Y:S02]  /*0250*/  LEA R22, P5, R5, R13, 0x1 ;  /* 0x0000000d05167211 */ /* 0x000fe400078a08ff */
[C---:B------:R-:W-:Y:S01]  /*0260*/  ISETP.GE.U32.AND P4, PT, R13.reuse, 0x10000, PT ;  /* 0x000100000d00780c */ /* 0x040fe20003f86070 */
[--C-:B------:R-:W-:Y:S01]  /*0270*/  IMAD.X R17, RZ, RZ, R21.reuse, P3 ;  /* 0x000000ffff117224 */ /* 0x100fe200018e0615 */
[----:B------:R-:W-:Y:S01]  /*0280*/  ISETP.LT.U32.AND P0, PT, R13, UR15, PT ;  /* 0x0000000f0d007c0c */ /* 0x000fe2000bf01070 */
[----:B------:R-:W-:Y:S01]  /*0290*/  IMAD.X R23, RZ, RZ, R21, P5 ;  /* 0x000000ffff177224 */ /* 0x000fe200028e0615 */
[----:B------:R-:W-:-:S02]  /*02a0*/  ISETP.GE.U32.AND.EX P4, PT, R21, RZ, PT, P4 ;  /* 0x000000ff1500720c */ /* 0x000fc40003f86140 */
[----:B------:R-:W-:Y:S02]  /*02b0*/  ISETP.GE.U32.AND P1, PT, R24, 0x10000, PT ;  /* 0x000100001800780c */ /* 0x000fe40003f26070 */
[----:B------:R-:W-:Y:S02]  /*02c0*/  ISETP.GE.U32.AND P3, PT, R22, 0x10000, PT ;  /* 0x000100001600780c */ /* 0x000fe40003f66070 */
[----:B------:R-:W-:Y:S02]  /*02d0*/  ISETP.LT.AND.EX P0, PT, R21, UR5, !P4, P0 ;  /* 0x0000000515007c0c */ /* 0x000fe4000e701300 */
[----:B------:R-:W-:Y:S02]  /*02e0*/  ISETP.GE.U32.AND.EX P5, PT, R17, RZ, PT, P1 ;  /* 0x000000ff1100720c */ /* 0x000fe40003fa6110 */
[----:B------:R-:W-:Y:S02]  /*02f0*/  ISETP.LT.U32.AND P2, PT, R24, UR15, PT ;  /* 0x0000000f18007c0c */ /* 0x000fe4000bf41070 */
[----:B------:R-:W-:-:S02]  /*0300*/  IADD3 R11, P4, R0, R13, RZ ;  /* 0x0000000d000b7210 */ /* 0x000fc40007f9e0ff */
[----:B------:R-:W-:Y:S02]  /*0310*/  ISETP.LT.U32.AND P1, PT, R22, UR15, PT ;  /* 0x0000000f16007c0c */ /* 0x000fe4000bf21070 */
[----:B------:R-:W-:Y:S01]  /*0320*/  ISETP.GE.U32.AND.EX P3, PT, R23, RZ, PT, P3 ;  /* 0x000000ff1700720c */ /* 0x000fe20003f66130 */
[----:B------:R-:W-:Y:S01]  /*0330*/  IMAD.X R18, RZ, RZ, R21, P4 ;  /* 0x000000ffff127224 */ /* 0x000fe200020e0615 */
[----:B------:R-:W-:Y:S02]  /*0340*/  ISETP.LT.AND.EX P2, PT, R17, UR5, !P5, P2 ;  /* 0x0000000511007c0c */ /* 0x000fe4000ef41320 */
[----:B------:R-:W-:Y:S02]  /*0350*/  ISETP.LT.AND.EX P1, PT, R23, UR5, !P3, P1 ;  /* 0x0000000517007c0c */ /* 0x000fe4000df21310 */
[C---:B------:R-:W-:Y:S02]  /*0360*/  ISETP.GE.U32.AND P5, PT, R11.reuse, 0x10000, PT ;  /* 0x000100000b00780c */ /* 0x040fe40003fa6070 */
[----:B------:R-:W-:-:S02]  /*0370*/  ISETP.LT.U32.AND P4, PT, R11, UR15, PT ;  /* 0x0000000f0b007c0c */ /* 0x000fc4000bf81070 */
[C---:B------:R-:W-:Y:S02]  /*0380*/  ISETP.GE.U32.AND.EX P3, PT, R18.reuse, RZ, PT, P5 ;  /* 0x000000ff1200720c */ /* 0x040fe40003f66150 */
[C---:B------:R-:W-:Y:S02]  /*0390*/  @P0 LEA R28, P5, R13.reuse, UR8, 0x1 ;  /* 0x000000080d1c0c11 */ /* 0x040fe4000f8a08ff */
[----:B------:R-:W-:Y:S02]  /*03a0*/  ISETP.LT.AND.EX P3, PT, R18, UR5, !P3, P4 ;  /* 0x0000000512007c0c */ /* 0x000fe4000df61340 */
[----:B------:R-:W-:Y:S02]  /*03b0*/  @P0 LEA.HI.X R29, R13, UR9, R21, 0x1, P5 ;  /* 0x000000090d1d0c11 */ /* 0x000fe4000a8f0c15 */
[----:B------:R-:W-:Y:S02]  /*03c0*/  @P2 LEA R26, P4, R24, UR8, 0x1 ;  /* 0x00000008181a2c11 */ /* 0x000fe4000f8808ff */
[----:B------:R-:W-:-:S02]  /*03d0*/  @P1 LEA R14, P5, R22, UR8, 0x1 ;  /* 0x00000008160e1c11 */ /* 0x000fc4000f8a08ff */
[----:B------:R-:W-:Y:S02]  /*03e0*/  PRMT R19, RZ, 0x7610, R19 ;  /* 0x00007610ff137816 */ /* 0x000fe40000000013 */
[----:B------:R-:W-:Y:S02]  /*03f0*/  @P2 LEA.HI.X R27, R24, UR9, R17, 0x1, P4 ;  /* 0x00000009181b2c11 */ /* 0x000fe4000a0f0c11 */
[----:B------:R-:W-:Y:S02]  /*0400*/  @P1 LEA.HI.X R15, R22, UR9, R23, 0x1, P5 ;  /* 0x00000009160f1c11 */ /* 0x000fe4000a8f0c17 */
[----:B------:R-:W-:Y:S01]  /*0410*/  PRMT R10, RZ, 0x7610, R10 ;  /* 0x00007610ff0a7816 */ /* 0x000fe2000000000a */
[----:B------:R0:W2:Y:S04]  /*0420*/  @P2 LDG.E.U16 R6, desc[UR12][R26.64] ;  /* 0x0000000c1a062981 */ /* 0x0000a8000c1e1500 */
[----:B------:R1:W3:Y:S01]  /*0430*/  @P1 LDG.E.U16 R19, desc[UR12][R14.64] ;  /* 0x0000000c0e131981 */ /* 0x0002e2000c1e1500 */
[----:B------:R-:W-:-:S03]  /*0440*/  PRMT R20, RZ, 0x7610, R20 ;  /* 0x00007610ff147816 */ /* 0x000fc60000000014 */
[----:B------:R4:W5:Y:S01]  /*0450*/  @P0 LDG.E.U16 R10, desc[UR12][R28.64] ;  /* 0x0000000c1c0a0981 */ /* 0x000962000c1e1500 */
[----:B0-----:R-:W-:Y:S02]  /*0460*/  @P3 LEA R26, P5, R11, UR8, 0x1 ;  /* 0x000000080b1a3c11 */ /* 0x001fe4000f8a08ff */
[----:B-1----:R-:W-:Y:S02]  /*0470*/  @P0 LEA R14, P4, R13, UR6, 0x1 ;  /* 0x000000060d0e0c11 */ /* 0x002fe4000f8808ff */
[----:B------:R-:W-:Y:S02]  /*0480*/  @P3 LEA.HI.X R27, R11, UR9, R18, 0x1, P5 ;  /* 0x000000090b1b3c11 */ /* 0x000fe4000a8f0c12 */
[----:B------:R-:W-:Y:S02]  /*0490*/  @P0 LEA.HI.X R15, R13, UR7, R21, 0x1, P4 ;  /* 0x000000070d0f0c11 */ /* 0x000fe4000a0f0c15 */
[----:B----4-:R-:W-:Y:S01]  /*04a0*/  @P2 LEA R28, P4, R24, UR6, 0x1 ;  /* 0x00000006181c2c11 */ /* 0x010fe2000f8808ff */
[----:B------:R0:W4:Y:S01]  /*04b0*/  @P3 LDG.E.U16 R20, desc[UR12][R26.64] ;  /* 0x0000000c1a143981 */ /* 0x000122000c1e1500 */
[----:B------:R-:W-:-:S02]  /*04c0*/  PRMT R8, RZ, 0x7610, R8 ;  /* 0x00007610ff087816 */ /* 0x000fc40000000008 */
[----:B------:R-:W-:Y:S02]  /*04d0*/  @P2 LEA.HI.X R29, R24, UR7, R17, 0x1, P4 ;  /* 0x00000007181d2c11 */ /* 0x000fe4000a0f0c11 */
[----:B------:R-:W-:Y:S02]  /*04e0*/  PRMT R2, RZ, 0x7610, R2 ;  /* 0x00007610ff027816 */ /* 0x000fe40000000002 */
[----:B------:R1:W4:Y:S01]  /*04f0*/  @P0 LDG.E.U16 R8, desc[UR12][R14.64] ;  /* 0x0000000c0e080981 */ /* 0x000322000c1e1500 */
[C---:B0-----:R-:W-:Y:S02]  /*0500*/  @P1 LEA R26, P4, R22.reuse, UR6, 0x1 ;  /* 0x00000006161a1c11 */ /* 0x041fe4000f8808ff */
[----:B------:R-:W-:Y:S02]  /*0510*/  PRMT R4, RZ, 0x7610, R4 ;  /* 0x00007610ff047816 */ /* 0x000fe40000000004 */
[----:B------:R-:W-:Y:S02]  /*0520*/  @P1 LEA.HI.X R27, R22, UR7, R23, 0x1, P4 ;  /* 0x00000007161b1c11 */ /* 0x000fe4000a0f0c17 */
[----:B-1----:R-:W-:-:S02]  /*0530*/  @P3 LEA R14, P5, R11, UR6, 0x1 ;  /* 0x000000060b0e3c11 */ /* 0x002fc4000f8a08ff */
[----:B------:R-:W4:Y:S01]  /*0540*/  @P2 LDG.E.U16 R4, desc[UR12][R28.64] ;  /* 0x0000000c1c042981 */ /* 0x000f22000c1e1500 */
[----:B------:R-:W-:Y:S02]  /*0550*/  PRMT R0, RZ, 0x7610, R0 ;  /* 0x00007610ff007816 */ /* 0x000fe40000000000 */
[----:B------:R-:W-:Y:S01]  /*0560*/  @P3 LEA.HI.X R15, R11, UR7, R18, 0x1, P5 ;  /* 0x000000070b0f3c11 */ /* 0x000fe2000a8f0c12 */
[----:B------:R-:W4:Y:S04]  /*0570*/  @P1 LDG.E.U16 R2, desc[UR12][R26.64] ;  /* 0x0000000c1a021981 */ /* 0x000f28000c1e1500 */
[----:B------:R0:W4:Y:S01]  /*0580*/  @P3 LDG.E.U16 R0, desc[UR12][R14.64] ;  /* 0x0000000c0e003981 */ /* 0x000122000c1e1500 */
[----:B------:R-:W-:Y:S02]  /*0590*/  ULDC.U16 UR4, c[0x0][0xe5a] ;  /* 0x0003968000047ab9 */ /* 0x000fe40000000400 */
[----:B------:R-:W-:Y:S01]  /*05a0*/  UPRMT UR4, UR4, 0x9910, URZ ;  /* 0x0000991004047896 */ /* 0x000fe2000800003f */
[----:B------:R-:W-:-:S02]  /*05b0*/  @P0 LEA R12, P4, R13, UR10, 0x1 ;  /* 0x0000000a0d0c0c11 */ /* 0x000fc4000f8808ff */
[----:B------:R-:W-:Y:S02]  /*05c0*/  @P1 LEA R16, P6, R22, UR10, 0x1 ;  /* 0x0000000a16101c11 */ /* 0x000fe4000f8c08ff */
[----:B------:R-:W-:Y:S02]  /*05d0*/  @P0 LEA.HI.X R13, R13, UR11, R21, 0x1, P4 ;  /* 0x0000000b0d0d0c11 */ /* 0x000fe4000a0f0c15 */
[----:B0-----:R-:W-:-:S04]  /*05e0*/  @P2 LEA R14, P5, R24, UR10, 0x1 ;  /* 0x0000000a180e2c11 */ /* 0x001fc8000f8a08ff */
[----:B------:R-:W-:Y:S02]  /*05f0*/  @P2 LEA.HI.X R15, R24, UR11, R17, 0x1, P5 ;  /* 0x0000000b180f2c11 */ /* 0x000fe4000a8f0c11 */
[----:B------:R-:W-:Y:S02]  /*0600*/  @P1 LEA.HI.X R17, R22, UR11, R23, 0x1, P6 ;  /* 0x0000000b16111c11 */ /* 0x000fe4000b0f0c17 */
[----:B--2---:R-:W-:Y:S02]  /*0610*/  PRMT R6, R6, 0x9910, RZ ;  /* 0x0000991006067816 */ /* 0x004fe400000000ff */
[----:B-----5:R-:W-:Y:S02]  /*0620*/  PRMT R10, R10, 0x9910, RZ ;  /* 0x000099100a0a7816 */ /* 0x020fe400000000ff */
[----:B---3--:R-:W-:-:S03]  /*0630*/  PRMT R21, R19, 0x9910, RZ ;  /* 0x0000991013157816 */ /* 0x008fc600000000ff */
[----:B------:R-:W-:Y:S02]  /*0640*/  IMAD R10, R10, UR4, RZ ;  /* 0x000000040a0a7c24 */ /* 0x000fe4000f8e02ff */
[----:B------:R-:W-:Y:S01]  /*0650*/  IMAD R6, R6, UR4, RZ ;  /* 0x0000000406067c24 */ /* 0x000fe2000f8e02ff */
[----:B----4-:R-:W-:Y:S02]  /*0660*/  PRMT R22, R20, 0x9910, RZ ;  /* 0x0000991014167816 */ /* 0x010fe400000000ff */
[----:B------:R-:W-:Y:S01]  /*0670*/  VIMNMX.S16x2 R19, R8, R10, !PT ;  /* 0x0000000a08137248 */ /* 0x000fe20007fe0300 */
[----:B------:R-:W-:Y:S01]  /*0680*/  IMAD R8, R21, UR4, RZ ;  /* 0x0000000415087c24 */ /* 0x000fe2000f8e02ff */
[----:B------:R-:W-:Y:S01]  /*0690*/  @P3 LEA R20, P4, R11, UR10, 0x1 ;  /* 0x0000000a0b143c11 */ /* 0x000fe2000f8808ff */
[----:B------:R-:W-:-:S03]  /*06a0*/  IMAD R10, R22, UR4, RZ ;  /* 0x00000004160a7c24 */ /* 0x000fc6000f8e02ff */
[----:B------:R-:W-:Y:S01]  /*06b0*/  @P3 LEA.HI.X R21, R11, UR11, R18, 0x1, P4 ;  /* 0x0000000b0b153c11 */ /* 0x000fe2000a0f0c12 */
[----:B------:R2:W-:Y:S01]  /*06c0*/  @P0 STG.E.U16 desc[UR12][R12.64], R19 ;  /* 0x000000130c000986 */ /* 0x0005e2000c10150c */
[----:B------:R-:W-:Y:S02]  /*06d0*/  VIMNMX.S16x2 R4, R4, R6, !PT ;  /* 0x0000000604047248 */ /* 0x000fe40007fe0300 */
[----:B------:R-:W-:Y:S01]  /*06e0*/  VIMNMX.S16x2 R2, R2, R8, !PT ;  /* 0x0000000802027248 */ /* 0x000fe20007fe0300 */
[----:B------:R-:W-:Y:S01]  /*06f0*/  IMAD.MOV.U32 R8, RZ, RZ, R7 ;  /* 0x000000ffff087224 */ /* 0x000fe200078e0007 */
[----:B------:R-:W-:-:S03]  /*0700*/  VIMNMX.S16x2 R0, R0, R10, !PT ;  /* 0x0000000a00007248 */ /* 0x000fc60007fe0300 */
[----:B------:R-:W-:Y:S01]  /*0710*/  IMAD.WIDE.U32 R8, R5, 0x4, R8 ;  /* 0x0000000405087825 */ /* 0x000fe200078e0008 */
[----:B------:R2:W-:Y:S04]  /*0720*/  @P2 STG.E.U16 desc[UR12][R14.64], R4 ;  /* 0x000000040e002986 */ /* 0x0005e8000c10150c */
[----:B------:R2:W-:Y:S01]  /*0730*/  @P1 STG.E.U16 desc[UR12][R16.64], R2 ;  /* 0x0000000210001986 */ /* 0x0005e2000c10150c */
[C---:B------:R-:W-:Y:S02]  /*0740*/  ISETP.GE.U32.AND P0, PT, R8.reuse, 0x10000, PT ;  /* 0x000100000800780c */ /* 0x040fe40003f06070 */
[----:B------:R-:W-:Y:S01]  /*0750*/  ISETP.LT.U32.AND P1, PT, R8, UR15, PT ;  /* 0x0000000f08007c0c */ /* 0x000fe2000bf21070 */
[----:B------:R2:W-:Y:S01]  /*0760*/  @P3 STG.E.U16 desc[UR12][R20.64], R0 ;  /* 0x0000000014003986 */ /* 0x0005e2000c10150c */
[----:B------:R-:W-:-:S02]  /*0770*/  ISETP.GE.U32.AND.EX P0, PT, R9, RZ, PT, P0 ;  /* 0x000000ff0900720c */ /* 0x000fc40003f06100 */
[----:B------:R-:W-:Y:S01]  /*0780*/  ISETP.LT.AND.EX P1, PT, R9, UR5, PT, P1 ;  /* 0x0000000509007c0c */ /* 0x000fe2000bf21310 */
[----:B------:R-:W-:-:S12]  /*0790*/  IMAD.MOV.U32 R7, RZ, RZ, R8 ;  /* 0x000000ffff077224 */ /* 0x000fd800078e0008 */
[----:B--2---:R-:W-:Y:S05]  /*07a0*/  @!P0 BRA P1, `(.L_x_6843) ;  /* 0xfffffff800948947 */ /* 0x004fea000083ffff */
[----:B------:R-:W-:Y:S05]  /*07b0*/  EXIT ;  /* 0x000000000000794d */ /* 0x000fea0003800000 */
.L_x_6842:
[----:B------:R-:W0:Y:S02]  /*07c0*/  S2R R5, SR_TID.X ;  /* 0x0000000000057919 */ /* 0x000e240000002100 */
[----:B0-----:R-:W-:-:S03]  /*07d0*/  IMAD.WIDE.U32 R2, R5, 0x4, RZ ;  /* 0x0000000405027825 */ /* 0x001fc600078e00ff */
[----:B------:R-:W-:-:S04]  /*07e0*/  ISETP.GE.U32.AND P0, PT, R2, UR15, PT ;  /* 0x0000000f02007c0c */ /* 0x000fc8000bf06070 */
[----:B------:R-:W-:-:S04]  /*07f0*/  ISETP.GE.AND.EX P0, PT, R3, UR5, PT, P0 ;  /* 0x0000000503007c0c */ /* 0x000fc8000bf06300 */
[----:B------:R-:W-:-:S13]  /*0800*/  ISETP.GT.U32.OR P0, PT, R5, 0x3fff, P0 ;  /* 0x00003fff0500780c */ /* 0x000fda0000704470 */
[----:B------:R-:W-:Y:S05]  /*0810*/  @P0 EXIT ;  /* 0x000000000000094d */ /* 0x000fea0003800000 */
[----:B------:R-:W-:Y:S01]  /*0820*/  IMAD.MOV.U32 R4, RZ, RZ, RZ ;  /* 0x000000ffff047224 */ /* 0x000fe200078e00ff */
[----:B------:R-:W-:Y:S01]  /*0830*/  ULDC.U16 UR4, c[0x0][0xe5a] ;  /* 0x0003968000047ab9 */ /* 0x000fe20000000400 */
[----:B------:R-:W-:Y:S01]  /*0840*/  ULDC UR14, c[0x0][0x0] ;  /* 0x00000000000e7ab9 */ /* 0x000fe20000000800 */
[----:B------:R-:W-:-:S12]  /*0850*/  UPRMT UR4, UR4, 0x9910, URZ ;  /* 0x0000991004047896 */ /* 0x000fd8000800003f */
.L_x_6844:
        /* <DEDUP_REMOVED lines=8> */
[----:B------:R-:W-:Y:S02]  /*08e0*/  IADD3 R2, P0, R2, UR10, RZ ;  /* 0x0000000a02027c10 */ /* 0x000fe4000ff1e0ff */
[C---:B--2---:R-:W-:Y:S02]  /*08f0*/  PRMT R3, R8.reuse, 0x9910, RZ ;  /* 0x0000991008037816 */ /* 0x044fe400000000ff */
[----:B------:R-:W-:Y:S02]  /*0900*/  PRMT R12, R8, 0xbb32, RZ ;  /* 0x0000bb32080c7816 */ /* 0x000fe400000000ff */
[----:B------:R-:W-:Y:S01]  /*0910*/  PRMT R10, R9, 0x9910, RZ ;  /* 0x00009910090a7816 */ /* 0x000fe200000000ff */
[----:B------:R-:W-:Y:S01]  /*0920*/  IMAD R8, R3, UR4, RZ ;  /* 0x0000000403087c24 */ /* 0x000fe2000f8e02ff */
[----:B------:R-:W-:Y:S01]  /*0930*/  PRMT R14, R9, 0xbb32, RZ ;  /* 0x0000bb32090e7816 */ /* 0x000fe200000000ff */
[----:B------:R-:W-:Y:S01]  /*0940*/  IMAD R12, R12, UR4, RZ ;  /* 0x000000040c0c7c24 */ /* 0x000fe2000f8e02ff */
[C---:B---3--:R-:W-:Y:S01]  /*0950*/  PRMT R9, R7.reuse, 0x7632, R9 ;  /* 0x0000763207097816 */ /* 0x048fe20000000009 */
[----:B------:R-:W-:Y:S01]  /*0960*/  IMAD R10, R10, UR4, RZ ;  /* 0x000000040a0a7c24 */ /* 0x000fe2000f8e02ff */
[----:B------:R-:W-:Y:S01]  /*0970*/  PRMT R0, R7, 0x7610, R0 ;  /* 0x0000761007007816 */ /* 0x000fe20000000000 */
[----:B------:R-:W-:Y:S01]  /*0980*/  IMAD R14, R14, UR4, RZ ;  /* 0x000000040e0e7c24 */ /* 0x000fe2000f8e02ff */
[----:B------:R-:W-:-:S02]  /*0990*/  PRMT R13, R6, 0x7632, R13 ;  /* 0x00007632060d7816 */ /* 0x000fc4000000000d */
[----:B------:R-:W-:Y:S02]  /*09a0*/  IADD3.X R3, R11, UR11, RZ, P0, !PT ;  /* 0x0000000b0b037c10 */ /* 0x000fe400087fe4ff */
[----:B------:R-:W-:Y:S02]  /*09b0*/  IADD3 R5, P0, R5, UR14, RZ ;  /* 0x0000000e05057c10 */ /* 0x000fe4000ff1e0ff */
[----:B------:R-:W-:Y:S02]  /*09c0*/  VIMNMX.S16x2 R6, R6, R8, !PT ;  /* 0x0000000806067248 */ /* 0x000fe40007fe0300 */
[----:B------:R-:W-:Y:S01]  /*09d0*/  VIMNMX.S16x2 R7, R0, R10, !PT ;  /* 0x0000000a00077248 */ /* 0x000fe20007fe0300 */
[----:B------:R-:W-:Y:S01]  /*09e0*/  IMAD.SHL.U32 R0, R5, 0x4, RZ ;  /* 0x0000000405007824 */ /* 0x000fe200078e00ff */
[----:B------:R-:W-:Y:S01]  /*09f0*/  VIMNMX.S16x2 R12, R13, R12, !PT ;  /* 0x0000000c0d0c7248 */ /* 0x000fe20007fe0300 */
[----:B------:R-:W-:Y:S01]  /*0a00*/  IMAD.X R4, RZ, RZ, R4, P0 ;  /* 0x000000ffff047224 */ /* 0x000fe200000e0604 */
[----:B------:R-:W-:-:S02]  /*0a10*/  VIMNMX.S16x2 R14, R9, R14, !PT ;  /* 0x0000000e090e7248 */ /* 0x000fc40007fe0300 */
[----:B------:R-:W-:Y:S02]  /*0a20*/  PRMT R6, R6, 0x5410, R12 ;  /* 0x0000541006067816 */ /* 0x000fe4000000000c */
[----:B------:R-:W-:Y:S02]  /*0a30*/  PRMT R7, R7, 0x5410, R14 ;  /* 0x0000541007077816 */ /* 0x000fe4000000000e */
[----:B------:R-:W-:Y:S02]  /*0a40*/  ISETP.GE.U32.AND P0, PT, R0, UR15, PT ;  /* 0x0000000f00007c0c */ /* 0x000fe4000bf06070 */
[C---:B------:R-:W-:Y:S01]  /*0a50*/  ISETP.LT.U32.AND P1, PT, R5.reuse, 0x4000, PT ;  /* 0x000040000500780c */ /* 0x040fe20003f21070 */
[----:B------:R0:W-:Y:S01]  /*0a60*/  STG.E.64 desc[UR12][R2.64], R6 ;  /* 0x0000000602007986 */ /* 0x0001e2000c101b0c */
[----:B------:R-:W-:Y:S02]  /*0a70*/  SHF.L.U64.HI R0, R5, 0x2, R4 ;  /* 0x0000000205007819 */ /* 0x000fe40000010204 */
[----:B------:R-:W-:-:S02]  /*0a80*/  ISETP.LT.U32.AND.EX P1, PT, R4, RZ, PT, P1 ;  /* 0x000000ff0400720c */ /* 0x000fc40003f21110 */
[----:B------:R-:W-:-:S13]  /*0a90*/  ISETP.GE.AND.EX P0, PT, R0, UR5, PT, P0 ;  /* 0x0000000500007c0c */ /* 0x000fda000bf06300 */
[----:B0-----:R-:W-:Y:S05]  /*0aa0*/  @!P0 BRA P1, `(.L_x_6844) ;  /* 0xfffffffc006c8947 */ /* 0x001fea000083ffff */
[----:B------:R-:W-:Y:S05]  /*0ab0*/  EXIT ;  /* 0x000000000000794d */ /* 0x000fea0003800000 */
.L_x_6845:
        /* <DEDUP_REMOVED lines=12> */
.L_x_8079:


//--------------------- .text._ZN2at6native55_GLOBAL__N__de093ff9_22_ForeachBinaryOpList_cu_a911ec4325multi_tensor_apply_kernelINS1_18TensorListMetadataILi3EEENS1_24BinaryOpListAlphaFunctorIlLi3ELi2ELi2EEEJNS0_7maximumIlEElEEEvT_T0_DpT1_ --------------------------
	.section	.text._ZN2at6native55_GLOBAL__N__de093ff9_22_ForeachBinaryOpList_cu_a911ec4325multi_tensor_apply_kernelINS1_18TensorListMetadataILi3EEENS1_24BinaryOpListAlphaFunctorIlLi3ELi2ELi2EEEJNS0_7maximumIlEElEEEvT_T0_DpT1_,"ax",@progbits
	.align	128
.text._ZN2at6native55_GLOBAL__N__de093ff9_22_ForeachBinaryOpList_cu_a911ec4325multi_tensor_apply_kernelINS1_18TensorListMetadataILi3EEENS1_24BinaryOpListAlphaFunctorIlLi3ELi2ELi2EEEJNS0_7maximumIlEElEEEvT_T0_DpT1_:
        .type           _ZN2at6native55_GLOBAL__N__de093ff9_22_ForeachBinaryOpList_cu_a911ec4325multi_tensor_apply_kernelINS1_18TensorListMetadataILi3EEENS1_24BinaryOpListAlphaFunctorIlLi3ELi2ELi2EEEJNS0_7maximumIlEElEEEvT_T0_DpT1_,@function
        .size           _ZN2at6native55_GLOBAL__N__de093ff9_22_ForeachBinaryOpList_cu_a911ec4325multi_tensor_apply_kernelINS1_18TensorListMetadataILi3EEENS1_24BinaryOpListAlphaFunctorIlLi3ELi2ELi2EEEJNS0_7maximumIlEElEEEvT_T0_DpT1_,(.L_x_8080 - _ZN2at6native55_GLOBAL__N__de093ff9_22_ForeachBinaryOpList_cu_a911ec4325multi_tensor_apply_kernelINS1_18TensorListMetadataILi3EEENS1_24BinaryOpListAlphaFunctorIlLi3ELi2ELi2EEEJNS0_7maximumIlEElEEEvT_T0_DpT1_)
        .other          _ZN2at6native55_GLOBAL__N__de093ff9_22_ForeachBinaryOpList_cu_a911ec4325multi_tensor_apply_kernelINS1_18TensorListMetadataILi3EEENS1_24BinaryOpListAlphaFunctorIlLi3ELi2ELi2EEEJNS0_7maximumIlEElEEEvT_T0_DpT1_,@"STO_CUDA_ENTRY STV_DEFAULT"
_ZN2at6native55_GLOBAL__N__de093ff9_22_ForeachBinaryOpList_cu_a911ec4325multi_tensor_apply_kernelINS1_18TensorListMetadataILi3EEENS1_24BinaryOpListAlphaFunctorIlLi3ELi2ELi2EEEJNS0_7maximumIlEElEEEvT_T0_DpT1_:
        /* <DEDUP_REMOVED lines=33> */
.L_x_6847:
[----:B0-----:R-:W-:Y:S02]  /*0210*/  IADD3 R3, P1, R0, UR4, RZ ;  /* 0x0000000400037c10 */ /* 0x001fe4000ff3e0ff */
[----:B------:R-:W-:Y:S02]  /*0220*/  CS2R R16, SRZ ;  /* 0x0000000000107805 */ /* 0x000fe4000001ff00 */
[C---:B------:R-:W-:Y:S01]  /*0230*/  ISETP.GE.U32.AND P0, PT, R3.reuse, 0x10000, PT ;  /* 0x000100000300780c */ /* 0x040fe20003f06070 */
[----:B------:R-:W-:Y:S01]  /*0240*/  IMAD.X R2, RZ, RZ, UR5, P1 ;  /* 0x00000005ff027e24 */ /* 0x000fe200088e06ff */
[----:B------:R-:W-:-:S04]  /*0250*/  ISETP.LT.U32.AND P1, PT, R3, UR16, PT ;  /* 0x0000001003007c0c */ /* 0x000fc8000bf21070 */
[----:B------:R-:W-:-:S04]  /*0260*/  ISETP.GE.U32.AND.EX P0, PT, R2, RZ, PT, P0 ;  /* 0x000000ff0200720c */ /* 0x000fc80003f06100 */
[----:B------:R-:W-:-:S13]  /*0270*/  ISETP.LT.AND.EX P0, PT, R2, UR12, !P0, P1 ;  /* 0x0000000c02007c0c */ /* 0x000fda000c701310 */
[----:B------:R-:W-:-:S04]  /*0280*/  @P0 LEA R6, P1, R3, UR8, 0x3 ;  /* 0x0000000803060c11 */ /* 0x000fc8000f8218ff */
[C---:B------:R-:W-:Y:S02]  /*0290*/  @P0 LEA.HI.X R7, R3.reuse, UR9, R2, 0x3, P1 ;  /* 0x0000000903070c11 */ /* 0x040fe400088f1c02 */
[----:B------:R-:W-:-:S03]  /*02a0*/  @P0 LEA R10, P1, R3, UR6, 0x3 ;  /* 0x00000006030a0c11 */ /* 0x000fc6000f8218ff */
[----:B------:R0:W2:Y:S01]  /*02b0*/  @P0 LDG.E.64 R16, desc[UR14][R6.64] ;  /* 0x0000000e06100981 */ /* 0x0000a2000c1e1b00 */
[----:B------:R-:W-:Y:S02]  /*02c0*/  CS2R R8, SRZ ;  /* 0x0000000000087805 */ /* 0x000fe4000001ff00 */
[----:B------:R-:W-:-:S05]  /*02d0*/  @P0 LEA.HI.X R11, R3, UR7, R2, 0x3, P1 ;  /* 0x00000007030b0c11 */ /* 0x000fca00088f1c02 */
[----:B------:R1:W3:Y:S01]  /*02e0*/  @P0 LDG.E.64 R8, desc[UR14][R10.64] ;  /* 0x0000000e0a080981 */ /* 0x0002e2000c1e1b00 */
[----:B------:R-:W-:Y:S01]  /*02f0*/  IADD3 R4, P2, R3, UR13, RZ ;  /* 0x0000000d03047c10 */ /* 0x000fe2000ff5e0ff */
[----:B------:R-:W-:Y:S02]  /*0300*/  IMAD.U32 R12, RZ, RZ, UR13 ;  /* 0x0000000dff0c7e24 */ /* 0x000fe4000f8e00ff */
[----:B------:R-:W-:Y:S01]  /*0310*/  IMAD.U32 R26, RZ, RZ, UR13 ;  /* 0x0000000dff1a7e24 */ /* 0x000fe2000f8e00ff */
[C---:B------:R-:W-:Y:S01]  /*0320*/  ISETP.GE.U32.AND P1, PT, R4.reuse, 0x10000, PT ;  /* 0x000100000400780c */ /* 0x040fe20003f26070 */
[----:B------:R-:W-:Y:S01]  /*0330*/  IMAD.X R5, RZ, RZ, R2, P2 ;  /* 0x000000ffff057224 */ /* 0x000fe200010e0602 */
[----:B------:R-:W-:Y:S01]  /*0340*/  ISETP.LT.U32.AND P2, PT, R4, UR16, PT ;  /* 0x0000001004007c0c */ /* 0x000fe2000bf41070 */
[----:B------:R-:W-:Y:S01]  /*0350*/  IMAD R26, R26, 0x3, RZ ;  /* 0x000000031a1a7824 */ /* 0x000fe200078e02ff */
[----:B0-----:R-:W-:Y:S02]  /*0360*/  LEA R6, P3, R12, R3, 0x1 ;  /* 0x000000030c067211 */ /* 0x001fe400078608ff */
[----:B------:R-:W-:-:S02]  /*0370*/  CS2R R18, SRZ ;  /* 0x0000000000127805 */ /* 0x000fc4000001ff00 */
[C---:B------:R-:W-:Y:S02]  /*0380*/  ISETP.GE.U32.AND.EX P1, PT, R5.reuse, RZ, PT, P1 ;  /* 0x000000ff0500720c */ /* 0x040fe40003f26110 */
[----:B------:R-:W-:Y:S02]  /*0390*/  CS2R R20, SRZ ;  /* 0x0000000000147805 */ /* 0x000fe4000001ff00 */
[----:B------:R-:W-:Y:S01]  /*03a0*/  IADD3 R26, P4, R26, R3, RZ ;  /* 0x000000031a1a7210 */ /* 0x000fe20007f9e0ff */
[--C-:B------:R-:W-:Y:S01]  /*03b0*/  IMAD.X R7, RZ, RZ, R2.reuse, P3 ;  /* 0x000000ffff077224 */ /* 0x100fe200018e0602 */
[----:B------:R-:W-:Y:S02]  /*03c0*/  ISETP.LT.AND.EX P1, PT, R5, UR12, !P1, P2 ;  /* 0x0000000c05007c0c */ /* 0x000fe4000cf21320 */
[----:B-1----:R-:W-:Y:S02]  /*03d0*/  CS2R R10, SRZ ;  /* 0x00000000000a7805 */ /* 0x002fe4000001ff00 */
[C---:B------:R-:W-:Y:S01]  /*03e0*/  ISETP.GE.U32.AND P2, PT, R6.reuse, 0x10000, PT ;  /* 0x000100000600780c */ /* 0x040fe20003f46070 */
[----:B------:R-:W-:Y:S01]  /*03f0*/  IMAD.X R27, RZ, RZ, R2, P4 ;  /* 0x000000ffff1b7224 */ /* 0x000fe200020e0602 */
[----:B------:R-:W-:-:S02]  /*0400*/  ISETP.LT.U32.AND P3, PT, R6, UR16, PT ;  /* 0x0000001006007c0c */ /* 0x000fc4000bf61070 */
[C---:B------:R-:W-:Y:S02]  /*0410*/  ISETP.GE.U32.AND.EX P2, PT, R7.reuse, RZ, PT, P2 ;  /* 0x000000ff0700720c */ /* 0x040fe40003f46120 */
[----:B------:R-:W-:Y:S02]  /*0420*/  ISETP.GE.U32.AND P6, PT, R26, 0x10000, PT ;  /* 0x000100001a00780c */ /* 0x000fe40003fc6070 */
[----:B------:R-:W-:Y:S02]  /*0430*/  ISETP.LT.AND.EX P2, PT, R7, UR12, !P2, P3 ;  /* 0x0000000c07007c0c */ /* 0x000fe4000d741330 */
[----:B------:R-:W-:Y:S02]  /*0440*/  ISETP.GE.U32.AND.EX P6, PT, R27, RZ, PT, P6 ;  /* 0x000000ff1b00720c */ /* 0x000fe40003fc6160 */
[C---:B------:R-:W-:Y:S02]  /*0450*/  @P1 LEA R14, P3, R4.reuse, UR6, 0x3 ;  /* 0x00000006040e1c11 */ /* 0x040fe4000f8618ff */
[----:B------:R-:W-:-:S02]  /*0460*/  @P1 LEA R12, P4, R4, UR8, 0x3 ;  /* 0x00000008040c1c11 */ /* 0x000fc4000f8818ff */
[----:B------:R-:W-:Y:S02]  /*0470*/  @P1 LEA.HI.X R15, R4, UR7, R5, 0x3, P3 ;  /* 0x00000007040f1c11 */ /* 0x000fe400098f1c05 */
[----:B------:R-:W-:-:S03]  /*0480*/  ISETP.LT.U32.AND P3, PT, R26, UR16, PT ;  /* 0x000000101a007c0c */ /* 0x000fc6000bf61070 */
[C---:B------:R-:W-:Y:S01]  /*0490*/  @P2 LEA R22, P5, R6.reuse, UR6, 0x3 ;  /* 0x0000000606162c11 */ /* 0x040fe2000f8a18ff */
[----:B------:R0:W4:Y:S01]  /*04a0*/  @P1 LDG.E.64 R10, desc[UR14][R14.64] ;  /* 0x0000000e0e0a1981 */ /* 0x000122000c1e1b00 */
[----:B------:R-:W-:Y:S02]  /*04b0*/  ISETP.LT.AND.EX P3, PT, R27, UR12, !P6, P3 ;  /* 0x0000000c1b007c0c */ /* 0x000fe4000f761330 */
[----:B------:R-:W-:Y:S02]  /*04c0*/  @P2 LEA.HI.X R23, R6, UR7, R7, 0x3, P5 ;  /* 0x0000000706172c11 */ /* 0x000fe4000a8f1c07 */
[----:B------:R-:W-:Y:S02]  /*04d0*/  @P1 LEA.HI.X R13, R4, UR9, R5, 0x3, P4 ;  /* 0x00000009040d1c11 */ /* 0x000fe4000a0f1c05 */
[C---:B------:R-:W-:Y:S01]  /*04e0*/  @P2 LEA R24, P4, R6.reuse, UR8, 0x3 ;  /* 0x0000000806182c11 */ /* 0x040fe2000f8818ff */
[----:B------:R1:W5:Y:S03]  /*04f0*/  @P2 LDG.E.64 R18, desc[UR14][R22.64] ;  /* 0x0000000e16122981 */ /* 0x000366000c1e1b00 */
[----:B------:R-:W-:Y:S01]  /*0500*/  @P2 LEA.HI.X R25, R6, UR9, R7, 0x3, P4 ;  /* 0x0000000906192c11 */ /* 0x000fe2000a0f1c07 */
[----:B------:R1:W4:Y:S02]  /*0510*/  @P1 LDG.E.64 R20, desc[UR14][R12.64] ;  /* 0x0000000e0c141981 */ /* 0x000324000c1e1b00 */
[----:B------:R-:W-:-:S04]  /*0520*/  @P3 LEA R28, P4, R26, UR6, 0x3 ;  /* 0x000000061a1c3c11 */ /* 0x000fc8000f8818ff */
[C---:B------:R-:W-:Y:S02]  /*0530*/  @P3 LEA.HI.X R29, R26.reuse, UR7, R27, 0x3, P4 ;  /* 0x000000071a1d3c11 */ /* 0x040fe4000a0f1c1b */
[----:B0-----:R-:W-:Y:S02]  /*0540*/  CS2R R14, SRZ ;  /* 0x00000000000e7805 */ /* 0x001fe4000001ff00 */
[----:B-1----:R-:W-:-:S04]  /*0550*/  @P3 LEA R22, P5, R26, UR8, 0x3 ;  /* 0x000000081a163c11 */ /* 0x002fc8000f8a18ff */
[----:B------:R0:W5:Y:S01]  /*0560*/  @P2 LDG.E.64 R14, desc[UR14][R24.64] ;  /* 0x0000000e180e2981 */ /* 0x000162000c1e1b00 */
[----:B------:R-:W-:-:S06]  /*0570*/  CS2R R12, SRZ ;  /* 0x00000000000c7805 */ /* 0x000fcc000001ff00 */
[----:B------:R-:W5:Y:S01]  /*0580*/  @P3 LDG.E.64 R12, desc[UR14][R28.64] ;  /* 0x0000000e1c0c3981 */ /* 0x000f62000c1e1b00 */
[----:B--2---:R-:W-:-:S04]  /*0590*/  IMAD R17, R17, UR18, RZ ;  /* 0x0000001211117c24 */ /* 0x004fc8000f8e02ff */
[C---:B------:R-:W-:Y:S02]  /*05a0*/  IMAD R23, R16.reuse, UR19, R17 ;  /* 0x0000001310177c24 */ /* 0x040fe4000f8e0211 */
[----:B------:R-:W-:-:S04]  /*05b0*/  IMAD.WIDE.U32 R16, R16, UR18, RZ ;  /* 0x0000001210107c25 */ /* 0x000fc8000f8e00ff */
[----:B------:R-:W-:Y:S01]  /*05c0*/  IMAD.IADD R17, R17, 0x1, R23 ;  /* 0x0000000111117824 */ /* 0x000fe200078e0217 */
[----:B---3--:R-:W-:-:S04]  /*05d0*/  ISETP.GT.U32.AND P4, PT, R8, R16, PT ;  /* 0x000000100800720c */ /* 0x008fc80003f84070 */
[CC--:B------:R-:W-:Y:S02]  /*05e0*/  ISETP.GT.AND.EX P4, PT, R9.reuse, R17.reuse, PT, P4 ;  /* 0x000000110900720c */ /* 0x0c0fe40003f84340 */
[----:B------:R-:W-:Y:S02]  /*05f0*/  @P3 LEA.HI.X R23, R26, UR9, R27, 0x3, P5 ;  /* 0x000000091a173c11 */ /* 0x000fe4000a8f1c1b */
[----:B------:R-:W-:Y:S02]  /*0600*/  SEL R16, R8, R16, P4 ;  /* 0x0000001008107207 */ /* 0x000fe40002000000 */
[----:B------:R-:W-:Y:S02]  /*0610*/  SEL R17, R9, R17, P4 ;  /* 0x0000001109117207 */ /* 0x000fe40002000000 */
[----:B------:R-:W-:-:S06]  /*0620*/  CS2R R8, SRZ ;  /* 0x0000000000087805 */ /* 0x000fcc000001ff00 */
[----:B------:R-:W2:Y:S01]  /*0630*/  @P3 LDG.E.64 R8, desc[UR14][R22.64] ;  /* 0x0000000e16083981 */ /* 0x000ea2000c1e1b00 */
[----:B0-----:R-:W-:-:S04]  /*0640*/  @P0 LEA R24, P4, R3, UR10, 0x3 ;  /* 0x0000000a03180c11 */ /* 0x001fc8000f8818ff */
[----:B------:R-:W-:Y:S01]  /*0650*/  @P0 LEA.HI.X R25, R3, UR11, R2, 0x3, P4 ;  /* 0x0000000b03190c11 */ /* 0x000fe2000a0f1c02 */
[----:B----4-:R-:W-:-:S04]  /*0660*/  IMAD R21, R21, UR18, RZ ;  /* 0x0000001215157c24 */ /* 0x010fc8000f8e02ff */
[C---:B------:R-:W-:Y:S02]  /*0670*/  IMAD R3, R20.reuse, UR19, R21 ;  /* 0x0000001314037c24 */ /* 0x040fe4000f8e0215 */
[----:B------:R-:W-:-:S04]  /*0680*/  IMAD.WIDE.U32 R20, R20, UR18, RZ ;  /* 0x0000001214147c25 */ /* 0x000fc8000f8e00ff */
[----:B------:R-:W-:Y:S01]  /*0690*/  IMAD.IADD R3, R21, 0x1, R3 ;  /* 0x0000000115037824 */ /* 0x000fe200078e0203 */
[----:B------:R-:W-:Y:S01]  /*06a0*/  ISETP.GT.U32.AND P4, PT, R10, R20, PT ;  /* 0x000000140a00720c */ /* 0x000fe20003f84070 */
[----:B-----5:R-:W-:-:S03]  /*06b0*/  IMAD R21, R15, UR18, RZ ;  /* 0x000000120f157c24 */ /* 0x020fc6000f8e02ff */
[----:B------:R-:W-:Y:S01]  /*06c0*/  ISETP.GT.AND.EX P4, PT, R11, R3, PT, P4 ;  /* 0x000000030b00720c */ /* 0x000fe20003f84340 */
[----:B------:R-:W-:-:S03]  /*06d0*/  IMAD R21, R14, UR19, R21 ;  /* 0x000000130e157c24 */ /* 0x000fc6000f8e0215 */
[----:B------:R-:W-:Y:S01]  /*06e0*/  SEL R10, R10, R20, P4 ;  /* 0x000000140a0a7207 */ /* 0x000fe20002000000 */
[----:B------:R-:W-:Y:S01]  /*06f0*/  IMAD.WIDE.U32 R14, R14, UR18, RZ ;  /* 0x000000120e0e7c25 */ /* 0x000fe2000f8e00ff */
[----:B------:R-:W-:Y:S02]  /*0700*/  SEL R11, R11, R3, P4 ;  /* 0x000000030b0b7207 */ /* 0x000fe40002000000 */
[----:B------:R-:W-:Y:S01]  /*0710*/  @P1 LEA R2, P4, R4, UR10, 0x3 ;  /* 0x0000000a04021c11 */ /* 0x000fe2000f8818ff */
[----:B------:R-:W-:-:S03]  /*0720*/  IMAD.IADD R21, R15, 0x1, R21 ;  /* 0x000000010f157824 */ /* 0x000fc600078e0215 */
[----:B------:R-:W-:Y:S02]  /*0730*/  @P1 LEA.HI.X R3, R4, UR11, R5, 0x3, P4 ;  /* 0x0000000b04031c11 */ /* 0x000fe4000a0f1c05 */
[-C--:B------:R-:W-:Y:S02]  /*0740*/  ISETP.GT.U32.AND P4, PT, R18, R14.reuse, PT ;  /* 0x0000000e1200720c */ /* 0x080fe40003f84070 */
[C---:B------:R-:W-:Y:S02]  /*0750*/  @P2 LEA R4, P5, R6.reuse, UR10, 0x3 ;  /* 0x0000000a06042c11 */ /* 0x040fe4000f8a18ff */
[----:B------:R-:W-:Y:S01]  /*0760*/  ISETP.GT.AND.EX P4, PT, R19, R21, PT, P4 ;  /* 0x000000151300720c */ /* 0x000fe20003f84340 */
[----:B------:R-:W-:Y:S01]  /*0770*/  UIMAD.WIDE.U32 UR4, UR13, 0x4, UR4 ;  /* 0x000000040d0478a5 */ /* 0x000fe2000f8e0004 */
[----:B------:R-:W-:Y:S02]  /*0780*/  @P2 LEA.HI.X R5, R6, UR11, R7, 0x3, P5 ;  /* 0x0000000b06052c11 */ /* 0x000fe4000a8f1c07 */
[----:B------:R-:W-:-:S02]  /*0790*/  SEL R14, R18, R14, P4 ;  /* 0x0000000e120e7207 */ /* 0x000fc40002000000 */
[----:B------:R-:W-:Y:S02]  /*07a0*/  SEL R15, R19, R21, P4 ;  /* 0x00000015130f7207 */ /* 0x000fe40002000000 */
[C---:B------:R-:W-:Y:S01]  /*07b0*/  @P3 LEA R6, P5, R26.reuse, UR10, 0x3 ;  /* 0x0000000a1a063c11 */ /* 0x040fe2000f8a18ff */
[----:B------:R-:W-:Y:S02]  /*07c0*/  UISETP.LT.U32.AND UP1, UPT, UR4, UR16, UPT ;  /* 0x000000100400728c */ /* 0x000fe4000bf21070 */
[----:B------:R-:W-:Y:S01]  /*07d0*/  UISETP.GE.U32.AND UP0, UPT, UR4, 0x10000, UPT ;  /* 0x000100000400788c */ /* 0x000fe2000bf06070 */
[----:B------:R-:W-:Y:S01]  /*07e0*/  @P3 LEA.HI.X R7, R26, UR11, R27, 0x3, P5 ;  /* 0x0000000b1a073c11 */ /* 0x000fe2000a8f1c1b */
[----:B------:R1:W-:Y:S02]  /*07f0*/  @P0 STG.E.64 desc[UR14][R24.64], R16 ;  /* 0x0000001018000986 */ /* 0x0003e4000c101b0e */
[----:B------:R-:W-:Y:S02]  /*0800*/  UISETP.GE.U32.AND.EX UP0, UPT, UR5, URZ, UPT, UP0 ;  /* 0x0000003f0500728c */ /* 0x000fe4000bf06100 */
[----:B------:R1:W-:Y:S01]  /*0810*/  @P1 STG.E.64 desc[UR14][R2.64], R10 ;  /* 0x0000000a02001986 */ /* 0x0003e2000c101b0e */
[----:B------:R-:W-:-:S03]  /*0820*/  PLOP3.LUT P0, PT, PT, PT, UP1, 0x80, 0x0 ;  /* 0x000000000000781c */ /* 0x000fc60003f0f018 */
[----:B------:R1:W-:Y:S01]  /*0830*/  @P2 STG.E.64 desc[UR14][R4.64], R14 ;  /* 0x0000000e04002986 */ /* 0x0003e2000c101b0e */
[----:B------:R-:W-:Y:S01]  /*0840*/  PLOP3.LUT P1, PT, PT, PT, UP0, 0x80, 0x0 ;  /* 0x000000000000781c */ /* 0x000fe20003f2f008 */
[----:B--2---:R-:W-:-:S04]  /*0850*/  IMAD R23, R9, UR18, RZ ;  /* 0x0000001209177c24 */ /* 0x004fc8000f8e02ff */
[C---:B------:R-:W-:Y:S02]  /*0860*/  IMAD R23, R8.reuse, UR19, R23 ;  /* 0x0000001308177c24 */ /* 0x040fe4000f8e0217 */
[----:B------:R-:W-:-:S04]  /*0870*/  IMAD.WIDE.U32 R8, R8, UR18, RZ ;  /* 0x0000001208087c25 */ /* 0x000fc8000f8e00ff */
[----:B------:R-:W-:Y:S01]  /*0880*/  IMAD.IADD R23, R9, 0x1, R23 ;  /* 0x0000000109177824 */ /* 0x000fe200078e0217 */
[----:B------:R-:W-:-:S04]  /*0890*/  ISETP.GT.U32.AND P6, PT, R12, R8, PT ;  /* 0x000000080c00720c */ /* 0x000fc80003fc4070 */
[----:B------:R-:W-:-:S04]  /*08a0*/  ISETP.GT.AND.EX P4, PT, R13, R23, PT, P6 ;  /* 0x000000170d00720c */ /* 0x000fc80003f84360 */
[----:B------:R-:W-:Y:S02]  /*08b0*/  SEL R8, R12, R8, P4 ;  /* 0x000000080c087207 */ /* 0x000fe40002000000 */
[----:B------:R-:W-:Y:S01]  /*08c0*/  SEL R9, R13, R23, P4 ;  /* 0x000000170d097207 */ /* 0x000fe20002000000 */
[----:B------:R-:W-:-:S04]  /*08d0*/  IMAD.U32 R13, RZ, RZ, UR5 ;  /* 0x00000005ff0d7e24 */ /* 0x000fc8000f8e00ff */
[----:B------:R1:W-:Y:S01]  /*08e0*/  @P3 STG.E.64 desc[UR14][R6.64], R8 ;  /* 0x0000000806003986 */ /* 0x0003e2000c101b0e */
[----:B------:R-:W-:Y:S01]  /*08f0*/  ISETP.LT.AND.EX P0, PT, R13, UR12, PT, P0 ;  /* 0x0000000c0d007c0c */ /* 0x000fe2000bf01300 */
[----:B------:R-:W-:-:S12]  /*0900*/  IMAD.U32 R12, RZ, RZ, UR4 ;  /* 0x00000004ff0c7e24 */ /* 0x000fd8000f8e00ff */
[----:B-1----:R-:W-:Y:S05]  /*0910*/  @!P1 BRA P0, `(.L_x_6847) ;  /* 0xfffffff8003c9947 */ /* 0x002fea000003ffff */
[----:B------:R-:W-:Y:S05]  /*0920*/  EXIT ;  /* 0x000000000000794d */ /* 0x000fea0003800000 */
.L_x_6846:
        /* <DEDUP_REMOVED lines=9> */
.L_x_6848:
[C---:B------:R-:W-:Y:S01]  /*09c0*/  IMAD.SHL.U32 R2, R3.reuse, 0x20, RZ ;  /* 0x0000002003027824 */ /* 0x040fe200078e00ff */
[----:B------:R-:W-:-:S04]  /*09d0*/  SHF.L.U64.HI R20, R3, 0x5, R0 ;  /* 0x0000000503147819 */ /* 0x000fc80000010200 */
[----:B------:R-:W-:-:S04]  /*09e0*/  IADD3 R26, P0, R2, UR8, RZ ;  /* 0x00000008021a7c10 */ /* 0x000fc8000ff1e0ff */
[----:B------:R-:W-:Y:S02]  /*09f0*/  IADD3.X R27, R20, UR9, RZ, P0, !PT ;  /* 0x00000009141b7c10 */ /* 0x000fe400087fe4ff */
[----:B------:R-:W-:-:S03]  /*0a00*/  IADD3 R24, P0, R2, UR6, RZ ;  /* 0x0000000602187c10 */ /* 0x000fc6000ff1e0ff */
[----:B------:R-:W2:Y:S01]  /*0a10*/  LDG.E.128 R16, desc[UR14][R26.64] ;  /* 0x0000000e1a107981 */ /* 0x000ea2000c1e1d00 */
[----:B------:R-:W-:-:S03]  /*0a20*/  IADD3.X R25, R20, UR7, RZ, P0, !PT ;  /* 0x0000000714197c10 */ /* 0x000fc600087fe4ff */
[----:B0-----:R-:W3:Y:S04]  /*0a30*/  LDG.E.128 R4, desc[UR14][R26.64+0x10] ;  /* 0x0000100e1a047981 */ /* 0x001ee8000c1e1d00 */
[----:B------:R-:W4:Y:S04]  /*0a40*/  LDG.E.128 R12, desc[UR14][R24.64] ;  /* 0x0000000e180c7981 */ /* 0x000f28000c1e1d00 */
[----:B------:R-:W5:Y:S01]  /*0a50*/  LDG.E.128 R8, desc[UR14][R24.64+0x10] ;  /* 0x0000100e18087981 */ /* 0x000f62000c1e1d00 */
[----:B--2---:R-:W-:Y:S02]  /*0a60*/  IMAD R19, R19, UR18, RZ ;  /* 0x0000001213137c24 */ /* 0x004fe4000f8e02ff */
[----:B------:R-:W-:-:S04]  /*0a70*/  IMAD.WIDE.U32 R22, R18, UR18, RZ ;  /* 0x0000001212167c25 */ /* 0x000fc8000f8e00ff */
[----:B------:R-:W-:Y:S01]  /*0a80*/  IMAD R19, R18, UR19, R19 ;  /* 0x0000001312137c24 */ /* 0x000fe2000f8e0213 */
[----:B----4-:R-:W-:-:S03]  /*0a90*/  ISETP.GT.U32.AND P0, PT, R14, R22, PT ;  /* 0x000000160e00720c */ /* 0x010fc60003f04070 */
[----:B------:R-:W-:Y:S02]  /*0aa0*/  IMAD.IADD R21, R23, 0x1, R19 ;  /* 0x0000000117157824 */ /* 0x000fe400078e0213 */
[----:B------:R-:W-:Y:S02]  /*0ab0*/  IMAD R17, R17, UR18, RZ ;  /* 0x0000001211117c24 */ /* 0x000fe4000f8e02ff */
[----:B------:R-:W-:Y:S01]  /*0ac0*/  IMAD.WIDE.U32 R18, R16, UR18, RZ ;  /* 0x0000001210127c25 */ /* 0x000fe2000f8e00ff */
[----:B------:R-:W-:-:S03]  /*0ad0*/  ISETP.GT.AND.EX P0, PT, R15, R21, PT, P0 ;  /* 0x000000150f00720c */ /* 0x000fc60003f04300 */
[----:B------:R-:W-:Y:S02]  /*0ae0*/  IMAD R23, R16, UR19, R17 ;  /* 0x0000001310177c24 */ /* 0x000fe4000f8e0211 */
[----:B---3--:R-:W-:Y:S02]  /*0af0*/  IMAD R7, R7, UR18, RZ ;  /* 0x0000001207077c24 */ /* 0x008fe4000f8e02ff */
[----:B------:R-:W-:Y:S01]  /*0b00*/  IMAD R5, R5, UR18, RZ ;  /* 0x0000001205057c24 */ /* 0x000fe2000f8e02ff */
[----:B------:R-:W-:Y:S01]  /*0b10*/  SEL R16, R14, R22, P0 ;  /* 0x000000160e107207 */ /* 0x000fe20000000000 */
[----:B------:R-:W-:Y:S01]  /*0b20*/  IMAD.IADD R19, R19, 0x1, R23 ;  /* 0x0000000113137824 */ /* 0x000fe200078e0217 */
[----:B------:R-:W-:Y:S01]  /*0b30*/  SEL R17, R15, R21, P0 ;  /* 0x000000150f117207 */ /* 0x000fe20000000000 */
[----:B------:R-:W-:Y:S01]  /*0b40*/  IMAD.WIDE.U32 R14, R6, UR18, RZ ;  /* 0x00000012060e7c25 */ /* 0x000fe2000f8e00ff */
[----:B------:R-:W-:-:S03]  /*0b50*/  ISETP.GT.U32.AND P0, PT, R12, R18, PT ;  /* 0x000000120c00720c */ /* 0x000fc60003f04070 */
[----:B------:R-:W-:Y:S02]  /*0b60*/  IMAD R21, R6, UR19, R7 ;  /* 0x0000001306157c24 */ /* 0x000fe4000f8e0207 */
[----:B------:R-:W-:-:S04]  /*0b70*/  IMAD.WIDE.U32 R6, R4, UR18, RZ ;  /* 0x0000001204067c25 */ /* 0x000fc8000f8e00ff */
[----:B------:R-:W-:Y:S01]  /*0b80*/  IMAD R5, R4, UR19, R5 ;  /* 0x0000001304057c24 */ /* 0x000fe2000f8e0205 */
[-C--:B------:R-:W-:Y:S01]  /*0b90*/  ISETP.GT.AND.EX P0, PT, R13, R19.reuse, PT, P0 ;  /* 0x000000130d00720c */ /* 0x080fe20003f04300 */
[----:B------:R-:W-:Y:S01]  /*0ba0*/  IMAD.IADD R15, R15, 0x1, R21 ;  /* 0x000000010f0f7824 */ /* 0x000fe200078e0215 */
[----:B-----5:R-:W-:Y:S01]  /*0bb0*/  ISETP.GT.U32.AND P1, PT, R10, R14, PT ;  /* 0x0000000e0a00720c */ /* 0x020fe20003f24070 */
[----:B------:R-:W-:Y:S01]  /*0bc0*/  IMAD.IADD R7, R7, 0x1, R5 ;  /* 0x0000000107077824 */ /* 0x000fe200078e0205 */
[----:B------:R-:W-:Y:S02]  /*0bd0*/  ISETP.GT.U32.AND P2, PT, R8, R6, PT ;  /* 0x000000060800720c */ /* 0x000fe40003f44070 */
[----:B------:R-:W-:Y:S02]  /*0be0*/  SEL R18, R12, R18, P0 ;  /* 0x000000120c127207 */ /* 0x000fe40000000000 */
[----:B------:R-:W-:Y:S02]  /*0bf0*/  SEL R19, R13, R19, P0 ;  /* 0x000000130d137207 */ /* 0x000fe40000000000 */
[----:B------:R-:W-:-:S02]  /*0c00*/  ISETP.GT.AND.EX P1, PT, R11, R15, PT, P1 ;  /* 0x0000000f0b00720c */ /* 0x000fc40003f24310 */
[----:B------:R-:W-:Y:S02]  /*0c10*/  ISETP.GT.AND.EX P0, PT, R9, R7, PT, P2 ;  /* 0x000000070900720c */ /* 0x000fe40003f04320 */
[----:B------:R-:W-:Y:S02]  /*0c20*/  IADD3 R4, P3, R2, UR10, RZ ;  /* 0x0000000a02047c10 */ /* 0x000fe4000ff7e0ff */
[----:B------:R-:W-:Y:S01]  /*0c30*/  SEL R14, R10, R14, P1 ;  /* 0x0000000e0a0e7207 */ /* 0x000fe20000800000 */
[----:B------:R-:W-:Y:S01]  /*0c40*/  IMAD.MOV.U32 R10, RZ, RZ, R16 ;  /* 0x000000ffff0a7224 */ /* 0x000fe200078e0010 */
[----:B------:R-:W-:Y:S01]  /*0c50*/  SEL R15, R11, R15, P1 ;  /* 0x0000000f0b0f7207 */ /* 0x000fe20000800000 */
[----:B------:R-:W-:Y:S01]  /*0c60*/  IMAD.MOV.U32 R11, RZ, RZ, R17 ;  /* 0x000000ffff0b7224 */ /* 0x000fe200078e0011 */
[----:B------:R-:W-:Y:S01]  /*0c70*/  SEL R6, R8, R6, P0 ;  /* 0x0000000608067207 */ /* 0x000fe20000000000 */
[----:B------:R-:W-:Y:S01]  /*0c80*/  IMAD.MOV.U32 R8, RZ, RZ, R18 ;  /* 0x000000ffff087224 */ /* 0x000fe200078e0012 */
[----:B------:R-:W-:Y:S01]  /*0c90*/  SEL R7, R9, R7, P0 ;  /* 0x0000000709077207 */ /* 0x000fe20000000000 */
[----:B------:R-:W-:Y:S01]  /*0ca0*/  IMAD.MOV.U32 R9, RZ, RZ, R19 ;  /* 0x000000ffff097224 */ /* 0x000fe200078e0013 */
[----:B------:R-:W-:-:S02]  /*0cb0*/  IADD3.X R5, R20, UR11, RZ, P3, !PT ;  /* 0x0000000b14057c10 */ /* 0x000fc40009ffe4ff */
[----:B------:R-:W-:-:S03]  /*0cc0*/  IADD3 R3, P0, R3, UR4, RZ ;  /* 0x0000000403037c10 */ /* 0x000fc6000ff1e0ff */
[----:B------:R0:W-:Y:S02]  /*0cd0*/  STG.E.128 desc[UR14][R4.64], R8 ;  /* 0x0000000804007986 */ /* 0x0001e4000c101d0e */
[C---:B------:R-:W-:Y:S02]  /*0ce0*/  IMAD.SHL.U32 R2, R3.reuse, 0x4, RZ ;  /* 0x0000000403027824 */ /* 0x040fe400078e00ff */
[----:B------:R-:W-:Y:S01]  /*0cf0*/  IMAD.X R0, RZ, RZ, R0, P0 ;  /* 0x000000ffff007224 */ /* 0x000fe200000e0600 */
[C---:B------:R-:W-:Y:S02]  /*0d00*/  ISETP.LT.U32.AND P1, PT, R3.reuse, 0x4000, PT ;  /* 0x000040000300780c */ /* 0x040fe40003f21070 */
[----:B------:R-:W-:Y:S02]  /*0d10*/  ISETP.GE.U32.AND P0, PT, R2, UR16, PT ;  /* 0x0000001002007c0c */ /* 0x000fe4000bf06070 */
[----:B------:R-:W-:Y:S01]  /*0d20*/  SHF.L.U64.HI R2, R3, 0x2, R0 ;  /* 0x0000000203027819 */ /* 0x000fe20000010200 */
[----:B0-----:R-:W-:-:S02]  /*0d30*/  IMAD.MOV.U32 R10, RZ, RZ, R14 ;  /* 0x000000ffff0a7224 */ /* 0x001fc400078e000e */
[----:B------:R-:W-:Y:S02]  /*0d40*/  IMAD.MOV.U32 R11, RZ, RZ, R15 ;  /* 0x000000ffff0b7224 */ /* 0x000fe400078e000f */
[----:B------:R-:W-:Y:S02]  /*0d50*/  IMAD.MOV.U32 R8, RZ, RZ, R6 ;  /* 0x000000ffff087224 */ /* 0x000fe400078e0006 */
[----:B------:R-:W-:-:S05]  /*0d60*/  IMAD.MOV.U32 R9, RZ, RZ, R7 ;  /* 0x000000ffff097224 */ /* 0x000fca00078e0007 */
[----:B------:R0:W-:Y:S01]  /*0d70*/  STG.E.128 desc[UR14][R4.64+0x10], R8 ;  /* 0x0000100804007986 */ /* 0x0001e2000c101d0e */
[----:B------:R-:W-:Y:S02]  /*0d80*/  ISETP.GE.AND.EX P0, PT, R2, UR12, PT, P0 ;  /* 0x0000000c02007c0c */ /* 0x000fe4000bf06300 */
[----:B------:R-:W-:-:S13]  /*0d90*/  ISETP.LT.U32.AND.EX P1, PT, R0, RZ, PT, P1 ;  /* 0x000000ff0000720c */ /* 0x000fda0003f21110 */
[----:B------:R-:W-:Y:S05]  /*0da0*/  @!P0 BRA P1, `(.L_x_6848) ;  /* 0xfffffffc00048947 */ /* 0x000fea000083ffff */
[----:B------:R-:W-:Y:S05]  /*0db0*/  EXIT ;  /* 0x000000000000794d */ /* 0x000fea0003800000 */
.L_x_6849:
        /* <DEDUP_REMOVED lines=12> */
.L_x_8080:


//--------------------- .text._ZN2at6native55_GLOBAL__N__de093ff9_22_ForeachBinaryOpList_cu_a911ec4325multi_tensor_apply_kernelINS1_18TensorListMetadataILi3EEENS1_24BinaryOpListAlphaFunctorIiLi3ELi2ELi2EEEJNS0_7maximumIiEEiEEEvT_T0_DpT1_ --------------------------
	.section	.text._ZN2at6native55_GLOBAL__N__de093ff9_22_ForeachBinaryOpList_cu_a911ec4325multi_tensor_apply_kernelINS1_18TensorListMetadataILi3EEENS1_24BinaryOpListAlphaFunctorIiLi3ELi2ELi2EEEJNS0_7maximumIiEEiEEEvT_T0_DpT1_,"ax",@progbits
	.align	128
.text._ZN2at6native55_GLOBAL__N__de093ff9_22_ForeachBinaryOpList_cu_a911ec4325multi_tensor_apply_kernelINS1_18TensorListMetadataILi3EEENS1_24BinaryOpListAlphaFunctorIiLi3ELi2ELi2EEEJNS0_7maximumIiEEiEEEvT_T0_DpT1_:
        .type           _ZN2at6native55_GLOBAL__N__de093ff9_22_ForeachBinaryOpList_cu_a911ec4325multi_tensor_apply_kernelINS1_18TensorListMetadataILi3EEENS1_24BinaryOpListAlphaFunctorIiLi3ELi2ELi2EEEJNS0_7maximumIiEEiEEEvT_T0_DpT1_,@function
        .size           _ZN2at6native55_GLOBAL__N__de093ff9_22_ForeachBinaryOpList_cu_a911ec4325multi_tensor_apply_kernelINS1_18TensorListMetadataILi3EEENS1_24BinaryOpListAlphaFunctorIiLi3ELi2ELi2EEEJNS0_7maximumIiEEiEEEvT_T0_DpT1_,(.L_x_8081 - _ZN2at6native55_GLOBAL__N__de093ff9_22_ForeachBinaryOpList_cu_a911ec4325multi_tensor_apply_kernelINS1_18TensorListMetadataILi3EEENS1_24BinaryOpListAlphaFunctorIiLi3ELi2ELi2EEEJNS0_7maximumIiEEiEEEvT_T0_DpT1_)
        .other          _ZN2at6native55_GLOBAL__N__de093ff9_22_ForeachBinaryOpList_cu_a911ec4325multi_tensor_apply_kernelINS1_18TensorListMetadataILi3EEENS1_24BinaryOpListAlphaFunctorIiLi3ELi2ELi2EEEJNS0_7maximumIiEEiEEEvT_T0_DpT1_,@"STO_CUDA_ENTRY STV_DEFAULT"
_ZN2at6native55_GLOBAL__N__de093ff9_22_ForeachBinaryOpList_cu_a911ec4325multi_tensor_apply_kernelINS1_18TensorListMetadataILi3EEENS1_24BinaryOpListAlphaFunctorIiLi3ELi2ELi2EEEJNS0_7maximumIiEEiEEEvT_T0_DpT1_:
        /* <DEDUP_REMOVED lines=29> */
[----:B------:R-:W-:Y:S01]  /*01d0*/  CS2R R4, SRZ ;  /* 0x0000000000047805 */ /* 0x000fe2000001ff00 */
[----:B------:R-:W-:-:S06]  /*01e0*/  ULDC UR5, c[0x0][0xe5c] ;  /* 0x0003970000057ab9 */ /* 0x000fcc0000000800 */
.L_x_6851:
[----:B------:R-:W1:Y:S01]  /*01f0*/  LDC R2, c[0x0][RZ] ;  /* 0x00000000ff027b82 */ /* 0x000e620000000800 */
[----:B0-----:R-:W-:Y:S01]  /*0200*/  IADD3 R19, P1, R0, R4, RZ ;  /* 0x0000000400137210 */ /* 0x001fe20007f3e0ff */
[----:B------:R-:W-:-:S03]  /*0210*/  IMAD.MOV.U32 R3, RZ, RZ, RZ ;  /* 0x000000ffff037224 */ /* 0x000fc600078e00ff */
[C---:B------:R-:W-:Y:S01]  /*0220*/  ISETP.GE.U32.AND P0, PT, R19.reuse, 0x10000, PT ;  /* 0x000100001300780c */ /* 0x040fe20003f06070 */
[----:B------:R-:W-:Y:S01]  /*0230*/  IMAD.X R22, RZ, RZ, R5, P1 ;  /* 0x000000ffff167224 */ /* 0x000fe200008e0605 */
[----:B------:R-:W-:-:S04]  /*0240*/  ISETP.LT.U32.AND P1, PT, R19, UR14, PT ;  /* 0x0000000e13007c0c */ /* 0x000fc8000bf21070 */
[----:B------:R-:W-:-:S04]  /*0250*/  ISETP.GE.U32.AND.EX P0, PT, R22, RZ, PT, P0 ;  /* 0x000000ff1600720c */ /* 0x000fc80003f06100 */
[----:B------:R-:W-:Y:S02]  /*0260*/  ISETP.LT.AND.EX P0, PT, R22, UR4, !P0, P1 ;  /* 0x0000000416007c0c */ /* 0x000fe4000c701310 */
[CC--:B-1----:R-:W-:Y:S01]  /*0270*/  IADD3 R21, P2, R2.reuse, R19.reuse, RZ ;  /* 0x0000001302157210 */ /* 0x0c2fe20007f5e0ff */
[C---:B------:R-:W-:Y:S01]  /*0280*/  IMAD R8, R2.reuse, 0x3, RZ ;  /* 0x0000000302087824 */ /* 0x040fe200078e02ff */
[----:B------:R-:W-:Y:S02]  /*0290*/  LEA R6, P4, R2, R19, 0x1 ;  /* 0x0000001302067211 */ /* 0x000fe400078808ff */
[----:B------:R-:W-:Y:S01]  /*02a0*/  ISETP.GE.U32.AND P1, PT, R21, 0x10000, PT ;  /* 0x000100001500780c */ /* 0x000fe20003f26070 */
[----:B------:R-:W-:-:S06]  /*02b0*/  IMAD.X R28, RZ, RZ, R22, P2 ;  /* 0x000000ffff1c7224 */ /* 0x000fcc00010e0616 */
[----:B------:R-:W-:Y:S01]  /*02c0*/  @P0 LEA R12, P3, R19, UR6, 0x2 ;  /* 0x00000006130c0c11 */ /* 0x000fe2000f8610ff */
[--C-:B------:R-:W-:Y:S01]  /*02d0*/  IMAD.X R7, RZ, RZ, R22.reuse, P4 ;  /* 0x000000ffff077224 */ /* 0x100fe200020e0616 */
[----:B------:R-:W-:Y:S02]  /*02e0*/  ISETP.LT.U32.AND P2, PT, R21, UR14, PT ;  /* 0x0000000e15007c0c */ /* 0x000fe4000bf41070 */
[----:B------:R-:W-:Y:S02]  /*02f0*/  ISETP.GE.U32.AND.EX P1, PT, R28, RZ, PT, P1 ;  /* 0x000000ff1c00720c */ /* 0x000fe40003f26110 */
[--C-:B------:R-:W-:Y:S02]  /*0300*/  @P0 LEA.HI.X R13, R19, UR7, R22.reuse, 0x2, P3 ;  /* 0x00000007130d0c11 */ /* 0x100fe400098f1416 */
[----:B------:R-:W-:Y:S02]  /*0310*/  IADD3 R8, P4, R8, R19, RZ ;  /* 0x0000001308087210 */ /* 0x000fe40007f9e0ff */
[----:B------:R-:W-:Y:S01]  /*0320*/  ISETP.GE.U32.AND P3, PT, R6, 0x10000, PT ;  /* 0x000100000600780c */ /* 0x000fe20003f66070 */
[----:B------:R0:W2:Y:S01]  /*0330*/  @P0 LDG.E R3, desc[UR12][R12.64] ;  /* 0x0000000c0c030981 */ /* 0x0000a2000c1e1900 */
[----:B------:R-:W-:Y:S01]  /*0340*/  ISETP.LT.AND.EX P1, PT, R28, UR4, !P1, P2 ;  /* 0x000000041c007c0c */ /* 0x000fe2000cf21320 */
[----:B------:R-:W-:Y:S01]  /*0350*/  IMAD.X R9, RZ, RZ, R22, P4 ;  /* 0x000000ffff097224 */ /* 0x000fe200020e0616 */
[----:B------:R-:W-:-:S02]  /*0360*/  ISETP.LT.U32.AND P2, PT, R6, UR14, PT ;  /* 0x0000000e06007c0c */ /* 0x000fc4000bf41070 */
[C---:B------:R-:W-:Y:S02]  /*0370*/  ISETP.GE.U32.AND.EX P6, PT, R7.reuse, RZ, PT, P3 ;  /* 0x000000ff0700720c */ /* 0x040fe40003fc6130 */
[C---:B------:R-:W-:Y:S02]  /*0380*/  ISETP.GE.U32.AND P3, PT, R8.reuse, 0x10000, PT ;  /* 0x000100000800780c */ /* 0x040fe40003f66070 */
[----:B------:R-:W-:Y:S02]  /*0390*/  ISETP.LT.AND.EX P2, PT, R7, UR4, !P6, P2 ;  /* 0x0000000407007c0c */ /* 0x000fe4000f741320 */
[----:B------:R-:W-:Y:S02]  /*03a0*/  ISETP.LT.U32.AND P4, PT, R8, UR14, PT ;  /* 0x0000000e08007c0c */ /* 0x000fe4000bf81070 */
[----:B------:R-:W-:Y:S02]  /*03b0*/  ISETP.GE.U32.AND.EX P3, PT, R9, RZ, PT, P3 ;  /* 0x000000ff0900720c */ /* 0x000fe40003f66130 */
[----:B------:R-:W-:-:S02]  /*03c0*/  @P0 LEA R14, P5, R19, UR8, 0x2 ;  /* 0x00000008130e0c11 */ /* 0x000fc4000f8a10ff */
[----:B------:R-:W-:Y:S02]  /*03d0*/  ISETP.LT.AND.EX P3, PT, R9, UR4, !P3, P4 ;  /* 0x0000000409007c0c */ /* 0x000fe4000df61340 */
[----:B------:R-:W-:Y:S02]  /*03e0*/  @P0 LEA.HI.X R15, R19, UR9, R22, 0x2, P5 ;  /* 0x00000009130f0c11 */ /* 0x000fe4000a8f1416 */
[C---:B------:R-:W-:Y:S02]  /*03f0*/  @P1 LEA R26, P5, R21.reuse, UR6, 0x2 ;  /* 0x00000006151a1c11 */ /* 0x040fe4000f8a10ff */
[C---:B0-----:R-:W-:Y:S02]  /*0400*/  @P1 LEA R12, P4, R21.reuse, UR8, 0x2 ;  /* 0x00000008150c1c11 */ /* 0x041fe4000f8810ff */
[----:B------:R-:W-:Y:S01]  /*0410*/  CS2R R10, SRZ ;  /* 0x00000000000a7805 */ /* 0x000fe2000001ff00 */
[----:B------:R-:W-:Y:S01]  /*0420*/  IMAD.MOV.U32 R23, RZ, RZ, RZ ;  /* 0x000000ffff177224 */ /* 0x000fe200078e00ff */
[----:B------:R-:W-:-:S02]  /*0430*/  @P1 LEA.HI.X R27, R21, UR7, R28, 0x2, P5 ;  /* 0x00000007151b1c11 */ /* 0x000fc4000a8f141c */
[----:B------:R-:W-:Y:S02]  /*0440*/  @P1 LEA.HI.X R13, R21, UR9, R28, 0x2, P4 ;  /* 0x00000009150d1c11 */ /* 0x000fe4000a0f141c */
[C---:B------:R-:W-:Y:S02]  /*0450*/  @P2 LEA R16, P5, R6.reuse, UR8, 0x2 ;  /* 0x0000000806102c11 */ /* 0x040fe4000f8a10ff */
[----:B------:R-:W-:Y:S01]  /*0460*/  CS2R R24, SRZ ;  /* 0x0000000000187805 */ /* 0x000fe2000001ff00 */
[----:B------:R0:W3:Y:S01]  /*0470*/  @P0 LDG.E R10, desc[UR12][R14.64] ;  /* 0x0000000c0e0a0981 */ /* 0x0000e2000c1e1900 */
[----:B------:R-:W-:-:S03]  /*0480*/  @P2 LEA.HI.X R17, R6, UR9, R7, 0x2, P5 ;  /* 0x0000000906112c11 */ /* 0x000fc6000a8f1407 */
[----:B------:R1:W4:Y:S04]  /*0490*/  @P1 LDG.E R23, desc[UR12][R12.64] ;  /* 0x0000000c0c171981 */ /* 0x000328000c1e1900 */
[----:B------:R5:W2:Y:S01]  /*04a0*/  @P1 LDG.E R11, desc[UR12][R26.64] ;  /* 0x0000000c1a0b1981 */ /* 0x000aa2000c1e1900 */
[----:B0-----:R-:W-:-:S03]  /*04b0*/  @P3 LEA R14, P5, R8, UR8, 0x2 ;  /* 0x00000008080e3c11 */ /* 0x001fc6000f8a10ff */
[----:B------:R0:W2:Y:S01]  /*04c0*/  @P2 LDG.E R24, desc[UR12][R16.64] ;  /* 0x0000000c10182981 */ /* 0x0000a2000c1e1900 */
[----:B-1----:R-:W-:Y:S02]  /*04d0*/  @P2 LEA R12, P4, R6, UR6, 0x2 ;  /* 0x00000006060c2c11 */ /* 0x002fe4000f8810ff */
[----:B------:R-:W-:Y:S02]  /*04e0*/  @P3 LEA.HI.X R15, R8, UR9, R9, 0x2, P5 ;  /* 0x00000009080f3c11 */ /* 0x000fe4000a8f1409 */
[----:B-----5:R-:W-:Y:S02]  /*04f0*/  CS2R R26, SRZ ;  /* 0x00000000001a7805 */ /* 0x020fe4000001ff00 */
[----:B------:R-:W-:Y:S02]  /*0500*/  @P2 LEA.HI.X R13, R6, UR7, R7, 0x2, P4 ;  /* 0x00000007060d2c11 */ /* 0x000fe4000a0f1407 */
[C---:B0-----:R-:W-:Y:S02]  /*0510*/  @P3 LEA R16, P4, R8.reuse, UR6, 0x2 ;  /* 0x0000000608103c11 */ /* 0x041fe4000f8810ff */
[----:B------:R-:W5:Y:S02]  /*0520*/  @P3 LDG.E R26, desc[UR12][R14.64] ;  /* 0x0000000c0e1a3981 */ /* 0x000f64000c1e1900 */
[----:B------:R-:W-:-:S02]  /*0530*/  @P3 LEA.HI.X R17, R8, UR7, R9, 0x2, P4 ;  /* 0x0000000708113c11 */ /* 0x000fc4000a0f1409 */
[----:B------:R4:W5:Y:S04]  /*0540*/  @P2 LDG.E R25, desc[UR12][R12.64] ;  /* 0x0000000c0c192981 */ /* 0x000968000c1e1900 */
[----:B------:R-:W5:Y:S01]  /*0550*/  @P3 LDG.E R27, desc[UR12][R16.64] ;  /* 0x0000000c101b3981 */ /* 0x000f62000c1e1900 */
[----:B------:R-:W-:Y:S02]  /*0560*/  @P0 LEA R18, P4, R19, UR10, 0x2 ;  /* 0x0000000a13120c11 */ /* 0x000fe4000f8810ff */
[----:B------:R-:W-:Y:S02]  /*0570*/  @P1 LEA R20, P5, R21, UR10, 0x2 ;  /* 0x0000000a15141c11 */ /* 0x000fe4000f8a10ff */
[----:B------:R-:W-:Y:S02]  /*0580*/  @P0 LEA.HI.X R19, R19, UR11, R22, 0x2, P4 ;  /* 0x0000000b13130c11 */ /* 0x000fe4000a0f1416 */
[----:B------:R-:W-:-:S02]  /*0590*/  @P1 LEA.HI.X R21, R21, UR11, R28, 0x2, P5 ;  /* 0x0000000b15151c11 */ /* 0x000fc4000a8f141c */
[----:B------:R-:W-:Y:S02]  /*05a0*/  @P2 LEA R28, P4, R6, UR10, 0x2 ;  /* 0x0000000a061c2c11 */ /* 0x000fe4000f8810ff */
[----:B------:R-:W-:Y:S02]  /*05b0*/  @P3 LEA R22, P5, R8, UR10, 0x2 ;  /* 0x0000000a08163c11 */ /* 0x000fe4000f8a10ff */
[----:B------:R-:W-:Y:S01]  /*05c0*/  @P2 LEA.HI.X R29, R6, UR11, R7, 0x2, P4 ;  /* 0x0000000b061d2c11 */ /* 0x000fe2000a0f1407 */
[----:B------:R-:W-:-:S04]  /*05d0*/  IMAD.WIDE.U32 R4, R2, 0x4, R4 ;  /* 0x0000000402047825 */ /* 0x000fc800078e0004 */
[----:B---3--:R-:W-:Y:S02]  /*05e0*/  IMAD R10, R10, UR5, RZ ;  /* 0x000000050a0a7c24 */ /* 0x008fe4000f8e02ff */
[----:B----4-:R-:W-:-:S03]  /*05f0*/  IMAD R12, R23, UR5, RZ ;  /* 0x00000005170c7c24 */ /* 0x010fc6000f8e02ff */
[----:B--2---:R-:W-:Y:S01]  /*0600*/  VIMNMX R3, R10, R3, !PT ;  /* 0x000000030a037248 */ /* 0x004fe20007fe0100 */
[----:B------:R-:W-:Y:S01]  /*0610*/  IMAD R24, R24, UR5, RZ ;  /* 0x0000000518187c24 */ /* 0x000fe2000f8e02ff */
[----:B------:R-:W-:Y:S02]  /*0620*/  VIMNMX R11, R12, R11, !PT ;  /* 0x0000000b0c0b7248 */ /* 0x000fe40007fe0100 */
[----:B------:R-:W-:Y:S01]  /*0630*/  @P3 LEA.HI.X R23, R8, UR11, R9, 0x2, P5 ;  /* 0x0000000b08173c11 */ /* 0x000fe2000a8f1409 */
[----:B------:R1:W-:Y:S01]  /*0640*/  @P0 STG.E desc[UR12][R18.64], R3 ;  /* 0x0000000312000986 */ /* 0x0003e2000c10190c */
[----:B-----5:R-:W-:Y:S01]  /*0650*/  IMAD R26, R26, UR5, RZ ;  /* 0x000000051a1a7c24 */ /* 0x020fe2000f8e02ff */
[----:B------:R-:W-:Y:S02]  /*0660*/  VIMNMX R25, R24, R25, !PT ;  /* 0x0000001918197248 */ /* 0x000fe40007fe0100 */
[----:B------:R1:W-:Y:S02]  /*0670*/  @P1 STG.E desc[UR12][R20.64], R11 ;  /* 0x0000000b14001986 */ /* 0x0003e4000c10190c */
[----:B------:R-:W-:-:S02]  /*0680*/  VIMNMX R27, R26, R27, !PT ;  /* 0x0000001b1a1b7248 */ /* 0x000fc40007fe0100 */
[----:B------:R1:W-:Y:S01]  /*0690*/  @P2 STG.E desc[UR12][R28.64], R25 ;  /* 0x000000191c002986 */ /* 0x0003e2000c10190c */
[C---:B------:R-:W-:Y:S02]  /*06a0*/  ISETP.GE.U32.AND P0, PT, R4.reuse, 0x10000, PT ;  /* 0x000100000400780c */ /* 0x040fe40003f06070 */
[----:B------:R-:W-:Y:S01]  /*06b0*/  ISETP.LT.U32.AND P1, PT, R4, UR14, PT ;  /* 0x0000000e04007c0c */ /* 0x000fe2000bf21070 */
[----:B------:R1:W-:Y:S01]  /*06c0*/  @P3 STG.E desc[UR12][R22.64], R27 ;  /* 0x0000001b16003986 */ /* 0x0003e2000c10190c */
[C---:B------:R-:W-:Y:S02]  /*06d0*/  ISETP.GE.U32.AND.EX P0, PT, R5.reuse, RZ, PT, P0 ;  /* 0x000000ff0500720c */ /* 0x040fe40003f06100 */
[----:B------:R-:W-:-:S13]  /*06e0*/  ISETP.LT.AND.EX P1, PT, R5, UR4, PT, P1 ;  /* 0x0000000405007c0c */ /* 0x000fda000bf21310 */
[----:B-1----:R-:W-:Y:S05]  /*06f0*/  @!P0 BRA P1, `(.L_x_6851) ;  /* 0xfffffff800bc8947 */ /* 0x002fea000083ffff */
[----:B------:R-:W-:Y:S05]  /*0700*/  EXIT ;  /* 0x000000000000794d */ /* 0x000fea0003800000 */
.L_x_6850:
        /* <DEDUP_REMOVED lines=9> */
.L_x_6852:
        /* <DEDUP_REMOVED lines=8> */
[----:B--2---:R-:W-:Y:S02]  /*0820*/  IMAD R12, R11, UR15, RZ ;  /* 0x0000000f0b0c7c24 */ /* 0x004fe4000f8e02ff */
[----:B------:R-:W-:Y:S01]  /*0830*/  IMAD R11, R10, UR15, RZ ;  /* 0x0000000f0a0b7c24 */ /* 0x000fe2000f8e02ff */
[----:B------:R-:W-:Y:S01]  /*0840*/  IADD3 R10, P0, R14, UR10, RZ ;  /* 0x0000000a0e0a7c10 */ /* 0x000fe2000ff1e0ff */
[----:B------:R-:W-:Y:S01]  /*0850*/  IMAD R0, R9, UR15, RZ ;  /* 0x0000000f09007c24 */ /* 0x000fe2000f8e02ff */
[----:B---3--:R-:W-:Y:S01]  /*0860*/  VIMNMX R7, R7, R12, !PT ;  /* 0x0000000c07077248 */ /* 0x008fe20007fe0100 */
[----:B------:R-:W-:Y:S01]  /*0870*/  IMAD R13, R8, UR15, RZ ;  /* 0x0000000f080d7c24 */ /* 0x000fe2000f8e02ff */
[----:B------:R-:W-:-:S02]  /*0880*/  VIMNMX R6, R6, R11, !PT ;  /* 0x0000000b06067248 */ /* 0x000fc40007fe0100 */
[----:B------:R-:W-:Y:S02]  /*0890*/  IADD3.X R11, R17, UR11, RZ, P0, !PT ;  /* 0x0000000b110b7c10 */ /* 0x000fe400087fe4ff */
[----:B------:R-:W-:Y:S02]  /*08a0*/  IADD3 R15, P0, R15, UR5, RZ ;  /* 0x000000050f0f7c10 */ /* 0x000fe4000ff1e0ff */
[----:B------:R-:W-:Y:S02]  /*08b0*/  VIMNMX R5, R5, R0, !PT ;  /* 0x0000000005057248 */ /* 0x000fe40007fe0100 */
[----:B------:R-:W-:Y:S01]  /*08c0*/  VIMNMX R4, R4, R13, !PT ;  /* 0x0000000d04047248 */ /* 0x000fe20007fe0100 */
[C---:B------:R-:W-:Y:S01]  /*08d0*/  IMAD.SHL.U32 R0, R15.reuse, 0x4, RZ ;  /* 0x000000040f007824 */ /* 0x040fe200078e00ff */
[----:B------:R-:W-:Y:S01]  /*08e0*/  ISETP.LT.U32.AND P1, PT, R15, 0x4000, PT ;  /* 0x000040000f00780c */ /* 0x000fe20003f21070 */
[----:B------:R-:W-:Y:S02]  /*08f0*/  IMAD.X R16, RZ, RZ, R16, P0 ;  /* 0x000000ffff107224 */ /* 0x000fe400000e0610 */
[----:B------:R0:W-:Y:S01]  /*0900*/  STG.E.128 desc[UR12][R10.64], R4 ;  /* 0x000000040a007986 */ /* 0x0001e2000c101d0c */
[----:B------:R-:W-:-:S02]  /*0910*/  ISETP.GE.U32.AND P0, PT, R0, UR14, PT ;  /* 0x0000000e00007c0c */ /* 0x000fc4000bf06070 */
[----:B------:R-:W-:Y:S02]  /*0920*/  SHF.L.U64.HI R0, R15, 0x2, R16 ;  /* 0x000000020f007819 */ /* 0x000fe40000010210 */
[----:B------:R-:W-:Y:S02]  /*0930*/  ISETP.LT.U32.AND.EX P1, PT, R16, RZ, PT, P1 ;  /* 0x000000ff1000720c */ /* 0x000fe40003f21110 */
[----:B------:R-:W-:-:S13]  /*0940*/  ISETP.GE.AND.EX P0, PT, R0, UR4, PT, P0 ;  /* 0x0000000400007c0c */ /* 0x000fda000bf06300 */
[----:B0-----:R-:W-:Y:S05]  /*0950*/  @!P0 BRA P1, `(.L_x_6852) ;  /* 0xfffffffc00908947 */ /* 0x001fea000083ffff */
[----:B------:R-:W-:Y:S05]  /*0960*/  EXIT ;  /* 0x000000000000794d */ /* 0x000fea0003800000 */
.L_x_6853:
        /* <DEDUP_REMOVED lines=9> */
.L_x_8081:


//--------------------- .text._ZN2at6native55_GLOBAL__N__de093ff9_22_ForeachBinaryOpList_cu_a911ec4325multi_tensor_apply_kernelINS1_18TensorListMetadataILi3EEENS1_24BinaryOpListAlphaFunctorIaLi3ELi2ELi2EEEJNS0_7maximumIaEEaEEEvT_T0_DpT1_ --------------------------
	.section	.text._ZN2at6native55_GLOBAL__N__de093ff9_22_ForeachBinaryOpList_cu_a911ec4325multi_tensor_apply_kernelINS1_18TensorListMetadataILi3EEENS1_24BinaryOpListAlphaFunctorIaLi3ELi2ELi2EEEJNS0_7maximumIaEEaEEEvT_T0_DpT1_,"ax",@progbits
	.align	128
.text._ZN2at6native55_GLOBAL__N__de093ff9_22_ForeachBinaryOpList_cu_a911ec4325multi_tensor_apply_kernelINS1_18TensorListMetadataILi3EEENS1_24BinaryOpListAlphaFunctorIaLi3ELi2ELi2EEEJNS0_7maximumIaEEaEEEvT_T0_DpT1_:
        .type           _ZN2at6native55_GLOBAL__N__de093ff9_22_ForeachBinaryOpList_cu_a911ec4325multi_tensor_apply_kernelINS1_18TensorListMetadataILi3EEENS1_24BinaryOpListAlphaFunctorIaLi3ELi2ELi2EEEJNS0_7maximumIaEEaEEEvT_T0_DpT1_,@function
        .size           _ZN2at6native55_GLOBAL__N__de093ff9_22_ForeachBinaryOpList_cu_a911ec4325multi_tensor_apply_kernelINS1_18TensorListMetadataILi3EEENS1_24BinaryOpListAlphaFunctorIaLi3ELi2ELi2EEEJNS0_7maximumIaEEaEEEvT_T0_DpT1_,(.L_x_8082 - _ZN2at6native55_GLOBAL__N__de093ff9_22_ForeachBinaryOpList_cu_a911ec4325multi_tensor_apply_kernelINS1_18TensorListMetadataILi3EEENS1_24BinaryOpListAlphaFunctorIaLi3ELi2ELi2EEEJNS0_7maximumIaEEaEEEvT_T0_DpT1_)
        .other          _ZN2at6native55_GLOBAL__N__de093ff9_22_ForeachBinaryOpList_cu_a911ec4325multi_tensor_apply_kernelINS1_18TensorListMetadataILi3EEENS1_24BinaryOpListAlphaFunctorIaLi3ELi2ELi2EEEJNS0_7maximumIaEEaEEEvT_T0_DpT1_,@"STO_CUDA_ENTRY STV_DEFAULT"
_ZN2at6native55_GLOBAL__N__de093ff9_22_ForeachBinaryOpList_cu_a911ec4325multi_tensor_apply_kernelINS1_18TensorListMetadataILi3EEENS1_24BinaryOpListAlphaFunctorIaLi3ELi2ELi2EEEJNS0_7maximumIaEEaEEEvT_T0_DpT1_:
        /* <DEDUP_REMOVED lines=32> */
.L_x_6855:
[----:B0-----:R-:W-:Y:S01]  /*0200*/  IADD3 R22, P1, R14, R16, RZ ;  /* 0x000000100e167210 */ /* 0x001fe20007f3e0ff */
[C---:B-1----:R-:W-:Y:S01]  /*0210*/  IMAD R19, R15.reuse, 0x3, RZ ;  /* 0x000000030f137824 */ /* 0x042fe200078e02ff */
[----:B------:R-:W-:Y:S02]  /*0220*/  PRMT R0, RZ, 0x7610, R0 ;  /* 0x00007610ff007816 */ /* 0x000fe40000000000 */
[C---:B------:R-:W-:Y:S01]  /*0230*/  ISETP.GE.U32.AND P0, PT, R22.reuse, 0x10000, PT ;  /* 0x000100001600780c */ /* 0x040fe20003f06070 */
[----:B------:R-:W-:Y:S01]  /*0240*/  IMAD.X R24, RZ, RZ, R17, P1 ;  /* 0x000000ffff187224 */ /* 0x000fe200008e0611 */
[CC--:B------:R-:W-:Y:S02]  /*0250*/  IADD3 R20, P2, R15.reuse, R22.reuse, RZ ;  /* 0x000000160f147210 */ /* 0x0c0fe40007f5e0ff */
[----:B------:R-:W-:Y:S02]  /*0260*/  ISETP.LT.U32.AND P1, PT, R22, UR14, PT ;  /* 0x0000000e16007c0c */ /* 0x000fe4000bf21070 */
[----:B------:R-:W-:Y:S01]  /*0270*/  ISETP.GE.U32.AND.EX P0, PT, R24, RZ, PT, P0 ;  /* 0x000000ff1800720c */ /* 0x000fe20003f06100 */
[----:B------:R-:W-:Y:S01]  /*0280*/  IMAD.X R23, RZ, RZ, R24, P2 ;  /* 0x000000ffff177224 */ /* 0x000fe200010e0618 */
[----:B------:R-:W-:-:S02]  /*0290*/  LEA R18, P5, R15, R22, 0x1 ;  /* 0x000000160f127211 */ /* 0x000fc400078a08ff */
[----:B------:R-:W-:Y:S02]  /*02a0*/  ISETP.LT.AND.EX P0, PT, R24, UR5, !P0, P1 ;  /* 0x0000000518007c0c */ /* 0x000fe4000c701310 */
[----:B------:R-:W-:Y:S01]  /*02b0*/  ISETP.GE.U32.AND P3, PT, R20, 0x10000, PT ;  /* 0x000100001400780c */ /* 0x000fe20003f66070 */
[--C-:B------:R-:W-:Y:S01]  /*02c0*/  IMAD.X R21, RZ, RZ, R24.reuse, P5 ;  /* 0x000000ffff157224 */ /* 0x100fe200028e0618 */
        /* <DEDUP_REMOVED lines=8> */
[----:B------:R-:W-:Y:S02]  /*0350*/  ISETP.GE.U32.AND P3, PT, R19, 0x10000, PT ;  /* 0x000100001300780c */ /* 0x000fe40003f66070 */
[----:B------:R-:W-:Y:S02]  /*0360*/  ISETP.LT.AND.EX P1, PT, R21, UR5, !P1, P2 ;  /* 0x0000000515007c0c */ /* 0x000fe4000cf21320 */
[----:B------:R-:W-:Y:S02]  /*0370*/  @P0 IADD3 R4, P6, R22, UR16, RZ ;  /* 0x0000001016040c10 */ /* 0x000fe4000ffde0ff */
[----:B------:R-:W-:-:S02]  /*0380*/  ISETP.LT.U32.AND P5, PT, R19, UR14, PT ;  /* 0x0000000e13007c0c */ /* 0x000fc4000bfa1070 */
[C---:B------:R-:W-:Y:S02]  /*0390*/  ISETP.GE.U32.AND.EX P2, PT, R25.reuse, RZ, PT, P3 ;  /* 0x000000ff1900720c */ /* 0x040fe40003f46130 */
[----:B------:R-:W-:Y:S02]  /*03a0*/  @P0 IADD3.X R5, R24, UR8, RZ, P6, !PT ;  /* 0x0000000818050c10 */ /* 0x000fe4000b7fe4ff */
[----:B------:R-:W-:Y:S02]  /*03b0*/  ISETP.LT.AND.EX P2, PT, R25, UR5, !P2, P5 ;  /* 0x0000000519007c0c */ /* 0x000fe4000d741350 */
[----:B------:R-:W-:Y:S01]  /*03c0*/  @P0 IADD3 R6, P3, R22, UR17, RZ ;  /* 0x0000001116060c10 */ /* 0x000fe2000ff7e0ff */
[----:B------:R0:W2:Y:S01]  /*03d0*/  @P0 LDG.E.U8 R0, desc[UR12][R4.64] ;  /* 0x0000000c04000981 */ /* 0x0000a2000c1e1100 */
[----:B------:R-:W-:Y:S02]  /*03e0*/  @P1 IADD3 R2, P5, R18, UR16, RZ ;  /* 0x0000001012021c10 */ /* 0x000fe4000ffbe0ff */
[----:B------:R-:W-:-:S02]  /*03f0*/  @P0 IADD3.X R7, R24, UR6, RZ, P3, !PT ;  /* 0x0000000618070c10 */ /* 0x000fc40009ffe4ff */
[----:B------:R-:W-:Y:S02]  /*0400*/  @P4 IADD3 R8, P3, R20, UR16, RZ ;  /* 0x0000001014084c10 */ /* 0x000fe4000ff7e0ff */
[----:B------:R-:W-:Y:S02]  /*0410*/  PRMT R26, RZ, 0x7610, R26 ;  /* 0x00007610ff1a7816 */ /* 0x000fe4000000001a */
[----:B------:R-:W-:Y:S02]  /*0420*/  PRMT R28, RZ, 0x7610, R28 ;  /* 0x00007610ff1c7816 */ /* 0x000fe4000000001c */
[----:B------:R-:W-:Y:S02]  /*0430*/  @P1 IADD3.X R3, R21, UR8, RZ, P5, !PT ;  /* 0x0000000815031c10 */ /* 0x000fe4000affe4ff */
[----:B------:R-:W-:Y:S01]  /*0440*/  PRMT R27, RZ, 0x7610, R27 ;  /* 0x00007610ff1b7816 */ /* 0x000fe2000000001b */
[----:B------:R1:W3:Y:S01]  /*0450*/  @P0 LDG.E.U8 R26, desc[UR12][R6.64] ;  /* 0x0000000c061a0981 */ /* 0x0002e2000c1e1100 */
[----:B------:R-:W-:-:S02]  /*0460*/  @P4 IADD3.X R9, R23, UR8, RZ, P3, !PT ;  /* 0x0000000817094c10 */ /* 0x000fc40009ffe4ff */
[----:B0-----:R-:W-:Y:S01]  /*0470*/  @P2 IADD3 R4, P5, R19, UR16, RZ ;  /* 0x0000001013042c10 */ /* 0x001fe2000ffbe0ff */
[----:B------:R-:W4:Y:S03]  /*0480*/  @P1 LDG.E.U8 R28, desc[UR12][R2.64] ;  /* 0x0000000c021c1981 */ /* 0x000f26000c1e1100 */
[----:B------:R-:W-:Y:S01]  /*0490*/  @P2 IADD3.X R5, R25, UR8, RZ, P5, !PT ;  /* 0x0000000819052c10 */ /* 0x000fe2000affe4ff */
[----:B------:R0:W5:Y:S01]  /*04a0*/  @P4 LDG.E.U8 R27, desc[UR12][R8.64] ;  /* 0x0000000c081b4981 */ /* 0x000162000c1e1100 */
[----:B-1----:R-:W-:Y:S02]  /*04b0*/  PRMT R6, RZ, 0x7610, R6 ;  /* 0x00007610ff067816 */ /* 0x002fe40000000006 */
[----:B------:R-:W-:Y:S02]  /*04c0*/  @P1 IADD3 R12, P5, R18, UR17, RZ ;  /* 0x00000011120c1c10 */ /* 0x000fe4000ffbe0ff */
[----:B------:R-:W-:-:S02]  /*04d0*/  @P4 IADD3 R10, P3, R20, UR17, RZ ;  /* 0x00000011140a4c10 */ /* 0x000fc4000ff7e0ff */
[----:B------:R1:W5:Y:S01]  /*04e0*/  @P2 LDG.E.U8 R6, desc[UR12][R4.64] ;  /* 0x0000000c04062981 */ /* 0x000362000c1e1100 */
[----:B------:R-:W-:Y:S02]  /*04f0*/  PRMT R29, RZ, 0x7610, R29 ;  /* 0x00007610ff1d7816 */ /* 0x000fe4000000001d */
[----:B0-----:R-:W-:Y:S02]  /*0500*/  PRMT R8, RZ, 0x7610, R8 ;  /* 0x00007610ff087816 */ /* 0x001fe40000000008 */
[----:B------:R-:W-:Y:S02]  /*0510*/  @P1 IADD3.X R13, R21, UR6, RZ, P5, !PT ;  /* 0x00000006150d1c10 */ /* 0x000fe4000affe4ff */
[----:B------:R-:W-:Y:S02]  /*0520*/  @P4 IADD3.X R11, R23, UR6, RZ, P3, !PT ;  /* 0x00000006170b4c10 */ /* 0x000fe40009ffe4ff */
[----:B------:R-:W-:Y:S01]  /*0530*/  @P2 IADD3 R2, P3, R19, UR17, RZ ;  /* 0x0000001113022c10 */ /* 0x000fe2000ff7e0ff */
[----:B------:R-:W5:Y:S01]  /*0540*/  @P1 LDG.E.U8 R8, desc[UR12][R12.64] ;  /* 0x0000000c0c081981 */ /* 0x000f62000c1e1100 */
[----:B------:R-:W-:-:S03]  /*0550*/  PRMT R7, RZ, 0x7610, R7 ;  /* 0x00007610ff077816 */ /* 0x000fc60000000007 */
[----:B------:R-:W5:Y:S01]  /*0560*/  @P4 LDG.E.U8 R29, desc[UR12][R10.64] ;  /* 0x0000000c0a1d4981 */ /* 0x000f62000c1e1100 */
[----:B------:R-:W-:-:S05]  /*0570*/  @P2 IADD3.X R3, R25, UR6, RZ, P3, !PT ;  /* 0x0000000619032c10 */ /* 0x000fca0009ffe4ff */
[----:B------:R0:W5:Y:S01]  /*0580*/  @P2 LDG.E.U8 R7, desc[UR12][R2.64] ;  /* 0x0000000c02072981 */ /* 0x000162000c1e1100 */
[----:B------:R-:W-:Y:S01]  /*0590*/  ULDC.S8 UR4, c[0x0][0xe5a] ;  /* 0x0003968000047ab9 */ /* 0x000fe20000000200 */
[----:B------:R-:W-:Y:S01]  /*05a0*/  IMAD.WIDE.U32 R16, R15, 0x4, R16 ;  /* 0x000000040f107825 */ /* 0x000fe200078e0010 */
[----:B--2---:R-:W-:-:S05]  /*05b0*/  PRMT R0, R0, 0x9910, RZ ;  /* 0x0000991000007816 */ /* 0x004fca00000000ff */
[----:B------:R-:W-:-:S05]  /*05c0*/  IMAD R0, R0, UR4, RZ ;  /* 0x0000000400007c24 */ /* 0x000fca000f8e02ff */
[----:B-1----:R-:W-:Y:S02]  /*05d0*/  PRMT R5, R0, 0x8880, RZ ;  /* 0x0000888000057816 */ /* 0x002fe400000000ff */
[----:B---3--:R-:W-:Y:S02]  /*05e0*/  PRMT R26, R26, 0x8880, RZ ;  /* 0x000088801a1a7816 */ /* 0x008fe400000000ff */
[----:B----4-:R-:W-:Y:S02]  /*05f0*/  PRMT R28, R28, 0x9910, RZ ;  /* 0x000099101c1c7816 */ /* 0x010fe400000000ff */
[----:B------:R-:W-:Y:S02]  /*0600*/  PRMT R0, R26, 0x7710, RZ ;  /* 0x000077101a007816 */ /* 0x000fe400000000ff */
[----:B-----5:R-:W-:Y:S02]  /*0610*/  PRMT R4, R27, 0x9910, RZ ;  /* 0x000099101b047816 */ /* 0x020fe400000000ff */
[----:B0-----:R-:W-:Y:S01]  /*0620*/  PRMT R2, R5, 0x7710, RZ ;  /* 0x0000771005027816 */ /* 0x001fe200000000ff */
[----:B------:R-:W-:-:S02]  /*0630*/  IMAD.MOV.U32 R5, RZ, RZ, R28 ;  /* 0x000000ffff057224 */ /* 0x000fc400078e001c */
[----:B------:R-:W-:Y:S01]  /*0640*/  IMAD R4, R4, UR4, RZ ;  /* 0x0000000404047c24 */ /* 0x000fe2000f8e02ff */
[----:B------:R-:W-:Y:S01]  /*0650*/  VIMNMX.S16x2 R3, R0, R2, !PT ;  /* 0x0000000200037248 */ /* 0x000fe20007fe0300 */
[----:B------:R-:W-:Y:S01]  /*0660*/  IMAD R2, R5, UR4, RZ ;  /* 0x0000000405027c24 */ /* 0x000fe2000f8e02ff */
[----:B------:R-:W-:Y:S02]  /*0670*/  PRMT R6, R6, 0x9910, RZ ;  /* 0x0000991006067816 */ /* 0x000fe400000000ff */
[----:B------:R-:W-:-:S03]  /*0680*/  PRMT R4, R4, 0x8880, RZ ;  /* 0x0000888004047816 */ /* 0x000fc600000000ff */
[----:B------:R-:W-:Y:S01]  /*0690*/  IMAD.MOV.U32 R5, RZ, RZ, R6 ;  /* 0x000000ffff057224 */ /* 0x000fe200078e0006 */
[----:B------:R-:W-:Y:S02]  /*06a0*/  PRMT R6, R2, 0x8880, RZ ;  /* 0x0000888002067816 */ /* 0x000fe400000000ff */
[----:B------:R-:W-:Y:S02]  /*06b0*/  PRMT R8, R8, 0x8880, RZ ;  /* 0x0000888008087816 */ /* 0x000fe400000000ff */
[----:B------:R-:W-:Y:S02]  /*06c0*/  PRMT R2, R4, 0x7710, RZ ;  /* 0x0000771004027816 */ /* 0x000fe400000000ff */
[----:B------:R-:W-:Y:S01]  /*06d0*/  PRMT R0, R29, 0x8880, RZ ;  /* 0x000088801d007816 */ /* 0x000fe200000000ff */
[----:B------:R-:W-:Y:S01]  /*06e0*/  IMAD R5, R5, UR4, RZ ;  /* 0x0000000405057c24 */ /* 0x000fe2000f8e02ff */
[----:B------:R-:W-:Y:S02]  /*06f0*/  PRMT R4, R8, 0x7710, RZ ;  /* 0x0000771008047816 */ /* 0x000fe400000000ff */
[----:B------:R-:W-:-:S02]  /*0700*/  PRMT R6, R6, 0x7710, RZ ;  /* 0x0000771006067816 */ /* 0x000fc400000000ff */
[----:B------:R-:W-:Y:S02]  /*0710*/  PRMT R0, R0, 0x7710, RZ ;  /* 0x0000771000007816 */ /* 0x000fe400000000ff */
[----:B------:R-:W-:Y:S02]  /*0720*/  VIMNMX.S16x2 R9, R4, R6, !PT ;  /* 0x0000000604097248 */ /* 0x000fe40007fe0300 */
[----:B------:R-:W-:Y:S02]  /*0730*/  VIMNMX.S16x2 R8, R0, R2, !PT ;  /* 0x0000000200087248 */ /* 0x000fe40007fe0300 */
[----:B------:R-:W-:Y:S02]  /*0740*/  @P0 IADD3 R4, P3, R22, UR15, RZ ;  /* 0x0000000f16040c10 */ /* 0x000fe4000ff7e0ff */
[----:B------:R-:W-:Y:S02]  /*0750*/  PRMT R0, R7, 0x8880, RZ ;  /* 0x0000888007007816 */ /* 0x000fe400000000ff */
[----:B------:R-:W-:-:S02]  /*0760*/  PRMT R2, R5, 0x8880, RZ ;  /* 0x0000888005027816 */ /* 0x000fc400000000ff */
[----:B------:R-:W-:Y:S02]  /*0770*/  @P0 IADD3.X R5, R24, UR10, RZ, P3, !PT ;  /* 0x0000000a18050c10 */ /* 0x000fe40009ffe4ff */
[----:B------:R-:W-:Y:S02]  /*0780*/  PRMT R0, R0, 0x7710, RZ ;  /* 0x0000771000007816 */ /* 0x000fe400000000ff */
[----:B------:R-:W-:Y:S01]  /*0790*/  PRMT R2, R2, 0x7710, RZ ;  /* 0x0000771002027816 */ /* 0x000fe200000000ff */
[----:B------:R0:W-:Y:S01]  /*07a0*/  @P0 STG.E.U8 desc[UR12][R4.64], R3 ;  /* 0x0000000304000986 */ /* 0x0001e2000c10110c */
[----:B------:R-:W-:Y:S02]  /*07b0*/  @P4 IADD3 R6, P5, R20, UR15, RZ ;  /* 0x0000000f14064c10 */ /* 0x000fe4000ffbe0ff */
[----:B------:R-:W-:Y:S02]  /*07c0*/  VIMNMX.S16x2 R0, R0, R2, !PT ;  /* 0x0000000200007248 */ /* 0x000fe40007fe0300 */
[----:B------:R-:W-:-:S02]  /*07d0*/  @P1 IADD3 R18, P3, R18, UR15, RZ ;  /* 0x0000000f12121c10 */ /* 0x000fc4000ff7e0ff */
[----:B------:R-:W-:Y:S02]  /*07e0*/  @P2 IADD3 R2, P0, R19, UR15, RZ ;  /* 0x0000000f13022c10 */ /* 0x000fe4000ff1e0ff */
[----:B------:R-:W-:Y:S02]  /*07f0*/  @P4 IADD3.X R7, R23, UR10, RZ, P5, !PT ;  /* 0x0000000a17074c10 */ /* 0x000fe4000affe4ff */
[----:B------:R-:W-:Y:S02]  /*0800*/  @P1 IADD3.X R19, R21, UR10, RZ, P3, !PT ;  /* 0x0000000a15131c10 */ /* 0x000fe40009ffe4ff */
[----:B0-----:R-:W-:Y:S01]  /*0810*/  @P2 IADD3.X R3, R25, UR10, RZ, P0, !PT ;  /* 0x0000000a19032c10 */ /* 0x001fe200087fe4ff */
        /* <DEDUP_REMOVED lines=9> */
.L_x_6854:
        /* <DEDUP_REMOVED lines=8> */
.L_x_6856:
[C---:B------:R-:W-:Y:S01]  /*0930*/  IMAD.SHL.U32 R2, R3.reuse, 0x4, RZ ;  /* 0x0000000403027824 */ /* 0x040fe200078e00ff */
[----:B------:R-:W-:-:S04]  /*0940*/  SHF.L.U64.HI R11, R3, 0x2, R0 ;  /* 0x00000002030b7819 */ /* 0x000fc80000010200 */
[----:B------:R-:W-:-:S04]  /*0950*/  IADD3 R4, P0, R2, UR16, RZ ;  /* 0x0000001002047c10 */ /* 0x000fc8000ff1e0ff */
[----:B------:R-:W-:Y:S02]  /*0960*/  IADD3.X R5, R11, UR8, RZ, P0, !PT ;  /* 0x000000080b057c10 */ /* 0x000fe400087fe4ff */
[----:B------:R-:W-:-:S03]  /*0970*/  IADD3 R6, P0, R2, UR17, RZ ;  /* 0x0000001102067c10 */ /* 0x000fc6000ff1e0ff */
[----:B------:R-:W2:Y:S01]  /*0980*/  LDG.E R9, desc[UR12][R4.64] ;  /* 0x0000000c04097981 */ /* 0x000ea2000c1e1900 */
[----:B------:R-:W-:-:S05]  /*0990*/  IADD3.X R7, R11, UR6, RZ, P0, !PT ;  /* 0x000000060b077c10 */ /* 0x000fca00087fe4ff */
[----:B------:R0:W3:Y:S01]  /*09a0*/  LDG.E R6, desc[UR12][R6.64] ;  /* 0x0000000c06067981 */ /* 0x0000e2000c1e1900 */
[----:B------:R-:W-:Y:S01]  /*09b0*/  ULDC.S8 UR4, c[0x0][0xe5a] ;  /* 0x0003968000047ab9 */ /* 0x000fe20000000200 */
[C---:B--2---:R-:W-:Y:S02]  /*09c0*/  LOP3.LUT R8, R9.reuse, 0xff, RZ, 0xc0, !PT ;  /* 0x000000ff09087812 */ /* 0x044fe400078ec0ff */
[C---:B------:R-:W-:Y:S02]  /*09d0*/  PRMT R12, R9.reuse, 0x7772, RZ ;  /* 0x00007772090c7816 */ /* 0x040fe400000000ff */
[C---:B0-----:R-:W-:Y:S01]  /*09e0*/  PRMT R7, R9.reuse, 0x7771, RZ ;  /* 0x0000777109077816 */ /* 0x041fe200000000ff */
[----:B------:R-:W-:Y:S01]  /*09f0*/  IMAD R8, R8, UR4, RZ ;  /* 0x0000000408087c24 */ /* 0x000fe2000f8e02ff */
[----:B---3--:R-:W-:Y:S02]  /*0a00*/  PRMT R10, R6, 0x8880, RZ ;  /* 0x00008880060a7816 */ /* 0x008fe400000000ff */
[----:B------:R-:W-:Y:S01]  /*0a10*/  PRMT R9, R9, 0x7773, RZ ;  /* 0x0000777309097816 */ /* 0x000fe200000000ff */
[----:B------:R-:W-:Y:S01]  /*0a20*/  IMAD R7, R7, UR4, RZ ;  /* 0x0000000407077c24 */ /* 0x000fe2000f8e02ff */
[----:B------:R-:W-:-:S02]  /*0a30*/  PRMT R8, R8, 0x8880, RZ ;  /* 0x0000888008087816 */ /* 0x000fc400000000ff */
[----:B------:R-:W-:Y:S01]  /*0a40*/  PRMT R4, R10, 0x7710, RZ ;  /* 0x000077100a047816 */ /* 0x000fe200000000ff */
[----:B------:R-:W-:Y:S01]  /*0a50*/  IMAD.MOV.U32 R10, RZ, RZ, R12 ;  /* 0x000000ffff0a7224 */ /* 0x000fe200078e000c */
[----:B------:R-:W-:Y:S02]  /*0a60*/  PRMT R8, R8, 0x7710, RZ ;  /* 0x0000771008087816 */ /* 0x000fe400000000ff */
[----:B------:R-:W-:Y:S01]  /*0a70*/  PRMT R12, R7, 0x8880, RZ ;  /* 0x00008880070c7816 */ /* 0x000fe200000000ff */
[----:B------:R-:W-:Y:S01]  /*0a80*/  IMAD R7, R9, UR4, RZ ;  /* 0x0000000409077c24 */ /* 0x000fe2000f8e02ff */
[----:B------:R-:W-:Y:S01]  /*0a90*/  VIMNMX.S16x2 R5, R4, R8, !PT ;  /* 0x0000000804057248 */ /* 0x000fe20007fe0300 */
[----:B------:R-:W-:Y:S01]  /*0aa0*/  IMAD R8, R10, UR4, RZ ;  /* 0x000000040a087c24 */ /* 0x000fe2000f8e02ff */
[C---:B------:R-:W-:Y:S02]  /*0ab0*/  PRMT R10, R6.reuse, 0xaaa2, RZ ;  /* 0x0000aaa2060a7816 */ /* 0x040fe400000000ff */
[----:B------:R-:W-:-:S02]  /*0ac0*/  PRMT R4, R6, 0x9991, RZ ;  /* 0x0000999106047816 */ /* 0x000fc400000000ff */
[----:B------:R-:W-:Y:S02]  /*0ad0*/  PRMT R13, R8, 0x8880, RZ ;  /* 0x00008880080d7816 */ /* 0x000fe400000000ff */
[----:B------:R-:W-:Y:S02]  /*0ae0*/  PRMT R8, R10, 0x7710, RZ ;  /* 0x000077100a087816 */ /* 0x000fe400000000ff */
[----:B------:R-:W-:Y:S02]  /*0af0*/  PRMT R4, R4, 0x7710, RZ ;  /* 0x0000771004047816 */ /* 0x000fe400000000ff */
[----:B------:R-:W-:Y:S02]  /*0b00*/  PRMT R10, R12, 0x7710, RZ ;  /* 0x000077100c0a7816 */ /* 0x000fe400000000ff */
[----:B------:R-:W-:Y:S02]  /*0b10*/  PRMT R6, R6, 0xbbb3, RZ ;  /* 0x0000bbb306067816 */ /* 0x000fe400000000ff */
[----:B------:R-:W-:-:S02]  /*0b20*/  PRMT R12, R13, 0x7710, RZ ;  /* 0x000077100d0c7816 */ /* 0x000fc400000000ff */
[----:B------:R-:W-:Y:S02]  /*0b30*/  PRMT R7, R7, 0x8880, RZ ;  /* 0x0000888007077816 */ /* 0x000fe400000000ff */
[----:B------:R-:W-:Y:S02]  /*0b40*/  VIMNMX.S16x2 R10, R4, R10, !PT ;  /* 0x0000000a040a7248 */ /* 0x000fe40007fe0300 */
[----:B------:R-:W-:Y:S02]  /*0b50*/  PRMT R4, R6, 0x7710, RZ ;  /* 0x0000771006047816 */ /* 0x000fe400000000ff */
[----:B------:R-:W-:Y:S02]  /*0b60*/  VIMNMX.S16x2 R12, R8, R12, !PT ;  /* 0x0000000c080c7248 */ /* 0x000fe40007fe0300 */
[----:B------:R-:W-:Y:S02]  /*0b70*/  PRMT R6, R7, 0x7710, RZ ;  /* 0x0000771007067816 */ /* 0x000fe400000000ff */
[----:B------:R-:W-:-:S02]  /*0b80*/  PRMT R8, R5, 0x7610, R8 ;  /* 0x0000761005087816 */ /* 0x000fc40000000008 */
[----:B------:R-:W-:Y:S02]  /*0b90*/  PRMT R7, R10, 0x7610, R7 ;  /* 0x000076100a077816 */ /* 0x000fe40000000007 */
[----:B------:R-:W-:Y:S02]  /*0ba0*/  VIMNMX.S16x2 R6, R4, R6, !PT ;  /* 0x0000000604067248 */ /* 0x000fe40007fe0300 */
[----:B------:R-:W-:Y:S02]  /*0bb0*/  PRMT R5, R12, 0x7610, R5 ;  /* 0x000076100c057816 */ /* 0x000fe40000000005 */
[----:B------:R-:W-:Y:S02]  /*0bc0*/  PRMT R8, R7, 0x7604, R8 ;  /* 0x0000760407087816 */ /* 0x000fe40000000008 */
[----:B------:R-:W-:Y:S02]  /*0bd0*/  IADD3 R4, P0, R2, UR15, RZ ;  /* 0x0000000f02047c10 */ /* 0x000fe4000ff1e0ff */
[----:B------:R-:W-:-:S02]  /*0be0*/  PRMT R7, R5, 0x7054, R8 ;  /* 0x0000705405077816 */ /* 0x000fc40000000008 */
[----:B------:R-:W-:Y:S02]  /*0bf0*/  IADD3.X R5, R11, UR10, RZ, P0, !PT ;  /* 0x0000000a0b057c10 */ /* 0x000fe400087fe4ff */
        /* <DEDUP_REMOVED lines=12> */
.L_x_6857:
        /* <DEDUP_REMOVED lines=12> */
.L_x_8082:


//--------------------- .text._ZN2at6native55_GLOBAL__N__de093ff9_22_ForeachBinaryOpList_cu_a911ec4325multi_tensor_apply_kernelINS1_18TensorListMetadataILi3EEENS1_24BinaryOpListAlphaFunctorIhLi3ELi2ELi2EEEJNS0_7maximumIhEEhEEEvT_T0_DpT1_ --------------------------
	.section	.text._ZN2at6native55_GLOBAL__N__de093ff9_22_ForeachBinaryOpList_cu_a911ec4325multi_tensor_apply_kernelINS1_18TensorListMetadataILi3EEENS1_24BinaryOpListAlphaFunctorIhLi3ELi2ELi2EEEJNS0_7maximumIhEEhEEEvT_T0_DpT1_,"ax",@progbits
	.align	128
.text._ZN2at6native55_GLOBAL__N__de093ff9_22_ForeachBinaryOpList_cu_a911ec4325multi_tensor_apply_kernelINS1_18TensorListMetadataILi3EEENS1_24BinaryOpListAlphaFunctorIhLi3ELi2ELi2EEEJNS0_7maximumIhEEhEEEvT_T0_DpT1_:
        .type           _ZN2at6native55_GLOBAL__N__de093ff9_22_ForeachBinaryOpList_cu_a911ec4325multi_tensor_apply_kernelINS1_18TensorListMetadataILi3EEENS1_24BinaryOpListAlphaFunctorIhLi3ELi2ELi2EEEJNS0_7maximumIhEEhEEEvT_T0_DpT1_,@function
        .size           _ZN2at6native55_GLOBAL__N__de093ff9_22_ForeachBinaryOpList_cu_a911ec4325multi_tensor_apply_kernelINS1_18TensorListMetadataILi3EEENS1_24BinaryOpListAlphaFunctorIhLi3ELi2ELi2EEEJNS0_7maximumIhEEhEEEvT_T0_DpT1_,(.L_x_8083 - _ZN2at6native55_GLOBAL__N__de093ff9_22_ForeachBinaryOpList_cu_a911ec4325multi_tensor_apply_kernelINS1_18TensorListMetadataILi3EEENS1_24BinaryOpListAlphaFunctorIhLi3ELi2ELi2EEEJNS0_7maximumIhEEhEEEvT_T0_DpT1_)
        .other          _ZN2at6native55_GLOBAL__N__de093ff9_22_ForeachBinaryOpList_cu_a911ec4325multi_tensor_apply_kernelINS1_18TensorListMetadataILi3EEENS1_24BinaryOpListAlphaFunctorIhLi3ELi2ELi2EEEJNS0_7maximumIhEEhEEEvT_T0_DpT1_,@"STO_CUDA_ENTRY STV_DEFAULT"
_ZN2at6native55_GLOBAL__N__de093ff9_22_ForeachBinaryOpList_cu_a911ec4325multi_tensor_apply_kernelINS1_18TensorListMetadataILi3EEENS1_24BinaryOpListAlphaFunctorIhLi3ELi2ELi2EEEJNS0_7maximumIhEEhEEEvT_T0_DpT1_:
        /* <DEDUP_REMOVED lines=23> */
[----:B------:R-:W-:Y:S01]  /*0170*/  ULDC.64 UR12, c[0x0][0x208] ;  /* 0x00008200000c7ab9 */ /* 0x000fe20000000a00 */
[----:B------:R-:W-:-:S11]  /*0180*/  ULDC.U8 UR9, c[0x0][0xe5a] ;  /* 0x0003968000097ab9 */ /* 0x000fd60000000000 */
        /* <DEDUP_REMOVED lines=8> */
.L_x_6859:
[----:B0-----:R-:W-:Y:S01]  /*0210*/  IADD3 R7, P1, R0, R4, RZ ;  /* 0x0000000400077210 */ /* 0x001fe20007f3e0ff */
[C---:B-1----:R-:W-:Y:S01]  /*0220*/  IMAD R6, R2.reuse, 0x3, RZ ;  /* 0x0000000302067824 */ /* 0x042fe200078e02ff */
[----:B------:R-:W-:Y:S02]  /*0230*/  PRMT R12, RZ, 0x7610, R12 ;  /* 0x00007610ff0c7816 */ /* 0x000fe4000000000c */
        /* <DEDUP_REMOVED lines=22> */
[C---:B------:R-:W-:Y:S02]  /*03a0*/  @P0 IADD3 R22, P3, R7.reuse, UR16, RZ ;  /* 0x0000001007160c10 */ /* 0x040fe4000ff7e0ff */
[----:B------:R-:W-:Y:S02]  /*03b0*/  ISETP.LT.AND.EX P2, PT, R24, UR5, !P2, P5 ;  /* 0x0000000518007c0c */ /* 0x000fe4000d741350 */
[----:B------:R-:W-:Y:S02]  /*03c0*/  @P0 IADD3 R18, P6, R7, UR17, RZ ;  /* 0x0000001107120c10 */ /* 0x000fe4000ffde0ff */
[----:B------:R-:W-:Y:S02]  /*03d0*/  @P0 IADD3.X R23, R15, UR8, RZ, P3, !PT ;  /* 0x000000080f170c10 */ /* 0x000fe40009ffe4ff */
[----:B------:R-:W-:Y:S02]  /*03e0*/  @P4 IADD3 R10, P3, R8, UR16, RZ ;  /* 0x00000010080a4c10 */ /* 0x000fe4000ff7e0ff */
[----:B------:R-:W-:-:S02]  /*03f0*/  PRMT R14, RZ, 0x7610, R14 ;  /* 0x00007610ff0e7816 */ /* 0x000fc4000000000e */
[----:B------:R-:W-:Y:S02]  /*0400*/  @P1 IADD3 R16, P5, R3, UR16, RZ ;  /* 0x0000001003101c10 */ /* 0x000fe4000ffbe0ff */
[----:B------:R-:W-:Y:S02]  /*0410*/  @P0 IADD3.X R19, R15, UR6, RZ, P6, !PT ;  /* 0x000000060f130c10 */ /* 0x000fe4000b7fe4ff */
[----:B------:R-:W-:Y:S01]  /*0420*/  @P4 IADD3.X R11, R13, UR8, RZ, P3, !PT ;  /* 0x000000080d0b4c10 */ /* 0x000fe20009ffe4ff */
[----:B------:R0:W2:Y:S01]  /*0430*/  @P0 LDG.E.U8 R14, desc[UR12][R22.64] ;  /* 0x0000000c160e0981 */ /* 0x0000a2000c1e1100 */
[----:B------:R-:W-:Y:S02]  /*0440*/  PRMT R28, RZ, 0x7610, R28 ;  /* 0x00007610ff1c7816 */ /* 0x000fe4000000001c */
[----:B------:R-:W-:Y:S01]  /*0450*/  @P4 IADD3 R20, P3, R8, UR17, RZ ;  /* 0x0000001108144c10 */ /* 0x000fe2000ff7e0ff */
[----:B------:R1:W3:Y:S01]  /*0460*/  @P0 LDG.E.U8 R12, desc[UR12][R18.64] ;  /* 0x0000000c120c0981 */ /* 0x0002e2000c1e1100 */
[----:B------:R-:W-:-:S02]  /*0470*/  PRMT R25, RZ, 0x7610, R25 ;  /* 0x00007610ff197816 */ /* 0x000fc40000000019 */
[----:B------:R-:W-:Y:S02]  /*0480*/  @P1 IADD3.X R17, R9, UR8, RZ, P5, !PT ;  /* 0x0000000809111c10 */ /* 0x000fe4000affe4ff */
[----:B------:R-:W-:Y:S02]  /*0490*/  @P4 IADD3.X R21, R13, UR6, RZ, P3, !PT ;  /* 0x000000060d154c10 */ /* 0x000fe40009ffe4ff */
[----:B0-----:R-:W-:Y:S01]  /*04a0*/  @P1 IADD3 R22, P3, R3, UR17, RZ ;  /* 0x0000001103161c10 */ /* 0x001fe2000ff7e0ff */
[----:B------:R0:W4:Y:S01]  /*04b0*/  @P1 LDG.E.U8 R28, desc[UR12][R16.64] ;  /* 0x0000000c101c1981 */ /* 0x000122000c1e1100 */
[----:B-1----:R-:W-:-:S03]  /*04c0*/  @P2 IADD3 R18, P5, R6, UR16, RZ ;  /* 0x0000001006122c10 */ /* 0x002fc6000ffbe0ff */
[----:B------:R1:W5:Y:S01]  /*04d0*/  @P4 LDG.E.U8 R25, desc[UR12][R10.64] ;  /* 0x0000000c0a194981 */ /* 0x000362000c1e1100 */
[----:B------:R-:W-:Y:S02]  /*04e0*/  @P1 IADD3.X R23, R9, UR6, RZ, P3, !PT ;  /* 0x0000000609171c10 */ /* 0x000fe40009ffe4ff */
[----:B------:R-:W-:Y:S02]  /*04f0*/  @P2 IADD3.X R19, R24, UR8, RZ, P5, !PT ;  /* 0x0000000818132c10 */ /* 0x000fe4000affe4ff */
[----:B0-----:R-:W-:Y:S02]  /*0500*/  PRMT R16, RZ, 0x7610, R16 ;  /* 0x00007610ff107816 */ /* 0x001fe40000000010 */
[----:B-1----:R-:W-:-:S04]  /*0510*/  PRMT R11, RZ, 0x7610, R11 ;  /* 0x00007610ff0b7816 */ /* 0x002fc8000000000b */
[----:B------:R-:W5:Y:S01]  /*0520*/  @P2 LDG.E.U8 R16, desc[UR12][R18.64] ;  /* 0x0000000c12102981 */ /* 0x000f62000c1e1100 */
[----:B------:R-:W-:-:S03]  /*0530*/  PRMT R29, RZ, 0x7610, R29 ;  /* 0x00007610ff1d7816 */ /* 0x000fc6000000001d */
[----:B------:R-:W5:Y:S01]  /*0540*/  @P1 LDG.E.U8 R11, desc[UR12][R22.64] ;  /* 0x0000000c160b1981 */ /* 0x000f62000c1e1100 */
[----:B------:R-:W-:Y:S02]  /*0550*/  @P2 IADD3 R26, P3, R6, UR17, RZ ;  /* 0x00000011061a2c10 */ /* 0x000fe4000ff7e0ff */
[----:B------:R-:W-:Y:S01]  /*0560*/  PRMT R17, RZ, 0x7610, R17 ;  /* 0x00007610ff117816 */ /* 0x000fe20000000011 */
[----:B------:R4:W5:Y:S01]  /*0570*/  @P4 LDG.E.U8 R29, desc[UR12][R20.64] ;  /* 0x0000000c141d4981 */ /* 0x000962000c1e1100 */
[----:B------:R-:W-:-:S05]  /*0580*/  @P2 IADD3.X R27, R24, UR6, RZ, P3, !PT ;  /* 0x00000006181b2c10 */ /* 0x000fca0009ffe4ff */
[----:B------:R-:W5:Y:S01]  /*0590*/  @P2 LDG.E.U8 R17, desc[UR12][R26.64] ;  /* 0x0000000c1a112981 */ /* 0x000f62000c1e1100 */
[----:B------:R-:W-:Y:S01]  /*05a0*/  UPRMT UR4, UR9, 0x9910, URZ ;  /* 0x0000991009047896 */ /* 0x000fe2000800003f */
[----:B------:R-:W-:Y:S01]  /*05b0*/  IMAD.WIDE.U32 R4, R2, 0x4, R4 ;  /* 0x0000000402047825 */ /* 0x000fe200078e0004 */
[----:B--2---:R-:W-:-:S05]  /*05c0*/  PRMT R14, R14, 0x9910, RZ ;  /* 0x000099100e0e7816 */ /* 0x004fca00000000ff */
[----:B------:R-:W-:Y:S01]  /*05d0*/  IMAD R14, R14, UR4, RZ ;  /* 0x000000040e0e7c24 */ /* 0x000fe2000f8e02ff */
[----:B---3--:R-:W-:-:S04]  /*05e0*/  LOP3.LUT R10, R12, 0xff, RZ, 0xc0, !PT ;  /* 0x000000ff0c0a7812 */ /* 0x008fc800078ec0ff */
[----:B------:R-:W-:Y:S02]  /*05f0*/  LOP3.LUT R14, R14, 0xff, RZ, 0xc0, !PT ;  /* 0x000000ff0e0e7812 */ /* 0x000fe400078ec0ff */
[----:B----4-:R-:W-:Y:S02]  /*0600*/  PRMT R20, R28, 0x9910, RZ ;  /* 0x000099101c147816 */ /* 0x010fe400000000ff */
[----:B-----5:R-:W-:-:S03]  /*0610*/  PRMT R18, R25, 0x9910, RZ ;  /* 0x0000991019127816 */ /* 0x020fc600000000ff */
[----:B------:R-:W-:Y:S02]  /*0620*/  IMAD R20, R20, UR4, RZ ;  /* 0x0000000414147c24 */ /* 0x000fe4000f8e02ff */
[----:B------:R-:W-:-:S03]  /*0630*/  IMAD R18, R18, UR4, RZ ;  /* 0x0000000412127c24 */ /* 0x000fc6000f8e02ff */
[----:B------:R-:W-:Y:S02]  /*0640*/  LOP3.LUT R20, R20, 0xff, RZ, 0xc0, !PT ;  /* 0x000000ff14147812 */ /* 0x000fe400078ec0ff */
[----:B------:R-:W-:Y:S02]  /*0650*/  PRMT R19, R16, 0x9910, RZ ;  /* 0x0000991010137816 */ /* 0x000fe400000000ff */
[----:B------:R-:W-:Y:S02]  /*0660*/  LOP3.LUT R16, R11, 0xff, RZ, 0xc0, !PT ;  /* 0x000000ff0b107812 */ /* 0x000fe400078ec0ff */
[----:B------:R-:W-:Y:S02]  /*0670*/  VIMNMX.U16x2 R11, R10, R14, !PT ;  /* 0x0000000e0a0b7248 */ /* 0x000fe40007fe0200 */
[----:B------:R-:W-:Y:S01]  /*0680*/  @P0 IADD3 R14, P3, R7, UR15, RZ ;  /* 0x0000000f070e0c10 */ /* 0x000fe2000ff7e0ff */
[----:B------:R-:W-:Y:S01]  /*0690*/  IMAD R19, R19, UR4, RZ ;  /* 0x0000000413137c24 */ /* 0x000fe2000f8e02ff */
[----:B------:R-:W-:-:S02]  /*06a0*/  LOP3.LUT R12, R29, 0xff, RZ, 0xc0, !PT ;  /* 0x000000ff1d0c7812 */ /* 0x000fc400078ec0ff */
[----:B------:R-:W-:Y:S02]  /*06b0*/  @P0 IADD3.X R15, R15, UR10, RZ, P3, !PT ;  /* 0x0000000a0f0f0c10 */ /* 0x000fe40009ffe4ff */
[----:B------:R-:W-:Y:S02]  /*06c0*/  LOP3.LUT R18, R18, 0xff, RZ, 0xc0, !PT ;  /* 0x000000ff12127812 */ /* 0x000fe400078ec0ff */
[----:B------:R-:W-:Y:S01]  /*06d0*/  VIMNMX.U16x2 R20, R16, R20, !PT ;  /* 0x0000001410147248 */ /* 0x000fe20007fe0200 */
[----:B------:R2:W-:Y:S01]  /*06e0*/  @P0 STG.E.U8 desc[UR12][R14.64], R11 ;  /* 0x0000000b0e000986 */ /* 0x0005e2000c10110c */
[----:B------:R-:W-:Y:S02]  /*06f0*/  @P4 IADD3 R16, P5, R8, UR15, RZ ;  /* 0x0000000f08104c10 */ /* 0x000fe4000ffbe0ff */
[----:B------:R-:W-:Y:S02]  /*0700*/  VIMNMX.U16x2 R18, R12, R18, !PT ;  /* 0x000000120c127248 */ /* 0x000fe40007fe0200 */
[----:B------:R-:W-:-:S02]  /*0710*/  @P1 IADD3 R8, P3, R3, UR15, RZ ;  /* 0x0000000f03081c10 */ /* 0x000fc4000ff7e0ff */
[----:B------:R-:W-:Y:S02]  /*0720*/  LOP3.LUT R10, R17, 0xff, RZ, 0xc0, !PT ;  /* 0x000000ff110a7812 */ /* 0x000fe400078ec0ff */
[----:B------:R-:W-:Y:S02]  /*0730*/  LOP3.LUT R12, R19, 0xff, RZ, 0xc0, !PT ;  /* 0x000000ff130c7812 */ /* 0x000fe400078ec0ff */
[----:B------:R-:W-:Y:S02]  /*0740*/  @P2 IADD3 R6, P0, R6, UR15, RZ ;  /* 0x0000000f06062c10 */ /* 0x000fe4000ff1e0ff */
[----:B------:R-:W-:Y:S02]  /*0750*/  @P4 IADD3.X R17, R13, UR10, RZ, P5, !PT ;  /* 0x0000000a0d114c10 */ /* 0x000fe4000affe4ff */
[----:B------:R-:W-:Y:S02]  /*0760*/  @P1 IADD3.X R9, R9, UR10, RZ, P3, !PT ;  /* 0x0000000a09091c10 */ /* 0x000fe40009ffe4ff */
[----:B------:R-:W-:-:S02]  /*0770*/  VIMNMX.U16x2 R10, R10, R12, !PT ;  /* 0x0000000c0a0a7248 */ /* 0x000fc40007fe0200 */
[----:B------:R-:W-:Y:S01]  /*0780*/  @P2 IADD3.X R7, R24, UR10, RZ, P0, !PT ;  /* 0x0000000a18072c10 */ /* 0x000fe200087fe4ff */
        /* <DEDUP_REMOVED lines=9> */
.L_x_6858:
[----:B------:R-:W0:Y:S02]  /*0820*/  S2R R6, SR_TID.X ;  /* 0x0000000000067919 */ /* 0x000e240000002100 */
[----:B0-----:R-:W-:-:S03]  /*0830*/  IMAD.WIDE.U32 R2, R6, 0x4, RZ ;  /* 0x0000000406027825 */ /* 0x001fc600078e00ff */
[----:B------:R-:W-:-:S04]  /*0840*/  ISETP.GE.U32.AND P0, PT, R2, UR14, PT ;  /* 0x0000000e02007c0c */ /* 0x000fc8000bf06070 */
[----:B------:R-:W-:-:S04]  /*0850*/  ISETP.GE.AND.EX P0, PT, R3, UR5, PT, P0 ;  /* 0x0000000503007c0c */ /* 0x000fc8000bf06300 */
[----:B------:R-:W-:-:S13]  /*0860*/  ISETP.GT.U32.OR P0, PT, R6, 0x3fff, P0 ;  /* 0x00003fff0600780c */ /* 0x000fda0000704470 */
[----:B------:R-:W-:Y:S05]  /*0870*/  @P0 EXIT ;  /* 0x000000000000094d */ /* 0x000fea0003800000 */
[----:B------:R-:W-:Y:S01]  /*0880*/  BSSY B0, `(.L_x_6860) ;  /* 0x0000033000007945 */ /* 0x000fe20003800000 */
[----:B------:R-:W-:Y:S01]  /*0890*/  IMAD.MOV.U32 R3, RZ, RZ, RZ ;  /* 0x000000ffff037224 */ /* 0x000fe200078e00ff */
[----:B------:R-:W-:-:S06]  /*08a0*/  ULDC UR7, c[0x0][0x0] ;  /* 0x0000000000077ab9 */ /* 0x000fcc0000000800 */
.L_x_6861:
[C---:B------:R-:W-:Y:S01]  /*08b0*/  IMAD.SHL.U32 R5, R6.reuse, 0x4, RZ ;  /* 0x0000000406057824 */ /* 0x040fe200078e00ff */
[----:B------:R-:W-:-:S04]  /*08c0*/  SHF.L.U64.HI R13, R6, 0x2, R3 ;  /* 0x00000002060d7819 */ /* 0x000fc80000010203 */
[C---:B------:R-:W-:Y:S02]  /*08d0*/  IADD3 R10, P1, R5.reuse, UR16, RZ ;  /* 0x00000010050a7c10 */ /* 0x040fe4000ff3e0ff */
[----:B------:R-:W-:Y:S02]  /*08e0*/  IADD3 R8, P0, R5, UR17, RZ ;  /* 0x0000001105087c10 */ /* 0x000fe4000ff1e0ff */
[C---:B------:R-:W-:Y:S02]  /*08f0*/  IADD3.X R11, R13.reuse, UR8, RZ, P1, !PT ;  /* 0x000000080d0b7c10 */ /* 0x040fe40008ffe4ff */
[----:B------:R-:W-:-:S03]  /*0900*/  IADD3.X R9, R13, UR6, RZ, P0, !PT ;  /* 0x000000060d097c10 */ /* 0x000fc600087fe4ff */
[----:B------:R-:W2:Y:S04]  /*0910*/  LDG.E R10, desc[UR12][R10.64] ;  /* 0x0000000c0a0a7981 */ /* 0x000ea8000c1e1900 */
[----:B------:R0:W3:Y:S01]  /*0920*/  LDG.E R9, desc[UR12][R8.64] ;  /* 0x0000000c08097981 */ /* 0x0000e2000c1e1900 */
[----:B------:R-:W-:Y:S01]  /*0930*/  UPRMT UR4, UR9, 0x9910, URZ ;  /* 0x0000991009047896 */ /* 0x000fe2000800003f */
[C---:B--2---:R-:W-:Y:S02]  /*0940*/  PRMT R12, R10.reuse, 0x7771, RZ ;  /* 0x000077710a0c7816 */ /* 0x044fe400000000ff */
[C---:B------:R-:W-:Y:S02]  /*0950*/  LOP3.LUT R4, R10.reuse, 0xff, RZ, 0xc0, !PT ;  /* 0x000000ff0a047812 */ /* 0x040fe400078ec0ff */
[----:B------:R-:W-:Y:S01]  /*0960*/  PRMT R7, R10, 0x7772, RZ ;  /* 0x000077720a077816 */ /* 0x000fe200000000ff */
[----:B------:R-:W-:Y:S01]  /*0970*/  IMAD R12, R12, UR4, RZ ;  /* 0x000000040c0c7c24 */ /* 0x000fe2000f8e02ff */
[----:B------:R-:W-:Y:S01]  /*0980*/  PRMT R14, R10, 0x7773, RZ ;  /* 0x000077730a0e7816 */ /* 0x000fe200000000ff */
[----:B0-----:R-:W-:Y:S01]  /*0990*/  IMAD R8, R4, UR4, RZ ;  /* 0x0000000404087c24 */ /* 0x001fe2000f8e02ff */
[----:B---3--:R-:W-:Y:S01]  /*09a0*/  PRMT R0, R9, 0x7770, RZ ;  /* 0x0000777009007816 */ /* 0x008fe200000000ff */
[----:B------:R-:W-:Y:S01]  /*09b0*/  IMAD R10, R7, UR4, RZ ;  /* 0x00000004070a7c24 */ /* 0x000fe2000f8e02ff */
[----:B------:R-:W-:Y:S01]  /*09c0*/  PRMT R2, R9, 0x7771, RZ ;  /* 0x0000777109027816 */ /* 0x000fe200000000ff */
[----:B------:R-:W-:Y:S01]  /*09d0*/  IMAD.MOV.U32 R7, RZ, RZ, R14 ;  /* 0x000000ffff077224 */ /* 0x000fe200078e000e */
[----:B------:R-:W-:-:S02]  /*09e0*/  LOP3.LUT R8, R8, 0xff, RZ, 0xc0, !PT ;  /* 0x000000ff08087812 */ /* 0x000fc400078ec0ff */
[----:B------:R-:W-:Y:S01]  /*09f0*/  LOP3.LUT R12, R12, 0xff, RZ, 0xc0, !PT ;  /* 0x000000ff0c0c7812 */ /* 0x000fe200078ec0ff */
[----:B------:R-:W-:Y:S01]  /*0a00*/  IMAD R7, R7, UR4, RZ ;  /* 0x0000000407077c24 */ /* 0x000fe2000f8e02ff */
[----:B------:R-:W-:Y:S02]  /*0a10*/  PRMT R4, R9, 0x7772, RZ ;  /* 0x0000777209047816 */ /* 0x000fe400000000ff */
[----:B------:R-:W-:Y:S02]  /*0a20*/  LOP3.LUT R10, R10, 0xff, RZ, 0xc0, !PT ;  /* 0x000000ff0a0a7812 */ /* 0x000fe400078ec0ff */
[----:B------:R-:W-:Y:S02]  /*0a30*/  VIMNMX.U16x2 R8, R0, R8, !PT ;  /* 0x0000000800087248 */ /* 0x000fe40007fe0200 */
[----:B------:R-:W-:Y:S02]  /*0a40*/  VIMNMX.U16x2 R12, R2, R12, !PT ;  /* 0x0000000c020c7248 */ /* 0x000fe40007fe0200 */
[----:B------:R-:W-:-:S02]  /*0a50*/  VIMNMX.U16x2 R10, R4, R10, !PT ;  /* 0x0000000a040a7248 */ /* 0x000fc40007fe0200 */
[----:B------:R-:W-:Y:S02]  /*0a60*/  LOP3.LUT R2, R7, 0xff, RZ, 0xc0, !PT ;  /* 0x000000ff07027812 */ /* 0x000fe400078ec0ff */
[----:B------:R-:W-:Y:S02]  /*0a70*/  PRMT R7, R8, 0x7610, R7 ;  /* 0x0000761008077816 */ /* 0x000fe40000000007 */
[----:B------:R-:W-:Y:S02]  /*0a80*/  PRMT R4, R12, 0x7610, R4 ;  /* 0x000076100c047816 */ /* 0x000fe40000000004 */
[----:B------:R-:W-:Y:S02]  /*0a90*/  PRMT R0, R9, 0x7773, RZ ;  /* 0x0000777309007816 */ /* 0x000fe400000000ff */
[----:B------:R-:W-:Y:S02]  /*0aa0*/  PRMT R7, R4, 0x7604, R7 ;  /* 0x0000760404077816 */ /* 0x000fe40000000007 */
[----:B------:R-:W-:-:S02]  /*0ab0*/  VIMNMX.U16x2 R0, R0, R2, !PT ;  /* 0x0000000200007248 */ /* 0x000fc40007fe0200 */
[----:B------:R-:W-:Y:S02]  /*0ac0*/  IADD3 R4, P0, R5, UR15, RZ ;  /* 0x0000000f05047c10 */ /* 0x000fe4000ff1e0ff */
[----:B------:R-:W-:Y:S02]  /*0ad0*/  PRMT R2, R10, 0x7610, R2 ;  /* 0x000076100a027816 */ /* 0x000fe40000000002 */
[----:B------:R-:W-:Y:S02]  /*0ae0*/  IADD3.X R5, R13, UR10, RZ, P0, !PT ;  /* 0x0000000a0d057c10 */ /* 0x000fe400087fe4ff */
        /* <DEDUP_REMOVED lines=12> */
[----:B------:R-:W-:Y:S05]  /*0bb0*/  BSYNC B0 ;  /* 0x0000000000007941 */ /* 0x000fea0003800000 */
.L_x_6860:
[----:B------:R-:W-:Y:S05]  /*0bc0*/  EXIT ;  /* 0x000000000000794d */ /* 0x000fea0003800000 */
.L_x_6862:
        /* <DEDUP_REMOVED lines=11> */
.L_x_8083:


//--------------------- .text._ZN2at6native55_GLOBAL__N__de093ff9_22_ForeachBinaryOpList_cu_a911ec4325multi_tensor_apply_kernelINS1_18TensorListMetadataILi2EEENS1_24BinaryOpListAlphaFunctorIN3c104HalfELi2ELi2ELi0EEEJNS0_7maximumIfEEfEEEvT_T0_DpT1_ --------------------------
	.section	.text._ZN2at6native55_GLOBAL__N__de093ff9_22_ForeachBinaryOpList_cu_a911ec4325multi_tensor_apply_kernelINS1_18TensorListMetadataILi2EEENS1_24BinaryOpListAlphaFunctorIN3c104HalfELi2ELi2ELi0EEEJNS0_7maximumIfEEfEEEvT_T0_DpT1_,"ax",@progbits
	.align	128
.text._ZN2at6native55_GLOBAL__N__de093ff9_22_ForeachBinaryOpList_cu_a911ec4325multi_tensor_apply_kernelINS1_18TensorListMetadataILi2EEENS1_24BinaryOpListAlphaFunctorIN3c104HalfELi2ELi2ELi0EEEJNS0_7maximumIfEEfEEEvT_T0_DpT1_:
        .type           _ZN2at6native55_GLOBAL__N__de093ff9_22_ForeachBinaryOpList_cu_a911ec4325multi_tensor_apply_kernelINS1_18TensorListMetadataILi2EEENS1_24BinaryOpListAlphaFunctorIN3c104HalfELi2ELi2ELi0EEEJNS0_7maximumIfEEfEEEvT_T0_DpT1_,@function
        .size           _ZN2at6native55_GLOBAL__N__de093ff9_22_ForeachBinaryOpList_cu_a911ec4325multi_tensor_apply_kernelINS1_18TensorListMetadataILi2EEENS1_24BinaryOpListAlphaFunctorIN3c104HalfELi2ELi2ELi0EEEJNS0_7maximumIfEEfEEEvT_T0_DpT1_,(.L_x_8084 - _ZN2at6native55_GLOBAL__N__de093ff9_22_ForeachBinaryOpList_cu_a911ec4325multi_tensor_apply_kernelINS1_18TensorListMetadataILi2EEENS1_24BinaryOpListAlphaFunctorIN3c104HalfELi2ELi2ELi0EEEJNS0_7maximumIfEEfEEEvT_T0_DpT1_)
        .other          _ZN2at6native55_GLOBAL__N__de093ff9_22_ForeachBinaryOpList_cu_a911ec4325multi_tensor_apply_kernelINS1_18TensorListMetadataILi2EEENS1_24BinaryOpListAlphaFunctorIN3c104HalfELi2ELi2ELi0EEEJNS0_7maximumIfEEfEEEvT_T0_DpT1_,@"STO_CUDA_ENTRY STV_DEFAULT"
_ZN2at6native55_GLOBAL__N__de093ff9_22_ForeachBinaryOpList_cu_a911ec4325multi_tensor_apply_kernelINS1_18TensorListMetadataILi2EEENS1_24BinaryOpListAlphaFunctorIN3c104HalfELi2ELi2ELi0EEEJNS0_7maximumIfEEfEEEvT_T0_DpT1_:
        /* <DEDUP_REMOVED lines=29> */
.L_x_6864:
[----:B0-----:R-:W-:Y:S02]  /*01d0*/  IADD3 R21, P0, R0, R14, RZ ;  /* 0x0000000e00157210 */ /* 0x001fe40007f1e0ff */
[----:B------:R-:W-:Y:S02]  /*01e0*/  PRMT R23, RZ, 0x7610, R23 ;  /* 0x00007610ff177816 */ /* 0x000fe40000000017 */
[C---:B------:R-:W-:Y:S01]  /*01f0*/  ISETP.GE.U32.AND P2, PT, R21.reuse, 0x10000, PT ;  /* 0x000100001500780c */ /* 0x040fe20003f46070 */
[----:B------:R-:W-:Y:S01]  /*0200*/  IMAD.X R20, RZ, RZ, R15, P0 ;  /* 0x000000ffff147224 */ /* 0x000fe200000e060f */
[----:B------:R-:W-:Y:S02]  /*0210*/  ISETP.LT.U32.AND P0, PT, R21, UR12, PT ;  /* 0x0000000c15007c0c */ /* 0x000fe4000bf01070 */
[----:B-1----:R-:W-:Y:S02]  /*0220*/  IADD3 R18, P3, R12, R21, RZ ;  /* 0x000000150c127210 */ /* 0x002fe40007f7e0ff */
[----:B------:R-:W-:-:S02]  /*0230*/  ISETP.GE.U32.AND.EX P2, PT, R20, RZ, PT, P2 ;  /* 0x000000ff1400720c */ /* 0x000fc40003f46120 */
[----:B------:R-:W-:Y:S01]  /*0240*/  ISETP.GE.U32.AND P1, PT, R18, 0x10000, PT ;  /* 0x000100001200780c */ /* 0x000fe20003f26070 */
[----:B------:R-:W-:Y:S01]  /*0250*/  IMAD.X R17, RZ, RZ, R20, P3 ;  /* 0x000000ffff117224 */ /* 0x000fe200018e0614 */
[----:B------:R-:W-:Y:S02]  /*0260*/  ISETP.LT.AND.EX P2, PT, R20, UR4, !P2, P0 ;  /* 0x0000000414007c0c */ /* 0x000fe4000d741300 */
[C---:B------:R-:W-:Y:S02]  /*0270*/  LEA R16, P3, R12.reuse, R21, 0x1 ;  /* 0x000000150c107211 */ /* 0x040fe400078608ff */
[----:B------:R-:W-:Y:S01]  /*0280*/  ISETP.GE.U32.AND.EX P1, PT, R17, RZ, PT, P1 ;  /* 0x000000ff1100720c */ /* 0x000fe20003f26110 */
[----:B------:R-:W-:-:S08]  /*0290*/  IMAD R6, R12, 0x3, RZ ;  /* 0x000000030c067824 */ /* 0x000fd000078e02ff */
[----:B------:R-:W-:-:S04]  /*02a0*/  @P2 LEA R2, P0, R21, UR6, 0x1 ;  /* 0x0000000615022c11 */ /* 0x000fc8000f8008ff */
[C-C-:B------:R-:W-:Y:S02]  /*02b0*/  @P2 LEA.HI.X R3, R21.reuse, UR7, R20.reuse, 0x1, P0 ;  /* 0x0000000715032c11 */ /* 0x140fe400080f0c14 */
[----:B------:R-:W-:Y:S01]  /*02c0*/  ISETP.LT.U32.AND P0, PT, R18, UR12, PT ;  /* 0x0000000c12007c0c */ /* 0x000fe2000bf01070 */
[--C-:B------:R-:W-:Y:S01]  /*02d0*/  IMAD.X R13, RZ, RZ, R20.reuse, P3 ;  /* 0x000000ffff0d7224 */ /* 0x100fe200018e0614 */
[----:B------:R-:W-:Y:S01]  /*02e0*/  @P2 LEA R4, P4, R21, UR8, 0x1 ;  /* 0x0000000815042c11 */ /* 0x000fe2000f8808ff */
[----:B------:R0:W2:Y:S01]  /*02f0*/  @P2 LDG.E.U16 R23, desc[UR10][R2.64] ;  /* 0x0000000a02172981 */ /* 0x0000a2000c1e1500 */
[----:B------:R-:W-:Y:S02]  /*0300*/  ISETP.LT.AND.EX P1, PT, R17, UR4, !P1, P0 ;  /* 0x0000000411007c0c */ /* 0x000fe4000cf21300 */
[----:B------:R-:W-:Y:S02]  /*0310*/  ISETP.GE.U32.AND P0, PT, R16, 0x10000, PT ;  /* 0x000100001000780c */ /* 0x000fe40003f06070 */
[----:B------:R-:W-:-:S02]  /*0320*/  @P2 LEA.HI.X R5, R21, UR9, R20, 0x1, P4 ;  /* 0x0000000915052c11 */ /* 0x000fc4000a0f0c14 */
[----:B------:R-:W-:Y:S02]  /*0330*/  IADD3 R6, P4, R6, R21, RZ ;  /* 0x0000001506067210 */ /* 0x000fe40007f9e0ff */
[----:B------:R-:W-:Y:S02]  /*0340*/  ISETP.LT.U32.AND P3, PT, R16, UR12, PT ;  /* 0x0000000c10007c0c */ /* 0x000fe4000bf61070 */
[C---:B------:R-:W-:Y:S01]  /*0350*/  ISETP.GE.U32.AND.EX P0, PT, R13.reuse, RZ, PT, P0 ;  /* 0x000000ff0d00720c */ /* 0x040fe20003f06100 */
[----:B------:R-:W-:Y:S01]  /*0360*/  IMAD.X R7, RZ, RZ, R20, P4 ;  /* 0x000000ffff077224 */ /* 0x000fe200020e0614 */
[----:B------:R-:W-:Y:S02]  /*0370*/  PRMT R25, RZ, 0x7610, R25 ;  /* 0x00007610ff197816 */ /* 0x000fe40000000019 */
[----:B------:R-:W-:Y:S02]  /*0380*/  ISETP.LT.AND.EX P0, PT, R13, UR4, !P0, P3 ;  /* 0x000000040d007c0c */ /* 0x000fe4000c701330 */
[----:B------:R-:W-:-:S02]  /*0390*/  ISETP.GE.U32.AND P3, PT, R6, 0x10000, PT ;  /* 0x000100000600780c */ /* 0x000fc40003f66070 */
[----:B------:R-:W-:Y:S01]  /*03a0*/  ISETP.LT.U32.AND P4, PT, R6, UR12, PT ;  /* 0x0000000c06007c0c */ /* 0x000fe2000bf81070 */
[----:B------:R1:W3:Y:S01]  /*03b0*/  @P2 LDG.E.U16 R25, desc[UR10][R4.64] ;  /* 0x0000000a04192981 */ /* 0x0002e2000c1e1500 */
[C---:B------:R-:W-:Y:S02]  /*03c0*/  ISETP.GE.U32.AND.EX P3, PT, R7.reuse, RZ, PT, P3 ;  /* 0x000000ff0700720c */ /* 0x040fe40003f66130 */
[C---:B0-----:R-:W-:Y:S02]  /*03d0*/  @P1 LEA R2, P6, R18.reuse, UR8, 0x1 ;  /* 0x0000000812021c11 */ /* 0x041fe4000f8c08ff */
[----:B------:R-:W-:Y:S02]  /*03e0*/  ISETP.LT.AND.EX P3, PT, R7, UR4, !P3, P4 ;  /* 0x0000000407007c0c */ /* 0x000fe4000df61340 */
[----:B------:R-:W-:Y:S02]  /*03f0*/  PRMT R24, RZ, 0x7610, R24 ;  /* 0x00007610ff187816 */ /* 0x000fe40000000018 */
[----:B------:R-:W-:-:S02]  /*0400*/  @P1 LEA.HI.X R3, R18, UR9, R17, 0x1, P6 ;  /* 0x0000000912031c11 */ /* 0x000fc4000b0f0c11 */
[C---:B------:R-:W-:Y:S02]  /*0410*/  @P1 LEA R8, P5, R18.reuse, UR6, 0x1 ;  /* 0x0000000612081c11 */ /* 0x040fe4000f8a08ff */
[----:B------:R-:W-:Y:S01]  /*0420*/  PRMT R19, RZ, 0x7610, R19 ;  /* 0x00007610ff137816 */ /* 0x000fe20000000013 */
[----:B------:R0:W4:Y:S01]  /*0430*/  @P1 LDG.E.U16 R24, desc[UR10][R2.64] ;  /* 0x0000000a02181981 */ /* 0x000122000c1e1500 */
[----:B------:R-:W-:Y:S01]  /*0440*/  @P1 LEA.HI.X R9, R18, UR7, R17, 0x1, P5 ;  /* 0x0000000712091c11 */ /* 0x000fe2000a8f0c11 */
[----:B-1----:R-:W-:Y:S01]  /*0450*/  IMAD.SHL.U32 R5, R6, 0x2, RZ ;  /* 0x0000000206057824 */ /* 0x002fe200078e00ff */
[C---:B------:R-:W-:Y:S02]  /*0460*/  @P0 LEA R10, P4, R16.reuse, UR8, 0x1 ;  /* 0x00000008100a0c11 */ /* 0x040fe4000f8808ff */
[----:B------:R-:W-:Y:S01]  /*0470*/  PRMT R22, RZ, 0x7610, R22 ;  /* 0x00007610ff167816 */ /* 0x000fe20000000016 */
[----:B------:R1:W5:Y:S01]  /*0480*/  @P1 LDG.E.U16 R19, desc[UR10][R8.64] ;  /* 0x0000000a08131981 */ /* 0x000362000c1e1500 */
[----:B------:R-:W-:-:S02]  /*0490*/  @P0 LEA.HI.X R11, R16, UR9, R13, 0x1, P4 ;  /* 0x00000009100b0c11 */ /* 0x000fc4000a0f0c0d */
[----:B------:R-:W-:Y:S02]  /*04a0*/  SHF.L.U64.HI R29, R6, 0x1, R7 ;  /* 0x00000001061d7819 */ /* 0x000fe40000010207 */
[----:B------:R-:W-:Y:S01]  /*04b0*/  @P0 LEA R4, P4, R16, UR6, 0x1 ;  /* 0x0000000610040c11 */ /* 0x000fe2000f8808ff */
[----:B------:R3:W5:Y:S01]  /*04c0*/  @P0 LDG.E.U16 R22, desc[UR10][R10.64] ;  /* 0x0000000a0a160981 */ /* 0x000762000c1e1500 */
[C---:B------:R-:W-:Y:S02]  /*04d0*/  @P3 IADD3 R6, P6, R5.reuse, UR8, RZ ;  /* 0x0000000805063c10 */ /* 0x040fe4000ffde0ff */
[----:B------:R-:W-:Y:S02]  /*04e0*/  PRMT R28, RZ, 0x7610, R28 ;  /* 0x00007610ff1c7816 */ /* 0x000fe4000000001c */
[----:B0-----:R-:W-:Y:S02]  /*04f0*/  IADD3 R2, P5, R5, UR6, RZ ;  /* 0x0000000605027c10 */ /* 0x001fe4000ffbe0ff */
[----:B------:R-:W-:-:S02]  /*0500*/  PRMT R27, RZ, 0x7610, R27 ;  /* 0x00007610ff1b7816 */ /* 0x000fc4000000001b */
[----:B------:R-:W-:Y:S02]  /*0510*/  @P0 LEA.HI.X R5, R16, UR7, R13, 0x1, P4 ;  /* 0x0000000710050c11 */ /* 0x000fe4000a0f0c0d */
[C---:B------:R-:W-:Y:S02]  /*0520*/  @P3 IADD3.X R7, R29.reuse, UR9, RZ, P6, !PT ;  /* 0x000000091d073c10 */ /* 0x040fe4000b7fe4ff */
[----:B------:R-:W-:Y:S01]  /*0530*/  PRMT R26, RZ, 0x7610, R26 ;  /* 0x00007610ff1a7816 */ /* 0x000fe2000000001a */
[----:B------:R0:W5:Y:S01]  /*0540*/  @P0 LDG.E.U16 R28, desc[UR10][R4.64] ;  /* 0x0000000a041c0981 */ /* 0x000162000c1e1500 */
[----:B------:R-:W-:-:S03]  /*0550*/  IADD3.X R3, R29, UR7, RZ, P5, !PT ;  /* 0x000000071d037c10 */ /* 0x000fc6000affe4ff */
[----:B------:R-:W5:Y:S04]  /*0560*/  @P3 LDG.E.U16 R27, desc[UR10][R6.64] ;  /* 0x0000000a061b3981 */ /* 0x000f68000c1e1500 */
[----:B------:R-:W5:Y:S01]  /*0570*/  @P3 LDG.E.U16 R26, desc[UR10][R2.64] ;  /* 0x0000000a021a3981 */ /* 0x000f62000c1e1500 */
[----:B-1----:R-:W-:-:S04]  /*0580*/  @P2 LEA R8, P6, R21, UR6, 0x1 ;  /* 0x0000000615082c11 */ /* 0x002fc8000f8c08ff */
[----:B------:R-:W-:Y:S01]  /*0590*/  @P2 LEA.HI.X R9, R21, UR7, R20, 0x1, P6 ;  /* 0x0000000715092c11 */ /* 0x000fe2000b0f0c14 */
[----:B------:R-:W-:-:S04]  /*05a0*/  IMAD.WIDE.U32 R14, R12, 0x4, R14 ;  /* 0x000000040c0e7825 */ /* 0x000fc800078e000e */
[----:B--2---:R-:W-:-:S05]  /*05b0*/  HADD2.F32 R23, -RZ, R23.H0_H0 ;  /* 0x20000017ff177230 */ /* 0x004fca0000004100 */
[----:B------:R-:W-:Y:S01]  /*05c0*/  FSETP.GTU.FTZ.AND P4, PT, |R23|, +INF , PT ;  /* 0x7f8000001700780b */ /* 0x000fe20003f9c200 */
[----:B---3--:R-:W-:-:S05]  /*05d0*/  HADD2.F32 R25, -RZ, R25.H0_H0 ;  /* 0x20000019ff197230 */ /* 0x008fca0000004100 */
[----:B------:R-:W-:Y:S01]  /*05e0*/  FMUL.FTZ R10, R25, UR5 ;  /* 0x00000005190a7c20 */ /* 0x000fe20008410000 */
[----:B----4-:R-:W-:-:S04]  /*05f0*/  HADD2.F32 R24, -RZ, R24.H0_H0 ;  /* 0x20000018ff187230 */ /* 0x010fc80000004100 */
[----:B------:R-:W-:Y:S01]  /*0600*/  FSETP.GT.FTZ.AND P5, PT, R23, R10, PT ;  /* 0x0000000a1700720b */ /* 0x000fe20003fb4000 */
[----:B------:R-:W-:Y:S01]  /*0610*/  FMUL.FTZ R24, R24, UR5 ;  /* 0x0000000518187c20 */ /* 0x000fe20008410000 */
[----:B-----5:R-:W-:Y:S02]  /*0620*/  HADD2.F32 R19, -RZ, R19.H0_H0 ;  /* 0x20000013ff137230 */ /* 0x020fe40000004100 */
[----:B------:R-:W-:-:S03]  /*0630*/  PLOP3.LUT P4, PT, P4, P5, PT, 0xa8, 0x0 ;  /* 0x000000000000781c */ /* 0x000fc6000278b570 */
[C---:B------:R-:W-:Y:S01]  /*0640*/  FSETP.GTU.FTZ.AND P5, PT, |R19|.reuse, +INF , PT ;  /* 0x7f8000001300780b */ /* 0x040fe20003fbc200 */
[----:B------:R-:W-:Y:S01]  /*0650*/  HADD2.F32 R22, -RZ, R22.H0_H0 ;  /* 0x20000016ff167230 */ /* 0x000fe20000004100 */
[----:B------:R-:W-:-:S04]  /*0660*/  FSETP.GT.FTZ.AND P6, PT, R19, R24, PT ;  /* 0x000000181300720b */ /* 0x000fc80003fd4000 */
[----:B------:R-:W-:Y:S01]  /*0670*/  PLOP3.LUT P5, PT, P5, P6, PT, 0xa8, 0x0 ;  /* 0x000000000000781c */ /* 0x000fe20002fad570 */
[----:B------:R-:W-:Y:S01]  /*0680*/  FMUL.FTZ R11, R22, UR5 ;  /* 0x00000005160b7c20 */ /* 0x000fe20008410000 */
[C---:B0-----:R-:W-:Y:S02]  /*0690*/  @P1 LEA R4, P6, R18.reuse, UR6, 0x1 ;  /* 0x0000000612041c11 */ /* 0x041fe4000f8c08ff */
[----:B------:R-:W-:Y:S01]  /*06a0*/  FSEL R10, R23, R10, P4 ;  /* 0x0000000a170a7208 */ /* 0x000fe20002000000 */
[----:B------:R-:W-:Y:S02]  /*06b0*/  HADD2.F32 R28, -RZ, R28.H0_H0 ;  /* 0x2000001cff1c7230 */ /* 0x000fe40000004100 */
[----:B------:R-:W-:Y:S01]  /*06c0*/  HADD2.F32 R27, -RZ, R27.H0_H0 ;  /* 0x2000001bff1b7230 */ /* 0x000fe20000004100 */
[----:B------:R-:W-:Y:S02]  /*06d0*/  @P1 LEA.HI.X R5, R18, UR7, R17, 0x1, P6 ;  /* 0x0000000712051c11 */ /* 0x000fe4000b0f0c11 */
[----:B------:R-:W-:Y:S01]  /*06e0*/  FSEL R19, R19, R24, P5 ;  /* 0x0000001813137208 */ /* 0x000fe20002800000 */
[----:B------:R-:W-:Y:S01]  /*06f0*/  HADD2.F32 R26, -RZ, R26.H0_H0 ;  /* 0x2000001aff1a7230 */ /* 0x000fe20000004100 */
[----:B------:R-:W-:Y:S01]  /*0700*/  @P0 LEA R6, P6, R16, UR6, 0x1 ;  /* 0x0000000610060c11 */ /* 0x000fe2000f8c08ff */
[----:B------:R-:W-:Y:S01]  /*0710*/  FMUL.FTZ R27, R27, UR5 ;  /* 0x000000051b1b7c20 */ /* 0x000fe20008410000 */
[----:B------:R-:W-:-:S02]  /*0720*/  FSETP.GTU.FTZ.AND P4, PT, |R28|, +INF , PT ;  /* 0x7f8000001c00780b */ /* 0x000fc40003f9c200 */
[----:B------:R-:W-:Y:S02]  /*0730*/  FSETP.GT.FTZ.AND P5, PT, R28, R11, PT ;  /* 0x0000000b1c00720b */ /* 0x000fe40003fb4000 */
        /* <DEDUP_REMOVED lines=11> */
[----:B------:R2:W-:Y:S04]  /*07f0*/  @P2 STG.E.U16 desc[UR10][R8.64], R10 ;  /* 0x0000000a08002986 */ /* 0x0005e8000c10150a */
[----:B------:R2:W-:Y:S01]  /*0800*/  @P1 STG.E.U16 desc[UR10][R4.64], R19 ;  /* 0x0000001304001986 */ /* 0x0005e2000c10150a */
[----:B------:R-:W-:-:S03]  /*0810*/  ISETP.LT.U32.AND P1, PT, R14, UR12, PT ;  /* 0x0000000c0e007c0c */ /* 0x000fc6000bf21070 */
[----:B------:R2:W-:Y:S01]  /*0820*/  @P0 STG.E.U16 desc[UR10][R6.64], R11 ;  /* 0x0000000b06000986 */ /* 0x0005e2000c10150a */
[----:B------:R-:W-:-:S03]  /*0830*/  ISETP.GE.U32.AND P0, PT, R14, 0x10000, PT ;  /* 0x000100000e00780c */ /* 0x000fc60003f06070 */
[----:B------:R2:W-:Y:S01]  /*0840*/  @P3 STG.E.U16 desc[UR10][R2.64], R26 ;  /* 0x0000001a02003986 */ /* 0x0005e2000c10150a */
[C---:B------:R-:W-:Y:S02]  /*0850*/  ISETP.GE.U32.AND.EX P0, PT, R15.reuse, RZ, PT, P0 ;  /* 0x000000ff0f00720c */ /* 0x040fe40003f06100 */
[----:B------:R-:W-:-:S13]  /*0860*/  ISETP.LT.AND.EX P1, PT, R15, UR4, PT, P1 ;  /* 0x000000040f007c0c */ /* 0x000fda000bf21310 */
[----:B--2---:R-:W-:Y:S05]  /*0870*/  @!P0 BRA P1, `(.L_x_6864) ;  /* 0xfffffff800548947 */ /* 0x004fea000083ffff */
[----:B------:R-:W-:Y:S05]  /*0880*/  EXIT ;  /* 0x000000000000794d */ /* 0x000fea0003800000 */
.L_x_6863:
        /* <DEDUP_REMOVED lines=9> */
.L_x_6865:
        /* <DEDUP_REMOVED lines=10> */
[--C-:B------:R-:W-:Y:S02]  /*09c0*/  HADD2.F32 R13, -RZ, R7.reuse.H0_H0 ;  /* 0x20000007ff0d7230 */ /* 0x100fe40000004100 */
[----:B------:R-:W-:Y:S01]  /*09d0*/  FMUL.FTZ R9, R8, UR13 ;  /* 0x0000000d08097c20 */ /* 0x000fe20008410000 */
[----:B------:R-:W-:-:S02]  /*09e0*/  HADD2.F32 R15, -RZ, R7.H1_H1 ;  /* 0x30000007ff0f7230 */ /* 0x000fc40000004100 */
[----:B------:R-:W-:Y:S01]  /*09f0*/  FMUL.FTZ R11, R11, UR13 ;  /* 0x0000000d0b0b7c20 */ /* 0x000fe20008410000 */
[--C-:B---3--:R-:W-:Y:S02]  /*0a00*/  HADD2.F32 R4, -RZ, R16.reuse.H0_H0 ;  /* 0x20000010ff047230 */ /* 0x108fe40000004100 */
[----:B------:R-:W-:Y:S01]  /*0a10*/  FMUL.FTZ R13, R13, UR13 ;  /* 0x0000000d0d0d7c20 */ /* 0x000fe20008410000 */
[----:B------:R-:W-:Y:S02]  /*0a20*/  HADD2.F32 R10, -RZ, R16.H1_H1 ;  /* 0x30000010ff0a7230 */ /* 0x000fe40000004100 */
[----:B------:R-:W-:Y:S01]  /*0a30*/  FMUL.FTZ R15, R15, UR13 ;  /* 0x0000000d0f0f7c20 */ /* 0x000fe20008410000 */
[--C-:B------:R-:W-:Y:S01]  /*0a40*/  HADD2.F32 R12, -RZ, R17.reuse.H0_H0 ;  /* 0x20000011ff0c7230 */ /* 0x100fe20000004100 */
[C---:B------:R-:W-:Y:S01]  /*0a50*/  FSETP.GTU.FTZ.AND P0, PT, |R4|.reuse, +INF , PT ;  /* 0x7f8000000400780b */ /* 0x040fe20003f1c200 */
[----:B------:R-:W-:Y:S01]  /*0a60*/  HADD2.F32 R14, -RZ, R17.H1_H1 ;  /* 0x30000011ff0e7230 */ /* 0x000fe20000004100 */
[----:B------:R-:W-:-:S02]  /*0a70*/  FSETP.GT.FTZ.AND P1, PT, R4, R9, PT ;  /* 0x000000090400720b */ /* 0x000fc40003f34000 */
[C---:B------:R-:W-:Y:S02]  /*0a80*/  FSETP.GTU.FTZ.AND P5, PT, |R10|.reuse, +INF , PT ;  /* 0x7f8000000a00780b */ /* 0x040fe40003fbc200 */
[----:B------:R-:W-:Y:S02]  /*0a90*/  FSETP.GT.FTZ.AND P6, PT, R10, R11, PT ;  /* 0x0000000b0a00720b */ /* 0x000fe40003fd4000 */
[----:B------:R-:W-:Y:S02]  /*0aa0*/  PLOP3.LUT P0, PT, P0, P1, PT, 0xa8, 0x0 ;  /* 0x000000000000781c */ /* 0x000fe40000703570 */
[----:B------:R-:W-:Y:S02]  /*0ab0*/  FSETP.GTU.FTZ.AND P3, PT, |R12|, +INF , PT ;  /* 0x7f8000000c00780b */ /* 0x000fe40003f7c200 */
[----:B------:R-:W-:Y:S02]  /*0ac0*/  FSETP.GTU.FTZ.AND P2, PT, |R14|, +INF , PT ;  /* 0x7f8000000e00780b */ /* 0x000fe40003f5c200 */
[----:B------:R-:W-:-:S02]  /*0ad0*/  FSETP.GT.FTZ.AND P4, PT, R12, R13, PT ;  /* 0x0000000d0c00720b */ /* 0x000fc40003f94000 */
[----:B------:R-:W-:Y:S02]  /*0ae0*/  FSETP.GT.FTZ.AND P1, PT, R14, R15, PT ;  /* 0x0000000f0e00720b */ /* 0x000fe40003f34000 */
[----:B------:R-:W-:Y:S02]  /*0af0*/  PLOP3.LUT P5, PT, P5, P6, PT, 0xa8, 0x0 ;  /* 0x000000000000781c */ /* 0x000fe40002fad570 */
[----:B------:R-:W-:Y:S02]  /*0b00*/  PLOP3.LUT P3, PT, P3, P4, PT, 0xa8, 0x0 ;  /* 0x000000000000781c */ /* 0x000fe40001f69570 */
[----:B------:R-:W-:Y:S02]  /*0b10*/  PLOP3.LUT P1, PT, P2, P1, PT, 0xa8, 0x0 ;  /* 0x000000000000781c */ /* 0x000fe40001723570 */
[----:B------:R-:W-:Y:S02]  /*0b20*/  FSEL R4, R4, R9, P0 ;  /* 0x0000000904047208 */ /* 0x000fe40000000000 */
[----:B------:R-:W-:-:S02]  /*0b30*/  FSEL R11, R10, R11, P5 ;  /* 0x0000000b0a0b7208 */ /* 0x000fc40002800000 */
[----:B------:R-:W-:Y:S02]  /*0b40*/  IADD3 R0, P0, R0, UR5, RZ ;  /* 0x0000000500007c10 */ /* 0x000fe4000ff1e0ff */
[----:B------:R-:W-:Y:S02]  /*0b50*/  FSEL R12, R12, R13, P3 ;  /* 0x0000000d0c0c7208 */ /* 0x000fe40001800000 */
[----:B------:R-:W-:Y:S01]  /*0b60*/  FSEL R15, R14, R15, P1 ;  /* 0x0000000f0e0f7208 */ /* 0x000fe20000800000 */
[----:B------:R-:W-:Y:S01]  /*0b70*/  IMAD.X R5, RZ, RZ, R5, P0 ;  /* 0x000000ffff057224 */ /* 0x000fe200000e0605 */
[----:B------:R-:W-:Y:S01]  /*0b80*/  F2FP.F16.F32.PACK_AB R14, R11, R4 ;  /* 0x000000040b0e723e */ /* 0x000fe200000000ff */
[C---:B------:R-:W-:Y:S01]  /*0b90*/  IMAD.SHL.U32 R4, R0.reuse, 0x4, RZ ;  /* 0x0000000400047824 */ /* 0x040fe200078e00ff */
[----:B------:R-:W-:Y:S02]  /*0ba0*/  F2FP.F16.F32.PACK_AB R15, R15, R12 ;  /* 0x0000000c0f0f723e */ /* 0x000fe400000000ff */
        /* <DEDUP_REMOVED lines=8> */
.L_x_6866:
        /* <DEDUP_REMOVED lines=13> */
.L_x_8084:


//--------------------- .text._ZN2at6native55_GLOBAL__N__de093ff9_22_ForeachBinaryOpList_cu_a911ec4325multi_tensor_apply_kernelINS1_18TensorListMetadataILi2EEENS1_24BinaryOpListAlphaFunctorIN3c108BFloat16ELi2ELi2ELi0EEEJNS0_7maximumIfEEfEEEvT_T0_DpT1_ --------------------------
	.section	.text._ZN2at6native55_GLOBAL__N__de093ff9_22_ForeachBinaryOpList_cu_a911ec4325multi_tensor_apply_kernelINS1_18TensorListMetadataILi2EEENS1_24BinaryOpListAlphaFunctorIN3c108BFloat16ELi2ELi2ELi0EEEJNS0_7maximumIfEEfEEEvT_T0_DpT1_,"ax",@progbits
	.align	128
.text._ZN2at6native55_GLOBAL__N__de093ff9_22_ForeachBinaryOpList_cu_a911ec4325multi_tensor_apply_kernelINS1_18TensorListMetadataILi2EEENS1_24BinaryOpListAlphaFunctorIN3c108BFloat16ELi2ELi2ELi0EEEJNS0_7maximumIfEEfEEEvT_T0_DpT1_:
        .type           _ZN2at6native55_GLOBAL__N__de093ff9_22_ForeachBinaryOpList_cu_a911ec4325multi_tensor_apply_kernelINS1_18TensorListMetadataILi2EEENS1_24BinaryOpListAlphaFunctorIN3c108BFloat16ELi2ELi2ELi0EEEJNS0_7maximumIfEEfEEEvT_T0_DpT1_,@function
        .size           _ZN2at6native55_GLOBAL__N__de093ff9_22_ForeachBinaryOpList_cu_a911ec4325multi_tensor_apply_kernelINS1_18TensorListMetadataILi2EEENS1_24BinaryOpListAlphaFunctorIN3c108BFloat16ELi2ELi2ELi0EEEJNS0_7maximumIfEEfEEEvT_T0_DpT1_,(.L_x_8085 - _ZN2at6native55_GLOBAL__N__de093ff9_22_ForeachBinaryOpList_cu_a911ec4325multi_tensor_apply_kernelINS1_18TensorListMetadataILi2EEENS1_24BinaryOpListAlphaFunctorIN3c108BFloat16ELi2ELi2ELi0EEEJNS0_7maximumIfEEfEEEvT_T0_DpT1_)
        .other          _ZN2at6native55_GLOBAL__N__de093ff9_22_ForeachBinaryOpList_cu_a911ec4325multi_tensor_apply_kernelINS1_18TensorListMetadataILi2EEENS1_24BinaryOpListAlphaFunctorIN3c108BFloat16ELi2ELi2ELi0EEEJNS0_7maximumIfEEfEEEvT_T0_DpT1_,@"STO_CUDA_ENTRY STV_DEFAULT"
_ZN2at6native55_GLOBAL__N__de093ff9_22_ForeachBinaryOpList_cu_a911ec4325multi_tensor_apply_kernelINS1_18TensorListMetadataILi2EEENS1_24BinaryOpListAlphaFunctorIN3c108BFloat16ELi2ELi2ELi0EEEJNS0_7maximumIfEEfEEEvT_T0_DpT1_:
        /* <DEDUP_REMOVED lines=29> */
.L_x_6868:
        /* <DEDUP_REMOVED lines=35> */
[----:B------:R-:W-:-:S02]  /*0400*/  @P1 LEA R8, P5, R18, UR6, 0x1 ;  /* 0x0000000612081c11 */ /* 0x000fc4000f8a08ff */
[C---:B------:R-:W-:Y:S02]  /*0410*/  @P1 LEA.HI.X R3, R18.reuse, UR9, R17, 0x1, P6 ;  /* 0x0000000912031c11 */ /* 0x040fe4000b0f0c11 */
[----:B------:R-:W-:Y:S02]  /*0420*/  PRMT R19, RZ, 0x7610, R19 ;  /* 0x00007610ff137816 */ /* 0x000fe40000000013 */
[----:B------:R-:W-:Y:S01]  /*0430*/  @P1 LEA.HI.X R9, R18, UR7, R17, 0x1, P5 ;  /* 0x0000000712091c11 */ /* 0x000fe2000a8f0c11 */
[----:B------:R0:W4:Y:S01]  /*0440*/  @P1 LDG.E.U16 R24, desc[UR10][R2.64] ;  /* 0x0000000a02181981 */ /* 0x000122000c1e1500 */
[----:B------:R-:W-:Y:S01]  /*0450*/  @P0 LEA R10, P4, R16, UR8, 0x1 ;  /* 0x00000008100a0c11 */ /* 0x000fe2000f8808ff */
[----:B-1----:R-:W-:Y:S01]  /*0460*/  IMAD.SHL.U32 R5, R6, 0x2, RZ ;  /* 0x0000000206057824 */ /* 0x002fe200078e00ff */
[----:B------:R-:W-:Y:S01]  /*0470*/  PRMT R22, RZ, 0x7610, R22 ;  /* 0x00007610ff167816 */ /* 0x000fe20000000016 */
[----:B------:R1:W5:Y:S01]  /*0480*/  @P1 LDG.E.U16 R19, desc[UR10][R8.64] ;  /* 0x0000000a08131981 */ /* 0x000362000c1e1500 */
[----:B------:R-:W-:-:S02]  /*0490*/  @P0 LEA.HI.X R11, R16, UR9, R13, 0x1, P4 ;  /* 0x00000009100b0c11 */ /* 0x000fc4000a0f0c0d */
[----:B------:R-:W-:Y:S02]  /*04a0*/  SHF.L.U64.HI R29, R6, 0x1, R7 ;  /* 0x00000001061d7819 */ /* 0x000fe40000010207 */
[C---:B------:R-:W-:Y:S01]  /*04b0*/  @P0 LEA R4, P4, R16.reuse, UR6, 0x1 ;  /* 0x0000000610040c11 */ /* 0x040fe2000f8808ff */
[----:B------:R3:W5:Y:S01]  /*04c0*/  @P0 LDG.E.U16 R22, desc[UR10][R10.64] ;  /* 0x0000000a0a160981 */ /* 0x000762000c1e1500 */
[C---:B------:R-:W-:Y:S02]  /*04d0*/  @P3 IADD3 R6, P6, R5.reuse, UR8, RZ ;  /* 0x0000000805063c10 */ /* 0x040fe4000ffde0ff */
[----:B------:R-:W-:Y:S02]  /*04e0*/  PRMT R28, RZ, 0x7610, R28 ;  /* 0x00007610ff1c7816 */ /* 0x000fe4000000001c */
[----:B0-----:R-:W-:Y:S02]  /*04f0*/  IADD3 R2, P5, R5, UR6, RZ ;  /* 0x0000000605027c10 */ /* 0x001fe4000ffbe0ff */
[----:B------:R-:W-:-:S02]  /*0500*/  @P0 LEA.HI.X R5, R16, UR7, R13, 0x1, P4 ;  /* 0x0000000710050c11 */ /* 0x000fc4000a0f0c0d */
[----:B------:R-:W-:Y:S02]  /*0510*/  PRMT R27, RZ, 0x7610, R27 ;  /* 0x00007610ff1b7816 */ /* 0x000fe4000000001b */
[C---:B------:R-:W-:Y:S01]  /*0520*/  @P3 IADD3.X R7, R29.reuse, UR9, RZ, P6, !PT ;  /* 0x000000091d073c10 */ /* 0x040fe2000b7fe4ff */
[----:B------:R0:W5:Y:S01]  /*0530*/  @P0 LDG.E.U16 R28, desc[UR10][R4.64] ;  /* 0x0000000a041c0981 */ /* 0x000162000c1e1500 */
[----:B------:R-:W-:Y:S02]  /*0540*/  PRMT R26, RZ, 0x7610, R26 ;  /* 0x00007610ff1a7816 */ /* 0x000fe4000000001a */
[----:B------:R-:W-:Y:S01]  /*0550*/  IADD3.X R3, R29, UR7, RZ, P5, !PT ;  /* 0x000000071d037c10 */ /* 0x000fe2000affe4ff */
[----:B------:R-:W5:Y:S04]  /*0560*/  @P3 LDG.E.U16 R27, desc[UR10][R6.64] ;  /* 0x0000000a061b3981 */ /* 0x000f68000c1e1500 */
[----:B------:R-:W5:Y:S01]  /*0570*/  @P3 LDG.E.U16 R26, desc[UR10][R2.64] ;  /* 0x0000000a021a3981 */ /* 0x000f62000c1e1500 */
[----:B-1----:R-:W-:-:S04]  /*0580*/  @P2 LEA R8, P6, R21, UR6, 0x1 ;  /* 0x0000000615082c11 */ /* 0x002fc8000f8c08ff */
[----:B------:R-:W-:Y:S01]  /*0590*/  @P2 LEA.HI.X R9, R21, UR7, R20, 0x1, P6 ;  /* 0x0000000715092c11 */ /* 0x000fe2000b0f0c14 */
[----:B------:R-:W-:-:S04]  /*05a0*/  IMAD.WIDE.U32 R14, R12, 0x4, R14 ;  /* 0x000000040c0e7825 */ /* 0x000fc800078e000e */
[----:B--2---:R-:W-:-:S05]  /*05b0*/  IMAD.U32 R23, R23, 0x10000, RZ ;  /* 0x0001000017177824 */ /* 0x004fca00078e00ff */
[----:B------:R-:W-:Y:S01]  /*05c0*/  FSETP.GTU.FTZ.AND P4, PT, |R23|, +INF , PT ;  /* 0x7f8000001700780b */ /* 0x000fe20003f9c200 */
[----:B---3--:R-:W-:-:S04]  /*05d0*/  IMAD.U32 R25, R25, 0x10000, RZ ;  /* 0x0001000019197824 */ /* 0x008fc800078e00ff */
[----:B------:R-:W-:-:S05]  /*05e0*/  FMUL.FTZ R10, R25, UR5 ;  /* 0x00000005190a7c20 */ /* 0x000fca0008410000 */
[----:B------:R-:W-:Y:S01]  /*05f0*/  FSETP.GT.FTZ.AND P5, PT, R23, R10, PT ;  /* 0x0000000a1700720b */ /* 0x000fe20003fb4000 */
[----:B----4-:R-:W-:Y:S02]  /*0600*/  IMAD.U32 R24, R24, 0x10000, RZ ;  /* 0x0001000018187824 */ /* 0x010fe400078e00ff */
[----:B-----5:R-:W-:Y:S02]  /*0610*/  IMAD.U32 R19, R19, 0x10000, RZ ;  /* 0x0001000013137824 */ /* 0x020fe400078e00ff */
[----:B------:R-:W-:Y:S01]  /*0620*/  FMUL.FTZ R24, R24, UR5 ;  /* 0x0000000518187c20 */ /* 0x000fe20008410000 */
[----:B------:R-:W-:Y:S02]  /*0630*/  PLOP3.LUT P4, PT, P4, P5, PT, 0xa8, 0x0 ;  /* 0x000000000000781c */ /* 0x000fe4000278b570 */
[C---:B------:R-:W-:Y:S01]  /*0640*/  FSETP.GTU.FTZ.AND P5, PT, |R19|.reuse, +INF , PT ;  /* 0x7f8000001300780b */ /* 0x040fe20003fbc200 */
[----:B------:R-:W-:Y:S01]  /*0650*/  IMAD.U32 R22, R22, 0x10000, RZ ;  /* 0x0001000016167824 */ /* 0x000fe200078e00ff */
[----:B------:R-:W-:-:S03]  /*0660*/  FSETP.GT.FTZ.AND P6, PT, R19, R24, PT ;  /* 0x000000181300720b */ /* 0x000fc60003fd4000 */
[----:B------:R-:W-:Y:S01]  /*0670*/  FMUL.FTZ R11, R22, UR5 ;  /* 0x00000005160b7c20 */ /* 0x000fe20008410000 */
[----:B------:R-:W-:Y:S02]  /*0680*/  PLOP3.LUT P5, PT, P5, P6, PT, 0xa8, 0x0 ;  /* 0x000000000000781c */ /* 0x000fe40002fad570 */
[----:B0-----:R-:W-:Y:S01]  /*0690*/  @P1 LEA R4, P6, R18, UR6, 0x1 ;  /* 0x0000000612041c11 */ /* 0x001fe2000f8c08ff */
[----:B------:R-:W-:-:S03]  /*06a0*/  IMAD.U32 R28, R28, 0x10000, RZ ;  /* 0x000100001c1c7824 */ /* 0x000fc600078e00ff */
[----:B------:R-:W-:Y:S01]  /*06b0*/  @P1 LEA.HI.X R5, R18, UR7, R17, 0x1, P6 ;  /* 0x0000000712051c11 */ /* 0x000fe2000b0f0c11 */
[----:B------:R-:W-:Y:S01]  /*06c0*/  IMAD.U32 R27, R27, 0x10000, RZ ;  /* 0x000100001b1b7824 */ /* 0x000fe200078e00ff */
[----:B------:R-:W-:Y:S02]  /*06d0*/  FSEL R10, R23, R10, P4 ;  /* 0x0000000a170a7208 */ /* 0x000fe40002000000 */
[----:B------:R-:W-:Y:S01]  /*06e0*/  FSEL R19, R19, R24, P5 ;  /* 0x0000001813137208 */ /* 0x000fe20002800000 */
[----:B------:R-:W-:Y:S01]  /*06f0*/  IMAD.U32 R26, R26, 0x10000, RZ ;  /* 0x000100001a1a7824 */ /* 0x000fe200078e00ff */
[----:B------:R-:W-:Y:S01]  /*0700*/  @P0 LEA R6, P6, R16, UR6, 0x1 ;  /* 0x0000000610060c11 */ /* 0x000fe2000f8c08ff */
[----:B------:R-:W-:Y:S01]  /*0710*/  FMUL.FTZ R27, R27, UR5 ;  /* 0x000000051b1b7c20 */ /* 0x000fe20008410000 */
        /* <DEDUP_REMOVED lines=23> */
.L_x_6867:
        /* <DEDUP_REMOVED lines=9> */
.L_x_6869:
        /* <DEDUP_REMOVED lines=10> */
[C---:B------:R-:W-:Y:S01]  /*09c0*/  PRMT R10, R7.reuse, 0x7632, R10 ;  /* 0x00007632070a7816 */ /* 0x040fe2000000000a */
[----:B------:R-:W-:Y:S01]  /*09d0*/  IMAD.U32 R14, R7, 0x10000, RZ ;  /* 0x00010000070e7824 */ /* 0x000fe200078e00ff */
[C---:B---3--:R-:W-:Y:S01]  /*09e0*/  PRMT R4, R16.reuse, 0x7632, R4 ;  /* 0x0000763210047816 */ /* 0x048fe20000000004 */
[----:B------:R-:W-:Y:S01]  /*09f0*/  IMAD.U32 R11, R16, 0x10000, RZ ;  /* 0x00010000100b7824 */ /* 0x000fe200078e00ff */
[----:B------:R-:W-:Y:S01]  /*0a00*/  PRMT R8, R17, 0x7632, R8 ;  /* 0x0000763211087816 */ /* 0x000fe20000000008 */
[----:B------:R-:W-:Y:S01]  /*0a10*/  FMUL.FTZ R12, R12, UR13 ;  /* 0x0000000d0c0c7c20 */ /* 0x000fe20008410000 */
[----:B------:R-:W-:-:S02]  /*0a20*/  IMAD.U32 R9, R9, 0x10000, RZ ;  /* 0x0001000009097824 */ /* 0x000fc400078e00ff */
[----:B------:R-:W-:Y:S01]  /*0a30*/  FMUL.FTZ R14, R14, UR13 ;  /* 0x0000000d0e0e7c20 */ /* 0x000fe20008410000 */
[----:B------:R-:W-:Y:S01]  /*0a40*/  IMAD.U32 R10, R10, 0x10000, RZ ;  /* 0x000100000a0a7824 */ /* 0x000fe200078e00ff */
[----:B------:R-:W-:Y:S01]  /*0a50*/  FSETP.GTU.FTZ.AND P0, PT, |R11|, +INF , PT ;  /* 0x7f8000000b00780b */ /* 0x000fe20003f1c200 */
[----:B------:R-:W-:Y:S02]  /*0a60*/  IMAD.U32 R4, R4, 0x10000, RZ ;  /* 0x0001000004047824 */ /* 0x000fe400078e00ff */
[----:B------:R-:W-:Y:S01]  /*0a70*/  FMUL.FTZ R9, R9, UR13 ;  /* 0x0000000d09097c20 */ /* 0x000fe20008410000 */
[----:B------:R-:W-:Y:S02]  /*0a80*/  IMAD.U32 R13, R17, 0x10000, RZ ;  /* 0x00010000110d7824 */ /* 0x000fe400078e00ff */
[----:B------:R-:W-:Y:S01]  /*0a90*/  FMUL.FTZ R7, R10, UR13 ;  /* 0x0000000d0a077c20 */ /* 0x000fe20008410000 */
[----:B------:R-:W-:Y:S01]  /*0aa0*/  IMAD.U32 R8, R8, 0x10000, RZ ;  /* 0x0001000008087824 */ /* 0x000fe200078e00ff */
[----:B------:R-:W-:-:S02]  /*0ab0*/  FSETP.GT.FTZ.AND P1, PT, R11, R12, PT ;  /* 0x0000000c0b00720b */ /* 0x000fc40003f34000 */
[C---:B------:R-:W-:Y:S02]  /*0ac0*/  FSETP.GTU.FTZ.AND P3, PT, |R4|.reuse, +INF , PT ;  /* 0x7f8000000400780b */ /* 0x040fe40003f7c200 */
[----:B------:R-:W-:Y:S02]  /*0ad0*/  PLOP3.LUT P0, PT, P0, P1, PT, 0xa8, 0x0 ;  /* 0x000000000000781c */ /* 0x000fe40000703570 */
[----:B------:R-:W-:Y:S02]  /*0ae0*/  FSETP.GT.FTZ.AND P4, PT, R4, R9, PT ;  /* 0x000000090400720b */ /* 0x000fe40003f94000 */
[C---:B------:R-:W-:Y:S02]  /*0af0*/  FSETP.GTU.FTZ.AND P5, PT, |R13|.reuse, +INF , PT ;  /* 0x7f8000000d00780b */ /* 0x040fe40003fbc200 */
[----:B------:R-:W-:Y:S02]  /*0b00*/  FSETP.GT.FTZ.AND P6, PT, R13, R14, PT ;  /* 0x0000000e0d00720b */ /* 0x000fe40003fd4000 */
[----:B------:R-:W-:-:S02]  /*0b10*/  FSETP.GTU.FTZ.AND P2, PT, |R8|, +INF , PT ;  /* 0x7f8000000800780b */ /* 0x000fc40003f5c200 */
        /* <DEDUP_REMOVED lines=10> */
[----:B------:R-:W-:Y:S01]  /*0bc0*/  F2FP.BF16.F32.PACK_AB R12, R4, R11 ;  /* 0x0000000b040c723e */ /* 0x000fe200000010ff */
[C---:B------:R-:W-:Y:S01]  /*0bd0*/  IMAD.SHL.U32 R4, R5.reuse, 0x4, RZ ;  /* 0x0000000405047824 */ /* 0x040fe200078e00ff */
[----:B------:R-:W-:Y:S02]  /*0be0*/  F2FP.BF16.F32.PACK_AB R13, R8, R13 ;  /* 0x0000000d080d723e */ /* 0x000fe400000010ff */
        /* <DEDUP_REMOVED lines=8> */
.L_x_6870:
        /* <DEDUP_REMOVED lines=9> */
.L_x_8085:


//--------------------- .text._ZN2at6native55_GLOBAL__N__de093ff9_22_ForeachBinaryOpList_cu_a911ec4325multi_tensor_apply_kernelINS1_18TensorListMetadataILi2EEENS1_24BinaryOpListAlphaFunctorIfLi2ELi2ELi0EEEJNS0_7maximumIfEEfEEEvT_T0_DpT1_ --------------------------
	.section	.text._ZN2at6native55_GLOBAL__N__de093ff9_22_ForeachBinaryOpList_cu_a911ec4325multi_tensor_apply_kernelINS1_18TensorListMetadataILi2EEENS1_24BinaryOpListAlphaFunctorIfLi2ELi2ELi0EEEJNS0_7maximumIfEEfEEEvT_T0_DpT1_,"ax",@progbits
	.align	128
.text._ZN2at6native55_GLOBAL__N__de093ff9_22_ForeachBinaryOpList_cu_a911ec4325multi_tensor_apply_kernelINS1_18TensorListMetadataILi2EEENS1_24BinaryOpListAlphaFunctorIfLi2ELi2ELi0EEEJNS0_7maximumIfEEfEEEvT_T0_DpT1_:
        .type           _ZN2at6native55_GLOBAL__N__de093ff9_22_ForeachBinaryOpList_cu_a911ec4325multi_tensor_apply_kernelINS1_18TensorListMetadataILi2EEENS1_24BinaryOpListAlphaFunctorIfLi2ELi2ELi0EEEJNS0_7maximumIfEEfEEEvT_T0_DpT1_,@function
        .size           _ZN2at6native55_GLOBAL__N__de093ff9_22_ForeachBinaryOpList_cu_a911ec4325multi_tensor_apply_kernelINS1_18TensorListMetadataILi2EEENS1_24BinaryOpListAlphaFunctorIfLi2ELi2ELi0EEEJNS0_7maximumIfEEfEEEvT_T0_DpT1_,(.L_x_8086 - _ZN2at6native55_GLOBAL__N__de093ff9_22_ForeachBinaryOpList_cu_a911ec4325multi_tensor_apply_kernelINS1_18TensorListMetadataILi2EEENS1_24BinaryOpListAlphaFunctorIfLi2ELi2ELi0EEEJNS0_7maximumIfEEfEEEvT_T0_DpT1_)
        .other          _ZN2at6native55_GLOBAL__N__de093ff9_22_ForeachBinaryOpList_cu_a911ec4325multi_tensor_apply_kernelINS1_18TensorListMetadataILi2EEENS1_24BinaryOpListAlphaFunctorIfLi2ELi2ELi0EEEJNS0_7maximumIfEEfEEEvT_T0_DpT1_,@"STO_CUDA_ENTRY STV_DEFAULT"
_ZN2at6native55_GLOBAL__N__de093ff9_22_ForeachBinaryOpList_cu_a911ec4325multi_tensor_apply_kernelINS1_18TensorListMetadataILi2EEENS1_24BinaryOpListAlphaFunctorIfLi2ELi2ELi0EEEJNS0_7maximumIfEEfEEEvT_T0_DpT1_:
        /* <DEDUP_REMOVED lines=29> */
.L_x_6872:
[----:B0-----:R-:W-:Y:S01]  /*01d0*/  IADD3 R23, P1, R0, R14, RZ ;  /* 0x0000000e00177210 */ /* 0x001fe20007f3e0ff */
[C---:B-1----:R-:W-:Y:S01]  /*01e0*/  IMAD R10, R12.reuse, 0x3, RZ ;  /* 0x000000030c0a7824 */ /* 0x042fe200078e02ff */
[----:B------:R-:W-:Y:S02]  /*01f0*/  CS2R R24, SRZ ;  /* 0x0000000000187805 */ /* 0x000fe4000001ff00 */
[----:B------:R-:W-:Y:S02]  /*0200*/  CS2R R18, SRZ ;  /* 0x0000000000127805 */ /* 0x000fe4000001ff00 */
[C---:B------:R-:W-:Y:S01]  /*0210*/  ISETP.GE.U32.AND P0, PT, R23.reuse, 0x10000, PT ;  /* 0x000100001700780c */ /* 0x040fe20003f06070 */
[----:B------:R-:W-:Y:S01]  /*0220*/  IMAD.X R22, RZ, RZ, R15, P1 ;  /* 0x000000ffff167224 */ /* 0x000fe200008e060f */
[----:B------:R-:W-:Y:S02]  /*0230*/  ISETP.LT.U32.AND P1, PT, R23, UR12, PT ;  /* 0x0000000c17007c0c */ /* 0x000fe4000bf21070 */
[----:B------:R-:W-:-:S02]  /*0240*/  IADD3 R20, P2, R12, R23, RZ ;  /* 0x000000170c147210 */ /* 0x000fc40007f5e0ff */
[----:B------:R-:W-:Y:S02]  /*0250*/  ISETP.GE.U32.AND.EX P0, PT, R22, RZ, PT, P0 ;  /* 0x000000ff1600720c */ /* 0x000fe40003f06100 */
[----:B------:R-:W-:Y:S01]  /*0260*/  LEA R16, P5, R12, R23, 0x1 ;  /* 0x000000170c107211 */ /* 0x000fe200078a08ff */
[--C-:B------:R-:W-:Y:S01]  /*0270*/  IMAD.X R13, RZ, RZ, R22.reuse, P2 ;  /* 0x000000ffff0d7224 */ /* 0x100fe200010e0616 */
[----:B------:R-:W-:Y:S02]  /*0280*/  ISETP.LT.AND.EX P0, PT, R22, UR4, !P0, P1 ;  /* 0x0000000416007c0c */ /* 0x000fe4000c701310 */
[C---:B------:R-:W-:Y:S01]  /*0290*/  ISETP.GE.U32.AND P1, PT, R20.reuse, 0x10000, PT ;  /* 0x000100001400780c */ /* 0x040fe20003f26070 */
[----:B------:R-:W-:Y:S01]  /*02a0*/  IMAD.X R17, RZ, RZ, R22, P5 ;  /* 0x000000ffff117224 */ /* 0x000fe200028e0616 */
[----:B------:R-:W-:Y:S02]  /*02b0*/  ISETP.LT.U32.AND P3, PT, R20, UR12, PT ;  /* 0x0000000c14007c0c */ /* 0x000fe4000bf61070 */
[----:B------:R-:W-:-:S02]  /*02c0*/  ISETP.GE.U32.AND.EX P1, PT, R13, RZ, PT, P1 ;  /* 0x000000ff0d00720c */ /* 0x000fc40003f26110 */
[C---:B------:R-:W-:Y:S02]  /*02d0*/  ISETP.GE.U32.AND P2, PT, R16.reuse, 0x10000, PT ;  /* 0x000100001000780c */ /* 0x040fe40003f46070 */
[----:B------:R-:W-:Y:S02]  /*02e0*/  ISETP.LT.AND.EX P1, PT, R13, UR4, !P1, P3 ;  /* 0x000000040d007c0c */ /* 0x000fe4000cf21330 */
[----:B------:R-:W-:Y:S02]  /*02f0*/  ISETP.LT.U32.AND P3, PT, R16, UR12, PT ;  /* 0x0000000c10007c0c */ /* 0x000fe4000bf61070 */
[----:B------:R-:W-:Y:S02]  /*0300*/  @P0 LEA R4, P4, R23, UR6, 0x2 ;  /* 0x0000000617040c11 */ /* 0x000fe4000f8810ff */
[----:B------:R-:W-:Y:S02]  /*0310*/  ISETP.GE.U32.AND.EX P2, PT, R17, RZ, PT, P2 ;  /* 0x000000ff1100720c */ /* 0x000fe40003f46120 */
[----:B------:R-:W-:-:S02]  /*0320*/  @P0 LEA.HI.X R5, R23, UR7, R22, 0x2, P4 ;  /* 0x0000000717050c11 */ /* 0x000fc4000a0f1416 */
[----:B------:R-:W-:Y:S02]  /*0330*/  IADD3 R10, P4, R10, R23, RZ ;  /* 0x000000170a0a7210 */ /* 0x000fe40007f9e0ff */
[----:B------:R-:W-:Y:S01]  /*0340*/  ISETP.LT.AND.EX P2, PT, R17, UR4, !P2, P3 ;  /* 0x0000000411007c0c */ /* 0x000fe2000d741330 */
[----:B------:R-:W-:Y:S01]  /*0350*/  IMAD.MOV.U32 R21, RZ, RZ, RZ ;  /* 0x000000ffff157224 */ /* 0x000fe200078e00ff */
[C---:B------:R-:W-:Y:S01]  /*0360*/  ISETP.GE.U32.AND P3, PT, R10.reuse, 0x10000, PT ;  /* 0x000100000a00780c */ /* 0x040fe20003f66070 */
[----:B------:R-:W-:Y:S01]  /*0370*/  IMAD.X R11, RZ, RZ, R22, P4 ;  /* 0x000000ffff0b7224 */ /* 0x000fe200020e0616 */
[----:B------:R-:W-:Y:S01]  /*0380*/  @P0 LEA R2, P5, R23, UR8, 0x2 ;  /* 0x0000000817020c11 */ /* 0x000fe2000f8a10ff */
[----:B------:R-:W2:Y:S01]  /*0390*/  @P0 LDG.E R19, desc[UR10][R4.64] ;  /* 0x0000000a04130981 */ /* 0x000ea2000c1e1900 */
[----:B------:R-:W-:Y:S02]  /*03a0*/  ISETP.LT.U32.AND P4, PT, R10, UR12, PT ;  /* 0x0000000c0a007c0c */ /* 0x000fe4000bf81070 */
[----:B------:R-:W-:-:S02]  /*03b0*/  ISETP.GE.U32.AND.EX P3, PT, R11, RZ, PT, P3 ;  /* 0x000000ff0b00720c */ /* 0x000fc40003f66130 */
[----:B------:R-:W-:Y:S02]  /*03c0*/  @P0 LEA.HI.X R3, R23, UR9, R22, 0x2, P5 ;  /* 0x0000000917030c11 */ /* 0x000fe4000a8f1416 */
[C---:B------:R-:W-:Y:S02]  /*03d0*/  @P1 LEA R6, P5, R20.reuse, UR8, 0x2 ;  /* 0x0000000814061c11 */ /* 0x040fe4000f8a10ff */
[----:B------:R-:W-:Y:S01]  /*03e0*/  ISETP.LT.AND.EX P3, PT, R11, UR4, !P3, P4 ;  /* 0x000000040b007c0c */ /* 0x000fe2000df61340 */
[----:B------:R0:W3:Y:S01]  /*03f0*/  @P0 LDG.E R25, desc[UR10][R2.64] ;  /* 0x0000000a02190981 */ /* 0x0000e2000c1e1900 */
[C---:B------:R-:W-:Y:S02]  /*0400*/  @P1 LEA.HI.X R7, R20.reuse, UR9, R13, 0x2, P5 ;  /* 0x0000000914071c11 */ /* 0x040fe4000a8f140d */
[----:B------:R-:W-:Y:S02]  /*0410*/  @P1 LEA R8, P5, R20, UR6, 0x2 ;  /* 0x0000000614081c11 */ /* 0x000fe4000f8a10ff */
[----:B------:R-:W-:Y:S01]  /*0420*/  SHF.L.U64.HI R28, R10, 0x2, R11 ;  /* 0x000000020a1c7819 */ /* 0x000fe2000001020b */
[----:B------:R1:W4:Y:S01]  /*0430*/  @P1 LDG.E R21, desc[UR10][R6.64] ;  /* 0x0000000a06151981 */ /* 0x000322000c1e1900 */
[----:B------:R-:W-:Y:S01]  /*0440*/  @P1 LEA.HI.X R9, R20, UR7, R13, 0x2, P5 ;  /* 0x0000000714091c11 */ /* 0x000fe2000a8f140d */
[----:B------:R-:W-:Y:S01]  /*0450*/  IMAD.SHL.U32 R11, R10, 0x4, RZ ;  /* 0x000000040a0b7824 */ /* 0x000fe200078e00ff */
[----:B0-----:R-:W-:-:S03]  /*0460*/  @P2 LEA R2, P4, R16, UR8, 0x2 ;  /* 0x0000000810022c11 */ /* 0x001fc6000f8810ff */
[----:B------:R0:W5:Y:S01]  /*0470*/  @P1 LDG.E R18, desc[UR10][R8.64] ;  /* 0x0000000a08121981 */ /* 0x000162000c1e1900 */
[C-C-:B------:R-:W-:Y:S02]  /*0480*/  @P2 LEA.HI.X R3, R16.reuse, UR9, R17.reuse, 0x2, P4 ;  /* 0x0000000910032c11 */ /* 0x140fe4000a0f1411 */
[C---:B------:R-:W-:Y:S02]  /*0490*/  @P2 LEA R4, P4, R16.reuse, UR6, 0x2 ;  /* 0x0000000610042c11 */ /* 0x040fe4000f8810ff */
[C---:B------:R-:W-:Y:S02]  /*04a0*/  @P3 IADD3 R10, P5, R11.reuse, UR8, RZ ;  /* 0x000000080b0a3c10 */ /* 0x040fe4000ffbe0ff */
[----:B------:R-:W-:Y:S02]  /*04b0*/  CS2R R26, SRZ ;  /* 0x00000000001a7805 */ /* 0x000fe4000001ff00 */
[----:B------:R-:W-:Y:S01]  /*04c0*/  @P2 LEA.HI.X R5, R16, UR7, R17, 0x2, P4 ;  /* 0x0000000710052c11 */ /* 0x000fe2000a0f1411 */
[----:B------:R0:W5:Y:S01]  /*04d0*/  @P2 LDG.E R24, desc[UR10][R2.64] ;  /* 0x0000000a02182981 */ /* 0x000162000c1e1900 */
[----:B-1----:R-:W-:-:S02]  /*04e0*/  IADD3 R6, P4, R11, UR6, RZ ;  /* 0x000000060b067c10 */ /* 0x002fc4000ff9e0ff */
[C---:B------:R-:W-:Y:S01]  /*04f0*/  @P3 IADD3.X R11, R28.reuse, UR9, RZ, P5, !PT ;  /* 0x000000091c0b3c10 */ /* 0x040fe2000affe4ff */
[----:B0-----:R-:W-:Y:S01]  /*0500*/  IMAD.MOV.U32 R8, RZ, RZ, RZ ;  /* 0x000000ffff087224 */ /* 0x001fe200078e00ff */
[----:B------:R0:W5:Y:S01]  /*0510*/  @P2 LDG.E R26, desc[UR10][R4.64] ;  /* 0x0000000a041a2981 */ /* 0x000162000c1e1900 */
[----:B------:R-:W-:-:S03]  /*0520*/  IADD3.X R7, R28, UR7, RZ, P4, !PT ;  /* 0x000000071c077c10 */ /* 0x000fc6000a7fe4ff */
[----:B------:R1:W5:Y:S04]  /*0530*/  @P3 LDG.E R27, desc[UR10][R10.64] ;  /* 0x0000000a0a1b3981 */ /* 0x000368000c1e1900 */
[----:B------:R-:W5:Y:S01]  /*0540*/  @P3 LDG.E R8, desc[UR10][R6.64] ;  /* 0x0000000a06083981 */ /* 0x000f62000c1e1900 */
        /* <DEDUP_REMOVED lines=11> */
[----:B0-----:R-:W-:Y:S01]  /*0600*/  @P1 LEA R4, P6, R20, UR6, 0x2 ;  /* 0x0000000614041c11 */ /* 0x001fe2000f8c10ff */
[----:B------:R-:W-:Y:S01]  /*0610*/  FMUL.FTZ R9, R24, UR5 ;  /* 0x0000000518097c20 */ /* 0x000fe20008410000 */
[----:B------:R-:W-:Y:S02]  /*0620*/  FSEL R19, R19, R28, P4 ;  /* 0x0000001c13137208 */ /* 0x000fe40002000000 */
[----:B------:R-:W-:Y:S02]  /*0630*/  @P1 LEA.HI.X R5, R20, UR7, R13, 0x2, P6 ;  /* 0x0000000714051c11 */ /* 0x000fe4000b0f140d */
[----:B------:R-:W-:Y:S02]  /*0640*/  FSEL R21, R18, R21, P5 ;  /* 0x0000001512157208 */ /* 0x000fe40002800000 */
[----:B-1----:R-:W-:-:S02]  /*0650*/  @P2 LEA R10, P6, R16, UR6, 0x2 ;  /* 0x00000006100a2c11 */ /* 0x002fc4000f8c10ff */
[C---:B------:R-:W-:Y:S01]  /*0660*/  FSETP.GTU.FTZ.AND P4, PT, |R26|.reuse, +INF , PT ;  /* 0x7f8000001a00780b */ /* 0x040fe20003f9c200 */
[----:B------:R-:W-:Y:S01]  /*0670*/  FMUL.FTZ R27, R27, UR5 ;  /* 0x000000051b1b7c20 */ /* 0x000fe20008410000 */
        /* <DEDUP_REMOVED lines=18> */
.L_x_6871:
        /* <DEDUP_REMOVED lines=9> */
.L_x_6873:
        /* <DEDUP_REMOVED lines=14> */
[C---:B------:R-:W-:Y:S02]  /*0910*/  FSETP.GTU.FTZ.AND P5, PT, |R5|.reuse, +INF , PT ;  /* 0x7f8000000500780b */ /* 0x040fe40003fbc200 */
[----:B------:R-:W-:Y:S02]  /*0920*/  PLOP3.LUT P0, PT, P0, P1, PT, 0xa8, 0x0 ;  /* 0x000000000000781c */ /* 0x000fe40000703570 */
[----:B------:R-:W-:Y:S02]  /*0930*/  FSETP.GT.FTZ.AND P6, PT, R5, R0, PT ;  /* 0x000000000500720b */ /* 0x000fe40003fd4000 */
[C---:B------:R-:W-:Y:S02]  /*0940*/  FSETP.GTU.FTZ.AND P3, PT, |R6|.reuse, +INF , PT ;  /* 0x7f8000000600780b */ /* 0x040fe40003f7c200 */
[----:B------:R-:W-:Y:S02]  /*0950*/  FSETP.GTU.FTZ.AND P2, PT, |R7|, +INF , PT ;  /* 0x7f8000000700780b */ /* 0x000fe40003f5c200 */
[----:B------:R-:W-:-:S02]  /*0960*/  FSETP.GT.FTZ.AND P4, PT, R6, R15, PT ;  /* 0x0000000f0600720b */ /* 0x000fc40003f94000 */
[----:B------:R-:W-:Y:S02]  /*0970*/  FSETP.GT.FTZ.AND P1, PT, R7, R10, PT ;  /* 0x0000000a0700720b */ /* 0x000fe40003f34000 */
[----:B------:R-:W-:Y:S02]  /*0980*/  FSEL R4, R4, R13, P0 ;  /* 0x0000000d04047208 */ /* 0x000fe40000000000 */
[----:B------:R-:W-:Y:S02]  /*0990*/  PLOP3.LUT P5, PT, P5, P6, PT, 0xa8, 0x0 ;  /* 0x000000000000781c */ /* 0x000fe40002fad570 */
[----:B------:R-:W-:Y:S02]  /*09a0*/  IADD3 R12, P0, R12, UR5, RZ ;  /* 0x000000050c0c7c10 */ /* 0x000fe4000ff1e0ff */
[----:B------:R-:W-:Y:S02]  /*09b0*/  PLOP3.LUT P3, PT, P3, P4, PT, 0xa8, 0x0 ;  /* 0x000000000000781c */ /* 0x000fe40001f69570 */
[----:B------:R-:W-:Y:S01]  /*09c0*/  PLOP3.LUT P1, PT, P2, P1, PT, 0xa8, 0x0 ;  /* 0x000000000000781c */ /* 0x000fe20001723570 */
[----:B------:R-:W-:Y:S01]  /*09d0*/  IMAD.X R17, RZ, RZ, R17, P0 ;  /* 0x000000ffff117224 */ /* 0x000fe200000e0611 */
[----:B------:R-:W-:Y:S01]  /*09e0*/  FSEL R5, R5, R0, P5 ;  /* 0x0000000005057208 */ /* 0x000fe20002800000 */
[----:B------:R-:W-:Y:S01]  /*09f0*/  IMAD.SHL.U32 R0, R12, 0x4, RZ ;  /* 0x000000040c007824 */ /* 0x000fe200078e00ff */
[----:B------:R-:W-:-:S02]  /*0a00*/  FSEL R6, R6, R15, P3 ;  /* 0x0000000f06067208 */ /* 0x000fc40001800000 */
[----:B------:R-:W-:Y:S02]  /*0a10*/  FSEL R7, R7, R10, P1 ;  /* 0x0000000a07077208 */ /* 0x000fe40000800000 */
        /* <DEDUP_REMOVED lines=8> */
.L_x_6874:
        /* <DEDUP_REMOVED lines=14> */
.L_x_8086:


//--------------------- .text._ZN2at6native55_GLOBAL__N__de093ff9_22_ForeachBinaryOpList_cu_a911ec4325multi_tensor_apply_kernelINS1_18TensorListMetadataILi2EEENS1_24BinaryOpListAlphaFunctorIdLi2ELi2ELi0EEEJNS0_7maximumIdEEdEEEvT_T0_DpT1_ --------------------------
	.section	.text._ZN2at6native55_GLOBAL__N__de093ff9_22_ForeachBinaryOpList_cu_a911ec4325multi_tensor_apply_kernelINS1_18TensorListMetadataILi2EEENS1_24BinaryOpListAlphaFunctorIdLi2ELi2ELi0EEEJNS0_7maximumIdEEdEEEvT_T0_DpT1_,"ax",@progbits
	.align	128
.text._ZN2at6native55_GLOBAL__N__de093ff9_22_ForeachBinaryOpList_cu_a911ec4325multi_tensor_apply_kernelINS1_18TensorListMetadataILi2EEENS1_24BinaryOpListAlphaFunctorIdLi2ELi2ELi0EEEJNS0_7maximumIdEEdEEEvT_T0_DpT1_:
        .type           _ZN2at6native55_GLOBAL__N__de093ff9_22_ForeachBinaryOpList_cu_a911ec4325multi_tensor_apply_kernelINS1_18TensorListMetadataILi2EEENS1_24BinaryOpListAlphaFunctorIdLi2ELi2ELi0EEEJNS0_7maximumIdEEdEEEvT_T0_DpT1_,@function
        .size           _ZN2at6native55_GLOBAL__N__de093ff9_22_ForeachBinaryOpList_cu_a911ec4325multi_tensor_apply_kernelINS1_18TensorListMetadataILi2EEENS1_24BinaryOpListAlphaFunctorIdLi2ELi2ELi0EEEJNS0_7maximumIdEEdEEEvT_T0_DpT1_,(.L_x_8087 - _ZN2at6native55_GLOBAL__N__de093ff9_22_ForeachBinaryOpList_cu_a911ec4325multi_tensor_apply_kernelINS1_18TensorListMetadataILi2EEENS1_24BinaryOpListAlphaFunctorIdLi2ELi2ELi0EEEJNS0_7maximumIdEEdEEEvT_T0_DpT1_)
        .other          _ZN2at6native55_GLOBAL__N__de093ff9_22_ForeachBinaryOpList_cu_a911ec4325multi_tensor_apply_kernelINS1_18TensorListMetadataILi2EEENS1_24BinaryOpListAlphaFunctorIdLi2ELi2ELi0EEEJNS0_7maximumIdEEdEEEvT_T0_DpT1_,@"STO_CUDA_ENTRY STV_DEFAULT"
_ZN2at6native55_GLOBAL__N__de093ff9_22_ForeachBinaryOpList_cu_a911ec4325multi_tensor_apply_kernelINS1_18TensorListMetadataILi2EEENS1_24BinaryOpListAlphaFunctorIdLi2ELi2ELi0EEEJNS0_7maximumIdEEdEEEvT_T0_DpT1_:
        /* <DEDUP_REMOVED lines=30> */
.L_x_6876:
[----:B0-----:R-:W-:Y:S01]  /*01e0*/  IADD3 R5, P0, R0, UR4, RZ ;  /* 0x0000000400057c10 */ /* 0x001fe2000ff1e0ff */
[----:B------:R-:W-:Y:S01]  /*01f0*/  IMAD.U32 R26, RZ, RZ, UR11 ;  /* 0x0000000bff1a7e24 */ /* 0x000fe2000f8e00ff */
[----:B------:R-:W-:Y:S01]  /*0200*/  CS2R R22, SRZ ;  /* 0x0000000000167805 */ /* 0x000fe2000001ff00 */
[----:B------:R-:W-:Y:S01]  /*0210*/  IMAD.U32 R24, RZ, RZ, UR11 ;  /* 0x0000000bff187e24 */ /* 0x000fe2000f8e00ff */
[C---:B------:R-:W-:Y:S01]  /*0220*/  ISETP.GE.U32.AND P3, PT, R5.reuse, 0x10000, PT ;  /* 0x000100000500780c */ /* 0x040fe20003f66070 */
[----:B------:R-:W-:Y:S01]  /*0230*/  IMAD.X R4, RZ, RZ, UR5, P0 ;  /* 0x00000005ff047e24 */ /* 0x000fe200080e06ff */
[----:B------:R-:W-:Y:S01]  /*0240*/  ISETP.LT.U32.AND P0, PT, R5, UR14, PT ;  /* 0x0000000e05007c0c */ /* 0x000fe2000bf01070 */
[----:B------:R-:W-:Y:S01]  /*0250*/  IMAD R24, R24, 0x3, RZ ;  /* 0x0000000318187824 */ /* 0x000fe200078e02ff */
[----:B------:R-:W-:Y:S02]  /*0260*/  LEA R26, P5, R26, R5, 0x1 ;  /* 0x000000051a1a7211 */ /* 0x000fe400078a08ff */
[----:B------:R-:W-:-:S02]  /*0270*/  CS2R R16, SRZ ;  /* 0x0000000000107805 */ /* 0x000fc4000001ff00 */
[----:B------:R-:W-:Y:S01]  /*0280*/  ISETP.GE.U32.AND.EX P3, PT, R4, RZ, PT, P3 ;  /* 0x000000ff0400720c */ /* 0x000fe20003f66130 */
[----:B------:R-:W-:-:S03]  /*0290*/  IMAD.X R3, RZ, RZ, R4, P5 ;  /* 0x000000ffff037224 */ /* 0x000fc600028e0604 */
[----:B------:R-:W-:Y:S02]  /*02a0*/  ISETP.LT.AND.EX P3, PT, R4, UR10, !P3, P0 ;  /* 0x0000000a04007c0c */ /* 0x000fe4000df61300 */
[----:B------:R-:W-:-:S04]  /*02b0*/  IADD3 R25, P0, R5, UR11, RZ ;  /* 0x0000000b05197c10 */ /* 0x000fc8000ff1e0ff */
[C---:B------:R-:W-:Y:S01]  /*02c0*/  ISETP.GE.U32.AND P2, PT, R25.reuse, 0x10000, PT ;  /* 0x000100001900780c */ /* 0x040fe20003f46070 */
[----:B------:R-:W-:Y:S01]  /*02d0*/  IMAD.X R2, RZ, RZ, R4, P0 ;  /* 0x000000ffff027224 */ /* 0x000fe200000e0604 */
[----:B------:R-:W-:Y:S02]  /*02e0*/  ISETP.LT.U32.AND P1, PT, R25, UR14, PT ;  /* 0x0000000e19007c0c */ /* 0x000fe4000bf21070 */
[----:B------:R-:W-:Y:S02]  /*02f0*/  ISETP.GE.U32.AND P0, PT, R26, 0x10000, PT ;  /* 0x000100001a00780c */ /* 0x000fe40003f06070 */
[C---:B------:R-:W-:Y:S02]  /*0300*/  ISETP.GE.U32.AND.EX P2, PT, R2.reuse, RZ, PT, P2 ;  /* 0x000000ff0200720c */ /* 0x040fe40003f46120 */
[----:B------:R-:W-:Y:S02]  /*0310*/  @P3 LEA R10, P5, R5, UR8, 0x3 ;  /* 0x00000008050a3c11 */ /* 0x000fe4000f8a18ff */
[----:B------:R-:W-:-:S02]  /*0320*/  ISETP.LT.AND.EX P2, PT, R2, UR10, !P2, P1 ;  /* 0x0000000a02007c0c */ /* 0x000fc4000d741310 */
[----:B------:R-:W-:Y:S02]  /*0330*/  ISETP.LT.U32.AND P1, PT, R26, UR14, PT ;  /* 0x0000000e1a007c0c */ /* 0x000fe4000bf21070 */
[----:B------:R-:W-:Y:S02]  /*0340*/  ISETP.GE.U32.AND.EX P0, PT, R3, RZ, PT, P0 ;  /* 0x000000ff0300720c */ /* 0x000fe40003f06100 */
[C-C-:B------:R-:W-:Y:S02]  /*0350*/  @P3 LEA.HI.X R11, R5.reuse, UR9, R4.reuse, 0x3, P5 ;  /* 0x00000009050b3c11 */ /* 0x140fe4000a8f1c04 */
[----:B------:R-:W-:Y:S02]  /*0360*/  IADD3 R24, P5, R24, R5, RZ ;  /* 0x0000000518187210 */ /* 0x000fe40007fbe0ff */
[----:B------:R-:W-:Y:S01]  /*0370*/  @P3 LEA R8, P4, R5, UR6, 0x3 ;  /* 0x0000000605083c11 */ /* 0x000fe2000f8818ff */
[----:B------:R-:W2:Y:S01]  /*0380*/  @P3 LDG.E.64 R16, desc[UR12][R10.64] ;  /* 0x0000000c0a103981 */ /* 0x000ea2000c1e1b00 */
[----:B------:R-:W-:Y:S01]  /*0390*/  ISETP.LT.AND.EX P1, PT, R3, UR10, !P0, P1 ;  /* 0x0000000a03007c0c */ /* 0x000fe2000c721310 */
[--C-:B------:R-:W-:Y:S01]  /*03a0*/  IMAD.X R27, RZ, RZ, R4.reuse, P5 ;  /* 0x000000ffff1b7224 */ /* 0x100fe200028e0604 */
[----:B------:R-:W-:-:S02]  /*03b0*/  @P3 LEA.HI.X R9, R5, UR7, R4, 0x3, P4 ;  /* 0x0000000705093c11 */ /* 0x000fc4000a0f1c04 */
[C---:B------:R-:W-:Y:S02]  /*03c0*/  ISETP.GE.U32.AND P4, PT, R24.reuse, 0x10000, PT ;  /* 0x000100001800780c */ /* 0x040fe40003f86070 */
[----:B------:R-:W-:Y:S01]  /*03d0*/  ISETP.LT.U32.AND P0, PT, R24, UR14, PT ;  /* 0x0000000e18007c0c */ /* 0x000fe2000bf01070 */
[----:B------:R0:W3:Y:S01]  /*03e0*/  @P3 LDG.E.64 R22, desc[UR12][R8.64] ;  /* 0x0000000c08163981 */ /* 0x0000e2000c1e1b00 */
[----:B------:R-:W-:Y:S02]  /*03f0*/  ISETP.GE.U32.AND.EX P4, PT, R27, RZ, PT, P4 ;  /* 0x000000ff1b00720c */ /* 0x000fe40003f86140 */
[----:B------:R-:W-:Y:S02]  /*0400*/  @P2 LEA R18, P5, R25, UR6, 0x3 ;  /* 0x0000000619122c11 */ /* 0x000fe4000f8a18ff */
[----:B------:R-:W-:Y:S02]  /*0410*/  ISETP.LT.AND.EX P0, PT, R27, UR10, !P4, P0 ;  /* 0x0000000a1b007c0c */ /* 0x000fe4000e701300 */
[----:B------:R-:W-:-:S02]  /*0420*/  @P1 LEA R12, P4, R26, UR6, 0x3 ;  /* 0x000000061a0c1c11 */ /* 0x000fc4000f8818ff */
[C-C-:B------:R-:W-:Y:S02]  /*0430*/  @P2 LEA.HI.X R19, R25.reuse, UR7, R2.reuse, 0x3, P5 ;  /* 0x0000000719132c11 */ /* 0x140fe4000a8f1c02 */
[----:B0-----:R-:W-:Y:S02]  /*0440*/  CS2R R8, SRZ ;  /* 0x0000000000087805 */ /* 0x001fe4000001ff00 */
[C---:B------:R-:W-:Y:S02]  /*0450*/  @P2 LEA R20, P5, R25.reuse, UR8, 0x3 ;  /* 0x0000000819142c11 */ /* 0x040fe4000f8a18ff */
[----:B------:R-:W-:Y:S02]  /*0460*/  CS2R R14, SRZ ;  /* 0x00000000000e7805 */ /* 0x000fe4000001ff00 */
[----:B------:R-:W-:Y:S02]  /*0470*/  @P1 LEA.HI.X R13, R26, UR7, R3, 0x3, P4 ;  /* 0x000000071a0d1c11 */ /* 0x000fe4000a0f1c03 */
[----:B------:R-:W-:-:S02]  /*0480*/  @P2 LEA.HI.X R21, R25, UR9, R2, 0x3, P5 ;  /* 0x0000000919152c11 */ /* 0x000fc4000a8f1c02 */
[----:B------:R-:W-:Y:S02]  /*0490*/  CS2R R6, SRZ ;  /* 0x0000000000067805 */ /* 0x000fe4000001ff00 */
[C---:B------:R-:W-:Y:S01]  /*04a0*/  @P1 LEA R10, P4, R26.reuse, UR8, 0x3 ;  /* 0x000000081a0a1c11 */ /* 0x040fe2000f8818ff */
[----:B------:R0:W4:Y:S04]  /*04b0*/  @P1 LDG.E.64 R8, desc[UR12][R12.64] ;  /* 0x0000000c0c081981 */ /* 0x000128000c1e1b00 */
[----:B------:R1:W5:Y:S01]  /*04c0*/  @P2 LDG.E.64 R14, desc[UR12][R20.64] ;  /* 0x0000000c140e2981 */ /* 0x000362000c1e1b00 */
[----:B------:R-:W-:-:S03]  /*04d0*/  @P1 LEA.HI.X R11, R26, UR9, R3, 0x3, P4 ;  /* 0x000000091a0b1c11 */ /* 0x000fc6000a0f1c03 */
[----:B------:R1:W4:Y:S01]  /*04e0*/  @P2 LDG.E.64 R6, desc[UR12][R18.64] ;  /* 0x0000000c12062981 */ /* 0x000322000c1e1b00 */
[C---:B0-----:R-:W-:Y:S01]  /*04f0*/  IMAD.SHL.U32 R12, R24.reuse, 0x8, RZ ;  /* 0x00000008180c7824 */ /* 0x041fe200078e00ff */
[----:B------:R-:W-:-:S04]  /*0500*/  SHF.L.U64.HI R24, R24, 0x3, R27 ;  /* 0x0000000318187819 */ /* 0x000fc8000001021b */
[----:B------:R-:W-:Y:S02]  /*0510*/  @P0 IADD3 R28, P4, R12, UR8, RZ ;  /* 0x000000080c1c0c10 */ /* 0x000fe4000ff9e0ff */
[----:B-1----:R-:W-:Y:S02]  /*0520*/  CS2R R20, SRZ ;  /* 0x0000000000147805 */ /* 0x002fe4000001ff00 */
[----:B------:R-:W-:Y:S02]  /*0530*/  CS2R R18, SRZ ;  /* 0x0000000000127805 */ /* 0x000fe4000001ff00 */
[----:B------:R-:W-:-:S04]  /*0540*/  @P0 IADD3.X R29, R24, UR9, RZ, P4, !PT ;  /* 0x00000009181d0c10 */ /* 0x000fc8000a7fe4ff */
[----:B------:R0:W4:Y:S04]  /*0550*/  @P1 LDG.E.64 R18, desc[UR12][R10.64] ;  /* 0x0000000c0a121981 */ /* 0x000128000c1e1b00 */
[----:B------:R-:W4:Y:S01]  /*0560*/  @P0 LDG.E.64 R20, desc[UR12][R28.64] ;  /* 0x0000000c1c140981 */ /* 0x000f22000c1e1b00 */
[----:B0-----:R-:W-:Y:S02]  /*0570*/  IADD3 R10, P4, R12, UR6, RZ ;  /* 0x000000060c0a7c10 */ /* 0x001fe4000ff9e0ff */
[----:B------:R-:W-:Y:S02]  /*0580*/  CS2R R12, SRZ ;  /* 0x00000000000c7805 */ /* 0x000fe4000001ff00 */
[----:B------:R-:W-:-:S05]  /*0590*/  IADD3.X R11, R24, UR7, RZ, P4, !PT ;  /* 0x00000007180b7c10 */ /* 0x000fca000a7fe4ff */
[----:B------:R-:W4:Y:S01]  /*05a0*/  @P0 LDG.E.64 R12, desc[UR12][R10.64] ;  /* 0x0000000c0a0c0981 */ /* 0x000f22000c1e1b00 */
[----:B------:R-:W-:Y:S01]  /*05b0*/  @P2 LEA R24, P6, R25, UR6, 0x3 ;  /* 0x0000000619182c11 */ /* 0x000fe2000f8c18ff */
[----:B------:R-:W-:-:S03]  /*05c0*/  UIMAD.WIDE.U32 UR4, UR11, 0x4, UR4 ;  /* 0x000000040b0478a5 */ /* 0x000fc6000f8e0004 */
[----:B------:R-:W-:Y:S02]  /*05d0*/  @P2 LEA.HI.X R25, R25, UR7, R2, 0x3, P6 ;  /* 0x0000000719192c11 */ /* 0x000fe4000b0f1c02 */
[C---:B------:R-:W-:Y:S01]  /*05e0*/  @P1 LEA R2, P6, R26.reuse, UR6, 0x3 ;  /* 0x000000061a021c11 */ /* 0x040fe2000f8c18ff */
[----:B------:R-:W-:Y:S02]  /*05f0*/  UISETP.LT.U32.AND UP1, UPT, UR4, UR14, UPT ;  /* 0x0000000e0400728c */ /* 0x000fe4000bf21070 */
[----:B------:R-:W-:Y:S01]  /*0600*/  UISETP.GE.U32.AND UP0, UPT, UR4, 0x10000, UPT ;  /* 0x000100000400788c */ /* 0x000fe2000bf06070 */
[----:B------:R-:W-:-:S03]  /*0610*/  @P1 LEA.HI.X R3, R26, UR7, R3, 0x3, P6 ;  /* 0x000000071a031c11 */ /* 0x000fc6000b0f1c03 */
[----:B------:R-:W-:Y:S01]  /*0620*/  UISETP.GE.U32.AND.EX UP0, UPT, UR5, URZ, UPT, UP0 ;  /* 0x0000003f0500728c */ /* 0x000fe2000bf06100 */
[----:B--2---:R-:W-:-:S08]  /*0630*/  DMUL R16, R16, UR16 ;  /* 0x0000001010107c28 */ /* 0x004fd00008000000 */
[----:B---3--:R-:W-:-:S06]  /*0640*/  DSETP.GT.AND P4, PT, R22, R16, PT ;  /* 0x000000101600722a */ /* 0x008fcc0003f84000 */
[----:B------:R-:W-:Y:S02]  /*0650*/  DSETP.GTU.OR P4, PT, |R22|, +INF , P4 ;  /* 0x7ff000001600742a */ /* 0x000fe4000278c600 */
[----:B-----5:R-:W-:-:S04]  /*0660*/  DMUL R14, R14, UR16 ;  /* 0x000000100e0e7c28 */ /* 0x020fc80008000000 */
[----:B------:R-:W-:Y:S02]  /*0670*/  FSEL R16, R22, R16, P4 ;  /* 0x0000001016107208 */ /* 0x000fe40002000000 */
[----:B------:R-:W-:Y:S02]  /*0680*/  FSEL R17, R23, R17, P4 ;  /* 0x0000001117117208 */ /* 0x000fe40002000000 */
[----:B----4-:R-:W-:Y:S01]  /*0690*/  DSETP.GT.AND P5, PT, R6, R14, PT ;  /* 0x0000000e0600722a */ /* 0x010fe20003fa4000 */
[----:B------:R-:W-:-:S05]  /*06a0*/  @P3 LEA R22, P4, R5, UR6, 0x3 ;  /* 0x0000000605163c11 */ /* 0x000fca000f8818ff */
[----:B------:R-:W-:Y:S02]  /*06b0*/  DSETP.GTU.OR P5, PT, |R6|, +INF , P5 ;  /* 0x7ff000000600742a */ /* 0x000fe40002fac600 */
[----:B------:R-:W-:Y:S02]  /*06c0*/  DMUL R18, R18, UR16 ;  /* 0x0000001012127c28 */ /* 0x000fe40008000000 */
[----:B------:R-:W-:Y:S01]  /*06d0*/  DMUL R20, R20, UR16 ;  /* 0x0000001014147c28 */ /* 0x000fe20008000000 */
[----:B------:R-:W-:Y:S02]  /*06e0*/  @P3 LEA.HI.X R23, R5, UR7, R4, 0x3, P4 ;  /* 0x0000000705173c11 */ /* 0x000fe4000a0f1c04 */
[----:B------:R-:W-:-:S03]  /*06f0*/  FSEL R4, R6, R14, P5 ;  /* 0x0000000e06047208 */ /* 0x000fc60002800000 */
[----:B------:R-:W-:Y:S01]  /*0700*/  DSETP.GT.AND P4, PT, R8, R18, PT ;  /* 0x000000120800722a */ /* 0x000fe20003f84000 */
[----:B------:R-:W-:-:S05]  /*0710*/  FSEL R5, R7, R15, P5 ;  /* 0x0000000f07057208 */ /* 0x000fca0002800000 */
[----:B------:R-:W-:Y:S02]  /*0720*/  DSETP.GTU.OR P4, PT, |R8|, +INF , P4 ;  /* 0x7ff000000800742a */ /* 0x000fe4000278c600 */
[----:B------:R-:W-:-:S04]  /*0730*/  DSETP.GT.AND P5, PT, R12, R20, PT ;  /* 0x000000140c00722a */ /* 0x000fc80003fa4000 */
[----:B------:R-:W-:Y:S02]  /*0740*/  FSEL R6, R8, R18, P4 ;  /* 0x0000001208067208 */ /* 0x000fe40002000000 */
[----:B------:R-:W-:Y:S01]  /*0750*/  DSETP.GTU.OR P5, PT, |R12|, +INF , P5 ;  /* 0x7ff000000c00742a */ /* 0x000fe20002fac600 */
[----:B------:R-:W-:Y:S01]  /*0760*/  FSEL R7, R9, R19, P4 ;  /* 0x0000001309077208 */ /* 0x000fe20002000000 */
[----:B------:R1:W-:Y:S04]  /*0770*/  @P3 STG.E.64 desc[UR12][R22.64], R16 ;  /* 0x0000001016003986 */ /* 0x0003e8000c101b0c */
[----:B------:R-:W-:Y:S02]  /*0780*/  FSEL R8, R12, R20, P5 ;  /* 0x000000140c087208 */ /* 0x000fe40002800000 */
[----:B------:R-:W-:Y:S01]  /*0790*/  FSEL R9, R13, R21, P5 ;  /* 0x000000150d097208 */ /* 0x000fe20002800000 */
[----:B------:R1:W-:Y:S01]  /*07a0*/  @P2 STG.E.64 desc[UR12][R24.64], R4 ;  /* 0x0000000418002986 */ /* 0x0003e2000c101b0c */
[----:B------:R-:W-:-:S03]  /*07b0*/  IMAD.U32 R13, RZ, RZ, UR5 ;  /* 0x00000005ff0d7e24 */ /* 0x000fc6000f8e00ff */
[----:B------:R1:W-:Y:S04]  /*07c0*/  @P1 STG.E.64 desc[UR12][R2.64], R6 ;  /* 0x0000000602001986 */ /* 0x0003e8000c101b0c */
[----:B------:R1:W-:Y:S01]  /*07d0*/  @P0 STG.E.64 desc[UR12][R10.64], R8 ;  /* 0x000000080a000986 */ /* 0x0003e2000c101b0c */
[----:B------:R-:W-:Y:S02]  /*07e0*/  PLOP3.LUT P0, PT, PT, PT, UP1, 0x80, 0x0 ;  /* 0x000000000000781c */ /* 0x000fe40003f0f018 */
[----:B------:R-:W-:Y:S02]  /*07f0*/  PLOP3.LUT P1, PT, PT, PT, UP0, 0x80, 0x0 ;  /* 0x000000000000781c */ /* 0x000fe40003f2f008 */
[----:B------:R-:W-:Y:S01]  /*0800*/  ISETP.LT.AND.EX P0, PT, R13, UR10, PT, P0 ;  /* 0x0000000a0d007c0c */ /* 0x000fe2000bf01300 */
[----:B------:R-:W-:-:S12]  /*0810*/  IMAD.U32 R12, RZ, RZ, UR4 ;  /* 0x00000004ff0c7e24 */ /* 0x000fd8000f8e00ff */
[----:B-1----:R-:W-:Y:S05]  /*0820*/  @!P1 BRA P0, `(.L_x_6876) ;  /* 0xfffffff8006c9947 */ /* 0x002fea000003ffff */
[----:B------:R-:W-:Y:S05]  /*0830*/  EXIT ;  /* 0x000000000000794d */ /* 0x000fea0003800000 */
.L_x_6875:
        /* <DEDUP_REMOVED lines=9> */
.L_x_6877:
        /* <DEDUP_REMOVED lines=26> */
[----:B------:R-:W-:Y:S02]  /*0a70*/  FSEL R8, R16, R8, P2 ;  /* 0x0000000810087208 */ /* 0x000fe40001000000 */
[----:B------:R-:W-:Y:S01]  /*0a80*/  FSEL R10, R18, R10, P3 ;  /* 0x0000000a120a7208 */ /* 0x000fe20001800000 */
[----:B------:R0:W-:Y:S01]  /*0a90*/  STG.E.128 desc[UR12][R2.64], R4 ;  /* 0x0000000402007986 */ /* 0x0001e2000c101d0c */
[----:B------:R-:W-:Y:S02]  /*0aa0*/  FSEL R11, R19, R11, P3 ;  /* 0x0000000b130b7208 */ /* 0x000fe40001800000 */
[----:B------:R-:W-:Y:S02]  /*0ab0*/  FSEL R9, R17, R9, P2 ;  /* 0x0000000911097208 */ /* 0x000fe40001000000 */
[----:B------:R-:W-:-:S04]  /*0ac0*/  IADD3 R21, P0, R21, UR4, RZ ;  /* 0x0000000415157c10 */ /* 0x000fc8000ff1e0ff */
        /* <DEDUP_REMOVED lines=14> */
.L_x_6878:
        /* <DEDUP_REMOVED lines=13> */
.L_x_8087:


//--------------------- .text._ZN2at6native55_GLOBAL__N__de093ff9_22_ForeachBinaryOpList_cu_a911ec4325multi_tensor_apply_kernelINS1_18TensorListMetadataILi2EEENS1_24BinaryOpListAlphaFunctorIsLi2ELi2ELi0EEEJNS0_7maximumIsEEsEEEvT_T0_DpT1_ --------------------------
	.section	.text._ZN2at6native55_GLOBAL__N__de093ff9_22_ForeachBinaryOpList_cu_a911ec4325multi_tensor_apply_kernelINS1_18TensorListMetadataILi2EEENS1_24BinaryOpListAlphaFunctorIsLi2ELi2ELi0EEEJNS0_7maximumIsEEsEEEvT_T0_DpT1_,"ax",@progbits
	.align	128
.text._ZN2at6native55_GLOBAL__N__de093ff9_22_ForeachBinaryOpList_cu_a911ec4325multi_tensor_apply_kernelINS1_18TensorListMetadataILi2EEENS1_24BinaryOpListAlphaFunctorIsLi2ELi2ELi0EEEJNS0_7maximumIsEEsEEEvT_T0_DpT1_:
        .type           _ZN2at6native55_GLOBAL__N__de093ff9_22_ForeachBinaryOpList_cu_a911ec4325multi_tensor_apply_kernelINS1_18TensorListMetadataILi2EEENS1_24BinaryOpListAlphaFunctorIsLi2ELi2ELi0EEEJNS0_7maximumIsEEsEEEvT_T0_DpT1_,@function
        .size           _ZN2at6native55_GLOBAL__N__de093ff9_22_ForeachBinaryOpList_cu_a911ec4325multi_tensor_apply_kernelINS1_18TensorListMetadataILi2EEENS1_24BinaryOpListAlphaFunctorIsLi2ELi2ELi0EEEJNS0_7maximumIsEEsEEEvT_T0_DpT1_,(.L_x_8088 - _ZN2at6native55_GLOBAL__N__de093ff9_22_ForeachBinaryOpList_cu_a911ec4325multi_tensor_apply_kernelINS1_18TensorListMetadataILi2EEENS1_24BinaryOpListAlphaFunctorIsLi2ELi2ELi0EEEJNS0_7maximumIsEEsEEEvT_T0_DpT1_)
        .other          _ZN2at6native55_GLOBAL__N__de093ff9_22_ForeachBinaryOpList_cu_a911ec4325multi_tensor_apply_kernelINS1_18TensorListMetadataILi2EEENS1_24BinaryOpListAlphaFunctorIsLi2ELi2ELi0EEEJNS0_7maximumIsEEsEEEvT_T0_DpT1_,@"STO_CUDA_ENTRY STV_DEFAULT"
_ZN2at6native55_GLOBAL__N__de093ff9_22_ForeachBinaryOpList_cu_a911ec4325multi_tensor_apply_kernelINS1_18TensorListMetadataILi2EEENS1_24BinaryOpListAlphaFunctorIsLi2ELi2ELi0EEEJNS0_7maximumIsEEsEEEvT_T0_DpT1_:
        /* <DEDUP_REMOVED lines=28> */
.L_x_6880:
[----:B0-----:R-:W-:Y:S01]  /*01c0*/  IADD3 R24, P0, R3, R12, RZ ;  /* 0x0000000c03187210 */ /* 0x001fe20007f1e0ff */
[C---:B-1----:R-:W-:Y:S01]  /*01d0*/  IMAD R9, R5.reuse, 0x3, RZ ;  /* 0x0000000305097824 */ /* 0x042fe200078e02ff */
[----:B------:R-:W-:Y:S02]  /*01e0*/  PRMT R17, RZ, 0x7610, R17 ;  /* 0x00007610ff117816 */ /* 0x000fe40000000011 */
[C---:B------:R-:W-:Y:S01]  /*01f0*/  ISETP.GE.U32.AND P1, PT, R24.reuse, 0x10000, PT ;  /* 0x000100001800780c */ /* 0x040fe20003f26070 */
[----:B------:R-:W-:Y:S01]  /*0200*/  IMAD.X R21, RZ, RZ, R13, P0 ;  /* 0x000000ffff157224 */ /* 0x000fe200000e060d */
[----:B------:R-:W-:Y:S02]  /*0210*/  IADD3 R19, P0, R5, R24, RZ ;  /* 0x0000001805137210 */ /* 0x000fe40007f1e0ff */
[----:B------:R-:W-:Y:S02]  /*0220*/  ISETP.LT.U32.AND P3, PT, R24, UR13, PT ;  /* 0x0000000d18007c0c */ /* 0x000fe4000bf61070 */
[----:B------:R-:W-:Y:S01]  /*0230*/  ISETP.GE.U32.AND.EX P1, PT, R21, RZ, PT, P1 ;  /* 0x000000ff1500720c */ /* 0x000fe20003f26110 */
[----:B------:R-:W-:Y:S01]  /*0240*/  IMAD.X R26, RZ, RZ, R21, P0 ;  /* 0x000000ffff1a7224 */ /* 0x000fe200000e0615 */
[----:B------:R-:W-:-:S02]  /*0250*/  ISETP.GE.U32.AND P5, PT, R19, 0x10000, PT ;  /* 0x000100001300780c */ /* 0x000fc40003fa6070 */
[----:B------:R-:W-:Y:S02]  /*0260*/  ISETP.LT.AND.EX P1, PT, R21, UR5, !P1, P3 ;  /* 0x0000000515007c0c */ /* 0x000fe4000cf21330 */
[-C--:B------:R-:W-:Y:S02]  /*0270*/  IADD3 R0, P3, R9, R24.reuse, RZ ;  /* 0x0000001809007210 */ /* 0x080fe40007f7e0ff */
[----:B------:R-:W-:Y:S02]  /*0280*/  ISETP.LT.U32.AND P0, PT, R19, UR13, PT ;  /* 0x0000000d13007c0c */ /* 0x000fe4000bf01070 */
[C---:B------:R-:W-:Y:S01]  /*0290*/  ISETP.GE.U32.AND.EX P5, PT, R26.reuse, RZ, PT, P5 ;  /* 0x000000ff1a00720c */ /* 0x040fe20003fa6150 */
[----:B------:R-:W-:Y:S01]  /*02a0*/  IMAD.X R15, RZ, RZ, R21, P3 ;  /* 0x000000ffff0f7224 */ /* 0x000fe200018e0615 */
[----:B------:R-:W-:Y:S02]  /*02b0*/  LEA R7, P2, R5, R24, 0x1 ;  /* 0x0000001805077211 */ /* 0x000fe400078408ff */
[----:B------:R-:W-:-:S02]  /*02c0*/  ISETP.LT.AND.EX P0, PT, R26, UR5, !P5, P0 ;  /* 0x000000051a007c0c */ /* 0x000fc4000ef01300 */
[C---:B------:R-:W-:Y:S01]  /*02d0*/  ISETP.GE.U32.AND P5, PT, R0.reuse, 0x10000, PT ;  /* 0x000100000000780c */ /* 0x040fe20003fa6070 */
[----:B------:R-:W-:Y:S01]  /*02e0*/  IMAD.X R20, RZ, RZ, R21, P2 ;  /* 0x000000ffff147224 */ /* 0x000fe200010e0615 */
[----:B------:R-:W-:Y:S02]  /*02f0*/  ISETP.GE.U32.AND P4, PT, R7, 0x10000, PT ;  /* 0x000100000700780c */ /* 0x000fe40003f86070 */
[----:B------:R-:W-:Y:S02]  /*0300*/  ISETP.LT.U32.AND P3, PT, R0, UR13, PT ;  /* 0x0000000d00007c0c */ /* 0x000fe4000bf61070 */
[----:B------:R-:W-:Y:S02]  /*0310*/  ISETP.GE.U32.AND.EX P5, PT, R15, RZ, PT, P5 ;  /* 0x000000ff0f00720c */ /* 0x000fe40003fa6150 */
[----:B------:R-:W-:Y:S02]  /*0320*/  ISETP.LT.U32.AND P2, PT, R7, UR13, PT ;  /* 0x0000000d07007c0c */ /* 0x000fe4000bf41070 */
[----:B------:R-:W-:-:S02]  /*0330*/  ISETP.GE.U32.AND.EX P4, PT, R20, RZ, PT, P4 ;  /* 0x000000ff1400720c */ /* 0x000fc40003f86140 */
[----:B------:R-:W-:Y:S02]  /*0340*/  ISETP.LT.AND.EX P3, PT, R15, UR5, !P5, P3 ;  /* 0x000000050f007c0c */ /* 0x000fe4000ef61330 */
[----:B------:R-:W-:Y:S02]  /*0350*/  ISETP.LT.AND.EX P2, PT, R20, UR5, !P4, P2 ;  /* 0x0000000514007c0c */ /* 0x000fe4000e741320 */
[----:B------:R-:W-:Y:S02]  /*0360*/  @P1 LEA R10, P6, R24, UR8, 0x1 ;  /* 0x00000008180a1c11 */ /* 0x000fe4000f8c08ff */
[C---:B------:R-:W-:Y:S01]  /*0370*/  SHF.L.U64.HI R16, R0.reuse, 0x1, R15 ;  /* 0x0000000100107819 */ /* 0x040fe2000001020f */
[----:B------:R-:W-:Y:S01]  /*0380*/  IMAD.SHL.U32 R0, R0, 0x2, RZ ;  /* 0x0000000200007824 */ /* 0x000fe200078e00ff */
[----:B------:R-:W-:Y:S02]  /*0390*/  @P1 LEA.HI.X R11, R24, UR9, R21, 0x1, P6 ;  /* 0x00000009180b1c11 */ /* 0x000fe4000b0f0c15 */
[----:B------:R-:W-:-:S02]  /*03a0*/  @P0 LEA R22, P4, R19, UR8, 0x1 ;  /* 0x0000000813160c11 */ /* 0x000fc4000f8808ff */
[----:B------:R-:W-:Y:S01]  /*03b0*/  PRMT R9, RZ, 0x7610, R9 ;  /* 0x00007610ff097816 */ /* 0x000fe20000000009 */
[----:B------:R0:W2:Y:S01]  /*03c0*/  @P1 LDG.E.U16 R17, desc[UR10][R10.64] ;  /* 0x0000000a0a111981 */ /* 0x0000a2000c1e1500 */
[----:B------:R-:W-:Y:S02]  /*03d0*/  @P3 IADD3 R28, P6, R0, UR8, RZ ;  /* 0x00000008001c3c10 */ /* 0x000fe4000ffde0ff */
[----:B------:R-:W-:Y:S02]  /*03e0*/  @P0 LEA.HI.X R23, R19, UR9, R26, 0x1, P4 ;  /* 0x0000000913170c11 */ /* 0x000fe4000a0f0c1a */
[----:B------:R-:W-:Y:S02]  /*03f0*/  @P2 LEA R14, P5, R7, UR8, 0x1 ;  /* 0x00000008070e2c11 */ /* 0x000fe4000f8a08ff */
[----:B------:R-:W-:Y:S01]  /*0400*/  PRMT R25, RZ, 0x7610, R25 ;  /* 0x00007610ff197816 */ /* 0x000fe20000000019 */
[----:B------:R1:W3:Y:S01]  /*0410*/  @P0 LDG.E.U16 R9, desc[UR10][R22.64] ;  /* 0x0000000a16090981 */ /* 0x0002e2000c1e1500 */
[----:B0-----:R-:W-:-:S02]  /*0420*/  @P1 LEA R10, P4, R24, UR6, 0x1 ;  /* 0x00000006180a1c11 */ /* 0x001fc4000f8808ff */
[----:B------:R-:W-:Y:S02]  /*0430*/  @P3 IADD3.X R29, R16, UR9, RZ, P6, !PT ;  /* 0x00000009101d3c10 */ /* 0x000fe4000b7fe4ff */
[----:B------:R-:W-:Y:S02]  /*0440*/  PRMT R6, RZ, 0x7610, R6 ;  /* 0x00007610ff067816 */ /* 0x000fe40000000006 */
[----:B------:R-:W-:Y:S01]  /*0450*/  PRMT R8, RZ, 0x7610, R8 ;  /* 0x00007610ff087816 */ /* 0x000fe20000000008 */
[----:B------:R-:W4:Y:S01]  /*0460*/  @P3 LDG.E.U16 R25, desc[UR10][R28.64] ;  /* 0x0000000a1c193981 */ /* 0x000f22000c1e1500 */
[----:B------:R-:W-:Y:S02]  /*0470*/  @P2 LEA.HI.X R15, R7, UR9, R20, 0x1, P5 ;  /* 0x00000009070f2c11 */ /* 0x000fe4000a8f0c14 */
[----:B------:R-:W-:-:S03]  /*0480*/  @P1 LEA.HI.X R11, R24, UR7, R21, 0x1, P4 ;  /* 0x00000007180b1c11 */ /* 0x000fc6000a0f0c15 */
[----:B------:R0:W5:Y:S01]  /*0490*/  @P2 LDG.E.U16 R6, desc[UR10][R14.64] ;  /* 0x0000000a0e062981 */ /* 0x000162000c1e1500 */
[----:B-1----:R-:W-:-:S03]  /*04a0*/  @P2 LEA R22, P5, R7, UR6, 0x1 ;  /* 0x0000000607162c11 */ /* 0x002fc6000f8a08ff */
[----:B------:R1:W5:Y:S01]  /*04b0*/  @P1 LDG.E.U16 R8, desc[UR10][R10.64] ;  /* 0x0000000a0a081981 */ /* 0x000362000c1e1500 */
[----:B------:R-:W-:Y:S02]  /*04c0*/  PRMT R4, RZ, 0x7610, R4 ;  /* 0x00007610ff047816 */ /* 0x000fe40000000004 */
[----:B------:R-:W-:Y:S02]  /*04d0*/  PRMT R2, RZ, 0x7610, R2 ;  /* 0x00007610ff027816 */ /* 0x000fe40000000002 */
[----:B0-----:R-:W-:Y:S02]  /*04e0*/  IADD3 R14, P6, R0, UR6, RZ ;  /* 0x00000006000e7c10 */ /* 0x001fe4000ffde0ff */
[----:B-1----:R-:W-:Y:S02]  /*04f0*/  @P0 LEA R10, P4, R19, UR6, 0x1 ;  /* 0x00000006130a0c11 */ /* 0x002fe4000f8808ff */
[----:B------:R-:W-:Y:S02]  /*0500*/  @P2 LEA.HI.X R23, R7, UR7, R20, 0x1, P5 ;  /* 0x0000000707172c11 */ /* 0x000fe4000a8f0c14 */
[----:B------:R-:W-:-:S02]  /*0510*/  @P0 LEA.HI.X R11, R19, UR7, R26, 0x1, P4 ;  /* 0x00000007130b0c11 */ /* 0x000fc4000a0f0c1a */
[----:B------:R-:W-:Y:S01]  /*0520*/  PRMT R0, RZ, 0x7610, R0 ;  /* 0x00007610ff007816 */ /* 0x000fe20000000000 */
[----:B------:R-:W5:Y:S01]  /*0530*/  @P2 LDG.E.U16 R2, desc[UR10][R22.64] ;  /* 0x0000000a16022981 */ /* 0x000f62000c1e1500 */
[----:B------:R-:W-:-:S03]  /*0540*/  IADD3.X R15, R16, UR7, RZ, P6, !PT ;  /* 0x00000007100f7c10 */ /* 0x000fc6000b7fe4ff */
[----:B------:R0:W5:Y:S04]  /*0550*/  @P0 LDG.E.U16 R4, desc[UR10][R10.64] ;  /* 0x0000000a0a040981 */ /* 0x000168000c1e1500 */
[----:B------:R-:W5:Y:S01]  /*0560*/  @P3 LDG.E.U16 R0, desc[UR10][R14.64] ;  /* 0x0000000a0e003981 */ /* 0x000f62000c1e1500 */
[----:B------:R-:W-:Y:S01]  /*0570*/  @P1 LEA R16, P4, R24, UR6, 0x1 ;  /* 0x0000000618101c11 */ /* 0x000fe2000f8808ff */
[----:B------:R-:W-:Y:S02]  /*0580*/  ULDC.U16 UR4, c[0x0][0xe5a] ;  /* 0x0003968000047ab9 */ /* 0x000fe40000000400 */
[----:B------:R-:W-:Y:S01]  /*0590*/  UPRMT UR4, UR4, 0x9910, URZ ;  /* 0x0000991004047896 */ /* 0x000fe2000800003f */
[----:B------:R-:W-:Y:S01]  /*05a0*/  @P0 LEA R18, P5, R19, UR6, 0x1 ;  /* 0x0000000613120c11 */ /* 0x000fe2000f8a08ff */
[----:B------:R-:W-:-:S03]  /*05b0*/  IMAD.WIDE.U32 R12, R5, 0x4, R12 ;  /* 0x00000004050c7825 */ /* 0x000fc600078e000c */
[----:B------:R-:W-:Y:S02]  /*05c0*/  @P0 LEA.HI.X R19, R19, UR7, R26, 0x1, P5 ;  /* 0x0000000713130c11 */ /* 0x000fe4000a8f0c1a */
[----:B--2---:R-:W-:Y:S02]  /*05d0*/  PRMT R27, R17, 0x9910, RZ ;  /* 0x00009910111b7816 */ /* 0x004fe400000000ff */
[----:B------:R-:W-:-:S03]  /*05e0*/  @P1 LEA.HI.X R17, R24, UR7, R21, 0x1, P4 ;  /* 0x0000000718111c11 */ /* 0x000fc6000a0f0c15 */
[----:B------:R-:W-:Y:S01]  /*05f0*/  IMAD.MOV.U32 R21, RZ, RZ, R27 ;  /* 0x000000ffff157224 */ /* 0x000fe200078e001b */
[----:B---3--:R-:W-:-:S03]  /*0600*/  PRMT R9, R9, 0x9910, RZ ;  /* 0x0000991009097816 */ /* 0x008fc600000000ff */
[----:B0-----:R-:W-:Y:S01]  /*0610*/  IMAD R10, R21, UR4, RZ ;  /* 0x00000004150a7c24 */ /* 0x001fe2000f8e02ff */
[----:B----4-:R-:W-:Y:S02]  /*0620*/  PRMT R25, R25, 0x9910, RZ ;  /* 0x0000991019197816 */ /* 0x010fe400000000ff */
[----:B-----5:R-:W-:Y:S01]  /*0630*/  PRMT R11, R6, 0x9910, RZ ;  /* 0x00009910060b7816 */ /* 0x020fe200000000ff */
[----:B------:R-:W-:Y:S02]  /*0640*/  IMAD.MOV.U32 R6, RZ, RZ, R9 ;  /* 0x000000ffff067224 */ /* 0x000fe400078e0009 */
[----:B------:R-:W-:Y:S01]  /*0650*/  IMAD.MOV.U32 R21, RZ, RZ, R25 ;  /* 0x000000ffff157224 */ /* 0x000fe200078e0019 */
[----:B------:R-:W-:Y:S01]  /*0660*/  VIMNMX.S16x2 R9, R8, R10, !PT ;  /* 0x0000000a08097248 */ /* 0x000fe20007fe0300 */
[----:B------:R-:W-:Y:S01]  /*0670*/  IMAD R6, R6, UR4, RZ ;  /* 0x0000000406067c24 */ /* 0x000fe2000f8e02ff */
[----:B------:R-:W-:Y:S01]  /*0680*/  @P2 LEA R22, P4, R7, UR6, 0x1 ;  /* 0x0000000607162c11 */ /* 0x000fe2000f8808ff */
[----:B------:R-:W-:-:S02]  /*0690*/  IMAD R8, R11, UR4, RZ ;  /* 0x000000040b087c24 */ /* 0x000fc4000f8e02ff */
[----:B------:R-:W-:Y:S01]  /*06a0*/  IMAD R10, R21, UR4, RZ ;  /* 0x00000004150a7c24 */ /* 0x000fe2000f8e02ff */
[----:B------:R-:W-:Y:S01]  /*06b0*/  @P2 LEA.HI.X R23, R7, UR7, R20, 0x1, P4 ;  /* 0x0000000707172c11 */ /* 0x000fe2000a0f0c14 */
[----:B------:R2:W-:Y:S01]  /*06c0*/  @P1 STG.E.U16 desc[UR10][R16.64], R9 ;  /* 0x0000000910001986 */ /* 0x0005e2000c10150a */
[----:B------:R-:W-:Y:S02]  /*06d0*/  ISETP.LT.U32.AND P1, PT, R12, UR13, PT ;  /* 0x0000000d0c007c0c */ /* 0x000fe4000bf21070 */
[----:B------:R-:W-:Y:S02]  /*06e0*/  VIMNMX.S16x2 R2, R2, R8, !PT ;  /* 0x0000000802027248 */ /* 0x000fe40007fe0300 */
[----:B------:R-:W-:Y:S02]  /*06f0*/  VIMNMX.S16x2 R4, R4, R6, !PT ;  /* 0x0000000604047248 */ /* 0x000fe40007fe0300 */
[----:B------:R-:W-:-:S03]  /*0700*/  VIMNMX.S16x2 R0, R0, R10, !PT ;  /* 0x0000000a00007248 */ /* 0x000fc60007fe0300 */
        /* <DEDUP_REMOVED lines=8> */
.L_x_6879:
        /* <DEDUP_REMOVED lines=10> */
.L_x_6881:
        /* <DEDUP_REMOVED lines=8> */
[----:B------:R-:W-:-:S04]  /*08b0*/  IADD3 R7, P0, R7, UR12, RZ ;  /* 0x0000000c07077c10 */ /* 0x000fc8000ff1e0ff */
[----:B------:R-:W-:Y:S01]  /*08c0*/  ISETP.LT.U32.AND P1, PT, R7, 0x4000, PT ;  /* 0x000040000700780c */ /* 0x000fe20003f21070 */
[----:B------:R-:W-:-:S05]  /*08d0*/  IMAD.X R6, RZ, RZ, R6, P0 ;  /* 0x000000ffff067224 */ /* 0x000fca00000e0606 */
[----:B------:R-:W-:Y:S02]  /*08e0*/  ISETP.LT.U32.AND.EX P1, PT, R6, RZ, PT, P1 ;  /* 0x000000ff0600720c */ /* 0x000fe40003f21110 */
[C---:B--2---:R-:W-:Y:S02]  /*08f0*/  PRMT R10, R8.reuse, 0x9910, RZ ;  /* 0x00009910080a7816 */ /* 0x044fe400000000ff */
[C---:B------:R-:W-:Y:S02]  /*0900*/  PRMT R11, R9.reuse, 0x9910, RZ ;  /* 0x00009910090b7816 */ /* 0x040fe400000000ff */
[----:B------:R-:W-:Y:S02]  /*0910*/  PRMT R14, R9, 0xbb32, RZ ;  /* 0x0000bb32090e7816 */ /* 0x000fe400000000ff */
[----:B------:R-:W-:Y:S01]  /*0920*/  PRMT R12, R8, 0xbb32, RZ ;  /* 0x0000bb32080c7816 */ /* 0x000fe200000000ff */
[----:B------:R-:W-:Y:S01]  /*0930*/  IMAD R8, R10, UR4, RZ ;  /* 0x000000040a087c24 */ /* 0x000fe2000f8e02ff */
[----:B---3--:R-:W-:Y:S01]  /*0940*/  PRMT R0, R5, 0x7610, R0 ;  /* 0x0000761005007816 */ /* 0x008fe20000000000 */
[----:B------:R-:W-:Y:S01]  /*0950*/  IMAD R10, R11, UR4, RZ ;  /* 0x000000040b0a7c24 */ /* 0x000fe2000f8e02ff */
[----:B------:R-:W-:Y:S01]  /*0960*/  PRMT R5, R5, 0x7632, R5 ;  /* 0x0000763205057816 */ /* 0x000fe20000000005 */
[----:B------:R-:W-:Y:S01]  /*0970*/  IMAD R14, R14, UR4, RZ ;  /* 0x000000040e0e7c24 */ /* 0x000fe2000f8e02ff */
[----:B------:R-:W-:Y:S01]  /*0980*/  PRMT R9, R4, 0x7632, R9 ;  /* 0x0000763204097816 */ /* 0x000fe20000000009 */
[----:B------:R-:W-:Y:S01]  /*0990*/  IMAD R12, R12, UR4, RZ ;  /* 0x000000040c0c7c24 */ /* 0x000fe2000f8e02ff */
[----:B------:R-:W-:-:S02]  /*09a0*/  VIMNMX.S16x2 R0, R0, R10, !PT ;  /* 0x0000000a00007248 */ /* 0x000fc40007fe0300 */
[----:B------:R-:W-:Y:S02]  /*09b0*/  VIMNMX.S16x2 R14, R5, R14, !PT ;  /* 0x0000000e050e7248 */ /* 0x000fe40007fe0300 */
[----:B------:R-:W-:Y:S02]  /*09c0*/  VIMNMX.S16x2 R8, R4, R8, !PT ;  /* 0x0000000804087248 */ /* 0x000fe40007fe0300 */
[----:B------:R-:W-:Y:S02]  /*09d0*/  VIMNMX.S16x2 R12, R9, R12, !PT ;  /* 0x0000000c090c7248 */ /* 0x000fe40007fe0300 */
[----:B------:R-:W-:Y:S01]  /*09e0*/  PRMT R9, R0, 0x5410, R14 ;  /* 0x0000541000097816 */ /* 0x000fe2000000000e */
[----:B------:R-:W-:Y:S01]  /*09f0*/  IMAD.SHL.U32 R0, R7, 0x4, RZ ;  /* 0x0000000407007824 */ /* 0x000fe200078e00ff */
[----:B------:R-:W-:-:S04]  /*0a00*/  PRMT R8, R8, 0x5410, R12 ;  /* 0x0000541008087816 */ /* 0x000fc8000000000c */
[----:B------:R-:W-:Y:S01]  /*0a10*/  ISETP.GE.U32.AND P0, PT, R0, UR13, PT ;  /* 0x0000000d00007c0c */ /* 0x000fe2000bf06070 */
[----:B------:R0:W-:Y:S01]  /*0a20*/  STG.E.64 desc[UR10][R2.64], R8 ;  /* 0x0000000802007986 */ /* 0x0001e2000c101b0a */
[----:B------:R-:W-:-:S04]  /*0a30*/  SHF.L.U64.HI R0, R7, 0x2, R6 ;  /* 0x0000000207007819 */ /* 0x000fc80000010206 */
[----:B------:R-:W-:-:S13]  /*0a40*/  ISETP.GE.AND.EX P0, PT, R0, UR5, PT, P0 ;  /* 0x0000000500007c0c */ /* 0x000fda000bf06300 */
[----:B0-----:R-:W-:Y:S05]  /*0a50*/  @!P0 BRA P1, `(.L_x_6881) ;  /* 0xfffffffc00748947 */ /* 0x001fea000083ffff */
[----:B------:R-:W-:Y:S05]  /*0a60*/  EXIT ;  /* 0x000000000000794d */ /* 0x000fea0003800000 */
.L_x_6882:
        /* <DEDUP_REMOVED lines=9> */
.L_x_8088:


//--------------------- .text._ZN2at6native55_GLOBAL__N__de093ff9_22_ForeachBinaryOpList_cu_a911ec4325multi_tensor_apply_kernelINS1_18TensorListMetadataILi2EEENS1_24BinaryOpListAlphaFunctorIlLi2ELi2ELi0EEEJNS0_7maximumIlEElEEEvT_T0_DpT1_ --------------------------
	.section	.text._ZN2at6native55_GLOBAL__N__de093ff9_22_ForeachBinaryOpList_cu_a911ec4325multi_tensor_apply_kernelINS1_18TensorListMetadataILi2EEENS1_24BinaryOpListAlphaFunctorIlLi2ELi2ELi0EEEJNS0_7maximumIlEElEEEvT_T0_DpT1_,"ax",@progbits
	.align	128
.text._ZN2at6native55_GLOBAL__N__de093ff9_22_ForeachBinaryOpList_cu_a911ec4325multi_tensor_apply_kernelINS1_18TensorListMetadataILi2EEENS1_24BinaryOpListAlphaFunctorIlLi2ELi2ELi0EEEJNS0_7maximumIlEElEEEvT_T0_DpT1_:
        .type           _ZN2at6native55_GLOBAL__N__de093ff9_22_ForeachBinaryOpList_cu_a911ec4325multi_tensor_apply_kernelINS1_18TensorListMetadataILi2EEENS1_24BinaryOpListAlphaFunctorIlLi2ELi2ELi0EEEJNS0_7maximumIlEElEEEvT_T0_DpT1_,@function
        .size           _ZN2at6native55_GLOBAL__N__de093ff9_22_ForeachBinaryOpList_cu_a911ec4325multi_tensor_apply_kernelINS1_18TensorListMetadataILi2EEENS1_24BinaryOpListAlphaFunctorIlLi2ELi2ELi0EEEJNS0_7maximumIlEElEEEvT_T0_DpT1_,(.L_x_8089 - _ZN2at6native55_GLOBAL__N__de093ff9_22_ForeachBinaryOpList_cu_a911ec4325multi_tensor_apply_kernelINS1_18TensorListMetadataILi2EEENS1_24BinaryOpListAlphaFunctorIlLi2ELi2ELi0EEEJNS0_7maximumIlEElEEEvT_T0_DpT1_)
        .other          _ZN2at6native55_GLOBAL__N__de093ff9_22_ForeachBinaryOpList_cu_a911ec4325multi_tensor_apply_kernelINS1_18TensorListMetadataILi2EEENS1_24BinaryOpListAlphaFunctorIlLi2ELi2ELi0EEEJNS0_7maximumIlEElEEEvT_T0_DpT1_,@"STO_CUDA_ENTRY STV_DEFAULT"
_ZN2at6native55_GLOBAL__N__de093ff9_22_ForeachBinaryOpList_cu_a911ec4325multi_tensor_apply_kernelINS1_18TensorListMetadataILi2EEENS1_24BinaryOpListAlphaFunctorIlLi2ELi2ELi0EEEJNS0_7maximumIlEElEEEvT_T0_DpT1_:
        /* <DEDUP_REMOVED lines=28> */
[----:B------:R-:W-:Y:S01]  /*01c0*/  ULDC.64 UR14, c[0x0][0xe60] ;  /* 0x00039800000e7ab9 */ /* 0x000fe20000000a00 */
[----:B------:R-:W-:-:S07]  /*01d0*/  IMAD.MOV.U32 R25, RZ, RZ, RZ ;  /* 0x000000ffff197224 */ /* 0x000fce00078e00ff */
.L_x_6884:
[----:B0-----:R-:W-:Y:S02]  /*01e0*/  IADD3 R17, P1, R0, R23, RZ ;  /* 0x0000001700117210 */ /* 0x001fe40007f3e0ff */
[----:B------:R-:W-:Y:S02]  /*01f0*/  CS2R R18, SRZ ;  /* 0x0000000000127805 */ /* 0x000fe4000001ff00 */
        /* <DEDUP_REMOVED lines=8> */
[C---:B------:R-:W-:Y:S01]  /*0280*/  ISETP.GE.U32.AND P4, PT, R11.reuse, 0x10000, PT ;  /* 0x000100000b00780c */ /* 0x040fe20003f86070 */
[----:B------:R-:W-:Y:S01]  /*0290*/  IMAD.X R21, RZ, RZ, R24, P5 ;  /* 0x000000ffff157224 */ /* 0x000fe200028e0618 */
[----:B------:R-:W-:Y:S02]  /*02a0*/  ISETP.LT.U32.AND P1, PT, R11, UR12, PT ;  /* 0x0000000c0b007c0c */ /* 0x000fe4000bf21070 */
[----:B------:R-:W-:Y:S02]  /*02b0*/  ISETP.GE.U32.AND.EX P4, PT, R22, RZ, PT, P4 ;  /* 0x000000ff1600720c */ /* 0x000fe40003f86140 */
[----:B------:R-:W-:-:S02]  /*02c0*/  ISETP.GE.U32.AND P3, PT, R16, 0x10000, PT ;  /* 0x000100001000780c */ /* 0x000fc40003f66070 */
[----:B------:R-:W-:Y:S02]  /*02d0*/  ISETP.LT.AND.EX P1, PT, R22, UR4, !P4, P1 ;  /* 0x0000000416007c0c */ /* 0x000fe4000e721310 */
[----:B------:R-:W-:Y:S02]  /*02e0*/  ISETP.GE.U32.AND.EX P3, PT, R21, RZ, PT, P3 ;  /* 0x000000ff1500720c */ /* 0x000fe40003f66130 */
[C---:B------:R-:W-:Y:S01]  /*02f0*/  @P0 LEA R6, P2, R17.reuse, UR8, 0x3 ;  /* 0x0000000811060c11 */ /* 0x040fe2000f8418ff */
[----:B------:R-:W-:Y:S01]  /*0300*/  IMAD R4, R20, 0x3, RZ ;  /* 0x0000000314047824 */ /* 0x000fe200078e02ff */
[C---:B------:R-:W-:Y:S02]  /*0310*/  @P0 LEA R8, P4, R17.reuse, UR6, 0x3 ;  /* 0x0000000611080c11 */ /* 0x040fe4000f8818ff */
[----:B------:R-:W-:Y:S02]  /*0320*/  @P0 LEA.HI.X R7, R17, UR9, R24, 0x3, P2 ;  /* 0x0000000911070c11 */ /* 0x000fe400090f1c18 */
[----:B------:R-:W-:-:S02]  /*0330*/  ISETP.LT.U32.AND P2, PT, R16, UR12, PT ;  /* 0x0000000c10007c0c */ /* 0x000fc4000bf41070 */
[----:B------:R-:W-:Y:S01]  /*0340*/  @P0 LEA.HI.X R9, R17, UR7, R24, 0x3, P4 ;  /* 0x0000000711090c11 */ /* 0x000fe2000a0f1c18 */
[----:B------:R0:W2:Y:S01]  /*0350*/  @P0 LDG.E.64 R18, desc[UR10][R6.64] ;  /* 0x0000000a06120981 */ /* 0x0000a2000c1e1b00 */
[----:B------:R-:W-:Y:S02]  /*0360*/  ISETP.LT.AND.EX P2, PT, R21, UR4, !P3, P2 ;  /* 0x0000000415007c0c */ /* 0x000fe4000df41320 */
[----:B------:R-:W-:Y:S02]  /*0370*/  CS2R R2, SRZ ;  /* 0x0000000000027805 */ /* 0x000fe4000001ff00 */
[----:B------:R-:W-:Y:S02]  /*0380*/  IADD3 R17, P4, R4, R17, RZ ;  /* 0x0000001104117210 */ /* 0x000fe40007f9e0ff */
[----:B------:R-:W-:-:S03]  /*0390*/  @P1 LEA R14, P3, R11, UR8, 0x3 ;  /* 0x000000080b0e1c11 */ /* 0x000fc6000f8618ff */
[----:B------:R-:W-:Y:S01]  /*03a0*/  IMAD.X R24, RZ, RZ, R24, P4 ;  /* 0x000000ffff187224 */ /* 0x000fe200020e0618 */
[----:B------:R-:W-:Y:S02]  /*03b0*/  ISETP.GE.U32.AND P4, PT, R17, 0x10000, PT ;  /* 0x000100001100780c */ /* 0x000fe40003f86070 */
[----:B------:R-:W-:Y:S01]  /*03c0*/  CS2R R4, SRZ ;  /* 0x0000000000047805 */ /* 0x000fe2000001ff00 */
[----:B------:R1:W3:Y:S01]  /*03d0*/  @P0 LDG.E.64 R2, desc[UR10][R8.64] ;  /* 0x0000000a08020981 */ /* 0x0002e2000c1e1b00 */
[----:B------:R-:W-:Y:S02]  /*03e0*/  @P1 LEA.HI.X R15, R11, UR9, R22, 0x3, P3 ;  /* 0x000000090b0f1c11 */ /* 0x000fe400098f1c16 */
[----:B0-----:R-:W-:Y:S02]  /*03f0*/  CS2R R6, SRZ ;  /* 0x0000000000067805 */ /* 0x001fe4000001ff00 */
[----:B------:R-:W-:Y:S02]  /*0400*/  @P2 LEA R12, P5, R16, UR8, 0x3 ;  /* 0x00000008100c2c11 */ /* 0x000fe4000f8a18ff */
[----:B------:R-:W-:Y:S01]  /*0410*/  ISETP.LT.U32.AND P3, PT, R17, UR12, PT ;  /* 0x0000000c11007c0c */ /* 0x000fe2000bf61070 */
[----:B------:R0:W4:Y:S01]  /*0420*/  @P1 LDG.E.64 R4, desc[UR10][R14.64] ;  /* 0x0000000a0e041981 */ /* 0x000122000c1e1b00 */
[----:B------:R-:W-:-:S02]  /*0430*/  ISETP.GE.U32.AND.EX P4, PT, R24, RZ, PT, P4 ;  /* 0x000000ff1800720c */ /* 0x000fc40003f86140 */
[----:B------:R-:W-:Y:S02]  /*0440*/  @P2 LEA.HI.X R13, R16, UR9, R21, 0x3, P5 ;  /* 0x00000009100d2c11 */ /* 0x000fe4000a8f1c15 */
[----:B------:R-:W-:Y:S02]  /*0450*/  ISETP.LT.AND.EX P3, PT, R24, UR4, !P4, P3 ;  /* 0x0000000418007c0c */ /* 0x000fe4000e761330 */
[C---:B------:R-:W-:Y:S02]  /*0460*/  @P1 LEA R26, P4, R11.reuse, UR6, 0x3 ;  /* 0x000000060b1a1c11 */ /* 0x040fe4000f8818ff */
[----:B-1----:R-:W-:Y:S02]  /*0470*/  CS2R R8, SRZ ;  /* 0x0000000000087805 */ /* 0x002fe4000001ff00 */
[----:B------:R-:W-:Y:S01]  /*0480*/  @P2 LEA R28, P5, R16, UR6, 0x3 ;  /* 0x00000006101c2c11 */ /* 0x000fe2000f8a18ff */
[----:B------:R1:W5:Y:S01]  /*0490*/  @P2 LDG.E.64 R6, desc[UR10][R12.64] ;  /* 0x0000000a0c062981 */ /* 0x000362000c1e1b00 */
[----:B------:R-:W-:-:S02]  /*04a0*/  @P1 LEA.HI.X R27, R11, UR7, R22, 0x3, P4 ;  /* 0x000000070b1b1c11 */ /* 0x000fc4000a0f1c16 */
[----:B------:R-:W-:Y:S02]  /*04b0*/  @P2 LEA.HI.X R29, R16, UR7, R21, 0x3, P5 ;  /* 0x00000007101d2c11 */ /* 0x000fe4000a8f1c15 */
[----:B------:R-:W-:Y:S02]  /*04c0*/  CS2R R10, SRZ ;  /* 0x00000000000a7805 */ /* 0x000fe4000001ff00 */
[C---:B------:R-:W-:Y:S01]  /*04d0*/  SHF.L.U64.HI R16, R17.reuse, 0x3, R24 ;  /* 0x0000000311107819 */ /* 0x040fe20000010218 */
[----:B------:R-:W-:Y:S01]  /*04e0*/  IMAD.SHL.U32 R17, R17, 0x8, RZ ;  /* 0x0000000811117824 */ /* 0x000fe200078e00ff */
[----:B------:R-:W5:Y:S04]  /*04f0*/  @P1 LDG.E.64 R8, desc[UR10][R26.64] ;  /* 0x0000000a1a081981 */ /* 0x000f68000c1e1b00 */
[----:B0-----:R-:W-:Y:S01]  /*0500*/  @P3 IADD3 R14, P4, R17, UR8, RZ ;  /* 0x00000008110e3c10 */ /* 0x001fe2000ff9e0ff */
[----:B------:R-:W5:Y:S01]  /*0510*/  @P2 LDG.E.64 R10, desc[UR10][R28.64] ;  /* 0x0000000a1c0a2981 */ /* 0x000f62000c1e1b00 */
[----:B-1----:R-:W-:-:S02]  /*0520*/  CS2R R12, SRZ ;  /* 0x00000000000c7805 */ /* 0x002fc4000001ff00 */
[----:B------:R-:W-:-:S05]  /*0530*/  @P3 IADD3.X R15, R16, UR9, RZ, P4, !PT ;  /* 0x00000009100f3c10 */ /* 0x000fca000a7fe4ff */
[----:B------:R0:W5:Y:S02]  /*0540*/  @P3 LDG.E.64 R12, desc[UR10][R14.64] ;  /* 0x0000000a0e0c3981 */ /* 0x000164000c1e1b00 */
[----:B0-----:R-:W-:-:S04]  /*0550*/  IADD3 R14, P4, R17, UR6, RZ ;  /* 0x00000006110e7c10 */ /* 0x001fc8000ff9e0ff */
[----:B------:R-:W-:Y:S02]  /*0560*/  IADD3.X R15, R16, UR7, RZ, P4, !PT ;  /* 0x00000007100f7c10 */ /* 0x000fe4000a7fe4ff */
[----:B------:R-:W-:-:S06]  /*0570*/  CS2R R16, SRZ ;  /* 0x0000000000107805 */ /* 0x000fcc000001ff00 */
[----:B------:R-:W5:Y:S01]  /*0580*/  @P3 LDG.E.64 R16, desc[UR10][R14.64] ;  /* 0x0000000a0e103981 */ /* 0x000f62000c1e1b00 */
[----:B--2---:R-:W-:-:S04]  /*0590*/  IMAD R19, R19, UR14, RZ ;  /* 0x0000000e13137c24 */ /* 0x004fc8000f8e02ff */
[C---:B------:R-:W-:Y:S02]  /*05a0*/  IMAD R27, R18.reuse, UR15, R19 ;  /* 0x0000000f121b7c24 */ /* 0x040fe4000f8e0213 */
[----:B------:R-:W-:-:S04]  /*05b0*/  IMAD.WIDE.U32 R18, R18, UR14, RZ ;  /* 0x0000000e12127c25 */ /* 0x000fc8000f8e00ff */
[----:B------:R-:W-:Y:S01]  /*05c0*/  IMAD.IADD R19, R19, 0x1, R27 ;  /* 0x0000000113137824 */ /* 0x000fe200078e021b */
[----:B---3--:R-:W-:-:S04]  /*05d0*/  ISETP.GT.U32.AND P4, PT, R2, R18, PT ;  /* 0x000000120200720c */ /* 0x008fc80003f84070 */
[----:B------:R-:W-:Y:S01]  /*05e0*/  ISETP.GT.AND.EX P4, PT, R3, R19, PT, P4 ;  /* 0x000000130300720c */ /* 0x000fe20003f84340 */
[----:B----4-:R-:W-:-:S03]  /*05f0*/  IMAD R5, R5, UR14, RZ ;  /* 0x0000000e05057c24 */ /* 0x010fc6000f8e02ff */
[----:B------:R-:W-:Y:S01]  /*0600*/  SEL R19, R3, R19, P4 ;  /* 0x0000001303137207 */ /* 0x000fe20002000000 */
[C---:B------:R-:W-:Y:S02]  /*0610*/  IMAD R3, R4.reuse, UR15, R5 ;  /* 0x0000000f04037c24 */ /* 0x040fe4000f8e0205 */
[----:B------:R-:W-:-:S04]  /*0620*/  IMAD.WIDE.U32 R4, R4, UR14, RZ ;  /* 0x0000000e04047c25 */ /* 0x000fc8000f8e00ff */
[----:B-----5:R-:W-:Y:S01]  /*0630*/  IMAD R7, R7, UR14, RZ ;  /* 0x0000000e07077c24 */ /* 0x020fe2000f8e02ff */
[----:B------:R-:W-:Y:S01]  /*0640*/  SEL R18, R2, R18, P4 ;  /* 0x0000001202127207 */ /* 0x000fe20002000000 */
[----:B------:R-:W-:Y:S02]  /*0650*/  IMAD.IADD R5, R5, 0x1, R3 ;  /* 0x0000000105057824 */ /* 0x000fe400078e0203 */
[C---:B------:R-:W-:Y:S02]  /*0660*/  IMAD R27, R6.reuse, UR15, R7 ;  /* 0x0000000f061b7c24 */ /* 0x040fe4000f8e0207 */
[----:B------:R-:W-:Y:S01]  /*0670*/  IMAD.WIDE.U32 R6, R6, UR14, RZ ;  /* 0x0000000e06067c25 */ /* 0x000fe2000f8e00ff */
[----:B------:R-:W-:-:S03]  /*0680*/  ISETP.GT.U32.AND P4, PT, R8, R4, PT ;  /* 0x000000040800720c */ /* 0x000fc60003f84070 */
[----:B------:R-:W-:Y:S01]  /*0690*/  IMAD.IADD R3, R7, 0x1, R27 ;  /* 0x0000000107037824 */ /* 0x000fe200078e021b */
[CC--:B------:R-:W-:Y:S02]  /*06a0*/  ISETP.GT.AND.EX P4, PT, R9.reuse, R5.reuse, PT, P4 ;  /* 0x000000050900720c */ /* 0x0c0fe40003f84340 */
[----:B------:R-:W-:Y:S02]  /*06b0*/  ISETP.GT.U32.AND P5, PT, R10, R6, PT ;  /* 0x000000060a00720c */ /* 0x000fe40003fa4070 */
[----:B------:R-:W-:Y:S02]  /*06c0*/  SEL R4, R8, R4, P4 ;  /* 0x0000000408047207 */ /* 0x000fe40002000000 */
[----:B------:R-:W-:Y:S02]  /*06d0*/  SEL R5, R9, R5, P4 ;  /* 0x0000000509057207 */ /* 0x000fe40002000000 */
[----:B------:R-:W-:Y:S02]  /*06e0*/  ISETP.GT.AND.EX P5, PT, R11, R3, PT, P5 ;  /* 0x000000030b00720c */ /* 0x000fe40003fa4350 */
[----:B------:R-:W-:-:S02]  /*06f0*/  IADD3 R9, P4, R0, R23, RZ ;  /* 0x0000001700097210 */ /* 0x000fc40007f9e0ff */
[----:B------:R-:W-:Y:S01]  /*0700*/  SEL R7, R11, R3, P5 ;  /* 0x000000030b077207 */ /* 0x000fe20002800000 */
[----:B------:R-:W-:Y:S02]  /*0710*/  IMAD R3, R13, UR14, RZ ;  /* 0x0000000e0d037c24 */ /* 0x000fe4000f8e02ff */
[----:B------:R-:W-:Y:S01]  /*0720*/  IMAD.X R8, RZ, RZ, R25, P4 ;  /* 0x000000ffff087224 */ /* 0x000fe200020e0619 */
[C---:B------:R-:W-:Y:S01]  /*0730*/  @P0 LEA R2, P4, R9.reuse, UR6, 0x3 ;  /* 0x0000000609020c11 */ /* 0x040fe2000f8818ff */
[----:B------:R-:W-:Y:S01]  /*0740*/  IMAD.IADD R11, R20, 0x1, R9 ;  /* 0x00000001140b7824 */ /* 0x000fe200078e0209 */
[----:B------:R-:W-:Y:S01]  /*0750*/  SEL R6, R10, R6, P5 ;  /* 0x000000060a067207 */ /* 0x000fe20002800000 */
[C---:B------:R-:W-:Y:S01]  /*0760*/  IMAD R27, R12.reuse, UR15, R3 ;  /* 0x0000000f0c1b7c24 */ /* 0x040fe2000f8e0203 */
[----:B------:R-:W-:Y:S01]  /*0770*/  @P0 LEA.HI.X R3, R9, UR7, R8, 0x3, P4 ;  /* 0x0000000709030c11 */ /* 0x000fe2000a0f1c08 */
[----:B------:R-:W-:Y:S01]  /*0780*/  IMAD.WIDE.U32 R12, R12, UR14, RZ ;  /* 0x0000000e0c0c7c25 */ /* 0x000fe2000f8e00ff */
[----:B------:R-:W-:-:S03]  /*0790*/  @P1 LEA R8, P5, R11, UR6, 0x3 ;  /* 0x000000060b081c11 */ /* 0x000fc6000f8a18ff */
[----:B------:R-:W-:Y:S01]  /*07a0*/  IMAD R24, R20, 0x2, R9 ;  /* 0x0000000214187824 */ /* 0x000fe200078e0209 */
[----:B------:R-:W-:Y:S01]  /*07b0*/  @P1 LEA.HI.X R9, R11, UR7, R22, 0x3, P5 ;  /* 0x000000070b091c11 */ /* 0x000fe2000a8f1c16 */
[----:B------:R-:W-:Y:S01]  /*07c0*/  IMAD.IADD R13, R13, 0x1, R27 ;  /* 0x000000010d0d7824 */ /* 0x000fe200078e021b */
[-C--:B------:R-:W-:Y:S02]  /*07d0*/  ISETP.GT.U32.AND P4, PT, R16, R12.reuse, PT ;  /* 0x0000000c1000720c */ /* 0x080fe40003f84070 */
[C---:B------:R-:W-:Y:S02]  /*07e0*/  @P2 LEA R10, P5, R24.reuse, UR6, 0x3 ;  /* 0x00000006180a2c11 */ /* 0x040fe4000f8a18ff */
[----:B------:R-:W-:Y:S02]  /*07f0*/  ISETP.GT.AND.EX P4, PT, R17, R13, PT, P4 ;  /* 0x0000000d1100720c */ /* 0x000fe40003f84340 */
[----:B------:R-:W-:Y:S01]  /*0800*/  @P2 LEA.HI.X R11, R24, UR7, R21, 0x3, P5 ;  /* 0x00000007180b2c11 */ /* 0x000fe2000a8f1c15 */
[----:B------:R-:W-:Y:S01]  /*0810*/  IMAD.MOV.U32 R24, RZ, RZ, R23 ;  /* 0x000000ffff187224 */ /* 0x000fe200078e0017 */
[----:B------:R-:W-:-:S02]  /*0820*/  SEL R12, R16, R12, P4 ;  /* 0x0000000c100c7207 */ /* 0x000fc40002000000 */
[----:B------:R-:W-:Y:S01]  /*0830*/  SEL R13, R17, R13, P4 ;  /* 0x0000000d110d7207 */ /* 0x000fe20002000000 */
[----:B------:R-:W-:Y:S01]  /*0840*/  IMAD.WIDE.U32 R24, R20, 0x4, R24 ;  /* 0x0000000414187825 */ /* 0x000fe200078e0018 */
[----:B------:R2:W-:Y:S04]  /*0850*/  @P0 STG.E.64 desc[UR10][R2.64], R18 ;  /* 0x0000001202000986 */ /* 0x0005e8000c101b0a */
[----:B------:R2:W-:Y:S01]  /*0860*/  @P1 STG.E.64 desc[UR10][R8.64], R4 ;  /* 0x0000000408001986 */ /* 0x0005e2000c101b0a */
[----:B------:R-:W-:-:S03]  /*0870*/  ISETP.GE.U32.AND P0, PT, R24, 0x10000, PT ;  /* 0x000100001800780c */ /* 0x000fc60003f06070 */
[----:B------:R2:W-:Y:S01]  /*0880*/  @P2 STG.E.64 desc[UR10][R10.64], R6 ;  /* 0x000000060a002986 */ /* 0x0005e2000c101b0a */
[----:B------:R-:W-:-:S03]  /*0890*/  ISETP.LT.U32.AND P1, PT, R24, UR12, PT ;  /* 0x0000000c18007c0c */ /* 0x000fc6000bf21070 */
[----:B------:R2:W-:Y:S01]  /*08a0*/  @P3 STG.E.64 desc[UR10][R14.64], R12 ;  /* 0x0000000c0e003986 */ /* 0x0005e2000c101b0a */
[C---:B------:R-:W-:Y:S02]  /*08b0*/  ISETP.GE.U32.AND.EX P0, PT, R25.reuse, RZ, PT, P0 ;  /* 0x000000ff1900720c */ /* 0x040fe40003f06100 */
[----:B------:R-:W-:Y:S01]  /*08c0*/  ISETP.LT.AND.EX P1, PT, R25, UR4, PT, P1 ;  /* 0x0000000419007c0c */ /* 0x000fe2000bf21310 */
[----:B------:R-:W-:-:S12]  /*08d0*/  IMAD.MOV.U32 R23, RZ, RZ, R24 ;  /* 0x000000ffff177224 */ /* 0x000fd800078e0018 */
[----:B--2---:R-:W-:Y:S05]  /*08e0*/  @!P0 BRA P1, `(.L_x_6884) ;  /* 0xfffffff8003c8947 */ /* 0x004fea000083ffff */
[----:B------:R-:W-:Y:S05]  /*08f0*/  EXIT ;  /* 0x000000000000794d */ /* 0x000fea0003800000 */
.L_x_6883:
        /* <DEDUP_REMOVED lines=9> */
.L_x_6885:
[C---:B0-----:R-:W-:Y:S01]  /*0990*/  IMAD.SHL.U32 R20, R23.reuse, 0x20, RZ ;  /* 0x0000002017147824 */ /* 0x041fe200078e00ff */
        /* <DEDUP_REMOVED lines=9> */
[----:B--2---:R-:W-:Y:S02]  /*0a30*/  IMAD R27, R7, UR14, RZ ;  /* 0x0000000e071b7c24 */ /* 0x004fe4000f8e02ff */
[----:B------:R-:W-:-:S02]  /*0a40*/  IMAD R7, R5, UR14, RZ ;  /* 0x0000000e05077c24 */ /* 0x000fc4000f8e02ff */
[----:B------:R-:W-:-:S04]  /*0a50*/  IMAD.WIDE.U32 R2, R6, UR14, RZ ;  /* 0x0000000e06027c25 */ /* 0x000fc8000f8e00ff */
[----:B------:R-:W-:Y:S01]  /*0a60*/  IMAD R27, R6, UR15, R27 ;  /* 0x0000000f061b7c24 */ /* 0x000fe2000f8e021b */
[----:B----4-:R-:W-:Y:S01]  /*0a70*/  ISETP.GT.U32.AND P0, PT, R14, R2, PT ;  /* 0x000000020e00720c */ /* 0x010fe20003f04070 */
[----:B---3--:R-:W-:Y:S02]  /*0a80*/  IMAD R11, R11, UR14, RZ ;  /* 0x0000000e0b0b7c24 */ /* 0x008fe4000f8e02ff */
[----:B------:R-:W-:Y:S02]  /*0a90*/  IMAD R9, R9, UR14, RZ ;  /* 0x0000000e09097c24 */ /* 0x000fe4000f8e02ff */
[----:B------:R-:W-:Y:S02]  /*0aa0*/  IMAD R7, R4, UR15, R7 ;  /* 0x0000000f04077c24 */ /* 0x000fe4000f8e0207 */
[----:B------:R-:W-:Y:S02]  /*0ab0*/  IMAD.IADD R3, R3, 0x1, R27 ;  /* 0x0000000103037824 */ /* 0x000fe400078e021b */
[----:B------:R-:W-:-:S02]  /*0ac0*/  IMAD R25, R10, UR15, R11 ;  /* 0x0000000f0a197c24 */ /* 0x000fc4000f8e020b */
[----:B------:R-:W-:Y:S01]  /*0ad0*/  IMAD.WIDE.U32 R4, R4, UR14, RZ ;  /* 0x0000000e04047c25 */ /* 0x000fe2000f8e00ff */
[----:B------:R-:W-:-:S03]  /*0ae0*/  ISETP.GT.AND.EX P0, PT, R15, R3, PT, P0 ;  /* 0x000000030f00720c */ /* 0x000fc60003f04300 */
[----:B------:R-:W-:Y:S01]  /*0af0*/  IMAD.WIDE.U32 R10, R10, UR14, RZ ;  /* 0x0000000e0a0a7c25 */ /* 0x000fe2000f8e00ff */
[----:B------:R-:W-:Y:S02]  /*0b00*/  ISETP.GT.U32.AND P1, PT, R12, R4, PT ;  /* 0x000000040c00720c */ /* 0x000fe40003f24070 */
[----:B------:R-:W-:Y:S01]  /*0b10*/  SEL R6, R14, R2, P0 ;  /* 0x000000020e067207 */ /* 0x000fe20000000000 */
[----:B------:R-:W-:Y:S01]  /*0b20*/  IMAD R27, R8, UR15, R9 ;  /* 0x0000000f081b7c24 */ /* 0x000fe2000f8e0209 */
[----:B-----5:R-:W-:Y:S01]  /*0b30*/  ISETP.GT.U32.AND P2, PT, R18, R10, PT ;  /* 0x0000000a1200720c */ /* 0x020fe20003f44070 */
[----:B------:R-:W-:-:S04]  /*0b40*/  IMAD.WIDE.U32 R8, R8, UR14, RZ ;  /* 0x0000000e08087c25 */ /* 0x000fc8000f8e00ff */
[----:B------:R-:W-:Y:S01]  /*0b50*/  IMAD.IADD R5, R5, 0x1, R7 ;  /* 0x0000000105057824 */ /* 0x000fe200078e0207 */
[----:B------:R-:W-:Y:S01]  /*0b60*/  ISETP.GT.U32.AND P3, PT, R16, R8, PT ;  /* 0x000000081000720c */ /* 0x000fe20003f64070 */
[----:B------:R-:W-:Y:S01]  /*0b70*/  IMAD.IADD R25, R11, 0x1, R25 ;  /* 0x000000010b197824 */ /* 0x000fe200078e0219 */
[----:B------:R-:W-:Y:S01]  /*0b80*/  SEL R7, R15, R3, P0 ;  /* 0x000000030f077207 */ /* 0x000fe20000000000 */
[----:B------:R-:W-:Y:S01]  /*0b90*/  IMAD.IADD R9, R9, 0x1, R27 ;  /* 0x0000000109097824 */ /* 0x000fe200078e021b */
[----:B------:R-:W-:Y:S02]  /*0ba0*/  ISETP.GT.AND.EX P1, PT, R13, R5, PT, P1 ;  /* 0x000000050d00720c */ /* 0x000fe40003f24310 */
[----:B------:R-:W-:Y:S02]  /*0bb0*/  ISETP.GT.AND.EX P0, PT, R19, R25, PT, P2 ;  /* 0x000000191300720c */ /* 0x000fe40003f04320 */
[----:B------:R-:W-:Y:S02]  /*0bc0*/  ISETP.GT.AND.EX P2, PT, R17, R9, PT, P3 ;  /* 0x000000091100720c */ /* 0x000fe40003f44330 */
[----:B------:R-:W-:-:S02]  /*0bd0*/  SEL R4, R12, R4, P1 ;  /* 0x000000040c047207 */ /* 0x000fc40000800000 */
[----:B------:R-:W-:Y:S02]  /*0be0*/  SEL R5, R13, R5, P1 ;  /* 0x000000050d057207 */ /* 0x000fe40000800000 */
[----:B------:R-:W-:Y:S02]  /*0bf0*/  SEL R10, R18, R10, P0 ;  /* 0x0000000a120a7207 */ /* 0x000fe40000000000 */
[----:B------:R-:W-:Y:S01]  /*0c00*/  SEL R11, R19, R25, P0 ;  /* 0x00000019130b7207 */ /* 0x000fe20000000000 */
[----:B------:R0:W-:Y:S01]  /*0c10*/  STG.E.128 desc[UR10][R20.64], R4 ;  /* 0x0000000414007986 */ /* 0x0001e2000c101d0a */
[----:B------:R-:W-:Y:S02]  /*0c20*/  SEL R8, R16, R8, P2 ;  /* 0x0000000810087207 */ /* 0x000fe40001000000 */
[----:B------:R-:W-:Y:S02]  /*0c30*/  SEL R9, R17, R9, P2 ;  /* 0x0000000911097207 */ /* 0x000fe40001000000 */
[----:B------:R-:W-:-:S04]  /*0c40*/  IADD3 R23, P0, R23, UR5, RZ ;  /* 0x0000000517177c10 */ /* 0x000fc8000ff1e0ff */
[C---:B------:R-:W-:Y:S01]  /*0c50*/  ISETP.LT.U32.AND P1, PT, R23.reuse, 0x4000, PT ;  /* 0x000040001700780c */ /* 0x040fe20003f21070 */
[----:B------:R-:W-:Y:S02]  /*0c60*/  IMAD.SHL.U32 R2, R23, 0x4, RZ ;  /* 0x0000000417027824 */ /* 0x000fe400078e00ff */
[----:B------:R-:W-:-:S03]  /*0c70*/  IMAD.X R0, RZ, RZ, R0, P0 ;  /* 0x000000ffff007224 */ /* 0x000fc600000e0600 */
[----:B------:R-:W-:Y:S02]  /*0c80*/  ISETP.GE.U32.AND P0, PT, R2, UR12, PT ;  /* 0x0000000c02007c0c */ /* 0x000fe4000bf06070 */
[----:B------:R-:W-:Y:S01]  /*0c90*/  SHF.L.U64.HI R2, R23, 0x2, R0 ;  /* 0x0000000217027819 */ /* 0x000fe20000010200 */
[----:B0-----:R-:W-:Y:S01]  /*0ca0*/  IMAD.MOV.U32 R6, RZ, RZ, R10 ;  /* 0x000000ffff067224 */ /* 0x001fe200078e000a */
[----:B------:R-:W-:Y:S01]  /*0cb0*/  ISETP.LT.U32.AND.EX P1, PT, R0, RZ, PT, P1 ;  /* 0x000000ff0000720c */ /* 0x000fe20003f21110 */
[----:B------:R-:W-:Y:S01]  /*0cc0*/  IMAD.MOV.U32 R7, RZ, RZ, R11 ;  /* 0x000000ffff077224 */ /* 0x000fe200078e000b */
[----:B------:R-:W-:Y:S01]  /*0cd0*/  ISETP.GE.AND.EX P0, PT, R2, UR4, PT, P0 ;  /* 0x0000000402007c0c */ /* 0x000fe2000bf06300 */
[----:B------:R-:W-:Y:S02]  /*0ce0*/  IMAD.MOV.U32 R4, RZ, RZ, R8 ;  /* 0x000000ffff047224 */ /* 0x000fe400078e0008 */
[----:B------:R-:W-:-:S05]  /*0cf0*/  IMAD.MOV.U32 R5, RZ, RZ, R9 ;  /* 0x000000ffff057224 */ /* 0x000fca00078e0009 */
[----:B------:R0:W-:Y:S05]  /*0d00*/  STG.E.128 desc[UR10][R20.64+0x10], R4 ;  /* 0x0000100414007986 */ /* 0x0001ea000c101d0a */
[----:B------:R-:W-:Y:S05]  /*0d10*/  @!P0 BRA P1, `(.L_x_6885) ;  /* 0xfffffffc001c8947 */ /* 0x000fea000083ffff */
[----:B------:R-:W-:Y:S05]  /*0d20*/  EXIT ;  /* 0x000000000000794d */ /* 0x000fea0003800000 */
.L_x_6886:
        /* <DEDUP_REMOVED lines=13> */
.L_x_8089:


//--------------------- .text._ZN2at6native55_GLOBAL__N__de093ff9_22_ForeachBinaryOpList_cu_a911ec4325multi_tensor_apply_kernelINS1_18TensorListMetadataILi2EEENS1_24BinaryOpListAlphaFunctorIiLi2ELi2ELi0EEEJNS0_7maximumIiEEiEEEvT_T0_DpT1_ --------------------------
	.section	.text._ZN2at6native55_GLOBAL__N__de093ff9_22_ForeachBinaryOpList_cu_a911ec4325multi_tensor_apply_kernelINS1_18TensorListMetadataILi2EEENS1_24BinaryOpListAlphaFunctorIiLi2ELi2ELi0EEEJNS0_7maximumIiEEiEEEvT_T0_DpT1_,"ax",@progbits
	.align	128
.text._ZN2at6native55_GLOBAL__N__de093ff9_22_ForeachBinaryOpList_cu_a911ec4325multi_tensor_apply_kernelINS1_18TensorListMetadataILi2EEENS1_24BinaryOpListAlphaFunctorIiLi2ELi2ELi0EEEJNS0_7maximumIiEEiEEEvT_T0_DpT1_:
        .type           _ZN2at6native55_GLOBAL__N__de093ff9_22_ForeachBinaryOpList_cu_a911ec4325multi_tensor_apply_kernelINS1_18TensorListMetadataILi2EEENS1_24BinaryOpListAlphaFunctorIiLi2ELi2ELi0EEEJNS0_7maximumIiEEiEEEvT_T0_DpT1_,@function
        .size           _ZN2at6native55_GLOBAL__N__de093ff9_22_ForeachBinaryOpList_cu_a911ec4325multi_tensor_apply_kernelINS1_18TensorListMetadataILi2EEENS1_24BinaryOpListAlphaFunctorIiLi2ELi2ELi0EEEJNS0_7maximumIiEEiEEEvT_T0_DpT1_,(.L_x_8090 - _ZN2at6native55_GLOBAL__N__de093ff9_22_ForeachBinaryOpList_cu_a911ec4325multi_tensor_apply_kernelINS1_18TensorListMetadataILi2EEENS1_24BinaryOpListAlphaFunctorIiLi2ELi2ELi0EEEJNS0_7maximumIiEEiEEEvT_T0_DpT1_)
        .other          _ZN2at6native55_GLOBAL__N__de093ff9_22_ForeachBinaryOpList_cu_a911ec4325multi_tensor_apply_kernelINS1_18TensorListMetadataILi2EEENS1_24BinaryOpListAlphaFunctorIiLi2ELi2ELi0EEEJNS0_7maximumIiEEiEEEvT_T0_DpT1_,@"STO_CUDA_ENTRY STV_DEFAULT"
_ZN2at6native55_GLOBAL__N__de093ff9_22_ForeachBinaryOpList_cu_a911ec4325multi_tensor_apply_kernelINS1_18TensorListMetadataILi2EEENS1_24BinaryOpListAlphaFunctorIiLi2ELi2ELi0EEEJNS0_7maximumIiEEiEEEvT_T0_DpT1_:
        /* <DEDUP_REMOVED lines=24> */
[----:B------:R-:W-:Y:S01]  /*0180*/  CS2R R8, SRZ ;  /* 0x0000000000087805 */ /* 0x000fe2000001ff00 */
[----:B------:R-:W-:-:S06]  /*0190*/  ULDC UR6, c[0x0][0xe5c] ;  /* 0x0003970000067ab9 */ /* 0x000fcc0000000800 */
.L_x_6888:
[----:B------:R-:W1:Y:S01]  /*01a0*/  LDC R4, c[0x0][RZ] ;  /* 0x00000000ff047b82 */ /* 0x000e620000000800 */
[----:B0-----:R-:W-:Y:S01]  /*01b0*/  IADD3 R17, P1, R3, R8, RZ ;  /* 0x0000000803117210 */ /* 0x001fe20007f3e0ff */
[----:B------:R-:W-:-:S03]  /*01c0*/  IMAD.MOV.U32 R26, RZ, RZ, RZ ;  /* 0x000000ffff1a7224 */ /* 0x000fc600078e00ff */
        /* <DEDUP_REMOVED lines=9> */
[----:B------:R-:W-:Y:S01]  /*0260*/  IMAD.X R5, RZ, RZ, R25, P2 ;  /* 0x000000ffff057224 */ /* 0x000fe200010e0619 */
[----:B------:R-:W-:-:S05]  /*0270*/  ISETP.LT.U32.AND P2, PT, R7, R0, PT ;  /* 0x000000000700720c */ /* 0x000fca0003f41070 */
[----:B------:R-:W-:Y:S02]  /*0280*/  @P0 LEA R18, P3, R17, R12, 0x2 ;  /* 0x0000000c11120211 */ /* 0x000fe400078610ff */
[----:B------:R-:W-:Y:S02]  /*0290*/  ISETP.GE.U32.AND.EX P1, PT, R5, RZ, PT, P1 ;  /* 0x000000ff0500720c */ /* 0x000fe40003f26110 */
[----:B------:R-:W-:Y:S02]  /*02a0*/  @P0 LEA R16, P5, R17, R14, 0x2 ;  /* 0x0000000e11100211 */ /* 0x000fe400078a10ff */
[----:B------:R-:W-:Y:S02]  /*02b0*/  IADD3 R29, P6, R10, R17, RZ ;  /* 0x000000110a1d7210 */ /* 0x000fe40007fde0ff */
[----:B------:R-:W-:Y:S01]  /*02c0*/  ISETP.LT.AND.EX P1, PT, R5, R2, !P1, P2 ;  /* 0x000000020500720c */ /* 0x000fe20004f21320 */
[--C-:B------:R-:W-:Y:S01]  /*02d0*/  IMAD.X R11, RZ, RZ, R25.reuse, P4 ;  /* 0x000000ffff0b7224 */ /* 0x100fe200020e0619 */
[----:B------:R-:W-:-:S02]  /*02e0*/  @P0 LEA.HI.X R19, R17, R13, R25, 0x2, P3 ;  /* 0x0000000d11130211 */ /* 0x000fc400018f1419 */
[--C-:B------:R-:W-:Y:S01]  /*02f0*/  @P0 LEA.HI.X R17, R17, R15, R25.reuse, 0x2, P5 ;  /* 0x0000000f11110211 */ /* 0x100fe200028f1419 */
[----:B------:R-:W-:Y:S01]  /*0300*/  IMAD.X R25, RZ, RZ, R25, P6 ;  /* 0x000000ffff197224 */ /* 0x000fe200030e0619 */
[----:B------:R-:W-:Y:S01]  /*0310*/  ISETP.GE.U32.AND P3, PT, R27, 0x10000, PT ;  /* 0x000100001b00780c */ /* 0x000fe20003f66070 */
[----:B------:R-:W-:Y:S01]  /*0320*/  IMAD.MOV.U32 R6, RZ, RZ, RZ ;  /* 0x000000ffff067224 */ /* 0x000fe200078e00ff */
[C---:B------:R-:W-:Y:S01]  /*0330*/  ISETP.GE.U32.AND P5, PT, R29.reuse, 0x10000, PT ;  /* 0x000100001d00780c */ /* 0x040fe20003fa6070 */
[----:B------:R-:W-:Y:S01]  /*0340*/  IMAD.SHL.U32 R24, R29, 0x4, RZ ;  /* 0x000000041d187824 */ /* 0x000fe200078e00ff */
[-C--:B------:R-:W-:Y:S01]  /*0350*/  ISETP.LT.U32.AND P2, PT, R27, R0.reuse, PT ;  /* 0x000000001b00720c */ /* 0x080fe20003f41070 */
[----:B------:R-:W-:Y:S01]  /*0360*/  IMAD.MOV.U32 R10, RZ, RZ, RZ ;  /* 0x000000ffff0a7224 */ /* 0x000fe200078e00ff */
[----:B------:R-:W-:Y:S01]  /*0370*/  ISETP.GE.U32.AND.EX P3, PT, R11, RZ, PT, P3 ;  /* 0x000000ff0b00720c */ /* 0x000fe20003f66130 */
[----:B------:R-:W2:Y:S01]  /*0380*/  @P0 LDG.E R6, desc[UR4][R16.64] ;  /* 0x0000000410060981 */ /* 0x000ea2000c1e1900 */
[----:B------:R-:W-:-:S02]  /*0390*/  ISETP.LT.U32.AND P4, PT, R29, R0, PT ;  /* 0x000000001d00720c */ /* 0x000fc40003f81070 */
[----:B------:R-:W-:Y:S01]  /*03a0*/  ISETP.GE.U32.AND.EX P5, PT, R25, RZ, PT, P5 ;  /* 0x000000ff1900720c */ /* 0x000fe20003fa6150 */
[----:B------:R0:W3:Y:S01]  /*03b0*/  @P0 LDG.E R26, desc[UR4][R18.64] ;  /* 0x00000004121a0981 */ /* 0x0000e2000c1e1900 */
[-C--:B------:R-:W-:Y:S02]  /*03c0*/  ISETP.LT.AND.EX P2, PT, R11, R2.reuse, !P3, P2 ;  /* 0x000000020b00720c */ /* 0x080fe40005f41320 */
[----:B------:R-:W-:Y:S02]  /*03d0*/  ISETP.LT.AND.EX P4, PT, R25, R2, !P5, P4 ;  /* 0x000000021900720c */ /* 0x000fe40006f81340 */
[C---:B------:R-:W-:Y:S02]  /*03e0*/  @P1 LEA R20, P6, R7.reuse, R12, 0x2 ;  /* 0x0000000c07141211 */ /* 0x040fe400078c10ff */
[C---:B------:R-:W-:Y:S02]  /*03f0*/  @P1 LEA R22, P3, R7.reuse, R14, 0x2 ;  /* 0x0000000e07161211 */ /* 0x040fe400078610ff */
[----:B------:R-:W-:-:S02]  /*0400*/  @P1 LEA.HI.X R21, R7, R13, R5, 0x2, P6 ;  /* 0x0000000d07151211 */ /* 0x000fc400030f1405 */
[-C--:B------:R-:W-:Y:S01]  /*0410*/  @P1 LEA.HI.X R23, R7, R15.reuse, R5, 0x2, P3 ;  /* 0x0000000f07171211 */ /* 0x080fe200018f1405 */
[----:B------:R-:W-:Y:S01]  /*0420*/  IMAD.MOV.U32 R7, RZ, RZ, RZ ;  /* 0x000000ffff077224 */ /* 0x000fe200078e00ff */
[----:B------:R-:W-:Y:S01]  /*0430*/  SHF.L.U64.HI R25, R29, 0x2, R25 ;  /* 0x000000021d197819 */ /* 0x000fe20000010219 */
[----:B------:R1:W4:Y:S01]  /*0440*/  @P1 LDG.E R10, desc[UR4][R20.64] ;  /* 0x00000004140a1981 */ /* 0x000322000c1e1900 */
[C---:B0-----:R-:W-:Y:S02]  /*0450*/  @P2 LEA R18, P3, R27.reuse, R14, 0x2 ;  /* 0x0000000e1b122211 */ /* 0x041fe400078610ff */
[-C--:B------:R-:W-:Y:S01]  /*0460*/  @P4 IADD3 R16, P5, R14, R24.reuse, RZ ;  /* 0x000000180e104210 */ /* 0x080fe20007fbe0ff */
[----:B------:R0:W5:Y:S01]  /*0470*/  @P1 LDG.E R7, desc[UR4][R22.64] ;  /* 0x0000000416071981 */ /* 0x000162000c1e1900 */
[----:B------:R-:W-:Y:S02]  /*0480*/  CS2R R28, SRZ ;  /* 0x00000000001c7805 */ /* 0x000fe4000001ff00 */
[----:B------:R-:W-:Y:S01]  /*0490*/  @P2 LEA.HI.X R19, R27, R15, R11, 0x2, P3 ;  /* 0x0000000f1b132211 */ /* 0x000fe200018f140b */
[----:B------:R-:W-:Y:S01]  /*04a0*/  @P4 IMAD.X R17, R15, 0x1, R25, P5 ;  /* 0x000000010f114824 */ /* 0x000fe200028e0619 */
[----:B------:R-:W-:-:S02]  /*04b0*/  IADD3 R24, P5, R12, R24, RZ ;  /* 0x000000180c187210 */ /* 0x000fc40007fbe0ff */
[C---:B-1----:R-:W-:Y:S01]  /*04c0*/  @P2 LEA R20, P3, R27.reuse, R12, 0x2 ;  /* 0x0000000c1b142211 */ /* 0x042fe200078610ff */
[----:B------:R1:W4:Y:S01]  /*04d0*/  @P2 LDG.E R29, desc[UR4][R18.64] ;  /* 0x00000004121d2981 */ /* 0x000322000c1e1900 */
[----:B0-----:R-:W-:Y:S02]  /*04e0*/  CS2R R22, SRZ ;  /* 0x0000000000167805 */ /* 0x001fe4000001ff00 */
[----:B------:R-:W-:Y:S01]  /*04f0*/  @P2 LEA.HI.X R21, R27, R13, R11, 0x2, P3 ;  /* 0x0000000d1b152211 */ /* 0x000fe200018f140b */
[----:B------:R0:W4:Y:S01]  /*0500*/  @P4 LDG.E R28, desc[UR4][R16.64] ;  /* 0x00000004101c4981 */ /* 0x000122000c1e1900 */
[----:B------:R-:W-:-:S03]  /*0510*/  IMAD.X R25, R13, 0x1, R25, P5 ;  /* 0x000000010d197824 */ /* 0x000fc600028e0619 */
[----:B------:R-:W4:Y:S04]  /*0520*/  @P2 LDG.E R22, desc[UR4][R20.64] ;  /* 0x0000000414162981 */ /* 0x000f28000c1e1900 */
[----:B------:R-:W4:Y:S01]  /*0530*/  @P4 LDG.E R23, desc[UR4][R24.64] ;  /* 0x0000000418174981 */ /* 0x000f22000c1e1900 */
[----:B-1----:R-:W-:Y:S01]  /*0540*/  IADD3 R19, P3, R3, R8, RZ ;  /* 0x0000000803137210 */ /* 0x002fe20007f7e0ff */
[----:B--2---:R-:W-:-:S05]  /*0550*/  IMAD R6, R6, UR6, RZ ;  /* 0x0000000606067c24 */ /* 0x004fca000f8e02ff */
[----:B---3--:R-:W-:Y:S01]  /*0560*/  VIMNMX R26, R6, R26, !PT ;  /* 0x0000001a061a7248 */ /* 0x008fe20007fe0100 */
[----:B-----5:R-:W-:Y:S02]  /*0570*/  IMAD R18, R7, UR6, RZ ;  /* 0x0000000607127c24 */ /* 0x020fe4000f8e02ff */
[----:B------:R-:W-:-:S03]  /*0580*/  IMAD.IADD R7, R4, 0x1, R19 ;  /* 0x0000000104077824 */ /* 0x000fc600078e0213 */
[----:B----4-:R-:W-:Y:S01]  /*0590*/  VIMNMX R18, R18, R10, !PT ;  /* 0x0000000a12127248 */ /* 0x010fe20007fe0100 */
[----:B------:R-:W-:Y:S01]  /*05a0*/  IMAD.X R10, RZ, RZ, R9, P3 ;  /* 0x000000ffff0a7224 */ /* 0x000fe200018e0609 */
[-C--:B0-----:R-:W-:Y:S01]  /*05b0*/  @P0 LEA R16, P3, R19, R12.reuse, 0x2 ;  /* 0x0000000c13100211 */ /* 0x081fe200078610ff */
[----:B------:R-:W-:Y:S01]  /*05c0*/  IMAD R29, R29, UR6, RZ ;  /* 0x000000061d1d7c24 */ /* 0x000fe2000f8e02ff */
[-C--:B------:R-:W-:Y:S02]  /*05d0*/  @P1 LEA R6, P5, R7, R12.reuse, 0x2 ;  /* 0x0000000c07061211 */ /* 0x080fe400078a10ff */
[-C--:B------:R-:W-:Y:S01]  /*05e0*/  @P0 LEA.HI.X R17, R19, R13.reuse, R10, 0x2, P3 ;  /* 0x0000000d13110211 */ /* 0x080fe200018f140a */
[----:B------:R-:W-:Y:S01]  /*05f0*/  IMAD R28, R28, UR6, RZ ;  /* 0x000000061c1c7c24 */ /* 0x000fe2000f8e02ff */
[----:B------:R-:W-:Y:S02]  /*0600*/  @P2 LEA R10, P3, R27, R12, 0x2 ;  /* 0x0000000c1b0a2211 */ /* 0x000fe400078610ff */
[----:B------:R-:W-:-:S02]  /*0610*/  @P1 LEA.HI.X R7, R7, R13, R5, 0x2, P5 ;  /* 0x0000000d07071211 */ /* 0x000fc400028f1405 */
[----:B------:R-:W-:Y:S02]  /*0620*/  @P2 LEA.HI.X R11, R27, R13, R11, 0x2, P3 ;  /* 0x0000000d1b0b2211 */ /* 0x000fe400018f140b */
[----:B------:R-:W-:Y:S01]  /*0630*/  VIMNMX R29, R29, R22, !PT ;  /* 0x000000161d1d7248 */ /* 0x000fe20007fe0100 */
[----:B------:R-:W-:Y:S01]  /*0640*/  IMAD.WIDE.U32 R8, R4, 0x4, R8 ;  /* 0x0000000404087825 */ /* 0x000fe200078e0008 */
[----:B------:R-:W-:Y:S01]  /*0650*/  VIMNMX R23, R28, R23, !PT ;  /* 0x000000171c177248 */ /* 0x000fe20007fe0100 */
[----:B------:R1:W-:Y:S04]  /*0660*/  @P0 STG.E desc[UR4][R16.64], R26 ;  /* 0x0000001a10000986 */ /* 0x0003e8000c101904 */
[----:B------:R1:W-:Y:S01]  /*0670*/  @P1 STG.E desc[UR4][R6.64], R18 ;  /* 0x0000001206001986 */ /* 0x0003e2000c101904 */
[----:B------:R-:W-:-:S03]  /*0680*/  ISETP.GE.U32.AND P0, PT, R8, 0x10000, PT ;  /* 0x000100000800780c */ /* 0x000fc60003f06070 */
[----:B------:R1:W-:Y:S01]  /*0690*/  @P2 STG.E desc[UR4][R10.64], R29 ;  /* 0x0000001d0a002986 */ /* 0x0003e2000c101904 */
[----:B------:R-:W-:-:S03]  /*06a0*/  ISETP.LT.U32.AND P1, PT, R8, R0, PT ;  /* 0x000000000800720c */ /* 0x000fc60003f21070 */
[----:B------:R1:W-:Y:S01]  /*06b0*/  @P4 STG.E desc[UR4][R24.64], R23 ;  /* 0x0000001718004986 */ /* 0x0003e2000c101904 */
[C---:B------:R-:W-:Y:S02]  /*06c0*/  ISETP.GE.U32.AND.EX P0, PT, R9.reuse, RZ, PT, P0 ;  /* 0x000000ff0900720c */ /* 0x040fe40003f06100 */
[----:B------:R-:W-:-:S13]  /*06d0*/  ISETP.LT.AND.EX P1, PT, R9, R2, PT, P1 ;  /* 0x000000020900720c */ /* 0x000fda0003f21310 */
[----:B-1----:R-:W-:Y:S05]  /*06e0*/  @!P0 BRA P1, `(.L_x_6888) ;  /* 0xfffffff800ac8947 */ /* 0x002fea000083ffff */
[----:B------:R-:W-:Y:S05]  /*06f0*/  EXIT ;  /* 0x000000000000794d */ /* 0x000fea0003800000 */
.L_x_6887:
        /* <DEDUP_REMOVED lines=8> */
[----:B------:R-:W-:-:S05]  /*0780*/  ULDC UR7, c[0x0][0xe5c] ;  /* 0x0003970000077ab9 */ /* 0x000fca0000000800 */
.L_x_6889:
[C---:B0-----:R-:W-:Y:S01]  /*0790*/  IMAD.SHL.U32 R17, R3.reuse, 0x10, RZ ;  /* 0x0000001003117824 */ /* 0x041fe200078e00ff */
[----:B------:R-:W-:-:S04]  /*07a0*/  SHF.L.U64.HI R7, R3, 0x4, R18 ;  /* 0x0000000403077819 */ /* 0x000fc80000010212 */
[-C--:B------:R-:W-:Y:S02]  /*07b0*/  IADD3 R4, P1, R14, R17.reuse, RZ ;  /* 0x000000110e047210 */ /* 0x080fe40007f3e0ff */
[----:B------:R-:W-:-:S03]  /*07c0*/  IADD3 R16, P0, R12, R17, RZ ;  /* 0x000000110c107210 */ /* 0x000fc60007f1e0ff */
[--C-:B------:R-:W-:Y:S02]  /*07d0*/  IMAD.X R5, R15, 0x1, R7.reuse, P1 ;  /* 0x000000010f057824 */ /* 0x100fe400008e0607 */
[----:B------:R-:W-:-:S04]  /*07e0*/  IMAD.X R17, R13, 0x1, R7, P0 ;  /* 0x000000010d117824 */ /* 0x000fc800000e0607 */
[----:B------:R-:W2:Y:S04]  /*07f0*/  LDG.E.128 R4, desc[UR4][R4.64] ;  /* 0x0000000404047981 */ /* 0x000ea8000c1e1d00 */
[----:B------:R-:W3:Y:S01]  /*0800*/  LDG.E.128 R8, desc[UR4][R16.64] ;  /* 0x0000000410087981 */ /* 0x000ee2000c1e1d00 */
[----:B------:R-:W-:-:S04]  /*0810*/  IADD3 R3, P0, R3, UR6, RZ ;  /* 0x0000000603037c10 */ /* 0x000fc8000ff1e0ff */
[----:B------:R-:W-:Y:S01]  /*0820*/  ISETP.LT.U32.AND P1, PT, R3, 0x4000, PT ;  /* 0x000040000300780c */ /* 0x000fe20003f21070 */
[----:B------:R-:W-:-:S05]  /*0830*/  IMAD.X R18, RZ, RZ, R18, P0 ;  /* 0x000000ffff127224 */ /* 0x000fca00000e0612 */
[----:B------:R-:W-:Y:S01]  /*0840*/  ISETP.LT.U32.AND.EX P1, PT, R18, RZ, PT, P1 ;  /* 0x000000ff1200720c */ /* 0x000fe20003f21110 */
[----:B--2---:R-:W-:Y:S02]  /*0850*/  IMAD R20, R7, UR7, RZ ;  /* 0x0000000707147c24 */ /* 0x004fe4000f8e02ff */
[----:B------:R-:W-:Y:S02]  /*0860*/  IMAD R19, R6, UR7, RZ ;  /* 0x0000000706137c24 */ /* 0x000fe4000f8e02ff */
[----:B------:R-:W-:Y:S01]  /*0870*/  IMAD R6, R5, UR7, RZ ;  /* 0x0000000705067c24 */ /* 0x000fe2000f8e02ff */
[----:B---3--:R-:W-:Y:S01]  /*0880*/  VIMNMX R11, R11, R20, !PT ;  /* 0x000000140b0b7248 */ /* 0x008fe20007fe0100 */
[----:B------:R-:W-:Y:S01]  /*0890*/  IMAD R7, R4, UR7, RZ ;  /* 0x0000000704077c24 */ /* 0x000fe2000f8e02ff */
[----:B------:R-:W-:Y:S01]  /*08a0*/  VIMNMX R10, R10, R19, !PT ;  /* 0x000000130a0a7248 */ /* 0x000fe20007fe0100 */
[----:B------:R-:W-:Y:S01]  /*08b0*/  IMAD.SHL.U32 R5, R3, 0x4, RZ ;  /* 0x0000000403057824 */ /* 0x000fe200078e00ff */
[----:B------:R-:W-:-:S02]  /*08c0*/  VIMNMX R9, R9, R6, !PT ;  /* 0x0000000609097248 */ /* 0x000fc40007fe0100 */
[----:B------:R-:W-:Y:S02]  /*08d0*/  VIMNMX R8, R8, R7, !PT ;  /* 0x0000000708087248 */ /* 0x000fe40007fe0100 */
[----:B------:R-:W-:Y:S02]  /*08e0*/  ISETP.GE.U32.AND P0, PT, R5, R0, PT ;  /* 0x000000000500720c */ /* 0x000fe40003f06070 */
[----:B------:R-:W-:Y:S01]  /*08f0*/  SHF.L.U64.HI R5, R3, 0x2, R18 ;  /* 0x0000000203057819 */ /* 0x000fe20000010212 */
[----:B------:R0:W-:Y:S03]  /*0900*/  STG.E.128 desc[UR4][R16.64], R8 ;  /* 0x0000000810007986 */ /* 0x0001e6000c101d04 */
[----:B------:R-:W-:-:S13]  /*0910*/  ISETP.GE.AND.EX P0, PT, R5, R2, PT, P0 ;  /* 0x000000020500720c */ /* 0x000fda0003f06300 */
[----:B------:R-:W-:Y:S05]  /*0920*/  @!P0 BRA P1, `(.L_x_6889) ;  /* 0xfffffffc00988947 */ /* 0x000fea000083ffff */
[----:B------:R-:W-:Y:S05]  /*0930*/  EXIT ;  /* 0x000000000000794d */ /* 0x000fea0003800000 */
.L_x_6890:
        /* <DEDUP_REMOVED lines=12> */
.L_x_8090:


//--------------------- .text._ZN2at6native55_GLOBAL__N__de093ff9_22_ForeachBinaryOpList_cu_a911ec4325multi_tensor_apply_kernelINS1_18TensorListMetadataILi2EEENS1_24BinaryOpListAlphaFunctorIaLi2ELi2ELi0EEEJNS0_7maximumIaEEaEEEvT_T0_DpT1_ --------------------------
	.section	.text._ZN2at6native55_GLOBAL__N__de093ff9_22_ForeachBinaryOpList_cu_a911ec4325multi_tensor_apply_kernelINS1_18TensorListMetadataILi2EEENS1_24BinaryOpListAlphaFunctorIaLi2ELi2ELi0EEEJNS0_7maximumIaEEaEEEvT_T0_DpT1_,"ax",@progbits
	.align	128
.text._ZN2at6native55_GLOBAL__N__de093ff9_22_ForeachBinaryOpList_cu_a911ec4325multi_tensor_apply_kernelINS1_18TensorListMetadataILi2EEENS1_24BinaryOpListAlphaFunctorIaLi2ELi2ELi0EEEJNS0_7maximumIaEEaEEEvT_T0_DpT1_:
        .type           _ZN2at6native55_GLOBAL__N__de093ff9_22_ForeachBinaryOpList_cu_a911ec4325multi_tensor_apply_kernelINS1_18TensorListMetadataILi2EEENS1_24BinaryOpListAlphaFunctorIaLi2ELi2ELi0EEEJNS0_7maximumIaEEaEEEvT_T0_DpT1_,@function
        .size           _ZN2at6native55_GLOBAL__N__de093ff9_22_ForeachBinaryOpList_cu_a911ec4325multi_tensor_apply_kernelINS1_18TensorListMetadataILi2EEENS1_24BinaryOpListAlphaFunctorIaLi2ELi2ELi0EEEJNS0_7maximumIaEEaEEEvT_T0_DpT1_,(.L_x_8091 - _ZN2at6native55_GLOBAL__N__de093ff9_22_ForeachBinaryOpList_cu_a911ec4325multi_tensor_apply_kernelINS1_18TensorListMetadataILi2EEENS1_24BinaryOpListAlphaFunctorIaLi2ELi2ELi0EEEJNS0_7maximumIaEEaEEEvT_T0_DpT1_)
        .other          _ZN2at6native55_GLOBAL__N__de093ff9_22_ForeachBinaryOpList_cu_a911ec4325multi_tensor_apply_kernelINS1_18TensorListMetadataILi2EEENS1_24BinaryOpListAlphaFunctorIaLi2ELi2ELi0EEEJNS0_7maximumIaEEaEEEvT_T0_DpT1_,@"STO_CUDA_ENTRY STV_DEFAULT"
_ZN2at6native55_GLOBAL__N__de093ff9_22_ForeachBinaryOpList_cu_a911ec4325multi_tensor_apply_kernelINS1_18TensorListMetadataILi2EEENS1_24BinaryOpListAlphaFunctorIaLi2ELi2ELi0EEEJNS0_7maximumIaEEaEEEvT_T0_DpT1_:
        /* <DEDUP_REMOVED lines=29> */
.L_x_6892:
[----:B0-----:R-:W-:Y:S01]  /*01d0*/  IADD3 R12, P1, R5, R10, RZ ;  /* 0x0000000a050c7210 */ /* 0x001fe20007f3e0ff */
[C---:B-1----:R-:W-:Y:S01]  /*01e0*/  IMAD R3, R7.reuse, 0x3, RZ ;  /* 0x0000000307037824 */ /* 0x042fe200078e02ff */
[----:B------:R-:W-:Y:S02]  /*01f0*/  PRMT R0, RZ, 0x7610, R0 ;  /* 0x00007610ff007816 */ /* 0x000fe40000000000 */
[C---:B------:R-:W-:Y:S01]  /*0200*/  ISETP.GE.U32.AND P0, PT, R12.reuse, 0x10000, PT ;  /* 0x000100000c00780c */ /* 0x040fe20003f06070 */
[----:B------:R-:W-:Y:S01]  /*0210*/  IMAD.X R25, RZ, RZ, R11, P1 ;  /* 0x000000ffff197224 */ /* 0x000fe200008e060b */
[-C--:B------:R-:W-:Y:S02]  /*0220*/  IADD3 R13, P2, R7, R12.reuse, RZ ;  /* 0x0000000c070d7210 */ /* 0x080fe40007f5e0ff */
        /* <DEDUP_REMOVED lines=29> */
[----:B------:R-:W-:Y:S02]  /*0400*/  PRMT R27, RZ, 0x7610, R27 ;  /* 0x00007610ff1b7816 */ /* 0x000fe4000000001b */
[----:B------:R-:W-:Y:S01]  /*0410*/  @P1 IADD3.X R15, R26, UR8, RZ, P5, !PT ;  /* 0x000000081a0f1c10 */ /* 0x000fe2000affe4ff */
[----:B------:R-:W3:Y:S01]  /*0420*/  @P0 LDG.E.U8 R4, desc[UR10][R2.64] ;  /* 0x0000000a02040981 */ /* 0x000ee2000c1e1100 */
[----:B------:R-:W-:-:S02]  /*0430*/  @P4 IADD3.X R21, R24, UR8, RZ, P3, !PT ;  /* 0x0000000818154c10 */ /* 0x000fc40009ffe4ff */
[----:B0-----:R-:W-:Y:S01]  /*0440*/  @P2 IADD3 R16, P5, R8, UR13, RZ ;  /* 0x0000000d08102c10 */ /* 0x001fe2000ffbe0ff */
[----:B------:R0:W4:Y:S01]  /*0450*/  @P1 LDG.E.U8 R28, desc[UR10][R14.64] ;  /* 0x0000000a0e1c1981 */ /* 0x000122000c1e1100 */
[----:B------:R-:W-:Y:S02]  /*0460*/  @P4 IADD3 R22, P3, R13, UR14, RZ ;  /* 0x0000000e0d164c10 */ /* 0x000fe4000ff7e0ff */
[----:B------:R-:W-:Y:S01]  /*0470*/  @P2 IADD3.X R17, R6, UR8, RZ, P5, !PT ;  /* 0x0000000806112c10 */ /* 0x000fe2000affe4ff */
[----:B------:R1:W5:Y:S01]  /*0480*/  @P4 LDG.E.U8 R27, desc[UR10][R20.64] ;  /* 0x0000000a141b4981 */ /* 0x000362000c1e1100 */
[----:B------:R-:W-:Y:S02]  /*0490*/  PRMT R29, RZ, 0x7610, R29 ;  /* 0x00007610ff1d7816 */ /* 0x000fe4000000001d */
[----:B0-----:R-:W-:Y:S02]  /*04a0*/  PRMT R14, RZ, 0x7610, R14 ;  /* 0x00007610ff0e7816 */ /* 0x001fe4000000000e */
[----:B------:R-:W-:-:S02]  /*04b0*/  @P1 IADD3 R18, P5, R9, UR14, RZ ;  /* 0x0000000e09121c10 */ /* 0x000fc4000ffbe0ff */
[----:B------:R-:W-:Y:S02]  /*04c0*/  @P4 IADD3.X R23, R24, UR6, RZ, P3, !PT ;  /* 0x0000000618174c10 */ /* 0x000fe40009ffe4ff */
[----:B------:R-:W5:Y:S01]  /*04d0*/  @P2 LDG.E.U8 R14, desc[UR10][R16.64] ;  /* 0x0000000a100e2981 */ /* 0x000f62000c1e1100 */
[----:B------:R-:W-:Y:S02]  /*04e0*/  PRMT R15, RZ, 0x7610, R15 ;  /* 0x00007610ff0f7816 */ /* 0x000fe4000000000f */
[----:B------:R-:W-:Y:S01]  /*04f0*/  @P1 IADD3.X R19, R26, UR6, RZ, P5, !PT ;  /* 0x000000061a131c10 */ /* 0x000fe2000affe4ff */
[----:B------:R-:W5:Y:S01]  /*0500*/  @P4 LDG.E.U8 R29, desc[UR10][R22.64] ;  /* 0x0000000a161d4981 */ /* 0x000f62000c1e1100 */
[----:B------:R-:W-:Y:S02]  /*0510*/  IADD3 R2, P3, R8, UR14, RZ ;  /* 0x0000000e08027c10 */ /* 0x000fe4000ff7e0ff */
[----:B-1----:R-:W-:Y:S01]  /*0520*/  PRMT R20, RZ, 0x7610, R20 ;  /* 0x00007610ff147816 */ /* 0x002fe20000000014 */
[----:B------:R-:W5:Y:S01]  /*0530*/  @P1 LDG.E.U8 R15, desc[UR10][R18.64] ;  /* 0x0000000a120f1981 */ /* 0x000f62000c1e1100 */
[----:B------:R-:W-:-:S05]  /*0540*/  IADD3.X R3, R6, UR6, RZ, P3, !PT ;  /* 0x0000000606037c10 */ /* 0x000fca0009ffe4ff */
[----:B------:R-:W5:Y:S01]  /*0550*/  @P2 LDG.E.U8 R20, desc[UR10][R2.64] ;  /* 0x0000000a02142981 */ /* 0x000f62000c1e1100 */
[----:B------:R-:W-:Y:S01]  /*0560*/  ULDC.S8 UR4, c[0x0][0xe5a] ;  /* 0x0003968000047ab9 */ /* 0x000fe20000000200 */
[----:B------:R-:W-:Y:S01]  /*0570*/  @P0 IADD3 R12, P3, R12, UR14, RZ ;  /* 0x0000000e0c0c0c10 */ /* 0x000fe2000ff7e0ff */
[----:B------:R-:W-:Y:S01]  /*0580*/  IMAD.WIDE.U32 R10, R7, 0x4, R10 ;  /* 0x00000004070a7825 */ /* 0x000fe200078e000a */
[----:B--2---:R-:W-:-:S05]  /*0590*/  PRMT R0, R0, 0x9910, RZ ;  /* 0x0000991000007816 */ /* 0x004fca00000000ff */
[----:B------:R-:W-:Y:S01]  /*05a0*/  IMAD R0, R0, UR4, RZ ;  /* 0x0000000400007c24 */ /* 0x000fe2000f8e02ff */
[----:B---3--:R-:W-:-:S04]  /*05b0*/  PRMT R8, R4, 0x8880, RZ ;  /* 0x0000888004087816 */ /* 0x008fc800000000ff */
[----:B------:R-:W-:Y:S02]  /*05c0*/  PRMT R4, R0, 0x8880, RZ ;  /* 0x0000888000047816 */ /* 0x000fe400000000ff */
[----:B----4-:R-:W-:Y:S02]  /*05d0*/  PRMT R28, R28, 0x9910, RZ ;  /* 0x000099101c1c7816 */ /* 0x010fe400000000ff */
[----:B-----5:R-:W-:Y:S02]  /*05e0*/  PRMT R6, R27, 0x9910, RZ ;  /* 0x000099101b067816 */ /* 0x020fe400000000ff */
[----:B------:R-:W-:Y:S01]  /*05f0*/  PRMT R0, R8, 0x7710, RZ ;  /* 0x0000771008007816 */ /* 0x000fe200000000ff */
[----:B------:R-:W-:Y:S01]  /*0600*/  IMAD.MOV.U32 R8, RZ, RZ, R28 ;  /* 0x000000ffff087224 */ /* 0x000fe200078e001c */
[----:B------:R-:W-:Y:S01]  /*0610*/  PRMT R4, R4, 0x7710, RZ ;  /* 0x0000771004047816 */ /* 0x000fe200000000ff */
[----:B------:R-:W-:Y:S01]  /*0620*/  IMAD R6, R6, UR4, RZ ;  /* 0x0000000406067c24 */ /* 0x000fe2000f8e02ff */
[----:B------:R-:W-:-:S02]  /*0630*/  PRMT R16, R14, 0x9910, RZ ;  /* 0x000099100e107816 */ /* 0x000fc400000000ff */
[----:B------:R-:W-:Y:S01]  /*0640*/  VIMNMX.S16x2 R14, R0, R4, !PT ;  /* 0x00000004000e7248 */ /* 0x000fe20007fe0300 */
[----:B------:R-:W-:Y:S01]  /*0650*/  IMAD R4, R8, UR4, RZ ;  /* 0x0000000408047c24 */ /* 0x000fe2000f8e02ff */
[----:B------:R-:W-:Y:S02]  /*0660*/  PRMT R0, R29, 0x8880, RZ ;  /* 0x000088801d007816 */ /* 0x000fe400000000ff */
[----:B------:R-:W-:Y:S01]  /*0670*/  PRMT R6, R6, 0x8880, RZ ;  /* 0x0000888006067816 */ /* 0x000fe200000000ff */
[----:B------:R-:W-:Y:S01]  /*0680*/  IMAD R16, R16, UR4, RZ ;  /* 0x0000000410107c24 */ /* 0x000fe2000f8e02ff */
[----:B------:R-:W-:Y:S02]  /*0690*/  PRMT R15, R15, 0x8880, RZ ;  /* 0x000088800f0f7816 */ /* 0x000fe400000000ff */
[----:B------:R-:W-:Y:S02]  /*06a0*/  PRMT R8, R4, 0x8880, RZ ;  /* 0x0000888004087816 */ /* 0x000fe400000000ff */
[----:B------:R-:W-:-:S02]  /*06b0*/  PRMT R0, R0, 0x7710, RZ ;  /* 0x0000771000007816 */ /* 0x000fc400000000ff */
[----:B------:R-:W-:Y:S02]  /*06c0*/  PRMT R4, R6, 0x7710, RZ ;  /* 0x0000771006047816 */ /* 0x000fe400000000ff */
[----:B------:R-:W-:Y:S02]  /*06d0*/  PRMT R6, R15, 0x7710, RZ ;  /* 0x000077100f067816 */ /* 0x000fe400000000ff */
[----:B------:R-:W-:Y:S02]  /*06e0*/  PRMT R8, R8, 0x7710, RZ ;  /* 0x0000771008087816 */ /* 0x000fe400000000ff */
[----:B------:R-:W-:Y:S02]  /*06f0*/  VIMNMX.S16x2 R15, R0, R4, !PT ;  /* 0x00000004000f7248 */ /* 0x000fe40007fe0300 */
[----:B------:R-:W-:Y:S02]  /*0700*/  PRMT R0, R20, 0x8880, RZ ;  /* 0x0000888014007816 */ /* 0x000fe400000000ff */
[----:B------:R-:W-:-:S02]  /*0710*/  PRMT R4, R16, 0x8880, RZ ;  /* 0x0000888010047816 */ /* 0x000fc400000000ff */
[----:B------:R-:W-:Y:S02]  /*0720*/  VIMNMX.S16x2 R6, R6, R8, !PT ;  /* 0x0000000806067248 */ /* 0x000fe40007fe0300 */
[----:B------:R-:W-:Y:S02]  /*0730*/  PRMT R0, R0, 0x7710, RZ ;  /* 0x0000771000007816 */ /* 0x000fe400000000ff */
[----:B------:R-:W-:Y:S02]  /*0740*/  PRMT R4, R4, 0x7710, RZ ;  /* 0x0000771004047816 */ /* 0x000fe400000000ff */
[----:B------:R-:W-:Y:S02]  /*0750*/  @P4 IADD3 R8, P5, R13, UR14, RZ ;  /* 0x0000000e0d084c10 */ /* 0x000fe4000ffbe0ff */
[----:B------:R-:W-:Y:S02]  /*0760*/  @P0 IADD3.X R13, R25, UR6, RZ, P3, !PT ;  /* 0x00000006190d0c10 */ /* 0x000fe40009ffe4ff */
[----:B------:R-:W-:-:S02]  /*0770*/  PRMT R16, R14, 0x7610, R16 ;  /* 0x000076100e107816 */ /* 0x000fc40000000010 */
[----:B------:R-:W-:Y:S02]  /*0780*/  @P1 IADD3 R14, P3, R9, UR14, RZ ;  /* 0x0000000e090e1c10 */ /* 0x000fe4000ff7e0ff */
[----:B------:R-:W-:Y:S02]  /*0790*/  VIMNMX.S16x2 R0, R0, R4, !PT ;  /* 0x0000000400007248 */ /* 0x000fe40007fe0300 */
[----:B------:R-:W-:Y:S02]  /*07a0*/  @P4 IADD3.X R9, R24, UR6, RZ, P5, !PT ;  /* 0x0000000618094c10 */ /* 0x000fe4000affe4ff */
[----:B------:R-:W-:Y:S02]  /*07b0*/  PRMT R4, R15, 0x7610, R4 ;  /* 0x000076100f047816 */ /* 0x000fe40000000004 */
[----:B------:R-:W-:Y:S01]  /*07c0*/  @P1 IADD3.X R15, R26, UR6, RZ, P3, !PT ;  /* 0x000000061a0f1c10 */ /* 0x000fe20009ffe4ff */
[----:B------:R2:W-:Y:S01]  /*07d0*/  @P0 STG.E.U8 desc[UR10][R12.64], R16 ;  /* 0x000000100c000986 */ /* 0x0005e2000c10110a */
[----:B------:R-:W-:-:S03]  /*07e0*/  ISETP.GE.U32.AND P0, PT, R10, 0x10000, PT ;  /* 0x000100000a00780c */ /* 0x000fc60003f06070 */
[----:B------:R2:W-:Y:S04]  /*07f0*/  @P4 STG.E.U8 desc[UR10][R8.64], R4 ;  /* 0x0000000408004986 */ /* 0x0005e8000c10110a */
[----:B------:R2:W-:Y:S01]  /*0800*/  @P1 STG.E.U8 desc[UR10][R14.64], R6 ;  /* 0x000000060e001986 */ /* 0x0005e2000c10110a */
[----:B------:R-:W-:-:S03]  /*0810*/  ISETP.LT.U32.AND P1, PT, R10, UR12, PT ;  /* 0x0000000c0a007c0c */ /* 0x000fc6000bf21070 */
[----:B------:R2:W-:Y:S01]  /*0820*/  @P2 STG.E.U8 desc[UR10][R2.64], R0 ;  /* 0x0000000002002986 */ /* 0x0005e2000c10110a */
[C---:B------:R-:W-:Y:S02]  /*0830*/  ISETP.GE.U32.AND.EX P0, PT, R11.reuse, RZ, PT, P0 ;  /* 0x000000ff0b00720c */ /* 0x040fe40003f06100 */
[----:B------:R-:W-:-:S13]  /*0840*/  ISETP.LT.AND.EX P1, PT, R11, UR5, PT, P1 ;  /* 0x000000050b007c0c */ /* 0x000fda000bf21310 */
[----:B--2---:R-:W-:Y:S05]  /*0850*/  @!P0 BRA P1, `(.L_x_6892) ;  /* 0xfffffff8005c8947 */ /* 0x004fea000083ffff */
[----:B------:R-:W-:Y:S05]  /*0860*/  EXIT ;  /* 0x000000000000794d */ /* 0x000fea0003800000 */
.L_x_6891:
        /* <DEDUP_REMOVED lines=8> */
.L_x_6893:
[C---:B------:R-:W-:Y:S01]  /*08f0*/  IMAD.SHL.U32 R2, R5.reuse, 0x4, RZ ;  /* 0x0000000405027824 */ /* 0x040fe200078e00ff */
[----:B------:R-:W-:-:S04]  /*0900*/  SHF.L.U64.HI R3, R5, 0x2, R0 ;  /* 0x0000000205037819 */ /* 0x000fc80000010200 */
[----:B------:R-:W-:-:S04]  /*0910*/  IADD3 R8, P0, R2, UR13, RZ ;  /* 0x0000000d02087c10 */ /* 0x000fc8000ff1e0ff */
[----:B------:R-:W-:Y:S02]  /*0920*/  IADD3.X R9, R3, UR8, RZ, P0, !PT ;  /* 0x0000000803097c10 */ /* 0x000fe400087fe4ff */
[----:B------:R-:W-:-:S03]  /*0930*/  IADD3 R2, P0, R2, UR14, RZ ;  /* 0x0000000e02027c10 */ /* 0x000fc6000ff1e0ff */
[----:B------:R-:W2:Y:S01]  /*0940*/  LDG.E R8, desc[UR10][R8.64] ;  /* 0x0000000a08087981 */ /* 0x000ea2000c1e1900 */
[----:B------:R-:W-:-:S05]  /*0950*/  IADD3.X R3, R3, UR6, RZ, P0, !PT ;  /* 0x0000000603037c10 */ /* 0x000fca00087fe4ff */
[----:B------:R-:W3:Y:S01]  /*0960*/  LDG.E R7, desc[UR10][R2.64] ;  /* 0x0000000a02077981 */ /* 0x000ee2000c1e1900 */
[----:B------:R-:W-:Y:S01]  /*0970*/  ULDC.S8 UR4, c[0x0][0xe5a] ;  /* 0x0003968000047ab9 */ /* 0x000fe20000000200 */
[----:B------:R-:W-:-:S04]  /*0980*/  IADD3 R5, P0, R5, UR7, RZ ;  /* 0x0000000705057c10 */ /* 0x000fc8000ff1e0ff */
[----:B------:R-:W-:Y:S01]  /*0990*/  ISETP.LT.U32.AND P1, PT, R5, 0x4000, PT ;  /* 0x000040000500780c */ /* 0x000fe20003f21070 */
[----:B------:R-:W-:-:S05]  /*09a0*/  IMAD.X R0, RZ, RZ, R0, P0 ;  /* 0x000000ffff007224 */ /* 0x000fca00000e0600 */
[----:B------:R-:W-:Y:S02]  /*09b0*/  ISETP.LT.U32.AND.EX P1, PT, R0, RZ, PT, P1 ;  /* 0x000000ff0000720c */ /* 0x000fe40003f21110 */
[C---:B--2---:R-:W-:Y:S02]  /*09c0*/  LOP3.LUT R4, R8.reuse, 0xff, RZ, 0xc0, !PT ;  /* 0x000000ff08047812 */ /* 0x044fe400078ec0ff */
[C---:B------:R-:W-:Y:S02]  /*09d0*/  PRMT R9, R8.reuse, 0x7771, RZ ;  /* 0x0000777108097816 */ /* 0x040fe400000000ff */
[----:B------:R-:W-:Y:S01]  /*09e0*/  PRMT R10, R8, 0x7772, RZ ;  /* 0x00007772080a7816 */ /* 0x000fe200000000ff */
[----:B------:R-:W-:Y:S01]  /*09f0*/  IMAD R4, R4, UR4, RZ ;  /* 0x0000000404047c24 */ /* 0x000fe2000f8e02ff */
[----:B---3--:R-:W-:Y:S02]  /*0a00*/  PRMT R6, R7, 0x8880, RZ ;  /* 0x0000888007067816 */ /* 0x008fe400000000ff */
[----:B------:R-:W-:Y:S01]  /*0a10*/  PRMT R11, R8, 0x7773, RZ ;  /* 0x00007773080b7816 */ /* 0x000fe200000000ff */
[----:B------:R-:W-:Y:S01]  /*0a20*/  IMAD R8, R9, UR4, RZ ;  /* 0x0000000409087c24 */ /* 0x000fe2000f8e02ff */
[----:B------:R-:W-:Y:S01]  /*0a30*/  PRMT R4, R4, 0x8880, RZ ;  /* 0x0000888004047816 */ /* 0x000fe200000000ff */
[----:B------:R-:W-:Y:S01]  /*0a40*/  IMAD R9, R10, UR4, RZ ;  /* 0x000000040a097c24 */ /* 0x000fe2000f8e02ff */
[----:B------:R-:W-:Y:S01]  /*0a50*/  PRMT R6, R6, 0x7710, RZ ;  /* 0x0000771006067816 */ /* 0x000fe200000000ff */
[----:B------:R-:W-:Y:S01]  /*0a60*/  IMAD.MOV.U32 R10, RZ, RZ, R11 ;  /* 0x000000ffff0a7224 */ /* 0x000fe200078e000b */
[----:B------:R-:W-:-:S02]  /*0a70*/  PRMT R4, R4, 0x7710, RZ ;  /* 0x0000771004047816 */ /* 0x000fc400000000ff */
[----:B------:R-:W-:Y:S02]  /*0a80*/  PRMT R12, R8, 0x8880, RZ ;  /* 0x00008880080c7816 */ /* 0x000fe400000000ff */
[----:B------:R-:W-:Y:S02]  /*0a90*/  VIMNMX.S16x2 R6, R6, R4, !PT ;  /* 0x0000000406067248 */ /* 0x000fe40007fe0300 */
[----:B------:R-:W-:Y:S02]  /*0aa0*/  PRMT R4, R7, 0x9991, RZ ;  /* 0x0000999107047816 */ /* 0x000fe400000000ff */
[----:B------:R-:W-:Y:S01]  /*0ab0*/  PRMT R13, R9, 0x8880, RZ ;  /* 0x00008880090d7816 */ /* 0x000fe200000000ff */
[----:B------:R-:W-:Y:S01]  /*0ac0*/  IMAD R9, R10, UR4, RZ ;  /* 0x000000040a097c24 */ /* 0x000fe2000f8e02ff */
[----:B------:R-:W-:Y:S02]  /*0ad0*/  PRMT R11, R7, 0xaaa2, RZ ;  /* 0x0000aaa2070b7816 */ /* 0x000fe400000000ff */
[----:B------:R-:W-:-:S02]  /*0ae0*/  PRMT R4, R4, 0x7710, RZ ;  /* 0x0000771004047816 */ /* 0x000fc400000000ff */
[----:B------:R-:W-:Y:S02]  /*0af0*/  PRMT R10, R12, 0x7710, RZ ;  /* 0x000077100c0a7816 */ /* 0x000fe400000000ff */
[----:B------:R-:W-:Y:S02]  /*0b00*/  PRMT R8, R11, 0x7710, RZ ;  /* 0x000077100b087816 */ /* 0x000fe400000000ff */
[----:B------:R-:W-:Y:S02]  /*0b10*/  PRMT R7, R7, 0xbbb3, RZ ;  /* 0x0000bbb307077816 */ /* 0x000fe400000000ff */
[----:B------:R-:W-:Y:S02]  /*0b20*/  PRMT R12, R13, 0x7710, RZ ;  /* 0x000077100d0c7816 */ /* 0x000fe400000000ff */
[----:B------:R-:W-:Y:S02]  /*0b30*/  VIMNMX.S16x2 R11, R4, R10, !PT ;  /* 0x0000000a040b7248 */ /* 0x000fe40007fe0300 */
[----:B------:R-:W-:-:S02]  /*0b40*/  PRMT R4, R7, 0x7710, RZ ;  /* 0x0000771007047816 */ /* 0x000fc400000000ff */
[----:B------:R-:W-:Y:S02]  /*0b50*/  PRMT R9, R9, 0x8880, RZ ;  /* 0x0000888009097816 */ /* 0x000fe400000000ff */
[----:B------:R-:W-:Y:S02]  /*0b60*/  VIMNMX.S16x2 R12, R8, R12, !PT ;  /* 0x0000000c080c7248 */ /* 0x000fe40007fe0300 */
[----:B------:R-:W-:Y:S02]  /*0b70*/  PRMT R10, R6, 0x7610, R10 ;  /* 0x00007610060a7816 */ /* 0x000fe4000000000a */
[----:B------:R-:W-:Y:S02]  /*0b80*/  PRMT R7, R11, 0x7610, R7 ;  /* 0x000076100b077816 */ /* 0x000fe40000000007 */
[----:B------:R-:W-:Y:S02]  /*0b90*/  PRMT R8, R9, 0x7710, RZ ;  /* 0x0000771009087816 */ /* 0x000fe400000000ff */
[----:B------:R-:W-:-:S02]  /*0ba0*/  PRMT R6, R12, 0x7610, R6 ;  /* 0x000076100c067816 */ /* 0x000fc40000000006 */
[----:B------:R-:W-:Y:S02]  /*0bb0*/  PRMT R7, R7, 0x7604, R10 ;  /* 0x0000760407077816 */ /* 0x000fe4000000000a */
[----:B------:R-:W-:Y:S02]  /*0bc0*/  VIMNMX.S16x2 R4, R4, R8, !PT ;  /* 0x0000000804047248 */ /* 0x000fe40007fe0300 */
[----:B------:R-:W-:-:S04]  /*0bd0*/  PRMT R7, R6, 0x7054, R7 ;  /* 0x0000705406077816 */ /* 0x000fc80000000007 */
[----:B------:R-:W-:Y:S01]  /*0be0*/  PRMT R7, R4, 0x654, R7 ;  /* 0x0000065404077816 */ /* 0x000fe20000000007 */
[----:B------:R-:W-:-:S04]  /*0bf0*/  IMAD.SHL.U32 R4, R5, 0x4, RZ ;  /* 0x0000000405047824 */ /* 0x000fc800078e00ff */
[----:B------:R0:W-:Y:S01]  /*0c00*/  STG.E desc[UR10][R2.64], R7 ;  /* 0x0000000702007986 */ /* 0x0001e2000c10190a */
[----:B------:R-:W-:Y:S02]  /*0c10*/  ISETP.GE.U32.AND P0, PT, R4, UR12, PT ;  /* 0x0000000c04007c0c */ /* 0x000fe4000bf06070 */
[----:B------:R-:W-:-:S04]  /*0c20*/  SHF.L.U64.HI R4, R5, 0x2, R0 ;  /* 0x0000000205047819 */ /* 0x000fc80000010200 */
[----:B------:R-:W-:-:S13]  /*0c30*/  ISETP.GE.AND.EX P0, PT, R4, UR5, PT, P0 ;  /* 0x0000000504007c0c */ /* 0x000fda000bf06300 */
[----:B0-----:R-:W-:Y:S05]  /*0c40*/  @!P0 BRA P1, `(.L_x_6893) ;  /* 0xfffffffc00288947 */ /* 0x001fea000083ffff */
[----:B------:R-:W-:Y:S05]  /*0c50*/  EXIT ;  /* 0x000000000000794d */ /* 0x000fea0003800000 */
.L_x_6894:
        /* <DEDUP_REMOVED lines=10> */
.L_x_8091:


//--------------------- .text._ZN2at6native55_GLOBAL__N__de093ff9_22_ForeachBinaryOpList_cu_a911ec4325multi_tensor_apply_kernelINS1_18TensorListMetadataILi2EEENS1_24BinaryOpListAlphaFunctorIhLi2ELi2ELi0EEEJNS0_7maximumIhEEhEEEvT_T0_DpT1_ --------------------------
	.section	.text._ZN2at6native55_GLOBAL__N__de093ff9_22_ForeachBinaryOpList_cu_a911ec4325multi_tensor_apply_kernelINS1_18TensorListMetadataILi2EEENS1_24BinaryOpListAlphaFunctorIhLi2ELi2ELi0EEEJNS0_7maximumIhEEhEEEvT_T0_DpT1_,"ax",@progbits
	.align	128
.text._ZN2at6native55_GLOBAL__N__de093ff9_22_ForeachBinaryOpList_cu_a911ec4325multi_tensor_apply_kernelINS1_18TensorListMetadataILi2EEENS1_24BinaryOpListAlphaFunctorIhLi2ELi2ELi0EEEJNS0_7maximumIhEEhEEEvT_T0_DpT1_:
        .type           _ZN2at6native55_GLOBAL__N__de093ff9_22_ForeachBinaryOpList_cu_a911ec4325multi_tensor_apply_kernelINS1_18TensorListMetadataILi2EEENS1_24BinaryOpListAlphaFunctorIhLi2ELi2ELi0EEEJNS0_7maximumIhEEhEEEvT_T0_DpT1_,@function
        .size           _ZN2at6native55_GLOBAL__N__de093ff9_22_ForeachBinaryOpList_cu_a911ec4325multi_tensor_apply_kernelINS1_18TensorListMetadataILi2EEENS1_24BinaryOpListAlphaFunctorIhLi2ELi2ELi0EEEJNS0_7maximumIhEEhEEEvT_T0_DpT1_,(.L_x_8092 - _ZN2at6native55_GLOBAL__N__de093ff9_22_ForeachBinaryOpList_cu_a911ec4325multi_tensor_apply_kernelINS1_18TensorListMetadataILi2EEENS1_24BinaryOpListAlphaFunctorIhLi2ELi2ELi0EEEJNS0_7maximumIhEEhEEEvT_T0_DpT1_)
        .other          _ZN2at6native55_GLOBAL__N__de093ff9_22_ForeachBinaryOpList_cu_a911ec4325multi_tensor_apply_kernelINS1_18TensorListMetadataILi2EEENS1_24BinaryOpListAlphaFunctorIhLi2ELi2ELi0EEEJNS0_7maximumIhEEhEEEvT_T0_DpT1_,@"STO_CUDA_ENTRY STV_DEFAULT"
_ZN2at6native55_GLOBAL__N__de093ff9_22_ForeachBinaryOpList_cu_a911ec4325multi_tensor_apply_kernelINS1_18TensorListMetadataILi2EEENS1_24BinaryOpListAlphaFunctorIhLi2ELi2ELi0EEEJNS0_7maximumIhEEhEEEvT_T0_DpT1_:
        /* <DEDUP_REMOVED lines=18> */
[----:B------:R-:W-:Y:S01]  /*0120*/  UIADD3.X UR5, ~UR5, UR11, URZ, UP3, !UPT ;  /* 0x0000000b05057290 */ /* 0x000fe20009ffe53f */
[----:B------:R-:W-:Y:S02]  /*0130*/  ULDC.U8 UR9, c[0x0][0xe5a] ;  /* 0x0003968000097ab9 */ /* 0x000fe40000000000 */
        /* <DEDUP_REMOVED lines=10> */
.L_x_6896:
        /* <DEDUP_REMOVED lines=25> */
[----:B------:R-:W-:Y:S02]  /*0370*/  @P0 IADD3 R12, P3, R16, UR13, RZ ;  /* 0x0000000d100c0c10 */ /* 0x000fe4000ff7e0ff */
[----:B------:R-:W-:Y:S02]  /*0380*/  ISETP.LT.AND.EX P2, PT, R4, UR5, !P2, P5 ;  /* 0x0000000504007c0c */ /* 0x000fe4000d741350 */
[----:B------:R-:W-:Y:S02]  /*0390*/  @P0 IADD3 R18, P6, R16, UR14, RZ ;  /* 0x0000000e10120c10 */ /* 0x000fe4000ffde0ff */
[----:B------:R-:W-:Y:S02]  /*03a0*/  @P0 IADD3.X R13, R24, UR8, RZ, P3, !PT ;  /* 0x00000008180d0c10 */ /* 0x000fe40009ffe4ff */
[----:B------:R-:W-:Y:S02]  /*03b0*/  @P4 IADD3 R26, P3, R9, UR13, RZ ;  /* 0x0000000d091a4c10 */ /* 0x000fe4000ff7e0ff */
[----:B------:R-:W-:-:S02]  /*03c0*/  @P1 IADD3 R10, P5, R7, UR13, RZ ;  /* 0x0000000d070a1c10 */ /* 0x000fc4000ffbe0ff */
[----:B------:R-:W-:Y:S02]  /*03d0*/  @P0 IADD3.X R19, R24, UR6, RZ, P6, !PT ;  /* 0x0000000618130c10 */ /* 0x000fe4000b7fe4ff */
[----:B------:R-:W-:Y:S02]  /*03e0*/  PRMT R8, RZ, 0x7610, R8 ;  /* 0x00007610ff087816 */ /* 0x000fe40000000008 */
[----:B------:R-:W-:Y:S01]  /*03f0*/  PRMT R28, RZ, 0x7610, R28 ;  /* 0x00007610ff1c7816 */ /* 0x000fe2000000001c */
[----:B------:R0:W2:Y:S01]  /*0400*/  @P0 LDG.E.U8 R0, desc[UR10][R18.64] ;  /* 0x0000000a12000981 */ /* 0x0000a2000c1e1100 */
[----:B------:R-:W-:Y:S02]  /*0410*/  @P4 IADD3.X R27, R17, UR8, RZ, P3, !PT ;  /* 0x00000008111b4c10 */ /* 0x000fe40009ffe4ff */
[----:B------:R-:W-:Y:S02]  /*0420*/  @P1 IADD3.X R11, R25, UR8, RZ, P5, !PT ;  /* 0x00000008190b1c10 */ /* 0x000fe4000affe4ff */
[----:B------:R-:W-:Y:S01]  /*0430*/  PRMT R6, RZ, 0x7610, R6 ;  /* 0x00007610ff067816 */ /* 0x000fe20000000006 */
[----:B------:R-:W3:Y:S01]  /*0440*/  @P4 LDG.E.U8 R8, desc[UR10][R26.64] ;  /* 0x0000000a1a084981 */ /* 0x000ee2000c1e1100 */
[----:B------:R-:W-:-:S02]  /*0450*/  @P2 IADD3 R20, P5, R2, UR13, RZ ;  /* 0x0000000d02142c10 */ /* 0x000fc4000ffbe0ff */
[----:B0-----:R-:W-:Y:S01]  /*0460*/  @P4 IADD3 R18, P3, R9, UR14, RZ ;  /* 0x0000000e09124c10 */ /* 0x001fe2000ff7e0ff */
[----:B------:R0:W4:Y:S01]  /*0470*/  @P1 LDG.E.U8 R28, desc[UR10][R10.64] ;  /* 0x0000000a0a1c1981 */ /* 0x000122000c1e1100 */
[----:B------:R-:W-:Y:S02]  /*0480*/  @P2 IADD3.X R21, R4, UR8, RZ, P5, !PT ;  /* 0x0000000804152c10 */ /* 0x000fe4000affe4ff */
[----:B------:R-:W-:Y:S01]  /*0490*/  @P4 IADD3.X R19, R17, UR6, RZ, P3, !PT ;  /* 0x0000000611134c10 */ /* 0x000fe20009ffe4ff */
[----:B------:R1:W5:Y:S01]  /*04a0*/  @P0 LDG.E.U8 R6, desc[UR10][R12.64] ;  /* 0x0000000a0c060981 */ /* 0x000362000c1e1100 */
[----:B------:R-:W-:Y:S02]  /*04b0*/  PRMT R29, RZ, 0x7610, R29 ;  /* 0x00007610ff1d7816 */ /* 0x000fe4000000001d */
[----:B------:R-:W-:Y:S02]  /*04c0*/  @P1 IADD3 R22, P3, R7, UR14, RZ ;  /* 0x0000000e07161c10 */ /* 0x000fe4000ff7e0ff */
[----:B0-----:R-:W-:-:S02]  /*04d0*/  PRMT R10, RZ, 0x7610, R10 ;  /* 0x00007610ff0a7816 */ /* 0x001fc4000000000a */
[----:B------:R-:W2:Y:S01]  /*04e0*/  @P4 LDG.E.U8 R29, desc[UR10][R18.64] ;  /* 0x0000000a121d4981 */ /* 0x000ea2000c1e1100 */
[----:B------:R-:W-:Y:S02]  /*04f0*/  PRMT R26, RZ, 0x7610, R26 ;  /* 0x00007610ff1a7816 */ /* 0x000fe4000000001a */
[----:B------:R-:W-:Y:S01]  /*0500*/  @P1 IADD3.X R23, R25, UR6, RZ, P3, !PT ;  /* 0x0000000619171c10 */ /* 0x000fe20009ffe4ff */
[----:B------:R-:W2:Y:S01]  /*0510*/  @P2 LDG.E.U8 R10, desc[UR10][R20.64] ;  /* 0x0000000a140a2981 */ /* 0x000ea2000c1e1100 */
[----:B-1----:R-:W-:-:S03]  /*0520*/  IADD3 R12, P3, R2, UR14, RZ ;  /* 0x0000000e020c7c10 */ /* 0x002fc6000ff7e0ff */
[----:B------:R-:W2:Y:S01]  /*0530*/  @P1 LDG.E.U8 R26, desc[UR10][R22.64] ;  /* 0x0000000a161a1981 */ /* 0x000ea2000c1e1100 */
[----:B------:R-:W-:Y:S02]  /*0540*/  PRMT R11, RZ, 0x7610, R11 ;  /* 0x00007610ff0b7816 */ /* 0x000fe4000000000b */
[----:B------:R-:W-:-:S05]  /*0550*/  IADD3.X R13, R4, UR6, RZ, P3, !PT ;  /* 0x00000006040d7c10 */ /* 0x000fca0009ffe4ff */
[----:B------:R-:W2:Y:S01]  /*0560*/  @P2 LDG.E.U8 R11, desc[UR10][R12.64] ;  /* 0x0000000a0c0b2981 */ /* 0x000ea2000c1e1100 */
[----:B------:R-:W-:Y:S01]  /*0570*/  UPRMT UR4, UR9, 0x9910, URZ ;  /* 0x0000991009047896 */ /* 0x000fe2000800003f */
[----:B------:R-:W-:Y:S01]  /*0580*/  IMAD.WIDE.U32 R14, R5, 0x4, R14 ;  /* 0x00000004050e7825 */ /* 0x000fe200078e000e */
[----:B---3--:R-:W-:-:S05]  /*0590*/  PRMT R8, R8, 0x9910, RZ ;  /* 0x0000991008087816 */ /* 0x008fca00000000ff */
[----:B------:R-:W-:Y:S01]  /*05a0*/  IMAD R8, R8, UR4, RZ ;  /* 0x0000000408087c24 */ /* 0x000fe2000f8e02ff */
[----:B-----5:R-:W-:Y:S02]  /*05b0*/  PRMT R4, R6, 0x9910, RZ ;  /* 0x0000991006047816 */ /* 0x020fe400000000ff */
[----:B----4-:R-:W-:Y:S02]  /*05c0*/  PRMT R6, R28, 0x9910, RZ ;  /* 0x000099101c067816 */ /* 0x010fe400000000ff */
[----:B------:R-:W-:Y:S01]  /*05d0*/  LOP3.LUT R8, R8, 0xff, RZ, 0xc0, !PT ;  /* 0x000000ff08087812 */ /* 0x000fe200078ec0ff */
[----:B------:R-:W-:Y:S01]  /*05e0*/  IMAD R4, R4, UR4, RZ ;  /* 0x0000000404047c24 */ /* 0x000fe2000f8e02ff */
[----:B--2---:R-:W-:Y:S02]  /*05f0*/  LOP3.LUT R2, R29, 0xff, RZ, 0xc0, !PT ;  /* 0x000000ff1d027812 */ /* 0x004fe400078ec0ff */
[----:B------:R-:W-:Y:S01]  /*0600*/  PRMT R20, R10, 0x9910, RZ ;  /* 0x000099100a147816 */ /* 0x000fe200000000ff */
[----:B------:R-:W-:Y:S01]  /*0610*/  IMAD R10, R6, UR4, RZ ;  /* 0x00000004060a7c24 */ /* 0x000fe2000f8e02ff */
[----:B------:R-:W-:-:S02]  /*0620*/  VIMNMX.U16x2 R18, R2, R8, !PT ;  /* 0x0000000802127248 */ /* 0x000fc40007fe0200 */
[----:B------:R-:W-:Y:S02]  /*0630*/  LOP3.LUT R6, R26, 0xff, RZ, 0xc0, !PT ;  /* 0x000000ff1a067812 */ /* 0x000fe400078ec0ff */
[----:B------:R-:W-:Y:S01]  /*0640*/  LOP3.LUT R10, R10, 0xff, RZ, 0xc0, !PT ;  /* 0x000000ff0a0a7812 */ /* 0x000fe200078ec0ff */
[----:B------:R-:W-:Y:S01]  /*0650*/  IMAD R20, R20, UR4, RZ ;  /* 0x0000000414147c24 */ /* 0x000fe2000f8e02ff */
[----:B------:R-:W-:Y:S02]  /*0660*/  @P0 IADD3 R8, P3, R16, UR14, RZ ;  /* 0x0000000e10080c10 */ /* 0x000fe4000ff7e0ff */
[----:B------:R-:W-:Y:S02]  /*0670*/  LOP3.LUT R0, R0, 0xff, RZ, 0xc0, !PT ;  /* 0x000000ff00007812 */ /* 0x000fe400078ec0ff */
[----:B------:R-:W-:Y:S02]  /*0680*/  LOP3.LUT R4, R4, 0xff, RZ, 0xc0, !PT ;  /* 0x000000ff04047812 */ /* 0x000fe400078ec0ff */
[----:B------:R-:W-:-:S02]  /*0690*/  VIMNMX.U16x2 R19, R6, R10, !PT ;  /* 0x0000000a06137248 */ /* 0x000fc40007fe0200 */
[----:B------:R-:W-:Y:S02]  /*06a0*/  @P4 IADD3 R6, P5, R9, UR14, RZ ;  /* 0x0000000e09064c10 */ /* 0x000fe4000ffbe0ff */
[----:B------:R-:W-:Y:S02]  /*06b0*/  @P0 IADD3.X R9, R24, UR6, RZ, P3, !PT ;  /* 0x0000000618090c10 */ /* 0x000fe40009ffe4ff */
[----:B------:R-:W-:Y:S02]  /*06c0*/  VIMNMX.U16x2 R4, R0, R4, !PT ;  /* 0x0000000400047248 */ /* 0x000fe40007fe0200 */
[----:B------:R-:W-:Y:S02]  /*06d0*/  @P1 IADD3 R10, P3, R7, UR14, RZ ;  /* 0x0000000e070a1c10 */ /* 0x000fe4000ff7e0ff */
[----:B------:R-:W-:Y:S02]  /*06e0*/  LOP3.LUT R0, R11, 0xff, RZ, 0xc0, !PT ;  /* 0x000000ff0b007812 */ /* 0x000fe400078ec0ff */
[----:B------:R-:W-:-:S02]  /*06f0*/  LOP3.LUT R2, R20, 0xff, RZ, 0xc0, !PT ;  /* 0x000000ff14027812 */ /* 0x000fc400078ec0ff */
[----:B------:R-:W-:Y:S02]  /*0700*/  @P4 IADD3.X R7, R17, UR6, RZ, P5, !PT ;  /* 0x0000000611074c10 */ /* 0x000fe4000affe4ff */
[----:B------:R-:W-:Y:S02]  /*0710*/  @P1 IADD3.X R11, R25, UR6, RZ, P3, !PT ;  /* 0x00000006190b1c10 */ /* 0x000fe40009ffe4ff */
[----:B------:R-:W-:Y:S01]  /*0720*/  VIMNMX.U16x2 R0, R0, R2, !PT ;  /* 0x0000000200007248 */ /* 0x000fe20007fe0200 */
        /* <DEDUP_REMOVED lines=10> */
.L_x_6895:
        /* <DEDUP_REMOVED lines=8> */
.L_x_6897:
[C---:B------:R-:W-:Y:S01]  /*0850*/  IMAD.SHL.U32 R2, R10.reuse, 0x4, RZ ;  /* 0x000000040a027824 */ /* 0x040fe200078e00ff */
[----:B------:R-:W-:-:S04]  /*0860*/  SHF.L.U64.HI R0, R10, 0x2, R5 ;  /* 0x000000020a007819 */ /* 0x000fc80000010205 */
[C---:B------:R-:W-:Y:S02]  /*0870*/  IADD3 R6, P1, R2.reuse, UR13, RZ ;  /* 0x0000000d02067c10 */ /* 0x040fe4000ff3e0ff */
[----:B------:R-:W-:Y:S02]  /*0880*/  IADD3 R2, P0, R2, UR14, RZ ;  /* 0x0000000e02027c10 */ /* 0x000fe4000ff1e0ff */
[C---:B------:R-:W-:Y:S02]  /*0890*/  IADD3.X R7, R0.reuse, UR8, RZ, P1, !PT ;  /* 0x0000000800077c10 */ /* 0x040fe40008ffe4ff */
[----:B------:R-:W-:-:S03]  /*08a0*/  IADD3.X R3, R0, UR6, RZ, P0, !PT ;  /* 0x0000000600037c10 */ /* 0x000fc600087fe4ff */
[----:B------:R-:W2:Y:S04]  /*08b0*/  LDG.E R6, desc[UR10][R6.64] ;  /* 0x0000000a06067981 */ /* 0x000ea8000c1e1900 */
[----:B------:R-:W3:Y:S01]  /*08c0*/  LDG.E R9, desc[UR10][R2.64] ;  /* 0x0000000a02097981 */ /* 0x000ee2000c1e1900 */
[----:B------:R-:W-:Y:S01]  /*08d0*/  UPRMT UR4, UR9, 0x9910, URZ ;  /* 0x0000991009047896 */ /* 0x000fe2000800003f */
[----:B------:R-:W-:-:S04]  /*08e0*/  IADD3 R10, P0, R10, UR7, RZ ;  /* 0x000000070a0a7c10 */ /* 0x000fc8000ff1e0ff */
[----:B------:R-:W-:Y:S01]  /*08f0*/  ISETP.LT.U32.AND P1, PT, R10, 0x4000, PT ;  /* 0x000040000a00780c */ /* 0x000fe20003f21070 */
[----:B------:R-:W-:-:S05]  /*0900*/  IMAD.X R5, RZ, RZ, R5, P0 ;  /* 0x000000ffff057224 */ /* 0x000fca00000e0605 */
[----:B------:R-:W-:Y:S02]  /*0910*/  ISETP.LT.U32.AND.EX P1, PT, R5, RZ, PT, P1 ;  /* 0x000000ff0500720c */ /* 0x000fe40003f21110 */
[C---:B--2---:R-:W-:Y:S02]  /*0920*/  PRMT R14, R6.reuse, 0x7771, RZ ;  /* 0x00007771060e7816 */ /* 0x044fe400000000ff */
[C---:B------:R-:W-:Y:S02]  /*0930*/  LOP3.LUT R8, R6.reuse, 0xff, RZ, 0xc0, !PT ;  /* 0x000000ff06087812 */ /* 0x040fe400078ec0ff */
[----:B------:R-:W-:Y:S01]  /*0940*/  PRMT R12, R6, 0x7772, RZ ;  /* 0x00007772060c7816 */ /* 0x000fe200000000ff */
[----:B------:R-:W-:Y:S01]  /*0950*/  IMAD R14, R14, UR4, RZ ;  /* 0x000000040e0e7c24 */ /* 0x000fe2000f8e02ff */
[----:B------:R-:W-:Y:S01]  /*0960*/  PRMT R7, R6, 0x7773, RZ ;  /* 0x0000777306077816 */ /* 0x000fe200000000ff */
[----:B------:R-:W-:Y:S01]  /*0970*/  IMAD R8, R8, UR4, RZ ;  /* 0x0000000408087c24 */ /* 0x000fe2000f8e02ff */
[C---:B---3--:R-:W-:Y:S01]  /*0980*/  PRMT R0, R9.reuse, 0x7770, RZ ;  /* 0x0000777009007816 */ /* 0x048fe200000000ff */
[----:B------:R-:W-:Y:S01]  /*0990*/  IMAD R12, R12, UR4, RZ ;  /* 0x000000040c0c7c24 */ /* 0x000fe2000f8e02ff */
[----:B------:R-:W-:Y:S01]  /*09a0*/  PRMT R4, R9, 0x7771, RZ ;  /* 0x0000777109047816 */ /* 0x000fe200000000ff */
[----:B------:R-:W-:Y:S01]  /*09b0*/  IMAD R7, R7, UR4, RZ ;  /* 0x0000000407077c24 */ /* 0x000fe2000f8e02ff */
[----:B------:R-:W-:-:S02]  /*09c0*/  LOP3.LUT R8, R8, 0xff, RZ, 0xc0, !PT ;  /* 0x000000ff08087812 */ /* 0x000fc400078ec0ff */
[----:B------:R-:W-:Y:S02]  /*09d0*/  LOP3.LUT R14, R14, 0xff, RZ, 0xc0, !PT ;  /* 0x000000ff0e0e7812 */ /* 0x000fe400078ec0ff */
[----:B------:R-:W-:Y:S02]  /*09e0*/  PRMT R6, R9, 0x7772, RZ ;  /* 0x0000777209067816 */ /* 0x000fe400000000ff */
[----:B------:R-:W-:Y:S02]  /*09f0*/  LOP3.LUT R12, R12, 0xff, RZ, 0xc0, !PT ;  /* 0x000000ff0c0c7812 */ /* 0x000fe400078ec0ff */
[----:B------:R-:W-:Y:S02]  /*0a00*/  VIMNMX.U16x2 R8, R0, R8, !PT ;  /* 0x0000000800087248 */ /* 0x000fe40007fe0200 */
[----:B------:R-:W-:Y:S02]  /*0a10*/  VIMNMX.U16x2 R14, R4, R14, !PT ;  /* 0x0000000e040e7248 */ /* 0x000fe40007fe0200 */
[----:B------:R-:W-:-:S02]  /*0a20*/  VIMNMX.U16x2 R12, R6, R12, !PT ;  /* 0x0000000c060c7248 */ /* 0x000fc40007fe0200 */
[----:B------:R-:W-:Y:S02]  /*0a30*/  PRMT R0, R9, 0x7773, RZ ;  /* 0x0000777309007816 */ /* 0x000fe400000000ff */
[----:B------:R-:W-:Y:S02]  /*0a40*/  LOP3.LUT R4, R7, 0xff, RZ, 0xc0, !PT ;  /* 0x000000ff07047812 */ /* 0x000fe400078ec0ff */
[----:B------:R-:W-:Y:S02]  /*0a50*/  PRMT R7, R8, 0x7610, R7 ;  /* 0x0000761008077816 */ /* 0x000fe40000000007 */
[----:B------:R-:W-:Y:S02]  /*0a60*/  PRMT R6, R14, 0x7610, R6 ;  /* 0x000076100e067816 */ /* 0x000fe40000000006 */
[----:B------:R-:W-:Y:S02]  /*0a70*/  VIMNMX.U16x2 R0, R0, R4, !PT ;  /* 0x0000000400007248 */ /* 0x000fe40007fe0200 */
[----:B------:R-:W-:-:S02]  /*0a80*/  PRMT R4, R12, 0x7610, R4 ;  /* 0x000076100c047816 */ /* 0x000fc40000000004 */
[----:B------:R-:W-:-:S04]  /*0a90*/  PRMT R7, R6, 0x7604, R7 ;  /* 0x0000760406077816 */ /* 0x000fc80000000007 */
        /* <DEDUP_REMOVED lines=9> */
.L_x_6898:
        /* <DEDUP_REMOVED lines=13> */
.L_x_8092:


//--------------------- .text._ZN2at6native55_GLOBAL__N__de093ff9_22_ForeachBinaryOpList_cu_a911ec4325multi_tensor_apply_kernelINS1_18TensorListMetadataILi3EEENS1_24BinaryOpListAlphaFunctorIN3c104HalfELi3ELi2ELi2EEEJNS0_7minimumIfEEfEEEvT_T0_DpT1_ --------------------------
	.section	.text._ZN2at6native55_GLOBAL__N__de093ff9_22_ForeachBinaryOpList_cu_a911ec4325multi_tensor_apply_kernelINS1_18TensorListMetadataILi3EEENS1_24BinaryOpListAlphaFunctorIN3c104HalfELi3ELi2ELi2EEEJNS0_7minimumIfEEfEEEvT_T0_DpT1_,"ax",@progbits
	.align	128
.text._ZN2at6native55_GLOBAL__N__de093ff9_22_ForeachBinaryOpList_cu_a911ec4325multi_tensor_apply_kernelINS1_18TensorListMetadataILi3EEENS1_24BinaryOpListAlphaFunctorIN3c104HalfELi3ELi2ELi2EEEJNS0_7minimumIfEEfEEEvT_T0_DpT1_:
        .type           _ZN2at6native55_GLOBAL__N__de093ff9_22_ForeachBinaryOpList_cu_a911ec4325multi_tensor_apply_kernelINS1_18TensorListMetadataILi3EEENS1_24BinaryOpListAlphaFunctorIN3c104HalfELi3ELi2ELi2EEEJNS0_7minimumIfEEfEEEvT_T0_DpT1_,@function
        .size           _ZN2at6native55_GLOBAL__N__de093ff9_22_ForeachBinaryOpList_cu_a911ec4325multi_tensor_apply_kernelINS1_18TensorListMetadataILi3EEENS1_24BinaryOpListAlphaFunctorIN3c104HalfELi3ELi2ELi2EEEJNS0_7minimumIfEEfEEEvT_T0_DpT1_,(.L_x_8093 - _ZN2at6native55_GLOBAL__N__de093ff9_22_ForeachBinaryOpList_cu_a911ec4325multi_tensor_apply_kernelINS1_18TensorListMetadataILi3EEENS1_24BinaryOpListAlphaFunctorIN3c104HalfELi3ELi2ELi2EEEJNS0_7minimumIfEEfEEEvT_T0_DpT1_)
        .other          _ZN2at6native55_GLOBAL__N__de093ff9_22_ForeachBinaryOpList_cu_a911ec4325multi_tensor_apply_kernelINS1_18TensorListMetadataILi3EEENS1_24BinaryOpListAlphaFunctorIN3c104HalfELi3ELi2ELi2EEEJNS0_7minimumIfEEfEEEvT_T0_DpT1_,@"STO_CUDA_ENTRY STV_DEFAULT"
_ZN2at6native55_GLOBAL__N__de093ff9_22_ForeachBinaryOpList_cu_a911ec4325multi_tensor_apply_kernelINS1_18TensorListMetadataILi3EEENS1_24BinaryOpListAlphaFunctorIN3c104HalfELi3ELi2ELi2EEEJNS0_7minimumIfEEfEEEvT_T0_DpT1_:
        /* <DEDUP_REMOVED lines=32> */
.L_x_6900:
        /* <DEDUP_REMOVED lines=64> */
[----:B------:R-:W-:Y:S01]  /*0600*/  FSETP.GEU.FTZ.AND P5, PT, R25, R10, PT ;  /* 0x0000000a1900720b */ /* 0x000fe20003fbe000 */
[----:B----4-:R-:W-:-:S03]  /*0610*/  HADD2.F32 R26, -RZ, R26.H0_H0 ;  /* 0x2000001aff1a7230 */ /* 0x010fc60000004100 */
[----:B------:R-:W-:Y:S02]  /*0620*/  PLOP3.LUT P4, PT, P4, P5, PT, 0xa2, 0x0 ;  /* 0x000000000000781c */ /* 0x000fe4000278b472 */
[----:B------:R-:W-:Y:S01]  /*0630*/  FMUL.FTZ R11, R26, UR5 ;  /* 0x000000051a0b7c20 */ /* 0x000fe20008410000 */
[----:B-----5:R-:W-:-:S05]  /*0640*/  HADD2.F32 R0, -RZ, R0.H0_H0 ;  /* 0x20000000ff007230 */ /* 0x020fca0000004100 */
[C---:B------:R-:W-:Y:S02]  /*0650*/  FSETP.GTU.FTZ.AND P5, PT, |R0|.reuse, +INF , PT ;  /* 0x7f8000000000780b */ /* 0x040fe40003fbc200 */
[----:B------:R-:W-:Y:S01]  /*0660*/  FSETP.GEU.FTZ.AND P6, PT, R0, R11, PT ;  /* 0x0000000b0000720b */ /* 0x000fe20003fde000 */
        /* <DEDUP_REMOVED lines=15> */
[----:B------:R-:W-:-:S02]  /*0760*/  FSETP.GEU.FTZ.AND P5, PT, R28, R27, PT ;  /* 0x0000001b1c00720b */ /* 0x000fc40003fbe000 */
[----:B------:R-:W-:Y:S02]  /*0770*/  @P2 LEA.HI.X R11, R22, UR11, R23, 0x1, P6 ;  /* 0x0000000b160b2c11 */ /* 0x000fe4000b0f0c17 */
[----:B------:R-:W-:Y:S02]  /*0780*/  PLOP3.LUT P4, PT, P4, P5, PT, 0xa2, 0x0 ;  /* 0x000000000000781c */ /* 0x000fe4000278b472 */
[C---:B------:R-:W-:Y:S02]  /*0790*/  FSETP.GTU.FTZ.AND P5, PT, |R8|.reuse, +INF , PT ;  /* 0x7f8000000800780b */ /* 0x040fe40003fbc200 */
[----:B------:R-:W-:-:S04]  /*07a0*/  FSETP.GEU.FTZ.AND P6, PT, R8, R9, PT ;  /* 0x000000090800720b */ /* 0x000fc80003fde000 */
        /* <DEDUP_REMOVED lines=17> */
.L_x_6899:
        /* <DEDUP_REMOVED lines=9> */
.L_x_6901:
        /* <DEDUP_REMOVED lines=18> */
[----:B------:R-:W-:Y:S01]  /*0a70*/  FSETP.GEU.FTZ.AND P2, PT, R2, R5, PT ;  /* 0x000000050200720b */ /* 0x000fe20003f5e000 */
[----:B------:R-:W-:Y:S01]  /*0a80*/  FMUL.FTZ R10, R10, UR15 ;  /* 0x0000000f0a0a7c20 */ /* 0x000fe20008410000 */
[----:B------:R-:W-:Y:S01]  /*0a90*/  FMUL.FTZ R12, R12, UR15 ;  /* 0x0000000f0c0c7c20 */ /* 0x000fe20008410000 */
[----:B------:R-:W-:Y:S01]  /*0aa0*/  FMUL.FTZ R14, R14, UR15 ;  /* 0x0000000f0e0e7c20 */ /* 0x000fe20008410000 */
[----:B------:R-:W-:-:S02]  /*0ab0*/  PLOP3.LUT P0, PT, P0, P2, PT, 0xa2, 0x0 ;  /* 0x000000000000781c */ /* 0x000fc40000705472 */
[C---:B------:R-:W-:Y:S02]  /*0ac0*/  FSETP.GTU.FTZ.AND P5, PT, |R9|.reuse, +INF , PT ;  /* 0x7f8000000900780b */ /* 0x040fe40003fbc200 */
[----:B------:R-:W-:Y:S02]  /*0ad0*/  FSETP.GEU.FTZ.AND P6, PT, R9, R10, PT ;  /* 0x0000000a0900720b */ /* 0x000fe40003fde000 */
[----:B------:R-:W-:Y:S02]  /*0ae0*/  FSETP.GTU.FTZ.AND P3, PT, |R11|, +INF , PT ;  /* 0x7f8000000b00780b */ /* 0x000fe40003f7c200 */
[----:B------:R-:W-:Y:S02]  /*0af0*/  FSETP.GTU.FTZ.AND P1, PT, |R13|, +INF , PT ;  /* 0x7f8000000d00780b */ /* 0x000fe40003f3c200 */
[----:B------:R-:W-:Y:S02]  /*0b00*/  FSETP.GEU.FTZ.AND P4, PT, R11, R12, PT ;  /* 0x0000000c0b00720b */ /* 0x000fe40003f9e000 */
[----:B------:R-:W-:-:S02]  /*0b10*/  FSETP.GEU.FTZ.AND P2, PT, R13, R14, PT ;  /* 0x0000000e0d00720b */ /* 0x000fc40003f5e000 */
        /* <DEDUP_REMOVED lines=22> */
.L_x_6902:
        /* <DEDUP_REMOVED lines=16> */
.L_x_8093:


//--------------------- .text._ZN2at6native55_GLOBAL__N__de093ff9_22_ForeachBinaryOpList_cu_a911ec4325multi_tensor_apply_kernelINS1_18TensorListMetadataILi3EEENS1_24BinaryOpListAlphaFunctorIN3c108BFloat16ELi3ELi2ELi2EEEJNS0_7minimumIfEEfEEEvT_T0_DpT1_ --------------------------
	.section	.text._ZN2at6native55_GLOBAL__N__de093ff9_22_ForeachBinaryOpList_cu_a911ec4325multi_tensor_apply_kernelINS1_18TensorListMetadataILi3EEENS1_24BinaryOpListAlphaFunctorIN3c108BFloat16ELi3ELi2ELi2EEEJNS0_7minimumIfEEfEEEvT_T0_DpT1_,"ax",@progbits
	.align	128
.text._ZN2at6native55_GLOBAL__N__de093ff9_22_ForeachBinaryOpList_cu_a911ec4325multi_tensor_apply_kernelINS1_18TensorListMetadataILi3EEENS1_24BinaryOpListAlphaFunctorIN3c108BFloat16ELi3ELi2ELi2EEEJNS0_7minimumIfEEfEEEvT_T0_DpT1_:
        .type           _ZN2at6native55_GLOBAL__N__de093ff9_22_ForeachBinaryOpList_cu_a911ec4325multi_tensor_apply_kernelINS1_18TensorListMetadataILi3EEENS1_24BinaryOpListAlphaFunctorIN3c108BFloat16ELi3ELi2ELi2EEEJNS0_7minimumIfEEfEEEvT_T0_DpT1_,@function
        .size           _ZN2at6native55_GLOBAL__N__de093ff9_22_ForeachBinaryOpList_cu_a911ec4325multi_tensor_apply_kernelINS1_18TensorListMetadataILi3EEENS1_24BinaryOpListAlphaFunctorIN3c108BFloat16ELi3ELi2ELi2EEEJNS0_7minimumIfEEfEEEvT_T0_DpT1_,(.L_x_8094 - _ZN2at6native55_GLOBAL__N__de093ff9_22_ForeachBinaryOpList_cu_a911ec4325multi_tensor_apply_kernelINS1_18TensorListMetadataILi3EEENS1_24BinaryOpListAlphaFunctorIN3c108BFloat16ELi3ELi2ELi2EEEJNS0_7minimumIfEEfEEEvT_T0_DpT1_)
        .other          _ZN2at6native55_GLOBAL__N__de093ff9_22_ForeachBinaryOpList_cu_a911ec4325multi_tensor_apply_kernelINS1_18TensorListMetadataILi3EEENS1_24BinaryOpListAlphaFunctorIN3c108BFloat16ELi3ELi2ELi2EEEJNS0_7minimumIfEEfEEEvT_T0_DpT1_,@"STO_CUDA_ENTRY STV_DEFAULT"
_ZN2at6native55_GLOBAL__N__de093ff9_22_ForeachBinaryOpList_cu_a911ec4325multi_tensor_apply_kernelINS1_18TensorListMetadataILi3EEENS1_24BinaryOpListAlphaFunctorIN3c108BFloat16ELi3ELi2ELi2EEEJNS0_7minimumIfEEfEEEvT_T0_DpT1_:
        /* <DEDUP_REMOVED lines=32> */
.L_x_6904:
        /* <DEDUP_REMOVED lines=64> */
[----:B------:R-:W-:-:S04]  /*0600*/  FSETP.GEU.FTZ.AND P5, PT, R25, R10, PT ;  /* 0x0000000a1900720b */ /* 0x000fc80003fbe000 */
[----:B------:R-:W-:Y:S01]  /*0610*/  PLOP3.LUT P4, PT, P4, P5, PT, 0xa2, 0x0 ;  /* 0x000000000000781c */ /* 0x000fe2000278b472 */
[----:B----4-:R-:W-:-:S04]  /*0620*/  IMAD.U32 R26, R26, 0x10000, RZ ;  /* 0x000100001a1a7824 */ /* 0x010fc800078e00ff */
[----:B------:R-:W-:Y:S01]  /*0630*/  FMUL.FTZ R11, R26, UR5 ;  /* 0x000000051a0b7c20 */ /* 0x000fe20008410000 */
[----:B-----5:R-:W-:-:S05]  /*0640*/  IMAD.U32 R0, R0, 0x10000, RZ ;  /* 0x0001000000007824 */ /* 0x020fca00078e00ff */
[C---:B------:R-:W-:Y:S02]  /*0650*/  FSETP.GTU.FTZ.AND P5, PT, |R0|.reuse, +INF , PT ;  /* 0x7f8000000000780b */ /* 0x040fe40003fbc200 */
[----:B------:R-:W-:-:S04]  /*0660*/  FSETP.GEU.FTZ.AND P6, PT, R0, R11, PT ;  /* 0x0000000b0000720b */ /* 0x000fc80003fde000 */
        /* <DEDUP_REMOVED lines=37> */
.L_x_6903:
        /* <DEDUP_REMOVED lines=9> */
.L_x_6905:
        /* <DEDUP_REMOVED lines=23> */
[----:B------:R-:W-:Y:S02]  /*0ac0*/  FSETP.GEU.FTZ.AND P2, PT, R12, R13, PT ;  /* 0x0000000d0c00720b */ /* 0x000fe40003f5e000 */
[----:B------:R-:W-:Y:S01]  /*0ad0*/  FSETP.GEU.FTZ.AND P4, PT, R8, R5, PT ;  /* 0x000000050800720b */ /* 0x000fe20003f9e000 */
[----:B------:R-:W-:Y:S02]  /*0ae0*/  IMAD.U32 R9, R9, 0x10000, RZ ;  /* 0x0001000009097824 */ /* 0x000fe400078e00ff */
[----:B------:R-:W-:Y:S01]  /*0af0*/  FMUL.FTZ R15, R15, UR15 ;  /* 0x0000000f0f0f7c20 */ /* 0x000fe20008410000 */
[----:B------:R-:W-:Y:S01]  /*0b00*/  FMUL.FTZ R6, R11, UR15 ;  /* 0x0000000f0b067c20 */ /* 0x000fe20008410000 */
[----:B------:R-:W-:-:S02]  /*0b10*/  PLOP3.LUT P0, PT, P0, P2, PT, 0xa2, 0x0 ;  /* 0x000000000000781c */ /* 0x000fc40000705472 */
[----:B------:R-:W-:Y:S02]  /*0b20*/  PLOP3.LUT P3, PT, P3, P4, PT, 0xa2, 0x0 ;  /* 0x000000000000781c */ /* 0x000fe40001f69472 */
[C---:B------:R-:W-:Y:S02]  /*0b30*/  FSETP.GTU.FTZ.AND P5, PT, |R14|.reuse, +INF , PT ;  /* 0x7f8000000e00780b */ /* 0x040fe40003fbc200 */
[C---:B------:R-:W-:Y:S02]  /*0b40*/  FSETP.GTU.FTZ.AND P1, PT, |R9|.reuse, +INF , PT ;  /* 0x7f8000000900780b */ /* 0x040fe40003f3c200 */
[----:B------:R-:W-:Y:S02]  /*0b50*/  FSETP.GEU.FTZ.AND P6, PT, R14, R15, PT ;  /* 0x0000000f0e00720b */ /* 0x000fe40003fde000 */
[----:B------:R-:W-:Y:S02]  /*0b60*/  FSETP.GEU.FTZ.AND P2, PT, R9, R6, PT ;  /* 0x000000060900720b */ /* 0x000fe40003f5e000 */
        /* <DEDUP_REMOVED lines=21> */
.L_x_6906:
        /* <DEDUP_REMOVED lines=12> */
.L_x_8094:


//--------------------- .text._ZN2at6native55_GLOBAL__N__de093ff9_22_ForeachBinaryOpList_cu_a911ec4325multi_tensor_apply_kernelINS1_18TensorListMetadataILi3EEENS1_24BinaryOpListAlphaFunctorIfLi3ELi2ELi2EEEJNS0_7minimumIfEEfEEEvT_T0_DpT1_ --------------------------
	.section	.text._ZN2at6native55_GLOBAL__N__de093ff9_22_ForeachBinaryOpList_cu_a911ec4325multi_tensor_apply_kernelINS1_18TensorListMetadataILi3EEENS1_24BinaryOpListAlphaFunctorIfLi3ELi2ELi2EEEJNS0_7minimumIfEEfEEEvT_T0_DpT1_,"ax",@progbits
	.align	128
.text._ZN2at6native55_GLOBAL__N__de093ff9_22_ForeachBinaryOpList_cu_a911ec4325multi_tensor_apply_kernelINS1_18TensorListMetadataILi3EEENS1_24BinaryOpListAlphaFunctorIfLi3ELi2ELi2EEEJNS0_7minimumIfEEfEEEvT_T0_DpT1_:
        .type           _ZN2at6native55_GLOBAL__N__de093ff9_22_ForeachBinaryOpList_cu_a911ec4325multi_tensor_apply_kernelINS1_18TensorListMetadataILi3EEENS1_24BinaryOpListAlphaFunctorIfLi3ELi2ELi2EEEJNS0_7minimumIfEEfEEEvT_T0_DpT1_,@function
        .size           _ZN2at6native55_GLOBAL__N__de093ff9_22_ForeachBinaryOpList_cu_a911ec4325multi_tensor_apply_kernelINS1_18TensorListMetadataILi3EEENS1_24BinaryOpListAlphaFunctorIfLi3ELi2ELi2EEEJNS0_7minimumIfEEfEEEvT_T0_DpT1_,(.L_x_8095 - _ZN2at6native55_GLOBAL__N__de093ff9_22_ForeachBinaryOpList_cu_a911ec4325multi_tensor_apply_kernelINS1_18TensorListMetadataILi3EEENS1_24BinaryOpListAlphaFunctorIfLi3ELi2ELi2EEEJNS0_7minimumIfEEfEEEvT_T0_DpT1_)
        .other          _ZN2at6native55_GLOBAL__N__de093ff9_22_ForeachBinaryOpList_cu_a911ec4325multi_tensor_apply_kernelINS1_18TensorListMetadataILi3EEENS1_24BinaryOpListAlphaFunctorIfLi3ELi2ELi2EEEJNS0_7minimumIfEEfEEEvT_T0_DpT1_,@"STO_CUDA_ENTRY STV_DEFAULT"
_ZN2at6native55_GLOBAL__N__de093ff9_22_ForeachBinaryOpList_cu_a911ec4325multi_tensor_apply_kernelINS1_18TensorListMetadataILi3EEENS1_24BinaryOpListAlphaFunctorIfLi3ELi2ELi2EEEJNS0_7minimumIfEEfEEEvT_T0_DpT1_:
        /* <DEDUP_REMOVED lines=32> */
.L_x_6908:
        /* <DEDUP_REMOVED lines=59> */
[----:B------:R-:W-:Y:S01]  /*05b0*/  FSETP.GEU.FTZ.AND P5, PT, R19, R27, PT ;  /* 0x0000001b1300720b */ /* 0x000fe20003fbe000 */
[----:B----4-:R-:W-:-:S03]  /*05c0*/  FMUL.FTZ R23, R23, UR5 ;  /* 0x0000000517177c20 */ /* 0x010fc60008410000 */
[----:B------:R-:W-:Y:S02]  /*05d0*/  PLOP3.LUT P4, PT, P4, P5, PT, 0xa2, 0x0 ;  /* 0x000000000000781c */ /* 0x000fe4000278b472 */
[C---:B-----5:R-:W-:Y:S02]  /*05e0*/  FSETP.GTU.FTZ.AND P5, PT, |R18|.reuse, +INF , PT ;  /* 0x7f8000001200780b */ /* 0x060fe40003fbc200 */
[----:B------:R-:W-:-:S04]  /*05f0*/  FSETP.GEU.FTZ.AND P6, PT, R18, R23, PT ;  /* 0x000000171200720b */ /* 0x000fc80003fde000 */
        /* <DEDUP_REMOVED lines=11> */
[----:B------:R-:W-:Y:S02]  /*06b0*/  FSETP.GEU.FTZ.AND P5, PT, R29, R26, PT ;  /* 0x0000001a1d00720b */ /* 0x000fe40003fbe000 */
[----:B------:R-:W-:Y:S02]  /*06c0*/  @P3 LEA.HI.X R7, R16, UR11, R17, 0x2, P6 ;  /* 0x0000000b10073c11 */ /* 0x000fe4000b0f1411 */
[----:B------:R-:W-:Y:S02]  /*06d0*/  PLOP3.LUT P4, PT, P4, P5, PT, 0xa2, 0x0 ;  /* 0x000000000000781c */ /* 0x000fe4000278b472 */
[C---:B------:R-:W-:Y:S02]  /*06e0*/  FSETP.GTU.FTZ.AND P5, PT, |R10|.reuse, +INF , PT ;  /* 0x7f8000000a00780b */ /* 0x040fe40003fbc200 */
[----:B------:R-:W-:-:S04]  /*06f0*/  FSETP.GEU.FTZ.AND P6, PT, R10, R11, PT ;  /* 0x0000000b0a00720b */ /* 0x000fc80003fde000 */
        /* <DEDUP_REMOVED lines=13> */
.L_x_6907:
        /* <DEDUP_REMOVED lines=9> */
.L_x_6909:
        /* <DEDUP_REMOVED lines=13> */
[----:B------:R-:W-:-:S02]  /*0930*/  FSETP.GEU.FTZ.AND P1, PT, R4, R3, PT ;  /* 0x000000030400720b */ /* 0x000fc40003f3e000 */
[----:B------:R-:W-:Y:S02]  /*0940*/  FSETP.GTU.FTZ.AND P2, PT, |R5|, +INF , PT ;  /* 0x7f8000000500780b */ /* 0x000fe40003f5c200 */
[----:B------:R-:W-:Y:S02]  /*0950*/  PLOP3.LUT P0, PT, P0, P1, PT, 0xa2, 0x0 ;  /* 0x000000000000781c */ /* 0x000fe40000703472 */
[C---:B------:R-:W-:Y:S02]  /*0960*/  FSETP.GEU.FTZ.AND P1, PT, R7.reuse, R10, PT ;  /* 0x0000000a0700720b */ /* 0x040fe40003f3e000 */
[----:B------:R-:W-:Y:S02]  /*0970*/  FSEL R4, R4, R3, P0 ;  /* 0x0000000304047208 */ /* 0x000fe40000000000 */
[----:B------:R-:W-:Y:S02]  /*0980*/  FSETP.GTU.FTZ.AND P0, PT, |R7|, +INF , PT ;  /* 0x7f8000000700780b */ /* 0x000fe40003f1c200 */
[----:B------:R-:W-:-:S02]  /*0990*/  FSETP.GEU.FTZ.AND P4, PT, R5, R0, PT ;  /* 0x000000000500720b */ /* 0x000fc40003f9e000 */
[----:B------:R-:W-:Y:S02]  /*09a0*/  PLOP3.LUT P0, PT, P0, P1, PT, 0xa2, 0x0 ;  /* 0x000000000000781c */ /* 0x000fe40000703472 */
[C---:B------:R-:W-:Y:S02]  /*09b0*/  FSETP.GTU.FTZ.AND P3, PT, |R6|.reuse, +INF , PT ;  /* 0x7f8000000600780b */ /* 0x040fe40003f7c200 */
[----:B------:R-:W-:Y:S02]  /*09c0*/  FSETP.GEU.FTZ.AND P5, PT, R6, R13, PT ;  /* 0x0000000d0600720b */ /* 0x000fe40003fbe000 */
        /* <DEDUP_REMOVED lines=18> */
.L_x_6910:
        /* <DEDUP_REMOVED lines=9> */
.L_x_8095:


//--------------------- .text._ZN2at6native55_GLOBAL__N__de093ff9_22_ForeachBinaryOpList_cu_a911ec4325multi_tensor_apply_kernelINS1_18TensorListMetadataILi3EEENS1_24BinaryOpListAlphaFunctorIdLi3ELi2ELi2EEEJNS0_7minimumIdEEdEEEvT_T0_DpT1_ --------------------------
	.section	.text._ZN2at6native55_GLOBAL__N__de093ff9_22_ForeachBinaryOpList_cu_a911ec4325multi_tensor_apply_kernelINS1_18TensorListMetadataILi3EEENS1_24BinaryOpListAlphaFunctorIdLi3ELi2ELi2EEEJNS0_7minimumIdEEdEEEvT_T0_DpT1_,"ax",@progbits
	.align	128
.text._ZN2at6native55_GLOBAL__N__de093ff9_22_ForeachBinaryOpList_cu_a911ec4325multi_tensor_apply_kernelINS1_18TensorListMetadataILi3EEENS1_24BinaryOpListAlphaFunctorIdLi3ELi2ELi2EEEJNS0_7minimumIdEEdEEEvT_T0_DpT1_:
        .type           _ZN2at6native55_GLOBAL__N__de093ff9_22_ForeachBinaryOpList_cu_a911ec4325multi_tensor_apply_kernelINS1_18TensorListMetadataILi3EEENS1_24BinaryOpListAlphaFunctorIdLi3ELi2ELi2EEEJNS0_7minimumIdEEdEEEvT_T0_DpT1_,@function
        .size           _ZN2at6native55_GLOBAL__N__de093ff9_22_ForeachBinaryOpList_cu_a911ec4325multi_tensor_apply_kernelINS1_18TensorListMetadataILi3EEENS1_24BinaryOpListAlphaFunctorIdLi3ELi2ELi2EEEJNS0_7minimumIdEEdEEEvT_T0_DpT1_,(.L_x_8096 - _ZN2at6native55_GLOBAL__N__de093ff9_22_ForeachBinaryOpList_cu_a911ec4325multi_tensor_apply_kernelINS1_18TensorListMetadataILi3EEENS1_24BinaryOpListAlphaFunctorIdLi3ELi2ELi2EEEJNS0_7minimumIdEEdEEEvT_T0_DpT1_)
        .other          _ZN2at6native55_GLOBAL__N__de093ff9_22_ForeachBinaryOpList_cu_a911ec4325multi_tensor_apply_kernelINS1_18TensorListMetadataILi3EEENS1_24BinaryOpListAlphaFunctorIdLi3ELi2ELi2EEEJNS0_7minimumIdEEdEEEvT_T0_DpT1_,@"STO_CUDA_ENTRY STV_DEFAULT"
_ZN2at6native55_GLOBAL__N__de093ff9_22_ForeachBinaryOpList_cu_a911ec4325multi_tensor_apply_kernelINS1_18TensorListMetadataILi3EEENS1_24BinaryOpListAlphaFunctorIdLi3ELi2ELi2EEEJNS0_7minimumIdEEdEEEvT_T0_DpT1_:
        /* <DEDUP_REMOVED lines=33> */
.L_x_6912:
        /* <DEDUP_REMOVED lines=57> */
[----:B---3--:R-:W-:-:S06]  /*05a0*/  DSETP.GEU.AND P4, PT, R18, R16, PT ;  /* 0x000000101200722a */ /* 0x008fcc0003f8e000 */
[----:B------:R-:W-:-:S06]  /*05b0*/  DSETP.GTU.OR P4, PT, |R18|, +INF , !P4 ;  /* 0x7ff000001200742a */ /* 0x000fcc000678c600 */
[----:B------:R-:W-:Y:S02]  /*05c0*/  FSEL R16, R18, R16, P4 ;  /* 0x0000001012107208 */ /* 0x000fe40002000000 */
[----:B------:R-:W-:Y:S02]  /*05d0*/  FSEL R17, R19, R17, P4 ;  /* 0x0000001113117208 */ /* 0x000fe40002000000 */
[----:B------:R-:W-:-:S04]  /*05e0*/  @P0 LEA R18, P4, R26, UR8, 0x3 ;  /* 0x000000081a120c11 */ /* 0x000fc8000f8818ff */
[----:B------:R-:W-:-:S05]  /*05f0*/  @P0 LEA.HI.X R19, R26, UR9, R3, 0x3, P4 ;  /* 0x000000091a130c11 */ /* 0x000fca000a0f1c03 */
[----:B------:R5:W2:Y:S02]  /*0600*/  @P0 LDG.E.64 R22, desc[UR14][R18.64] ;  /* 0x0000000e12160981 */ /* 0x000aa4000c1e1b00 */
[----:B-----5:R-:W-:Y:S01]  /*0610*/  DMUL R18, R8, UR18 ;  /* 0x0000001208127c28 */ /* 0x020fe20008000000 */
[----:B------:R-:W-:-:S07]  /*0620*/  @P3 LEA R8, P5, R7, UR10, 0x3 ;  /* 0x0000000a07083c11 */ /* 0x000fce000f8a18ff */
[----:B----4-:R-:W-:Y:S01]  /*0630*/  DSETP.GEU.AND P4, PT, R14, R18, PT ;  /* 0x000000120e00722a */ /* 0x010fe20003f8e000 */
[----:B------:R-:W-:Y:S02]  /*0640*/  @P3 LEA.HI.X R9, R7, UR11, R4, 0x3, P5 ;  /* 0x0000000b07093c11 */ /* 0x000fe4000a8f1c04 */
[C---:B------:R-:W-:Y:S01]  /*0650*/  @P2 LEA R20, P5, R6.reuse, UR10, 0x3 ;  /* 0x0000000a06142c11 */ /* 0x040fe2000f8a18ff */
[----:B------:R-:W-:Y:S02]  /*0660*/  DMUL R10, R10, UR18 ;  /* 0x000000120a0a7c28 */ /* 0x000fe40008000000 */
[----:B------:R-:W-:Y:S01]  /*0670*/  DSETP.GTU.OR P4, PT, |R14|, +INF , !P4 ;  /* 0x7ff000000e00742a */ /* 0x000fe2000678c600 */
[----:B------:R-:W-:-:S05]  /*0680*/  @P2 LEA.HI.X R21, R6, UR11, R5, 0x3, P5 ;  /* 0x0000000b06152c11 */ /* 0x000fca000a8f1c05 */
[C---:B------:R-:W-:Y:S01]  /*0690*/  DSETP.GEU.AND P5, PT, R12.reuse, R10, PT ;  /* 0x0000000a0c00722a */ /* 0x040fe20003fae000 */
[----:B------:R-:W-:Y:S02]  /*06a0*/  FSEL R6, R14, R18, P4 ;  /* 0x000000120e067208 */ /* 0x000fe40002000000 */
[----:B------:R-:W-:Y:S02]  /*06b0*/  FSEL R7, R15, R19, P4 ;  /* 0x000000130f077208 */ /* 0x000fe40002000000 */
[C---:B------:R-:W-:Y:S01]  /*06c0*/  @P1 LEA R4, P6, R27.reuse, UR10, 0x3 ;  /* 0x0000000a1b041c11 */ /* 0x040fe2000f8c18ff */
[----:B------:R-:W-:Y:S01]  /*06d0*/  DSETP.GTU.OR P5, PT, |R12|, +INF , !P5 ;  /* 0x7ff000000c00742a */ /* 0x000fe20006fac600 */
        /* <DEDUP_REMOVED lines=16> */
[----:B------:R-:W-:-:S06]  /*07e0*/  DSETP.GEU.AND P4, PT, R28, R22, PT ;  /* 0x000000161c00722a */ /* 0x000fcc0003f8e000 */
[----:B------:R-:W-:-:S06]  /*07f0*/  DSETP.GTU.OR P4, PT, |R28|, +INF , !P4 ;  /* 0x7ff000001c00742a */ /* 0x000fcc000678c600 */
[----:B------:R-:W-:Y:S02]  /*0800*/  FSEL R12, R28, R22, P4 ;  /* 0x000000161c0c7208 */ /* 0x000fe40002000000 */
[----:B------:R-:W-:-:S05]  /*0810*/  FSEL R13, R29, R23, P4 ;  /* 0x000000171d0d7208 */ /* 0x000fca0002000000 */
[----:B------:R1:W-:Y:S01]  /*0820*/  @P0 STG.E.64 desc[UR14][R2.64], R12 ;  /* 0x0000000c02000986 */ /* 0x0003e2000c101b0e */
[----:B------:R-:W-:-:S04]  /*0830*/  PLOP3.LUT P0, PT, PT, PT, UP1, 0x80, 0x0 ;  /* 0x000000000000781c */ /* 0x000fc80003f0f018 */
[----:B------:R-:W-:-:S13]  /*0840*/  ISETP.LT.AND.EX P0, PT, R15, UR12, PT, P0 ;  /* 0x0000000c0f007c0c */ /* 0x000fda000bf01300 */
[----:B-1----:R-:W-:Y:S05]  /*0850*/  @!P1 BRA P0, `(.L_x_6912) ;  /* 0xfffffff8006c9947 */ /* 0x002fea000003ffff */
[----:B------:R-:W-:Y:S05]  /*0860*/  EXIT ;  /* 0x000000000000794d */ /* 0x000fea0003800000 */
.L_x_6911:
        /* <DEDUP_REMOVED lines=9> */
.L_x_6913:
        /* <DEDUP_REMOVED lines=14> */
[----:B----4-:R-:W-:Y:S02]  /*09e0*/  DSETP.GEU.AND P0, PT, R4, R16, PT ;  /* 0x000000100400722a */ /* 0x010fe40003f0e000 */
[----:B------:R-:W-:Y:S02]  /*09f0*/  DSETP.GEU.AND P1, PT, R6, R18, PT ;  /* 0x000000120600722a */ /* 0x000fe40003f2e000 */
[----:B-----5:R-:W-:Y:S02]  /*0a00*/  DSETP.GEU.AND P2, PT, R10, R14, PT ;  /* 0x0000000e0a00722a */ /* 0x020fe40003f4e000 */
[----:B------:R-:W-:-:S02]  /*0a10*/  DSETP.GTU.OR P0, PT, |R4|, +INF , !P0 ;  /* 0x7ff000000400742a */ /* 0x000fc4000470c600 */
[----:B------:R-:W-:Y:S02]  /*0a20*/  DSETP.GEU.AND P3, PT, R8, R12, PT ;  /* 0x0000000c0800722a */ /* 0x000fe40003f6e000 */
[----:B------:R-:W-:Y:S02]  /*0a30*/  DSETP.GTU.OR P1, PT, |R6|, +INF , !P1 ;  /* 0x7ff000000600742a */ /* 0x000fe40004f2c600 */
[----:B------:R-:W-:Y:S01]  /*0a40*/  FSEL R16, R4, R16, P0 ;  /* 0x0000001004107208 */ /* 0x000fe20000000000 */
[----:B------:R-:W-:Y:S01]  /*0a50*/  DSETP.GTU.OR P2, PT, |R10|, +INF , !P2 ;  /* 0x7ff000000a00742a */ /* 0x000fe2000574c600 */
[----:B------:R-:W-:Y:S01]  /*0a60*/  FSEL R17, R5, R17, P0 ;  /* 0x0000001105117208 */ /* 0x000fe20000000000 */
[----:B------:R-:W-:Y:S01]  /*0a70*/  DSETP.GTU.OR P0, PT, |R8|, +INF , !P3 ;  /* 0x7ff000000800742a */ /* 0x000fe20005f0c600 */
[----:B------:R-:W-:Y:S02]  /*0a80*/  FSEL R18, R6, R18, P1 ;  /* 0x0000001206127208 */ /* 0x000fe40000800000 */
[----:B------:R-:W-:-:S02]  /*0a90*/  FSEL R19, R7, R19, P1 ;  /* 0x0000001307137208 */ /* 0x000fc40000800000 */
        /* <DEDUP_REMOVED lines=26> */
.L_x_6914:
        /* <DEDUP_REMOVED lines=12> */
.L_x_8096:


//--------------------- .text._ZN2at6native55_GLOBAL__N__de093ff9_22_ForeachBinaryOpList_cu_a911ec4325multi_tensor_apply_kernelINS1_18TensorListMetadataILi3EEENS1_24BinaryOpListAlphaFunctorIsLi3ELi2ELi2EEEJNS0_7minimumIsEEsEEEvT_T0_DpT1_ --------------------------
	.section	.text._ZN2at6native55_GLOBAL__N__de093ff9_22_ForeachBinaryOpList_cu_a911ec4325multi_tensor_apply_kernelINS1_18TensorListMetadataILi3EEENS1_24BinaryOpListAlphaFunctorIsLi3ELi2ELi2EEEJNS0_7minimumIsEEsEEEvT_T0_DpT1_,"ax",@progbits
	.align	128
.text._ZN2at6native55_GLOBAL__N__de093ff9_22_ForeachBinaryOpList_cu_a911ec4325multi_tensor_apply_kernelINS1_18TensorListMetadataILi3EEENS1_24BinaryOpListAlphaFunctorIsLi3ELi2ELi2EEEJNS0_7minimumIsEEsEEEvT_T0_DpT1_:
        .type           _ZN2at6native55_GLOBAL__N__de093ff9_22_ForeachBinaryOpList_cu_a911ec4325multi_tensor_apply_kernelINS1_18TensorListMetadataILi3EEENS1_24BinaryOpListAlphaFunctorIsLi3ELi2ELi2EEEJNS0_7minimumIsEEsEEEvT_T0_DpT1_,@function
        .size           _ZN2at6native55_GLOBAL__N__de093ff9_22_ForeachBinaryOpList_cu_a911ec4325multi_tensor_apply_kernelINS1_18TensorListMetadataILi3EEENS1_24BinaryOpListAlphaFunctorIsLi3ELi2ELi2EEEJNS0_7minimumIsEEsEEEvT_T0_DpT1_,(.L_x_8097 - _ZN2at6native55_GLOBAL__N__de093ff9_22_ForeachBinaryOpList_cu_a911ec4325multi_tensor_apply_kernelINS1_18TensorListMetadataILi3EEENS1_24BinaryOpListAlphaFunctorIsLi3ELi2ELi2EEEJNS0_7minimumIsEEsEEEvT_T0_DpT1_)
        .other          _ZN2at6native55_GLOBAL__N__de093ff9_22_ForeachBinaryOpList_cu_a911ec4325multi_tensor_apply_kernelINS1_18TensorListMetadataILi3EEENS1_24BinaryOpListAlphaFunctorIsLi3ELi2ELi2EEEJNS0_7minimumIsEEsEEEvT_T0_DpT1_,@"STO_CUDA_ENTRY STV_DEFAULT"
_ZN2at6native55_GLOBAL__N__de093ff9_22_ForeachBinaryOpList_cu_a911ec4325multi_tensor_apply_kernelINS1_18TensorListMetadataILi3EEENS1_24BinaryOpListAlphaFunctorIsLi3ELi2ELi2EEEJNS0_7minimumIsEEsEEEvT_T0_DpT1_:
        /* <DEDUP_REMOVED lines=32> */
.L_x_6916:
        /* <DEDUP_REMOVED lines=71> */
[----:B------:R-:W-:Y:S01]  /*0670*/  VIMNMX.S16x2 R19, R8, R10, PT ;  /* 0x0000000a08137248 */ /* 0x000fe20003fe0300 */
[----:B------:R-:W-:Y:S01]  /*0680*/  IMAD R8, R21, UR4, RZ ;  /* 0x0000000415087c24 */ /* 0x000fe2000f8e02ff */
[----:B------:R-:W-:Y:S01]  /*0690*/  @P3 LEA R20, P4, R11, UR10, 0x1 ;  /* 0x0000000a0b143c11 */ /* 0x000fe2000f8808ff */
[----:B------:R-:W-:-:S03]  /*06a0*/  IMAD R10, R22, UR4, RZ ;  /* 0x00000004160a7c24 */ /* 0x000fc6000f8e02ff */
[----:B------:R-:W-:Y:S01]  /*06b0*/  @P3 LEA.HI.X R21, R11, UR11, R18, 0x1, P4 ;  /* 0x0000000b0b153c11 */ /* 0x000fe2000a0f0c12 */
[----:B------:R2:W-:Y:S01]  /*06c0*/  @P0 STG.E.U16 desc[UR12][R12.64], R19 ;  /* 0x000000130c000986 */ /* 0x0005e2000c10150c */
[----:B------:R-:W-:Y:S02]  /*06d0*/  VIMNMX.S16x2 R4, R4, R6, PT ;  /* 0x0000000604047248 */ /* 0x000fe40003fe0300 */
[----:B------:R-:W-:Y:S01]  /*06e0*/  VIMNMX.S16x2 R2, R2, R8, PT ;  /* 0x0000000802027248 */ /* 0x000fe20003fe0300 */
[----:B------:R-:W-:Y:S01]  /*06f0*/  IMAD.MOV.U32 R8, RZ, RZ, R7 ;  /* 0x000000ffff087224 */ /* 0x000fe200078e0007 */
[----:B------:R-:W-:-:S03]  /*0700*/  VIMNMX.S16x2 R0, R0, R10, PT ;  /* 0x0000000a00007248 */ /* 0x000fc60003fe0300 */
        /* <DEDUP_REMOVED lines=11> */
.L_x_6915:
        /* <DEDUP_REMOVED lines=10> */
.L_x_6917:
        /* <DEDUP_REMOVED lines=22> */
[----:B------:R-:W-:Y:S02]  /*09c0*/  VIMNMX.S16x2 R6, R6, R8, PT ;  /* 0x0000000806067248 */ /* 0x000fe40003fe0300 */
[----:B------:R-:W-:Y:S01]  /*09d0*/  VIMNMX.S16x2 R7, R0, R10, PT ;  /* 0x0000000a00077248 */ /* 0x000fe20003fe0300 */
[----:B------:R-:W-:Y:S01]  /*09e0*/  IMAD.SHL.U32 R0, R5, 0x4, RZ ;  /* 0x0000000405007824 */ /* 0x000fe200078e00ff */
[----:B------:R-:W-:Y:S01]  /*09f0*/  VIMNMX.S16x2 R12, R13, R12, PT ;  /* 0x0000000c0d0c7248 */ /* 0x000fe20003fe0300 */
[----:B------:R-:W-:Y:S01]  /*0a00*/  IMAD.X R4, RZ, RZ, R4, P0 ;  /* 0x000000ffff047224 */ /* 0x000fe200000e0604 */
[----:B------:R-:W-:-:S02]  /*0a10*/  VIMNMX.S16x2 R14, R9, R14, PT ;  /* 0x0000000e090e7248 */ /* 0x000fc40003fe0300 */
        /* <DEDUP_REMOVED lines=10> */
.L_x_6918:
        /* <DEDUP_REMOVED lines=12> */
.L_x_8097:


//--------------------- .text._ZN2at6native55_GLOBAL__N__de093ff9_22_ForeachBinaryOpList_cu_a911ec4325multi_tensor_apply_kernelINS1_18TensorListMetadataILi3EEENS1_24BinaryOpListAlphaFunctorIlLi3ELi2ELi2EEEJNS0_7minimumIlEElEEEvT_T0_DpT1_ --------------------------
	.section	.text._ZN2at6native55_GLOBAL__N__de093ff9_22_ForeachBinaryOpList_cu_a911ec4325multi_tensor_apply_kernelINS1_18TensorListMetadataILi3EEENS1_24BinaryOpListAlphaFunctorIlLi3ELi2ELi2EEEJNS0_7minimumIlEElEEEvT_T0_DpT1_,"ax",@progbits
	.align	128
.text._ZN2at6native55_GLOBAL__N__de093ff9_22_ForeachBinaryOpList_cu_a911ec4325multi_tensor_apply_kernelINS1_18TensorListMetadataILi3EEENS1_24BinaryOpListAlphaFunctorIlLi3ELi2ELi2EEEJNS0_7minimumIlEElEEEvT_T0_DpT1_:
        .type           _ZN2at6native55_GLOBAL__N__de093ff9_22_ForeachBinaryOpList_cu_a911ec4325multi_tensor_apply_kernelINS1_18TensorListMetadataILi3EEENS1_24BinaryOpListAlphaFunctorIlLi3ELi2ELi2EEEJNS0_7minimumIlEElEEEvT_T0_DpT1_,@function
        .size           _ZN2at6native55_GLOBAL__N__de093ff9_22_ForeachBinaryOpList_cu_a911ec4325multi_tensor_apply_kernelINS1_18TensorListMetadataILi3EEENS1_24BinaryOpListAlphaFunctorIlLi3ELi2ELi2EEEJNS0_7minimumIlEElEEEvT_T0_DpT1_,(.L_x_8098 - _ZN2at6native55_GLOBAL__N__de093ff9_22_ForeachBinaryOpList_cu_a911ec4325multi_tensor_apply_kernelINS1_18TensorListMetadataILi3EEENS1_24BinaryOpListAlphaFunctorIlLi3ELi2ELi2EEEJNS0_7minimumIlEElEEEvT_T0_DpT1_)
        .other          _ZN2at6native55_GLOBAL__N__de093ff9_22_ForeachBinaryOpList_cu_a911ec4325multi_tensor_apply_kernelINS1_18TensorListMetadataILi3EEENS1_24BinaryOpListAlphaFunctorIlLi3ELi2ELi2EEEJNS0_7minimumIlEElEEEvT_T0_DpT1_,@"STO_CUDA_ENTRY STV_DEFAULT"
_ZN2at6native55_GLOBAL__N__de093ff9_22_ForeachBinaryOpList_cu_a911ec4325multi_tensor_apply_kernelINS1_18TensorListMetadataILi3EEENS1_24BinaryOpListAlphaFunctorIlLi3ELi2ELi2EEEJNS0_7minimumIlEElEEEvT_T0_DpT1_:
        /* <DEDUP_REMOVED lines=33> */
.L_x_6920:
        /* <DEDUP_REMOVED lines=60> */
[----:B---3--:R-:W-:-:S04]  /*05d0*/  ISETP.LT.U32.AND P4, PT, R8, R16, PT ;  /* 0x000000100800720c */ /* 0x008fc80003f81070 */
[CC--:B------:R-:W-:Y:S02]  /*05e0*/  ISETP.LT.AND.EX P4, PT, R9.reuse, R17.reuse, PT, P4 ;  /* 0x000000110900720c */ /* 0x0c0fe40003f81340 */
        /* <DEDUP_REMOVED lines=11> */
[----:B------:R-:W-:Y:S01]  /*06a0*/  ISETP.LT.U32.AND P4, PT, R10, R20, PT ;  /* 0x000000140a00720c */ /* 0x000fe20003f81070 */
[----:B-----5:R-:W-:-:S03]  /*06b0*/  IMAD R21, R15, UR18, RZ ;  /* 0x000000120f157c24 */ /* 0x020fc6000f8e02ff */
[----:B------:R-:W-:Y:S01]  /*06c0*/  ISETP.LT.AND.EX P4, PT, R11, R3, PT, P4 ;  /* 0x000000030b00720c */ /* 0x000fe20003f81340 */
[----:B------:R-:W-:-:S03]  /*06d0*/  IMAD R21, R14, UR19, R21 ;  /* 0x000000130e157c24 */ /* 0x000fc6000f8e0215 */
[----:B------:R-:W-:Y:S01]  /*06e0*/  SEL R10, R10, R20, P4 ;  /* 0x000000140a0a7207 */ /* 0x000fe20002000000 */
[----:B------:R-:W-:Y:S01]  /*06f0*/  IMAD.WIDE.U32 R14, R14, UR18, RZ ;  /* 0x000000120e0e7c25 */ /* 0x000fe2000f8e00ff */
[----:B------:R-:W-:Y:S02]  /*0700*/  SEL R11, R11, R3, P4 ;  /* 0x000000030b0b7207 */ /* 0x000fe40002000000 */
[----:B------:R-:W-:Y:S01]  /*0710*/  @P1 LEA R2, P4, R4, UR10, 0x3 ;  /* 0x0000000a04021c11 */ /* 0x000fe2000f8818ff */
[----:B------:R-:W-:-:S03]  /*0720*/  IMAD.IADD R21, R15, 0x1, R21 ;  /* 0x000000010f157824 */ /* 0x000fc600078e0215 */
[----:B------:R-:W-:Y:S02]  /*0730*/  @P1 LEA.HI.X R3, R4, UR11, R5, 0x3, P4 ;  /* 0x0000000b04031c11 */ /* 0x000fe4000a0f1c05 */
[-C--:B------:R-:W-:Y:S02]  /*0740*/  ISETP.LT.U32.AND P4, PT, R18, R14.reuse, PT ;  /* 0x0000000e1200720c */ /* 0x080fe40003f81070 */
[C---:B------:R-:W-:Y:S02]  /*0750*/  @P2 LEA R4, P5, R6.reuse, UR10, 0x3 ;  /* 0x0000000a06042c11 */ /* 0x040fe4000f8a18ff */
[----:B------:R-:W-:Y:S01]  /*0760*/  ISETP.LT.AND.EX P4, PT, R19, R21, PT, P4 ;  /* 0x000000151300720c */ /* 0x000fe20003f81340 */
        /* <DEDUP_REMOVED lines=18> */
[----:B------:R-:W-:-:S04]  /*0890*/  ISETP.LT.U32.AND P6, PT, R12, R8, PT ;  /* 0x000000080c00720c */ /* 0x000fc80003fc1070 */
[----:B------:R-:W-:-:S04]  /*08a0*/  ISETP.LT.AND.EX P4, PT, R13, R23, PT, P6 ;  /* 0x000000170d00720c */ /* 0x000fc80003f81360 */
        /* <DEDUP_REMOVED lines=8> */
.L_x_6919:
        /* <DEDUP_REMOVED lines=9> */
.L_x_6921:
        /* <DEDUP_REMOVED lines=13> */
[----:B----4-:R-:W-:-:S03]  /*0a90*/  ISETP.LT.U32.AND P0, PT, R14, R22, PT ;  /* 0x000000160e00720c */ /* 0x010fc60003f01070 */
[----:B------:R-:W-:Y:S02]  /*0aa0*/  IMAD.IADD R21, R23, 0x1, R19 ;  /* 0x0000000117157824 */ /* 0x000fe400078e0213 */
[----:B------:R-:W-:Y:S02]  /*0ab0*/  IMAD R17, R17, UR18, RZ ;  /* 0x0000001211117c24 */ /* 0x000fe4000f8e02ff */
[----:B------:R-:W-:Y:S01]  /*0ac0*/  IMAD.WIDE.U32 R18, R16, UR18, RZ ;  /* 0x0000001210127c25 */ /* 0x000fe2000f8e00ff */
[----:B------:R-:W-:-:S03]  /*0ad0*/  ISETP.LT.AND.EX P0, PT, R15, R21, PT, P0 ;  /* 0x000000150f00720c */ /* 0x000fc60003f01300 */
[----:B------:R-:W-:Y:S02]  /*0ae0*/  IMAD R23, R16, UR19, R17 ;  /* 0x0000001310177c24 */ /* 0x000fe4000f8e0211 */
[----:B---3--:R-:W-:Y:S02]  /*0af0*/  IMAD R7, R7, UR18, RZ ;  /* 0x0000001207077c24 */ /* 0x008fe4000f8e02ff */
[----:B------:R-:W-:Y:S01]  /*0b00*/  IMAD R5, R5, UR18, RZ ;  /* 0x0000001205057c24 */ /* 0x000fe2000f8e02ff */
[----:B------:R-:W-:Y:S01]  /*0b10*/  SEL R16, R14, R22, P0 ;  /* 0x000000160e107207 */ /* 0x000fe20000000000 */
[----:B------:R-:W-:Y:S01]  /*0b20*/  IMAD.IADD R19, R19, 0x1, R23 ;  /* 0x0000000113137824 */ /* 0x000fe200078e0217 */
[----:B------:R-:W-:Y:S01]  /*0b30*/  SEL R17, R15, R21, P0 ;  /* 0x000000150f117207 */ /* 0x000fe20000000000 */
[----:B------:R-:W-:Y:S01]  /*0b40*/  IMAD.WIDE.U32 R14, R6, UR18, RZ ;  /* 0x00000012060e7c25 */ /* 0x000fe2000f8e00ff */
[----:B------:R-:W-:-:S03]  /*0b50*/  ISETP.LT.U32.AND P0, PT, R12, R18, PT ;  /* 0x000000120c00720c */ /* 0x000fc60003f01070 */
[----:B------:R-:W-:Y:S02]  /*0b60*/  IMAD R21, R6, UR19, R7 ;  /* 0x0000001306157c24 */ /* 0x000fe4000f8e0207 */
[----:B------:R-:W-:-:S04]  /*0b70*/  IMAD.WIDE.U32 R6, R4, UR18, RZ ;  /* 0x0000001204067c25 */ /* 0x000fc8000f8e00ff */
[----:B------:R-:W-:Y:S01]  /*0b80*/  IMAD R5, R4, UR19, R5 ;  /* 0x0000001304057c24 */ /* 0x000fe2000f8e0205 */
[-C--:B------:R-:W-:Y:S01]  /*0b90*/  ISETP.LT.AND.EX P0, PT, R13, R19.reuse, PT, P0 ;  /* 0x000000130d00720c */ /* 0x080fe20003f01300 */
[----:B------:R-:W-:Y:S01]  /*0ba0*/  IMAD.IADD R15, R15, 0x1, R21 ;  /* 0x000000010f0f7824 */ /* 0x000fe200078e0215 */
[----:B-----5:R-:W-:Y:S01]  /*0bb0*/  ISETP.LT.U32.AND P1, PT, R10, R14, PT ;  /* 0x0000000e0a00720c */ /* 0x020fe20003f21070 */
[----:B------:R-:W-:Y:S01]  /*0bc0*/  IMAD.IADD R7, R7, 0x1, R5 ;  /* 0x0000000107077824 */ /* 0x000fe200078e0205 */
[----:B------:R-:W-:Y:S02]  /*0bd0*/  ISETP.LT.U32.AND P2, PT, R8, R6, PT ;  /* 0x000000060800720c */ /* 0x000fe40003f41070 */
[----:B------:R-:W-:Y:S02]  /*0be0*/  SEL R18, R12, R18, P0 ;  /* 0x000000120c127207 */ /* 0x000fe40000000000 */
[----:B------:R-:W-:Y:S02]  /*0bf0*/  SEL R19, R13, R19, P0 ;  /* 0x000000130d137207 */ /* 0x000fe40000000000 */
[----:B------:R-:W-:-:S02]  /*0c00*/  ISETP.LT.AND.EX P1, PT, R11, R15, PT, P1 ;  /* 0x0000000f0b00720c */ /* 0x000fc40003f21310 */
[----:B------:R-:W-:Y:S02]  /*0c10*/  ISETP.LT.AND.EX P0, PT, R9, R7, PT, P2 ;  /* 0x000000070900720c */ /* 0x000fe40003f01320 */
        /* <DEDUP_REMOVED lines=26> */
.L_x_6922:
        /* <DEDUP_REMOVED lines=12> */
.L_x_8098:


//--------------------- .text._ZN2at6native55_GLOBAL__N__de093ff9_22_ForeachBinaryOpList_cu_a911ec4325multi_tensor_apply_kernelINS1_18TensorListMetadataILi3EEENS1_24BinaryOpListAlphaFunctorIiLi3ELi2ELi2EEEJNS0_7minimumIiEEiEEEvT_T0_DpT1_ --------------------------
	.section	.text._ZN2at6native55_GLOBAL__N__de093ff9_22_ForeachBinaryOpList_cu_a911ec4325multi_tensor_apply_kernelINS1_18TensorListMetadataILi3EEENS1_24BinaryOpListAlphaFunctorIiLi3ELi2ELi2EEEJNS0_7minimumIiEEiEEEvT_T0_DpT1_,"ax",@progbits
	.align	128
.text._ZN2at6native55_GLOBAL__N__de093ff9_22_ForeachBinaryOpList_cu_a911ec4325multi_tensor_apply_kernelINS1_18TensorListMetadataILi3EEENS1_24BinaryOpListAlphaFunctorIiLi3ELi2ELi2EEEJNS0_7minimumIiEEiEEEvT_T0_DpT1_:
        .type           _ZN2at6native55_GLOBAL__N__de093ff9_22_ForeachBinaryOpList_cu_a911ec4325multi_tensor_apply_kernelINS1_18TensorListMetadataILi3EEENS1_24BinaryOpListAlphaFunctorIiLi3ELi2ELi2EEEJNS0_7minimumIiEEiEEEvT_T0_DpT1_,@function
        .size           _ZN2at6native55_GLOBAL__N__de093ff9_22_ForeachBinaryOpList_cu_a911ec4325multi_tensor_apply_kernelINS1_18TensorListMetadataILi3EEENS1_24BinaryOpListAlphaFunctorIiLi3ELi2ELi2EEEJNS0_7minimumIiEEiEEEvT_T0_DpT1_,(.L_x_8099 - _ZN2at6native55_GLOBAL__N__de093ff9_22_ForeachBinaryOpList_cu_a911ec4325multi_tensor_apply_kernelINS1_18TensorListMetadataILi3EEENS1_24BinaryOpListAlphaFunctorIiLi3ELi2ELi2EEEJNS0_7minimumIiEEiEEEvT_T0_DpT1_)
        .other          _ZN2at6native55_GLOBAL__N__de093ff9_22_ForeachBinaryOpList_cu_a911ec4325multi_tensor_apply_kernelINS1_18TensorListMetadataILi3EEENS1_24BinaryOpListAlphaFunctorIiLi3ELi2ELi2EEEJNS0_7minimumIiEEiEEEvT_T0_DpT1_,@"STO_CUDA_ENTRY STV_DEFAULT"
_ZN2at6native55_GLOBAL__N__de093ff9_22_ForeachBinaryOpList_cu_a911ec4325multi_tensor_apply_kernelINS1_18TensorListMetadataILi3EEENS1_24BinaryOpListAlphaFunctorIiLi3ELi2ELi2EEEJNS0_7minimumIiEEiEEEvT_T0_DpT1_:
        /* <DEDUP_REMOVED lines=31> */
.L_x_6924:
        /* <DEDUP_REMOVED lines=65> */
[----:B--2---:R-:W-:Y:S01]  /*0600*/  VIMNMX R3, R10, R3, PT ;  /* 0x000000030a037248 */ /* 0x004fe20003fe0100 */
[----:B------:R-:W-:Y:S01]  /*0610*/  IMAD R24, R24, UR5, RZ ;  /* 0x0000000518187c24 */ /* 0x000fe2000f8e02ff */
[----:B------:R-:W-:Y:S02]  /*0620*/  VIMNMX R11, R12, R11, PT ;  /* 0x0000000b0c0b7248 */ /* 0x000fe40003fe0100 */
[----:B------:R-:W-:Y:S01]  /*0630*/  @P3 LEA.HI.X R23, R8, UR11, R9, 0x2, P5 ;  /* 0x0000000b08173c11 */ /* 0x000fe2000a8f1409 */
[----:B------:R1:W-:Y:S01]  /*0640*/  @P0 STG.E desc[UR12][R18.64], R3 ;  /* 0x0000000312000986 */ /* 0x0003e2000c10190c */
[----:B-----5:R-:W-:Y:S01]  /*0650*/  IMAD R26, R26, UR5, RZ ;  /* 0x000000051a1a7c24 */ /* 0x020fe2000f8e02ff */
[----:B------:R-:W-:Y:S02]  /*0660*/  VIMNMX R25, R24, R25, PT ;  /* 0x0000001918197248 */ /* 0x000fe40003fe0100 */
[----:B------:R1:W-:Y:S02]  /*0670*/  @P1 STG.E desc[UR12][R20.64], R11 ;  /* 0x0000000b14001986 */ /* 0x0003e4000c10190c */
[----:B------:R-:W-:-:S02]  /*0680*/  VIMNMX R27, R26, R27, PT ;  /* 0x0000001b1a1b7248 */ /* 0x000fc40003fe0100 */
        /* <DEDUP_REMOVED lines=8> */
.L_x_6923:
        /* <DEDUP_REMOVED lines=9> */
.L_x_6925:
        /* <DEDUP_REMOVED lines=12> */
[----:B---3--:R-:W-:Y:S01]  /*0860*/  VIMNMX R7, R7, R12, PT ;  /* 0x0000000c07077248 */ /* 0x008fe20003fe0100 */
[----:B------:R-:W-:Y:S01]  /*0870*/  IMAD R13, R8, UR15, RZ ;  /* 0x0000000f080d7c24 */ /* 0x000fe2000f8e02ff */
[----:B------:R-:W-:-:S02]  /*0880*/  VIMNMX R6, R6, R11, PT ;  /* 0x0000000b06067248 */ /* 0x000fc40003fe0100 */
[----:B------:R-:W-:Y:S02]  /*0890*/  IADD3.X R11, R17, UR11, RZ, P0, !PT ;  /* 0x0000000b110b7c10 */ /* 0x000fe400087fe4ff */
[----:B------:R-:W-:Y:S02]  /*08a0*/  IADD3 R15, P0, R15, UR5, RZ ;  /* 0x000000050f0f7c10 */ /* 0x000fe4000ff1e0ff */
[----:B------:R-:W-:Y:S02]  /*08b0*/  VIMNMX R5, R5, R0, PT ;  /* 0x0000000005057248 */ /* 0x000fe40003fe0100 */
[----:B------:R-:W-:Y:S01]  /*08c0*/  VIMNMX R4, R4, R13, PT ;  /* 0x0000000d04047248 */ /* 0x000fe20003fe0100 */
        /* <DEDUP_REMOVED lines=10> */
.L_x_6926:
        /* <DEDUP_REMOVED lines=9> */
.L_x_8099:


//--------------------- .text._ZN2at6native55_GLOBAL__N__de093ff9_22_ForeachBinaryOpList_cu_a911ec4325multi_tensor_apply_kernelINS1_18TensorListMetadataILi3EEENS1_24BinaryOpListAlphaFunctorIaLi3ELi2ELi2EEEJNS0_7minimumIaEEaEEEvT_T0_DpT1_ --------------------------
	.section	.text._ZN2at6native55_GLOBAL__N__de093ff9_22_ForeachBinaryOpList_cu_a911ec4325multi_tensor_apply_kernelINS1_18TensorListMetadataILi3EEENS1_24BinaryOpListAlphaFunctorIaLi3ELi2ELi2EEEJNS0_7minimumIaEEaEEEvT_T0_DpT1_,"ax",@progbits
	.align	128
.text._ZN2at6native55_GLOBAL__N__de093ff9_22_ForeachBinaryOpList_cu_a911ec4325multi_tensor_apply_kernelINS1_18TensorListMetadataILi3EEENS1_24BinaryOpListAlphaFunctorIaLi3ELi2ELi2EEEJNS0_7minimumIaEEaEEEvT_T0_DpT1_:
        .type           _ZN2at6native55_GLOBAL__N__de093ff9_22_ForeachBinaryOpList_cu_a911ec4325multi_tensor_apply_kernelINS1_18TensorListMetadataILi3EEENS1_24BinaryOpListAlphaFunctorIaLi3ELi2ELi2EEEJNS0_7minimumIaEEaEEEvT_T0_DpT1_,@function
        .size           _ZN2at6native55_GLOBAL__N__de093ff9_22_ForeachBinaryOpList_cu_a911ec4325multi_tensor_apply_kernelINS1_18TensorListMetadataILi3EEENS1_24BinaryOpListAlphaFunctorIaLi3ELi2ELi2EEEJNS0_7minimumIaEEaEEEvT_T0_DpT1_,(.L_x_8100 - _ZN2at6native55_GLOBAL__N__de093ff9_22_ForeachBinaryOpList_cu_a911ec4325multi_tensor_apply_kernelINS1_18TensorListMetadataILi3EEENS1_24BinaryOpListAlphaFunctorIaLi3ELi2ELi2EEEJNS0_7minimumIaEEaEEEvT_T0_DpT1_)
        .other          _ZN2at6native55_GLOBAL__N__de093ff9_22_ForeachBinaryOpList_cu_a911ec4325multi_tensor_apply_kernelINS1_18TensorListMetadataILi3EEENS1_24BinaryOpListAlphaFunctorIaLi3ELi2ELi2EEEJNS0_7minimumIaEEaEEEvT_T0_DpT1_,@"STO_CUDA_ENTRY STV_DEFAULT"
_ZN2at6native55_GLOBAL__N__de093ff9_22_ForeachBinaryOpList_cu_a911ec4325multi_tensor_apply_kernelINS1_18TensorListMetadataILi3EEENS1_24BinaryOpListAlphaFunctorIaLi3ELi2ELi2EEEJNS0_7minimumIaEEaEEEvT_T0_DpT1_:
        /* <DEDUP_REMOVED lines=32> */
.L_x_6928:
        /* <DEDUP_REMOVED lines=69> */
[----:B------:R-:W-:Y:S01]  /*0650*/  VIMNMX.S16x2 R3, R0, R2, PT ;  /* 0x0000000200037248 */ /* 0x000fe20003fe0300 */
        /* <DEDUP_REMOVED lines=12> */
[----:B------:R-:W-:Y:S02]  /*0720*/  VIMNMX.S16x2 R9, R4, R6, PT ;  /* 0x0000000604097248 */ /* 0x000fe40003fe0300 */
[----:B------:R-:W-:Y:S02]  /*0730*/  VIMNMX.S16x2 R8, R0, R2, PT ;  /* 0x0000000200087248 */ /* 0x000fe40003fe0300 */
        /* <DEDUP_REMOVED lines=8> */
[----:B------:R-:W-:Y:S02]  /*07c0*/  VIMNMX.S16x2 R0, R0, R2, PT ;  /* 0x0000000200007248 */ /* 0x000fe40003fe0300 */
        /* <DEDUP_REMOVED lines=14> */
.L_x_6927:
        /* <DEDUP_REMOVED lines=8> */
.L_x_6929:
        /* <DEDUP_REMOVED lines=22> */
[----:B------:R-:W-:Y:S01]  /*0a90*/  VIMNMX.S16x2 R5, R4, R8, PT ;  /* 0x0000000804057248 */ /* 0x000fe20003fe0300 */
        /* <DEDUP_REMOVED lines=10> */
[----:B------:R-:W-:Y:S02]  /*0b40*/  VIMNMX.S16x2 R10, R4, R10, PT ;  /* 0x0000000a040a7248 */ /* 0x000fe40003fe0300 */
[----:B------:R-:W-:Y:S02]  /*0b50*/  PRMT R4, R6, 0x7710, RZ ;  /* 0x0000771006047816 */ /* 0x000fe400000000ff */
[----:B------:R-:W-:Y:S02]  /*0b60*/  VIMNMX.S16x2 R12, R8, R12, PT ;  /* 0x0000000c080c7248 */ /* 0x000fe40003fe0300 */
[----:B------:R-:W-:Y:S02]  /*0b70*/  PRMT R6, R7, 0x7710, RZ ;  /* 0x0000771007067816 */ /* 0x000fe400000000ff */
[----:B------:R-:W-:-:S02]  /*0b80*/  PRMT R8, R5, 0x7610, R8 ;  /* 0x0000761005087816 */ /* 0x000fc40000000008 */
[----:B------:R-:W-:Y:S02]  /*0b90*/  PRMT R7, R10, 0x7610, R7 ;  /* 0x000076100a077816 */ /* 0x000fe40000000007 */
[----:B------:R-:W-:Y:S02]  /*0ba0*/  VIMNMX.S16x2 R6, R4, R6, PT ;  /* 0x0000000604067248 */ /* 0x000fe40003fe0300 */
        /* <DEDUP_REMOVED lines=17> */
.L_x_6930:
        /* <DEDUP_REMOVED lines=12> */
.L_x_8100:


//--------------------- .text._ZN2at6native55_GLOBAL__N__de093ff9_22_ForeachBinaryOpList_cu_a911ec4325multi_tensor_apply_kernelINS1_18TensorListMetadataILi3EEENS1_24BinaryOpListAlphaFunctorIhLi3ELi2ELi2EEEJNS0_7minimumIhEEhEEEvT_T0_DpT1_ --------------------------
	.section	.text._ZN2at6native55_GLOBAL__N__de093ff9_22_ForeachBinaryOpList_cu_a911ec4325multi_tensor_apply_kernelINS1_18TensorListMetadataILi3EEENS1_24BinaryOpListAlphaFunctorIhLi3ELi2ELi2EEEJNS0_7minimumIhEEhEEEvT_T0_DpT1_,"ax",@progbits
	.align	128
.text._ZN2at6native55_GLOBAL__N__de093ff9_22_ForeachBinaryOpList_cu_a911ec4325multi_tensor_apply_kernelINS1_18TensorListMetadataILi3EEENS1_24BinaryOpListAlphaFunctorIhLi3ELi2ELi2EEEJNS0_7minimumIhEEhEEEvT_T0_DpT1_:
        .type           _ZN2at6native55_GLOBAL__N__de093ff9_22_ForeachBinaryOpList_cu_a911ec4325multi_tensor_apply_kernelINS1_18TensorListMetadataILi3EEENS1_24BinaryOpListAlphaFunctorIhLi3ELi2ELi2EEEJNS0_7minimumIhEEhEEEvT_T0_DpT1_,@function
        .size           _ZN2at6native55_GLOBAL__N__de093ff9_22_ForeachBinaryOpList_cu_a911ec4325multi_tensor_apply_kernelINS1_18TensorListMetadataILi3EEENS1_24BinaryOpListAlphaFunctorIhLi3ELi2ELi2EEEJNS0_7minimumIhEEhEEEvT_T0_DpT1_,(.L_x_8101 - _ZN2at6native55_GLOBAL__N__de093ff9_22_ForeachBinaryOpList_cu_a911ec4325multi_tensor_apply_kernelINS1_18TensorListMetadataILi3EEENS1_24BinaryOpListAlphaFunctorIhLi3ELi2ELi2EEEJNS0_7minimumIhEEhEEEvT_T0_DpT1_)
        .other          _ZN2at6native55_GLOBAL__N__de093ff9_22_ForeachBinaryOpList_cu_a911ec4325multi_tensor_apply_kernelINS1_18TensorListMetadataILi3EEENS1_24BinaryOpListAlphaFunctorIhLi3ELi2ELi2EEEJNS0_7minimumIhEEhEEEvT_T0_DpT1_,@"STO_CUDA_ENTRY STV_DEFAULT"
_ZN2at6native55_GLOBAL__N__de093ff9_22_ForeachBinaryOpList_cu_a911ec4325multi_tensor_apply_kernelINS1_18TensorListMetadataILi3EEENS1_24BinaryOpListAlphaFunctorIhLi3ELi2ELi2EEEJNS0_7minimumIhEEhEEEvT_T0_DpT1_:
        /* <DEDUP_REMOVED lines=33> */
.L_x_6932:
        /* <DEDUP_REMOVED lines=70> */
[----:B------:R-:W-:Y:S02]  /*0670*/  VIMNMX.U16x2 R11, R10, R14, PT ;  /* 0x0000000e0a0b7248 */ /* 0x000fe40003fe0200 */
[----:B------:R-:W-:Y:S01]  /*0680*/  @P0 IADD3 R14, P3, R7, UR15, RZ ;  /* 0x0000000f070e0c10 */ /* 0x000fe2000ff7e0ff */
[----:B------:R-:W-:Y:S01]  /*0690*/  IMAD R19, R19, UR4, RZ ;  /* 0x0000000413137c24 */ /* 0x000fe2000f8e02ff */
[----:B------:R-:W-:-:S02]  /*06a0*/  LOP3.LUT R12, R29, 0xff, RZ, 0xc0, !PT ;  /* 0x000000ff1d0c7812 */ /* 0x000fc400078ec0ff */
[----:B------:R-:W-:Y:S02]  /*06b0*/  @P0 IADD3.X R15, R15, UR10, RZ, P3, !PT ;  /* 0x0000000a0f0f0c10 */ /* 0x000fe40009ffe4ff */
[----:B------:R-:W-:Y:S02]  /*06c0*/  LOP3.LUT R18, R18, 0xff, RZ, 0xc0, !PT ;  /* 0x000000ff12127812 */ /* 0x000fe400078ec0ff */
[----:B------:R-:W-:Y:S01]  /*06d0*/  VIMNMX.U16x2 R20, R16, R20, PT ;  /* 0x0000001410147248 */ /* 0x000fe20003fe0200 */
[----:B------:R2:W-:Y:S01]  /*06e0*/  @P0 STG.E.U8 desc[UR12][R14.64], R11 ;  /* 0x0000000b0e000986 */ /* 0x0005e2000c10110c */
[----:B------:R-:W-:Y:S02]  /*06f0*/  @P4 IADD3 R16, P5, R8, UR15, RZ ;  /* 0x0000000f08104c10 */ /* 0x000fe4000ffbe0ff */
[----:B------:R-:W-:Y:S02]  /*0700*/  VIMNMX.U16x2 R18, R12, R18, PT ;  /* 0x000000120c127248 */ /* 0x000fe40003fe0200 */
[----:B------:R-:W-:-:S02]  /*0710*/  @P1 IADD3 R8, P3, R3, UR15, RZ ;  /* 0x0000000f03081c10 */ /* 0x000fc4000ff7e0ff */
[----:B------:R-:W-:Y:S02]  /*0720*/  LOP3.LUT R10, R17, 0xff, RZ, 0xc0, !PT ;  /* 0x000000ff110a7812 */ /* 0x000fe400078ec0ff */
[----:B------:R-:W-:Y:S02]  /*0730*/  LOP3.LUT R12, R19, 0xff, RZ, 0xc0, !PT ;  /* 0x000000ff130c7812 */ /* 0x000fe400078ec0ff */
[----:B------:R-:W-:Y:S02]  /*0740*/  @P2 IADD3 R6, P0, R6, UR15, RZ ;  /* 0x0000000f06062c10 */ /* 0x000fe4000ff1e0ff */
[----:B------:R-:W-:Y:S02]  /*0750*/  @P4 IADD3.X R17, R13, UR10, RZ, P5, !PT ;  /* 0x0000000a0d114c10 */ /* 0x000fe4000affe4ff */
[----:B------:R-:W-:Y:S02]  /*0760*/  @P1 IADD3.X R9, R9, UR10, RZ, P3, !PT ;  /* 0x0000000a09091c10 */ /* 0x000fe40009ffe4ff */
[----:B------:R-:W-:-:S02]  /*0770*/  VIMNMX.U16x2 R10, R10, R12, PT ;  /* 0x0000000c0a0a7248 */ /* 0x000fc40003fe0200 */
        /* <DEDUP_REMOVED lines=10> */
.L_x_6931:
        /* <DEDUP_REMOVED lines=9> */
.L_x_6934:
        /* <DEDUP_REMOVED lines=24> */
[----:B------:R-:W-:Y:S02]  /*0a30*/  VIMNMX.U16x2 R8, R0, R8, PT ;  /* 0x0000000800087248 */ /* 0x000fe40003fe0200 */
[----:B------:R-:W-:Y:S02]  /*0a40*/  VIMNMX.U16x2 R12, R2, R12, PT ;  /* 0x0000000c020c7248 */ /* 0x000fe40003fe0200 */
[----:B------:R-:W-:-:S02]  /*0a50*/  VIMNMX.U16x2 R10, R4, R10, PT ;  /* 0x0000000a040a7248 */ /* 0x000fc40003fe0200 */
[----:B------:R-:W-:Y:S02]  /*0a60*/  LOP3.LUT R2, R7, 0xff, RZ, 0xc0, !PT ;  /* 0x000000ff07027812 */ /* 0x000fe400078ec0ff */
[----:B------:R-:W-:Y:S02]  /*0a70*/  PRMT R7, R8, 0x7610, R7 ;  /* 0x0000761008077816 */ /* 0x000fe40000000007 */
[----:B------:R-:W-:Y:S02]  /*0a80*/  PRMT R4, R12, 0x7610, R4 ;  /* 0x000076100c047816 */ /* 0x000fe40000000004 */
[----:B------:R-:W-:Y:S02]  /*0a90*/  PRMT R0, R9, 0x7773, RZ ;  /* 0x0000777309007816 */ /* 0x000fe400000000ff */
[----:B------:R-:W-:Y:S02]  /*0aa0*/  PRMT R7, R4, 0x7604, R7 ;  /* 0x0000760404077816 */ /* 0x000fe40000000007 */
[----:B------:R-:W-:-:S02]  /*0ab0*/  VIMNMX.U16x2 R0, R0, R2, PT ;  /* 0x0000000200007248 */ /* 0x000fc40003fe0200 */
        /* <DEDUP_REMOVED lines=16> */
.L_x_6933:
[----:B------:R-:W-:Y:S05]  /*0bc0*/  EXIT ;  /* 0x000000000000794d */ /* 0x000fea0003800000 */
.L_x_6935:
        /* <DEDUP_REMOVED lines=11> */
.L_x_8101:


//--------------------- .text._ZN2at6native55_GLOBAL__N__de093ff9_22_ForeachBinaryOpList_cu_a911ec4325multi_tensor_apply_kernelINS1_18TensorListMetadataILi2EEENS1_24BinaryOpListAlphaFunctorIN3c104HalfELi2ELi2ELi0EEEJNS0_7minimumIfEEfEEEvT_T0_DpT1_ --------------------------
	.section	.text._ZN2at6native55_GLOBAL__N__de093ff9_22_ForeachBinaryOpList_cu_a911ec4325multi_tensor_apply_kernelINS1_18TensorListMetadataILi2EEENS1_24BinaryOpListAlphaFunctorIN3c104HalfELi2ELi2ELi0EEEJNS0_7minimumIfEEfEEEvT_T0_DpT1_,"ax",@progbits
	.align	128
.text._ZN2at6native55_GLOBAL__N__de093ff9_22_ForeachBinaryOpList_cu_a911ec4325multi_tensor_apply_kernelINS1_18TensorListMetadataILi2EEENS1_24BinaryOpListAlphaFunctorIN3c104HalfELi2ELi2ELi0EEEJNS0_7minimumIfEEfEEEvT_T0_DpT1_:
        .type           _ZN2at6native55_GLOBAL__N__de093ff9_22_ForeachBinaryOpList_cu_a911ec4325multi_tensor_apply_kernelINS1_18TensorListMetadataILi2EEENS1_24BinaryOpListAlphaFunctorIN3c104HalfELi2ELi2ELi0EEEJNS0_7minimumIfEEfEEEvT_T0_DpT1_,@function
        .size           _ZN2at6native55_GLOBAL__N__de093ff9_22_ForeachBinaryOpList_cu_a911ec4325multi_tensor_apply_kernelINS1_18TensorListMetadataILi2EEENS1_24BinaryOpListAlphaFunctorIN3c104HalfELi2ELi2ELi0EEEJNS0_7minimumIfEEfEEEvT_T0_DpT1_,(.L_x_8102 - _ZN2at6native55_GLOBAL__N__de093ff9_22_ForeachBinaryOpList_cu_a911ec4325multi_tensor_apply_kernelINS1_18TensorListMetadataILi2EEENS1_24BinaryOpListAlphaFunctorIN3c104HalfELi2ELi2ELi0EEEJNS0_7minimumIfEEfEEEvT_T0_DpT1_)
        .other          _ZN2at6native55_GLOBAL__N__de093ff9_22_ForeachBinaryOpList_cu_a911ec4325multi_tensor_apply_kernelINS1_18TensorListMetadataILi2EEENS1_24BinaryOpListAlphaFunctorIN3c104HalfELi2ELi2ELi0EEEJNS0_7minimumIfEEfEEEvT_T0_DpT1_,@"STO_CUDA_ENTRY STV_DEFAULT"
_ZN2at6native55_GLOBAL__N__de093ff9_22_ForeachBinaryOpList_cu_a911ec4325multi_tensor_apply_kernelINS1_18TensorListMetadataILi2EEENS1_24BinaryOpListAlphaFunctorIN3c104HalfELi2ELi2ELi0EEEJNS0_7minimumIfEEfEEEvT_T0_DpT1_:
        /* <DEDUP_REMOVED lines=29> */
.L_x_6937:
        /* <DEDUP_REMOVED lines=67> */
[----:B------:R-:W-:Y:S01]  /*0600*/  FSETP.GEU.FTZ.AND P5, PT, R23, R10, PT ;  /* 0x0000000a1700720b */ /* 0x000fe20003fbe000 */
[----:B------:R-:W-:Y:S01]  /*0610*/  FMUL.FTZ R24, R24, UR5 ;  /* 0x0000000518187c20 */ /* 0x000fe20008410000 */
[----:B-----5:R-:W-:Y:S02]  /*0620*/  HADD2.F32 R19, -RZ, R19.H0_H0 ;  /* 0x20000013ff137230 */ /* 0x020fe40000004100 */
[----:B------:R-:W-:-:S03]  /*0630*/  PLOP3.LUT P4, PT, P4, P5, PT, 0xa2, 0x0 ;  /* 0x000000000000781c */ /* 0x000fc6000278b472 */
[C---:B------:R-:W-:Y:S01]  /*0640*/  FSETP.GTU.FTZ.AND P5, PT, |R19|.reuse, +INF , PT ;  /* 0x7f8000001300780b */ /* 0x040fe20003fbc200 */
[----:B------:R-:W-:Y:S01]  /*0650*/  HADD2.F32 R22, -RZ, R22.H0_H0 ;  /* 0x20000016ff167230 */ /* 0x000fe20000004100 */
[----:B------:R-:W-:-:S04]  /*0660*/  FSETP.GEU.FTZ.AND P6, PT, R19, R24, PT ;  /* 0x000000181300720b */ /* 0x000fc80003fde000 */
        /* <DEDUP_REMOVED lines=12> */
[----:B------:R-:W-:Y:S02]  /*0730*/  FSETP.GEU.FTZ.AND P5, PT, R28, R11, PT ;  /* 0x0000000b1c00720b */ /* 0x000fe40003fbe000 */
        /* <DEDUP_REMOVED lines=21> */
.L_x_6936:
        /* <DEDUP_REMOVED lines=9> */
.L_x_6938:
        /* <DEDUP_REMOVED lines=21> */
[----:B------:R-:W-:-:S02]  /*0a70*/  FSETP.GEU.FTZ.AND P1, PT, R4, R9, PT ;  /* 0x000000090400720b */ /* 0x000fc40003f3e000 */
[C---:B------:R-:W-:Y:S02]  /*0a80*/  FSETP.GTU.FTZ.AND P5, PT, |R10|.reuse, +INF , PT ;  /* 0x7f8000000a00780b */ /* 0x040fe40003fbc200 */
[----:B------:R-:W-:Y:S02]  /*0a90*/  FSETP.GEU.FTZ.AND P6, PT, R10, R11, PT ;  /* 0x0000000b0a00720b */ /* 0x000fe40003fde000 */
[----:B------:R-:W-:Y:S02]  /*0aa0*/  PLOP3.LUT P0, PT, P0, P1, PT, 0xa2, 0x0 ;  /* 0x000000000000781c */ /* 0x000fe40000703472 */
[----:B------:R-:W-:Y:S02]  /*0ab0*/  FSETP.GTU.FTZ.AND P3, PT, |R12|, +INF , PT ;  /* 0x7f8000000c00780b */ /* 0x000fe40003f7c200 */
[----:B------:R-:W-:Y:S02]  /*0ac0*/  FSETP.GTU.FTZ.AND P2, PT, |R14|, +INF , PT ;  /* 0x7f8000000e00780b */ /* 0x000fe40003f5c200 */
[----:B------:R-:W-:-:S02]  /*0ad0*/  FSETP.GEU.FTZ.AND P4, PT, R12, R13, PT ;  /* 0x0000000d0c00720b */ /* 0x000fc40003f9e000 */
[----:B------:R-:W-:Y:S02]  /*0ae0*/  FSETP.GEU.FTZ.AND P1, PT, R14, R15, PT ;  /* 0x0000000f0e00720b */ /* 0x000fe40003f3e000 */
        /* <DEDUP_REMOVED lines=20> */
.L_x_6939:
        /* <DEDUP_REMOVED lines=13> */
.L_x_8102:


//--------------------- .text._ZN2at6native55_GLOBAL__N__de093ff9_22_ForeachBinaryOpList_cu_a911ec4325multi_tensor_apply_kernelINS1_18TensorListMetadataILi2EEENS1_24BinaryOpListAlphaFunctorIN3c108BFloat16ELi2ELi2ELi0EEEJNS0_7minimumIfEEfEEEvT_T0_DpT1_ --------------------------
	.section	.text._ZN2at6native55_GLOBAL__N__de093ff9_22_ForeachBinaryOpList_cu_a911ec4325multi_tensor_apply_kernelINS1_18TensorListMetadataILi2EEENS1_24BinaryOpListAlphaFunctorIN3c108BFloat16ELi2ELi2ELi0EEEJNS0_7minimumIfEEfEEEvT_T0_DpT1_,"ax",@progbits
	.align	128
.text._ZN2at6native55_GLOBAL__N__de093ff9_22_ForeachBinaryOpList_cu_a911ec4325multi_tensor_apply_kernelINS1_18TensorListMetadataILi2EEENS1_24BinaryOpListAlphaFunctorIN3c108BFloat16ELi2ELi2ELi0EEEJNS0_7minimumIfEEfEEEvT_T0_DpT1_:
        .type           _ZN2at6native55_GLOBAL__N__de093ff9_22_ForeachBinaryOpList_cu_a911ec4325multi_tensor_apply_kernelINS1_18TensorListMetadataILi2EEENS1_24BinaryOpListAlphaFunctorIN3c108BFloat16ELi2ELi2ELi0EEEJNS0_7minimumIfEEfEEEvT_T0_DpT1_,@function
        .size           _ZN2at6native55_GLOBAL__N__de093ff9_22_ForeachBinaryOpList_cu_a911ec4325multi_tensor_apply_kernelINS1_18TensorListMetadataILi2EEENS1_24BinaryOpListAlphaFunctorIN3c108BFloat16ELi2ELi2ELi0EEEJNS0_7minimumIfEEfEEEvT_T0_DpT1_,(.L_x_8103 - _ZN2at6native55_GLOBAL__N__de093ff9_22_ForeachBinaryOpList_cu_a911ec4325multi_tensor_apply_kernelINS1_18TensorListMetadataILi2EEENS1_24BinaryOpListAlphaFunctorIN3c108BFloat16ELi2ELi2ELi0EEEJNS0_7minimumIfEEfEEEvT_T0_DpT1_)
        .other          _ZN2at6native55_GLOBAL__N__de093ff9_22_ForeachBinaryOpList_cu_a911ec4325multi_tensor_apply_kernelINS1_18TensorListMetadataILi2EEENS1_24BinaryOpListAlphaFunctorIN3c108BFloat16ELi2ELi2ELi0EEEJNS0_7minimumIfEEfEEEvT_T0_DpT1_,@"STO_CUDA_ENTRY STV_DEFAULT"
_ZN2at6native55_GLOBAL__N__de093ff9_22_ForeachBinaryOpList_cu_a911ec4325multi_tensor_apply_kernelINS1_18TensorListMetadataILi2EEENS1_24BinaryOpListAlphaFunctorIN3c108BFloat16ELi2ELi2ELi0EEEJNS0_7minimumIfEEfEEEvT_T0_DpT1_:
        /* <DEDUP_REMOVED lines=29> */
.L_x_6941:
        /* <DEDUP_REMOVED lines=66> */
[----:B------:R-:W-:Y:S01]  /*05f0*/  FSETP.GEU.FTZ.AND P5, PT, R23, R10, PT ;  /* 0x0000000a1700720b */ /* 0x000fe20003fbe000 */
[----:B----4-:R-:W-:Y:S02]  /*0600*/  IMAD.U32 R24, R24, 0x10000, RZ ;  /* 0x0001000018187824 */ /* 0x010fe400078e00ff */
[----:B-----5:R-:W-:Y:S02]  /*0610*/  IMAD.U32 R19, R19, 0x10000, RZ ;  /* 0x0001000013137824 */ /* 0x020fe400078e00ff */
[----:B------:R-:W-:Y:S01]  /*0620*/  FMUL.FTZ R24, R24, UR5 ;  /* 0x0000000518187c20 */ /* 0x000fe20008410000 */
[----:B------:R-:W-:Y:S02]  /*0630*/  PLOP3.LUT P4, PT, P4, P5, PT, 0xa2, 0x0 ;  /* 0x000000000000781c */ /* 0x000fe4000278b472 */
[C---:B------:R-:W-:Y:S01]  /*0640*/  FSETP.GTU.FTZ.AND P5, PT, |R19|.reuse, +INF , PT ;  /* 0x7f8000001300780b */ /* 0x040fe20003fbc200 */
[----:B------:R-:W-:Y:S01]  /*0650*/  IMAD.U32 R22, R22, 0x10000, RZ ;  /* 0x0001000016167824 */ /* 0x000fe200078e00ff */
[----:B------:R-:W-:-:S03]  /*0660*/  FSETP.GEU.FTZ.AND P6, PT, R19, R24, PT ;  /* 0x000000181300720b */ /* 0x000fc60003fde000 */
        /* <DEDUP_REMOVED lines=34> */
.L_x_6940:
        /* <DEDUP_REMOVED lines=9> */
.L_x_6942:
        /* <DEDUP_REMOVED lines=25> */
[----:B------:R-:W-:-:S02]  /*0ab0*/  FSETP.GEU.FTZ.AND P1, PT, R11, R12, PT ;  /* 0x0000000c0b00720b */ /* 0x000fc40003f3e000 */
[C---:B------:R-:W-:Y:S02]  /*0ac0*/  FSETP.GTU.FTZ.AND P3, PT, |R4|.reuse, +INF , PT ;  /* 0x7f8000000400780b */ /* 0x040fe40003f7c200 */
[----:B------:R-:W-:Y:S02]  /*0ad0*/  PLOP3.LUT P0, PT, P0, P1, PT, 0xa2, 0x0 ;  /* 0x000000000000781c */ /* 0x000fe40000703472 */
[----:B------:R-:W-:Y:S02]  /*0ae0*/  FSETP.GEU.FTZ.AND P4, PT, R4, R9, PT ;  /* 0x000000090400720b */ /* 0x000fe40003f9e000 */
[C---:B------:R-:W-:Y:S02]  /*0af0*/  FSETP.GTU.FTZ.AND P5, PT, |R13|.reuse, +INF , PT ;  /* 0x7f8000000d00780b */ /* 0x040fe40003fbc200 */
[----:B------:R-:W-:Y:S02]  /*0b00*/  FSETP.GEU.FTZ.AND P6, PT, R13, R14, PT ;  /* 0x0000000e0d00720b */ /* 0x000fe40003fde000 */
[----:B------:R-:W-:-:S02]  /*0b10*/  FSETP.GTU.FTZ.AND P2, PT, |R8|, +INF , PT ;  /* 0x7f8000000800780b */ /* 0x000fc40003f5c200 */
        /* <DEDUP_REMOVED lines=21> */
.L_x_6943:
        /* <DEDUP_REMOVED lines=9> */
.L_x_8103:


//--------------------- .text._ZN2at6native55_GLOBAL__N__de093ff9_22_ForeachBinaryOpList_cu_a911ec4325multi_tensor_apply_kernelINS1_18TensorListMetadataILi2EEENS1_24BinaryOpListAlphaFunctorIfLi2ELi2ELi0EEEJNS0_7minimumIfEEfEEEvT_T0_DpT1_ --------------------------
	.section	.text._ZN2at6native55_GLOBAL__N__de093ff9_22_ForeachBinaryOpList_cu_a911ec4325multi_tensor_apply_kernelINS1_18TensorListMetadataILi2EEENS1_24BinaryOpListAlphaFunctorIfLi2ELi2ELi0EEEJNS0_7minimumIfEEfEEEvT_T0_DpT1_,"ax",@progbits
	.align	128
.text._ZN2at6native55_GLOBAL__N__de093ff9_22_ForeachBinaryOpList_cu_a911ec4325multi_tensor_apply_kernelINS1_18TensorListMetadataILi2EEENS1_24BinaryOpListAlphaFunctorIfLi2ELi2ELi0EEEJNS0_7minimumIfEEfEEEvT_T0_DpT1_:
        .type           _ZN2at6native55_GLOBAL__N__de093ff9_22_ForeachBinaryOpList_cu_a911ec4325multi_tensor_apply_kernelINS1_18TensorListMetadataILi2EEENS1_24BinaryOpListAlphaFunctorIfLi2ELi2ELi0EEEJNS0_7minimumIfEEfEEEvT_T0_DpT1_,@function
        .size           _ZN2at6native55_GLOBAL__N__de093ff9_22_ForeachBinaryOpList_cu_a911ec4325multi_tensor_apply_kernelINS1_18TensorListMetadataILi2EEENS1_24BinaryOpListAlphaFunctorIfLi2ELi2ELi0EEEJNS0_7minimumIfEEfEEEvT_T0_DpT1_,(.L_x_8104 - _ZN2at6native55_GLOBAL__N__de093ff9_22_ForeachBinaryOpList_cu_a911ec4325multi_tensor_apply_kernelINS1_18TensorListMetadataILi2EEENS1_24BinaryOpListAlphaFunctorIfLi2ELi2ELi0EEEJNS0_7minimumIfEEfEEEvT_T0_DpT1_)
        .other          _ZN2at6native55_GLOBAL__N__de093ff9_22_ForeachBinaryOpList_cu_a911ec4325multi_tensor_apply_kernelINS1_18TensorListMetadataILi2EEENS1_24BinaryOpListAlphaFunctorIfLi2ELi2ELi0EEEJNS0_7minimumIfEEfEEEvT_T0_DpT1_,@"STO_CUDA_ENTRY STV_DEFAULT"
_ZN2at6native55_GLOBAL__N__de093ff9_22_ForeachBinaryOpList_cu_a911ec4325multi_tensor_apply_kernelINS1_18TensorListMetadataILi2EEENS1_24BinaryOpListAlphaFunctorIfLi2ELi2ELi0EEEJNS0_7minimumIfEEfEEEvT_T0_DpT1_:
        /* <DEDUP_REMOVED lines=29> */
.L_x_6945:
        /* <DEDUP_REMOVED lines=93> */
.L_x_6944:
        /* <DEDUP_REMOVED lines=9> */
.L_x_6946:
        /* <DEDUP_REMOVED lines=14> */
[C---:B------:R-:W-:Y:S02]  /*0910*/  FSETP.GTU.FTZ.AND P5, PT, |R5|.reuse, +INF , PT ;  /* 0x7f8000000500780b */ /* 0x040fe40003fbc200 */
[----:B------:R-:W-:Y:S02]  /*0920*/  PLOP3.LUT P0, PT, P0, P1, PT, 0xa2, 0x0 ;  /* 0x000000000000781c */ /* 0x000fe40000703472 */
[----:B------:R-:W-:Y:S02]  /*0930*/  FSETP.GEU.FTZ.AND P6, PT, R5, R0, PT ;  /* 0x000000000500720b */ /* 0x000fe40003fde000 */
[C---:B------:R-:W-:Y:S02]  /*0940*/  FSETP.GTU.FTZ.AND P3, PT, |R6|.reuse, +INF , PT ;  /* 0x7f8000000600780b */ /* 0x040fe40003f7c200 */
[----:B------:R-:W-:Y:S02]  /*0950*/  FSETP.GTU.FTZ.AND P2, PT, |R7|, +INF , PT ;  /* 0x7f8000000700780b */ /* 0x000fe40003f5c200 */
[----:B------:R-:W-:-:S02]  /*0960*/  FSETP.GEU.FTZ.AND P4, PT, R6, R15, PT ;  /* 0x0000000f0600720b */ /* 0x000fc40003f9e000 */
[----:B------:R-:W-:Y:S02]  /*0970*/  FSETP.GEU.FTZ.AND P1, PT, R7, R10, PT ;  /* 0x0000000a0700720b */ /* 0x000fe40003f3e000 */
        /* <DEDUP_REMOVED lines=18> */
.L_x_6947:
        /* <DEDUP_REMOVED lines=14> */
.L_x_8104:


//--------------------- .text._ZN2at6native55_GLOBAL__N__de093ff9_22_ForeachBinaryOpList_cu_a911ec4325multi_tensor_apply_kernelINS1_18TensorListMetadataILi2EEENS1_24BinaryOpListAlphaFunctorIdLi2ELi2ELi0EEEJNS0_7minimumIdEEdEEEvT_T0_DpT1_ --------------------------
	.section	.text._ZN2at6native55_GLOBAL__N__de093ff9_22_ForeachBinaryOpList_cu_a911ec4325multi_tensor_apply_kernelINS1_18TensorListMetadataILi2EEENS1_24BinaryOpListAlphaFunctorIdLi2ELi2ELi0EEEJNS0_7minimumIdEEdEEEvT_T0_DpT1_,"ax",@progbits
	.align	128
.text._ZN2at6native55_GLOBAL__N__de093ff9_22_ForeachBinaryOpList_cu_a911ec4325multi_tensor_apply_kernelINS1_18TensorListMetadataILi2EEENS1_24BinaryOpListAlphaFunctorIdLi2ELi2ELi0EEEJNS0_7minimumIdEEdEEEvT_T0_DpT1_:
        .type           _ZN2at6native55_GLOBAL__N__de093ff9_22_ForeachBinaryOpList_cu_a911ec4325multi_tensor_apply_kernelINS1_18TensorListMetadataILi2EEENS1_24BinaryOpListAlphaFunctorIdLi2ELi2ELi0EEEJNS0_7minimumIdEEdEEEvT_T0_DpT1_,@function
        .size           _ZN2at6native55_GLOBAL__N__de093ff9_22_ForeachBinaryOpList_cu_a911ec4325multi_tensor_apply_kernelINS1_18TensorListMetadataILi2EEENS1_24BinaryOpListAlphaFunctorIdLi2ELi2ELi0EEEJNS0_7minimumIdEEdEEEvT_T0_DpT1_,(.L_x_8105 - _ZN2at6native55_GLOBAL__N__de093ff9_22_ForeachBinaryOpList_cu_a911ec4325multi_tensor_apply_kernelINS1_18TensorListMetadataILi2EEENS1_24BinaryOpListAlphaFunctorIdLi2ELi2ELi0EEEJNS0_7minimumIdEEdEEEvT_T0_DpT1_)
        .other          _ZN2at6native55_GLOBAL__N__de093ff9_22_ForeachBinaryOpList_cu_a911ec4325multi_tensor_apply_kernelINS1_18TensorListMetadataILi2EEENS1_24BinaryOpListAlphaFunctorIdLi2ELi2ELi0EEEJNS0_7minimumIdEEdEEEvT_T0_DpT1_,@"STO_CUDA_ENTRY STV_DEFAULT"
_ZN2at6native55_GLOBAL__N__de093ff9_22_ForeachBinaryOpList_cu_a911ec4325multi_tensor_apply_kernelINS1_18TensorListMetadataILi2EEENS1_24BinaryOpListAlphaFunctorIdLi2ELi2ELi0EEEJNS0_7minimumIdEEdEEEvT_T0_DpT1_:
        /* <DEDUP_REMOVED lines=30> */
.L_x_6949:
        /* <DEDUP_REMOVED lines=70> */
[----:B---3--:R-:W-:-:S06]  /*0640*/  DSETP.GEU.AND P4, PT, R22, R16, PT ;  /* 0x000000101600722a */ /* 0x008fcc0003f8e000 */
[----:B------:R-:W-:-:S06]  /*0650*/  DSETP.GTU.OR P4, PT, |R22|, +INF , !P4 ;  /* 0x7ff000001600742a */ /* 0x000fcc000678c600 */
[----:B------:R-:W-:Y:S02]  /*0660*/  FSEL R16, R22, R16, P4 ;  /* 0x0000001016107208 */ /* 0x000fe40002000000 */
[----:B------:R-:W-:Y:S01]  /*0670*/  FSEL R17, R23, R17, P4 ;  /* 0x0000001117117208 */ /* 0x000fe20002000000 */
[----:B-----5:R-:W-:Y:S01]  /*0680*/  DMUL R14, R14, UR16 ;  /* 0x000000100e0e7c28 */ /* 0x020fe20008000000 */
[----:B------:R-:W-:-:S07]  /*0690*/  @P3 LEA R22, P5, R5, UR6, 0x3 ;  /* 0x0000000605163c11 */ /* 0x000fce000f8a18ff */
[----:B----4-:R-:W-:Y:S01]  /*06a0*/  DSETP.GEU.AND P4, PT, R6, R14, PT ;  /* 0x0000000e0600722a */ /* 0x010fe20003f8e000 */
[----:B------:R-:W-:-:S05]  /*06b0*/  @P3 LEA.HI.X R23, R5, UR7, R4, 0x3, P5 ;  /* 0x0000000705173c11 */ /* 0x000fca000a8f1c04 */
[----:B------:R-:W-:Y:S02]  /*06c0*/  DSETP.GTU.OR P4, PT, |R6|, +INF , !P4 ;  /* 0x7ff000000600742a */ /* 0x000fe4000678c600 */
[----:B------:R-:W-:Y:S02]  /*06d0*/  DMUL R18, R18, UR16 ;  /* 0x0000001012127c28 */ /* 0x000fe40008000000 */
[----:B------:R-:W-:Y:S02]  /*06e0*/  DMUL R20, R20, UR16 ;  /* 0x0000001014147c28 */ /* 0x000fe40008000000 */
[----:B------:R-:W-:Y:S02]  /*06f0*/  FSEL R4, R6, R14, P4 ;  /* 0x0000000e06047208 */ /* 0x000fe40002000000 */
[----:B------:R-:W-:Y:S02]  /*0700*/  FSEL R5, R7, R15, P4 ;  /* 0x0000000f07057208 */ /* 0x000fe40002000000 */
[----:B------:R-:W-:-:S06]  /*0710*/  DSETP.GEU.AND P5, PT, R8, R18, PT ;  /* 0x000000120800722a */ /* 0x000fcc0003fae000 */
[----:B------:R-:W-:Y:S02]  /*0720*/  DSETP.GTU.OR P5, PT, |R8|, +INF , !P5 ;  /* 0x7ff000000800742a */ /* 0x000fe40006fac600 */
[----:B------:R-:W-:-:S04]  /*0730*/  DSETP.GEU.AND P4, PT, R12, R20, PT ;  /* 0x000000140c00722a */ /* 0x000fc80003f8e000 */
[----:B------:R-:W-:Y:S02]  /*0740*/  FSEL R6, R8, R18, P5 ;  /* 0x0000001208067208 */ /* 0x000fe40002800000 */
[----:B------:R-:W-:Y:S01]  /*0750*/  DSETP.GTU.OR P4, PT, |R12|, +INF , !P4 ;  /* 0x7ff000000c00742a */ /* 0x000fe2000678c600 */
        /* <DEDUP_REMOVED lines=14> */
.L_x_6948:
        /* <DEDUP_REMOVED lines=9> */
.L_x_6950:
        /* <DEDUP_REMOVED lines=17> */
[----:B------:R-:W-:-:S02]  /*09e0*/  DSETP.GEU.AND P3, PT, R18, R10, PT ;  /* 0x0000000a1200722a */ /* 0x000fc40003f6e000 */
[----:B------:R-:W-:Y:S02]  /*09f0*/  DSETP.GTU.OR P0, PT, |R12|, +INF , !P0 ;  /* 0x7ff000000c00742a */ /* 0x000fe4000470c600 */
[----:B------:R-:W-:Y:S02]  /*0a00*/  DSETP.GTU.OR P1, PT, |R14|, +INF , !P1 ;  /* 0x7ff000000e00742a */ /* 0x000fe40004f2c600 */
[----:B------:R-:W-:Y:S02]  /*0a10*/  DSETP.GTU.OR P2, PT, |R16|, +INF , !P2 ;  /* 0x7ff000001000742a */ /* 0x000fe4000574c600 */
[----:B------:R-:W-:Y:S01]  /*0a20*/  DSETP.GTU.OR P3, PT, |R18|, +INF , !P3 ;  /* 0x7ff000001200742a */ /* 0x000fe20005f6c600 */
        /* <DEDUP_REMOVED lines=24> */
.L_x_6951:
        /* <DEDUP_REMOVED lines=13> */
.L_x_8105:


//--------------------- .text._ZN2at6native55_GLOBAL__N__de093ff9_22_ForeachBinaryOpList_cu_a911ec4325multi_tensor_apply_kernelINS1_18TensorListMetadataILi2EEENS1_24BinaryOpListAlphaFunctorIsLi2ELi2ELi0EEEJNS0_7minimumIsEEsEEEvT_T0_DpT1_ --------------------------
	.section	.text._ZN2at6native55_GLOBAL__N__de093ff9_22_ForeachBinaryOpList_cu_a911ec4325multi_tensor_apply_kernelINS1_18TensorListMetadataILi2EEENS1_24BinaryOpListAlphaFunctorIsLi2ELi2ELi0EEEJNS0_7minimumIsEEsEEEvT_T0_DpT1_,"ax",@progbits
	.align	128
.text._ZN2at6native55_GLOBAL__N__de093ff9_22_ForeachBinaryOpList_cu_a911ec4325multi_tensor_apply_kernelINS1_18TensorListMetadataILi2EEENS1_24BinaryOpListAlphaFunctorIsLi2ELi2ELi0EEEJNS0_7minimumIsEEsEEEvT_T0_DpT1_:
        .type           _ZN2at6native55_GLOBAL__N__de093ff9_22_ForeachBinaryOpList_cu_a911ec4325multi_tensor_apply_kernelINS1_18TensorListMetadataILi2EEENS1_24BinaryOpListAlphaFunctorIsLi2ELi2ELi0EEEJNS0_7minimumIsEEsEEEvT_T0_DpT1_,@function
        .size           _ZN2at6native55_GLOBAL__N__de093ff9_22_ForeachBinaryOpList_cu_a911ec4325multi_tensor_apply_kernelINS1_18TensorListMetadataILi2EEENS1_24BinaryOpListAlphaFunctorIsLi2ELi2ELi0EEEJNS0_7minimumIsEEsEEEvT_T0_DpT1_,(.L_x_8106 - _ZN2at6native55_GLOBAL__N__de093ff9_22_ForeachBinaryOpList_cu_a911ec4325multi_tensor_apply_kernelINS1_18TensorListMetadataILi2EEENS1_24BinaryOpListAlphaFunctorIsLi2ELi2ELi0EEEJNS0_7minimumIsEEsEEEvT_T0_DpT1_)
        .other          _ZN2at6native55_GLOBAL__N__de093ff9_22_ForeachBinaryOpList_cu_a911ec4325multi_tensor_apply_kernelINS1_18TensorListMetadataILi2EEENS1_24BinaryOpListAlphaFunctorIsLi2ELi2ELi0EEEJNS0_7minimumIsEEsEEEvT_T0_DpT1_,@"STO_CUDA_ENTRY STV_DEFAULT"
_ZN2at6native55_GLOBAL__N__de093ff9_22_ForeachBinaryOpList_cu_a911ec4325multi_tensor_apply_kernelINS1_18TensorListMetadataILi2EEENS1_24BinaryOpListAlphaFunctorIsLi2ELi2ELi0EEEJNS0_7minimumIsEEsEEEvT_T0_DpT1_:
        /* <DEDUP_REMOVED lines=28> */
.L_x_6953:
        /* <DEDUP_REMOVED lines=74> */
[----:B------:R-:W-:Y:S01]  /*0660*/  VIMNMX.S16x2 R9, R8, R10, PT ;  /* 0x0000000a08097248 */ /* 0x000fe20003fe0300 */
[----:B------:R-:W-:Y:S01]  /*0670*/  IMAD R6, R6, UR4, RZ ;  /* 0x0000000406067c24 */ /* 0x000fe2000f8e02ff */
[----:B------:R-:W-:Y:S01]  /*0680*/  @P2 LEA R22, P4, R7, UR6, 0x1 ;  /* 0x0000000607162c11 */ /* 0x000fe2000f8808ff */
[----:B------:R-:W-:-:S02]  /*0690*/  IMAD R8, R11, UR4, RZ ;  /* 0x000000040b087c24 */ /* 0x000fc4000f8e02ff */
[----:B------:R-:W-:Y:S01]  /*06a0*/  IMAD R10, R21, UR4, RZ ;  /* 0x00000004150a7c24 */ /* 0x000fe2000f8e02ff */
[----:B------:R-:W-:Y:S01]  /*06b0*/  @P2 LEA.HI.X R23, R7, UR7, R20, 0x1, P4 ;  /* 0x0000000707172c11 */ /* 0x000fe2000a0f0c14 */
[----:B------:R2:W-:Y:S01]  /*06c0*/  @P1 STG.E.U16 desc[UR10][R16.64], R9 ;  /* 0x0000000910001986 */ /* 0x0005e2000c10150a */
[----:B------:R-:W-:Y:S02]  /*06d0*/  ISETP.LT.U32.AND P1, PT, R12, UR13, PT ;  /* 0x0000000d0c007c0c */ /* 0x000fe4000bf21070 */
[----:B------:R-:W-:Y:S02]  /*06e0*/  VIMNMX.S16x2 R2, R2, R8, PT ;  /* 0x0000000802027248 */ /* 0x000fe40003fe0300 */
[----:B------:R-:W-:Y:S02]  /*06f0*/  VIMNMX.S16x2 R4, R4, R6, PT ;  /* 0x0000000604047248 */ /* 0x000fe40003fe0300 */
[----:B------:R-:W-:-:S03]  /*0700*/  VIMNMX.S16x2 R0, R0, R10, PT ;  /* 0x0000000a00007248 */ /* 0x000fc60003fe0300 */
        /* <DEDUP_REMOVED lines=8> */
.L_x_6952:
        /* <DEDUP_REMOVED lines=10> */
.L_x_6954:
        /* <DEDUP_REMOVED lines=23> */
[----:B------:R-:W-:-:S02]  /*09a0*/  VIMNMX.S16x2 R0, R0, R10, PT ;  /* 0x0000000a00007248 */ /* 0x000fc40003fe0300 */
[----:B------:R-:W-:Y:S02]  /*09b0*/  VIMNMX.S16x2 R14, R5, R14, PT ;  /* 0x0000000e050e7248 */ /* 0x000fe40003fe0300 */
[----:B------:R-:W-:Y:S02]  /*09c0*/  VIMNMX.S16x2 R8, R4, R8, PT ;  /* 0x0000000804087248 */ /* 0x000fe40003fe0300 */
[----:B------:R-:W-:Y:S02]  /*09d0*/  VIMNMX.S16x2 R12, R9, R12, PT ;  /* 0x0000000c090c7248 */ /* 0x000fe40003fe0300 */
        /* <DEDUP_REMOVED lines=9> */
.L_x_6955:
        /* <DEDUP_REMOVED lines=9> */
.L_x_8106:


//--------------------- .text._ZN2at6native55_GLOBAL__N__de093ff9_22_ForeachBinaryOpList_cu_a911ec4325multi_tensor_apply_kernelINS1_18TensorListMetadataILi2EEENS1_24BinaryOpListAlphaFunctorIlLi2ELi2ELi0EEEJNS0_7minimumIlEElEEEvT_T0_DpT1_ --------------------------
	.section	.text._ZN2at6native55_GLOBAL__N__de093ff9_22_ForeachBinaryOpList_cu_a911ec4325multi_tensor_apply_kernelINS1_18TensorListMetadataILi2EEENS1_24BinaryOpListAlphaFunctorIlLi2ELi2ELi0EEEJNS0_7minimumIlEElEEEvT_T0_DpT1_,"ax",@progbits
	.align	128
.text._ZN2at6native55_GLOBAL__N__de093ff9_22_ForeachBinaryOpList_cu_a911ec4325multi_tensor_apply_kernelINS1_18TensorListMetadataILi2EEENS1_24BinaryOpListAlphaFunctorIlLi2ELi2ELi0EEEJNS0_7minimumIlEElEEEvT_T0_DpT1_:
        .type           _ZN2at6native55_GLOBAL__N__de093ff9_22_ForeachBinaryOpList_cu_a911ec4325multi_tensor_apply_kernelINS1_18TensorListMetadataILi2EEENS1_24BinaryOpListAlphaFunctorIlLi2ELi2ELi0EEEJNS0_7minimumIlEElEEEvT_T0_DpT1_,@function
        .size           _ZN2at6native55_GLOBAL__N__de093ff9_22_ForeachBinaryOpList_cu_a911ec4325multi_tensor_apply_kernelINS1_18TensorListMetadataILi2EEENS1_24BinaryOpListAlphaFunctorIlLi2ELi2ELi0EEEJNS0_7minimumIlEElEEEvT_T0_DpT1_,(.L_x_8107 - _ZN2at6native55_GLOBAL__N__de093ff9_22_ForeachBinaryOpList_cu_a911ec4325multi_tensor_apply_kernelINS1_18TensorListMetadataILi2EEENS1_24BinaryOpListAlphaFunctorIlLi2ELi2ELi0EEEJNS0_7minimumIlEElEEEvT_T0_DpT1_)
        .other          _ZN2at6native55_GLOBAL__N__de093ff9_22_ForeachBinaryOpList_cu_a911ec4325multi_tensor_apply_kernelINS1_18TensorListMetadataILi2EEENS1_24BinaryOpListAlphaFunctorIlLi2ELi2ELi0EEEJNS0_7minimumIlEElEEEvT_T0_DpT1_,@"STO_CUDA_ENTRY STV_DEFAULT"
_ZN2at6native55_GLOBAL__N__de093ff9_22_ForeachBinaryOpList_cu_a911ec4325multi_tensor_apply_kernelINS1_18TensorListMetadataILi2EEENS1_24BinaryOpListAlphaFunctorIlLi2ELi2ELi0EEEJNS0_7minimumIlEElEEEvT_T0_DpT1_:
        /* <DEDUP_REMOVED lines=30> */
.L_x_6957:
        /* <DEDUP_REMOVED lines=63> */
[----:B---3--:R-:W-:-:S04]  /*05d0*/  ISETP.LT.U32.AND P4, PT, R2, R18, PT ;  /* 0x000000120200720c */ /* 0x008fc80003f81070 */
[----:B------:R-:W-:Y:S01]  /*05e0*/  ISETP.LT.AND.EX P4, PT, R3, R19, PT, P4 ;  /* 0x000000130300720c */ /* 0x000fe20003f81340 */
        /* <DEDUP_REMOVED lines=9> */
[----:B------:R-:W-:-:S03]  /*0680*/  ISETP.LT.U32.AND P4, PT, R8, R4, PT ;  /* 0x000000040800720c */ /* 0x000fc60003f81070 */
[----:B------:R-:W-:Y:S01]  /*0690*/  IMAD.IADD R3, R7, 0x1, R27 ;  /* 0x0000000107037824 */ /* 0x000fe200078e021b */
[CC--:B------:R-:W-:Y:S02]  /*06a0*/  ISETP.LT.AND.EX P4, PT, R9.reuse, R5.reuse, PT, P4 ;  /* 0x000000050900720c */ /* 0x0c0fe40003f81340 */
[----:B------:R-:W-:Y:S02]  /*06b0*/  ISETP.LT.U32.AND P5, PT, R10, R6, PT ;  /* 0x000000060a00720c */ /* 0x000fe40003fa1070 */
[----:B------:R-:W-:Y:S02]  /*06c0*/  SEL R4, R8, R4, P4 ;  /* 0x0000000408047207 */ /* 0x000fe40002000000 */
[----:B------:R-:W-:Y:S02]  /*06d0*/  SEL R5, R9, R5, P4 ;  /* 0x0000000509057207 */ /* 0x000fe40002000000 */
[----:B------:R-:W-:Y:S02]  /*06e0*/  ISETP.LT.AND.EX P5, PT, R11, R3, PT, P5 ;  /* 0x000000030b00720c */ /* 0x000fe40003fa1350 */
        /* <DEDUP_REMOVED lines=14> */
[-C--:B------:R-:W-:Y:S02]  /*07d0*/  ISETP.LT.U32.AND P4, PT, R16, R12.reuse, PT ;  /* 0x0000000c1000720c */ /* 0x080fe40003f81070 */
[C---:B------:R-:W-:Y:S02]  /*07e0*/  @P2 LEA R10, P5, R24.reuse, UR6, 0x3 ;  /* 0x00000006180a2c11 */ /* 0x040fe4000f8a18ff */
[----:B------:R-:W-:Y:S02]  /*07f0*/  ISETP.LT.AND.EX P4, PT, R17, R13, PT, P4 ;  /* 0x0000000d1100720c */ /* 0x000fe40003f81340 */
        /* <DEDUP_REMOVED lines=16> */
.L_x_6956:
        /* <DEDUP_REMOVED lines=9> */
.L_x_6958:
        /* <DEDUP_REMOVED lines=14> */
[----:B----4-:R-:W-:Y:S01]  /*0a70*/  ISETP.LT.U32.AND P0, PT, R14, R2, PT ;  /* 0x000000020e00720c */ /* 0x010fe20003f01070 */
[----:B---3--:R-:W-:Y:S02]  /*0a80*/  IMAD R11, R11, UR14, RZ ;  /* 0x0000000e0b0b7c24 */ /* 0x008fe4000f8e02ff */
[----:B------:R-:W-:Y:S02]  /*0a90*/  IMAD R9, R9, UR14, RZ ;  /* 0x0000000e09097c24 */ /* 0x000fe4000f8e02ff */
[----:B------:R-:W-:Y:S02]  /*0aa0*/  IMAD R7, R4, UR15, R7 ;  /* 0x0000000f04077c24 */ /* 0x000fe4000f8e0207 */
[----:B------:R-:W-:Y:S02]  /*0ab0*/  IMAD.IADD R3, R3, 0x1, R27 ;  /* 0x0000000103037824 */ /* 0x000fe400078e021b */
[----:B------:R-:W-:-:S02]  /*0ac0*/  IMAD R25, R10, UR15, R11 ;  /* 0x0000000f0a197c24 */ /* 0x000fc4000f8e020b */
[----:B------:R-:W-:Y:S01]  /*0ad0*/  IMAD.WIDE.U32 R4, R4, UR14, RZ ;  /* 0x0000000e04047c25 */ /* 0x000fe2000f8e00ff */
[----:B------:R-:W-:-:S03]  /*0ae0*/  ISETP.LT.AND.EX P0, PT, R15, R3, PT, P0 ;  /* 0x000000030f00720c */ /* 0x000fc60003f01300 */
[----:B------:R-:W-:Y:S01]  /*0af0*/  IMAD.WIDE.U32 R10, R10, UR14, RZ ;  /* 0x0000000e0a0a7c25 */ /* 0x000fe2000f8e00ff */
[----:B------:R-:W-:Y:S02]  /*0b00*/  ISETP.LT.U32.AND P1, PT, R12, R4, PT ;  /* 0x000000040c00720c */ /* 0x000fe40003f21070 */
[----:B------:R-:W-:Y:S01]  /*0b10*/  SEL R6, R14, R2, P0 ;  /* 0x000000020e067207 */ /* 0x000fe20000000000 */
[----:B------:R-:W-:Y:S01]  /*0b20*/  IMAD R27, R8, UR15, R9 ;  /* 0x0000000f081b7c24 */ /* 0x000fe2000f8e0209 */
[----:B-----5:R-:W-:Y:S01]  /*0b30*/  ISETP.LT.U32.AND P2, PT, R18, R10, PT ;  /* 0x0000000a1200720c */ /* 0x020fe20003f41070 */
[----:B------:R-:W-:-:S04]  /*0b40*/  IMAD.WIDE.U32 R8, R8, UR14, RZ ;  /* 0x0000000e08087c25 */ /* 0x000fc8000f8e00ff */
[----:B------:R-:W-:Y:S01]  /*0b50*/  IMAD.IADD R5, R5, 0x1, R7 ;  /* 0x0000000105057824 */ /* 0x000fe200078e0207 */
[----:B------:R-:W-:Y:S01]  /*0b60*/  ISETP.LT.U32.AND P3, PT, R16, R8, PT ;  /* 0x000000081000720c */ /* 0x000fe20003f61070 */
[----:B------:R-:W-:Y:S01]  /*0b70*/  IMAD.IADD R25, R11, 0x1, R25 ;  /* 0x000000010b197824 */ /* 0x000fe200078e0219 */
[----:B------:R-:W-:Y:S01]  /*0b80*/  SEL R7, R15, R3, P0 ;  /* 0x000000030f077207 */ /* 0x000fe20000000000 */
[----:B------:R-:W-:Y:S01]  /*0b90*/  IMAD.IADD R9, R9, 0x1, R27 ;  /* 0x0000000109097824 */ /* 0x000fe200078e021b */
[----:B------:R-:W-:Y:S02]  /*0ba0*/  ISETP.LT.AND.EX P1, PT, R13, R5, PT, P1 ;  /* 0x000000050d00720c */ /* 0x000fe40003f21310 */
[----:B------:R-:W-:Y:S02]  /*0bb0*/  ISETP.LT.AND.EX P0, PT, R19, R25, PT, P2 ;  /* 0x000000191300720c */ /* 0x000fe40003f01320 */
[----:B------:R-:W-:Y:S02]  /*0bc0*/  ISETP.LT.AND.EX P2, PT, R17, R9, PT, P3 ;  /* 0x000000091100720c */ /* 0x000fe40003f41330 */
        /* <DEDUP_REMOVED lines=22> */
.L_x_6959:
        /* <DEDUP_REMOVED lines=13> */
.L_x_8107:


//--------------------- .text._ZN2at6native55_GLOBAL__N__de093ff9_22_ForeachBinaryOpList_cu_a911ec4325multi_tensor_apply_kernelINS1_18TensorListMetadataILi2EEENS1_24BinaryOpListAlphaFunctorIiLi2ELi2ELi0EEEJNS0_7minimumIiEEiEEEvT_T0_DpT1_ --------------------------
	.section	.text._ZN2at6native55_GLOBAL__N__de093ff9_22_ForeachBinaryOpList_cu_a911ec4325multi_tensor_apply_kernelINS1_18TensorListMetadataILi2EEENS1_24BinaryOpListAlphaFunctorIiLi2ELi2ELi0EEEJNS0_7minimumIiEEiEEEvT_T0_DpT1_,"ax",@progbits
	.align	128
.text._ZN2at6native55_GLOBAL__N__de093ff9_22_ForeachBinaryOpList_cu_a911ec4325multi_tensor_apply_kernelINS1_18TensorListMetadataILi2EEENS1_24BinaryOpListAlphaFunctorIiLi2ELi2ELi0EEEJNS0_7minimumIiEEiEEEvT_T0_DpT1_:
        .type           _ZN2at6native55_GLOBAL__N__de093ff9_22_ForeachBinaryOpList_cu_a911ec4325multi_tensor_apply_kernelINS1_18TensorListMetadataILi2EEENS1_24BinaryOpListAlphaFunctorIiLi2ELi2ELi0EEEJNS0_7minimumIiEEiEEEvT_T0_DpT1_,@function
        .size           _ZN2at6native55_GLOBAL__N__de093ff9_22_ForeachBinaryOpList_cu_a911ec4325multi_tensor_apply_kernelINS1_18TensorListMetadataILi2EEENS1_24BinaryOpListAlphaFunctorIiLi2ELi2ELi0EEEJNS0_7minimumIiEEiEEEvT_T0_DpT1_,(.L_x_8108 - _ZN2at6native55_GLOBAL__N__de093ff9_22_ForeachBinaryOpList_cu_a911ec4325multi_tensor_apply_kernelINS1_18TensorListMetadataILi2EEENS1_24BinaryOpListAlphaFunctorIiLi2ELi2ELi0EEEJNS0_7minimumIiEEiEEEvT_T0_DpT1_)
        .other          _ZN2at6native55_GLOBAL__N__de093ff9_22_ForeachBinaryOpList_cu_a911ec4325multi_tensor_apply_kernelINS1_18TensorListMetadataILi2EEENS1_24BinaryOpListAlphaFunctorIiLi2ELi2ELi0EEEJNS0_7minimumIiEEiEEEvT_T0_DpT1_,@"STO_CUDA_ENTRY STV_DEFAULT"
_ZN2at6native55_GLOBAL__N__de093ff9_22_ForeachBinaryOpList_cu_a911ec4325multi_tensor_apply_kernelINS1_18TensorListMetadataILi2EEENS1_24BinaryOpListAlphaFunctorIiLi2ELi2ELi0EEEJNS0_7minimumIiEEiEEEvT_T0_DpT1_:
        /* <DEDUP_REMOVED lines=26> */
.L_x_6961:
        /* <DEDUP_REMOVED lines=60> */
[----:B---3--:R-:W-:Y:S01]  /*0560*/  VIMNMX R26, R6, R26, PT ;  /* 0x0000001a061a7248 */ /* 0x008fe20003fe0100 */
[----:B-----5:R-:W-:Y:S02]  /*0570*/  IMAD R18, R7, UR6, RZ ;  /* 0x0000000607127c24 */ /* 0x020fe4000f8e02ff */
[----:B------:R-:W-:-:S03]  /*0580*/  IMAD.IADD R7, R4, 0x1, R19 ;  /* 0x0000000104077824 */ /* 0x000fc600078e0213 */
[----:B----4-:R-:W-:Y:S01]  /*0590*/  VIMNMX R18, R18, R10, PT ;  /* 0x0000000a12127248 */ /* 0x010fe20003fe0100 */
        /* <DEDUP_REMOVED lines=9> */
[----:B------:R-:W-:Y:S01]  /*0630*/  VIMNMX R29, R29, R22, PT ;  /* 0x000000161d1d7248 */ /* 0x000fe20003fe0100 */
[----:B------:R-:W-:Y:S01]  /*0640*/  IMAD.WIDE.U32 R8, R4, 0x4, R8 ;  /* 0x0000000404087825 */ /* 0x000fe200078e0008 */
[----:B------:R-:W-:Y:S01]  /*0650*/  VIMNMX R23, R28, R23, PT ;  /* 0x000000171c177248 */ /* 0x000fe20003fe0100 */
        /* <DEDUP_REMOVED lines=10> */
.L_x_6960:
        /* <DEDUP_REMOVED lines=9> */
.L_x_6962:
        /* <DEDUP_REMOVED lines=15> */
[----:B---3--:R-:W-:Y:S01]  /*0880*/  VIMNMX R11, R11, R20, PT ;  /* 0x000000140b0b7248 */ /* 0x008fe20003fe0100 */
[----:B------:R-:W-:Y:S01]  /*0890*/  IMAD R7, R4, UR7, RZ ;  /* 0x0000000704077c24 */ /* 0x000fe2000f8e02ff */
[----:B------:R-:W-:Y:S01]  /*08a0*/  VIMNMX R10, R10, R19, PT ;  /* 0x000000130a0a7248 */ /* 0x000fe20003fe0100 */
[----:B------:R-:W-:Y:S01]  /*08b0*/  IMAD.SHL.U32 R5, R3, 0x4, RZ ;  /* 0x0000000403057824 */ /* 0x000fe200078e00ff */
[----:B------:R-:W-:-:S02]  /*08c0*/  VIMNMX R9, R9, R6, PT ;  /* 0x0000000609097248 */ /* 0x000fc40003fe0100 */
[----:B------:R-:W-:Y:S02]  /*08d0*/  VIMNMX R8, R8, R7, PT ;  /* 0x0000000708087248 */ /* 0x000fe40003fe0100 */
[----:B------:R-:W-:Y:S02]  /*08e0*/  ISETP.GE.U32.AND P0, PT, R5, R0, PT ;  /* 0x000000000500720c */ /* 0x000fe40003f06070 */
[----:B------:R-:W-:Y:S01]  /*08f0*/  SHF.L.U64.HI R5, R3, 0x2, R18 ;  /* 0x0000000203057819 */ /* 0x000fe20000010212 */
[----:B------:R0:W-:Y:S03]  /*0900*/  STG.E.128 desc[UR4][R16.64], R8 ;  /* 0x0000000810007986 */ /* 0x0001e6000c101d04 */
[----:B------:R-:W-:-:S13]  /*0910*/  ISETP.GE.AND.EX P0, PT, R5, R2, PT, P0 ;  /* 0x000000020500720c */ /* 0x000fda0003f06300 */
[----:B------:R-:W-:Y:S05]  /*0920*/  @!P0 BRA P1, `(.L_x_6962) ;  /* 0xfffffffc00988947 */ /* 0x000fea000083ffff */
[----:B------:R-:W-:Y:S05]  /*0930*/  EXIT ;  /* 0x000000000000794d */ /* 0x000fea0003800000 */
.L_x_6963:
        /* <DEDUP_REMOVED lines=12> */
.L_x_8108:


//--------------------- .text._ZN2at6native55_GLOBAL__N__de093ff9_22_ForeachBinaryOpList_cu_a911ec4325multi_tensor_apply_kernelINS1_18TensorListMetadataILi2EEENS1_24BinaryOpListAlphaFunctorIaLi2ELi2ELi0EEEJNS0_7minimumIaEEaEEEvT_T0_DpT1_ --------------------------
	.section	.text._ZN2at6native55_GLOBAL__N__de093ff9_22_ForeachBinaryOpList_cu_a911ec4325multi_tensor_apply_kernelINS1_18TensorListMetadataILi2EEENS1_24BinaryOpListAlphaFunctorIaLi2ELi2ELi0EEEJNS0_7minimumIaEEaEEEvT_T0_DpT1_,"ax",@progbits
	.align	128
.text._ZN2at6native55_GLOBAL__N__de093ff9_22_ForeachBinaryOpList_cu_a911ec4325multi_tensor_apply_kernelINS1_18TensorListMetadataILi2EEENS1_24BinaryOpListAlphaFunctorIaLi2ELi2ELi0EEEJNS0_7minimumIaEEaEEEvT_T0_DpT1_:
        .type           _ZN2at6native55_GLOBAL__N__de093ff9_22_ForeachBinaryOpList_cu_a911ec4325multi_tensor_apply_kernelINS1_18TensorListMetadataILi2EEENS1_24BinaryOpListAlphaFunctorIaLi2ELi2ELi0EEEJNS0_7minimumIaEEaEEEvT_T0_DpT1_,@function
        .size           _ZN2at6native55_GLOBAL__N__de093ff9_22_ForeachBinaryOpList_cu_a911ec4325multi_tensor_apply_kernelINS1_18TensorListMetadataILi2EEENS1_24BinaryOpListAlphaFunctorIaLi2ELi2ELi0EEEJNS0_7minimumIaEEaEEEvT_T0_DpT1_,(.L_x_8109 - _ZN2at6native55_GLOBAL__N__de093ff9_22_ForeachBinaryOpList_cu_a911ec4325multi_tensor_apply_kernelINS1_18TensorListMetadataILi2EEENS1_24BinaryOpListAlphaFunctorIaLi2ELi2ELi0EEEJNS0_7minimumIaEEaEEEvT_T0_DpT1_)
        .other          _ZN2at6native55_GLOBAL__N__de093ff9_22_ForeachBinaryOpList_cu_a911ec4325multi_tensor_apply_kernelINS1_18TensorListMetadataILi2EEENS1_24BinaryOpListAlphaFunctorIaLi2ELi2ELi0EEEJNS0_7minimumIaEEaEEEvT_T0_DpT1_,@"STO_CUDA_ENTRY STV_DEFAULT"
_ZN2at6native55_GLOBAL__N__de093ff9_22_ForeachBinaryOpList_cu_a911ec4325multi_tensor_apply_kernelINS1_18TensorListMetadataILi2EEENS1_24BinaryOpListAlphaFunctorIaLi2ELi2ELi0EEEJNS0_7minimumIaEEaEEEvT_T0_DpT1_:
        /* <DEDUP_REMOVED lines=29> */
.L_x_6965:
        /* <DEDUP_REMOVED lines=71> */
[----:B------:R-:W-:Y:S01]  /*0640*/  VIMNMX.S16x2 R14, R0, R4, PT ;  /* 0x00000004000e7248 */ /* 0x000fe20003fe0300 */
        /* <DEDUP_REMOVED lines=10> */
[----:B------:R-:W-:Y:S02]  /*06f0*/  VIMNMX.S16x2 R15, R0, R4, PT ;  /* 0x00000004000f7248 */ /* 0x000fe40003fe0300 */
[----:B------:R-:W-:Y:S02]  /*0700*/  PRMT R0, R20, 0x8880, RZ ;  /* 0x0000888014007816 */ /* 0x000fe400000000ff */
[----:B------:R-:W-:-:S02]  /*0710*/  PRMT R4, R16, 0x8880, RZ ;  /* 0x0000888010047816 */ /* 0x000fc400000000ff */
[----:B------:R-:W-:Y:S02]  /*0720*/  VIMNMX.S16x2 R6, R6, R8, PT ;  /* 0x0000000806067248 */ /* 0x000fe40003fe0300 */
[----:B------:R-:W-:Y:S02]  /*0730*/  PRMT R0, R0, 0x7710, RZ ;  /* 0x0000771000007816 */ /* 0x000fe400000000ff */
[----:B------:R-:W-:Y:S02]  /*0740*/  PRMT R4, R4, 0x7710, RZ ;  /* 0x0000771004047816 */ /* 0x000fe400000000ff */
[----:B------:R-:W-:Y:S02]  /*0750*/  @P4 IADD3 R8, P5, R13, UR14, RZ ;  /* 0x0000000e0d084c10 */ /* 0x000fe4000ffbe0ff */
[----:B------:R-:W-:Y:S02]  /*0760*/  @P0 IADD3.X R13, R25, UR6, RZ, P3, !PT ;  /* 0x00000006190d0c10 */ /* 0x000fe40009ffe4ff */
[----:B------:R-:W-:-:S02]  /*0770*/  PRMT R16, R14, 0x7610, R16 ;  /* 0x000076100e107816 */ /* 0x000fc40000000010 */
[----:B------:R-:W-:Y:S02]  /*0780*/  @P1 IADD3 R14, P3, R9, UR14, RZ ;  /* 0x0000000e090e1c10 */ /* 0x000fe4000ff7e0ff */
[----:B------:R-:W-:Y:S02]  /*0790*/  VIMNMX.S16x2 R0, R0, R4, PT ;  /* 0x0000000400007248 */ /* 0x000fe40003fe0300 */
        /* <DEDUP_REMOVED lines=13> */
.L_x_6964:
        /* <DEDUP_REMOVED lines=8> */
.L_x_6966:
        /* <DEDUP_REMOVED lines=26> */
[----:B------:R-:W-:Y:S02]  /*0a90*/  VIMNMX.S16x2 R6, R6, R4, PT ;  /* 0x0000000406067248 */ /* 0x000fe40003fe0300 */
        /* <DEDUP_REMOVED lines=9> */
[----:B------:R-:W-:Y:S02]  /*0b30*/  VIMNMX.S16x2 R11, R4, R10, PT ;  /* 0x0000000a040b7248 */ /* 0x000fe40003fe0300 */
[----:B------:R-:W-:-:S02]  /*0b40*/  PRMT R4, R7, 0x7710, RZ ;  /* 0x0000771007047816 */ /* 0x000fc400000000ff */
[----:B------:R-:W-:Y:S02]  /*0b50*/  PRMT R9, R9, 0x8880, RZ ;  /* 0x0000888009097816 */ /* 0x000fe400000000ff */
[----:B------:R-:W-:Y:S02]  /*0b60*/  VIMNMX.S16x2 R12, R8, R12, PT ;  /* 0x0000000c080c7248 */ /* 0x000fe40003fe0300 */
[----:B------:R-:W-:Y:S02]  /*0b70*/  PRMT R10, R6, 0x7610, R10 ;  /* 0x00007610060a7816 */ /* 0x000fe4000000000a */
[----:B------:R-:W-:Y:S02]  /*0b80*/  PRMT R7, R11, 0x7610, R7 ;  /* 0x000076100b077816 */ /* 0x000fe40000000007 */
[----:B------:R-:W-:Y:S02]  /*0b90*/  PRMT R8, R9, 0x7710, RZ ;  /* 0x0000771009087816 */ /* 0x000fe400000000ff */
[----:B------:R-:W-:-:S02]  /*0ba0*/  PRMT R6, R12, 0x7610, R6 ;  /* 0x000076100c067816 */ /* 0x000fc40000000006 */
[----:B------:R-:W-:Y:S02]  /*0bb0*/  PRMT R7, R7, 0x7604, R10 ;  /* 0x0000760407077816 */ /* 0x000fe4000000000a */
[----:B------:R-:W-:Y:S02]  /*0bc0*/  VIMNMX.S16x2 R4, R4, R8, PT ;  /* 0x0000000804047248 */ /* 0x000fe40003fe0300 */
        /* <DEDUP_REMOVED lines=9> */
.L_x_6967:
        /* <DEDUP_REMOVED lines=10> */
.L_x_8109:


//--------------------- .text._ZN2at6native55_GLOBAL__N__de093ff9_22_ForeachBinaryOpList_cu_a911ec4325multi_tensor_apply_kernelINS1_18TensorListMetadataILi2EEENS1_24BinaryOpListAlphaFunctorIhLi2ELi2ELi0EEEJNS0_7minimumIhEEhEEEvT_T0_DpT1_ --------------------------
	.section	.text._ZN2at6native55_GLOBAL__N__de093ff9_22_ForeachBinaryOpList_cu_a911ec4325multi_tensor_apply_kernelINS1_18TensorListMetadataILi2EEENS1_24BinaryOpListAlphaFunctorIhLi2ELi2ELi0EEEJNS0_7minimumIhEEhEEEvT_T0_DpT1_,"ax",@progbits
	.align	128
.text._ZN2at6native55_GLOBAL__N__de093ff9_22_ForeachBinaryOpList_cu_a911ec4325multi_tensor_apply_kernelINS1_18TensorListMetadataILi2EEENS1_24BinaryOpListAlphaFunctorIhLi2ELi2ELi0EEEJNS0_7minimumIhEEhEEEvT_T0_DpT1_:
        .type           _ZN2at6native55_GLOBAL__N__de093ff9_22_ForeachBinaryOpList_cu_a911ec4325multi_tensor_apply_kernelINS1_18TensorListMetadataILi2EEENS1_24BinaryOpListAlphaFunctorIhLi2ELi2ELi0EEEJNS0_7minimumIhEEhEEEvT_T0_DpT1_,@function
        .size           _ZN2at6native55_GLOBAL__N__de093ff9_22_ForeachBinaryOpList_cu_a911ec4325multi_tensor_apply_kernelINS1_18TensorListMetadataILi2EEENS1_24BinaryOpListAlphaFunctorIhLi2ELi2ELi0EEEJNS0_7minimumIhEEhEEEvT_T0_DpT1_,(.L_x_8110 - _ZN2at6native55_GLOBAL__N__de093ff9_22_ForeachBinaryOpList_cu_a911ec4325multi_tensor_apply_kernelINS1_18TensorListMetadataILi2EEENS1_24BinaryOpListAlphaFunctorIhLi2ELi2ELi0EEEJNS0_7minimumIhEEhEEEvT_T0_DpT1_)
        .other          _ZN2at6native55_GLOBAL__N__de093ff9_22_ForeachBinaryOpList_cu_a911ec4325multi_tensor_apply_kernelINS1_18TensorListMetadataILi2EEENS1_24BinaryOpListAlphaFunctorIhLi2ELi2ELi0EEEJNS0_7minimumIhEEhEEEvT_T0_DpT1_,@"STO_CUDA_ENTRY STV_DEFAULT"
_ZN2at6native55_GLOBAL__N__de093ff9_22_ForeachBinaryOpList_cu_a911ec4325multi_tensor_apply_kernelINS1_18TensorListMetadataILi2EEENS1_24BinaryOpListAlphaFunctorIhLi2ELi2ELi0EEEJNS0_7minimumIhEEhEEEvT_T0_DpT1_:
        /* <DEDUP_REMOVED lines=30> */
.L_x_6969:
        /* <DEDUP_REMOVED lines=68> */
[----:B------:R-:W-:-:S02]  /*0620*/  VIMNMX.U16x2 R18, R2, R8, PT ;  /* 0x0000000802127248 */ /* 0x000fc40003fe0200 */
[----:B------:R-:W-:Y:S02]  /*0630*/  LOP3.LUT R6, R26, 0xff, RZ, 0xc0, !PT ;  /* 0x000000ff1a067812 */ /* 0x000fe400078ec0ff */
[----:B------:R-:W-:Y:S01]  /*0640*/  LOP3.LUT R10, R10, 0xff, RZ, 0xc0, !PT ;  /* 0x000000ff0a0a7812 */ /* 0x000fe200078ec0ff */
[----:B------:R-:W-:Y:S01]  /*0650*/  IMAD R20, R20, UR4, RZ ;  /* 0x0000000414147c24 */ /* 0x000fe2000f8e02ff */
[----:B------:R-:W-:Y:S02]  /*0660*/  @P0 IADD3 R8, P3, R16, UR14, RZ ;  /* 0x0000000e10080c10 */ /* 0x000fe4000ff7e0ff */
[----:B------:R-:W-:Y:S02]  /*0670*/  LOP3.LUT R0, R0, 0xff, RZ, 0xc0, !PT ;  /* 0x000000ff00007812 */ /* 0x000fe400078ec0ff */
[----:B------:R-:W-:Y:S02]  /*0680*/  LOP3.LUT R4, R4, 0xff, RZ, 0xc0, !PT ;  /* 0x000000ff04047812 */ /* 0x000fe400078ec0ff */
[----:B------:R-:W-:-:S02]  /*0690*/  VIMNMX.U16x2 R19, R6, R10, PT ;  /* 0x0000000a06137248 */ /* 0x000fc40003fe0200 */
[----:B------:R-:W-:Y:S02]  /*06a0*/  @P4 IADD3 R6, P5, R9, UR14, RZ ;  /* 0x0000000e09064c10 */ /* 0x000fe4000ffbe0ff */
[----:B------:R-:W-:Y:S02]  /*06b0*/  @P0 IADD3.X R9, R24, UR6, RZ, P3, !PT ;  /* 0x0000000618090c10 */ /* 0x000fe40009ffe4ff */
[----:B------:R-:W-:Y:S02]  /*06c0*/  VIMNMX.U16x2 R4, R0, R4, PT ;  /* 0x0000000400047248 */ /* 0x000fe40003fe0200 */
[----:B------:R-:W-:Y:S02]  /*06d0*/  @P1 IADD3 R10, P3, R7, UR14, RZ ;  /* 0x0000000e070a1c10 */ /* 0x000fe4000ff7e0ff */
[----:B------:R-:W-:Y:S02]  /*06e0*/  LOP3.LUT R0, R11, 0xff, RZ, 0xc0, !PT ;  /* 0x000000ff0b007812 */ /* 0x000fe400078ec0ff */
[----:B------:R-:W-:-:S02]  /*06f0*/  LOP3.LUT R2, R20, 0xff, RZ, 0xc0, !PT ;  /* 0x000000ff14027812 */ /* 0x000fc400078ec0ff */
[----:B------:R-:W-:Y:S02]  /*0700*/  @P4 IADD3.X R7, R17, UR6, RZ, P5, !PT ;  /* 0x0000000611074c10 */ /* 0x000fe4000affe4ff */
[----:B------:R-:W-:Y:S02]  /*0710*/  @P1 IADD3.X R11, R25, UR6, RZ, P3, !PT ;  /* 0x00000006190b1c10 */ /* 0x000fe40009ffe4ff */
[----:B------:R-:W-:Y:S01]  /*0720*/  VIMNMX.U16x2 R0, R0, R2, PT ;  /* 0x0000000200007248 */ /* 0x000fe20003fe0200 */
        /* <DEDUP_REMOVED lines=10> */
.L_x_6968:
        /* <DEDUP_REMOVED lines=8> */
.L_x_6970:
        /* <DEDUP_REMOVED lines=27> */
[----:B------:R-:W-:Y:S02]  /*0a00*/  VIMNMX.U16x2 R8, R0, R8, PT ;  /* 0x0000000800087248 */ /* 0x000fe40003fe0200 */
[----:B------:R-:W-:Y:S02]  /*0a10*/  VIMNMX.U16x2 R14, R4, R14, PT ;  /* 0x0000000e040e7248 */ /* 0x000fe40003fe0200 */
[----:B------:R-:W-:-:S02]  /*0a20*/  VIMNMX.U16x2 R12, R6, R12, PT ;  /* 0x0000000c060c7248 */ /* 0x000fc40003fe0200 */
[----:B------:R-:W-:Y:S02]  /*0a30*/  PRMT R0, R9, 0x7773, RZ ;  /* 0x0000777309007816 */ /* 0x000fe400000000ff */
[----:B------:R-:W-:Y:S02]  /*0a40*/  LOP3.LUT R4, R7, 0xff, RZ, 0xc0, !PT ;  /* 0x000000ff07047812 */ /* 0x000fe400078ec0ff */
[----:B------:R-:W-:Y:S02]  /*0a50*/  PRMT R7, R8, 0x7610, R7 ;  /* 0x0000761008077816 */ /* 0x000fe40000000007 */
[----:B------:R-:W-:Y:S02]  /*0a60*/  PRMT R6, R14, 0x7610, R6 ;  /* 0x000076100e067816 */ /* 0x000fe40000000006 */
[----:B------:R-:W-:Y:S02]  /*0a70*/  VIMNMX.U16x2 R0, R0, R4, PT ;  /* 0x0000000400007248 */ /* 0x000fe40003fe0200 */
        /* <DEDUP_REMOVED lines=11> */
.L_x_6971:
        /* <DEDUP_REMOVED lines=13> */
.L_x_8110:


//--------------------- .text._ZN2at6native55_GLOBAL__N__de093ff9_22_ForeachBinaryOpList_cu_a911ec4325multi_tensor_apply_kernelINS1_18TensorListMetadataILi3EEENS1_24BinaryOpListAlphaFunctorIN3c104HalfELi3ELi2ELi2EEEJSt7dividesIfEfEEEvT_T0_DpT1_ --------------------------
	.section	.text._ZN2at6native55_GLOBAL__N__de093ff9_22_ForeachBinaryOpList_cu_a911ec4325multi_tensor_apply_kernelINS1_18TensorListMetadataILi3EEENS1_24BinaryOpListAlphaFunctorIN3c104HalfELi3ELi2ELi2EEEJSt7dividesIfEfEEEvT_T0_DpT1_,"ax",@progbits
	.align	128
.text._ZN2at6native55_GLOBAL__N__de093ff9_22_ForeachBinaryOpList_cu_a911ec4325multi_tensor_apply_kernelINS1_18TensorListMetadataILi3EEENS1_24BinaryOpListAlphaFunctorIN3c104HalfELi3ELi2ELi2EEEJSt7dividesIfEfEEEvT_T0_DpT1_:
        .type           _ZN2at6native55_GLOBAL__N__de093ff9_22_ForeachBinaryOpList_cu_a911ec4325multi_tensor_apply_kernelINS1_18TensorListMetadataILi3EEENS1_24BinaryOpListAlphaFunctorIN3c104HalfELi3ELi2ELi2EEEJSt7dividesIfEfEEEvT_T0_DpT1_,@function
        .size           _ZN2at6native55_GLOBAL__N__de093ff9_22_ForeachBinaryOpList_cu_a911ec4325multi_tensor_apply_kernelINS1_18TensorListMetadataILi3EEENS1_24BinaryOpListAlphaFunctorIN3c104HalfELi3ELi2ELi2EEEJSt7dividesIfEfEEEvT_T0_DpT1_,(.L_x_8111 - _ZN2at6native55_GLOBAL__N__de093ff9_22_ForeachBinaryOpList_cu_a911ec4325multi_tensor_apply_kernelINS1_18TensorListMetadataILi3EEENS1_24BinaryOpListAlphaFunctorIN3c104HalfELi3ELi2ELi2EEEJSt7dividesIfEfEEEvT_T0_DpT1_)
        .other          _ZN2at6native55_GLOBAL__N__de093ff9_22_ForeachBinaryOpList_cu_a911ec4325multi_tensor_apply_kernelINS1_18TensorListMetadataILi3EEENS1_24BinaryOpListAlphaFunctorIN3c104HalfELi3ELi2ELi2EEEJSt7dividesIfEfEEEvT_T0_DpT1_,@"STO_CUDA_ENTRY STV_DEFAULT"
_ZN2at6native55_GLOBAL__N__de093ff9_22_ForeachBinaryOpList_cu_a911ec4325multi_tensor_apply_kernelINS1_18TensorListMetadataILi3EEENS1_24BinaryOpListAlphaFunctorIN3c104HalfELi3ELi2ELi2EEEJSt7dividesIfEfEEEvT_T0_DpT1_:
        /* <DEDUP_REMOVED lines=32> */
.L_x_6973:
[----:B0-----:R-:W-:Y:S01]  /*0200*/  IADD3 R7, P0, R0, R4, RZ ;  /* 0x0000000400077210 */ /* 0x001fe20007f1e0ff */
[C---:B-1----:R-:W-:Y:S01]  /*0210*/  IMAD R8, R2.reuse, 0x3, RZ ;  /* 0x0000000302087824 */ /* 0x042fe200078e02ff */
[----:B------:R-:W-:Y:S02]  /*0220*/  PRMT R27, RZ, 0x7610, R27 ;  /* 0x00007610ff1b7816 */ /* 0x000fe4000000001b */
[-C--:B------:R-:W-:Y:S01]  /*0230*/  IADD3 R6, P1, R2, R7.reuse, RZ ;  /* 0x0000000702067210 */ /* 0x080fe20007f3e0ff */
[----:B------:R-:W-:Y:S01]  /*0240*/  IMAD.X R10, RZ, RZ, R5, P0 ;  /* 0x000000ffff0a7224 */ /* 0x000fe200000e0605 */
[----:B------:R-:W-:Y:S02]  /*0250*/  ISETP.GE.U32.AND P4, PT, R7, 0x10000, PT ;  /* 0x000100000700780c */ /* 0x000fe40003f86070 */
[----:B------:R-:W-:Y:S01]  /*0260*/  ISETP.GE.U32.AND P0, PT, R6, 0x10000, PT ;  /* 0x000100000600780c */ /* 0x000fe20003f06070 */
[----:B------:R-:W-:Y:S01]  /*0270*/  IMAD.X R11, RZ, RZ, R10, P1 ;  /* 0x000000ffff0b7224 */ /* 0x000fe200008e060a */
[----:B------:R-:W-:-:S02]  /*0280*/  LEA R18, P1, R2, R7, 0x1 ;  /* 0x0000000702127211 */ /* 0x000fc400078208ff */
[----:B------:R-:W-:Y:S02]  /*0290*/  ISETP.LT.U32.AND P3, PT, R7, UR14, PT ;  /* 0x0000000e07007c0c */ /* 0x000fe4000bf61070 */
[----:B------:R-:W-:Y:S01]  /*02a0*/  IADD3 R9, P5, R8, R7, RZ ;  /* 0x0000000708097210 */ /* 0x000fe20007fbe0ff */
[--C-:B------:R-:W-:Y:S01]  /*02b0*/  IMAD.X R3, RZ, RZ, R10.reuse, P1 ;  /* 0x000000ffff037224 */ /* 0x100fe200008e060a */
[----:B------:R-:W-:Y:S02]  /*02c0*/  ISETP.GE.U32.AND.EX P4, PT, R10, RZ, PT, P4 ;  /* 0x000000ff0a00720c */ /* 0x000fe40003f86140 */
[----:B------:R-:W-:Y:S01]  /*02d0*/  ISETP.LT.U32.AND P2, PT, R6, UR14, PT ;  /* 0x0000000e06007c0c */ /* 0x000fe2000bf41070 */
[----:B------:R-:W-:Y:S01]  /*02e0*/  IMAD.X R8, RZ, RZ, R10, P5 ;  /* 0x000000ffff087224 */ /* 0x000fe200028e060a */
[----:B------:R-:W-:Y:S02]  /*02f0*/  ISETP.GE.U32.AND.EX P0, PT, R11, RZ, PT, P0 ;  /* 0x000000ff0b00720c */ /* 0x000fe40003f06100 */
[----:B------:R-:W-:-:S02]  /*0300*/  ISETP.LT.AND.EX P3, PT, R10, UR4, !P4, P3 ;  /* 0x000000040a007c0c */ /* 0x000fc4000e761330 */
[C---:B------:R-:W-:Y:S02]  /*0310*/  ISETP.GE.U32.AND P4, PT, R18.reuse, 0x10000, PT ;  /* 0x000100001200780c */ /* 0x040fe40003f86070 */
[----:B------:R-:W-:Y:S02]  /*0320*/  ISETP.LT.AND.EX P2, PT, R11, UR4, !P0, P2 ;  /* 0x000000040b007c0c */ /* 0x000fe4000c741320 */
[----:B------:R-:W-:Y:S02]  /*0330*/  ISETP.GE.U32.AND P0, PT, R9, 0x10000, PT ;  /* 0x000100000900780c */ /* 0x000fe40003f06070 */
[----:B------:R-:W-:Y:S02]  /*0340*/  ISETP.LT.U32.AND P1, PT, R18, UR14, PT ;  /* 0x0000000e12007c0c */ /* 0x000fe4000bf21070 */
[----:B------:R-:W-:Y:S02]  /*0350*/  ISETP.GE.U32.AND.EX P5, PT, R3, RZ, PT, P4 ;  /* 0x000000ff0300720c */ /* 0x000fe40003fa6140 */
[----:B------:R-:W-:-:S02]  /*0360*/  ISETP.LT.U32.AND P4, PT, R9, UR14, PT ;  /* 0x0000000e09007c0c */ /* 0x000fc4000bf81070 */
[C---:B------:R-:W-:Y:S02]  /*0370*/  ISETP.GE.U32.AND.EX P0, PT, R8.reuse, RZ, PT, P0 ;  /* 0x000000ff0800720c */ /* 0x040fe40003f06100 */
[----:B------:R-:W-:Y:S02]  /*0380*/  ISETP.LT.AND.EX P1, PT, R3, UR4, !P5, P1 ;  /* 0x0000000403007c0c */ /* 0x000fe4000ef21310 */
[----:B------:R-:W-:Y:S02]  /*0390*/  ISETP.LT.AND.EX P0, PT, R8, UR4, !P0, P4 ;  /* 0x0000000408007c0c */ /* 0x000fe4000c701340 */
[C---:B------:R-:W-:Y:S02]  /*03a0*/  @P2 LEA R12, P4, R6.reuse, UR8, 0x1 ;  /* 0x00000008060c2c11 */ /* 0x040fe4000f8808ff */
[----:B------:R-:W-:Y:S02]  /*03b0*/  @P3 LEA R14, P5, R7, UR8, 0x1 ;  /* 0x00000008070e3c11 */ /* 0x000fe4000f8a08ff */
[----:B------:R-:W-:-:S02]  /*03c0*/  @P2 LEA.HI.X R13, R6, UR9, R11, 0x1, P4 ;  /* 0x00000009060d2c11 */ /* 0x000fc4000a0f0c0b */
[----:B------:R-:W-:Y:S02]  /*03d0*/  @P3 LEA.HI.X R15, R7, UR9, R10, 0x1, P5 ;  /* 0x00000009070f3c11 */ /* 0x000fe4000a8f0c0a */
[----:B------:R-:W-:Y:S02]  /*03e0*/  PRMT R26, RZ, 0x7610, R26 ;  /* 0x00007610ff1a7816 */ /* 0x000fe4000000001a */
[C---:B------:R-:W-:Y:S01]  /*03f0*/  @P1 LEA R16, P4, R18.reuse, UR8, 0x1 ;  /* 0x0000000812101c11 */ /* 0x040fe2000f8808ff */
[----:B------:R-:W2:Y:S01]  /*0400*/  @P3 LDG.E.U16 R27, desc[UR12][R14.64] ;  /* 0x0000000c0e1b3981 */ /* 0x000ea2000c1e1500 */
[----:B------:R-:W-:Y:S02]  /*0410*/  @P0 LEA R22, P5, R9, UR8, 0x1 ;  /* 0x0000000809160c11 */ /* 0x000fe4000f8a08ff */
[----:B------:R-:W-:Y:S01]  /*0420*/  PRMT R24, RZ, 0x7610, R24 ;  /* 0x00007610ff187816 */ /* 0x000fe20000000018 */
[----:B------:R0:W3:Y:S01]  /*0430*/  @P2 LDG.E.U16 R26, desc[UR12][R12.64] ;  /* 0x0000000c0c1a2981 */ /* 0x0000e2000c1e1500 */
[----:B------:R-:W-:-:S02]  /*0440*/  @P1 LEA.HI.X R17, R18, UR9, R3, 0x1, P4 ;  /* 0x0000000912111c11 */ /* 0x000fc4000a0f0c03 */
[----:B------:R-:W-:Y:S02]  /*0450*/  PRMT R25, RZ, 0x7610, R25 ;  /* 0x00007610ff197816 */ /* 0x000fe40000000019 */
[----:B------:R-:W-:Y:S01]  /*0460*/  @P0 LEA.HI.X R23, R9, UR9, R8, 0x1, P5 ;  /* 0x0000000909170c11 */ /* 0x000fe2000a8f0c08 */
[----:B------:R1:W4:Y:S01]  /*0470*/  @P1 LDG.E.U16 R24, desc[UR12][R16.64] ;  /* 0x0000000c10181981 */ /* 0x000322000c1e1500 */
[----:B------:R-:W-:-:S03]  /*0480*/  @P3 LEA R20, P4, R7, UR6, 0x1 ;  /* 0x0000000607143c11 */ /* 0x000fc6000f8808ff */
[----:B------:R5:W4:Y:S01]  /*0490*/  @P0 LDG.E.U16 R25, desc[UR12][R22.64] ;  /* 0x0000000c16190981 */ /* 0x000b22000c1e1500 */
[----:B0-----:R-:W-:Y:S02]  /*04a0*/  @P2 LEA R12, P5, R6, UR6, 0x1 ;  /* 0x00000006060c2c11 */ /* 0x001fe4000f8a08ff */
[----:B------:R-:W-:Y:S02]  /*04b0*/  @P3 LEA.HI.X R21, R7, UR7, R10, 0x1, P4 ;  /* 0x0000000707153c11 */ /* 0x000fe4000a0f0c0a */
[----:B------:R-:W-:Y:S02]  /*04c0*/  @P1 LEA R14, P4, R18, UR6, 0x1 ;  /* 0x00000006120e1c11 */ /* 0x000fe4000f8808ff */
[----:B------:R-:W-:Y:S02]  /*04d0*/  @P2 LEA.HI.X R13, R6, UR7, R11, 0x1, P5 ;  /* 0x00000007060d2c11 */ /* 0x000fe4000a8f0c0b */
[----:B------:R-:W-:Y:S02]  /*04e0*/  PRMT R19, RZ, 0x7610, R19 ;  /* 0x00007610ff137816 */ /* 0x000fe40000000013 */
[----:B-1----:R-:W-:-:S02]  /*04f0*/  @P0 LEA R16, P5, R9, UR6, 0x1 ;  /* 0x0000000609100c11 */ /* 0x002fc4000f8a08ff */
[----:B------:R-:W-:Y:S02]  /*0500*/  PRMT R28, RZ, 0x7610, R28 ;  /* 0x00007610ff1c7816 */ /* 0x000fe4000000001c */
[----:B------:R-:W-:Y:S01]  /*0510*/  PRMT R29, RZ, 0x7610, R29 ;  /* 0x00007610ff1d7816 */ /* 0x000fe2000000001d */
[----:B------:R-:W4:Y:S01]  /*0520*/  @P3 LDG.E.U16 R19, desc[UR12][R20.64] ;  /* 0x0000000c14133981 */ /* 0x000f22000c1e1500 */
[----:B------:R-:W-:Y:S02]  /*0530*/  @P1 LEA.HI.X R15, R18, UR7, R3, 0x1, P4 ;  /* 0x00000007120f1c11 */ /* 0x000fe4000a0f0c03 */
[----:B-----5:R-:W-:Y:S01]  /*0540*/  PRMT R22, RZ, 0x7610, R22 ;  /* 0x00007610ff167816 */ /* 0x020fe20000000016 */
[----:B------:R0:W5:Y:S01]  /*0550*/  @P2 LDG.E.U16 R28, desc[UR12][R12.64] ;  /* 0x0000000c0c1c2981 */ /* 0x000162000c1e1500 */
[----:B------:R-:W-:-:S03]  /*0560*/  @P0 LEA.HI.X R17, R9, UR7, R8, 0x1, P5 ;  /* 0x0000000709110c11 */ /* 0x000fc6000a8f0c08 */
[----:B------:R1:W5:Y:S04]  /*0570*/  @P1 LDG.E.U16 R29, desc[UR12][R14.64] ;  /* 0x0000000c0e1d1981 */ /* 0x000368000c1e1500 */
[----:B------:R4:W5:Y:S01]  /*0580*/  @P0 LDG.E.U16 R22, desc[UR12][R16.64] ;  /* 0x0000000c10160981 */ /* 0x000962000c1e1500 */
[----:B------:R-:W-:Y:S01]  /*0590*/  IMAD.WIDE.U32 R4, R2, 0x4, R4 ;  /* 0x0000000402047825 */ /* 0x000fe200078e0004 */
[C---:B0-----:R-:W-:Y:S02]  /*05a0*/  @P3 LEA R12, P5, R7.reuse, UR10, 0x1 ;  /* 0x0000000a070c3c11 */ /* 0x041fe4000f8a08ff */
[----:B-1----:R-:W-:Y:S02]  /*05b0*/  @P2 LEA R14, P4, R6, UR10, 0x1 ;  /* 0x0000000a060e2c11 */ /* 0x002fe4000f8808ff */
[----:B------:R-:W-:-:S02]  /*05c0*/  @P3 LEA.HI.X R13, R7, UR11, R10, 0x1, P5 ;  /* 0x0000000b070d3c11 */ /* 0x000fc4000a8f0c0a */
[----:B------:R-:W-:Y:S02]  /*05d0*/  @P1 LEA R10, P5, R18, UR10, 0x1 ;  /* 0x0000000a120a1c11 */ /* 0x000fe4000f8a08ff */
[----:B------:R-:W-:Y:S02]  /*05e0*/  @P2 LEA.HI.X R15, R6, UR11, R11, 0x1, P4 ;  /* 0x0000000b060f2c11 */ /* 0x000fe4000a0f0c0b */
[----:B------:R-:W-:Y:S02]  /*05f0*/  @P1 LEA.HI.X R11, R18, UR11, R3, 0x1, P5 ;  /* 0x0000000b120b1c11 */ /* 0x000fe4000a8f0c03 */
[----:B------:R-:W-:-:S04]  /*0600*/  @P0 LEA R6, P4, R9, UR10, 0x1 ;  /* 0x0000000a09060c11 */ /* 0x000fc8000f8808ff */
[----:B------:R-:W-:Y:S01]  /*0610*/  @P0 LEA.HI.X R7, R9, UR11, R8, 0x1, P4 ;  /* 0x0000000b09070c11 */ /* 0x000fe2000a0f0c08 */
[----:B--2---:R-:W-:Y:S02]  /*0620*/  HADD2.F32 R27, -RZ, R27.H0_H0 ;  /* 0x2000001bff1b7230 */ /* 0x004fe40000004100 */
[----:B---3--:R-:W-:-:S03]  /*0630*/  HADD2.F32 R26, -RZ, R26.H0_H0 ;  /* 0x2000001aff1a7230 */ /* 0x008fc60000004100 */
[----:B------:R-:W-:Y:S02]  /*0640*/  FMUL.FTZ R23, R27, UR5 ;  /* 0x000000051b177c20 */ /* 0x000fe40008410000 */
[----:B------:R-:W-:Y:S01]  /*0650*/  FMUL.FTZ R21, R26, UR5 ;  /* 0x000000051a157c20 */ /* 0x000fe20008410000 */
[----:B----4-:R-:W-:-:S03]  /*0660*/  HADD2.F32 R24, -RZ, R24.H0_H0 ;  /* 0x20000018ff187230 */ /* 0x010fc60000004100 */
[----:B------:R-:W0:Y:S01]  /*0670*/  MUFU.RCP R23, R23 ;  /* 0x0000001700177308 */ /* 0x000e220000001000 */
[----:B------:R-:W-:Y:S02]  /*0680*/  HADD2.F32 R25, -RZ, R25.H0_H0 ;  /* 0x20000019ff197230 */ /* 0x000fe40000004100 */
[----:B------:R-:W-:-:S03]  /*0690*/  FMUL.FTZ R20, R24, UR5 ;  /* 0x0000000518147c20 */ /* 0x000fc60008410000 */
[----:B------:R-:W-:Y:S02]  /*06a0*/  FMUL.FTZ R16, R25, UR5 ;  /* 0x0000000519107c20 */ /* 0x000fe40008410000 */
[----:B------:R-:W1:Y:S08]  /*06b0*/  MUFU.RCP R21, R21 ;  /* 0x0000001500157308 */ /* 0x000e700000001000 */
[----:B------:R-:W2:Y:S01]  /*06c0*/  MUFU.RCP R20, R20 ;  /* 0x0000001400147308 */ /* 0x000ea20000001000 */
[----:B------:R-:W-:-:S02]  /*06d0*/  HADD2.F32 R24, -RZ, R19.H0_H0 ;  /* 0x20000013ff187230 */ /* 0x000fc40000004100 */
[----:B-----5:R-:W-:-:S03]  /*06e0*/  HADD2.F32 R28, -RZ, R28.H0_H0 ;  /* 0x2000001cff1c7230 */ /* 0x020fc60000004100 */
[----:B0-----:R-:W-:Y:S02]  /*06f0*/  FMUL.FTZ R23, R24, R23 ;  /* 0x0000001718177220 */ /* 0x001fe40000410000 */
[----:B------:R-:W0:Y:S01]  /*0700*/  MUFU.RCP R16, R16 ;  /* 0x0000001000107308 */ /* 0x000e220000001000 */
[----:B------:R-:W-:Y:S02]  /*0710*/  HADD2.F32 R29, -RZ, R29.H0_H0 ;  /* 0x2000001dff1d7230 */ /* 0x000fe40000004100 */
[----:B-1----:R-:W-:Y:S01]  /*0720*/  FMUL.FTZ R21, R28, R21 ;  /* 0x000000151c157220 */ /* 0x002fe20000410000 */
[----:B------:R-:W-:Y:S01]  /*0730*/  F2FP.F16.F32.PACK_AB R23, RZ, R23 ;  /* 0x00000017ff17723e */ /* 0x000fe200000000ff */
[----:B------:R-:W-:-:S03]  /*0740*/  HADD2.F32 R3, -RZ, R22.H0_H0 ;  /* 0x20000016ff037230 */ /* 0x000fc60000004100 */
[----:B------:R-:W-:Y:S01]  /*0750*/  F2FP.F16.F32.PACK_AB R21, RZ, R21 ;  /* 0x00000015ff15723e */ /* 0x000fe200000000ff */
[----:B--2---:R-:W-:Y:S01]  /*0760*/  FMUL.FTZ R20, R29, R20 ;  /* 0x000000141d147220 */ /* 0x004fe20000410000 */
[----:B------:R2:W-:Y:S04]  /*0770*/  @P3 STG.E.U16 desc[UR12][R12.64], R23 ;  /* 0x000000170c003986 */ /* 0x0005e8000c10150c */
[----:B------:R-:W-:Y:S01]  /*0780*/  F2FP.F16.F32.PACK_AB R20, RZ, R20 ;  /* 0x00000014ff14723e */ /* 0x000fe200000000ff */
[----:B------:R2:W-:Y:S01]  /*0790*/  @P2 STG.E.U16 desc[UR12][R14.64], R21 ;  /* 0x000000150e002986 */ /* 0x0005e2000c10150c */
[----:B0-----:R-:W-:-:S03]  /*07a0*/  FMUL.FTZ R3, R3, R16 ;  /* 0x0000001003037220 */ /* 0x001fc60000410000 */
[----:B------:R2:W-:Y:S01]  /*07b0*/  @P1 STG.E.U16 desc[UR12][R10.64], R20 ;  /* 0x000000140a001986 */ /* 0x0005e2000c10150c */
[----:B------:R-:W-:Y:S02]  /*07c0*/  ISETP.LT.U32.AND P1, PT, R4, UR14, PT ;  /* 0x0000000e04007c0c */ /* 0x000fe4000bf21070 */
[----:B------:R-:W-:Y:S02]  /*07d0*/  F2FP.F16.F32.PACK_AB R3, RZ, R3 ;  /* 0x00000003ff03723e */ /* 0x000fe400000000ff */
[----:B------:R-:W-:-:S03]  /*07e0*/  ISETP.LT.AND.EX P1, PT, R5, UR4, PT, P1 ;  /* 0x0000000405007c0c */ /* 0x000fc6000bf21310 */
[----:B------:R2:W-:Y:S01]  /*07f0*/  @P0 STG.E.U16 desc[UR12][R6.64], R3 ;  /* 0x0000000306000986 */ /* 0x0005e2000c10150c */
[----:B------:R-:W-:-:S04]  /*0800*/  ISETP.GE.U32.AND P0, PT, R4, 0x10000, PT ;  /* 0x000100000400780c */ /* 0x000fc80003f06070 */
[----:B------:R-:W-:-:S13]  /*0810*/  ISETP.GE.U32.AND.EX P0, PT, R5, RZ, PT, P0 ;  /* 0x000000ff0500720c */ /* 0x000fda0003f06100 */
[----:B--2---:R-:W-:Y:S05]  /*0820*/  @!P0 BRA P1, `(.L_x_6973) ;  /* 0xfffffff800748947 */ /* 0x004fea000083ffff */
[----:B------:R-:W-:Y:S05]  /*0830*/  EXIT ;  /* 0x000000000000794d */ /* 0x000fea0003800000 */
.L_x_6972:
        /* <DEDUP_REMOVED lines=9> */
.L_x_6974:
        /* <DEDUP_REMOVED lines=8> */
[--C-:B--2---:R-:W-:Y:S02]  /*0950*/  HADD2.F32 R9, -RZ, R6.reuse.H1_H1 ;  /* 0x30000006ff097230 */ /* 0x104fe40000004100 */
[----:B------:R-:W-:Y:S02]  /*0960*/  HADD2.F32 R8, -RZ, R6.H0_H0 ;  /* 0x20000006ff087230 */ /* 0x000fe40000004100 */
[--C-:B------:R-:W-:Y:S02]  /*0970*/  HADD2.F32 R10, -RZ, R7.reuse.H0_H0 ;  /* 0x20000007ff0a7230 */ /* 0x100fe40000004100 */
[----:B------:R-:W-:Y:S01]  /*0980*/  FMUL.FTZ R9, R9, UR15 ;  /* 0x0000000f09097c20 */ /* 0x000fe20008410000 */
[----:B------:R-:W-:Y:S02]  /*0990*/  HADD2.F32 R6, -RZ, R7.H1_H1 ;  /* 0x30000007ff067230 */ /* 0x000fe40000004100 */
[----:B------:R-:W-:Y:S01]  /*09a0*/  FMUL.FTZ R8, R8, UR15 ;  /* 0x0000000f08087c20 */ /* 0x000fe20008410000 */
[----:B------:R-:W-:-:S03]  /*09b0*/  FMUL.FTZ R10, R10, UR15 ;  /* 0x0000000f0a0a7c20 */ /* 0x000fc60008410000 */
[----:B------:R0:W1:Y:S01]  /*09c0*/  MUFU.RCP R13, R8 ;  /* 0x00000008000d7308 */ /* 0x0000620000001000 */
[----:B------:R-:W-:Y:S01]  /*09d0*/  FMUL.FTZ R11, R6, UR15 ;  /* 0x0000000f060b7c20 */ /* 0x000fe20008410000 */
[--C-:B---3--:R-:W-:Y:S02]  /*09e0*/  HADD2.F32 R6, -RZ, R2.reuse.H0_H0 ;  /* 0x20000002ff067230 */ /* 0x108fe40000004100 */
[----:B------:R-:W-:Y:S02]  /*09f0*/  HADD2.F32 R2, -RZ, R2.H1_H1 ;  /* 0x30000002ff027230 */ /* 0x000fe40000004100 */
[--C-:B------:R-:W-:Y:S02]  /*0a00*/  HADD2.F32 R7, -RZ, R3.reuse.H0_H0 ;  /* 0x20000003ff077230 */ /* 0x100fe40000004100 */
[----:B------:R-:W2:Y:S01]  /*0a10*/  MUFU.RCP R9, R9 ;  /* 0x0000000900097308 */ /* 0x000ea20000001000 */
[----:B0-----:R-:W-:-:S07]  /*0a20*/  HADD2.F32 R8, -RZ, R3.H1_H1 ;  /* 0x30000003ff087230 */ /* 0x001fce0000004100 */
[----:B------:R-:W0:Y:S01]  /*0a30*/  MUFU.RCP R10, R10 ;  /* 0x0000000a000a7308 */ /* 0x000e220000001000 */
[----:B-1----:R-:W-:-:S07]  /*0a40*/  FMUL.FTZ R6, R6, R13 ;  /* 0x0000000d06067220 */ /* 0x002fce0000410000 */
[----:B------:R-:W1:Y:S01]  /*0a50*/  MUFU.RCP R11, R11 ;  /* 0x0000000b000b7308 */ /* 0x000e620000001000 */
[----:B--2---:R-:W-:Y:S01]  /*0a60*/  FMUL.FTZ R3, R2, R9 ;  /* 0x0000000902037220 */ /* 0x004fe20000410000 */
[----:B------:R-:W-:-:S04]  /*0a70*/  IADD3 R2, P0, R4, UR10, RZ ;  /* 0x0000000a04027c10 */ /* 0x000fc8000ff1e0ff */
[----:B------:R-:W-:Y:S02]  /*0a80*/  F2FP.F16.F32.PACK_AB R6, R3, R6 ;  /* 0x000000060306723e */ /* 0x000fe400000000ff */
[----:B------:R-:W-:Y:S01]  /*0a90*/  IADD3.X R3, R12, UR11, RZ, P0, !PT ;  /* 0x0000000b0c037c10 */ /* 0x000fe200087fe4ff */
[----:B0-----:R-:W-:Y:S01]  /*0aa0*/  FMUL.FTZ R7, R7, R10 ;  /* 0x0000000a07077220 */ /* 0x001fe20000410000 */
[----:B------:R-:W-:-:S04]  /*0ab0*/  IADD3 R5, P0, R5, UR5, RZ ;  /* 0x0000000505057c10 */ /* 0x000fc8000ff1e0ff */
[C---:B------:R-:W-:Y:S01]  /*0ac0*/  ISETP.LT.U32.AND P1, PT, R5.reuse, 0x4000, PT ;  /* 0x000040000500780c */ /* 0x040fe20003f21070 */
[C---:B------:R-:W-:Y:S02]  /*0ad0*/  IMAD.SHL.U32 R4, R5.reuse, 0x4, RZ ;  /* 0x0000000405047824 */ /* 0x040fe400078e00ff */
[----:B-1----:R-:W-:Y:S01]  /*0ae0*/  FMUL.FTZ R8, R8, R11 ;  /* 0x0000000b08087220 */ /* 0x002fe20000410000 */
        /* <DEDUP_REMOVED lines=9> */
.L_x_6975:
        /* <DEDUP_REMOVED lines=16> */
.L_x_8111:


//--------------------- .text._ZN2at6native55_GLOBAL__N__de093ff9_22_ForeachBinaryOpList_cu_a911ec4325multi_tensor_apply_kernelINS1_18TensorListMetadataILi3EEENS1_24BinaryOpListAlphaFunctorIN3c108BFloat16ELi3ELi2ELi2EEEJSt7dividesIfEfEEEvT_T0_DpT1_ --------------------------
	.section	.text._ZN2at6native55_GLOBAL__N__de093ff9_22_ForeachBinaryOpList_cu_a911ec4325multi_tensor_apply_kernelINS1_18TensorListMetadataILi3EEENS1_24BinaryOpListAlphaFunctorIN3c108BFloat16ELi3ELi2ELi2EEEJSt7dividesIfEfEEEvT_T0_DpT1_,"ax",@progbits
	.align	128
.text._ZN2at6native55_GLOBAL__N__de093ff9_22_ForeachBinaryOpList_cu_a911ec4325multi_tensor_apply_kernelINS1_18TensorListMetadataILi3EEENS1_24BinaryOpListAlphaFunctorIN3c108BFloat16ELi3ELi2ELi2EEEJSt7dividesIfEfEEEvT_T0_DpT1_:
        .type           _ZN2at6native55_GLOBAL__N__de093ff9_22_ForeachBinaryOpList_cu_a911ec4325multi_tensor_apply_kernelINS1_18TensorListMetadataILi3EEENS1_24BinaryOpListAlphaFunctorIN3c108BFloat16ELi3ELi2ELi2EEEJSt7dividesIfEfEEEvT_T0_DpT1_,@function
        .size           _ZN2at6native55_GLOBAL__N__de093ff9_22_ForeachBinaryOpList_cu_a911ec4325multi_tensor_apply_kernelINS1_18TensorListMetadataILi3EEENS1_24BinaryOpListAlphaFunctorIN3c108BFloat16ELi3ELi2ELi2EEEJSt7dividesIfEfEEEvT_T0_DpT1_,(.L_x_8112 - _ZN2at6native55_GLOBAL__N__de093ff9_22_ForeachBinaryOpList_cu_a911ec4325multi_tensor_apply_kernelINS1_18TensorListMetadataILi3EEENS1_24BinaryOpListAlphaFunctorIN3c108BFloat16ELi3ELi2ELi2EEEJSt7dividesIfEfEEEvT_T0_DpT1_)
        .other          _ZN2at6native55_GLOBAL__N__de093ff9_22_ForeachBinaryOpList_cu_a911ec4325multi_tensor_apply_kernelINS1_18TensorListMetadataILi3EEENS1_24BinaryOpListAlphaFunctorIN3c108BFloat16ELi3ELi2ELi2EEEJSt7dividesIfEfEEEvT_T0_DpT1_,@"STO_CUDA_ENTRY STV_DEFAULT"
_ZN2at6native55_GLOBAL__N__de093ff9_22_ForeachBinaryOpList_cu_a911ec4325multi_tensor_apply_kernelINS1_18TensorListMetadataILi3EEENS1_24BinaryOpListAlphaFunctorIN3c108BFloat16ELi3ELi2ELi2EEEJSt7dividesIfEfEEEvT_T0_DpT1_:
        /* <DEDUP_REMOVED lines=32> */
.L_x_6977:
        /* <DEDUP_REMOVED lines=66> */
[----:B--2---:R-:W-:Y:S02]  /*0620*/  IMAD.U32 R27, R27, 0x10000, RZ ;  /* 0x000100001b1b7824 */ /* 0x004fe400078e00ff */
[----:B---3--:R-:W-:Y:S02]  /*0630*/  IMAD.U32 R26, R26, 0x10000, RZ ;  /* 0x000100001a1a7824 */ /* 0x008fe400078e00ff */
[----:B------:R-:W-:Y:S02]  /*0640*/  FMUL.FTZ R23, R27, UR5 ;  /* 0x000000051b177c20 */ /* 0x000fe40008410000 */
[----:B------:R-:W-:Y:S01]  /*0650*/  FMUL.FTZ R21, R26, UR5 ;  /* 0x000000051a157c20 */ /* 0x000fe20008410000 */
[----:B----4-:R-:W-:-:S03]  /*0660*/  IMAD.U32 R24, R24, 0x10000, RZ ;  /* 0x0001000018187824 */ /* 0x010fc600078e00ff */
[----:B------:R-:W0:Y:S01]  /*0670*/  MUFU.RCP R23, R23 ;  /* 0x0000001700177308 */ /* 0x000e220000001000 */
[----:B------:R-:W-:Y:S02]  /*0680*/  IMAD.U32 R25, R25, 0x10000, RZ ;  /* 0x0001000019197824 */ /* 0x000fe400078e00ff */
[----:B------:R-:W-:Y:S02]  /*0690*/  FMUL.FTZ R20, R24, UR5 ;  /* 0x0000000518147c20 */ /* 0x000fe40008410000 */
[----:B------:R-:W-:-:S03]  /*06a0*/  FMUL.FTZ R16, R25, UR5 ;  /* 0x0000000519107c20 */ /* 0x000fc60008410000 */
[----:B------:R-:W1:Y:S08]  /*06b0*/  MUFU.RCP R21, R21 ;  /* 0x0000001500157308 */ /* 0x000e700000001000 */
[----:B------:R-:W2:Y:S01]  /*06c0*/  MUFU.RCP R20, R20 ;  /* 0x0000001400147308 */ /* 0x000ea20000001000 */
[----:B------:R-:W-:Y:S02]  /*06d0*/  IMAD.U32 R24, R19, 0x10000, RZ ;  /* 0x0001000013187824 */ /* 0x000fe400078e00ff */
[----:B-----5:R-:W-:-:S05]  /*06e0*/  IMAD.U32 R28, R28, 0x10000, RZ ;  /* 0x000100001c1c7824 */ /* 0x020fca00078e00ff */
[----:B------:R-:W3:Y:S01]  /*06f0*/  MUFU.RCP R16, R16 ;  /* 0x0000001000107308 */ /* 0x000ee20000001000 */
[----:B0-----:R-:W-:Y:S01]  /*0700*/  FMUL.FTZ R23, R24, R23 ;  /* 0x0000001718177220 */ /* 0x001fe20000410000 */
[----:B------:R-:W-:Y:S02]  /*0710*/  IMAD.U32 R29, R29, 0x10000, RZ ;  /* 0x000100001d1d7824 */ /* 0x000fe400078e00ff */
[----:B-1----:R-:W-:Y:S02]  /*0720*/  FMUL.FTZ R21, R28, R21 ;  /* 0x000000151c157220 */ /* 0x002fe40000410000 */
[----:B------:R-:W-:Y:S01]  /*0730*/  F2FP.BF16.F32.PACK_AB R23, RZ, R23 ;  /* 0x00000017ff17723e */ /* 0x000fe200000010ff */
[----:B------:R-:W-:Y:S02]  /*0740*/  IMAD.U32 R3, R22, 0x10000, RZ ;  /* 0x0001000016037824 */ /* 0x000fe400078e00ff */
[----:B--2---:R-:W-:Y:S01]  /*0750*/  FMUL.FTZ R20, R29, R20 ;  /* 0x000000141d147220 */ /* 0x004fe20000410000 */
[----:B------:R-:W-:Y:S01]  /*0760*/  F2FP.BF16.F32.PACK_AB R21, RZ, R21 ;  /* 0x00000015ff15723e */ /* 0x000fe200000010ff */
[----:B------:R2:W-:Y:S03]  /*0770*/  @P3 STG.E.U16 desc[UR12][R12.64], R23 ;  /* 0x000000170c003986 */ /* 0x0005e6000c10150c */
[----:B------:R-:W-:Y:S01]  /*0780*/  F2FP.BF16.F32.PACK_AB R20, RZ, R20 ;  /* 0x00000014ff14723e */ /* 0x000fe200000010ff */
[----:B------:R2:W-:Y:S01]  /*0790*/  @P2 STG.E.U16 desc[UR12][R14.64], R21 ;  /* 0x000000150e002986 */ /* 0x0005e2000c10150c */
[----:B---3--:R-:W-:-:S03]  /*07a0*/  FMUL.FTZ R3, R3, R16 ;  /* 0x0000001003037220 */ /* 0x008fc60000410000 */
[----:B------:R2:W-:Y:S01]  /*07b0*/  @P1 STG.E.U16 desc[UR12][R10.64], R20 ;  /* 0x000000140a001986 */ /* 0x0005e2000c10150c */
[----:B------:R-:W-:Y:S02]  /*07c0*/  ISETP.LT.U32.AND P1, PT, R4, UR14, PT ;  /* 0x0000000e04007c0c */ /* 0x000fe4000bf21070 */
[----:B------:R-:W-:Y:S02]  /*07d0*/  F2FP.BF16.F32.PACK_AB R3, RZ, R3 ;  /* 0x00000003ff03723e */ /* 0x000fe400000010ff */
[----:B------:R-:W-:-:S03]  /*07e0*/  ISETP.LT.AND.EX P1, PT, R5, UR4, PT, P1 ;  /* 0x0000000405007c0c */ /* 0x000fc6000bf21310 */
[----:B------:R2:W-:Y:S01]  /*07f0*/  @P0 STG.E.U16 desc[UR12][R6.64], R3 ;  /* 0x0000000306000986 */ /* 0x0005e2000c10150c */
[----:B------:R-:W-:-:S04]  /*0800*/  ISETP.GE.U32.AND P0, PT, R4, 0x10000, PT ;  /* 0x000100000400780c */ /* 0x000fc80003f06070 */
[----:B------:R-:W-:-:S13]  /*0810*/  ISETP.GE.U32.AND.EX P0, PT, R5, RZ, PT, P0 ;  /* 0x000000ff0500720c */ /* 0x000fda0003f06100 */
[----:B--2---:R-:W-:Y:S05]  /*0820*/  @!P0 BRA P1, `(.L_x_6977) ;  /* 0xfffffff800748947 */ /* 0x004fea000083ffff */
[----:B------:R-:W-:Y:S05]  /*0830*/  EXIT ;  /* 0x000000000000794d */ /* 0x000fea0003800000 */
.L_x_6976:
        /* <DEDUP_REMOVED lines=9> */
.L_x_6978:
        /* <DEDUP_REMOVED lines=8> */
[----:B--2---:R-:W-:Y:S01]  /*0950*/  IMAD.U32 R8, R6, 0x10000, RZ ;  /* 0x0001000006087824 */ /* 0x004fe200078e00ff */
[C---:B------:R-:W-:Y:S01]  /*0960*/  PRMT R9, R7.reuse, 0x7632, R9 ;  /* 0x0000763207097816 */ /* 0x040fe20000000009 */
[----:B------:R-:W-:Y:S02]  /*0970*/  IMAD.U32 R11, R7, 0x10000, RZ ;  /* 0x00010000070b7824 */ /* 0x000fe400078e00ff */
[----:B------:R-:W-:Y:S01]  /*0980*/  FMUL.FTZ R10, R8, UR15 ;  /* 0x0000000f080a7c20 */ /* 0x000fe20008410000 */
[----:B------:R-:W-:Y:S01]  /*0990*/  PRMT R8, R6, 0x7632, R8 ;  /* 0x0000763206087816 */ /* 0x000fe20000000008 */
[----:B------:R-:W-:Y:S02]  /*09a0*/  IMAD.U32 R9, R9, 0x10000, RZ ;  /* 0x0001000009097824 */ /* 0x000fe400078e00ff */
[----:B------:R-:W-:Y:S01]  /*09b0*/  FMUL.FTZ R11, R11, UR15 ;  /* 0x0000000f0b0b7c20 */ /* 0x000fe20008410000 */
[----:B------:R-:W0:Y:S01]  /*09c0*/  MUFU.RCP R15, R10 ;  /* 0x0000000a000f7308 */ /* 0x000e220000001000 */
[----:B------:R-:W-:-:S02]  /*09d0*/  IMAD.U32 R8, R8, 0x10000, RZ ;  /* 0x0001000008087824 */ /* 0x000fc400078e00ff */
[----:B------:R-:W-:Y:S01]  /*09e0*/  FMUL.FTZ R13, R9, UR15 ;  /* 0x0000000f090d7c20 */ /* 0x000fe20008410000 */
[C---:B---3--:R-:W-:Y:S01]  /*09f0*/  PRMT R6, R2.reuse, 0x7632, R6 ;  /* 0x0000763202067816 */ /* 0x048fe20000000006 */
[----:B------:R-:W-:Y:S02]  /*0a00*/  IMAD.U32 R2, R2, 0x10000, RZ ;  /* 0x0001000002027824 */ /* 0x000fe400078e00ff */
[----:B------:R-:W-:Y:S01]  /*0a10*/  FMUL.FTZ R8, R8, UR15 ;  /* 0x0000000f08087c20 */ /* 0x000fe20008410000 */
[C---:B------:R-:W-:Y:S01]  /*0a20*/  PRMT R7, R3.reuse, 0x7632, R7 ;  /* 0x0000763203077816 */ /* 0x040fe20000000007 */
[----:B------:R-:W1:Y:S01]  /*0a30*/  MUFU.RCP R14, R11 ;  /* 0x0000000b000e7308 */ /* 0x000e620000001000 */
[----:B------:R-:W-:Y:S02]  /*0a40*/  IMAD.U32 R6, R6, 0x10000, RZ ;  /* 0x0001000006067824 */ /* 0x000fe400078e00ff */
[----:B------:R-:W-:Y:S02]  /*0a50*/  IMAD.U32 R9, R3, 0x10000, RZ ;  /* 0x0001000003097824 */ /* 0x000fe400078e00ff */
[----:B------:R-:W-:-:S03]  /*0a60*/  IMAD.U32 R7, R7, 0x10000, RZ ;  /* 0x0001000007077824 */ /* 0x000fc600078e00ff */
[----:B------:R-:W2:Y:S01]  /*0a70*/  MUFU.RCP R17, R8 ;  /* 0x0000000800117308 */ /* 0x000ea20000001000 */
[----:B0-----:R-:W-:Y:S01]  /*0a80*/  FMUL.FTZ R3, R2, R15 ;  /* 0x0000000f02037220 */ /* 0x001fe20000410000 */
[----:B------:R-:W-:-:S06]  /*0a90*/  IADD3 R2, P0, R4, UR10, RZ ;  /* 0x0000000a04027c10 */ /* 0x000fcc000ff1e0ff */
[----:B------:R-:W0:Y:S01]  /*0aa0*/  MUFU.RCP R16, R13 ;  /* 0x0000000d00107308 */ /* 0x000e220000001000 */
[----:B-1----:R-:W-:Y:S01]  /*0ab0*/  FMUL.FTZ R9, R9, R14 ;  /* 0x0000000e09097220 */ /* 0x002fe20000410000 */
[----:B--2---:R-:W-:-:S05]  /*0ac0*/  FMUL.FTZ R6, R6, R17 ;  /* 0x0000001106067220 */ /* 0x004fca0000410000 */
[----:B------:R-:W-:Y:S02]  /*0ad0*/  F2FP.BF16.F32.PACK_AB R6, R6, R3 ;  /* 0x000000030606723e */ /* 0x000fe400000010ff */
[----:B------:R-:W-:Y:S01]  /*0ae0*/  IADD3.X R3, R12, UR11, RZ, P0, !PT ;  /* 0x0000000b0c037c10 */ /* 0x000fe200087fe4ff */
[----:B0-----:R-:W-:Y:S01]  /*0af0*/  FMUL.FTZ R8, R7, R16 ;  /* 0x0000001007087220 */ /* 0x001fe20000410000 */
[----:B------:R-:W-:-:S04]  /*0b00*/  IADD3 R5, P0, R5, UR5, RZ ;  /* 0x0000000505057c10 */ /* 0x000fc8000ff1e0ff */
[----:B------:R-:W-:Y:S01]  /*0b10*/  F2FP.BF16.F32.PACK_AB R7, R8, R9 ;  /* 0x000000090807723e */ /* 0x000fe200000010ff */
[C---:B------:R-:W-:Y:S01]  /*0b20*/  IMAD.SHL.U32 R4, R5.reuse, 0x4, RZ ;  /* 0x0000000405047824 */ /* 0x040fe200078e00ff */
[C---:B------:R-:W-:Y:S01]  /*0b30*/  ISETP.LT.U32.AND P1, PT, R5.reuse, 0x4000, PT ;  /* 0x000040000500780c */ /* 0x040fe20003f21070 */
[----:B------:R-:W-:Y:S02]  /*0b40*/  IMAD.X R0, RZ, RZ, R0, P0 ;  /* 0x000000ffff007224 */ /* 0x000fe400000e0600 */
[----:B------:R0:W-:Y:S01]  /*0b50*/  STG.E.64 desc[UR12][R2.64], R6 ;  /* 0x0000000602007986 */ /* 0x0001e2000c101b0c */
[----:B------:R-:W-:Y:S02]  /*0b60*/  ISETP.GE.U32.AND P0, PT, R4, UR14, PT ;  /* 0x0000000e04007c0c */ /* 0x000fe4000bf06070 */
[----:B------:R-:W-:Y:S02]  /*0b70*/  SHF.L.U64.HI R4, R5, 0x2, R0 ;  /* 0x0000000205047819 */ /* 0x000fe40000010200 */
[----:B------:R-:W-:-:S02]  /*0b80*/  ISETP.LT.U32.AND.EX P1, PT, R0, RZ, PT, P1 ;  /* 0x000000ff0000720c */ /* 0x000fc40003f21110 */
[----:B------:R-:W-:-:S13]  /*0b90*/  ISETP.GE.AND.EX P0, PT, R4, UR4, PT, P0 ;  /* 0x0000000404007c0c */ /* 0x000fda000bf06300 */
[----:B0-----:R-:W-:Y:S05]  /*0ba0*/  @!P0 BRA P1, `(.L_x_6978) ;  /* 0xfffffffc00488947 */ /* 0x001fea000083ffff */
[----:B------:R-:W-:Y:S05]  /*0bb0*/  EXIT ;  /* 0x000000000000794d */ /* 0x000fea0003800000 */
.L_x_6979:
        /* <DEDUP_REMOVED lines=12> */
.L_x_8112:


//--------------------- .text._ZN2at6native55_GLOBAL__N__de093ff9_22_ForeachBinaryOpList_cu_a911ec4325multi_tensor_apply_kernelINS1_18TensorListMetadataILi3EEENS1_24BinaryOpListAlphaFunctorIbLi3ELi2ELi2EEEJSt7dividesIbEbEEEvT_T0_DpT1_ --------------------------
	.section	.text._ZN2at6native55_GLOBAL__N__de093ff9_22_ForeachBinaryOpList_cu_a911ec4325multi_tensor_apply_kernelINS1_18TensorListMetadataILi3EEENS1_24BinaryOpListAlphaFunctorIbLi3ELi2ELi2EEEJSt7dividesIbEbEEEvT_T0_DpT1_,"ax",@progbits
	.align	128
.text._ZN2at6native55_GLOBAL__N__de093ff9_22_ForeachBinaryOpList_cu_a911ec4325multi_tensor_apply_kernelINS1_18TensorListMetadataILi3EEENS1_24BinaryOpListAlphaFunctorIbLi3ELi2ELi2EEEJSt7dividesIbEbEEEvT_T0_DpT1_:
        .type           _ZN2at6native55_GLOBAL__N__de093ff9_22_ForeachBinaryOpList_cu_a911ec4325multi_tensor_apply_kernelINS1_18TensorListMetadataILi3EEENS1_24BinaryOpListAlphaFunctorIbLi3ELi2ELi2EEEJSt7dividesIbEbEEEvT_T0_DpT1_,@function
        .size           _ZN2at6native55_GLOBAL__N__de093ff9_22_ForeachBinaryOpList_cu_a911ec4325multi_tensor_apply_kernelINS1_18TensorListMetadataILi3EEENS1_24BinaryOpListAlphaFunctorIbLi3ELi2ELi2EEEJSt7dividesIbEbEEEvT_T0_DpT1_,(.L_x_8113 - _ZN2at6native55_GLOBAL__N__de093ff9_22_ForeachBinaryOpList_cu_a911ec4325multi_tensor_apply_kernelINS1_18TensorListMetadataILi3EEENS1_24BinaryOpListAlphaFunctorIbLi3ELi2ELi2EEEJSt7dividesIbEbEEEvT_T0_DpT1_)
        .other          _ZN2at6native55_GLOBAL__N__de093ff9_22_ForeachBinaryOpList_cu_a911ec4325multi_tensor_apply_kernelINS1_18TensorListMetadataILi3EEENS1_24BinaryOpListAlphaFunctorIbLi3ELi2ELi2EEEJSt7dividesIbEbEEEvT_T0_DpT1_,@"STO_CUDA_ENTRY STV_DEFAULT"
_ZN2at6native55_GLOBAL__N__de093ff9_22_ForeachBinaryOpList_cu_a911ec4325multi_tensor_apply_kernelINS1_18TensorListMetadataILi3EEENS1_24BinaryOpListAlphaFunctorIbLi3ELi2ELi2EEEJSt7dividesIbEbEEEvT_T0_DpT1_:
        /* <DEDUP_REMOVED lines=8> */
[----:B------:R-:W0:Y:S01]  /*0080*/  LDC R15, c[0x0][R12+0x390] ;  /* 0x0000e4000c0f7b82 */ /* 0x000e220000000800 */
[----:B-1----:R-:W-:-:S07]  /*0090*/  IMAD.WIDE R6, R6, 0x10000, RZ ;  /* 0x0001000006067825 */ /* 0x002fce00078e02ff */
[----:B------:R-:W1:Y:S08]  /*00a0*/  LDC.64 R4, c[0x0][R12+0x210] ;  /* 0x000084000c047b82 */ /* 0x000e700000000a00 */
[----:B------:R-:W2:Y:S08]  /*00b0*/  LDC.64 R8, c[0x0][R12+0x510] ;  /* 0x000144000c087b82 */ /* 0x000eb00000000a00 */
[----:B------:R-:W3:Y:S01]  /*00c0*/  LDC.64 R10, c[0x0][R12+0x690] ;  /* 0x0001a4000c0a7b82 */ /* 0x000ee20000000a00 */
[C---:B0-----:R-:W-:Y:S01]  /*00d0*/  IMAD.IADD R15, R6.reuse, 0x1, R15 ;  /* 0x00000001060f7824 */ /* 0x041fe200078e020f */
[----:B-1----:R-:W-:-:S05]  /*00e0*/  IADD3 R0, P1, R6, R4, RZ ;  /* 0x0000000406007210 */ /* 0x002fca0007f3e0ff */
[----:B------:R-:W-:Y:S01]  /*00f0*/  IMAD.X R4, R7, 0x1, R5, P1 ;  /* 0x0000000107047824 */ /* 0x000fe200008e0605 */
[----:B--2---:R-:W-:-:S04]  /*0100*/  IADD3 R3, P2, R6, R8, RZ ;  /* 0x0000000806037210 */ /* 0x004fc80007f5e0ff */
[----:B------:R-:W-:Y:S01]  /*0110*/  LOP3.LUT R13, R3, R15, R0, 0xfe, !PT ;  /* 0x0000000f030d7212 */ /* 0x000fe200078efe00 */
[----:B------:R-:W-:Y:S01]  /*0120*/  IMAD.X R5, R7, 0x1, R9, P2 ;  /* 0x0000000107057824 */ /* 0x000fe200010e0609 */
[----:B---3--:R-:W-:-:S04]  /*0130*/  IADD3 R2, P3, -R6, R10, RZ ;  /* 0x0000000a06027210 */ /* 0x008fc80007f7e1ff */
[----:B------:R-:W-:Y:S01]  /*0140*/  LOP3.LUT P0, RZ, R2, 0x3, R13, 0xc8, !PT ;  /* 0x0000000302ff7812 */ /* 0x000fe2000780c80d */
[----:B------:R-:W-:-:S12]  /*0150*/  IMAD.X R6, R11, 0x1, ~R7, P3 ;  /* 0x000000010b067824 */ /* 0x000fd800018e0e07 */
[----:B------:R-:W-:Y:S05]  /*0160*/  @!P0 BRA `(.L_x_6980) ;  /* 0x0000000400288947 */ /* 0x000fea0003800000 */
[----:B------:R-:W-:-:S04]  /*0170*/  ISETP.GE.U32.AND P0, PT, R2, 0x1, PT ;  /* 0x000000010200780c */ /* 0x000fc80003f06070 */
[----:B------:R-:W-:-:S13]  /*0180*/  ISETP.GE.AND.EX P0, PT, R6, RZ, PT, P0 ;  /* 0x000000ff0600720c */ /* 0x000fda0003f06300 */
[----:B------:R-:W-:Y:S05]  /*0190*/  @!P0 EXIT ;  /* 0x000000000000894d */ /* 0x000fea0003800000 */
[----:B------:R-:W0:Y:S01]  /*01a0*/  S2R R7, SR_TID.X ;  /* 0x0000000000077919 */ /* 0x000e220000002100 */
[----:B------:R-:W1:Y:S01]  /*01b0*/  LDC R8, c[0x0][RZ] ;  /* 0x00000000ff087b82 */ /* 0x000e620000000800 */
[----:B------:R-:W-:-:S07]  /*01c0*/  CS2R R10, SRZ ;  /* 0x00000000000a7805 */ /* 0x000fce000001ff00 */
.L_x_6981:
        /* <DEDUP_REMOVED lines=68> */
.L_x_6980:
        /* <DEDUP_REMOVED lines=8> */
.L_x_6982:
        /* <DEDUP_REMOVED lines=33> */
.L_x_6983:
        /* <DEDUP_REMOVED lines=14> */
.L_x_8113:


//--------------------- .text._ZN2at6native55_GLOBAL__N__de093ff9_22_ForeachBinaryOpList_cu_a911ec4325multi_tensor_apply_kernelINS1_18TensorListMetadataILi3EEENS1_24BinaryOpListAlphaFunctorIN3c107complexIfEELi3ELi2ELi2EEEJSt7dividesIS8_ES8_EEEvT_T0_DpT1_ --------------------------
	.section	.text._ZN2at6native55_GLOBAL__N__de093ff9_22_ForeachBinaryOpList_cu_a911ec4325multi_tensor_apply_kernelINS1_18TensorListMetadataILi3EEENS1_24BinaryOpListAlphaFunctorIN3c107complexIfEELi3ELi2ELi2EEEJSt7dividesIS8_ES8_EEEvT_T0_DpT1_,"ax",@progbits
	.align	128
.text._ZN2at6native55_GLOBAL__N__de093ff9_22_ForeachBinaryOpList_cu_a911ec4325multi_tensor_apply_kernelINS1_18TensorListMetadataILi3EEENS1_24BinaryOpListAlphaFunctorIN3c107complexIfEELi3ELi2ELi2EEEJSt7dividesIS8_ES8_EEEvT_T0_DpT1_:
        .type           _ZN2at6native55_GLOBAL__N__de093ff9_22_ForeachBinaryOpList_cu_a911ec4325multi_tensor_apply_kernelINS1_18TensorListMetadataILi3EEENS1_24BinaryOpListAlphaFunctorIN3c107complexIfEELi3ELi2ELi2EEEJSt7dividesIS8_ES8_EEEvT_T0_DpT1_,@function
        .size           _ZN2at6native55_GLOBAL__N__de093ff9_22_ForeachBinaryOpList_cu_a911ec4325multi_tensor_apply_kernelINS1_18TensorListMetadataILi3EEENS1_24BinaryOpListAlphaFunctorIN3c107complexIfEELi3ELi2ELi2EEEJSt7dividesIS8_ES8_EEEvT_T0_DpT1_,(.L_x_8114 - _ZN2at6native55_GLOBAL__N__de093ff9_22_ForeachBinaryOpList_cu_a911ec4325multi_tensor_apply_kernelINS1_18TensorListMetadataILi3EEENS1_24BinaryOpListAlphaFunctorIN3c107complexIfEELi3ELi2ELi2EEEJSt7dividesIS8_ES8_EEEvT_T0_DpT1_)
        .other          _ZN2at6native55_GLOBAL__N__de093ff9_22_ForeachBinaryOpList_cu_a911ec4325multi_tensor_apply_kernelINS1_18TensorListMetadataILi3EEENS1_24BinaryOpListAlphaFunctorIN3c107complexIfEELi3ELi2ELi2EEEJSt7dividesIS8_ES8_EEEvT_T0_DpT1_,@"STO_CUDA_ENTRY STV_DEFAULT"
_ZN2at6native55_GLOBAL__N__de093ff9_22_ForeachBinaryOpList_cu_a911ec4325multi_tensor_apply_kernelINS1_18TensorListMetadataILi3EEENS1_24BinaryOpListAlphaFunctorIN3c107complexIfEELi3ELi2ELi2EEEJSt7dividesIS8_ES8_EEEvT_T0_DpT1_:
        /* <DEDUP_REMOVED lines=33> */
.L_x_7001:
[----:B01----:R-:W-:Y:S02]  /*0210*/  IADD3 R2, P1, R0, UR4, RZ ;  /* 0x0000000400027c10 */ /* 0x003fe4000ff3e0ff */
[----:B------:R-:W-:Y:S02]  /*0220*/  CS2R R8, SRZ ;  /* 0x0000000000087805 */ /* 0x000fe4000001ff00 */
[----:B------:R-:W-:Y:S02]  /*0230*/  MOV R7, UR13 ;  /* 0x0000000d00077c02 */ /* 0x000fe40008000f00 */
[C---:B------:R-:W-:Y:S02]  /*0240*/  ISETP.GE.U32.AND P0, PT, R2.reuse, 0x10000, PT ;  /* 0x000100000200780c */ /* 0x040fe40003f06070 */
[----:B------:R-:W-:Y:S02]  /*0250*/  IADD3.X R3, RZ, UR5, RZ, P1, !PT ;  /* 0x00000005ff037c10 */ /* 0x000fe40008ffe4ff */
[----:B------:R-:W-:-:S02]  /*0260*/  ISETP.LT.U32.AND P1, PT, R2, UR16, PT ;  /* 0x0000001002007c0c */ /* 0x000fc4000bf21070 */
[C---:B------:R-:W-:Y:S02]  /*0270*/  ISETP.GE.U32.AND.EX P0, PT, R3.reuse, RZ, PT, P0 ;  /* 0x000000ff0300720c */ /* 0x040fe40003f06100 */
[----:B------:R-:W-:Y:S02]  /*0280*/  CS2R R22, SRZ ;  /* 0x0000000000167805 */ /* 0x000fe4000001ff00 */
[----:B------:R-:W-:Y:S02]  /*0290*/  IADD3 R4, P2, R2, UR13, RZ ;  /* 0x0000000d02047c10 */ /* 0x000fe4000ff5e0ff */
[----:B------:R-:W-:-:S13]  /*02a0*/  ISETP.LT.AND.EX P0, PT, R3, UR12, !P0, P1 ;  /* 0x0000000c03007c0c */ /* 0x000fda000c701310 */
[C---:B------:R-:W-:Y:S02]  /*02b0*/  @P0 LEA R14, P3, R2.reuse, UR8, 0x3 ;  /* 0x00000008020e0c11 */ /* 0x040fe4000f8618ff */
[C---:B------:R-:W-:Y:S02]  /*02c0*/  @P0 LEA R10, P1, R2.reuse, UR6, 0x3 ;  /* 0x00000006020a0c11 */ /* 0x040fe4000f8218ff */
[C-C-:B------:R-:W-:Y:S02]  /*02d0*/  @P0 LEA.HI.X R15, R2.reuse, UR9, R3.reuse, 0x3, P3 ;  /* 0x00000009020f0c11 */ /* 0x140fe400098f1c03 */
[----:B------:R-:W-:Y:S02]  /*02e0*/  @P0 LEA.HI.X R11, R2, UR7, R3, 0x3, P1 ;  /* 0x00000007020b0c11 */ /* 0x000fe400088f1c03 */
[----:B------:R-:W-:Y:S01]  /*02f0*/  ISETP.GE.U32.AND P1, PT, R4, 0x10000, PT ;  /* 0x000100000400780c */ /* 0x000fe20003f26070 */
[----:B------:R-:W2:Y:S01]  /*0300*/  @P0 LDG.E.64 R22, desc[UR14][R14.64] ;  /* 0x0000000e0e160981 */ /* 0x000ea2000c1e1b00 */
[----:B------:R-:W-:-:S02]  /*0310*/  IADD3.X R5, RZ, R3, RZ, P2, !PT ;  /* 0x00000003ff057210 */ /* 0x000fc400017fe4ff */
[----:B------:R-:W-:Y:S01]  /*0320*/  ISETP.LT.U32.AND P2, PT, R4, UR16, PT ;  /* 0x0000001004007c0c */ /* 0x000fe2000bf41070 */
[----:B------:R0:W5:Y:S01]  /*0330*/  @P0 LDG.E.64 R8, desc[UR14][R10.64] ;  /* 0x0000000e0a080981 */ /* 0x000162000c1e1b00 */
[----:B------:R-:W-:Y:S02]  /*0340*/  ISETP.GE.U32.AND.EX P1, PT, R5, RZ, PT, P1 ;  /* 0x000000ff0500720c */ /* 0x000fe40003f26110 */
[----:B------:R-:W-:Y:S02]  /*0350*/  LEA R6, P3, R7, R2, 0x1 ;  /* 0x0000000207067211 */ /* 0x000fe400078608ff */
[----:B------:R-:W-:Y:S02]  /*0360*/  MOV R13, UR13 ;  /* 0x0000000d000d7c02 */ /* 0x000fe40008000f00 */
[----:B------:R-:W-:Y:S02]  /*0370*/  ISETP.LT.AND.EX P1, PT, R5, UR12, !P1, P2 ;  /* 0x0000000c05007c0c */ /* 0x000fe4000cf21320 */
[----:B------:R-:W-:-:S02]  /*0380*/  ISETP.GE.U32.AND P2, PT, R6, 0x10000, PT ;  /* 0x000100000600780c */ /* 0x000fc40003f46070 */
[----:B------:R-:W-:Y:S02]  /*0390*/  IADD3.X R7, RZ, R3, RZ, P3, !PT ;  /* 0x00000003ff077210 */ /* 0x000fe40001ffe4ff */
[----:B------:R-:W-:Y:S02]  /*03a0*/  LEA R13, R13, R13, 0x1 ;  /* 0x0000000d0d0d7211 */ /* 0x000fe400078e08ff */
[----:B------:R-:W-:Y:S02]  /*03b0*/  ISETP.LT.U32.AND P3, PT, R6, UR16, PT ;  /* 0x0000001006007c0c */ /* 0x000fe4000bf61070 */
[----:B------:R-:W-:Y:S02]  /*03c0*/  ISETP.GE.U32.AND.EX P2, PT, R7, RZ, PT, P2 ;  /* 0x000000ff0700720c */ /* 0x000fe40003f46120 */
[----:B------:R-:W-:Y:S02]  /*03d0*/  IADD3 R24, P4, R13, R2, RZ ;  /* 0x000000020d187210 */ /* 0x000fe40007f9e0ff */
[----:B------:R-:W-:-:S02]  /*03e0*/  ISETP.LT.AND.EX P2, PT, R7, UR12, !P2, P3 ;  /* 0x0000000c07007c0c */ /* 0x000fc4000d741330 */
[C---:B------:R-:W-:Y:S02]  /*03f0*/  ISETP.GE.U32.AND P3, PT, R24.reuse, 0x10000, PT ;  /* 0x000100001800780c */ /* 0x040fe40003f66070 */
[----:B------:R-:W-:Y:S02]  /*0400*/  IADD3.X R25, RZ, R3, RZ, P4, !PT ;  /* 0x00000003ff197210 */ /* 0x000fe400027fe4ff */
[----:B------:R-:W-:Y:S02]  /*0410*/  ISETP.LT.U32.AND P4, PT, R24, UR16, PT ;  /* 0x0000001018007c0c */ /* 0x000fe4000bf81070 */
[----:B------:R-:W-:-:S04]  /*0420*/  ISETP.GE.U32.AND.EX P3, PT, R25, RZ, PT, P3 ;  /* 0x000000ff1900720c */ /* 0x000fc80003f66130 */
[----:B------:R-:W-:Y:S02]  /*0430*/  ISETP.LT.AND.EX P3, PT, R25, UR12, !P3, P4 ;  /* 0x0000000c19007c0c */ /* 0x000fe4000df61340 */
[C---:B------:R-:W-:Y:S02]  /*0440*/  @P1 LEA R28, P6, R4.reuse, UR6, 0x3 ;  /* 0x00000006041c1c11 */ /* 0x040fe4000f8c18ff */
[C---:B------:R-:W-:Y:S02]  /*0450*/  @P1 LEA R18, P5, R4.reuse, UR8, 0x3 ;  /* 0x0000000804121c11 */ /* 0x040fe4000f8a18ff */
[----:B0-----:R-:W-:Y:S02]  /*0460*/  CS2R R10, SRZ ;  /* 0x00000000000a7805 */ /* 0x001fe4000001ff00 */
[C-C-:B------:R-:W-:Y:S02]  /*0470*/  @P1 LEA.HI.X R29, R4.reuse, UR7, R5.reuse, 0x3, P6 ;  /* 0x00000007041d1c11 */ /* 0x140fe4000b0f1c05 */
[----:B------:R-:W-:-:S02]  /*0480*/  @P1 LEA.HI.X R19, R4, UR9, R5, 0x3, P5 ;  /* 0x0000000904131c11 */ /* 0x000fc4000a8f1c05 */
[C---:B------:R-:W-:Y:S02]  /*0490*/  @P2 LEA R20, P4, R6.reuse, UR6, 0x3 ;  /* 0x0000000606142c11 */ /* 0x040fe4000f8818ff */
[----:B------:R-:W-:Y:S02]  /*04a0*/  CS2R R12, SRZ ;  /* 0x00000000000c7805 */ /* 0x000fe4000001ff00 */
[C---:B------:R-:W-:Y:S02]  /*04b0*/  @P2 LEA R26, P5, R6.reuse, UR8, 0x3 ;  /* 0x00000008061a2c11 */ /* 0x040fe4000f8a18ff */
[----:B------:R-:W-:Y:S01]  /*04c0*/  CS2R R16, SRZ ;  /* 0x0000000000107805 */ /* 0x000fe2000001ff00 */
[----:B------:R0:W5:Y:S01]  /*04d0*/  @P1 LDG.E.64 R10, desc[UR14][R28.64] ;  /* 0x0000000e1c0a1981 */ /* 0x000162000c1e1b00 */
[C-C-:B------:R-:W-:Y:S02]  /*04e0*/  @P2 LEA.HI.X R21, R6.reuse, UR7, R7.reuse, 0x3, P4 ;  /* 0x0000000706152c11 */ /* 0x140fe4000a0f1c07 */
[----:B------:R-:W-:-:S02]  /*04f0*/  @P2 LEA.HI.X R27, R6, UR9, R7, 0x3, P5 ;  /* 0x00000009061b2c11 */ /* 0x000fc4000a8f1c07 */
[----:B------:R-:W-:Y:S01]  /*0500*/  CS2R R14, SRZ ;  /* 0x00000000000e7805 */ /* 0x000fe2000001ff00 */
[----:B------:R1:W5:Y:S04]  /*0510*/  @P1 LDG.E.64 R12, desc[UR14][R18.64] ;  /* 0x0000000e120c1981 */ /* 0x000368000c1e1b00 */
[----:B------:R3:W5:Y:S01]  /*0520*/  @P2 LDG.E.64 R16, desc[UR14][R26.64] ;  /* 0x0000000e1a102981 */ /* 0x000762000c1e1b00 */
[----:B0-----:R-:W-:-:S03]  /*0530*/  @P3 LEA R28, P4, R24, UR6, 0x3 ;  /* 0x00000006181c3c11 */ /* 0x001fc6000f8818ff */
[----:B------:R0:W5:Y:S01]  /*0540*/  @P2 LDG.E.64 R14, desc[UR14][R20.64] ;  /* 0x0000000e140e2981 */ /* 0x000162000c1e1b00 */
[C---:B------:R-:W-:Y:S02]  /*0550*/  @P3 LEA.HI.X R29, R24.reuse, UR7, R25, 0x3, P4 ;  /* 0x00000007181d3c11 */ /* 0x040fe4000a0f1c19 */
[----:B-1----:R-:W-:Y:S02]  /*0560*/  CS2R R18, SRZ ;  /* 0x0000000000127805 */ /* 0x002fe4000001ff00 */
[----:B---3--:R-:W-:-:S04]  /*0570*/  @P3 LEA R26, P4, R24, UR8, 0x3 ;  /* 0x00000008181a3c11 */ /* 0x008fc8000f8818ff */
[----:B------:R2:W5:Y:S01]  /*0580*/  @P3 LDG.E.64 R18, desc[UR14][R28.64] ;  /* 0x0000000e1c123981 */ /* 0x000562000c1e1b00 */
[----:B0-----:R-:W-:Y:S02]  /*0590*/  CS2R R20, SRZ ;  /* 0x0000000000147805 */ /* 0x001fe4000001ff00 */
[----:B------:R-:W-:-:S05]  /*05a0*/  @P3 LEA.HI.X R27, R24, UR9, R25, 0x3, P4 ;  /* 0x00000009181b3c11 */ /* 0x000fca000a0f1c19 */
[----:B------:R0:W5:Y:S01]  /*05b0*/  @P3 LDG.E.64 R20, desc[UR14][R26.64] ;  /* 0x0000000e1a143981 */ /* 0x000162000c1e1b00 */
[----:B------:R-:W-:Y:S01]  /*05c0*/  BSSY B0, `(.L_x_6985) ;  /* 0x0000022000007945 */ /* 0x000fe20003800000 */
[----:B--2---:R-:W-:-:S04]  /*05d0*/  FMUL.FTZ R29, R23, UR19 ;  /* 0x00000013171d7c20 */ /* 0x004fc80008410000 */
[C---:B0-----:R-:W-:Y:S01]  /*05e0*/  FFMA.FTZ R26, R22.reuse, UR18, -R29 ;  /* 0x00000012161a7c23 */ /* 0x041fe2000801081d */
[----:B------:R-:W-:-:S04]  /*05f0*/  FMUL.FTZ R22, R22, UR19 ;  /* 0x0000001316167c20 */ /* 0x000fc80008410000 */
[----:B------:R-:W-:-:S05]  /*0600*/  FFMA.FTZ R23, R23, UR18, R22 ;  /* 0x0000001217177c23 */ /* 0x000fca0008010016 */
[----:B------:R-:W-:-:S13]  /*0610*/  FSETP.GE.FTZ.AND P4, PT, |R26|, |R23|, PT ;  /* 0x400000171a00720b */ /* 0x000fda0003f96200 */
[----:B------:R-:W-:Y:S05]  /*0620*/  @!P4 BRA `(.L_x_6986) ;  /* 0x00000000004cc947 */ /* 0x000fea0003800000 */
[C---:B------:R-:W-:Y:S01]  /*0630*/  FSETP.NEU.FTZ.AND P5, PT, |R26|.reuse, RZ, PT ;  /* 0x000000ff1a00720b */ /* 0x040fe20003fbd200 */
[----:B------:R-:W-:Y:S01]  /*0640*/  FADD.FTZ R27, |R26|, -RZ ;  /* 0x800000ff1a1b7221 */ /* 0x000fe20000010200 */
[C---:B------:R-:W-:Y:S01]  /*0650*/  FSETP.NEU.FTZ.AND P4, PT, |R23|.reuse, RZ, PT ;  /* 0x000000ff1700720b */ /* 0x040fe20003f9d200 */
[----:B------:R-:W-:-:S12]  /*0660*/  FADD.FTZ R22, |R23|, -RZ ;  /* 0x800000ff17167221 */ /* 0x000fd80000010200 */
[----:B------:R-:W-:Y:S05]  /*0670*/  @!P4 BRA !P5, `(.L_x_6987) ;  /* 0x000000000024c947 */ /* 0x000fea0006800000 */
[----:B------:R-:W0:Y:S02]  /*0680*/  MUFU.RCP R22, R26 ;  /* 0x0000001a00167308 */ /* 0x000e240000001000 */
[----:B0-----:R-:W-:-:S04]  /*0690*/  FMUL.FTZ R27, R23, R22 ;  /* 0x00000016171b7220 */ /* 0x001fc80000410000 */
[----:B------:R-:W-:Y:S01]  /*06a0*/  FFMA.FTZ R23, R23, R27, R26 ;  /* 0x0000001b17177223 */ /* 0x000fe2000001001a */
[C---:B-----5:R-:W-:Y:S01]  /*06b0*/  FFMA.FTZ R22, R27.reuse, R9, R8 ;  /* 0x000000091b167223 */ /* 0x060fe20000010008 */
[----:B------:R-:W-:-:S04]  /*06c0*/  FFMA.FTZ R28, R27, -R8, R9 ;  /* 0x800000081b1c7223 */ /* 0x000fc80000010009 */
[----:B------:R-:W0:Y:S02]  /*06d0*/  MUFU.RCP R23, R23 ;  /* 0x0000001700177308 */ /* 0x000e240000001000 */
[C---:B0-----:R-:W-:Y:S01]  /*06e0*/  FMUL.FTZ R8, R23.reuse, R22 ;  /* 0x0000001617087220 */ /* 0x041fe20000410000 */
[----:B------:R-:W-:Y:S01]  /*06f0*/  FMUL.FTZ R9, R23, R28 ;  /* 0x0000001c17097220 */ /* 0x000fe20000410000 */
[----:B------:R-:W-:Y:S06]  /*0700*/  BRA `(.L_x_6988) ;  /* 0x0000000000347947 */ /* 0x000fec0003800000 */
.L_x_6987:
[----:B------:R-:W0:Y:S08]  /*0710*/  MUFU.RCP R23, R27 ;  /* 0x0000001b00177308 */ /* 0x000e300000001000 */
[----:B------:R-:W1:Y:S01]  /*0720*/  MUFU.RCP R22, R22 ;  /* 0x0000001600167308 */ /* 0x000e620000001000 */
[----:B0----5:R-:W-:Y:S01]  /*0730*/  FMUL.FTZ R8, R23, R8 ;  /* 0x0000000817087220 */ /* 0x021fe20000410000 */
[----:B-1----:R-:W-:Y:S01]  /*0740*/  FMUL.FTZ R9, R22, R9 ;  /* 0x0000000916097220 */ /* 0x002fe20000410000 */
[----:B------:R-:W-:Y:S06]  /*0750*/  BRA `(.L_x_6988) ;  /* 0x0000000000207947 */ /* 0x000fec0003800000 */
.L_x_6986:
[----:B------:R-:W0:Y:S02]  /*0760*/  MUFU.RCP R27, R23 ;  /* 0x00000017001b7308 */ /* 0x000e240000001000 */
[----:B0-----:R-:W-:-:S04]  /*0770*/  FMUL.FTZ R22, R26, R27 ;  /* 0x0000001b1a167220 */ /* 0x001fc80000410000 */
[----:B------:R-:W-:Y:S01]  /*0780*/  FFMA.FTZ R26, R26, R22, R23 ;  /* 0x000000161a1a7223 */ /* 0x000fe20000010017 */
[C---:B-----5:R-:W-:Y:S01]  /*0790*/  FFMA.FTZ R27, R22.reuse, R8, R9 ;  /* 0x00000008161b7223 */ /* 0x060fe20000010009 */
[----:B------:R-:W-:-:S04]  /*07a0*/  FFMA.FTZ R9, R22, R9, -R8 ;  /* 0x0000000916097223 */ /* 0x000fc80000010808 */
[----:B------:R-:W0:Y:S02]  /*07b0*/  MUFU.RCP R26, R26 ;  /* 0x0000001a001a7308 */ /* 0x000e240000001000 */
[C---:B0-----:R-:W-:Y:S01]  /*07c0*/  FMUL.FTZ R8, R26.reuse, R27 ;  /* 0x0000001b1a087220 */ /* 0x041fe20000410000 */
[----:B------:R-:W-:-:S07]  /*07d0*/  FMUL.FTZ R9, R26, R9 ;  /* 0x000000091a097220 */ /* 0x000fce0000410000 */
.L_x_6988:
[----:B------:R-:W-:Y:S05]  /*07e0*/  BSYNC B0 ;  /* 0x0000000000007941 */ /* 0x000fea0003800000 */
.L_x_6985:
[C---:B------:R-:W-:Y:S01]  /*07f0*/  FMUL.FTZ R23, R13.reuse, UR19 ;  /* 0x000000130d177c20 */ /* 0x040fe20008410000 */
[C---:B------:R-:W-:Y:S01]  /*0800*/  FMUL.FTZ R22, R12.reuse, UR19 ;  /* 0x000000130c167c20 */ /* 0x040fe20008410000 */
[----:B------:R-:W-:Y:S02]  /*0810*/  BSSY B0, `(.L_x_6989) ;  /* 0x0000020000007945 */ /* 0x000fe40003800000 */
[----:B------:R-:W-:Y:S01]  /*0820*/  FFMA.FTZ R12, R12, UR18, -R23 ;  /* 0x000000120c0c7c23 */ /* 0x000fe20008010817 */
        /* <DEDUP_REMOVED lines=11> */
[C---:B------:R-:W-:Y:S01]  /*08e0*/  FFMA.FTZ R23, R13.reuse, R11, R10 ;  /* 0x0000000b0d177223 */ /* 0x040fe2000001000a */
[----:B------:R-:W-:-:S04]  /*08f0*/  FFMA.FTZ R11, R13, -R10, R11 ;  /* 0x8000000a0d0b7223 */ /* 0x000fc8000001000b */
[----:B------:R-:W0:Y:S02]  /*0900*/  MUFU.RCP R22, R22 ;  /* 0x0000001600167308 */ /* 0x000e240000001000 */
[C---:B0-----:R-:W-:Y:S01]  /*0910*/  FMUL.FTZ R10, R22.reuse, R23 ;  /* 0x00000017160a7220 */ /* 0x041fe20000410000 */
[----:B------:R-:W-:Y:S01]  /*0920*/  FMUL.FTZ R11, R22, R11 ;  /* 0x0000000b160b7220 */ /* 0x000fe20000410000 */
[----:B------:R-:W-:Y:S06]  /*0930*/  BRA `(.L_x_6992) ;  /* 0x0000000000347947 */ /* 0x000fec0003800000 */
.L_x_6991:
[----:B------:R-:W0:Y:S08]  /*0940*/  MUFU.RCP R13, R13 ;  /* 0x0000000d000d7308 */ /* 0x000e300000001000 */
[----:B------:R-:W1:Y:S01]  /*0950*/  MUFU.RCP R12, R22 ;  /* 0x00000016000c7308 */ /* 0x000e620000001000 */
[----:B0-----:R-:W-:Y:S01]  /*0960*/  FMUL.FTZ R10, R13, R10 ;  /* 0x0000000a0d0a7220 */ /* 0x001fe20000410000 */
[----:B-1----:R-:W-:Y:S01]  /*0970*/  FMUL.FTZ R11, R12, R11 ;  /* 0x0000000b0c0b7220 */ /* 0x002fe20000410000 */
[----:B------:R-:W-:Y:S06]  /*0980*/  BRA `(.L_x_6992) ;  /* 0x0000000000207947 */ /* 0x000fec0003800000 */
.L_x_6990:
[----:B------:R-:W0:Y:S02]  /*0990*/  MUFU.RCP R13, R23 ;  /* 0x00000017000d7308 */ /* 0x000e240000001000 */
[----:B0-----:R-:W-:-:S04]  /*09a0*/  FMUL.FTZ R22, R12, R13 ;  /* 0x0000000d0c167220 */ /* 0x001fc80000410000 */
[----:B------:R-:W-:Y:S01]  /*09b0*/  FFMA.FTZ R12, R12, R22, R23 ;  /* 0x000000160c0c7223 */ /* 0x000fe20000010017 */
[C---:B------:R-:W-:Y:S01]  /*09c0*/  FFMA.FTZ R13, R22.reuse, R10, R11 ;  /* 0x0000000a160d7223 */ /* 0x040fe2000001000b */
[----:B------:R-:W-:-:S04]  /*09d0*/  FFMA.FTZ R11, R22, R11, -R10 ;  /* 0x0000000b160b7223 */ /* 0x000fc8000001080a */
[----:B------:R-:W0:Y:S02]  /*09e0*/  MUFU.RCP R12, R12 ;  /* 0x0000000c000c7308 */ /* 0x000e240000001000 */
[C---:B0-----:R-:W-:Y:S01]  /*09f0*/  FMUL.FTZ R10, R12.reuse, R13 ;  /* 0x0000000d0c0a7220 */ /* 0x041fe20000410000 */
[----:B------:R-:W-:-:S07]  /*0a00*/  FMUL.FTZ R11, R12, R11 ;  /* 0x0000000b0c0b7220 */ /* 0x000fce0000410000 */
.L_x_6992:
[----:B------:R-:W-:Y:S05]  /*0a10*/  BSYNC B0 ;  /* 0x0000000000007941 */ /* 0x000fea0003800000 */
.L_x_6989:
        /* <DEDUP_REMOVED lines=21> */
.L_x_6995:
[----:B------:R-:W0:Y:S08]  /*0b70*/  MUFU.RCP R13, R13 ;  /* 0x0000000d000d7308 */ /* 0x000e300000001000 */
[----:B------:R-:W1:Y:S01]  /*0b80*/  MUFU.RCP R12, R12 ;  /* 0x0000000c000c7308 */ /* 0x000e620000001000 */
[----:B0-----:R-:W-:Y:S01]  /*0b90*/  FMUL.FTZ R14, R13, R14 ;  /* 0x0000000e0d0e7220 */ /* 0x001fe20000410000 */
[----:B-1----:R-:W-:Y:S01]  /*0ba0*/  FMUL.FTZ R15, R12, R15 ;  /* 0x0000000f0c0f7220 */ /* 0x002fe20000410000 */
[----:B------:R-:W-:Y:S06]  /*0bb0*/  BRA `(.L_x_6996) ;  /* 0x0000000000207947 */ /* 0x000fec0003800000 */
.L_x_6994:
        /* <DEDUP_REMOVED lines=8> */
.L_x_6996:
[----:B------:R-:W-:Y:S05]  /*0c40*/  BSYNC B0 ;  /* 0x0000000000007941 */ /* 0x000fea0003800000 */
.L_x_6993:
        /* <DEDUP_REMOVED lines=21> */
.L_x_6999:
[----:B------:R-:W0:Y:S08]  /*0da0*/  MUFU.RCP R13, R13 ;  /* 0x0000000d000d7308 */ /* 0x000e300000001000 */
[----:B------:R-:W1:Y:S01]  /*0db0*/  MUFU.RCP R12, R12 ;  /* 0x0000000c000c7308 */ /* 0x000e620000001000 */
[----:B0-----:R-:W-:Y:S01]  /*0dc0*/  FMUL.FTZ R18, R13, R18 ;  /* 0x000000120d127220 */ /* 0x001fe20000410000 */
[----:B-1----:R-:W-:Y:S01]  /*0dd0*/  FMUL.FTZ R19, R12, R19 ;  /* 0x000000130c137220 */ /* 0x002fe20000410000 */
[----:B------:R-:W-:Y:S06]  /*0de0*/  BRA `(.L_x_7000) ;  /* 0x0000000000207947 */ /* 0x000fec0003800000 */
.L_x_6998:
        /* <DEDUP_REMOVED lines=8> */
.L_x_7000:
[----:B------:R-:W-:Y:S05]  /*0e70*/  BSYNC B0 ;  /* 0x0000000000007941 */ /* 0x000fea0003800000 */
.L_x_6997:
[----:B------:R-:W-:Y:S01]  /*0e80*/  @P0 LEA R20, P6, R2, UR10, 0x3 ;  /* 0x0000000a02140c11 */ /* 0x000fe2000f8c18ff */
[----:B------:R-:W-:Y:S01]  /*0e90*/  UIMAD.WIDE.U32 UR4, UR13, 0x4, UR4 ;  /* 0x000000040d0478a5 */ /* 0x000fe2000f8e0004 */
[----:B------:R-:W-:Y:S02]  /*0ea0*/  @P1 LEA R16, P5, R4, UR10, 0x3 ;  /* 0x0000000a04101c11 */ /* 0x000fe4000f8a18ff */
[----:B------:R-:W-:Y:S01]  /*0eb0*/  @P2 LEA R12, P4, R6, UR10, 0x3 ;  /* 0x0000000a060c2c11 */ /* 0x000fe2000f8818ff */
[----:B------:R-:W-:Y:S01]  /*0ec0*/  UISETP.LT.U32.AND UP1, UPT, UR4, UR16, UPT ;  /* 0x000000100400728c */ /* 0x000fe2000bf21070 */
[----:B------:R-:W-:Y:S01]  /*0ed0*/  @P0 LEA.HI.X R21, R2, UR11, R3, 0x3, P6 ;  /* 0x0000000b02150c11 */ /* 0x000fe2000b0f1c03 */
[----:B------:R-:W-:Y:S01]  /*0ee0*/  UISETP.GE.U32.AND UP0, UPT, UR4, 0x10000, UPT ;  /* 0x000100000400788c */ /* 0x000fe2000bf06070 */
[----:B------:R-:W-:Y:S02]  /*0ef0*/  @P3 LEA R2, P6, R24, UR10, 0x3 ;  /* 0x0000000a18023c11 */ /* 0x000fe4000f8c18ff */
[----:B------:R-:W-:Y:S01]  /*0f00*/  @P1 LEA.HI.X R17, R4, UR11, R5, 0x3, P5 ;  /* 0x0000000b04111c11 */ /* 0x000fe2000a8f1c05 */
[----:B------:R1:W-:Y:S01]  /*0f10*/  @P0 STG.E.64 desc[UR14][R20.64], R8 ;  /* 0x0000000814000986 */ /* 0x0003e2000c101b0e */
[----:B------:R-:W-:Y:S01]  /*0f20*/  @P2 LEA.HI.X R13, R6, UR11, R7, 0x3, P4 ;  /* 0x0000000b060d2c11 */ /* 0x000fe2000a0f1c07 */
[----:B------:R-:W-:Y:S01]  /*0f30*/  UISETP.GE.U32.AND.EX UP0, UPT, UR5, URZ, UPT, UP0 ;  /* 0x0000003f0500728c */ /* 0x000fe2000bf06100 */
[----:B------:R-:W-:Y:S01]  /*0f40*/  @P3 LEA.HI.X R3, R24, UR11, R25, 0x3, P6 ;  /* 0x0000000b18033c11 */ /* 0x000fe2000b0f1c19 */
[----:B------:R1:W-:Y:S01]  /*0f50*/  @P1 STG.E.64 desc[UR14][R16.64], R10 ;  /* 0x0000000a10001986 */ /* 0x0003e2000c101b0e */
[----:B------:R-:W-:-:S02]  /*0f60*/  MOV R5, UR5 ;  /* 0x0000000500057c02 */ /* 0x000fc40008000f00 */
        /* <DEDUP_REMOVED lines=8> */
.L_x_6984:
        /* <DEDUP_REMOVED lines=8> */
.L_x_7018:
[C---:B------:R-:W-:Y:S01]  /*1070*/  SHF.L.U32 R2, R23.reuse, 0x5, RZ ;  /* 0x0000000517027819 */ /* 0x040fe200000006ff */
[----:B------:R-:W0:Y:S01]  /*1080*/  LDC.64 R20, c[0x0][0xe60] ;  /* 0x00039800ff147b82 */ /* 0x000e220000000a00 */
[----:B------:R-:W-:Y:S02]  /*1090*/  SHF.L.U64.HI R3, R23, 0x5, R0 ;  /* 0x0000000517037819 */ /* 0x000fe40000010200 */
        /* <DEDUP_REMOVED lines=9> */
[-C--:B0-----:R-:W-:Y:S01]  /*1130*/  FMUL.FTZ R29, R17, R21.reuse ;  /* 0x00000015111d7220 */ /* 0x081fe20000410000 */
[----:B------:R-:W-:-:S03]  /*1140*/  FMUL.FTZ R22, R16, R21 ;  /* 0x0000001510167220 */ /* 0x000fc60000410000 */
[-C--:B------:R-:W-:Y:S01]  /*1150*/  FFMA.FTZ R16, R16, R20.reuse, -R29 ;  /* 0x0000001410107223 */ /* 0x080fe2000001081d */
[----:B------:R-:W-:-:S05]  /*1160*/  FFMA.FTZ R29, R17, R20, R22 ;  /* 0x00000014111d7223 */ /* 0x000fca0000010016 */
[----:B------:R-:W-:-:S13]  /*1170*/  FSETP.GE.FTZ.AND P0, PT, |R16|, |R29|, PT ;  /* 0x4000001d1000720b */ /* 0x000fda0003f16200 */
[----:B-1----:R-:W-:Y:S05]  /*1180*/  @!P0 BRA `(.L_x_7003) ;  /* 0x00000000004c8947 */ /* 0x002fea0003800000 */
[C---:B------:R-:W-:Y:S01]  /*1190*/  FSETP.NEU.FTZ.AND P1, PT, |R16|.reuse, RZ, PT ;  /* 0x000000ff1000720b */ /* 0x040fe20003f3d200 */
[----:B------:R-:W-:Y:S01]  /*11a0*/  FADD.FTZ R17, |R16|, -RZ ;  /* 0x800000ff10117221 */ /* 0x000fe20000010200 */
[C---:B------:R-:W-:Y:S01]  /*11b0*/  FSETP.NEU.FTZ.AND P0, PT, |R29|.reuse, RZ, PT ;  /* 0x000000ff1d00720b */ /* 0x040fe20003f1d200 */
[----:B------:R-:W-:-:S12]  /*11c0*/  FADD.FTZ R22, |R29|, -RZ ;  /* 0x800000ff1d167221 */ /* 0x000fd80000010200 */
[----:B------:R-:W-:Y:S05]  /*11d0*/  @!P0 BRA !P1, `(.L_x_7004) ;  /* 0x0000000000248947 */ /* 0x000fea0004800000 */
[----:B------:R-:W0:Y:S02]  /*11e0*/  MUFU.RCP R17, R16 ;  /* 0x0000001000117308 */ /* 0x000e240000001000 */
[----:B0-----:R-:W-:-:S04]  /*11f0*/  FMUL.FTZ R17, R29, R17 ;  /* 0x000000111d117220 */ /* 0x001fc80000410000 */
[-C--:B------:R-:W-:Y:S01]  /*1200*/  FFMA.FTZ R22, R29, R17.reuse, R16 ;  /* 0x000000111d167223 */ /* 0x080fe20000010010 */
[-C--:B-----5:R-:W-:Y:S01]  /*1210*/  FFMA.FTZ R25, R5, R17.reuse, R4 ;  /* 0x0000001105197223 */ /* 0x0a0fe20000010004 */
[----:B------:R-:W-:-:S04]  /*1220*/  FFMA.FTZ R5, -R4, R17, R5 ;  /* 0x0000001104057223 */ /* 0x000fc80000010105 */
[----:B------:R-:W0:Y:S02]  /*1230*/  MUFU.RCP R22, R22 ;  /* 0x0000001600167308 */ /* 0x000e240000001000 */
[C---:B0-----:R-:W-:Y:S01]  /*1240*/  FMUL.FTZ R4, R22.reuse, R25 ;  /* 0x0000001916047220 */ /* 0x041fe20000410000 */
[----:B------:R-:W-:Y:S01]  /*1250*/  FMUL.FTZ R5, R22, R5 ;  /* 0x0000000516057220 */ /* 0x000fe20000410000 */
[----:B------:R-:W-:Y:S06]  /*1260*/  BRA `(.L_x_7005) ;  /* 0x0000000000347947 */ /* 0x000fec0003800000 */
.L_x_7004:
[----:B------:R-:W0:Y:S08]  /*1270*/  MUFU.RCP R17, R17 ;  /* 0x0000001100117308 */ /* 0x000e300000001000 */
[----:B------:R-:W1:Y:S01]  /*1280*/  MUFU.RCP R16, R22 ;  /* 0x0000001600107308 */ /* 0x000e620000001000 */
[----:B0----5:R-:W-:Y:S01]  /*1290*/  FMUL.FTZ R4, R4, R17 ;  /* 0x0000001104047220 */ /* 0x021fe20000410000 */
[----:B-1----:R-:W-:Y:S01]  /*12a0*/  FMUL.FTZ R5, R5, R16 ;  /* 0x0000001005057220 */ /* 0x002fe20000410000 */
[----:B------:R-:W-:Y:S06]  /*12b0*/  BRA `(.L_x_7005) ;  /* 0x0000000000207947 */ /* 0x000fec0003800000 */
.L_x_7003:
[----:B------:R-:W0:Y:S02]  /*12c0*/  MUFU.RCP R17, R29 ;  /* 0x0000001d00117308 */ /* 0x000e240000001000 */
[----:B0-----:R-:W-:-:S04]  /*12d0*/  FMUL.FTZ R17, R16, R17 ;  /* 0x0000001110117220 */ /* 0x001fc80000410000 */
[-C--:B------:R-:W-:Y:S01]  /*12e0*/  FFMA.FTZ R16, R16, R17.reuse, R29 ;  /* 0x0000001110107223 */ /* 0x080fe2000001001d */
[-C--:B-----5:R-:W-:Y:S01]  /*12f0*/  FFMA.FTZ R25, R4, R17.reuse, R5 ;  /* 0x0000001104197223 */ /* 0x0a0fe20000010005 */
[----:B------:R-:W-:-:S04]  /*1300*/  FFMA.FTZ R5, R5, R17, -R4 ;  /* 0x0000001105057223 */ /* 0x000fc80000010804 */
[----:B------:R-:W0:Y:S02]  /*1310*/  MUFU.RCP R16, R16 ;  /* 0x0000001000107308 */ /* 0x000e240000001000 */
[C---:B0-----:R-:W-:Y:S01]  /*1320*/  FMUL.FTZ R4, R16.reuse, R25 ;  /* 0x0000001910047220 */ /* 0x041fe20000410000 */
[----:B------:R-:W-:-:S07]  /*1330*/  FMUL.FTZ R5, R16, R5 ;  /* 0x0000000510057220 */ /* 0x000fce0000410000 */
.L_x_7005:
[----:B------:R-:W-:Y:S05]  /*1340*/  BSYNC B0 ;  /* 0x0000000000007941 */ /* 0x000fea0003800000 */
.L_x_7002:
[CC--:B------:R-:W-:Y:S01]  /*1350*/  FMUL.FTZ R17, R19.reuse, R21.reuse ;  /* 0x0000001513117220 */ /* 0x0c0fe20000410000 */
[C---:B------:R-:W-:Y:S01]  /*1360*/  FMUL.FTZ R16, R18.reuse, R21 ;  /* 0x0000001512107220 */ /* 0x040fe20000410000 */
[----:B------:R-:W-:Y:S02]  /*1370*/  BSSY B0, `(.L_x_7006) ;  /* 0x0000020000007945 */ /* 0x000fe40003800000 */
[-C--:B------:R-:W-:Y:S01]  /*1380*/  FFMA.FTZ R25, R18, R20.reuse, -R17 ;  /* 0x0000001412197223 */ /* 0x080fe20000010811 */
[----:B------:R-:W-:-:S05]  /*1390*/  FFMA.FTZ R22, R19, R20, R16 ;  /* 0x0000001413167223 */ /* 0x000fca0000010010 */
        /* <DEDUP_REMOVED lines=10> */
[-C--:B------:R-:W-:Y:S01]  /*1440*/  FFMA.FTZ R18, R7, R16.reuse, R6 ;  /* 0x0000001007127223 */ /* 0x080fe20000010006 */
[----:B------:R-:W-:-:S04]  /*1450*/  FFMA.FTZ R16, -R6, R16, R7 ;  /* 0x0000001006107223 */ /* 0x000fc80000010107 */
[----:B------:R-:W0:Y:S02]  /*1460*/  MUFU.RCP R17, R17 ;  /* 0x0000001100117308 */ /* 0x000e240000001000 */
[C---:B0-----:R-:W-:Y:S01]  /*1470*/  FMUL.FTZ R6, R17.reuse, R18 ;  /* 0x0000001211067220 */ /* 0x041fe20000410000 */
[----:B------:R-:W-:Y:S01]  /*1480*/  FMUL.FTZ R7, R17, R16 ;  /* 0x0000001011077220 */ /* 0x000fe20000410000 */
[----:B------:R-:W-:Y:S06]  /*1490*/  BRA `(.L_x_7009) ;  /* 0x0000000000347947 */ /* 0x000fec0003800000 */
.L_x_7008:
[----:B------:R-:W0:Y:S08]  /*14a0*/  MUFU.RCP R17, R17 ;  /* 0x0000001100117308 */ /* 0x000e300000001000 */
[----:B------:R-:W1:Y:S01]  /*14b0*/  MUFU.RCP R16, R16 ;  /* 0x0000001000107308 */ /* 0x000e620000001000 */
[----:B0-----:R-:W-:Y:S01]  /*14c0*/  FMUL.FTZ R6, R6, R17 ;  /* 0x0000001106067220 */ /* 0x001fe20000410000 */
[----:B-1----:R-:W-:Y:S01]  /*14d0*/  FMUL.FTZ R7, R7, R16 ;  /* 0x0000001007077220 */ /* 0x002fe20000410000 */
[----:B------:R-:W-:Y:S06]  /*14e0*/  BRA `(.L_x_7009) ;  /* 0x0000000000207947 */ /* 0x000fec0003800000 */
.L_x_7007:
[----:B------:R-:W0:Y:S02]  /*14f0*/  MUFU.RCP R16, R22 ;  /* 0x0000001600107308 */ /* 0x000e240000001000 */
[----:B0-----:R-:W-:-:S04]  /*1500*/  FMUL.FTZ R16, R25, R16 ;  /* 0x0000001019107220 */ /* 0x001fc80000410000 */
[-C--:B------:R-:W-:Y:S01]  /*1510*/  FFMA.FTZ R17, R25, R16.reuse, R22 ;  /* 0x0000001019117223 */ /* 0x080fe20000010016 */
[-C--:B------:R-:W-:Y:S01]  /*1520*/  FFMA.FTZ R18, R6, R16.reuse, R7 ;  /* 0x0000001006127223 */ /* 0x080fe20000010007 */
[----:B------:R-:W-:-:S04]  /*1530*/  FFMA.FTZ R16, R7, R16, -R6 ;  /* 0x0000001007107223 */ /* 0x000fc80000010806 */
[----:B------:R-:W0:Y:S02]  /*1540*/  MUFU.RCP R17, R17 ;  /* 0x0000001100117308 */ /* 0x000e240000001000 */
[C---:B0-----:R-:W-:Y:S01]  /*1550*/  FMUL.FTZ R6, R17.reuse, R18 ;  /* 0x0000001211067220 */ /* 0x041fe20000410000 */
[----:B------:R-:W-:-:S07]  /*1560*/  FMUL.FTZ R7, R17, R16 ;  /* 0x0000001011077220 */ /* 0x000fce0000410000 */
.L_x_7009:
[----:B------:R-:W-:Y:S05]  /*1570*/  BSYNC B0 ;  /* 0x0000000000007941 */ /* 0x000fea0003800000 */
.L_x_7006:
        /* <DEDUP_REMOVED lines=21> */
.L_x_7012:
[----:B------:R-:W0:Y:S08]  /*16d0*/  MUFU.RCP R13, R13 ;  /* 0x0000000d000d7308 */ /* 0x000e300000001000 */
[----:B------:R-:W1:Y:S01]  /*16e0*/  MUFU.RCP R12, R12 ;  /* 0x0000000c000c7308 */ /* 0x000e620000001000 */
[----:B0-----:R-:W-:Y:S01]  /*16f0*/  FMUL.FTZ R8, R8, R13 ;  /* 0x0000000d08087220 */ /* 0x001fe20000410000 */
[----:B-1----:R-:W-:Y:S01]  /*1700*/  FMUL.FTZ R9, R9, R12 ;  /* 0x0000000c09097220 */ /* 0x002fe20000410000 */
[----:B------:R-:W-:Y:S06]  /*1710*/  BRA `(.L_x_7013) ;  /* 0x0000000000207947 */ /* 0x000fec0003800000 */
.L_x_7011:
        /* <DEDUP_REMOVED lines=8> */
.L_x_7013:
[----:B------:R-:W-:Y:S05]  /*17a0*/  BSYNC B0 ;  /* 0x0000000000007941 */ /* 0x000fea0003800000 */
.L_x_7010:
        /* <DEDUP_REMOVED lines=21> */
.L_x_7016:
[----:B------:R-:W0:Y:S08]  /*1900*/  MUFU.RCP R13, R13 ;  /* 0x0000000d000d7308 */ /* 0x000e300000001000 */
[----:B------:R-:W1:Y:S01]  /*1910*/  MUFU.RCP R12, R12 ;  /* 0x0000000c000c7308 */ /* 0x000e620000001000 */
[----:B0-----:R-:W-:Y:S01]  /*1920*/  FMUL.FTZ R10, R10, R13 ;  /* 0x0000000d0a0a7220 */ /* 0x001fe20000410000 */
[----:B-1----:R-:W-:Y:S01]  /*1930*/  FMUL.FTZ R11, R11, R12 ;  /* 0x0000000c0b0b7220 */ /* 0x002fe20000410000 */
[----:B------:R-:W-:Y:S06]  /*1940*/  BRA `(.L_x_7017) ;  /* 0x0000000000207947 */ /* 0x000fec0003800000 */
.L_x_7015:
        /* <DEDUP_REMOVED lines=8> */
.L_x_7017:
[----:B------:R-:W-:Y:S05]  /*19d0*/  BSYNC B0 ;  /* 0x0000000000007941 */ /* 0x000fea0003800000 */
.L_x_7014:
[----:B------:R-:W-:-:S04]  /*19e0*/  IADD3 R2, P0, R2, UR10, RZ ;  /* 0x0000000a02027c10 */ /* 0x000fc8000ff1e0ff */
[----:B------:R-:W-:Y:S02]  /*19f0*/  IADD3.X R3, R3, UR11, RZ, P0, !PT ;  /* 0x0000000b03037c10 */ /* 0x000fe400087fe4ff */
[----:B------:R-:W-:-:S03]  /*1a00*/  IADD3 R23, P0, R23, UR4, RZ ;  /* 0x0000000417177c10 */ /* 0x000fc6000ff1e0ff */
[----:B------:R0:W-:Y:S01]  /*1a10*/  STG.E.128 desc[UR14][R2.64], R4 ;  /* 0x0000000402007986 */ /* 0x0001e2000c101d0e */
[C---:B------:R-:W-:Y:S02]  /*1a20*/  SHF.L.U32 R12, R23.reuse, 0x2, RZ ;  /* 0x00000002170c7819 */ /* 0x040fe400000006ff */
[----:B------:R-:W-:Y:S01]  /*1a30*/  IADD3.X R0, RZ, R0, RZ, P0, !PT ;  /* 0x00000000ff007210 */ /* 0x000fe200007fe4ff */
[----:B------:R0:W-:Y:S01]  /*1a40*/  STG.E.128 desc[UR14][R2.64+0x10], R8 ;  /* 0x0000100802007986 */ /* 0x0001e2000c101d0e */
[----:B------:R-:W-:Y:S02]  /*1a50*/  ISETP.GE.U32.AND P0, PT, R12, UR16, PT ;  /* 0x000000100c007c0c */ /* 0x000fe4000bf06070 */
[C---:B------:R-:W-:Y:S02]  /*1a60*/  SHF.L.U64.HI R12, R23.reuse, 0x2, R0 ;  /* 0x00000002170c7819 */ /* 0x040fe40000010200 */
[----:B------:R-:W-:Y:S02]  /*1a70*/  ISETP.LT.U32.AND P1, PT, R23, 0x4000, PT ;  /* 0x000040001700780c */ /* 0x000fe40003f21070 */
[----:B------:R-:W-:-:S02]  /*1a80*/  ISETP.GE.AND.EX P0, PT, R12, UR12, PT, P0 ;  /* 0x0000000c0c007c0c */ /* 0x000fc4000bf06300 */
[----:B------:R-:W-:-:S13]  /*1a90*/  ISETP.LT.U32.AND.EX P1, PT, R0, RZ, PT, P1 ;  /* 0x000000ff0000720c */ /* 0x000fda0003f21110 */
[----:B0-----:R-:W-:Y:S05]  /*1aa0*/  @!P0 BRA P1, `(.L_x_7018) ;  /* 0xfffffff400708947 */ /* 0x001fea000083ffff */
[----:B------:R-:W-:Y:S05]  /*1ab0*/  EXIT ;  /* 0x000000000000794d */ /* 0x000fea0003800000 */
.L_x_7019:
        /* <DEDUP_REMOVED lines=12> */
.L_x_8114:


//--------------------- .text._ZN2at6native55_GLOBAL__N__de093ff9_22_ForeachBinaryOpList_cu_a911ec4325multi_tensor_apply_kernelINS1_18TensorListMetadataILi3EEENS1_24BinaryOpListAlphaFunctorIN3c107complexIdEELi3ELi2ELi2EEEJSt7dividesIS8_ES8_EEEvT_T0_DpT1_ --------------------------
	.section	.text._ZN2at6native55_GLOBAL__N__de093ff9_22_ForeachBinaryOpList_cu_a911ec4325multi_tensor_apply_kernelINS1_18TensorListMetadataILi3EEENS1_24BinaryOpListAlphaFunctorIN3c107complexIdEELi3ELi2ELi2EEEJSt7dividesIS8_ES8_EEEvT_T0_DpT1_,"ax",@progbits
	.align	128
.text._ZN2at6native55_GLOBAL__N__de093ff9_22_ForeachBinaryOpList_cu_a911ec4325multi_tensor_apply_kernelINS1_18TensorListMetadataILi3EEENS1_24BinaryOpListAlphaFunctorIN3c107complexIdEELi3ELi2ELi2EEEJSt7dividesIS8_ES8_EEEvT_T0_DpT1_:
        .type           _ZN2at6native55_GLOBAL__N__de093ff9_22_ForeachBinaryOpList_cu_a911ec4325multi_tensor_apply_kernelINS1_18TensorListMetadataILi3EEENS1_24BinaryOpListAlphaFunctorIN3c107complexIdEELi3ELi2ELi2EEEJSt7dividesIS8_ES8_EEEvT_T0_DpT1_,@function
        .size           _ZN2at6native55_GLOBAL__N__de093ff9_22_ForeachBinaryOpList_cu_a911ec4325multi_tensor_apply_kernelINS1_18TensorListMetadataILi3EEENS1_24BinaryOpListAlphaFunctorIN3c107complexIdEELi3ELi2ELi2EEEJSt7dividesIS8_ES8_EEEvT_T0_DpT1_,(.L_x_8115 - _ZN2at6native55_GLOBAL__N__de093ff9_22_ForeachBinaryOpList_cu_a911ec4325multi_tensor_apply_kernelINS1_18TensorListMetadataILi3EEENS1_24BinaryOpListAlphaFunctorIN3c107complexIdEELi3ELi2ELi2EEEJSt7dividesIS8_ES8_EEEvT_T0_DpT1_)
        .other          _ZN2at6native55_GLOBAL__N__de093ff9_22_ForeachBinaryOpList_cu_a911ec4325multi_tensor_apply_kernelINS1_18TensorListMetadataILi3EEENS1_24BinaryOpListAlphaFunctorIN3c107complexIdEELi3ELi2ELi2EEEJSt7dividesIS8_ES8_EEEvT_T0_DpT1_,@"STO_CUDA_ENTRY STV_DEFAULT"
_ZN2at6native55_GLOBAL__N__de093ff9_22_ForeachBinaryOpList_cu_a911ec4325multi_tensor_apply_kernelINS1_18TensorListMetadataILi3EEENS1_24BinaryOpListAlphaFunctorIN3c107complexIdEELi3ELi2ELi2EEEJSt7dividesIS8_ES8_EEEvT_T0_DpT1_:
        /* <DEDUP_REMOVED lines=32> */
[----:B------:R-:W-:Y:S01]  /*0200*/  ULDC.64 UR18, c[0x0][0xe68] ;  /* 0x00039a0000127ab9 */ /* 0x000fe20000000a00 */
[----:B------:R-:W-:-:S05]  /*0210*/  ULDC.64 UR20, c[0x0][0xe60] ;  /* 0x0003980000147ab9 */ /* 0x000fca0000000a00 */
.L_x_7085:
[----:B0-----:R-:W-:Y:S01]  /*0220*/  IADD3 R0, P1, R42, UR4, RZ ;  /* 0x000000042a007c10 */ /* 0x001fe2000ff3e0ff */
[----:B------:R-:W-:Y:S01]  /*0230*/  IMAD.U32 R39, RZ, RZ, UR13 ;  /* 0x0000000dff277e24 */ /* 0x000fe2000f8e00ff */
[----:B-1----:R-:W-:Y:S01]  /*0240*/  CS2R R6, SRZ ;  /* 0x0000000000067805 */ /* 0x002fe2000001ff00 */
[----:B------:R-:W-:Y:S01]  /*0250*/  IMAD.U32 R37, RZ, RZ, UR13 ;  /* 0x0000000dff257e24 */ /* 0x000fe2000f8e00ff */
[C---:B------:R-:W-:Y:S01]  /*0260*/  ISETP.GE.U32.AND P0, PT, R0.reuse, 0x10000, PT ;  /* 0x000100000000780c */ /* 0x040fe20003f06070 */
[----:B------:R-:W-:Y:S01]  /*0270*/  IMAD.X R11, RZ, RZ, UR5, P1 ;  /* 0x00000005ff0b7e24 */ /* 0x000fe200088e06ff */
[----:B------:R-:W-:Y:S02]  /*0280*/  ISETP.LT.U32.AND P1, PT, R0, UR16, PT ;  /* 0x0000001000007c0c */ /* 0x000fe4000bf21070 */
[----:B------:R-:W-:Y:S02]  /*0290*/  CS2R R4, SRZ ;  /* 0x0000000000047805 */ /* 0x000fe4000001ff00 */
[----:B------:R-:W-:Y:S01]  /*02a0*/  LEA R39, P6, R39, R0, 0x1 ;  /* 0x0000000027277211 */ /* 0x000fe200078c08ff */
[----:B------:R-:W-:Y:S01]  /*02b0*/  IMAD R37, R37, 0x3, RZ ;  /* 0x0000000325257824 */ /* 0x000fe200078e02ff */
[----:B------:R-:W-:-:S02]  /*02c0*/  ISETP.GE.U32.AND.EX P0, PT, R11, RZ, PT, P0 ;  /* 0x000000ff0b00720c */ /* 0x000fc40003f06100 */
[----:B------:R-:W-:Y:S02]  /*02d0*/  CS2R R34, SRZ ;  /* 0x0000000000227805 */ /* 0x000fe4000001ff00 */
[----:B------:R-:W-:Y:S01]  /*02e0*/  ISETP.GE.U32.AND P2, PT, R39, 0x10000, PT ;  /* 0x000100002700780c */ /* 0x000fe20003f46070 */
[----:B------:R-:W-:Y:S01]  /*02f0*/  IMAD.X R38, RZ, RZ, R11, P6 ;  /* 0x000000ffff267224 */ /* 0x000fe200030e060b */
[----:B------:R-:W-:Y:S02]  /*0300*/  ISETP.LT.AND.EX P0, PT, R11, UR12, !P0, P1 ;  /* 0x0000000c0b007c0c */ /* 0x000fe4000c701310 */
[----:B------:R-:W-:Y:S02]  /*0310*/  CS2R R32, SRZ ;  /* 0x0000000000207805 */ /* 0x000fe4000001ff00 */
[----:B------:R-:W-:Y:S02]  /*0320*/  IADD3 R41, P1, R0, UR13, RZ ;  /* 0x0000000d00297c10 */ /* 0x000fe4000ff3e0ff */
[----:B------:R-:W-:-:S02]  /*0330*/  ISETP.GE.U32.AND.EX P2, PT, R38, RZ, PT, P2 ;  /* 0x000000ff2600720c */ /* 0x000fc40003f46120 */
[C---:B------:R-:W-:Y:S01]  /*0340*/  ISETP.GE.U32.AND P3, PT, R41.reuse, 0x10000, PT ;  /* 0x000100002900780c */ /* 0x040fe20003f66070 */
[----:B------:R-:W-:Y:S01]  /*0350*/  IMAD.X R40, RZ, RZ, R11, P1 ;  /* 0x000000ffff287224 */ /* 0x000fe200008e060b */
[----:B------:R-:W-:-:S04]  /*0360*/  ISETP.LT.U32.AND P1, PT, R41, UR16, PT ;  /* 0x0000001029007c0c */ /* 0x000fc8000bf21070 */
[----:B------:R-:W-:Y:S02]  /*0370*/  ISETP.GE.U32.AND.EX P3, PT, R40, RZ, PT, P3 ;  /* 0x000000ff2800720c */ /* 0x000fe40003f66130 */
[C---:B------:R-:W-:Y:S02]  /*0380*/  @P0 LEA R8, P5, R0.reuse, UR8, 0x4 ;  /* 0x0000000800080c11 */ /* 0x040fe4000f8a20ff */
[C---:B------:R-:W-:Y:S02]  /*0390*/  @P0 LEA R2, P4, R0.reuse, UR6, 0x4 ;  /* 0x0000000600020c11 */ /* 0x040fe4000f8820ff */
[C-C-:B------:R-:W-:Y:S02]  /*03a0*/  @P0 LEA.HI.X R9, R0.reuse, UR9, R11.reuse, 0x4, P5 ;  /* 0x0000000900090c11 */ /* 0x140fe4000a8f240b */
[----:B------:R-:W-:Y:S02]  /*03b0*/  @P0 LEA.HI.X R3, R0, UR7, R11, 0x4, P4 ;  /* 0x0000000700030c11 */ /* 0x000fe4000a0f240b */
[----:B------:R-:W-:Y:S01]  /*03c0*/  IADD3 R37, P4, R37, R0, RZ ;  /* 0x0000000025257210 */ /* 0x000fe20007f9e0ff */
[----:B------:R0:W2:Y:S01]  /*03d0*/  @P0 LDG.E.128 R4, desc[UR14][R8.64] ;  /* 0x0000000e08040981 */ /* 0x0000a2000c1e1d00 */
[----:B------:R-:W-:-:S02]  /*03e0*/  ISETP.LT.AND.EX P1, PT, R40, UR12, !P3, P1 ;  /* 0x0000000c28007c0c */ /* 0x000fc4000df21310 */
[----:B------:R-:W-:Y:S01]  /*03f0*/  ISETP.LT.U32.AND P3, PT, R39, UR16, PT ;  /* 0x0000001027007c0c */ /* 0x000fe2000bf61070 */
[----:B------:R-:W-:Y:S01]  /*0400*/  IMAD.X R36, RZ, RZ, R11, P4 ;  /* 0x000000ffff247224 */ /* 0x000fe200020e060b */
[C---:B------:R-:W-:Y:S02]  /*0410*/  ISETP.GE.U32.AND P4, PT, R37.reuse, 0x10000, PT ;  /* 0x000100002500780c */ /* 0x040fe40003f86070 */
[----:B------:R-:W-:Y:S02]  /*0420*/  CS2R R30, SRZ ;  /* 0x00000000001e7805 */ /* 0x000fe4000001ff00 */
[----:B------:R-:W-:Y:S02]  /*0430*/  ISETP.LT.AND.EX P2, PT, R38, UR12, !P2, P3 ;  /* 0x0000000c26007c0c */ /* 0x000fe4000d741330 */
[----:B------:R-:W-:Y:S02]  /*0440*/  CS2R R28, SRZ ;  /* 0x00000000001c7805 */ /* 0x000fe4000001ff00 */
[----:B------:R-:W-:-:S02]  /*0450*/  ISETP.LT.U32.AND P3, PT, R37, UR16, PT ;  /* 0x0000001025007c0c */ /* 0x000fc4000bf61070 */
[----:B------:R-:W-:Y:S02]  /*0460*/  CS2R R22, SRZ ;  /* 0x0000000000167805 */ /* 0x000fe4000001ff00 */
[C---:B------:R-:W-:Y:S02]  /*0470*/  ISETP.GE.U32.AND.EX P4, PT, R36.reuse, RZ, PT, P4 ;  /* 0x000000ff2400720c */ /* 0x040fe40003f86140 */
[----:B------:R-:W-:Y:S01]  /*0480*/  CS2R R20, SRZ ;  /* 0x0000000000147805 */ /* 0x000fe2000001ff00 */
[----:B------:R1:W5:Y:S01]  /*0490*/  @P0 LDG.E.128 R32, desc[UR14][R2.64] ;  /* 0x0000000e02200981 */ /* 0x000362000c1e1d00 */
[C---:B------:R-:W-:Y:S02]  /*04a0*/  @P1 LEA R10, P5, R41.reuse, UR6, 0x4 ;  /* 0x00000006290a1c11 */ /* 0x040fe4000f8a20ff */
[----:B------:R-:W-:Y:S02]  /*04b0*/  ISETP.LT.AND.EX P3, PT, R36, UR12, !P4, P3 ;  /* 0x0000000c24007c0c */ /* 0x000fe4000e761330 */
[----:B------:R-:W-:-:S02]  /*04c0*/  @P1 LEA.HI.X R11, R41, UR7, R40, 0x4, P5 ;  /* 0x00000007290b1c11 */ /* 0x000fc4000a8f2428 */
[C---:B0-----:R-:W-:Y:S02]  /*04d0*/  @P2 LEA R8, P5, R39.reuse, UR6, 0x4 ;  /* 0x0000000627082c11 */ /* 0x041fe4000f8a20ff */
[C---:B------:R-:W-:Y:S01]  /*04e0*/  @P2 LEA R44, P4, R39.reuse, UR8, 0x4 ;  /* 0x00000008272c2c11 */ /* 0x040fe2000f8820ff */
[----:B------:R0:W5:Y:S01]  /*04f0*/  @P1 LDG.E.128 R28, desc[UR14][R10.64] ;  /* 0x0000000e0a1c1981 */ /* 0x000162000c1e1d00 */
[C-C-:B------:R-:W-:Y:S02]  /*0500*/  @P2 LEA.HI.X R9, R39.reuse, UR7, R38.reuse, 0x4, P5 ;  /* 0x0000000727092c11 */ /* 0x140fe4000a8f2426 */
[----:B------:R-:W-:Y:S02]  /*0510*/  @P2 LEA.HI.X R45, R39, UR9, R38, 0x4, P4 ;  /* 0x00000009272d2c11 */ /* 0x000fe4000a0f2426 */
[----:B-1----:R-:W-:Y:S01]  /*0520*/  @P1 LEA R2, P6, R41, UR8, 0x4 ;  /* 0x0000000829021c11 */ /* 0x002fe2000f8c20ff */
[----:B------:R1:W5:Y:S01]  /*0530*/  @P2 LDG.E.128 R20, desc[UR14][R8.64] ;  /* 0x0000000e08142981 */ /* 0x000362000c1e1d00 */
[----:B------:R-:W-:-:S02]  /*0540*/  @P3 LEA R46, P5, R37, UR6, 0x4 ;  /* 0x00000006252e3c11 */ /* 0x000fc4000f8a20ff */
[----:B------:R-:W-:Y:S02]  /*0550*/  @P3 LEA R48, P4, R37, UR8, 0x4 ;  /* 0x0000000825303c11 */ /* 0x000fe4000f8820ff */
[----:B------:R-:W-:Y:S02]  /*0560*/  CS2R R26, SRZ ;  /* 0x00000000001a7805 */ /* 0x000fe4000001ff00 */
[----:B------:R-:W-:Y:S02]  /*0570*/  CS2R R24, SRZ ;  /* 0x0000000000187805 */ /* 0x000fe4000001ff00 */
[----:B------:R-:W-:Y:S02]  /*0580*/  CS2R R18, SRZ ;  /* 0x0000000000127805 */ /* 0x000fe4000001ff00 */
[----:B------:R-:W-:Y:S02]  /*0590*/  CS2R R16, SRZ ;  /* 0x0000000000107805 */ /* 0x000fe4000001ff00 */
[----:B------:R-:W-:-:S02]  /*05a0*/  CS2R R14, SRZ ;  /* 0x00000000000e7805 */ /* 0x000fc4000001ff00 */
[----:B------:R-:W-:Y:S02]  /*05b0*/  CS2R R12, SRZ ;  /* 0x00000000000c7805 */ /* 0x000fe4000001ff00 */
[----:B0-----:R-:W-:Y:S02]  /*05c0*/  CS2R R10, SRZ ;  /* 0x00000000000a7805 */ /* 0x001fe4000001ff00 */
[----:B-1----:R-:W-:Y:S02]  /*05d0*/  CS2R R8, SRZ ;  /* 0x0000000000087805 */ /* 0x002fe4000001ff00 */
[----:B------:R-:W-:Y:S01]  /*05e0*/  @P1 LEA.HI.X R3, R41, UR9, R40, 0x4, P6 ;  /* 0x0000000929031c11 */ /* 0x000fe2000b0f2428 */
[----:B------:R0:W5:Y:S01]  /*05f0*/  @P2 LDG.E.128 R16, desc[UR14][R44.64] ;  /* 0x0000000e2c102981 */ /* 0x000162000c1e1d00 */
[C-C-:B------:R-:W-:Y:S02]  /*0600*/  @P3 LEA.HI.X R47, R37.reuse, UR7, R36.reuse, 0x4, P5 ;  /* 0x00000007252f3c11 */ /* 0x140fe4000a8f2424 */
[----:B------:R-:W-:Y:S01]  /*0610*/  @P3 LEA.HI.X R49, R37, UR9, R36, 0x4, P4 ;  /* 0x0000000925313c11 */ /* 0x000fe2000a0f2424 */
[----:B------:R0:W5:Y:S04]  /*0620*/  @P1 LDG.E.128 R24, desc[UR14][R2.64] ;  /* 0x0000000e02181981 */ /* 0x000168000c1e1d00 */
[----:B------:R0:W5:Y:S04]  /*0630*/  @P3 LDG.E.128 R12, desc[UR14][R46.64] ;  /* 0x0000000e2e0c3981 */ /* 0x000168000c1e1d00 */
[----:B------:R0:W5:Y:S01]  /*0640*/  @P3 LDG.E.128 R8, desc[UR14][R48.64] ;  /* 0x0000000e30083981 */ /* 0x000162000c1e1d00 */
[----:B------:R-:W-:Y:S01]  /*0650*/  BSSY B1, `(.L_x_7021) ;  /* 0x000009c000017945 */ /* 0x000fe20003800000 */
[----:B--2---:R-:W-:-:S02]  /*0660*/  DMUL R54, R6, UR18 ;  /* 0x0000001206367c28 */ /* 0x004fc40008000000 */
[----:B------:R-:W-:-:S06]  /*0670*/  DMUL R56, R4, UR18 ;  /* 0x0000001204387c28 */ /* 0x000fcc0008000000 */
[----:B------:R-:W-:Y:S02]  /*0680*/  DFMA R54, R4, UR20, -R54 ;  /* 0x0000001404367c2b */ /* 0x000fe40008000836 */
[----:B------:R-:W-:-:S08]  /*0690*/  DFMA R56, R6, UR20, R56 ;  /* 0x0000001406387c2b */ /* 0x000fd00008000038 */
[----:B------:R-:W-:-:S14]  /*06a0*/  DSETP.GE.AND P4, PT, |R54|, |R56|, PT ;  /* 0x400000383600722a */ /* 0x000fdc0003f86200 */
[----:B0-----:R-:W-:Y:S05]  /*06b0*/  @!P4 BRA `(.L_x_7022) ;  /* 0x000000040098c947 */ /* 0x001fea0003800000 */
[----:B------:R-:W-:Y:S02]  /*06c0*/  DSETP.NEU.AND P4, PT, |R56|, RZ, PT ;  /* 0x000000ff3800722a */ /* 0x000fe40003f8d200 */
[----:B------:R-:W-:-:S14]  /*06d0*/  DSETP.EQ.AND P5, PT, |R54|, RZ, PT ;  /* 0x000000ff3600722a */ /* 0x000fdc0003fa2200 */
[----:B------:R-:W-:Y:S05]  /*06e0*/  @!P4 BRA P5, `(.L_x_7023) ;  /* 0x0000000000c0c947 */ /* 0x000fea0002800000 */
[----:B------:R-:W0:Y:S01]  /*06f0*/  MUFU.RCP64H R3, R55 ;  /* 0x0000003700037308 */ /* 0x000e220000001800 */
[----:B------:R-:W-:Y:S01]  /*0700*/  MOV R2, 0x1 ;  /* 0x0000000100027802 */ /* 0x000fe20000000f00 */
[----:B------:R-:W-:Y:S01]  /*0710*/  BSSY B2, `(.L_x_7024) ;  /* 0x0000015000027945 */ /* 0x000fe20003800000 */
[----:B------:R-:W-:-:S04]  /*0720*/  FSETP.GEU.AND P5, PT, |R57|, 6.5827683646048100446e-37, PT ;  /* 0x036000003900780b */ /* 0x000fc80003fae200 */
        /* <DEDUP_REMOVED lines=16> */
[----:B-----5:R-:W-:Y:S05]  /*0830*/  CALL.REL.NOINC `($__internal_5_$__cuda_sm20_div_rn_f64_full) ;  /* 0x00000050006c7944 */ /* 0x020fea0003c00000 */
[----:B------:R-:W-:Y:S02]  /*0840*/  IMAD.MOV.U32 R46, RZ, RZ, R2 ;  /* 0x000000ffff2e7224 */ /* 0x000fe400078e0002 */
[----:B------:R-:W-:-:S07]  /*0850*/  IMAD.MOV.U32 R47, RZ, RZ, R3 ;  /* 0x000000ffff2f7224 */ /* 0x000fce00078e0003 */
.L_x_7025:
[----:B------:R-:W-:Y:S05]  /*0860*/  BSYNC B2 ;  /* 0x0000000000027941 */ /* 0x000fea0003800000 */
.L_x_7024:
[----:B------:R-:W-:Y:S01]  /*0870*/  DFMA R2, R56, R46, R54 ;  /* 0x0000002e3802722b */ /* 0x000fe20000000036 */
[----:B------:R-:W-:Y:S05]  /*0880*/  BSSY B2, `(.L_x_7026) ;  /* 0x0000011000027945 */ /* 0x000fea0003800000 */
[----:B------:R-:W0:Y:S04]  /*0890*/  MUFU.RCP64H R5, R3 ;  /* 0x0000000300057308 */ /* 0x000e280000001800 */
[----:B------:R-:W-:-:S04]  /*08a0*/  IADD3 R4, R3, 0x300402, RZ ;  /* 0x0030040203047810 */ /* 0x000fc80007ffe0ff */
[----:B------:R-:W-:Y:S02]  /*08b0*/  FSETP.GEU.AND P4, PT, |R4|, 5.8789094863358348022e-39, PT ;  /* 0x004004020400780b */ /* 0x000fe40003f8e200 */
[----:B0-----:R-:W-:-:S08]  /*08c0*/  DFMA R6, -R2, R4, 1 ;  /* 0x3ff000000206742b */ /* 0x001fd00000000104 */
[----:B------:R-:W-:-:S08]  /*08d0*/  DFMA R6, R6, R6, R6 ;  /* 0x000000060606722b */ /* 0x000fd00000000006 */
[----:B------:R-:W-:-:S08]  /*08e0*/  DFMA R6, R4, R6, R4 ;  /* 0x000000060406722b */ /* 0x000fd00000000004 */
[----:B------:R-:W-:-:S08]  /*08f0*/  DFMA R44, -R2, R6, 1 ;  /* 0x3ff00000022c742b */ /* 0x000fd00000000106 */
[----:B------:R-:W-:Y:S01]  /*0900*/  DFMA R6, R6, R44, R6 ;  /* 0x0000002c0606722b */ /* 0x000fe20000000006 */
[----:B------:R-:W-:Y:S10]  /*0910*/  @P4 BRA `(.L_x_7027) ;  /* 0x00000000001c4947 */ /* 0x000ff40003800000 */
[----:B------:R-:W-:Y:S01]  /*0920*/  LOP3.LUT R0, R3, 0x7fffffff, RZ, 0xc0, !PT ;  /* 0x7fffffff03007812 */ /* 0x000fe200078ec0ff */
[----:B------:R-:W-:-:S04]  /*0930*/  IMAD.MOV.U32 R4, RZ, RZ, R2 ;  /* 0x000000ffff047224 */ /* 0x000fc800078e0002 */
[----:B------:R-:W-:Y:S01]  /*0940*/  VIADD R2, R0, 0xfff00000 ;  /* 0xfff0000000027836 */ /* 0x000fe20000000000 */
[----:B------:R-:W-:-:S07]  /*0950*/  MOV R0, 0x970 ;  /* 0x0000097000007802 */ /* 0x000fce0000000f00 */
[----:B-----5:R-:W-:Y:S05]  /*0960*/  CALL.REL.NOINC `($__internal_4_$__cuda_sm20_dblrcp_rn_slowpath_v3) ;  /* 0x0000004c00747944 */ /* 0x020fea0003c00000 */
[----:B------:R-:W-:Y:S02]  /*0970*/  IMAD.MOV.U32 R6, RZ, RZ, R2 ;  /* 0x000000ffff067224 */ /* 0x000fe400078e0002 */
[----:B------:R-:W-:-:S07]  /*0980*/  IMAD.MOV.U32 R7, RZ, RZ, R3 ;  /* 0x000000ffff077224 */ /* 0x000fce00078e0003 */
.L_x_7027:
[----:B------:R-:W-:Y:S05]  /*0990*/  BSYNC B2 ;  /* 0x0000000000027941 */ /* 0x000fea0003800000 */
.L_x_7026:
[C---:B-----5:R-:W-:Y:S02]  /*09a0*/  DFMA R2, R46.reuse, R34, R32 ;  /* 0x000000222e02722b */ /* 0x060fe40000000020 */
[----:B------:R-:W-:-:S06]  /*09b0*/  DFMA R34, R46, -R32, R34 ;  /* 0x800000202e22722b */ /* 0x000fcc0000000022 */
[-C--:B------:R-:W-:Y:S02]  /*09c0*/  DMUL R32, R2, R6.reuse ;  /* 0x0000000602207228 */ /* 0x080fe40000000000 */
[----:B------:R-:W-:Y:S01]  /*09d0*/  DMUL R34, R34, R6 ;  /* 0x0000000622227228 */ /* 0x000fe20000000000 */
[----:B------:R-:W-:Y:S10]  /*09e0*/  BRA `(.L_x_7028) ;  /* 0x0000000400887947 */ /* 0x000ff40003800000 */
.L_x_7023:
[----:B------:R-:W-:Y:S01]  /*09f0*/  DADD R4, -RZ, |R54| ;  /* 0x00000000ff047229 */ /* 0x000fe20000000536 */
[----:B------:R-:W-:Y:S01]  /*0a00*/  IMAD.MOV.U32 R2, RZ, RZ, 0x1 ;  /* 0x00000001ff027424 */ /* 0x000fe200078e00ff */
[----:B-----5:R-:W-:Y:S01]  /*0a10*/  FSETP.GEU.AND P5, PT, |R33|, 6.5827683646048100446e-37, PT ;  /* 0x036000002100780b */ /* 0x020fe20003fae200 */
[----:B------:R-:W-:Y:S03]  /*0a20*/  BSSY B2, `(.L_x_7029) ;  /* 0x0000011000027945 */ /* 0x000fe60003800000 */
[----:B------:R-:W0:Y:S02]  /*0a30*/  MUFU.RCP64H R3, R5 ;  /* 0x0000000500037308 */ /* 0x000e240000001800 */
[----:B0-----:R-:W-:-:S08]  /*0a40*/  DFMA R6, -|R54|, R2, 1 ;  /* 0x3ff000003606742b */ /* 0x001fd00000000302 */
[----:B------:R-:W-:-:S08]  /*0a50*/  DFMA R6, R6, R6, R6 ;  /* 0x000000060606722b */ /* 0x000fd00000000006 */
[----:B------:R-:W-:-:S08]  /*0a60*/  DFMA R6, R2, R6, R2 ;  /* 0x000000060206722b */ /* 0x000fd00000000002 */
[----:B------:R-:W-:-:S08]  /*0a70*/  DFMA R2, -|R54|, R6, 1 ;  /* 0x3ff000003602742b */ /* 0x000fd00000000306 */
[----:B------:R-:W-:-:S08]  /*0a80*/  DFMA R2, R6, R2, R6 ;  /* 0x000000020602722b */ /* 0x000fd00000000006 */
[----:B------:R-:W-:-:S08]  /*0a90*/  DMUL R6, R2, R32 ;  /* 0x0000002002067228 */ /* 0x000fd00000000000 */
[----:B------:R-:W-:-:S08]  /*0aa0*/  DFMA R54, -|R54|, R6, R32 ;  /* 0x000000063636722b */ /* 0x000fd00000000320 */
[----:B------:R-:W-:-:S10]  /*0ab0*/  DFMA R2, R2, R54, R6 ;  /* 0x000000360202722b */ /* 0x000fd40000000006 */
[----:B------:R-:W-:-:S05]  /*0ac0*/  FFMA R0, RZ, R5, R3 ;  /* 0x00000005ff007223 */ /* 0x000fca0000000003 */
[----:B------:R-:W-:-:S13]  /*0ad0*/  FSETP.GT.AND P4, PT, |R0|, 1.469367938527859385e-39, PT ;  /* 0x001000000000780b */ /* 0x000fda0003f84200 */
[----:B------:R-:W-:Y:S05]  /*0ae0*/  @P4 BRA P5, `(.L_x_7030) ;  /* 0x0000000000104947 */ /* 0x000fea0002800000 */
[----:B------:R-:W-:Y:S01]  /*0af0*/  IMAD.MOV.U32 R2, RZ, RZ, R32 ;  /* 0x000000ffff027224 */ /* 0x000fe200078e0020 */
[----:B------:R-:W-:Y:S02]  /*0b00*/  MOV R3, R33 ;  /* 0x0000002100037202 */ /* 0x000fe40000000f00 */
[----:B------:R-:W-:-:S07]  /*0b10*/  MOV R0, 0xb30 ;  /* 0x00000b3000007802 */ /* 0x000fce0000000f00 */
[----:B------:R-:W-:Y:S05]  /*0b20*/  CALL.REL.NOINC `($__internal_5_$__cuda_sm20_div_rn_f64_full) ;  /* 0x0000004c00b07944 */ /* 0x000fea0003c00000 */
.L_x_7030:
[----:B------:R-:W-:Y:S05]  /*0b30*/  BSYNC B2 ;  /* 0x0000000000027941 */ /* 0x000fea0003800000 */
.L_x_7029:
[----:B------:R-:W-:Y:S01]  /*0b40*/  DADD R6, -RZ, |R56| ;  /* 0x00000000ff067229 */ /* 0x000fe20000000538 */
[----:B------:R-:W-:Y:S01]  /*0b50*/  IMAD.MOV.U32 R4, RZ, RZ, 0x1 ;  /* 0x00000001ff047424 */ /* 0x000fe200078e00ff */
[----:B------:R-:W-:Y:S01]  /*0b60*/  FSETP.GEU.AND P5, PT, |R35|, 6.5827683646048100446e-37, PT ;  /* 0x036000002300780b */ /* 0x000fe20003fae200 */
        /* <DEDUP_REMOVED lines=9> */
[----:B------:R-:W-:Y:S01]  /*0c00*/  DFMA R4, R4, R56, R32 ;  /* 0x000000380404722b */ /* 0x000fe20000000020 */
[----:B------:R-:W-:Y:S02]  /*0c10*/  IMAD.MOV.U32 R32, RZ, RZ, R2 ;  /* 0x000000ffff207224 */ /* 0x000fe400078e0002 */
[----:B------:R-:W-:-:S07]  /*0c20*/  IMAD.MOV.U32 R33, RZ, RZ, R3 ;  /* 0x000000ffff217224 */ /* 0x000fce00078e0003 */
[----:B------:R-:W-:-:S05]  /*0c30*/  FFMA R0, RZ, R7, R5 ;  /* 0x00000007ff007223 */ /* 0x000fca0000000005 */
[----:B------:R-:W-:-:S13]  /*0c40*/  FSETP.GT.AND P4, PT, |R0|, 1.469367938527859385e-39, PT ;  /* 0x001000000000780b */ /* 0x000fda0003f84200 */
[----:B------:R-:W-:Y:S05]  /*0c50*/  @P4 BRA P5, `(.L_x_7032) ;  /* 0x0000000000204947 */ /* 0x000fea0002800000 */
[----:B------:R-:W-:Y:S01]  /*0c60*/  IMAD.MOV.U32 R2, RZ, RZ, R34 ;  /* 0x000000ffff027224 */ /* 0x000fe200078e0022 */
[----:B------:R-:W-:Y:S01]  /*0c70*/  MOV R5, R7 ;  /* 0x0000000700057202 */ /* 0x000fe20000000f00 */
[----:B------:R-:W-:Y:S01]  /*0c80*/  IMAD.MOV.U32 R3, RZ, RZ, R35 ;  /* 0x000000ffff037224 */ /* 0x000fe200078e0023 */
[----:B------:R-:W-:Y:S01]  /*0c90*/  MOV R0, 0xcc0 ;  /* 0x00000cc000007802 */ /* 0x000fe20000000f00 */
[----:B------:R-:W-:-:S07]  /*0ca0*/  IMAD.MOV.U32 R4, RZ, RZ, R6 ;  /* 0x000000ffff047224 */ /* 0x000fce00078e0006 */
[----:B------:R-:W-:Y:S05]  /*0cb0*/  CALL.REL.NOINC `($__internal_5_$__cuda_sm20_div_rn_f64_full) ;  /* 0x0000004c004c7944 */ /* 0x000fea0003c00000 */
[----:B------:R-:W-:Y:S02]  /*0cc0*/  IMAD.MOV.U32 R4, RZ, RZ, R2 ;  /* 0x000000ffff047224 */ /* 0x000fe400078e0002 */
[----:B------:R-:W-:-:S07]  /*0cd0*/  IMAD.MOV.U32 R5, RZ, RZ, R3 ;  /* 0x000000ffff057224 */ /* 0x000fce00078e0003 */
.L_x_7032:
[----:B------:R-:W-:Y:S05]  /*0ce0*/  BSYNC B2 ;  /* 0x0000000000027941 */ /* 0x000fea0003800000 */
.L_x_7031:
[----:B------:R-:W-:Y:S02]  /*0cf0*/  IMAD.MOV.U32 R34, RZ, RZ, R4 ;  /* 0x000000ffff227224 */ /* 0x000fe400078e0004 */
[----:B------:R-:W-:Y:S01]  /*0d00*/  IMAD.MOV.U32 R35, RZ, RZ, R5 ;  /* 0x000000ffff237224 */ /* 0x000fe200078e0005 */
[----:B------:R-:W-:Y:S06]  /*0d10*/  BRA `(.L_x_7028) ;  /* 0x0000000000bc7947 */ /* 0x000fec0003800000 */
.L_x_7022:
        /* <DEDUP_REMOVED lines=20> */
[----:B-----5:R-:W-:Y:S05]  /*0e60*/  CALL.REL.NOINC `($__internal_5_$__cuda_sm20_div_rn_f64_full) ;  /* 0x0000004800e07944 */ /* 0x020fea0003c00000 */
[----:B------:R-:W-:Y:S02]  /*0e70*/  IMAD.MOV.U32 R46, RZ, RZ, R2 ;  /* 0x000000ffff2e7224 */ /* 0x000fe400078e0002 */
[----:B------:R-:W-:-:S07]  /*0e80*/  IMAD.MOV.U32 R47, RZ, RZ, R3 ;  /* 0x000000ffff2f7224 */ /* 0x000fce00078e0003 */
.L_x_7034:
[----:B------:R-:W-:Y:S05]  /*0e90*/  BSYNC B2 ;  /* 0x0000000000027941 */ /* 0x000fea0003800000 */
.L_x_7033:
[----:B------:R-:W-:Y:S01]  /*0ea0*/  DFMA R2, R54, R46, R56 ;  /* 0x0000002e3602722b */ /* 0x000fe20000000038 */
[----:B------:R-:W-:Y:S05]  /*0eb0*/  BSSY B2, `(.L_x_7035) ;  /* 0x0000011000027945 */ /* 0x000fea0003800000 */
[----:B------:R-:W0:Y:S04]  /*0ec0*/  MUFU.RCP64H R5, R3 ;  /* 0x0000000300057308 */ /* 0x000e280000001800 */
[----:B------:R-:W-:-:S05]  /*0ed0*/  VIADD R4, R3, 0x300402 ;  /* 0x0030040203047836 */ /* 0x000fca0000000000 */
[----:B------:R-:W-:Y:S01]  /*0ee0*/  FSETP.GEU.AND P4, PT, |R4|, 5.8789094863358348022e-39, PT ;  /* 0x004004020400780b */ /* 0x000fe20003f8e200 */
[----:B0-----:R-:W-:-:S08]  /*0ef0*/  DFMA R6, -R2, R4, 1 ;  /* 0x3ff000000206742b */ /* 0x001fd00000000104 */
[----:B------:R-:W-:-:S08]  /*0f00*/  DFMA R6, R6, R6, R6 ;  /* 0x000000060606722b */ /* 0x000fd00000000006 */
[----:B------:R-:W-:-:S08]  /*0f10*/  DFMA R6, R4, R6, R4 ;  /* 0x000000060406722b */ /* 0x000fd00000000004 */
[----:B------:R-:W-:-:S08]  /*0f20*/  DFMA R44, -R2, R6, 1 ;  /* 0x3ff00000022c742b */ /* 0x000fd00000000106 */
[----:B------:R-:W-:Y:S01]  /*0f30*/  DFMA R6, R6, R44, R6 ;  /* 0x0000002c0606722b */ /* 0x000fe20000000006 */
[----:B------:R-:W-:Y:S10]  /*0f40*/  @P4 BRA `(.L_x_7036) ;  /* 0x00000000001c4947 */ /* 0x000ff40003800000 */
[----:B------:R-:W-:Y:S01]  /*0f50*/  LOP3.LUT R0, R3, 0x7fffffff, RZ, 0xc0, !PT ;  /* 0x7fffffff03007812 */ /* 0x000fe200078ec0ff */
[----:B------:R-:W-:-:S03]  /*0f60*/  IMAD.MOV.U32 R4, RZ, RZ, R2 ;  /* 0x000000ffff047224 */ /* 0x000fc600078e0002 */
[----:B------:R-:W-:Y:S02]  /*0f70*/  IADD3 R2, R0, -0x100000, RZ ;  /* 0xfff0000000027810 */ /* 0x000fe40007ffe0ff */
[----:B------:R-:W-:-:S07]  /*0f80*/  MOV R0, 0xfa0 ;  /* 0x00000fa000007802 */ /* 0x000fce0000000f00 */
[----:B-----5:R-:W-:Y:S05]  /*0f90*/  CALL.REL.NOINC `($__internal_4_$__cuda_sm20_dblrcp_rn_slowpath_v3) ;  /* 0x0000004400e87944 */ /* 0x020fea0003c00000 */
[----:B------:R-:W-:Y:S02]  /*0fa0*/  IMAD.MOV.U32 R6, RZ, RZ, R2 ;  /* 0x000000ffff067224 */ /* 0x000fe400078e0002 */
[----:B------:R-:W-:-:S07]  /*0fb0*/  IMAD.MOV.U32 R7, RZ, RZ, R3 ;  /* 0x000000ffff077224 */ /* 0x000fce00078e0003 */
.L_x_7036:
[----:B------:R-:W-:Y:S05]  /*0fc0*/  BSYNC B2 ;  /* 0x0000000000027941 */ /* 0x000fea0003800000 */
.L_x_7035:
[C---:B-----5:R-:W-:Y:S02]  /*0fd0*/  DFMA R2, R46.reuse, R32, R34 ;  /* 0x000000202e02722b */ /* 0x060fe40000000022 */
[----:B------:R-:W-:-:S06]  /*0fe0*/  DFMA R34, R46, R34, -R32 ;  /* 0x000000222e22722b */ /* 0x000fcc0000000820 */
[-C--:B------:R-:W-:Y:S02]  /*0ff0*/  DMUL R32, R2, R6.reuse ;  /* 0x0000000602207228 */ /* 0x080fe40000000000 */
[----:B------:R-:W-:-:S11]  /*1000*/  DMUL R34, R34, R6 ;  /* 0x0000000622227228 */ /* 0x000fd60000000000 */
.L_x_7028:
[----:B------:R-:W-:Y:S05]  /*1010*/  BSYNC B1 ;  /* 0x0000000000017941 */ /* 0x000fea0003800000 */
.L_x_7021:
[----:B------:R-:W-:Y:S01]  /*1020*/  DMUL R2, R26, UR18 ;  /* 0x000000121a027c28 */ /* 0x000fe20008000000 */
[----:B------:R-:W-:Y:S01]  /*1030*/  BSSY B1, `(.L_x_7037) ;  /* 0x0000095000017945 */ /* 0x000fe20003800000 */
[----:B------:R-:W-:-:S06]  /*1040*/  DMUL R4, R24, UR18 ;  /* 0x0000001218047c28 */ /* 0x000fcc0008000000 */
[----:B------:R-:W-:Y:S02]  /*1050*/  DFMA R24, R24, UR20, -R2 ;  /* 0x0000001418187c2b */ /* 0x000fe40008000802 */
[----:B------:R-:W-:-:S08]  /*1060*/  DFMA R26, R26, UR20, R4 ;  /* 0x000000141a1a7c2b */ /* 0x000fd00008000004 */
[----:B------:R-:W-:-:S14]  /*1070*/  DSETP.GE.AND P4, PT, |R24|, |R26|, PT ;  /* 0x4000001a1800722a */ /* 0x000fdc0003f86200 */
[----:B------:R-:W-:Y:S05]  /*1080*/  @!P4 BRA `(.L_x_7038) ;  /* 0x000000040084c947 */ /* 0x000fea0003800000 */
[----:B------:R-:W-:Y:S02]  /*1090*/  DSETP.NEU.AND P4, PT, |R26|, RZ, PT ;  /* 0x000000ff1a00722a */ /* 0x000fe40003f8d200 */
[----:B------:R-:W-:-:S14]  /*10a0*/  DSETP.EQ.AND P5, PT, |R24|, RZ, PT ;  /* 0x000000ff1800722a */ /* 0x000fdc0003fa2200 */
[----:B------:R-:W-:Y:S05]  /*10b0*/  @!P4 BRA P5, `(.L_x_7039) ;  /* 0x0000000000bcc947 */ /* 0x000fea0002800000 */
        /* <DEDUP_REMOVED lines=23> */
.L_x_7041:
[----:B------:R-:W-:Y:S05]  /*1230*/  BSYNC B2 ;  /* 0x0000000000027941 */ /* 0x000fea0003800000 */
.L_x_7040:
        /* <DEDUP_REMOVED lines=12> */
[----:B------:R-:W-:Y:S01]  /*1300*/  IMAD.MOV.U32 R4, RZ, RZ, R24 ;  /* 0x000000ffff047224 */ /* 0x000fe200078e0018 */
[----:B------:R-:W-:Y:S01]  /*1310*/  MOV R0, 0x1350 ;  /* 0x0000135000007802 */ /* 0x000fe20000000f00 */
[----:B------:R-:W-:Y:S02]  /*1320*/  IMAD.MOV.U32 R3, RZ, RZ, R25 ;  /* 0x000000ffff037224 */ /* 0x000fe400078e0019 */
[----:B------:R-:W-:-:S07]  /*1330*/  VIADD R2, R2, 0xfff00000 ;  /* 0xfff0000002027836 */ /* 0x000fce0000000000 */
[----:B------:R-:W-:Y:S05]  /*1340*/  CALL.REL.NOINC `($__internal_4_$__cuda_sm20_dblrcp_rn_slowpath_v3) ;  /* 0x0000004000fc7944 */ /* 0x000fea0003c00000 */
.L_x_7043:
[----:B------:R-:W-:Y:S05]  /*1350*/  BSYNC B2 ;  /* 0x0000000000027941 */ /* 0x000fea0003800000 */
.L_x_7042:
[C---:B------:R-:W-:Y:S02]  /*1360*/  DFMA R24, R46.reuse, R30, R28 ;  /* 0x0000001e2e18722b */ /* 0x040fe4000000001c */
[----:B------:R-:W-:-:S06]  /*1370*/  DFMA R26, R46, -R28, R30 ;  /* 0x8000001c2e1a722b */ /* 0x000fcc000000001e */
[-C--:B------:R-:W-:Y:S02]  /*1380*/  DMUL R24, R24, R2.reuse ;  /* 0x0000000218187228 */ /* 0x080fe40000000000 */
[----:B------:R-:W-:Y:S01]  /*1390*/  DMUL R26, R26, R2 ;  /* 0x000000021a1a7228 */ /* 0x000fe20000000000 */
[----:B------:R-:W-:Y:S10]  /*13a0*/  BRA `(.L_x_7044) ;  /* 0x0000000400747947 */ /* 0x000ff40003800000 */
.L_x_7039:
[----:B------:R-:W-:Y:S01]  /*13b0*/  DADD R4, -RZ, |R24| ;  /* 0x00000000ff047229 */ /* 0x000fe20000000518 */
[----:B------:R-:W-:Y:S01]  /*13c0*/  MOV R2, 0x1 ;  /* 0x0000000100027802 */ /* 0x000fe20000000f00 */
[----:B------:R-:W-:Y:S01]  /*13d0*/  BSSY B2, `(.L_x_7045) ;  /* 0x0000012000027945 */ /* 0x000fe20003800000 */
[----:B------:R-:W-:-:S03]  /*13e0*/  FSETP.GEU.AND P5, PT, |R29|, 6.5827683646048100446e-37, PT ;  /* 0x036000001d00780b */ /* 0x000fc60003fae200 */
        /* <DEDUP_REMOVED lines=13> */
[----:B------:R-:W-:Y:S01]  /*14c0*/  MOV R0, 0x14f0 ;  /* 0x000014f000007802 */ /* 0x000fe20000000f00 */
[----:B------:R-:W-:-:S07]  /*14d0*/  IMAD.MOV.U32 R3, RZ, RZ, R29 ;  /* 0x000000ffff037224 */ /* 0x000fce00078e001d */
[----:B------:R-:W-:Y:S05]  /*14e0*/  CALL.REL.NOINC `($__internal_5_$__cuda_sm20_div_rn_f64_full) ;  /* 0x0000004400407944 */ /* 0x000fea0003c00000 */
.L_x_7046:
[----:B------:R-:W-:Y:S05]  /*14f0*/  BSYNC B2 ;  /* 0x0000000000027941 */ /* 0x000fea0003800000 */
.L_x_7045:
        /* <DEDUP_REMOVED lines=19> */
[----:B------:R-:W-:Y:S02]  /*1630*/  MOV R3, R31 ;  /* 0x0000001f00037202 */ /* 0x000fe40000000f00 */
[----:B------:R-:W-:-:S07]  /*1640*/  MOV R0, 0x1660 ;  /* 0x0000166000007802 */ /* 0x000fce0000000f00 */
[----:B------:R-:W-:Y:S05]  /*1650*/  CALL.REL.NOINC `($__internal_5_$__cuda_sm20_div_rn_f64_full) ;  /* 0x0000004000e47944 */ /* 0x000fea0003c00000 */
[----:B------:R-:W-:Y:S02]  /*1660*/  IMAD.MOV.U32 R26, RZ, RZ, R2 ;  /* 0x000000ffff1a7224 */ /* 0x000fe400078e0002 */
[----:B------:R-:W-:-:S07]  /*1670*/  IMAD.MOV.U32 R27, RZ, RZ, R3 ;  /* 0x000000ffff1b7224 */ /* 0x000fce00078e0003 */
.L_x_7048:
[----:B------:R-:W-:Y:S05]  /*1680*/  BSYNC B2 ;  /* 0x0000000000027941 */ /* 0x000fea0003800000 */
.L_x_7047:
[----:B------:R-:W-:Y:S05]  /*1690*/  BRA `(.L_x_7044) ;  /* 0x0000000000b87947 */ /* 0x000fea0003800000 */
.L_x_7038:
        /* <DEDUP_REMOVED lines=23> */
.L_x_7050:
[----:B------:R-:W-:Y:S05]  /*1810*/  BSYNC B2 ;  /* 0x0000000000027941 */ /* 0x000fea0003800000 */
.L_x_7049:
        /* <DEDUP_REMOVED lines=17> */
.L_x_7052:
[----:B------:R-:W-:Y:S05]  /*1930*/  BSYNC B2 ;  /* 0x0000000000027941 */ /* 0x000fea0003800000 */
.L_x_7051:
[C---:B------:R-:W-:Y:S02]  /*1940*/  DFMA R24, R46.reuse, R28, R30 ;  /* 0x0000001c2e18722b */ /* 0x040fe4000000001e */
[----:B------:R-:W-:-:S06]  /*1950*/  DFMA R26, R46, R30, -R28 ;  /* 0x0000001e2e1a722b */ /* 0x000fcc000000081c */
[-C--:B------:R-:W-:Y:S02]  /*1960*/  DMUL R24, R24, R2.reuse ;  /* 0x0000000218187228 */ /* 0x080fe40000000000 */
[----:B------:R-:W-:-:S11]  /*1970*/  DMUL R26, R26, R2 ;  /* 0x000000021a1a7228 */ /* 0x000fd60000000000 */
.L_x_7044:
[----:B------:R-:W-:Y:S05]  /*1980*/  BSYNC B1 ;  /* 0x0000000000017941 */ /* 0x000fea0003800000 */
.L_x_7037:
        /* <DEDUP_REMOVED lines=30> */
[----:B------:R-:W-:Y:S05]  /*1b70*/  CALL.REL.NOINC `($__internal_5_$__cuda_sm20_div_rn_f64_full) ;  /* 0x0000003c009c7944 */ /* 0x000fea0003c00000 */
[----:B------:R-:W-:Y:S02]  /*1b80*/  IMAD.MOV.U32 R28, RZ, RZ, R2 ;  /* 0x000000ffff1c7224 */ /* 0x000fe400078e0002 */
[----:B------:R-:W-:-:S07]  /*1b90*/  IMAD.MOV.U32 R29, RZ, RZ, R3 ;  /* 0x000000ffff1d7224 */ /* 0x000fce00078e0003 */
.L_x_7057:
[----:B------:R-:W-:Y:S05]  /*1ba0*/  BSYNC B2 ;  /* 0x0000000000027941 */ /* 0x000fea0003800000 */
.L_x_7056:
        /* <DEDUP_REMOVED lines=17> */
.L_x_7059:
[----:B------:R-:W-:Y:S05]  /*1cc0*/  BSYNC B2 ;  /* 0x0000000000027941 */ /* 0x000fea0003800000 */
.L_x_7058:
[C---:B------:R-:W-:Y:S02]  /*1cd0*/  DFMA R16, R28.reuse, R22, R20 ;  /* 0x000000161c10722b */ /* 0x040fe40000000014 */
[----:B------:R-:W-:-:S06]  /*1ce0*/  DFMA R18, R28, -R20, R22 ;  /* 0x800000141c12722b */ /* 0x000fcc0000000016 */
[-C--:B------:R-:W-:Y:S02]  /*1cf0*/  DMUL R16, R16, R2.reuse ;  /* 0x0000000210107228 */ /* 0x080fe40000000000 */
[----:B------:R-:W-:Y:S01]  /*1d00*/  DMUL R18, R18, R2 ;  /* 0x0000000212127228 */ /* 0x000fe20000000000 */
[----:B------:R-:W-:Y:S10]  /*1d10*/  BRA `(.L_x_7060) ;  /* 0x0000000400747947 */ /* 0x000ff40003800000 */
.L_x_7055:
        /* <DEDUP_REMOVED lines=20> */
.L_x_7062:
[----:B------:R-:W-:Y:S05]  /*1e60*/  BSYNC B2 ;  /* 0x0000000000027941 */ /* 0x000fea0003800000 */
.L_x_7061:
        /* <DEDUP_REMOVED lines=19> */
[----:B------:R-:W-:Y:S01]  /*1fa0*/  MOV R0, 0x1fd0 ;  /* 0x00001fd000007802 */ /* 0x000fe20000000f00 */
[----:B------:R-:W-:-:S07]  /*1fb0*/  IMAD.MOV.U32 R3, RZ, RZ, R23 ;  /* 0x000000ffff037224 */ /* 0x000fce00078e0017 */
[----:B------:R-:W-:Y:S05]  /*1fc0*/  CALL.REL.NOINC `($__internal_5_$__cuda_sm20_div_rn_f64_full) ;  /* 0x0000003800887944 */ /* 0x000fea0003c00000 */
[----:B------:R-:W-:Y:S02]  /*1fd0*/  IMAD.MOV.U32 R18, RZ, RZ, R2 ;  /* 0x000000ffff127224 */ /* 0x000fe400078e0002 */
[----:B------:R-:W-:-:S07]  /*1fe0*/  IMAD.MOV.U32 R19, RZ, RZ, R3 ;  /* 0x000000ffff137224 */ /* 0x000fce00078e0003 */
.L_x_7064:
[----:B------:R-:W-:Y:S05]  /*1ff0*/  BSYNC B2 ;  /* 0x0000000000027941 */ /* 0x000fea0003800000 */
.L_x_7063:
[----:B------:R-:W-:Y:S05]  /*2000*/  BRA `(.L_x_7060) ;  /* 0x0000000000b87947 */ /* 0x000fea0003800000 */
.L_x_7054:
        /* <DEDUP_REMOVED lines=23> */
.L_x_7066:
[----:B------:R-:W-:Y:S05]  /*2180*/  BSYNC B2 ;  /* 0x0000000000027941 */ /* 0x000fea0003800000 */
.L_x_7065:
        /* <DEDUP_REMOVED lines=17> */
.L_x_7068:
[----:B------:R-:W-:Y:S05]  /*22a0*/  BSYNC B2 ;  /* 0x0000000000027941 */ /* 0x000fea0003800000 */
.L_x_7067:
[C---:B------:R-:W-:Y:S02]  /*22b0*/  DFMA R16, R28.reuse, R20, R22 ;  /* 0x000000141c10722b */ /* 0x040fe40000000016 */
[----:B------:R-:W-:-:S06]  /*22c0*/  DFMA R18, R28, R22, -R20 ;  /* 0x000000161c12722b */ /* 0x000fcc0000000814 */
[-C--:B------:R-:W-:Y:S02]  /*22d0*/  DMUL R16, R16, R2.reuse ;  /* 0x0000000210107228 */ /* 0x080fe40000000000 */
[----:B------:R-:W-:-:S11]  /*22e0*/  DMUL R18, R18, R2 ;  /* 0x0000000212127228 */ /* 0x000fd60000000000 */
.L_x_7060:
[----:B------:R-:W-:Y:S05]  /*22f0*/  BSYNC B1 ;  /* 0x0000000000017941 */ /* 0x000fea0003800000 */
.L_x_7053:
        /* <DEDUP_REMOVED lines=33> */
.L_x_7073:
[----:B------:R-:W-:Y:S05]  /*2510*/  BSYNC B2 ;  /* 0x0000000000027941 */ /* 0x000fea0003800000 */
.L_x_7072:
        /* <DEDUP_REMOVED lines=14> */
[----:B------:R-:W-:Y:S01]  /*2600*/  IMAD.MOV.U32 R3, RZ, RZ, R9 ;  /* 0x000000ffff037224 */ /* 0x000fe200078e0009 */
[----:B------:R-:W-:-:S07]  /*2610*/  IADD3 R2, R2, -0x100000, RZ ;  /* 0xfff0000002027810 */ /* 0x000fce0007ffe0ff */
[----:B------:R-:W-:Y:S05]  /*2620*/  CALL.REL.NOINC `($__internal_4_$__cuda_sm20_dblrcp_rn_slowpath_v3) ;  /* 0x0000003000447944 */ /* 0x000fea0003c00000 */
.L_x_7075:
[----:B------:R-:W-:Y:S05]  /*2630*/  BSYNC B2 ;  /* 0x0000000000027941 */ /* 0x000fea0003800000 */
.L_x_7074:
[C---:B------:R-:W-:Y:S02]  /*2640*/  DFMA R8, R20.reuse, R14, R12 ;  /* 0x0000000e1408722b */ /* 0x040fe4000000000c */
[----:B------:R-:W-:-:S06]  /*2650*/  DFMA R10, R20, -R12, R14 ;  /* 0x8000000c140a722b */ /* 0x000fcc000000000e */
[-C--:B------:R-:W-:Y:S02]  /*2660*/  DMUL R8, R8, R2.reuse ;  /* 0x0000000208087228 */ /* 0x080fe40000000000 */
[----:B------:R-:W-:Y:S01]  /*2670*/  DMUL R10, R10, R2 ;  /* 0x000000020a0a7228 */ /* 0x000fe20000000000 */
[----:B------:R-:W-:Y:S10]  /*2680*/  BRA `(.L_x_7076) ;  /* 0x0000000400747947 */ /* 0x000ff40003800000 */
.L_x_7071:
        /* <DEDUP_REMOVED lines=20> */
.L_x_7078:
[----:B------:R-:W-:Y:S05]  /*27d0*/  BSYNC B2 ;  /* 0x0000000000027941 */ /* 0x000fea0003800000 */
.L_x_7077:
        /* <DEDUP_REMOVED lines=18> */
[----:B------:R-:W-:Y:S01]  /*2900*/  MOV R2, R14 ;  /* 0x0000000e00027202 */ /* 0x000fe20000000f00 */
[----:B------:R-:W-:Y:S01]  /*2910*/  IMAD.MOV.U32 R3, RZ, RZ, R15 ;  /* 0x000000ffff037224 */ /* 0x000fe200078e000f */
[----:B------:R-:W-:-:S07]  /*2920*/  MOV R0, 0x2940 ;  /* 0x0000294000007802 */ /* 0x000fce0000000f00 */
[----:B------:R-:W-:Y:S05]  /*2930*/  CALL.REL.NOINC `($__internal_5_$__cuda_sm20_div_rn_f64_full) ;  /* 0x00000030002c7944 */ /* 0x000fea0003c00000 */
[----:B------:R-:W-:Y:S02]  /*2940*/  IMAD.MOV.U32 R10, RZ, RZ, R2 ;  /* 0x000000ffff0a7224 */ /* 0x000fe400078e0002 */
[----:B------:R-:W-:-:S07]  /*2950*/  IMAD.MOV.U32 R11, RZ, RZ, R3 ;  /* 0x000000ffff0b7224 */ /* 0x000fce00078e0003 */
.L_x_7080:
[----:B------:R-:W-:Y:S05]  /*2960*/  BSYNC B2 ;  /* 0x0000000000027941 */ /* 0x000fea0003800000 */
.L_x_7079:
[----:B------:R-:W-:Y:S05]  /*2970*/  BRA `(.L_x_7076) ;  /* 0x0000000000b87947 */ /* 0x000fea0003800000 */
.L_x_7070:
        /* <DEDUP_REMOVED lines=23> */
.L_x_7082:
[----:B------:R-:W-:Y:S05]  /*2af0*/  BSYNC B2 ;  /* 0x0000000000027941 */ /* 0x000fea0003800000 */
.L_x_7081:
        /* <DEDUP_REMOVED lines=17> */
.L_x_7084:
[----:B------:R-:W-:Y:S05]  /*2c10*/  BSYNC B2 ;  /* 0x0000000000027941 */ /* 0x000fea0003800000 */
.L_x_7083:
[C---:B------:R-:W-:Y:S02]  /*2c20*/  DFMA R8, R20.reuse, R12, R14 ;  /* 0x0000000c1408722b */ /* 0x040fe4000000000e */
[----:B------:R-:W-:-:S06]  /*2c30*/  DFMA R10, R20, R14, -R12 ;  /* 0x0000000e140a722b */ /* 0x000fcc000000080c */
[-C--:B------:R-:W-:Y:S02]  /*2c40*/  DMUL R8, R8, R2.reuse ;  /* 0x0000000208087228 */ /* 0x080fe40000000000 */
[----:B------:R-:W-:-:S11]  /*2c50*/  DMUL R10, R10, R2 ;  /* 0x000000020a0a7228 */ /* 0x000fd60000000000 */
.L_x_7076:
[----:B------:R-:W-:Y:S05]  /*2c60*/  BSYNC B1 ;  /* 0x0000000000017941 */ /* 0x000fea0003800000 */
.L_x_7069:
[----:B------:R-:W-:Y:S02]  /*2c70*/  @P0 IADD3 R0, P4, R42, UR4, RZ ;  /* 0x000000042a000c10 */ /* 0x000fe4000ff9e0ff */
[----:B------:R-:W-:Y:S02]  /*2c80*/  @P1 LEA R4, P5, R41, UR10, 0x4 ;  /* 0x0000000a29041c11 */ /* 0x000fe4000f8a20ff */
[C---:B------:R-:W-:Y:S01]  /*2c90*/  @P0 LEA R2, P6, R0.reuse, UR10, 0x4 ;  /* 0x0000000a00020c11 */ /* 0x040fe2000f8c20ff */
[----:B------:R-:W-:Y:S01]  /*2ca0*/  @P0 IMAD.X R3, RZ, RZ, UR5, P4 ;  /* 0x00000005ff030e24 */ /* 0x000fe2000a0e06ff */
[----:B------:R-:W-:Y:S01]  /*2cb0*/  @P2 LEA R6, P4, R39, UR10, 0x4 ;  /* 0x0000000a27062c11 */ /* 0x000fe2000f8820ff */
[----:B------:R-:W-:Y:S01]  /*2cc0*/  UIMAD.WIDE.U32 UR4, UR13, 0x4, UR4 ;  /* 0x000000040d0478a5 */ /* 0x000fe2000f8e0004 */
[----:B------:R-:W-:Y:S02]  /*2cd0*/  @P1 LEA.HI.X R5, R41, UR11, R40, 0x4, P5 ;  /* 0x0000000b29051c11 */ /* 0x000fe4000a8f2428 */
[----:B------:R-:W-:Y:S01]  /*2ce0*/  @P0 LEA.HI.X R3, R0, UR11, R3, 0x4, P6 ;  /* 0x0000000b00030c11 */ /* 0x000fe2000b0f2403 */
[----:B------:R-:W-:Y:S01]  /*2cf0*/  UISETP.LT.U32.AND UP1, UPT, UR4, UR16, UPT ;  /* 0x000000100400728c */ /* 0x000fe2000bf21070 */
[----:B------:R-:W-:Y:S01]  /*2d00*/  @P3 LEA R12, P6, R37, UR10, 0x4 ;  /* 0x0000000a250c3c11 */ /* 0x000fe2000f8c20ff */
[----:B------:R-:W-:Y:S01]  /*2d10*/  UISETP.GE.U32.AND UP0, UPT, UR4, 0x10000, UPT ;  /* 0x000100000400788c */ /* 0x000fe2000bf06070 */
[----:B------:R-:W-:Y:S01]  /*2d20*/  @P2 LEA.HI.X R7, R39, UR11, R38, 0x4, P4 ;  /* 0x0000000b27072c11 */ /* 0x000fe2000a0f2426 */
[----:B------:R1:W-:Y:S01]  /*2d30*/  @P0 STG.E.128 desc[UR14][R2.64], R32 ;  /* 0x0000002002000986 */ /* 0x0003e2000c101d0e */
[----:B------:R-:W-:Y:S01]  /*2d40*/  @P3 LEA.HI.X R13, R37, UR11, R36, 0x4, P6 ;  /* 0x0000000b250d3c11 */ /* 0x000fe2000b0f2424 */
[----:B------:R-:W-:-:S02]  /*2d50*/  UISETP.GE.U32.AND.EX UP0, UPT, UR5, URZ, UPT, UP0 ;  /* 0x0000003f0500728c */ /* 0x000fc4000bf06100 */
[----:B------:R-:W-:Y:S01]  /*2d60*/  IMAD.U32 R15, RZ, RZ, UR5 ;  /* 0x00000005ff0f7e24 */ /* 0x000fe2000f8e00ff */
[----:B------:R1:W-:Y:S01]  /*2d70*/  @P1 STG.E.128 desc[UR14][R4.64], R24 ;  /* 0x0000001804001986 */ /* 0x0003e2000c101d0e */
[----:B------:R-:W-:Y:S01]  /*2d80*/  PLOP3.LUT P0, PT, PT, PT, UP1, 0x80, 0x0 ;  /* 0x000000000000781c */ /* 0x000fe20003f0f018 */
[----:B------:R-:W-:Y:S02]  /*2d90*/  IMAD.U32 R14, RZ, RZ, UR4 ;  /* 0x00000004ff0e7e24 */ /* 0x000fe4000f8e00ff */
[----:B------:R1:W-:Y:S01]  /*2da0*/  @P2 STG.E.128 desc[UR14][R6.64], R16 ;  /* 0x0000001006002986 */ /* 0x0003e2000c101d0e */
[----:B------:R-:W-:Y:S02]  /*2db0*/  ISETP.LT.AND.EX P0, PT, R15, UR12, PT, P0 ;  /* 0x0000000c0f007c0c */ /* 0x000fe4000bf01300 */
[----:B------:R-:W-:Y:S01]  /*2dc0*/  PLOP3.LUT P1, PT, PT, PT, UP0, 0x80, 0x0 ;  /* 0x000000000000781c */ /* 0x000fe20003f2f008 */
[----:B------:R1:W-:-:S12]  /*2dd0*/  @P3 STG.E.128 desc[UR14][R12.64], R8 ;  /* 0x000000080c003986 */ /* 0x0003d8000c101d0e */
[----:B------:R-:W-:Y:S05]  /*2de0*/  @!P1 BRA P0, `(.L_x_7085) ;  /* 0xffffffd4000c9947 */ /* 0x000fea000003ffff */
[----:B------:R-:W-:Y:S05]  /*2df0*/  EXIT ;  /* 0x000000000000794d */ /* 0x000fea0003800000 */
.L_x_7020:
        /* <DEDUP_REMOVED lines=8> */
[----:B------:R-:W-:Y:S01]  /*2e80*/  ULDC.64 UR18, c[0x0][0xe68] ;  /* 0x00039a0000127ab9 */ /* 0x000fe20000000a00 */
[----:B------:R-:W-:-:S05]  /*2e90*/  ULDC.64 UR20, c[0x0][0xe60] ;  /* 0x0003980000147ab9 */ /* 0x000fca0000000a00 */
.L_x_7150:
[C---:B0-----:R-:W-:Y:S01]  /*2ea0*/  IMAD.SHL.U32 R2, R37.reuse, 0x40, RZ ;  /* 0x0000004025027824 */ /* 0x041fe200078e00ff */
[----:B------:R-:W-:-:S04]  /*2eb0*/  SHF.L.U64.HI R0, R37, 0x6, R36 ;  /* 0x0000000625007819 */ /* 0x000fc80000010224 */
[----:B------:R-:W-:-:S04]  /*2ec0*/  IADD3 R4, P0, R2, UR8, RZ ;  /* 0x0000000802047c10 */ /* 0x000fc8000ff1e0ff */
[----:B------:R-:W-:-:S05]  /*2ed0*/  IADD3.X R5, R0, UR9, RZ, P0, !PT ;  /* 0x0000000900057c10 */ /* 0x000fca00087fe4ff */
[----:B------:R-:W2:Y:S01]  /*2ee0*/  LDG.E.128 R40, desc[UR14][R4.64] ;  /* 0x0000000e04287981 */ /* 0x000ea2000c1e1d00 */
[----:B------:R-:W-:-:S03]  /*2ef0*/  IADD3 R2, P0, R2, UR6, RZ ;  /* 0x0000000602027c10 */ /* 0x000fc6000ff1e0ff */
[----:B------:R0:W5:Y:S01]  /*2f00*/  LDG.E.128 R16, desc[UR14][R4.64+0x10] ;  /* 0x0000100e04107981 */ /* 0x000162000c1e1d00 */
[----:B------:R-:W-:-:S03]  /*2f10*/  IADD3.X R3, R0, UR7, RZ, P0, !PT ;  /* 0x0000000700037c10 */ /* 0x000fc600087fe4ff */
[----:B------:R0:W5:Y:S04]  /*2f20*/  LDG.E.128 R12, desc[UR14][R4.64+0x20] ;  /* 0x0000200e040c7981 */ /* 0x000168000c1e1d00 */
[----:B------:R0:W5:Y:S04]  /*2f30*/  LDG.E.128 R32, desc[UR14][R2.64] ;  /* 0x0000000e02207981 */ /* 0x000168000c1e1d00 */
[----:B------:R0:W5:Y:S04]  /*2f40*/  LDG.E.128 R28, desc[UR14][R2.64+0x10] ;  /* 0x0000100e021c7981 */ /* 0x000168000c1e1d00 */
[----:B------:R0:W5:Y:S04]  /*2f50*/  LDG.E.128 R24, desc[UR14][R2.64+0x20] ;  /* 0x0000200e02187981 */ /* 0x000168000c1e1d00 */
[----:B------:R0:W5:Y:S04]  /*2f60*/  LDG.E.128 R20, desc[UR14][R2.64+0x30] ;  /* 0x0000300e02147981 */ /* 0x000168000c1e1d00 */
[----:B------:R0:W5:Y:S01]  /*2f70*/  LDG.E.128 R8, desc[UR14][R4.64+0x30] ;  /* 0x0000300e04087981 */ /* 0x000162000c1e1d00 */
        /* <DEDUP_REMOVED lines=25> */
[----:B------:R-:W-:Y:S01]  /*3110*/  MOV R2, R38 ;  /* 0x0000002600027202 */ /* 0x000fe20000000f00 */
[----:B------:R-:W-:Y:S01]  /*3120*/  IMAD.MOV.U32 R3, RZ, RZ, R39 ;  /* 0x000000ffff037224 */ /* 0x000fe200078e0027 */
[----:B------:R-:W-:Y:S01]  /*3130*/  MOV R0, 0x3170 ;  /* 0x0000317000007802 */ /* 0x000fe20000000f00 */
[----:B------:R-:W-:Y:S02]  /*3140*/  IMAD.MOV.U32 R4, RZ, RZ, R40 ;  /* 0x000000ffff047224 */ /* 0x000fe400078e0028 */
[----:B------:R-:W-:-:S07]  /*3150*/  IMAD.MOV.U32 R5, RZ, RZ, R41 ;  /* 0x000000ffff057224 */ /* 0x000fce00078e0029 */
[----:B-----5:R-:W-:Y:S05]  /*3160*/  CALL.REL.NOINC `($__internal_5_$__cuda_sm20_div_rn_f64_full) ;  /* 0x0000002800207944 */ /* 0x020fea0003c00000 */
[----:B------:R-:W-:Y:S02]  /*3170*/  IMAD.MOV.U32 R42, RZ, RZ, R2 ;  /* 0x000000ffff2a7224 */ /* 0x000fe400078e0002 */
[----:B------:R-:W-:-:S07]  /*3180*/  IMAD.MOV.U32 R43, RZ, RZ, R3 ;  /* 0x000000ffff2b7224 */ /* 0x000fce00078e0003 */
.L_x_7090:
[----:B------:R-:W-:Y:S05]  /*3190*/  BSYNC B2 ;  /* 0x0000000000027941 */ /* 0x000fea0003800000 */
.L_x_7089:
        /* <DEDUP_REMOVED lines=13> */
[----:B------:R-:W-:Y:S02]  /*3270*/  MOV R4, R38 ;  /* 0x0000002600047202 */ /* 0x000fe40000000f00 */
[----:B------:R-:W-:Y:S01]  /*3280*/  MOV R0, 0x32b0 ;  /* 0x000032b000007802 */ /* 0x000fe20000000f00 */
[----:B------:R-:W-:-:S07]  /*3290*/  VIADD R2, R2, 0xfff00000 ;  /* 0xfff0000002027836 */ /* 0x000fce0000000000 */
[----:B-----5:R-:W-:Y:S05]  /*32a0*/  CALL.REL.NOINC `($__internal_4_$__cuda_sm20_dblrcp_rn_slowpath_v3) ;  /* 0x0000002400247944 */ /* 0x020fea0003c00000 */
.L_x_7092:
[----:B------:R-:W-:Y:S05]  /*32b0*/  BSYNC B2 ;  /* 0x0000000000027941 */ /* 0x000fea0003800000 */
.L_x_7091:
[-C--:B-----5:R-:W-:Y:S02]  /*32c0*/  DFMA R4, R34, R42.reuse, R32 ;  /* 0x0000002a2204722b */ /* 0x0a0fe40000000020 */
[----:B------:R-:W-:-:S06]  /*32d0*/  DFMA R34, -R32, R42, R34 ;  /* 0x0000002a2022722b */ /* 0x000fcc0000000122 */
[-C--:B------:R-:W-:Y:S02]  /*32e0*/  DMUL R32, R4, R2.reuse ;  /* 0x0000000204207228 */ /* 0x080fe40000000000 */
[----:B------:R-:W-:Y:S01]  /*32f0*/  DMUL R34, R34, R2 ;  /* 0x0000000222227228 */ /* 0x000fe20000000000 */
[----:B------:R-:W-:Y:S10]  /*3300*/  BRA `(.L_x_7093) ;  /* 0x0000000400847947 */ /* 0x000ff40003800000 */
.L_x_7088:
        /* <DEDUP_REMOVED lines=20> */
.L_x_7095:
[----:B------:R-:W-:Y:S05]  /*3450*/  BSYNC B2 ;  /* 0x0000000000027941 */ /* 0x000fea0003800000 */
.L_x_7094:
        /* <DEDUP_REMOVED lines=13> */
[----:B------:R-:W-:Y:S01]  /*3530*/  MOV R32, R2 ;  /* 0x0000000200207202 */ /* 0x000fe20000000f00 */
[----:B------:R-:W-:-:S08]  /*3540*/  IMAD.MOV.U32 R33, RZ, RZ, R3 ;  /* 0x000000ffff217224 */ /* 0x000fd000078e0003 */
        /* <DEDUP_REMOVED lines=9> */
[----:B------:R-:W-:Y:S01]  /*35e0*/  IMAD.MOV.U32 R4, RZ, RZ, R2 ;  /* 0x000000ffff047224 */ /* 0x000fe200078e0002 */
[----:B------:R-:W-:-:S07]  /*35f0*/  MOV R5, R3 ;  /* 0x0000000300057202 */ /* 0x000fce0000000f00 */
.L_x_7097:
[----:B------:R-:W-:Y:S05]  /*3600*/  BSYNC B2 ;  /* 0x0000000000027941 */ /* 0x000fea0003800000 */
.L_x_7096:
[----:B------:R-:W-:Y:S02]  /*3610*/  IMAD.MOV.U32 R34, RZ, RZ, R4 ;  /* 0x000000ffff227224 */ /* 0x000fe400078e0004 */
[----:B------:R-:W-:Y:S01]  /*3620*/  IMAD.MOV.U32 R35, RZ, RZ, R5 ;  /* 0x000000ffff237224 */ /* 0x000fe200078e0005 */
[----:B------:R-:W-:Y:S06]  /*3630*/  BRA `(.L_x_7093) ;  /* 0x0000000000b87947 */ /* 0x000fec0003800000 */
.L_x_7087:
        /* <DEDUP_REMOVED lines=23> */
.L_x_7099:
[----:B------:R-:W-:Y:S05]  /*37b0*/  BSYNC B2 ;  /* 0x0000000000027941 */ /* 0x000fea0003800000 */
.L_x_7098:
        /* <DEDUP_REMOVED lines=16> */
[----:B-----5:R-:W-:Y:S05]  /*38c0*/  CALL.REL.NOINC `($__internal_4_$__cuda_sm20_dblrcp_rn_slowpath_v3) ;  /* 0x0000001c009c7944 */ /* 0x020fea0003c00000 */
.L_x_7101:
[----:B------:R-:W-:Y:S05]  /*38d0*/  BSYNC B2 ;  /* 0x0000000000027941 */ /* 0x000fea0003800000 */
.L_x_7100:
[-C--:B-----5:R-:W-:Y:S02]  /*38e0*/  DFMA R4, R32, R42.reuse, R34 ;  /* 0x0000002a2004722b */ /* 0x0a0fe40000000022 */
[----:B------:R-:W-:-:S06]  /*38f0*/  DFMA R34, R34, R42, -R32 ;  /* 0x0000002a2222722b */ /* 0x000fcc0000000820 */
[-C--:B------:R-:W-:Y:S02]  /*3900*/  DMUL R32, R4, R2.reuse ;  /* 0x0000000204207228 */ /* 0x080fe40000000000 */
[----:B------:R-:W-:-:S11]  /*3910*/  DMUL R34, R34, R2 ;  /* 0x0000000222227228 */ /* 0x000fd60000000000 */
.L_x_7093:
[----:B------:R-:W-:Y:S05]  /*3920*/  BSYNC B1 ;  /* 0x0000000000017941 */ /* 0x000fea0003800000 */
.L_x_7086:
        /* <DEDUP_REMOVED lines=33> */
.L_x_7106:
[----:B------:R-:W-:Y:S05]  /*3b40*/  BSYNC B2 ;  /* 0x0000000000027941 */ /* 0x000fea0003800000 */
.L_x_7105:
        /* <DEDUP_REMOVED lines=17> */
.L_x_7108:
[----:B------:R-:W-:Y:S05]  /*3c60*/  BSYNC B2 ;  /* 0x0000000000027941 */ /* 0x000fea0003800000 */
.L_x_7107:
[-C--:B------:R-:W-:Y:S02]  /*3c70*/  DFMA R16, R30, R38.reuse, R28 ;  /* 0x000000261e10722b */ /* 0x080fe4000000001c */
[----:B------:R-:W-:-:S06]  /*3c80*/  DFMA R18, -R28, R38, R30 ;  /* 0x000000261c12722b */ /* 0x000fcc000000011e */
[-C--:B------:R-:W-:Y:S02]  /*3c90*/  DMUL R16, R16, R2.reuse ;  /* 0x0000000210107228 */ /* 0x080fe40000000000 */
[----:B------:R-:W-:Y:S01]  /*3ca0*/  DMUL R18, R18, R2 ;  /* 0x0000000212127228 */ /* 0x000fe20000000000 */
[----:B------:R-:W-:Y:S10]  /*3cb0*/  BRA `(.L_x_7109) ;  /* 0x0000000400847947 */ /* 0x000ff40003800000 */
.L_x_7104:
        /* <DEDUP_REMOVED lines=21> */
[----:B------:R-:W-:Y:S05]  /*3e10*/  CALL.REL.NOINC `($__internal_5_$__cuda_sm20_div_rn_f64_full) ;  /* 0x0000001800f47944 */ /* 0x000fea0003c00000 */
.L_x_7111:
[----:B------:R-:W-:Y:S05]  /*3e20*/  BSYNC B2 ;  /* 0x0000000000027941 */ /* 0x000fea0003800000 */
.L_x_7110:
[----:B------:R-:W-:Y:S01]  /*3e30*/  DADD R28, -RZ, |R18| ;  /* 0x00000000ff1c7229 */ /* 0x000fe20000000512 */
[----:B------:R-:W-:Y:S01]  /*3e40*/  IMAD.MOV.U32 R4, RZ, RZ, 0x1 ;  /* 0x00000001ff047424 */ /* 0x000fe200078e00ff */
[----:B------:R-:W-:Y:S01]  /*3e50*/  FSETP.GEU.AND P1, PT, |R31|, 6.5827683646048100446e-37, PT ;  /* 0x036000001f00780b */ /* 0x000fe20003f2e200 */
[----:B------:R-:W-:Y:S01]  /*3e60*/  BSSY B2, `(.L_x_7112) ;  /* 0x0000017000027945 */ /* 0x000fe20003800000 */
[----:B------:R-:W-:Y:S01]  /*3e70*/  IMAD.MOV.U32 R16, RZ, RZ, R2 ;  /* 0x000000ffff107224 */ /* 0x000fe200078e0002 */
[----:B------:R-:W-:Y:S01]  /*3e80*/  MOV R17, R3 ;  /* 0x0000000300117202 */ /* 0x000fe20000000f00 */
        /* <DEDUP_REMOVED lines=20> */
.L_x_7113:
[----:B------:R-:W-:Y:S05]  /*3fd0*/  BSYNC B2 ;  /* 0x0000000000027941 */ /* 0x000fea0003800000 */
.L_x_7112:
[----:B------:R-:W-:Y:S05]  /*3fe0*/  BRA `(.L_x_7109) ;  /* 0x0000000000b87947 */ /* 0x000fea0003800000 */
.L_x_7103:
        /* <DEDUP_REMOVED lines=21> */
[----:B------:R-:W-:Y:S01]  /*4140*/  MOV R38, R2 ;  /* 0x0000000200267202 */ /* 0x000fe20000000f00 */
[----:B------:R-:W-:-:S07]  /*4150*/  IMAD.MOV.U32 R39, RZ, RZ, R3 ;  /* 0x000000ffff277224 */ /* 0x000fce00078e0003 */
.L_x_7115:
[----:B------:R-:W-:Y:S05]  /*4160*/  BSYNC B2 ;  /* 0x0000000000027941 */ /* 0x000fea0003800000 */
.L_x_7114:
        /* <DEDUP_REMOVED lines=17> */
.L_x_7117:
[----:B------:R-:W-:Y:S05]  /*4280*/  BSYNC B2 ;  /* 0x0000000000027941 */ /* 0x000fea0003800000 */
.L_x_7116:
[-C--:B------:R-:W-:Y:S02]  /*4290*/  DFMA R16, R28, R38.reuse, R30 ;  /* 0x000000261c10722b */ /* 0x080fe4000000001e */
[----:B------:R-:W-:-:S06]  /*42a0*/  DFMA R18, R30, R38, -R28 ;  /* 0x000000261e12722b */ /* 0x000fcc000000081c */
[-C--:B------:R-:W-:Y:S02]  /*42b0*/  DMUL R16, R16, R2.reuse ;  /* 0x0000000210107228 */ /* 0x080fe40000000000 */
[----:B------:R-:W-:-:S11]  /*42c0*/  DMUL R18, R18, R2 ;  /* 0x0000000212127228 */ /* 0x000fd60000000000 */
.L_x_7109:
[----:B------:R-:W-:Y:S05]  /*42d0*/  BSYNC B1 ;  /* 0x0000000000017941 */ /* 0x000fea0003800000 */
.L_x_7102:
        /* <DEDUP_REMOVED lines=33> */
.L_x_7122:
[----:B------:R-:W-:Y:S05]  /*44f0*/  BSYNC B2 ;  /* 0x0000000000027941 */ /* 0x000fea0003800000 */
.L_x_7121:
        /* <DEDUP_REMOVED lines=17> */
.L_x_7124:
[----:B------:R-:W-:Y:S05]  /*4610*/  BSYNC B2 ;  /* 0x0000000000027941 */ /* 0x000fea0003800000 */
.L_x_7123:
[-C--:B------:R-:W-:Y:S02]  /*4620*/  DFMA R12, R26, R28.reuse, R24 ;  /* 0x0000001c1a0c722b */ /* 0x080fe40000000018 */
[----:B------:R-:W-:-:S06]  /*4630*/  DFMA R14, -R24, R28, R26 ;  /* 0x0000001c180e722b */ /* 0x000fcc000000011a */
[-C--:B------:R-:W-:Y:S02]  /*4640*/  DMUL R12, R12, R2.reuse ;  /* 0x000000020c0c7228 */ /* 0x080fe40000000000 */
[----:B------:R-:W-:Y:S01]  /*4650*/  DMUL R14, R14, R2 ;  /* 0x000000020e0e7228 */ /* 0x000fe20000000000 */
[----:B------:R-:W-:Y:S10]  /*4660*/  BRA `(.L_x_7125) ;  /* 0x0000000400847947 */ /* 0x000ff40003800000 */
.L_x_7120:
        /* <DEDUP_REMOVED lines=22> */
.L_x_7127:
[----:B------:R-:W-:Y:S05]  /*47d0*/  BSYNC B2 ;  /* 0x0000000000027941 */ /* 0x000fea0003800000 */
.L_x_7126:
        /* <DEDUP_REMOVED lines=26> */
.L_x_7129:
[----:B------:R-:W-:Y:S05]  /*4980*/  BSYNC B2 ;  /* 0x0000000000027941 */ /* 0x000fea0003800000 */
.L_x_7128:
[----:B------:R-:W-:Y:S05]  /*4990*/  BRA `(.L_x_7125) ;  /* 0x0000000000b87947 */ /* 0x000fea0003800000 */
.L_x_7119:
        /* <DEDUP_REMOVED lines=23> */
.L_x_7131:
[----:B------:R-:W-:Y:S05]  /*4b10*/  BSYNC B2 ;  /* 0x0000000000027941 */ /* 0x000fea0003800000 */
.L_x_7130:
        /* <DEDUP_REMOVED lines=17> */
.L_x_7133:
[----:B------:R-:W-:Y:S05]  /*4c30*/  BSYNC B2 ;  /* 0x0000000000027941 */ /* 0x000fea0003800000 */
.L_x_7132:
[-C--:B------:R-:W-:Y:S02]  /*4c40*/  DFMA R12, R24, R28.reuse, R26 ;  /* 0x0000001c180c722b */ /* 0x080fe4000000001a */
[----:B------:R-:W-:-:S06]  /*4c50*/  DFMA R14, R26, R28, -R24 ;  /* 0x0000001c1a0e722b */ /* 0x000fcc0000000818 */
[-C--:B------:R-:W-:Y:S02]  /*4c60*/  DMUL R12, R12, R2.reuse ;  /* 0x000000020c0c7228 */ /* 0x080fe40000000000 */
[----:B------:R-:W-:-:S11]  /*4c70*/  DMUL R14, R14, R2 ;  /* 0x000000020e0e7228 */ /* 0x000fd60000000000 */
.L_x_7125:
[----:B------:R-:W-:Y:S05]  /*4c80*/  BSYNC B1 ;  /* 0x0000000000017941 */ /* 0x000fea0003800000 */
.L_x_7118:
        /* <DEDUP_REMOVED lines=33> */
.L_x_7138:
[----:B------:R-:W-:Y:S05]  /*4ea0*/  BSYNC B2 ;  /* 0x0000000000027941 */ /* 0x000fea0003800000 */
.L_x_7137:
        /* <DEDUP_REMOVED lines=17> */
.L_x_7140:
[----:B------:R-:W-:Y:S05]  /*4fc0*/  BSYNC B2 ;  /* 0x0000000000027941 */ /* 0x000fea0003800000 */
.L_x_7139:
[-C--:B------:R-:W-:Y:S02]  /*4fd0*/  DFMA R8, R22, R24.reuse, R20 ;  /* 0x000000181608722b */ /* 0x080fe40000000014 */
[----:B------:R-:W-:-:S06]  /*4fe0*/  DFMA R10, -R20, R24, R22 ;  /* 0x00000018140a722b */ /* 0x000fcc0000000116 */
[-C--:B------:R-:W-:Y:S02]  /*4ff0*/  DMUL R8, R8, R2.reuse ;  /* 0x0000000208087228 */ /* 0x080fe40000000000 */
[----:B------:R-:W-:Y:S01]  /*5000*/  DMUL R10, R10, R2 ;  /* 0x000000020a0a7228 */ /* 0x000fe20000000000 */
[----:B------:R-:W-:Y:S10]  /*5010*/  BRA `(.L_x_7141) ;  /* 0x0000000400847947 */ /* 0x000ff40003800000 */
.L_x_7136:
        /* <DEDUP_REMOVED lines=22> */
.L_x_7143:
[----:B------:R-:W-:Y:S05]  /*5180*/  BSYNC B2 ;  /* 0x0000000000027941 */ /* 0x000fea0003800000 */
.L_x_7142:
        /* <DEDUP_REMOVED lines=26> */
.L_x_7145:
[----:B------:R-:W-:Y:S05]  /*5330*/  BSYNC B2 ;  /* 0x0000000000027941 */ /* 0x000fea0003800000 */
.L_x_7144:
[----:B------:R-:W-:Y:S05]  /*5340*/  BRA `(.L_x_7141) ;  /* 0x0000000000b87947 */ /* 0x000fea0003800000 */
.L_x_7135:
        /* <DEDUP_REMOVED lines=23> */
.L_x_7147:
[----:B------:R-:W-:Y:S05]  /*54c0*/  BSYNC B2 ;  /* 0x0000000000027941 */ /* 0x000fea0003800000 */
.L_x_7146:
        /* <DEDUP_REMOVED lines=17> */
.L_x_7149:
[----:B------:R-:W-:Y:S05]  /*55e0*/  BSYNC B2 ;  /* 0x0000000000027941 */ /* 0x000fea0003800000 */
.L_x_7148:
[-C--:B------:R-:W-:Y:S02]  /*55f0*/  DFMA R8, R20, R24.reuse, R22 ;  /* 0x000000181408722b */ /* 0x080fe40000000016 */
[----:B------:R-:W-:-:S06]  /*5600*/  DFMA R10, R22, R24, -R20 ;  /* 0x00000018160a722b */ /* 0x000fcc0000000814 */
[-C--:B------:R-:W-:Y:S02]  /*5610*/  DMUL R8, R8, R2.reuse ;  /* 0x0000000208087228 */ /* 0x080fe40000000000 */
[----:B------:R-:W-:-:S11]  /*5620*/  DMUL R10, R10, R2 ;  /* 0x000000020a0a7228 */ /* 0x000fd60000000000 */
.L_x_7141:
[----:B------:R-:W-:Y:S05]  /*5630*/  BSYNC B1 ;  /* 0x0000000000017941 */ /* 0x000fea0003800000 */
.L_x_7134:
[----:B------:R-:W-:-:S04]  /*5640*/  LEA R2, P0, R37, UR10, 0x6 ;  /* 0x0000000a25027c11 */ /* 0x000fc8000f8030ff */
[C---:B------:R-:W-:Y:S02]  /*5650*/  LEA.HI.X R3, R37.reuse, UR11, R36, 0x6, P0 ;  /* 0x0000000b25037c11 */ /* 0x040fe400080f3424 */
[----:B------:R-:W-:-:S03]  /*5660*/  IADD3 R37, P0, R37, UR4, RZ ;  /* 0x0000000425257c10 */ /* 0x000fc6000ff1e0ff */
[----:B------:R0:W-:Y:S01]  /*5670*/  STG.E.128 desc[UR14][R2.64], R32 ;  /* 0x0000002002007986 */ /* 0x0001e2000c101d0e */
[C---:B------:R-:W-:Y:S01]  /*5680*/  SHF.L.U32 R0, R37.reuse, 0x2, RZ ;  /* 0x0000000225007819 */ /* 0x040fe200000006ff */
[----:B------:R-:W-:Y:S01]  /*5690*/  IMAD.X R36, RZ, RZ, R36, P0 ;  /* 0x000000ffff247224 */ /* 0x000fe200000e0624 */
[C---:B------:R-:W-:Y:S01]  /*56a0*/  ISETP.LT.U32.AND P1, PT, R37.reuse, 0x4000, PT ;  /* 0x000040002500780c */ /* 0x040fe20003f21070 */
[----:B------:R0:W-:Y:S01]  /*56b0*/  STG.E.128 desc[UR14][R2.64+0x10], R16 ;  /* 0x0000101002007986 */ /* 0x0001e2000c101d0e */
[----:B------:R-:W-:Y:S02]  /*56c0*/  ISETP.GE.U32.AND P0, PT, R0, UR16, PT ;  /* 0x0000001000007c0c */ /* 0x000fe4000bf06070 */
[----:B------:R-:W-:Y:S01]  /*56d0*/  SHF.L.U64.HI R0, R37, 0x2, R36 ;  /* 0x0000000225007819 */ /* 0x000fe20000010224 */
[----:B------:R0:W-:Y:S01]  /*56e0*/  STG.E.128 desc[UR14][R2.64+0x20], R12 ;  /* 0x0000200c02007986 */ /* 0x0001e2000c101d0e */
[----:B------:R-:W-:Y:S02]  /*56f0*/  ISETP.LT.U32.AND.EX P1, PT, R36, RZ, PT, P1 ;  /* 0x000000ff2400720c */ /* 0x000fe40003f21110 */
[----:B------:R-:W-:Y:S01]  /*5700*/  ISETP.GE.AND.EX P0, PT, R0, UR12, PT, P0 ;  /* 0x0000000c00007c0c */ /* 0x000fe2000bf06300 */
[----:B------:R0:W-:-:S12]  /*5710*/  STG.E.128 desc[UR14][R2.64+0x30], R8 ;  /* 0x0000300802007986 */ /* 0x0001d8000c101d0e */
[----:B------:R-:W-:Y:S05]  /*5720*/  @!P0 BRA P1, `(.L_x_7150) ;  /* 0xffffffd400dc8947 */ /* 0x000fea000083ffff */
[----:B------:R-:W-:Y:S05]  /*5730*/  EXIT ;  /* 0x000000000000794d */ /* 0x000fea0003800000 */
        .weak           $__internal_4_$__cuda_sm20_dblrcp_rn_slowpath_v3
        .type           $__internal_4_$__cuda_sm20_dblrcp_rn_slowpath_v3,@function
        .size           $__internal_4_$__cuda_sm20_dblrcp_rn_slowpath_v3,($__internal_5_$__cuda_sm20_div_rn_f64_full - $__internal_4_$__cuda_sm20_dblrcp_rn_slowpath_v3)
$__internal_4_$__cuda_sm20_dblrcp_rn_slowpath_v3:
[----:B------:R-:W-:Y:S01]  /*5740*/  IMAD.MOV.U32 R6, RZ, RZ, R4 ;  /* 0x000000ffff067224 */ /* 0x000fe200078e0004 */
[----:B------:R-:W-:Y:S01]  /*5750*/  BSSY B0, `(.L_x_7151) ;  /* 0x0000024000007945 */ /* 0x000fe20003800000 */
[----:B------:R-:W-:-:S06]  /*5760*/  IMAD.MOV.U32 R7, RZ, RZ, R3 ;  /* 0x000000ffff077224 */ /* 0x000fcc00078e0003 */
[----:B------:R-:W-:-:S14]  /*5770*/  DSETP.GTU.AND P4, PT, |R6|, +INF , PT ;  /* 0x7ff000000600742a */ /* 0x000fdc0003f8c200 */
[----:B------:R-:W-:Y:S05]  /*5780*/  @P4 BRA `(.L_x_7152) ;  /* 0x0000000000784947 */ /* 0x000fea0003800000 */
[----:B------:R-:W-:-:S05]  /*5790*/  LOP3.LUT R3, R3, 0x7fffffff, RZ, 0xc0, !PT ;  /* 0x7fffffff03037812 */ /* 0x000fca00078ec0ff */
[----:B------:R-:W-:-:S05]  /*57a0*/  VIADD R4, R3, 0xffffffff ;  /* 0xffffffff03047836 */ /* 0x000fca0000000000 */
[----:B------:R-:W-:-:S13]  /*57b0*/  ISETP.GE.U32.AND P4, PT, R4, 0x7fefffff, PT ;  /* 0x7fefffff0400780c */ /* 0x000fda0003f86070 */
[----:B------:R-:W-:Y:S01]  /*57c0*/  @P4 LOP3.LUT R5, R7, 0x7ff00000, RZ, 0x3c, !PT ;  /* 0x7ff0000007054812 */ /* 0x000fe200078e3cff */
[----:B------:R-:W-:Y:S01]  /*57d0*/  @P4 IMAD.MOV.U32 R4, RZ, RZ, RZ ;  /* 0x000000ffff044224 */ /* 0x000fe200078e00ff */
[----:B------:R-:W-:Y:S06]  /*57e0*/  @P4 BRA `(.L_x_7153) ;  /* 0x0000000000684947 */ /* 0x000fec0003800000 */
[----:B------:R-:W-:-:S13]  /*57f0*/  ISETP.GE.U32.AND P4, PT, R3, 0x1000001, PT ;  /* 0x010000010300780c */ /* 0x000fda0003f86070 */
[----:B------:R-:W-:Y:S05]  /*5800*/  @!P4 BRA `(.L_x_7154) ;  /* 0x000000000034c947 */ /* 0x000fea0003800000 */
[----:B------:R-:W-:Y:S01]  /*5810*/  IADD3 R5, R7, -0x3fe00000, RZ ;  /* 0xc020000007057810 */ /* 0x000fe20007ffe0ff */
[----:B------:R-:W-:-:S03]  /*5820*/  IMAD.MOV.U32 R4, RZ, RZ, R6 ;  /* 0x000000ffff047224 */ /* 0x000fc600078e0006 */
[----:B------:R-:W0:Y:S03]  /*5830*/  MUFU.RCP64H R3, R5 ;  /* 0x0000000500037308 */ /* 0x000e260000001800 */
[----:B0-----:R-:W-:-:S08]  /*5840*/  DFMA R44, -R4, R2, 1 ;  /* 0x3ff00000042c742b */ /* 0x001fd00000000102 */
[----:B------:R-:W-:-:S08]  /*5850*/  DFMA R44, R44, R44, R44 ;  /* 0x0000002c2c2c722b */ /* 0x000fd0000000002c */
[----:B------:R-:W-:-:S08]  /*5860*/  DFMA R44, R2, R44, R2 ;  /* 0x0000002c022c722b */ /* 0x000fd00000000002 */
[----:B------:R-:W-:-:S08]  /*5870*/  DFMA R2, -R4, R44, 1 ;  /* 0x3ff000000402742b */ /* 0x000fd0000000012c */
[----:B------:R-:W-:-:S08]  /*5880*/  DFMA R2, R44, R2, R44 ;  /* 0x000000022c02722b */ /* 0x000fd0000000002c */
[----:B------:R-:W-:-:S08]  /*5890*/  DMUL R2, R2, 2.2250738585072013831e-308 ;  /* 0x0010000002027828 */ /* 0x000fd00000000000 */
[----:B------:R-:W-:-:S08]  /*58a0*/  DFMA R6, -R6, R2, 1 ;  /* 0x3ff000000606742b */ /* 0x000fd00000000102 */
[----:B------:R-:W-:-:S08]  /*58b0*/  DFMA R6, R6, R6, R6 ;  /* 0x000000060606722b */ /* 0x000fd00000000006 */
[----:B------:R-:W-:Y:S01]  /*58c0*/  DFMA R4, R2, R6, R2 ;  /* 0x000000060204722b */ /* 0x000fe20000000002 */
[----:B------:R-:W-:Y:S10]  /*58d0*/  BRA `(.L_x_7153) ;  /* 0x00000000002c7947 */ /* 0x000ff40003800000 */
.L_x_7154:
[----:B------:R-:W-:-:S06]  /*58e0*/  DMUL R6, R6, 8.11296384146066816958e+31 ;  /* 0x4690000006067828 */ /* 0x000fcc0000000000 */
[----:B------:R-:W0:Y:S02]  /*58f0*/  MUFU.RCP64H R3, R7 ;  /* 0x0000000700037308 */ /* 0x000e240000001800 */
[----:B0-----:R-:W-:-:S08]  /*5900*/  DFMA R4, -R6, R2, 1 ;  /* 0x3ff000000604742b */ /* 0x001fd00000000102 */
[----:B------:R-:W-:-:S08]  /*5910*/  DFMA R4, R4, R4, R4 ;  /* 0x000000040404722b */ /* 0x000fd00000000004 */
[----:B------:R-:W-:-:S08]  /*5920*/  DFMA R4, R2, R4, R2 ;  /* 0x000000040204722b */ /* 0x000fd00000000002 */
[----:B------:R-:W-:-:S08]  /*5930*/  DFMA R2, -R6, R4, 1 ;  /* 0x3ff000000602742b */ /* 0x000fd00000000104 */
[----:B------:R-:W-:-:S08]  /*5940*/  DFMA R2, R4, R2, R4 ;  /* 0x000000020402722b */ /* 0x000fd00000000004 */
[----:B------:R-:W-:Y:S01]  /*5950*/  DMUL R4, R2, 8.11296384146066816958e+31 ;  /* 0x4690000002047828 */ /* 0x000fe20000000000 */
[----:B------:R-:W-:Y:S10]  /*5960*/  BRA `(.L_x_7153) ;  /* 0x0000000000087947 */ /* 0x000ff40003800000 */
.L_x_7152:
[----:B------:R-:W-:Y:S01]  /*5970*/  LOP3.LUT R5, R7, 0x80000, RZ, 0xfc, !PT ;  /* 0x0008000007057812 */ /* 0x000fe200078efcff */
[----:B------:R-:W-:-:S07]  /*5980*/  IMAD.MOV.U32 R4, RZ, RZ, R6 ;  /* 0x000000ffff047224 */ /* 0x000fce00078e0006 */
.L_x_7153:
[----:B------:R-:W-:Y:S05]  /*5990*/  BSYNC B0 ;  /* 0x0000000000007941 */ /* 0x000fea0003800000 */
.L_x_7151:
[----:B------:R-:W-:Y:S02]  /*59a0*/  IMAD.MOV.U32 R2, RZ, RZ, R4 ;  /* 0x000000ffff027224 */ /* 0x000fe400078e0004 */
[----:B------:R-:W-:Y:S01]  /*59b0*/  IMAD.MOV.U32 R3, RZ, RZ, R5 ;  /* 0x000000ffff037224 */ /* 0x000fe200078e0005 */
[----:B------:R-:W-:Y:S01]  /*59c0*/  MOV R5, 0x0 ;  /* 0x0000000000057802 */ /* 0x000fe20000000f00 */
[----:B------:R-:W-:-:S04]  /*59d0*/  IMAD.MOV.U32 R4, RZ, RZ, R0 ;  /* 0x000000ffff047224 */ /* 0x000fc800078e0000 */
[----:B------:R-:W-:Y:S05]  /*59e0*/  RET.REL.NODEC R4 `(_ZN2at6native55_GLOBAL__N__de093ff9_22_ForeachBinaryOpList_cu_a911ec4325multi_tensor_apply_kernelINS1_18TensorListMetadataILi3EEENS1_24BinaryOpListAlphaFunctorIN3c107complexIdEELi3ELi2ELi2EEEJSt7dividesIS8_ES8_EEEvT_T0_DpT1_) ;  /* 0xffffffa404847950 */ /* 0x000fea0003c3ffff */
        .weak           $__internal_5_$__cuda_sm20_div_rn_f64_full
        .type           $__internal_5_$__cuda_sm20_div_rn_f64_full,@function
        .size           $__internal_5_$__cuda_sm20_div_rn_f64_full,(.L_x_8115 - $__internal_5_$__cuda_sm20_div_rn_f64_full)
$__internal_5_$__cuda_sm20_div_rn_f64_full:
[C---:B------:R-:W-:Y:S01]  /*59f0*/  FSETP.GEU.AND P4, PT, |R5|.reuse, 1.469367938527859385e-39, PT ;  /* 0x001000000500780b */ /* 0x040fe20003f8e200 */
[--C-:B------:R-:W-:Y:S01]  /*5a00*/  IMAD.MOV.U32 R44, RZ, RZ, R4.reuse ;  /* 0x000000ffff2c7224 */ /* 0x100fe200078e0004 */
[C---:B------:R-:W-:Y:S01]  /*5a10*/  LOP3.LUT R6, R5.reuse, 0x800fffff, RZ, 0xc0, !PT ;  /* 0x800fffff05067812 */ /* 0x040fe200078ec0ff */
[----:B------:R-:W-:Y:S01]  /*5a20*/  IMAD.MOV.U32 R45, RZ, RZ, R5 ;  /* 0x000000ffff2d7224 */ /* 0x000fe200078e0005 */
[----:B------:R-:W-:Y:S01]  /*5a30*/  MOV R48, 0x1 ;  /* 0x0000000100307802 */ /* 0x000fe20000000f00 */
[----:B------:R-:W-:Y:S01]  /*5a40*/  IMAD.MOV.U32 R46, RZ, RZ, R4 ;  /* 0x000000ffff2e7224 */ /* 0x000fe200078e0004 */
[----:B------:R-:W-:Y:S01]  /*5a50*/  LOP3.LUT R47, R6, 0x3ff00000, RZ, 0xfc, !PT ;  /* 0x3ff00000062f7812 */ /* 0x000fe200078efcff */
[----:B------:R-:W-:Y:S01]  /*5a60*/  IMAD.MOV.U32 R51, RZ, RZ, R3 ;  /* 0x000000ffff337224 */ /* 0x000fe200078e0003 */
[----:B------:R-:W-:Y:S01]  /*5a70*/  LOP3.LUT R5, R5, 0x7ff00000, RZ, 0xc0, !PT ;  /* 0x7ff0000005057812 */ /* 0x000fe200078ec0ff */
[----:B------:R-:W-:Y:S01]  /*5a80*/  IMAD.MOV.U32 R50, RZ, RZ, R2 ;  /* 0x000000ffff327224 */ /* 0x000fe200078e0002 */
[----:B------:R-:W-:Y:S01]  /*5a90*/  BSSY B0, `(.L_x_7155) ;  /* 0x0000056000007945 */ /* 0x000fe20003800000 */
[----:B------:R-:W-:Y:S01]  /*5aa0*/  IMAD.MOV.U32 R3, RZ, RZ, 0x1ca00000 ;  /* 0x1ca00000ff037424 */ /* 0x000fe200078e00ff */
[C---:B------:R-:W-:Y:S01]  /*5ab0*/  FSETP.GEU.AND P5, PT, |R51|.reuse, 1.469367938527859385e-39, PT ;  /* 0x001000003300780b */ /* 0x040fe20003fae200 */
[----:B------:R-:W-:Y:S01]  /*5ac0*/  @!P4 DMUL R46, R44, 8.98846567431157953865e+307 ;  /* 0x7fe000002c2ec828 */ /* 0x000fe20000000000 */
[----:B------:R-:W-:-:S05]  /*5ad0*/  LOP3.LUT R2, R51, 0x7ff00000, RZ, 0xc0, !PT ;  /* 0x7ff0000033027812 */ /* 0x000fca00078ec0ff */
[----:B------:R-:W0:Y:S06]  /*5ae0*/  MUFU.RCP64H R49, R47 ;  /* 0x0000002f00317308 */ /* 0x000e2c0000001800 */
[----:B------:R-:W-:-:S04]  /*5af0*/  @!P5 LOP3.LUT R7, R45, 0x7ff00000, RZ, 0xc0, !PT ;  /* 0x7ff000002d07d812 */ /* 0x000fc800078ec0ff */
[----:B------:R-:W-:-:S04]  /*5b00*/  @!P5 ISETP.GE.U32.AND P6, PT, R2, R7, PT ;  /* 0x000000070200d20c */ /* 0x000fc80003fc6070 */
[C---:B------:R-:W-:Y:S02]  /*5b10*/  @!P5 SEL R4, R3.reuse, 0x63400000, !P6 ;  /* 0x634000000304d807 */ /* 0x040fe40007000000 */
[----:B------:R-:W-:Y:S01]  /*5b20*/  ISETP.GE.U32.AND P6, PT, R2, R5, PT ;  /* 0x000000050200720c */ /* 0x000fe20003fc6070 */
[----:B0-----:R-:W-:Y:S01]  /*5b30*/  DFMA R52, R48, -R46, 1 ;  /* 0x3ff000003034742b */ /* 0x001fe2000000082e */
[----:B------:R-:W-:Y:S02]  /*5b40*/  @!P5 LOP3.LUT R4, R4, 0x80000000, R51, 0xf8, !PT ;  /* 0x800000000404d812 */ /* 0x000fe400078ef833 */
[----:B------:R-:W-:Y:S02]  /*5b50*/  SEL R6, R3, 0x63400000, !P6 ;  /* 0x6340000003067807 */ /* 0x000fe40007000000 */
[----:B------:R-:W-:Y:S01]  /*5b60*/  @!P5 LOP3.LUT R7, R4, 0x100000, RZ, 0xfc, !PT ;  /* 0x001000000407d812 */ /* 0x000fe200078efcff */
[----:B------:R-:W-:Y:S01]  /*5b70*/  IMAD.MOV.U32 R4, RZ, RZ, R2 ;  /* 0x000000ffff047224 */ /* 0x000fe200078e0002 */
[----:B------:R-:W-:Y:S01]  /*5b80*/  @!P4 LOP3.LUT R5, R47, 0x7ff00000, RZ, 0xc0, !PT ;  /* 0x7ff000002f05c812 */ /* 0x000fe200078ec0ff */
[----:B------:R-:W-:-:S08]  /*5b90*/  DFMA R52, R52, R52, R52 ;  /* 0x000000343434722b */ /* 0x000fd00000000034 */
[----:B------:R-:W-:Y:S01]  /*5ba0*/  DFMA R48, R48, R52, R48 ;  /* 0x000000343030722b */ /* 0x000fe20000000030 */
[----:B------:R-:W-:Y:S01]  /*5bb0*/  LOP3.LUT R53, R6, 0x800fffff, R51, 0xf8, !PT ;  /* 0x800fffff06357812 */ /* 0x000fe200078ef833 */
[----:B------:R-:W-:Y:S02]  /*5bc0*/  IMAD.MOV.U32 R52, RZ, RZ, R50 ;  /* 0x000000ffff347224 */ /* 0x000fe400078e0032 */
[----:B------:R-:W-:-:S04]  /*5bd0*/  @!P5 IMAD.MOV.U32 R6, RZ, RZ, RZ ;  /* 0x000000ffff06d224 */ /* 0x000fc800078e00ff */
[----:B------:R-:W-:Y:S02]  /*5be0*/  DFMA R58, R48, -R46, 1 ;  /* 0x3ff00000303a742b */ /* 0x000fe4000000082e */
[----:B------:R-:W-:-:S06]  /*5bf0*/  @!P5 DFMA R52, R52, 2, -R6 ;  /* 0x400000003434d82b */ /* 0x000fcc0000000806 */
[----:B------:R-:W-:-:S04]  /*5c00*/  DFMA R58, R48, R58, R48 ;  /* 0x0000003a303a722b */ /* 0x000fc80000000030 */
[----:B------:R-:W-:-:S04]  /*5c10*/  @!P5 LOP3.LUT R4, R53, 0x7ff00000, RZ, 0xc0, !PT ;  /* 0x7ff000003504d812 */ /* 0x000fc800078ec0ff */
[----:B------:R-:W-:-:S08]  /*5c20*/  DMUL R6, R58, R52 ;  /* 0x000000343a067228 */ /* 0x000fd00000000000 */
[----:B------:R-:W-:-:S08]  /*5c30*/  DFMA R48, R6, -R46, R52 ;  /* 0x8000002e0630722b */ /* 0x000fd00000000034 */
[----:B------:R-:W-:Y:S01]  /*5c40*/  DFMA R48, R58, R48, R6 ;  /* 0x000000303a30722b */ /* 0x000fe20000000006 */
[----:B------:R-:W-:-:S05]  /*5c50*/  VIADD R6, R4, 0xffffffff ;  /* 0xffffffff04067836 */ /* 0x000fca0000000000 */
[----:B------:R-:W-:Y:S02]  /*5c60*/  ISETP.GT.U32.AND P4, PT, R6, 0x7feffffe, PT ;  /* 0x7feffffe0600780c */ /* 0x000fe40003f84070 */
[----:B------:R-:W-:-:S04]  /*5c70*/  IADD3 R6, R5, -0x1, RZ ;  /* 0xffffffff05067810 */ /* 0x000fc80007ffe0ff */
[----:B------:R-:W-:-:S13]  /*5c80*/  ISETP.GT.U32.OR P4, PT, R6, 0x7feffffe, P4 ;  /* 0x7feffffe0600780c */ /* 0x000fda0002784470 */
[----:B------:R-:W-:Y:S05]  /*5c90*/  @P4 BRA `(.L_x_7156) ;  /* 0x0000000000744947 */ /* 0x000fea0003800000 */
[----:B------:R-:W-:-:S04]  /*5ca0*/  LOP3.LUT R5, R45, 0x7ff00000, RZ, 0xc0, !PT ;  /* 0x7ff000002d057812 */ /* 0x000fc800078ec0ff */
[CC--:B------:R-:W-:Y:S02]  /*5cb0*/  VIADDMNMX R4, R2.reuse, -R5.reuse, 0xb9600000, !PT ;  /* 0xb960000002047446 */ /* 0x0c0fe40007800905 */
[----:B------:R-:W-:Y:S02]  /*5cc0*/  ISETP.GE.U32.AND P4, PT, R2, R5, PT ;  /* 0x000000050200720c */ /* 0x000fe40003f86070 */
[----:B------:R-:W-:Y:S02]  /*5cd0*/  VIMNMX R4, R4, 0x46a00000, PT ;  /* 0x46a0000004047848 */ /* 0x000fe40003fe0100 */
[----:B------:R-:W-:-:S05]  /*5ce0*/  SEL R3, R3, 0x63400000, !P4 ;  /* 0x6340000003037807 */ /* 0x000fca0006000000 */
[----:B------:R-:W-:Y:S02]  /*5cf0*/  IMAD.IADD R3, R4, 0x1, -R3 ;  /* 0x0000000104037824 */ /* 0x000fe400078e0a03 */
[----:B------:R-:W-:Y:S02]  /*5d00*/  IMAD.MOV.U32 R4, RZ, RZ, RZ ;  /* 0x000000ffff047224 */ /* 0x000fe400078e00ff */
        /* <DEDUP_REMOVED lines=11> */
[----:B------:R-:W-:Y:S01]  /*5dc0*/  MOV R44, RZ ;  /* 0x000000ff002c7202 */ /* 0x000fe20000000f00 */
[----:B------:R-:W-:Y:S01]  /*5dd0*/  DMUL.RP R4, R48, R4 ;  /* 0x0000000430047228 */ /* 0x000fe20000008000 */
[----:B------:R-:W-:-:S04]  /*5de0*/  IADD3 R3, -R3, -0x43300000, RZ ;  /* 0xbcd0000003037810 */ /* 0x000fc80007ffe1ff */
[----:B------:R-:W-:-:S05]  /*5df0*/  DFMA R44, R6, -R44, R48 ;  /* 0x8000002c062c722b */ /* 0x000fca0000000030 */
[----:B------:R-:W-:-:S05]  /*5e00*/  LOP3.LUT R2, R5, R2, RZ, 0x3c, !PT ;  /* 0x0000000205027212 */ /* 0x000fca00078e3cff */
[----:B------:R-:W-:-:S04]  /*5e10*/  FSETP.NEU.AND P4, PT, |R45|, R3, PT ;  /* 0x000000032d00720b */ /* 0x000fc80003f8d200 */
[----:B------:R-:W-:Y:S02]  /*5e20*/  FSEL R4, R4, R6, !P4 ;  /* 0x0000000604047208 */ /* 0x000fe40006000000 */
[----:B------:R-:W-:-:S03]  /*5e30*/  FSEL R5, R2, R7, !P4 ;  /* 0x0000000702057208 */ /* 0x000fc60006000000 */
[----:B------:R-:W-:Y:S02]  /*5e40*/  IMAD.MOV.U32 R6, RZ, RZ, R4 ;  /* 0x000000ffff067224 */ /* 0x000fe400078e0004 */
[----:B------:R-:W-:Y:S01]  /*5e50*/  IMAD.MOV.U32 R7, RZ, RZ, R5 ;  /* 0x000000ffff077224 */ /* 0x000fe200078e0005 */
[----:B------:R-:W-:Y:S06]  /*5e60*/  BRA `(.L_x_7157) ;  /* 0x0000000000607947 */ /* 0x000fec0003800000 */
.L_x_7156:
        /* <DEDUP_REMOVED lines=12> */
[----:B------:R-:W-:Y:S01]  /*5f30*/  @!P4 IMAD.MOV.U32 R6, RZ, RZ, RZ ;  /* 0x000000ffff06c224 */ /* 0x000fe200078e00ff */
[----:B------:R-:W-:Y:S01]  /*5f40*/  @!P4 MOV R7, R3 ;  /* 0x000000030007c202 */ /* 0x000fe20000000f00 */
[----:B------:R-:W-:Y:S02]  /*5f50*/  @P4 IMAD.MOV.U32 R6, RZ, RZ, RZ ;  /* 0x000000ffff064224 */ /* 0x000fe400078e00ff */
[----:B------:R-:W-:Y:S01]  /*5f60*/  @P4 IMAD.MOV.U32 R7, RZ, RZ, R2 ;  /* 0x000000ffff074224 */ /* 0x000fe200078e0002 */
[----:B------:R-:W-:Y:S06]  /*5f70*/  BRA `(.L_x_7157) ;  /* 0x00000000001c7947 */ /* 0x000fec0003800000 */
.L_x_7159:
[----:B------:R-:W-:Y:S01]  /*5f80*/  LOP3.LUT R3, R45, 0x80000, RZ, 0xfc, !PT ;  /* 0x000800002d037812 */ /* 0x000fe200078efcff */
[----:B------:R-:W-:-:S04]  /*5f90*/  IMAD.MOV.U32 R6, RZ, RZ, R44 ;  /* 0x000000ffff067224 */ /* 0x000fc800078e002c */
[----:B------:R-:W-:Y:S01]  /*5fa0*/  IMAD.MOV.U32 R7, RZ, RZ, R3 ;  /* 0x000000ffff077224 */ /* 0x000fe200078e0003 */
[----:B------:R-:W-:Y:S06]  /*5fb0*/  BRA `(.L_x_7157) ;  /* 0x00000000000c7947 */ /* 0x000fec0003800000 */
.L_x_7158:
[----:B------:R-:W-:Y:S01]  /*5fc0*/  LOP3.LUT R3, R51, 0x80000, RZ, 0xfc, !PT ;  /* 0x0008000033037812 */ /* 0x000fe200078efcff */
[----:B------:R-:W-:-:S03]  /*5fd0*/  IMAD.MOV.U32 R6, RZ, RZ, R50 ;  /* 0x000000ffff067224 */ /* 0x000fc600078e0032 */
[----:B------:R-:W-:-:S07]  /*5fe0*/  MOV R7, R3 ;  /* 0x0000000300077202 */ /* 0x000fce0000000f00 */
.L_x_7157:
[----:B------:R-:W-:Y:S05]  /*5ff0*/  BSYNC B0 ;  /* 0x0000000000007941 */ /* 0x000fea0003800000 */
.L_x_7155:
[----:B------:R-:W-:Y:S02]  /*6000*/  IMAD.MOV.U32 R4, RZ, RZ, R0 ;  /* 0x000000ffff047224 */ /* 0x000fe400078e0000 */
[----:B------:R-:W-:Y:S02]  /*6010*/  IMAD.MOV.U32 R5, RZ, RZ, 0x0 ;  /* 0x00000000ff057424 */ /* 0x000fe400078e00ff */
[----:B------:R-:W-:Y:S02]  /*6020*/  IMAD.MOV.U32 R2, RZ, RZ, R6 ;  /* 0x000000ffff027224 */ /* 0x000fe400078e0006 */
[----:B------:R-:W-:Y:S01]  /*6030*/  IMAD.MOV.U32 R3, RZ, RZ, R7 ;  /* 0x000000ffff037224 */ /* 0x000fe200078e0007 */
[----:B------:R-:W-:Y:S06]  /*6040*/  RET.REL.NODEC R4 `(_ZN2at6native55_GLOBAL__N__de093ff9_22_ForeachBinaryOpList_cu_a911ec4325multi_tensor_apply_kernelINS1_18TensorListMetadataILi3EEENS1_24BinaryOpListAlphaFunctorIN3c107complexIdEELi3ELi2ELi2EEEJSt7dividesIS8_ES8_EEEvT_T0_DpT1_) ;  /* 0xffffff9c04ec7950 */ /* 0x000fec0003c3ffff */
.L_x_7160:
        /* <DEDUP_REMOVED lines=11> */
.L_x_8115:


//--------------------- .text._ZN2at6native55_GLOBAL__N__de093ff9_22_ForeachBinaryOpList_cu_a911ec4325multi_tensor_apply_kernelINS1_18TensorListMetadataILi3EEENS1_24BinaryOpListAlphaFunctorIfLi3ELi2ELi2EEEJSt7dividesIfEfEEEvT_T0_DpT1_ --------------------------
	.section	.text._ZN2at6native55_GLOBAL__N__de093ff9_22_ForeachBinaryOpList_cu_a911ec4325multi_tensor_apply_kernelINS1_18TensorListMetadataILi3EEENS1_24BinaryOpListAlphaFunctorIfLi3ELi2ELi2EEEJSt7dividesIfEfEEEvT_T0_DpT1_,"ax",@progbits
	.align	128
.text._ZN2at6native55_GLOBAL__N__de093ff9_22_ForeachBinaryOpList_cu_a911ec4325multi_tensor_apply_kernelINS1_18TensorListMetadataILi3EEENS1_24BinaryOpListAlphaFunctorIfLi3ELi2ELi2EEEJSt7dividesIfEfEEEvT_T0_DpT1_:
        .type           _ZN2at6native55_GLOBAL__N__de093ff9_22_ForeachBinaryOpList_cu_a911ec4325multi_tensor_apply_kernelINS1_18TensorListMetadataILi3EEENS1_24BinaryOpListAlphaFunctorIfLi3ELi2ELi2EEEJSt7dividesIfEfEEEvT_T0_DpT1_,@function
        .size           _ZN2at6native55_GLOBAL__N__de093ff9_22_ForeachBinaryOpList_cu_a911ec4325multi_tensor_apply_kernelINS1_18TensorListMetadataILi3EEENS1_24BinaryOpListAlphaFunctorIfLi3ELi2ELi2EEEJSt7dividesIfEfEEEvT_T0_DpT1_,(.L_x_8118 - _ZN2at6native55_GLOBAL__N__de093ff9_22_ForeachBinaryOpList_cu_a911ec4325multi_tensor_apply_kernelINS1_18TensorListMetadataILi3EEENS1_24BinaryOpListAlphaFunctorIfLi3ELi2ELi2EEEJSt7dividesIfEfEEEvT_T0_DpT1_)
        .other          _ZN2at6native55_GLOBAL__N__de093ff9_22_ForeachBinaryOpList_cu_a911ec4325multi_tensor_apply_kernelINS1_18TensorListMetadataILi3EEENS1_24BinaryOpListAlphaFunctorIfLi3ELi2ELi2EEEJSt7dividesIfEfEEEvT_T0_DpT1_,@"STO_CUDA_ENTRY STV_DEFAULT"
_ZN2at6native55_GLOBAL__N__de093ff9_22_ForeachBinaryOpList_cu_a911ec4325multi_tensor_apply_kernelINS1_18TensorListMetadataILi3EEENS1_24BinaryOpListAlphaFunctorIfLi3ELi2ELi2EEEJSt7dividesIfEfEEEvT_T0_DpT1_:
        /* <DEDUP_REMOVED lines=32> */
.L_x_7162:
[----:B0-----:R-:W-:Y:S01]  /*0200*/  IADD3 R11, P0, R0, R4, RZ ;  /* 0x00000004000b7210 */ /* 0x001fe20007f1e0ff */
[C---:B-1----:R-:W-:Y:S01]  /*0210*/  IMAD R8, R2.reuse, 0x3, RZ ;  /* 0x0000000302087824 */ /* 0x042fe200078e02ff */
[----:B------:R-:W-:Y:S02]  /*0220*/  CS2R R24, SRZ ;  /* 0x0000000000187805 */ /* 0x000fe4000001ff00 */
[----:B------:R-:W-:Y:S02]  /*0230*/  CS2R R26, SRZ ;  /* 0x00000000001a7805 */ /* 0x000fe4000001ff00 */
[CC--:B------:R-:W-:Y:S01]  /*0240*/  IADD3 R6, P2, R2.reuse, R11.reuse, RZ ;  /* 0x0000000b02067210 */ /* 0x0c0fe20007f5e0ff */
[----:B------:R-:W-:Y:S01]  /*0250*/  IMAD.X R22, RZ, RZ, R5, P0 ;  /* 0x000000ffff167224 */ /* 0x000fe200000e0605 */
[C---:B------:R-:W-:Y:S02]  /*0260*/  ISETP.GE.U32.AND P1, PT, R11.reuse, 0x10000, PT ;  /* 0x000100000b00780c */ /* 0x040fe40003f26070 */
[----:B------:R-:W-:Y:S01]  /*0270*/  LEA R20, P5, R2, R11, 0x1 ;  /* 0x0000000b02147211 */ /* 0x000fe200078a08ff */
[----:B------:R-:W-:Y:S01]  /*0280*/  IMAD.X R3, RZ, RZ, R22, P2 ;  /* 0x000000ffff037224 */ /* 0x000fe200010e0616 */
[----:B------:R-:W-:-:S02]  /*0290*/  ISETP.LT.U32.AND P0, PT, R11, UR14, PT ;  /* 0x0000000e0b007c0c */ /* 0x000fc4000bf01070 */
[----:B------:R-:W-:Y:S01]  /*02a0*/  IADD3 R9, P4, R8, R11, RZ ;  /* 0x0000000b08097210 */ /* 0x000fe20007f9e0ff */
[--C-:B------:R-:W-:Y:S01]  /*02b0*/  IMAD.X R7, RZ, RZ, R22.reuse, P5 ;  /* 0x000000ffff077224 */ /* 0x100fe200028e0616 */
[----:B------:R-:W-:Y:S02]  /*02c0*/  ISETP.GE.U32.AND P3, PT, R6, 0x10000, PT ;  /* 0x000100000600780c */ /* 0x000fe40003f66070 */
[----:B------:R-:W-:Y:S01]  /*02d0*/  ISETP.GE.U32.AND.EX P1, PT, R22, RZ, PT, P1 ;  /* 0x000000ff1600720c */ /* 0x000fe20003f26110 */
[----:B------:R-:W-:Y:S01]  /*02e0*/  IMAD.X R8, RZ, RZ, R22, P4 ;  /* 0x000000ffff087224 */ /* 0x000fe200020e0616 */
[----:B------:R-:W-:Y:S02]  /*02f0*/  ISETP.LT.U32.AND P2, PT, R6, UR14, PT ;  /* 0x0000000e06007c0c */ /* 0x000fe4000bf41070 */
[----:B------:R-:W-:Y:S02]  /*0300*/  ISETP.GE.U32.AND.EX P3, PT, R3, RZ, PT, P3 ;  /* 0x000000ff0300720c */ /* 0x000fe40003f66130 */
[----:B------:R-:W-:-:S02]  /*0310*/  ISETP.LT.AND.EX P0, PT, R22, UR4, !P1, P0 ;  /* 0x0000000416007c0c */ /* 0x000fc4000cf01300 */
[C---:B------:R-:W-:Y:S02]  /*0320*/  ISETP.GE.U32.AND P1, PT, R20.reuse, 0x10000, PT ;  /* 0x000100001400780c */ /* 0x040fe40003f26070 */
        /* <DEDUP_REMOVED lines=11> */
[----:B------:R-:W-:-:S03]  /*03e0*/  @P2 LEA.HI.X R13, R6, UR9, R3, 0x2, P5 ;  /* 0x00000009060d2c11 */ /* 0x000fc6000a8f1403 */
[C---:B------:R-:W-:Y:S01]  /*03f0*/  @P3 LEA R14, P4, R20.reuse, UR8, 0x2 ;  /* 0x00000008140e3c11 */ /* 0x040fe2000f8810ff */
[----:B------:R-:W-:Y:S01]  /*0400*/  IMAD.MOV.U32 R28, RZ, RZ, RZ ;  /* 0x000000ffff1c7224 */ /* 0x000fe200078e00ff */
[C---:B------:R-:W-:Y:S01]  /*0410*/  @P1 LEA R16, P5, R9.reuse, UR8, 0x2 ;  /* 0x0000000809101c11 */ /* 0x040fe2000f8a10ff */
[----:B------:R0:W2:Y:S01]  /*0420*/  @P0 LDG.E R25, desc[UR12][R18.64] ;  /* 0x0000000c12190981 */ /* 0x0000a2000c1e1900 */
[----:B------:R-:W-:Y:S02]  /*0430*/  @P3 LEA.HI.X R15, R20, UR9, R7, 0x2, P4 ;  /* 0x00000009140f3c11 */ /* 0x000fe4000a0f1407 */
[----:B------:R-:W-:Y:S01]  /*0440*/  @P1 LEA.HI.X R17, R9, UR9, R8, 0x2, P5 ;  /* 0x0000000909111c11 */ /* 0x000fe2000a8f1408 */
[----:B------:R1:W3:Y:S04]  /*0450*/  @P2 LDG.E R26, desc[UR12][R12.64] ;  /* 0x0000000c0c1a2981 */ /* 0x0002e8000c1e1900 */
[----:B------:R4:W5:Y:S01]  /*0460*/  @P3 LDG.E R27, desc[UR12][R14.64] ;  /* 0x0000000c0e1b3981 */ /* 0x000962000c1e1900 */
[----:B0-----:R-:W-:-:S03]  /*0470*/  @P0 LEA R18, P4, R11, UR6, 0x2 ;  /* 0x000000060b120c11 */ /* 0x001fc6000f8810ff */
[----:B------:R0:W5:Y:S01]  /*0480*/  @P1 LDG.E R28, desc[UR12][R16.64] ;  /* 0x0000000c101c1981 */ /* 0x000162000c1e1900 */
[----:B------:R-:W-:Y:S01]  /*0490*/  IMAD.MOV.U32 R10, RZ, RZ, RZ ;  /* 0x000000ffff0a7224 */ /* 0x000fe200078e00ff */
[----:B------:R-:W-:Y:S02]  /*04a0*/  @P0 LEA.HI.X R19, R11, UR7, R22, 0x2, P4 ;  /* 0x000000070b130c11 */ /* 0x000fe4000a0f1416 */
[----:B-1----:R-:W-:Y:S02]  /*04b0*/  @P2 LEA R12, P4, R6, UR6, 0x2 ;  /* 0x00000006060c2c11 */ /* 0x002fe4000f8810ff */
[----:B----4-:R-:W-:Y:S01]  /*04c0*/  @P3 LEA R14, P5, R20, UR6, 0x2 ;  /* 0x00000006140e3c11 */ /* 0x010fe2000f8a10ff */
[----:B------:R-:W-:Y:S01]  /*04d0*/  IMAD.MOV.U32 R23, RZ, RZ, RZ ;  /* 0x000000ffff177224 */ /* 0x000fe200078e00ff */
[----:B------:R-:W-:Y:S01]  /*04e0*/  @P2 LEA.HI.X R13, R6, UR7, R3, 0x2, P4 ;  /* 0x00000007060d2c11 */ /* 0x000fe2000a0f1403 */
[----:B------:R-:W-:Y:S01]  /*04f0*/  IMAD.MOV.U32 R21, RZ, RZ, RZ ;  /* 0x000000ffff157224 */ /* 0x000fe200078e00ff */
[----:B0-----:R-:W-:Y:S01]  /*0500*/  @P1 LEA R16, P4, R9, UR6, 0x2 ;  /* 0x0000000609101c11 */ /* 0x001fe2000f8810ff */
[----:B------:R-:W4:Y:S01]  /*0510*/  @P0 LDG.E R10, desc[UR12][R18.64] ;  /* 0x0000000c120a0981 */ /* 0x000f22000c1e1900 */
[----:B------:R-:W-:-:S02]  /*0520*/  @P3 LEA.HI.X R15, R20, UR7, R7, 0x2, P5 ;  /* 0x00000007140f3c11 */ /* 0x000fc4000a8f1407 */
[----:B------:R-:W-:Y:S01]  /*0530*/  @P1 LEA.HI.X R17, R9, UR7, R8, 0x2, P4 ;  /* 0x0000000709111c11 */ /* 0x000fe2000a0f1408 */
[----:B------:R0:W4:Y:S04]  /*0540*/  @P2 LDG.E R23, desc[UR12][R12.64] ;  /* 0x0000000c0c172981 */ /* 0x000128000c1e1900 */
[----:B------:R1:W4:Y:S04]  /*0550*/  @P3 LDG.E R21, desc[UR12][R14.64] ;  /* 0x0000000c0e153981 */ /* 0x000328000c1e1900 */
[----:B------:R1:W4:Y:S01]  /*0560*/  @P1 LDG.E R24, desc[UR12][R16.64] ;  /* 0x0000000c10181981 */ /* 0x000322000c1e1900 */
[----:B------:R-:W-:Y:S01]  /*0570*/  IMAD.WIDE.U32 R4, R2, 0x4, R4 ;  /* 0x0000000402047825 */ /* 0x000fe200078e0004 */
[----:B0-----:R-:W-:-:S02]  /*0580*/  @P0 LEA R12, P6, R11, UR10, 0x2 ;  /* 0x0000000a0b0c0c11 */ /* 0x001fc4000f8c10ff */
[----:B-1----:R-:W-:Y:S02]  /*0590*/  @P2 LEA R14, P5, R6, UR10, 0x2 ;  /* 0x0000000a060e2c11 */ /* 0x002fe4000f8a10ff */
[----:B------:R-:W-:Y:S02]  /*05a0*/  @P0 LEA.HI.X R13, R11, UR11, R22, 0x2, P6 ;  /* 0x0000000b0b0d0c11 */ /* 0x000fe4000b0f1416 */
[----:B------:R-:W-:Y:S02]  /*05b0*/  @P3 LEA R16, P4, R20, UR10, 0x2 ;  /* 0x0000000a14103c11 */ /* 0x000fe4000f8810ff */
[----:B------:R-:W-:Y:S02]  /*05c0*/  @P1 LEA R18, P6, R9, UR10, 0x2 ;  /* 0x0000000a09121c11 */ /* 0x000fe4000f8c10ff */
[----:B------:R-:W-:Y:S02]  /*05d0*/  @P2 LEA.HI.X R15, R6, UR11, R3, 0x2, P5 ;  /* 0x0000000b060f2c11 */ /* 0x000fe4000a8f1403 */
[----:B------:R-:W-:Y:S01]  /*05e0*/  @P3 LEA.HI.X R17, R20, UR11, R7, 0x2, P4 ;  /* 0x0000000b14113c11 */ /* 0x000fe2000a0f1407 */
[----:B--2---:R-:W-:Y:S01]  /*05f0*/  FMUL.FTZ R19, R25, UR5 ;  /* 0x0000000519137c20 */ /* 0x004fe20008410000 */
[----:B---3--:R-:W-:-:S05]  /*0600*/  FMUL.FTZ R26, R26, UR5 ;  /* 0x000000051a1a7c20 */ /* 0x008fca0008410000 */
[----:B------:R-:W4:Y:S01]  /*0610*/  MUFU.RCP R19, R19 ;  /* 0x0000001300137308 */ /* 0x000f220000001000 */
[----:B-----5:R-:W-:Y:S01]  /*0620*/  FMUL.FTZ R25, R27, UR5 ;  /* 0x000000051b197c20 */ /* 0x020fe20008410000 */
[----:B------:R-:W-:-:S06]  /*0630*/  FMUL.FTZ R27, R28, UR5 ;  /* 0x000000051c1b7c20 */ /* 0x000fcc0008410000 */
[----:B------:R-:W0:Y:S08]  /*0640*/  MUFU.RCP R26, R26 ;  /* 0x0000001a001a7308 */ /* 0x000e300000001000 */
[----:B------:R-:W1:Y:S01]  /*0650*/  MUFU.RCP R25, R25 ;  /* 0x0000001900197308 */ /* 0x000e620000001000 */
[----:B----4-:R-:W-:Y:S01]  /*0660*/  FMUL.FTZ R3, R19, R10 ;  /* 0x0000000a13037220 */ /* 0x010fe20000410000 */
[----:B------:R-:W-:-:S04]  /*0670*/  @P1 LEA.HI.X R19, R9, UR11, R8, 0x2, P6 ;  /* 0x0000000b09131c11 */ /* 0x000fc8000b0f1408 */
[----:B------:R2:W-:Y:S01]  /*0680*/  @P0 STG.E desc[UR12][R12.64], R3 ;  /* 0x000000030c000986 */ /* 0x0005e2000c10190c */
[----:B------:R-:W-:Y:S01]  /*0690*/  ISETP.GE.U32.AND P0, PT, R4, 0x10000, PT ;  /* 0x000100000400780c */ /* 0x000fe20003f06070 */
[----:B------:R-:W3:Y:S01]  /*06a0*/  MUFU.RCP R27, R27 ;  /* 0x0000001b001b7308 */ /* 0x000ee20000001000 */
[----:B0-----:R-:W-:Y:S02]  /*06b0*/  FMUL.FTZ R23, R26, R23 ;  /* 0x000000171a177220 */ /* 0x001fe40000410000 */
[----:B------:R-:W-:-:S03]  /*06c0*/  ISETP.GE.U32.AND.EX P0, PT, R5, RZ, PT, P0 ;  /* 0x000000ff0500720c */ /* 0x000fc60003f06100 */
[----:B------:R2:W-:Y:S01]  /*06d0*/  @P2 STG.E desc[UR12][R14.64], R23 ;  /* 0x000000170e002986 */ /* 0x0005e2000c10190c */
[----:B-1----:R-:W-:-:S05]  /*06e0*/  FMUL.FTZ R21, R25, R21 ;  /* 0x0000001519157220 */ /* 0x002fca0000410000 */
[----:B------:R2:W-:Y:S01]  /*06f0*/  @P3 STG.E desc[UR12][R16.64], R21 ;  /* 0x0000001510003986 */ /* 0x0005e2000c10190c */
[----:B---3--:R-:W-:-:S05]  /*0700*/  FMUL.FTZ R27, R27, R24 ;  /* 0x000000181b1b7220 */ /* 0x008fca0000410000 */
[----:B------:R2:W-:Y:S01]  /*0710*/  @P1 STG.E desc[UR12][R18.64], R27 ;  /* 0x0000001b12001986 */ /* 0x0005e2000c10190c */
[----:B------:R-:W-:-:S04]  /*0720*/  ISETP.LT.U32.AND P1, PT, R4, UR14, PT ;  /* 0x0000000e04007c0c */ /* 0x000fc8000bf21070 */
[----:B------:R-:W-:-:S13]  /*0730*/  ISETP.LT.AND.EX P1, PT, R5, UR4, PT, P1 ;  /* 0x0000000405007c0c */ /* 0x000fda000bf21310 */
[----:B--2---:R-:W-:Y:S05]  /*0740*/  @!P0 BRA P1, `(.L_x_7162) ;  /* 0xfffffff800ac8947 */ /* 0x004fea000083ffff */
[----:B------:R-:W-:Y:S05]  /*0750*/  EXIT ;  /* 0x000000000000794d */ /* 0x000fea0003800000 */
.L_x_7161:
        /* <DEDUP_REMOVED lines=9> */
.L_x_7163:
[C---:B------:R-:W-:Y:S01]  /*07f0*/  IMAD.SHL.U32 R14, R0.reuse, 0x10, RZ ;  /* 0x00000010000e7824 */ /* 0x040fe200078e00ff */
[----:B------:R-:W-:-:S04]  /*0800*/  SHF.L.U64.HI R15, R0, 0x4, R3 ;  /* 0x00000004000f7819 */ /* 0x000fc80000010203 */
[----:B0-----:R-:W-:-:S04]  /*0810*/  IADD3 R8, P0, R14, UR8, RZ ;  /* 0x000000080e087c10 */ /* 0x001fc8000ff1e0ff */
[----:B------:R-:W-:-:S06]  /*0820*/  IADD3.X R9, R15, UR9, RZ, P0, !PT ;  /* 0x000000090f097c10 */ /* 0x000fcc00087fe4ff */
[----:B------:R-:W2:Y:S01]  /*0830*/  LDG.E.128 R8, desc[UR12][R8.64] ;  /* 0x0000000c08087981 */ /* 0x000ea2000c1e1d00 */
[----:B------:R-:W-:-:S04]  /*0840*/  IADD3 R4, P0, R14, UR6, RZ ;  /* 0x000000060e047c10 */ /* 0x000fc8000ff1e0ff */
[----:B------:R-:W-:-:S06]  /*0850*/  IADD3.X R5, R15, UR7, RZ, P0, !PT ;  /* 0x000000070f057c10 */ /* 0x000fcc00087fe4ff */
[----:B------:R-:W3:Y:S01]  /*0860*/  LDG.E.128 R4, desc[UR12][R4.64] ;  /* 0x0000000c04047981 */ /* 0x000ee2000c1e1d00 */
[----:B--2---:R-:W-:Y:S01]  /*0870*/  FMUL.FTZ R12, R11, UR15 ;  /* 0x0000000f0b0c7c20 */ /* 0x004fe20008410000 */
[----:B------:R-:W-:Y:S01]  /*0880*/  FMUL.FTZ R11, R10, UR15 ;  /* 0x0000000f0a0b7c20 */ /* 0x000fe20008410000 */
[----:B------:R-:W-:Y:S01]  /*0890*/  FMUL.FTZ R10, R9, UR15 ;  /* 0x0000000f090a7c20 */ /* 0x000fe20008410000 */
[----:B------:R-:W-:Y:S01]  /*08a0*/  FMUL.FTZ R2, R8, UR15 ;  /* 0x0000000f08027c20 */ /* 0x000fe20008410000 */
[----:B------:R-:W-:Y:S02]  /*08b0*/  IADD3 R8, P0, R14, UR10, RZ ;  /* 0x0000000a0e087c10 */ /* 0x000fe4000ff1e0ff */
[----:B------:R-:W3:Y:S02]  /*08c0*/  MUFU.RCP R12, R12 ;  /* 0x0000000c000c7308 */ /* 0x000ee40000001000 */
[----:B------:R-:W-:Y:S02]  /*08d0*/  IADD3.X R9, R15, UR11, RZ, P0, !PT ;  /* 0x0000000b0f097c10 */ /* 0x000fe400087fe4ff */
[----:B------:R-:W-:-:S04]  /*08e0*/  IADD3 R0, P0, R0, UR5, RZ ;  /* 0x0000000500007c10 */ /* 0x000fc8000ff1e0ff */
[----:B------:R-:W0:Y:S01]  /*08f0*/  MUFU.RCP R11, R11 ;  /* 0x0000000b000b7308 */ /* 0x000e220000001000 */
[----:B------:R-:W-:Y:S01]  /*0900*/  IMAD.X R3, RZ, RZ, R3, P0 ;  /* 0x000000ffff037224 */ /* 0x000fe200000e0603 */
[----:B------:R-:W-:-:S04]  /*0910*/  ISETP.LT.U32.AND P1, PT, R0, 0x4000, PT ;  /* 0x000040000000780c */ /* 0x000fc80003f21070 */
[----:B------:R-:W-:Y:S02]  /*0920*/  ISETP.LT.U32.AND.EX P1, PT, R3, RZ, PT, P1 ;  /* 0x000000ff0300720c */ /* 0x000fe40003f21110 */
[----:B------:R-:W1:Y:S01]  /*0930*/  MUFU.RCP R10, R10 ;  /* 0x0000000a000a7308 */ /* 0x000e620000001000 */
[----:B---3--:R-:W-:-:S07]  /*0940*/  FMUL.FTZ R7, R7, R12 ;  /* 0x0000000c07077220 */ /* 0x008fce0000410000 */
[----:B------:R2:W3:Y:S01]  /*0950*/  MUFU.RCP R13, R2 ;  /* 0x00000002000d7308 */ /* 0x0004e20000001000 */
[----:B0-----:R-:W-:Y:S01]  /*0960*/  FMUL.FTZ R6, R6, R11 ;  /* 0x0000000b06067220 */ /* 0x001fe20000410000 */
[----:B-1----:R-:W-:Y:S01]  /*0970*/  FMUL.FTZ R5, R5, R10 ;  /* 0x0000000a05057220 */ /* 0x002fe20000410000 */
[C---:B------:R-:W-:Y:S01]  /*0980*/  IMAD.SHL.U32 R10, R0.reuse, 0x4, RZ ;  /* 0x00000004000a7824 */ /* 0x040fe200078e00ff */
[----:B--2---:R-:W-:-:S04]  /*0990*/  SHF.L.U64.HI R2, R0, 0x2, R3 ;  /* 0x0000000200027819 */ /* 0x004fc80000010203 */
[----:B------:R-:W-:Y:S01]  /*09a0*/  ISETP.GE.U32.AND P0, PT, R10, UR14, PT ;  /* 0x0000000e0a007c0c */ /* 0x000fe2000bf06070 */
[----:B---3--:R-:W-:-:S03]  /*09b0*/  FMUL.FTZ R4, R4, R13 ;  /* 0x0000000d04047220 */ /* 0x008fc60000410000 */
[----:B------:R-:W-:Y:S02]  /*09c0*/  ISETP.GE.AND.EX P0, PT, R2, UR4, PT, P0 ;  /* 0x0000000402007c0c */ /* 0x000fe4000bf06300 */
[----:B------:R0:W-:Y:S11]  /*09d0*/  STG.E.128 desc[UR12][R8.64], R4 ;  /* 0x0000000408007986 */ /* 0x0001f6000c101d0c */
[----:B------:R-:W-:Y:S05]  /*09e0*/  @!P0 BRA P1, `(.L_x_7163) ;  /* 0xfffffffc00808947 */ /* 0x000fea000083ffff */
[----:B------:R-:W-:Y:S05]  /*09f0*/  EXIT ;  /* 0x000000000000794d */ /* 0x000fea0003800000 */
.L_x_7164:
        /* <DEDUP_REMOVED lines=16> */
.L_x_8118:


//--------------------- .text._ZN2at6native55_GLOBAL__N__de093ff9_22_ForeachBinaryOpList_cu_a911ec4325multi_tensor_apply_kernelINS1_18TensorListMetadataILi3EEENS1_24BinaryOpListAlphaFunctorIdLi3ELi2ELi2EEEJSt7dividesIdEdEEEvT_T0_DpT1_ --------------------------
	.section	.text._ZN2at6native55_GLOBAL__N__de093ff9_22_ForeachBinaryOpList_cu_a911ec4325multi_tensor_apply_kernelINS1_18TensorListMetadataILi3EEENS1_24BinaryOpListAlphaFunctorIdLi3ELi2ELi2EEEJSt7dividesIdEdEEEvT_T0_DpT1_,"ax",@progbits
	.align	128
.text._ZN2at6native55_GLOBAL__N__de093ff9_22_ForeachBinaryOpList_cu_a911ec4325multi_tensor_apply_kernelINS1_18TensorListMetadataILi3EEENS1_24BinaryOpListAlphaFunctorIdLi3ELi2ELi2EEEJSt7dividesIdEdEEEvT_T0_DpT1_:
        .type           _ZN2at6native55_GLOBAL__N__de093ff9_22_ForeachBinaryOpList_cu_a911ec4325multi_tensor_apply_kernelINS1_18TensorListMetadataILi3EEENS1_24BinaryOpListAlphaFunctorIdLi3ELi2ELi2EEEJSt7dividesIdEdEEEvT_T0_DpT1_,@function
        .size           _ZN2at6native55_GLOBAL__N__de093ff9_22_ForeachBinaryOpList_cu_a911ec4325multi_tensor_apply_kernelINS1_18TensorListMetadataILi3EEENS1_24BinaryOpListAlphaFunctorIdLi3ELi2ELi2EEEJSt7dividesIdEdEEEvT_T0_DpT1_,(.L_x_8119 - _ZN2at6native55_GLOBAL__N__de093ff9_22_ForeachBinaryOpList_cu_a911ec4325multi_tensor_apply_kernelINS1_18TensorListMetadataILi3EEENS1_24BinaryOpListAlphaFunctorIdLi3ELi2ELi2EEEJSt7dividesIdEdEEEvT_T0_DpT1_)
        .other          _ZN2at6native55_GLOBAL__N__de093ff9_22_ForeachBinaryOpList_cu_a911ec4325multi_tensor_apply_kernelINS1_18TensorListMetadataILi3EEENS1_24BinaryOpListAlphaFunctorIdLi3ELi2ELi2EEEJSt7dividesIdEdEEEvT_T0_DpT1_,@"STO_CUDA_ENTRY STV_DEFAULT"
_ZN2at6native55_GLOBAL__N__de093ff9_22_ForeachBinaryOpList_cu_a911ec4325multi_tensor_apply_kernelINS1_18TensorListMetadataILi3EEENS1_24BinaryOpListAlphaFunctorIdLi3ELi2ELi2EEEJSt7dividesIdEdEEEvT_T0_DpT1_:
        /* <DEDUP_REMOVED lines=33> */
.L_x_7174:
[----:B0-----:R-:W-:Y:S02]  /*0210*/  IADD3 R11, P1, R10, UR4, RZ ;  /* 0x000000040a0b7c10 */ /* 0x001fe4000ff3e0ff */
[----:B-1----:R-:W-:Y:S02]  /*0220*/  CS2R R2, SRZ ;  /* 0x0000000000027805 */ /* 0x002fe4000001ff00 */
[C---:B------:R-:W-:Y:S01]  /*0230*/  ISETP.GE.U32.AND P0, PT, R11.reuse, 0x10000, PT ;  /* 0x000100000b00780c */ /* 0x040fe20003f06070 */
[----:B------:R-:W-:Y:S01]  /*0240*/  IMAD.X R16, RZ, RZ, UR5, P1 ;  /* 0x00000005ff107e24 */ /* 0x000fe200088e06ff */
[----:B------:R-:W-:-:S04]  /*0250*/  ISETP.LT.U32.AND P1, PT, R11, UR16, PT ;  /* 0x000000100b007c0c */ /* 0x000fc8000bf21070 */
[----:B------:R-:W-:-:S04]  /*0260*/  ISETP.GE.U32.AND.EX P0, PT, R16, RZ, PT, P0 ;  /* 0x000000ff1000720c */ /* 0x000fc80003f06100 */
[----:B------:R-:W-:-:S13]  /*0270*/  ISETP.LT.AND.EX P0, PT, R16, UR12, !P0, P1 ;  /* 0x0000000c10007c0c */ /* 0x000fda000c701310 */
[----:B------:R-:W-:-:S04]  /*0280*/  @P0 LEA R6, P1, R11, UR8, 0x3 ;  /* 0x000000080b060c11 */ /* 0x000fc8000f8218ff */
[----:B------:R-:W-:-:S05]  /*0290*/  @P0 LEA.HI.X R7, R11, UR9, R16, 0x3, P1 ;  /* 0x000000090b070c11 */ /* 0x000fca00088f1c10 */
[----:B------:R0:W2:Y:S01]  /*02a0*/  @P0 LDG.E.64 R2, desc[UR14][R6.64] ;  /* 0x0000000e06020981 */ /* 0x0000a2000c1e1b00 */
[C---:B------:R-:W-:Y:S02]  /*02b0*/  @P0 LEA R4, P1, R11.reuse, UR6, 0x3 ;  /* 0x000000060b040c11 */ /* 0x040fe4000f8218ff */
[----:B------:R-:W-:Y:S02]  /*02c0*/  CS2R R22, SRZ ;  /* 0x0000000000167805 */ /* 0x000fe4000001ff00 */
[C---:B------:R-:W-:Y:S01]  /*02d0*/  IADD3 R15, P2, R11.reuse, UR13, RZ ;  /* 0x0000000d0b0f7c10 */ /* 0x040fe2000ff5e0ff */
[----:B------:R-:W-:Y:S01]  /*02e0*/  IMAD.U32 R0, RZ, RZ, UR13 ;  /* 0x0000000dff007e24 */ /* 0x000fe2000f8e00ff */
[--C-:B------:R-:W-:Y:S02]  /*02f0*/  @P0 LEA.HI.X R5, R11, UR7, R16.reuse, 0x3, P1 ;  /* 0x000000070b050c11 */ /* 0x100fe400088f1c10 */
[----:B------:R-:W-:Y:S01]  /*0300*/  ISETP.GE.U32.AND P1, PT, R15, 0x10000, PT ;  /* 0x000100000f00780c */ /* 0x000fe20003f26070 */
[----:B------:R-:W-:-:S02]  /*0310*/  IMAD.X R40, RZ, RZ, R16, P2 ;  /* 0x000000ffff287224 */ /* 0x000fc400010e0610 */
[----:B------:R1:W3:Y:S01]  /*0320*/  @P0 LDG.E.64 R22, desc[UR14][R4.64] ;  /* 0x0000000e04160981 */ /* 0x0002e2000c1e1b00 */
[C---:B------:R-:W-:Y:S01]  /*0330*/  LEA R17, P4, R0.reuse, R11, 0x1 ;  /* 0x0000000b00117211 */ /* 0x040fe200078808ff */
[----:B------:R-:W-:Y:S01]  /*0340*/  IMAD R0, R0, 0x3, RZ ;  /* 0x0000000300007824 */ /* 0x000fe200078e02ff */
[----:B------:R-:W-:Y:S02]  /*0350*/  ISETP.LT.U32.AND P2, PT, R15, UR16, PT ;  /* 0x000000100f007c0c */ /* 0x000fe4000bf41070 */
[----:B------:R-:W-:Y:S02]  /*0360*/  CS2R R38, SRZ ;  /* 0x0000000000267805 */ /* 0x000fe4000001ff00 */
[C---:B------:R-:W-:Y:S01]  /*0370*/  ISETP.GE.U32.AND.EX P1, PT, R40.reuse, RZ, PT, P1 ;  /* 0x000000ff2800720c */ /* 0x040fe20003f26110 */
[----:B------:R-:W-:Y:S01]  /*0380*/  IMAD.X R42, RZ, RZ, R16, P4 ;  /* 0x000000ffff2a7224 */ /* 0x000fe200020e0610 */
[----:B------:R-:W-:Y:S02]  /*0390*/  ISETP.GE.U32.AND P3, PT, R17, 0x10000, PT ;  /* 0x000100001100780c */ /* 0x000fe40003f66070 */
[----:B------:R-:W-:-:S02]  /*03a0*/  ISETP.LT.AND.EX P1, PT, R40, UR12, !P1, P2 ;  /* 0x0000000c28007c0c */ /* 0x000fc4000cf21320 */
[----:B------:R-:W-:Y:S02]  /*03b0*/  CS2R R24, SRZ ;  /* 0x0000000000187805 */ /* 0x000fe4000001ff00 */
[----:B------:R-:W-:Y:S02]  /*03c0*/  ISETP.GE.U32.AND.EX P2, PT, R42, RZ, PT, P3 ;  /* 0x000000ff2a00720c */ /* 0x000fe40003f46130 */
[----:B------:R-:W-:Y:S02]  /*03d0*/  CS2R R26, SRZ ;  /* 0x00000000001a7805 */ /* 0x000fe4000001ff00 */
[----:B------:R-:W-:Y:S02]  /*03e0*/  ISETP.LT.U32.AND P4, PT, R17, UR16, PT ;  /* 0x0000001011007c0c */ /* 0x000fe4000bf81070 */
[----:B------:R-:W-:Y:S02]  /*03f0*/  CS2R R36, SRZ ;  /* 0x0000000000247805 */ /* 0x000fe4000001ff00 */
[----:B------:R-:W-:-:S02]  /*0400*/  IADD3 R41, P3, R0, R11, RZ ;  /* 0x0000000b00297210 */ /* 0x000fc40007f7e0ff */
[----:B0-----:R-:W-:Y:S02]  /*0410*/  CS2R R6, SRZ ;  /* 0x0000000000067805 */ /* 0x001fe4000001ff00 */
[----:B------:R-:W-:Y:S02]  /*0420*/  ISETP.LT.AND.EX P2, PT, R42, UR12, !P2, P4 ;  /* 0x0000000c2a007c0c */ /* 0x000fe4000d741340 */
[----:B-1----:R-:W-:Y:S02]  /*0430*/  CS2R R4, SRZ ;  /* 0x0000000000047805 */ /* 0x002fe4000001ff00 */
[C---:B------:R-:W-:Y:S01]  /*0440*/  ISETP.GE.U32.AND P4, PT, R41.reuse, 0x10000, PT ;  /* 0x000100002900780c */ /* 0x040fe20003f86070 */
[----:B------:R-:W-:Y:S01]  /*0450*/  IMAD.X R44, RZ, RZ, R16, P3 ;  /* 0x000000ffff2c7224 */ /* 0x000fe200018e0610 */
[----:B------:R-:W-:Y:S02]  /*0460*/  ISETP.LT.U32.AND P3, PT, R41, UR16, PT ;  /* 0x0000001029007c0c */ /* 0x000fe4000bf61070 */
[----:B------:R-:W-:-:S02]  /*0470*/  @P1 LEA R8, P5, R15, UR6, 0x3 ;  /* 0x000000060f081c11 */ /* 0x000fc4000f8a18ff */
[C---:B------:R-:W-:Y:S02]  /*0480*/  ISETP.GE.U32.AND.EX P4, PT, R44.reuse, RZ, PT, P4 ;  /* 0x000000ff2c00720c */ /* 0x040fe40003f86140 */
[----:B------:R-:W-:Y:S02]  /*0490*/  @P1 LEA.HI.X R9, R15, UR7, R40, 0x3, P5 ;  /* 0x000000070f091c11 */ /* 0x000fe4000a8f1c28 */
[----:B------:R-:W-:Y:S02]  /*04a0*/  ISETP.LT.AND.EX P3, PT, R44, UR12, !P4, P3 ;  /* 0x0000000c2c007c0c */ /* 0x000fe4000e761330 */
[----:B------:R-:W-:Y:S01]  /*04b0*/  @P2 LEA R18, P4, R17, UR6, 0x3 ;  /* 0x0000000611122c11 */ /* 0x000fe2000f8818ff */
[----:B------:R-:W5:Y:S01]  /*04c0*/  @P1 LDG.E.64 R38, desc[UR14][R8.64] ;  /* 0x0000000e08261981 */ /* 0x000f62000c1e1b00 */
[----:B------:R-:W-:Y:S02]  /*04d0*/  @P1 LEA R12, P5, R15, UR8, 0x3 ;  /* 0x000000080f0c1c11 */ /* 0x000fe4000f8a18ff */
[----:B------:R-:W-:-:S02]  /*04e0*/  @P2 LEA.HI.X R19, R17, UR7, R42, 0x3, P4 ;  /* 0x0000000711132c11 */ /* 0x000fc4000a0f1c2a */
[----:B------:R-:W-:Y:S02]  /*04f0*/  @P2 LEA R20, P4, R17, UR8, 0x3 ;  /* 0x0000000811142c11 */ /* 0x000fe4000f8818ff */
[----:B------:R-:W-:Y:S01]  /*0500*/  @P1 LEA.HI.X R13, R15, UR9, R40, 0x3, P5 ;  /* 0x000000090f0d1c11 */ /* 0x000fe2000a8f1c28 */
[----:B------:R-:W5:Y:S01]  /*0510*/  @P2 LDG.E.64 R24, desc[UR14][R18.64] ;  /* 0x0000000e12182981 */ /* 0x000f62000c1e1b00 */
[----:B------:R-:W-:Y:S02]  /*0520*/  @P2 LEA.HI.X R21, R17, UR9, R42, 0x3, P4 ;  /* 0x0000000911152c11 */ /* 0x000fe4000a0f1c2a */
[C---:B------:R-:W-:Y:S01]  /*0530*/  @P3 LEA R28, P5, R41.reuse, UR6, 0x3 ;  /* 0x00000006291c3c11 */ /* 0x040fe2000f8a18ff */
[----:B------:R-:W5:Y:S01]  /*0540*/  @P1 LDG.E.64 R4, desc[UR14][R12.64] ;  /* 0x0000000e0c041981 */ /* 0x000f62000c1e1b00 */
[C---:B------:R-:W-:Y:S02]  /*0550*/  @P3 LEA R30, P4, R41.reuse, UR8, 0x3 ;  /* 0x00000008291e3c11 */ /* 0x040fe4000f8818ff */
[C-C-:B------:R-:W-:Y:S01]  /*0560*/  @P3 LEA.HI.X R29, R41.reuse, UR7, R44.reuse, 0x3, P5 ;  /* 0x00000007291d3c11 */ /* 0x140fe2000a8f1c2c */
[----:B------:R2:W5:Y:S01]  /*0570*/  @P2 LDG.E.64 R6, desc[UR14][R20.64] ;  /* 0x0000000e14062981 */ /* 0x000562000c1e1b00 */
[----:B------:R-:W-:-:S03]  /*0580*/  @P3 LEA.HI.X R31, R41, UR9, R44, 0x3, P4 ;  /* 0x00000009291f3c11 */ /* 0x000fc6000a0f1c2c */
[----:B------:R0:W5:Y:S04]  /*0590*/  @P3 LDG.E.64 R26, desc[UR14][R28.64] ;  /* 0x0000000e1c1a3981 */ /* 0x000168000c1e1b00 */
[----:B------:R0:W5:Y:S01]  /*05a0*/  @P3 LDG.E.64 R36, desc[UR14][R30.64] ;  /* 0x0000000e1e243981 */ /* 0x000162000c1e1b00 */
[----:B------:R-:W-:Y:S01]  /*05b0*/  BSSY B0, `(.L_x_7166) ;  /* 0x0000014000007945 */ /* 0x000fe20003800000 */
[----:B--2---:R-:W-:-:S06]  /*05c0*/  DMUL R20, R2, UR18 ;  /* 0x0000001202147c28 */ /* 0x004fcc0008000000 */
[----:B------:R-:W1:Y:S01]  /*05d0*/  MUFU.RCP64H R3, R21 ;  /* 0x0000001500037308 */ /* 0x000e620000001800 */
[----:B------:R-:W-:-:S06]  /*05e0*/  IMAD.MOV.U32 R2, RZ, RZ, 0x1 ;  /* 0x00000001ff027424 */ /* 0x000fcc00078e00ff */
[----:B-1----:R-:W-:-:S08]  /*05f0*/  DFMA R8, -R20, R2, 1 ;  /* 0x3ff000001408742b */ /* 0x002fd00000000102 */
[----:B------:R-:W-:-:S08]  /*0600*/  DFMA R8, R8, R8, R8 ;  /* 0x000000080808722b */ /* 0x000fd00000000008 */
[----:B------:R-:W-:-:S08]  /*0610*/  DFMA R8, R2, R8, R2 ;  /* 0x000000080208722b */ /* 0x000fd00000000002 */
[----:B------:R-:W-:-:S08]  /*0620*/  DFMA R2, -R20, R8, 1 ;  /* 0x3ff000001402742b */ /* 0x000fd00000000108 */
[----:B------:R-:W-:-:S08]  /*0630*/  DFMA R2, R8, R2, R8 ;  /* 0x000000020802722b */ /* 0x000fd00000000008 */
[----:B---3--:R-:W-:-:S08]  /*0640*/  DMUL R8, R2, R22 ;  /* 0x0000001602087228 */ /* 0x008fd00000000000 */
[----:B------:R-:W-:-:S08]  /*0650*/  DFMA R12, -R20, R8, R22 ;  /* 0x00000008140c722b */ /* 0x000fd00000000116 */
[----:B------:R-:W-:Y:S01]  /*0660*/  DFMA R2, R2, R12, R8 ;  /* 0x0000000c0202722b */ /* 0x000fe20000000008 */
[----:B------:R-:W-:-:S09]  /*0670*/  FSETP.GEU.AND P5, PT, |R23|, 6.5827683646048100446e-37, PT ;  /* 0x036000001700780b */ /* 0x000fd20003fae200 */
[----:B------:R-:W-:-:S05]  /*0680*/  FFMA R0, RZ, R21, R3 ;  /* 0x00000015ff007223 */ /* 0x000fca0000000003 */
[----:B------:R-:W-:-:S13]  /*0690*/  FSETP.GT.AND P4, PT, |R0|, 1.469367938527859385e-39, PT ;  /* 0x001000000000780b */ /* 0x000fda0003f84200 */
[----:B0-----:R-:W-:Y:S05]  /*06a0*/  @P4 BRA P5, `(.L_x_7167) ;  /* 0x0000000000104947 */ /* 0x001fea0002800000 */
[----:B------:R-:W-:-:S07]  /*06b0*/  MOV R12, 0x6d0 ;  /* 0x000006d0000c7802 */ /* 0x000fce0000000f00 */
[----:B-----5:R-:W-:Y:S05]  /*06c0*/  CALL.REL.NOINC `($__internal_6_$__cuda_sm20_div_rn_f64_full) ;  /* 0x0000000c00887944 */ /* 0x020fea0003c00000 */
[----:B------:R-:W-:Y:S02]  /*06d0*/  IMAD.MOV.U32 R2, RZ, RZ, R30 ;  /* 0x000000ffff027224 */ /* 0x000fe400078e001e */
[----:B------:R-:W-:-:S07]  /*06e0*/  IMAD.MOV.U32 R3, RZ, RZ, R31 ;  /* 0x000000ffff037224 */ /* 0x000fce00078e001f */
.L_x_7167:
[----:B------:R-:W-:Y:S05]  /*06f0*/  BSYNC B0 ;  /* 0x0000000000007941 */ /* 0x000fea0003800000 */
.L_x_7166:
[----:B-----5:R-:W-:Y:S01]  /*0700*/  DMUL R20, R4, UR18 ;  /* 0x0000001204147c28 */ /* 0x020fe20008000000 */
[----:B------:R-:W-:Y:S01]  /*0710*/  FSETP.GEU.AND P5, PT, |R39|, 6.5827683646048100446e-37, PT ;  /* 0x036000002700780b */ /* 0x000fe20003fae200 */
[----:B------:R-:W-:Y:S01]  /*0720*/  IMAD.MOV.U32 R4, RZ, RZ, 0x1 ;  /* 0x00000001ff047424 */ /* 0x000fe200078e00ff */
        /* <DEDUP_REMOVED lines=15> */
[----:B------:R-:W-:-:S07]  /*0820*/  IMAD.MOV.U32 R23, RZ, RZ, R39 ;  /* 0x000000ffff177224 */ /* 0x000fce00078e0027 */
[----:B------:R-:W-:Y:S05]  /*0830*/  CALL.REL.NOINC `($__internal_6_$__cuda_sm20_div_rn_f64_full) ;  /* 0x0000000c002c7944 */ /* 0x000fea0003c00000 */
[----:B------:R-:W-:Y:S02]  /*0840*/  IMAD.MOV.U32 R4, RZ, RZ, R30 ;  /* 0x000000ffff047224 */ /* 0x000fe400078e001e */
[----:B------:R-:W-:-:S07]  /*0850*/  IMAD.MOV.U32 R5, RZ, RZ, R31 ;  /* 0x000000ffff057224 */ /* 0x000fce00078e001f */
.L_x_7169:
[----:B------:R-:W-:Y:S05]  /*0860*/  BSYNC B0 ;  /* 0x0000000000007941 */ /* 0x000fea0003800000 */
.L_x_7168:
[----:B------:R-:W-:Y:S01]  /*0870*/  DMUL R20, R6, UR18 ;  /* 0x0000001206147c28 */ /* 0x000fe20008000000 */
        /* <DEDUP_REMOVED lines=21> */
.L_x_7171:
[----:B------:R-:W-:Y:S05]  /*09d0*/  BSYNC B0 ;  /* 0x0000000000007941 */ /* 0x000fea0003800000 */
.L_x_7170:
[----:B------:R-:W-:Y:S01]  /*09e0*/  DMUL R20, R36, UR18 ;  /* 0x0000001224147c28 */ /* 0x000fe20008000000 */
        /* <DEDUP_REMOVED lines=21> */
.L_x_7173:
[----:B------:R-:W-:Y:S05]  /*0b40*/  BSYNC B0 ;  /* 0x0000000000007941 */ /* 0x000fea0003800000 */
.L_x_7172:
        /* <DEDUP_REMOVED lines=23> */
.L_x_7165:
        /* <DEDUP_REMOVED lines=9> */
.L_x_7183:
[C---:B------:R-:W-:Y:S01]  /*0d50*/  IMAD.SHL.U32 R12, R15.reuse, 0x20, RZ ;  /* 0x000000200f0c7824 */ /* 0x040fe200078e00ff */
[----:B------:R-:W-:-:S04]  /*0d60*/  SHF.L.U64.HI R13, R15, 0x5, R40 ;  /* 0x000000050f0d7819 */ /* 0x000fc80000010228 */
[----:B------:R-:W-:-:S04]  /*0d70*/  IADD3 R8, P0, R12, UR8, RZ ;  /* 0x000000080c087c10 */ /* 0x000fc8000ff1e0ff */
[----:B------:R-:W-:-:S05]  /*0d80*/  IADD3.X R9, R13, UR9, RZ, P0, !PT ;  /* 0x000000090d097c10 */ /* 0x000fca00087fe4ff */
[----:B------:R-:W2:Y:S01]  /*0d90*/  LDG.E.128 R4, desc[UR14][R8.64] ;  /* 0x0000000e08047981 */ /* 0x000ea2000c1e1d00 */
[----:B------:R-:W-:-:S03]  /*0da0*/  IADD3 R2, P0, R12, UR6, RZ ;  /* 0x000000060c027c10 */ /* 0x000fc6000ff1e0ff */
[----:B------:R-:W3:Y:S01]  /*0db0*/  LDG.E.128 R36, desc[UR14][R8.64+0x10] ;  /* 0x0000100e08247981 */ /* 0x000ee2000c1e1d00 */
[----:B------:R-:W-:-:S05]  /*0dc0*/  IADD3.X R3, R13, UR7, RZ, P0, !PT ;  /* 0x000000070d037c10 */ /* 0x000fca00087fe4ff */
[----:B------:R-:W4:Y:S01]  /*0dd0*/  LDG.E.128 R16, desc[UR14][R2.64] ;  /* 0x0000000e02107981 */ /* 0x000f22000c1e1d00 */
[----:B------:R-:W-:Y:S03]  /*0de0*/  BSSY B0, `(.L_x_7175) ;  /* 0x000001c000007945 */ /* 0x000fe60003800000 */
[----:B------:R0:W5:Y:S02]  /*0df0*/  LDG.E.128 R24, desc[UR14][R2.64+0x10] ;  /* 0x0000100e02187981 */ /* 0x000164000c1e1d00 */
[----:B0-----:R-:W-:-:S04]  /*0e00*/  IADD3 R2, P1, R12, UR10, RZ ;  /* 0x0000000a0c027c10 */ /* 0x001fc8000ff3e0ff */
[----:B------:R-:W-:Y:S01]  /*0e10*/  IADD3.X R3, R13, UR11, RZ, P1, !PT ;  /* 0x0000000b0d037c10 */ /* 0x000fe20008ffe4ff */
[----:B--2---:R-:W-:-:S06]  /*0e20*/  DMUL R20, R6, UR18 ;  /* 0x0000001206147c28 */ /* 0x004fcc0008000000 */
[----:B------:R-:W0:Y:S01]  /*0e30*/  MUFU.RCP64H R7, R21 ;  /* 0x0000001500077308 */ /* 0x000e220000001800 */
[----:B------:R-:W-:-:S06]  /*0e40*/  IMAD.MOV.U32 R6, RZ, RZ, 0x1 ;  /* 0x00000001ff067424 */ /* 0x000fcc00078e00ff */
[----:B0-----:R-:W-:-:S08]  /*0e50*/  DFMA R10, -R20, R6, 1 ;  /* 0x3ff00000140a742b */ /* 0x001fd00000000106 */
[----:B------:R-:W-:-:S08]  /*0e60*/  DFMA R10, R10, R10, R10 ;  /* 0x0000000a0a0a722b */ /* 0x000fd0000000000a */
[----:B------:R-:W-:-:S08]  /*0e70*/  DFMA R10, R6, R10, R6 ;  /* 0x0000000a060a722b */ /* 0x000fd00000000006 */
[----:B------:R-:W-:-:S08]  /*0e80*/  DFMA R6, -R20, R10, 1 ;  /* 0x3ff000001406742b */ /* 0x000fd0000000010a */
[----:B------:R-:W-:-:S08]  /*0e90*/  DFMA R6, R10, R6, R10 ;  /* 0x000000060a06722b */ /* 0x000fd0000000000a */
[----:B----4-:R-:W-:-:S08]  /*0ea0*/  DMUL R10, R18, R6 ;  /* 0x00000006120a7228 */ /* 0x010fd00000000000 */
[----:B------:R-:W-:-:S08]  /*0eb0*/  DFMA R8, -R20, R10, R18 ;  /* 0x0000000a1408722b */ /* 0x000fd00000000112 */
[----:B------:R-:W-:Y:S01]  /*0ec0*/  DFMA R6, R6, R8, R10 ;  /* 0x000000080606722b */ /* 0x000fe2000000000a */
[----:B------:R-:W-:-:S09]  /*0ed0*/  FSETP.GEU.AND P2, PT, |R19|, 6.5827683646048100446e-37, PT ;  /* 0x036000001300780b */ /* 0x000fd20003f4e200 */
[----:B------:R-:W-:-:S05]  /*0ee0*/  FFMA R0, RZ, R21, R7 ;  /* 0x00000015ff007223 */ /* 0x000fca0000000007 */
[----:B------:R-:W-:Y:S01]  /*0ef0*/  FSETP.GT.AND P0, PT, |R0|, 1.469367938527859385e-39, PT ;  /* 0x001000000000780b */ /* 0x000fe20003f04200 */
[----:B------:R-:W-:Y:S02]  /*0f00*/  DMUL R10, R4, UR18 ;  /* 0x00000012040a7c28 */ /* 0x000fe40008000000 */
[----:B---3--:R-:W-:Y:S02]  /*0f10*/  DMUL R36, R36, UR18 ;  /* 0x0000001224247c28 */ /* 0x008fe40008000000 */
[----:B------:R-:W-:-:S08]  /*0f20*/  DMUL R38, R38, UR18 ;  /* 0x0000001226267c28 */ /* 0x000fd00008000000 */
[----:B------:R-:W-:Y:S05]  /*0f30*/  @P0 BRA P2, `(.L_x_7176) ;  /* 0x0000000000180947 */ /* 0x000fea0001000000 */
[----:B------:R-:W-:Y:S01]  /*0f40*/  IMAD.MOV.U32 R22, RZ, RZ, R18 ;  /* 0x000000ffff167224 */ /* 0x000fe200078e0012 */
[----:B------:R-:W-:Y:S01]  /*0f50*/  MOV R12, 0xf80 ;  /* 0x00000f80000c7802 */ /* 0x000fe20000000f00 */
[----:B------:R-:W-:-:S07]  /*0f60*/  IMAD.MOV.U32 R23, RZ, RZ, R19 ;  /* 0x000000ffff177224 */ /* 0x000fce00078e0013 */
[----:B-----5:R-:W-:Y:S05]  /*0f70*/  CALL.REL.NOINC `($__internal_6_$__cuda_sm20_div_rn_f64_full) ;  /* 0x00000004005c7944 */ /* 0x020fea0003c00000 */
[----:B------:R-:W-:Y:S02]  /*0f80*/  IMAD.MOV.U32 R6, RZ, RZ, R30 ;  /* 0x000000ffff067224 */ /* 0x000fe400078e001e */
[----:B------:R-:W-:-:S07]  /*0f90*/  IMAD.MOV.U32 R7, RZ, RZ, R31 ;  /* 0x000000ffff077224 */ /* 0x000fce00078e001f */
.L_x_7176:
[----:B------:R-:W-:Y:S05]  /*0fa0*/  BSYNC B0 ;  /* 0x0000000000007941 */ /* 0x000fea0003800000 */
.L_x_7175:
        /* <DEDUP_REMOVED lines=20> */
[----:B-----5:R-:W-:Y:S05]  /*10f0*/  CALL.REL.NOINC `($__internal_6_$__cuda_sm20_div_rn_f64_full) ;  /* 0x0000000000fc7944 */ /* 0x020fea0003c00000 */
[----:B------:R-:W-:Y:S02]  /*1100*/  IMAD.MOV.U32 R4, RZ, RZ, R30 ;  /* 0x000000ffff047224 */ /* 0x000fe400078e001e */
[----:B------:R-:W-:-:S07]  /*1110*/  IMAD.MOV.U32 R5, RZ, RZ, R31 ;  /* 0x000000ffff057224 */ /* 0x000fce00078e001f */
.L_x_7178:
[----:B------:R-:W-:Y:S05]  /*1120*/  BSYNC B0 ;  /* 0x0000000000007941 */ /* 0x000fea0003800000 */
.L_x_7177:
[----:B------:R-:W0:Y:S01]  /*1130*/  MUFU.RCP64H R9, R39 ;  /* 0x0000002700097308 */ /* 0x000e220000001800 */
[----:B------:R-:W-:Y:S01]  /*1140*/  IMAD.MOV.U32 R8, RZ, RZ, 0x1 ;  /* 0x00000001ff087424 */ /* 0x000fe200078e00ff */
[----:B------:R1:W-:Y:S01]  /*1150*/  STG.E.128 desc[UR14][R2.64], R4 ;  /* 0x0000000402007986 */ /* 0x0003e2000c101d0e */
[----:B-----5:R-:W-:Y:S01]  /*1160*/  FSETP.GEU.AND P1, PT, |R27|, 6.5827683646048100446e-37, PT ;  /* 0x036000001b00780b */ /* 0x020fe20003f2e200 */
[----:B------:R-:W-:Y:S03]  /*1170*/  BSSY B0, `(.L_x_7179) ;  /* 0x0000014000007945 */ /* 0x000fe60003800000 */
        /* <DEDUP_REMOVED lines=10> */
[----:B-1----:R-:W-:Y:S05]  /*1220*/  @P0 BRA P1, `(.L_x_7180) ;  /* 0x0000000000200947 */ /* 0x002fea0000800000 */
[----:B------:R-:W-:Y:S01]  /*1230*/  IMAD.MOV.U32 R22, RZ, RZ, R26 ;  /* 0x000000ffff167224 */ /* 0x000fe200078e001a */
[----:B------:R-:W-:Y:S01]  /*1240*/  MOV R12, 0x1290 ;  /* 0x00001290000c7802 */ /* 0x000fe20000000f00 */
[----:B------:R-:W-:Y:S02]  /*1250*/  IMAD.MOV.U32 R23, RZ, RZ, R27 ;  /* 0x000000ffff177224 */ /* 0x000fe400078e001b */
[----:B------:R-:W-:Y:S02]  /*1260*/  IMAD.MOV.U32 R20, RZ, RZ, R38 ;  /* 0x000000ffff147224 */ /* 0x000fe400078e0026 */
[----:B------:R-:W-:-:S07]  /*1270*/  IMAD.MOV.U32 R21, RZ, RZ, R39 ;  /* 0x000000ffff157224 */ /* 0x000fce00078e0027 */
[----:B------:R-:W-:Y:S05]  /*1280*/  CALL.REL.NOINC `($__internal_6_$__cuda_sm20_div_rn_f64_full) ;  /* 0x0000000000987944 */ /* 0x000fea0003c00000 */
[----:B------:R-:W-:Y:S02]  /*1290*/  IMAD.MOV.U32 R10, RZ, RZ, R30 ;  /* 0x000000ffff0a7224 */ /* 0x000fe400078e001e */
[----:B------:R-:W-:-:S07]  /*12a0*/  IMAD.MOV.U32 R11, RZ, RZ, R31 ;  /* 0x000000ffff0b7224 */ /* 0x000fce00078e001f */
.L_x_7180:
[----:B------:R-:W-:Y:S05]  /*12b0*/  BSYNC B0 ;  /* 0x0000000000007941 */ /* 0x000fea0003800000 */
.L_x_7179:
        /* <DEDUP_REMOVED lines=23> */
.L_x_7182:
[----:B------:R-:W-:Y:S05]  /*1430*/  BSYNC B0 ;  /* 0x0000000000007941 */ /* 0x000fea0003800000 */
.L_x_7181:
        /* <DEDUP_REMOVED lines=11> */
        .weak           $__internal_6_$__cuda_sm20_div_rn_f64_full
        .type           $__internal_6_$__cuda_sm20_div_rn_f64_full,@function
        .size           $__internal_6_$__cuda_sm20_div_rn_f64_full,(.L_x_8119 - $__internal_6_$__cuda_sm20_div_rn_f64_full)
$__internal_6_$__cuda_sm20_div_rn_f64_full:
[C---:B------:R-:W-:Y:S01]  /*14f0*/  FSETP.GEU.AND P4, PT, |R21|.reuse, 1.469367938527859385e-39, PT ;  /* 0x001000001500780b */ /* 0x040fe20003f8e200 */
[----:B------:R-:W-:Y:S01]  /*1500*/  IMAD.MOV.U32 R30, RZ, RZ, 0x1 ;  /* 0x00000001ff1e7424 */ /* 0x000fe200078e00ff */
[----:B------:R-:W-:Y:S01]  /*1510*/  LOP3.LUT R18, R21, 0x800fffff, RZ, 0xc0, !PT ;  /* 0x800fffff15127812 */ /* 0x000fe200078ec0ff */
[----:B------:R-:W-:Y:S01]  /*1520*/  IMAD.MOV.U32 R0, RZ, RZ, 0x1ca00000 ;  /* 0x1ca00000ff007424 */ /* 0x000fe200078e00ff */
[C---:B------:R-:W-:Y:S01]  /*1530*/  FSETP.GEU.AND P5, PT, |R23|.reuse, 1.469367938527859385e-39, PT ;  /* 0x001000001700780b */ /* 0x040fe20003fae200 */
[----:B------:R-:W-:Y:S01]  /*1540*/  BSSY B1, `(.L_x_7184) ;  /* 0x0000052000017945 */ /* 0x000fe20003800000 */
[----:B------:R-:W-:Y:S01]  /*1550*/  LOP3.LUT R19, R18, 0x3ff00000, RZ, 0xfc, !PT ;  /* 0x3ff0000012137812 */ /* 0x000fe200078efcff */
[----:B------:R-:W-:Y:S01]  /*1560*/  IMAD.MOV.U32 R18, RZ, RZ, R20 ;  /* 0x000000ffff127224 */ /* 0x000fe200078e0014 */
[----:B------:R-:W-:Y:S02]  /*1570*/  LOP3.LUT R8, R23, 0x7ff00000, RZ, 0xc0, !PT ;  /* 0x7ff0000017087812 */ /* 0x000fe400078ec0ff */
[----:B------:R-:W-:-:S03]  /*1580*/  LOP3.LUT R14, R21, 0x7ff00000, RZ, 0xc0, !PT ;  /* 0x7ff00000150e7812 */ /* 0x000fc600078ec0ff */
[----:B------:R-:W-:-:S04]  /*1590*/  @!P4 DMUL R18, R20, 8.98846567431157953865e+307 ;  /* 0x7fe000001412c828 */ /* 0x000fc80000000000 */
[----:B------:R-:W-:Y:S01]  /*15a0*/  @!P5 LOP3.LUT R9, R21, 0x7ff00000, RZ, 0xc0, !PT ;  /* 0x7ff000001509d812 */ /* 0x000fe200078ec0ff */
[----:B------:R-:W-:Y:S01]  /*15b0*/  @!P5 IMAD.MOV.U32 R34, RZ, RZ, RZ ;  /* 0x000000ffff22d224 */ /* 0x000fe200078e00ff */
[----:B------:R-:W0:Y:S02]  /*15c0*/  MUFU.RCP64H R31, R19 ;  /* 0x00000013001f7308 */ /* 0x000e240000001800 */
[----:B------:R-:W-:-:S04]  /*15d0*/  @!P5 ISETP.GE.U32.AND P6, PT, R8, R9, PT ;  /* 0x000000090800d20c */ /* 0x000fc80003fc6070 */
[----:B------:R-:W-:Y:S02]  /*15e0*/  @!P5 SEL R9, R0, 0x63400000, !P6 ;  /* 0x634000000009d807 */ /* 0x000fe40007000000 */
[----:B------:R-:W-:Y:S02]  /*15f0*/  ISETP.GE.U32.AND P6, PT, R8, R14, PT ;  /* 0x0000000e0800720c */ /* 0x000fe40003fc6070 */
[----:B------:R-:W-:Y:S02]  /*1600*/  @!P5 LOP3.LUT R9, R9, 0x80000000, R23, 0xf8, !PT ;  /* 0x800000000909d812 */ /* 0x000fe400078ef817 */
[----:B------:R-:W-:Y:S02]  /*1610*/  @!P4 LOP3.LUT R14, R19, 0x7ff00000, RZ, 0xc0, !PT ;  /* 0x7ff00000130ec812 */ /* 0x000fe400078ec0ff */
[----:B------:R-:W-:Y:S01]  /*1620*/  @!P5 LOP3.LUT R35, R9, 0x100000, RZ, 0xfc, !PT ;  /* 0x001000000923d812 */ /* 0x000fe200078efcff */
[----:B------:R-:W-:Y:S01]  /*1630*/  IMAD.MOV.U32 R9, RZ, RZ, R8 ;  /* 0x000000ffff097224 */ /* 0x000fe200078e0008 */
[----:B0-----:R-:W-:-:S08]  /*1640*/  DFMA R28, R30, -R18, 1 ;  /* 0x3ff000001e1c742b */ /* 0x001fd00000000812 */
[----:B------:R-:W-:-:S08]  /*1650*/  DFMA R28, R28, R28, R28 ;  /* 0x0000001c1c1c722b */ /* 0x000fd0000000001c */
[----:B------:R-:W-:Y:S01]  /*1660*/  DFMA R30, R30, R28, R30 ;  /* 0x0000001c1e1e722b */ /* 0x000fe2000000001e */
[----:B------:R-:W-:Y:S01]  /*1670*/  SEL R29, R0, 0x63400000, !P6 ;  /* 0x63400000001d7807 */ /* 0x000fe20007000000 */
[----:B------:R-:W-:-:S03]  /*1680*/  IMAD.MOV.U32 R28, RZ, RZ, R22 ;  /* 0x000000ffff1c7224 */ /* 0x000fc600078e0016 */
[----:B------:R-:W-:-:S03]  /*1690*/  LOP3.LUT R29, R29, 0x800fffff, R23, 0xf8, !PT ;  /* 0x800fffff1d1d7812 */ /* 0x000fc600078ef817 */
[----:B------:R-:W-:-:S03]  /*16a0*/  DFMA R32, R30, -R18, 1 ;  /* 0x3ff000001e20742b */ /* 0x000fc60000000812 */
[----:B------:R-:W-:-:S05]  /*16b0*/  @!P5 DFMA R28, R28, 2, -R34 ;  /* 0x400000001c1cd82b */ /* 0x000fca0000000822 */
[----:B------:R-:W-:-:S05]  /*16c0*/  DFMA R30, R30, R32, R30 ;  /* 0x000000201e1e722b */ /* 0x000fca000000001e */
[----:B------:R-:W-:-:S03]  /*16d0*/  @!P5 LOP3.LUT R9, R29, 0x7ff00000, RZ, 0xc0, !PT ;  /* 0x7ff000001d09d812 */ /* 0x000fc600078ec0ff */
[----:B------:R-:W-:Y:S02]  /*16e0*/  DMUL R32, R30, R28 ;  /* 0x0000001c1e207228 */ /* 0x000fe40000000000 */
[----:B------:R-:W-:-:S05]  /*16f0*/  VIADD R13, R9, 0xffffffff ;  /* 0xffffffff090d7836 */ /* 0x000fca0000000000 */
[----:B------:R-:W-:Y:S01]  /*1700*/  ISETP.GT.U32.AND P4, PT, R13, 0x7feffffe, PT ;  /* 0x7feffffe0d00780c */ /* 0x000fe20003f84070 */
[----:B------:R-:W-:Y:S01]  /*1710*/  VIADD R13, R14, 0xffffffff ;  /* 0xffffffff0e0d7836 */ /* 0x000fe20000000000 */
[----:B------:R-:W-:-:S04]  /*1720*/  DFMA R34, R32, -R18, R28 ;  /* 0x800000122022722b */ /* 0x000fc8000000001c */
[----:B------:R-:W-:-:S04]  /*1730*/  ISETP.GT.U32.OR P4, PT, R13, 0x7feffffe, P4 ;  /* 0x7feffffe0d00780c */ /* 0x000fc80002784470 */
[----:B------:R-:W-:-:S09]  /*1740*/  DFMA R34, R30, R34, R32 ;  /* 0x000000221e22722b */ /* 0x000fd20000000020 */
[----:B------:R-:W-:Y:S05]  /*1750*/  @P4 BRA `(.L_x_7185) ;  /* 0x00000000006c4947 */ /* 0x000fea0003800000 */
[----:B------:R-:W-:-:S04]  /*1760*/  LOP3.LUT R13, R21, 0x7ff00000, RZ, 0xc0, !PT ;  /* 0x7ff00000150d7812 */ /* 0x000fc800078ec0ff */
[CC--:B------:R-:W-:Y:S02]  /*1770*/  VIADDMNMX R9, R8.reuse, -R13.reuse, 0xb9600000, !PT ;  /* 0xb960000008097446 */ /* 0x0c0fe4000780090d */
[----:B------:R-:W-:Y:S01]  /*1780*/  ISETP.GE.U32.AND P4, PT, R8, R13, PT ;  /* 0x0000000d0800720c */ /* 0x000fe20003f86070 */
[----:B------:R-:W-:Y:S01]  /*1790*/  IMAD.MOV.U32 R8, RZ, RZ, RZ ;  /* 0x000000ffff087224 */ /* 0x000fe200078e00ff */
        /* <DEDUP_REMOVED lines=14> */
[----:B------:R-:W-:Y:S01]  /*1880*/  DMUL.RP R18, R34, R18 ;  /* 0x0000001222127228 */ /* 0x000fe20000008000 */
[----:B------:R-:W-:-:S06]  /*1890*/  IMAD.MOV.U32 R8, RZ, RZ, RZ ;  /* 0x000000ffff087224 */ /* 0x000fcc00078e00ff */
[----:B------:R-:W-:-:S03]  /*18a0*/  DFMA R8, R30, -R8, R34 ;  /* 0x800000081e08722b */ /* 0x000fc60000000022 */
[----:B------:R-:W-:-:S03]  /*18b0*/  LOP3.LUT R21, R19, R21, RZ, 0x3c, !PT ;  /* 0x0000001513157212 */ /* 0x000fc600078e3cff */
[----:B------:R-:W-:-:S04]  /*18c0*/  IADD3 R8, -R0, -0x43300000, RZ ;  /* 0xbcd0000000087810 */ /* 0x000fc80007ffe1ff */
[----:B------:R-:W-:-:S04]  /*18d0*/  FSETP.NEU.AND P4, PT, |R9|, R8, PT ;  /* 0x000000080900720b */ /* 0x000fc80003f8d200 */
[----:B------:R-:W-:Y:S02]  /*18e0*/  FSEL R30, R18, R30, !P4 ;  /* 0x0000001e121e7208 */ /* 0x000fe40006000000 */
[----:B------:R-:W-:Y:S01]  /*18f0*/  FSEL R31, R21, R31, !P4 ;  /* 0x0000001f151f7208 */ /* 0x000fe20006000000 */
[----:B------:R-:W-:Y:S06]  /*1900*/  BRA `(.L_x_7186) ;  /* 0x0000000000547947 */ /* 0x000fec0003800000 */
.L_x_7185:
        /* <DEDUP_REMOVED lines=16> */
.L_x_7188:
[----:B------:R-:W-:Y:S01]  /*1a10*/  LOP3.LUT R31, R21, 0x80000, RZ, 0xfc, !PT ;  /* 0x00080000151f7812 */ /* 0x000fe200078efcff */
[----:B------:R-:W-:Y:S01]  /*1a20*/  IMAD.MOV.U32 R30, RZ, RZ, R20 ;  /* 0x000000ffff1e7224 */ /* 0x000fe200078e0014 */
[----:B------:R-:W-:Y:S06]  /*1a30*/  BRA `(.L_x_7186) ;  /* 0x0000000000087947 */ /* 0x000fec0003800000 */
.L_x_7187:
[----:B------:R-:W-:Y:S01]  /*1a40*/  LOP3.LUT R31, R23, 0x80000, RZ, 0xfc, !PT ;  /* 0x00080000171f7812 */ /* 0x000fe200078efcff */
[----:B------:R-:W-:-:S07]  /*1a50*/  IMAD.MOV.U32 R30, RZ, RZ, R22 ;  /* 0x000000ffff1e7224 */ /* 0x000fce00078e0016 */
.L_x_7186:
[----:B------:R-:W-:Y:S05]  /*1a60*/  BSYNC B1 ;  /* 0x0000000000017941 */ /* 0x000fea0003800000 */
.L_x_7184:
[----:B------:R-:W-:-:S04]  /*1a70*/  IMAD.MOV.U32 R13, RZ, RZ, 0x0 ;  /* 0x00000000ff0d7424 */ /* 0x000fc800078e00ff */
[----:B------:R-:W-:Y:S05]  /*1a80*/  RET.REL.NODEC R12 `(_ZN2at6native55_GLOBAL__N__de093ff9_22_ForeachBinaryOpList_cu_a911ec4325multi_tensor_apply_kernelINS1_18TensorListMetadataILi3EEENS1_24BinaryOpListAlphaFunctorIdLi3ELi2ELi2EEEJSt7dividesIdEdEEEvT_T0_DpT1_) ;  /* 0xffffffe40c5c7950 */ /* 0x000fea0003c3ffff */
.L_x_7189:
        /* <DEDUP_REMOVED lines=15> */
.L_x_8119:


//--------------------- .text._ZN2at6native55_GLOBAL__N__de093ff9_22_ForeachBinaryOpList_cu_a911ec4325multi_tensor_apply_kernelINS1_18TensorListMetadataILi3EEENS1_24BinaryOpListAlphaFunctorIsLi3ELi2ELi2EEEJSt7dividesIsEsEEEvT_T0_DpT1_ --------------------------
	.section	.text._ZN2at6native55_GLOBAL__N__de093ff9_22_ForeachBinaryOpList_cu_a911ec4325multi_tensor_apply_kernelINS1_18TensorListMetadataILi3EEENS1_24BinaryOpListAlphaFunctorIsLi3ELi2ELi2EEEJSt7dividesIsEsEEEvT_T0_DpT1_,"ax",@progbits
	.align	128
.text._ZN2at6native55_GLOBAL__N__de093ff9_22_ForeachBinaryOpList_cu_a911ec4325multi_tensor_apply_kernelINS1_18TensorListMetadataILi3EEENS1_24BinaryOpListAlphaFunctorIsLi3ELi2ELi2EEEJSt7dividesIsEsEEEvT_T0_DpT1_:
        .type           _ZN2at6native55_GLOBAL__N__de093ff9_22_ForeachBinaryOpList_cu_a911ec4325multi_tensor_apply_kernelINS1_18TensorListMetadataILi3EEENS1_24BinaryOpListAlphaFunctorIsLi3ELi2ELi2EEEJSt7dividesIsEsEEEvT_T0_DpT1_,@function
        .size           _ZN2at6native55_GLOBAL__N__de093ff9_22_ForeachBinaryOpList_cu_a911ec4325multi_tensor_apply_kernelINS1_18TensorListMetadataILi3EEENS1_24BinaryOpListAlphaFunctorIsLi3ELi2ELi2EEEJSt7dividesIsEsEEEvT_T0_DpT1_,(.L_x_8121 - _ZN2at6native55_GLOBAL__N__de093ff9_22_ForeachBinaryOpList_cu_a911ec4325multi_tensor_apply_kernelINS1_18TensorListMetadataILi3EEENS1_24BinaryOpListAlphaFunctorIsLi3ELi2ELi2EEEJSt7dividesIsEsEEEvT_T0_DpT1_)
        .other          _ZN2at6native55_GLOBAL__N__de093ff9_22_ForeachBinaryOpList_cu_a911ec4325multi_tensor_apply_kernelINS1_18TensorListMetadataILi3EEENS1_24BinaryOpListAlphaFunctorIsLi3ELi2ELi2EEEJSt7dividesIsEsEEEvT_T0_DpT1_,@"STO_CUDA_ENTRY STV_DEFAULT"
_ZN2at6native55_GLOBAL__N__de093ff9_22_ForeachBinaryOpList_cu_a911ec4325multi_tensor_apply_kernelINS1_18TensorListMetadataILi3EEENS1_24BinaryOpListAlphaFunctorIsLi3ELi2ELi2EEEJSt7dividesIsEsEEEvT_T0_DpT1_:
        /* <DEDUP_REMOVED lines=31> */
.L_x_7191:
[----:B0-----:R-:W-:Y:S02]  /*01f0*/  IADD3 R8, P1, R0, R6, RZ ;  /* 0x0000000600087210 */ /* 0x001fe40007f3e0ff */
[----:B------:R-:W-:Y:S02]  /*0200*/  PRMT R13, RZ, 0x7610, R13 ;  /* 0x00007610ff0d7816 */ /* 0x000fe4000000000d */
[C---:B------:R-:W-:Y:S01]  /*0210*/  ISETP.GE.U32.AND P0, PT, R8.reuse, 0x10000, PT ;  /* 0x000100000800780c */ /* 0x040fe20003f06070 */
[----:B------:R-:W-:Y:S01]  /*0220*/  IMAD.X R5, RZ, RZ, R7, P1 ;  /* 0x000000ffff057224 */ /* 0x000fe200008e0607 */
[----:B------:R-:W-:-:S04]  /*0230*/  ISETP.LT.U32.AND P1, PT, R8, UR16, PT ;  /* 0x0000001008007c0c */ /* 0x000fc8000bf21070 */
[----:B------:R-:W-:-:S04]  /*0240*/  ISETP.GE.U32.AND.EX P0, PT, R5, RZ, PT, P0 ;  /* 0x000000ff0500720c */ /* 0x000fc80003f06100 */
[----:B------:R-:W-:-:S13]  /*0250*/  ISETP.LT.AND.EX P0, PT, R5, UR5, !P0, P1 ;  /* 0x0000000505007c0c */ /* 0x000fda000c701310 */
[----:B------:R-:W-:-:S04]  /*0260*/  @P0 LEA R10, P1, R8, UR8, 0x1 ;  /* 0x00000008080a0c11 */ /* 0x000fc8000f8208ff */
[----:B------:R-:W-:-:S05]  /*0270*/  @P0 LEA.HI.X R11, R8, UR9, R5, 0x1, P1 ;  /* 0x00000009080b0c11 */ /* 0x000fca00088f0c05 */
[----:B------:R0:W2:Y:S01]  /*0280*/  @P0 LDG.E.U16 R13, desc[UR14][R10.64] ;  /* 0x0000000e0a0d0981 */ /* 0x0000a2000c1e1500 */
[----:B-1----:R-:W-:Y:S02]  /*0290*/  IADD3 R9, P2, R2, R8, RZ ;  /* 0x0000000802097210 */ /* 0x002fe40007f5e0ff */
        /* <DEDUP_REMOVED lines=8> */
[----:B------:R1:W3:Y:S01]  /*0320*/  @P1 LDG.E.U16 R25, desc[UR14][R14.64] ;  /* 0x0000000e0e191981 */ /* 0x0002e2000c1e1500 */
[C---:B------:R-:W-:Y:S02]  /*0330*/  @P0 LEA R18, P2, R8.reuse, UR6, 0x1 ;  /* 0x0000000608120c11 */ /* 0x040fe4000f8408ff */
[----:B------:R-:W-:Y:S02]  /*0340*/  PRMT R24, RZ, 0x7610, R24 ;  /* 0x00007610ff187816 */ /* 0x000fe40000000018 */
[----:B------:R-:W-:-:S05]  /*0350*/  @P0 LEA.HI.X R19, R8, UR7, R5, 0x1, P2 ;  /* 0x0000000708130c11 */ /* 0x000fca00090f0c05 */
[----:B------:R-:W4:Y:S01]  /*0360*/  @P0 LDG.E.U16 R24, desc[UR14][R18.64] ;  /* 0x0000000e12180981 */ /* 0x000f22000c1e1500 */
[----:B0-----:R-:W-:Y:S02]  /*0370*/  LEA R11, P3, R2, R8, 0x1 ;  /* 0x00000008020b7211 */ /* 0x001fe400078608ff */
[----:B------:R-:W-:Y:S02]  /*0380*/  PRMT R22, RZ, 0x7610, R22 ;  /* 0x00007610ff167816 */ /* 0x000fe40000000016 */
[C---:B------:R-:W-:Y:S01]  /*0390*/  ISETP.GE.U32.AND P2, PT, R11.reuse, 0x10000, PT ;  /* 0x000100000b00780c */ /* 0x040fe20003f46070 */
[----:B------:R-:W-:Y:S01]  /*03a0*/  IMAD.X R10, RZ, RZ, R5, P3 ;  /* 0x000000ffff0a7224 */ /* 0x000fe200018e0605 */
[----:B------:R-:W-:-:S04]  /*03b0*/  ISETP.LT.U32.AND P3, PT, R11, UR16, PT ;  /* 0x000000100b007c0c */ /* 0x000fc8000bf61070 */
[----:B------:R-:W-:-:S04]  /*03c0*/  ISETP.GE.U32.AND.EX P2, PT, R10, RZ, PT, P2 ;  /* 0x000000ff0a00720c */ /* 0x000fc80003f46120 */
[----:B------:R-:W-:Y:S02]  /*03d0*/  ISETP.LT.AND.EX P2, PT, R10, UR5, !P2, P3 ;  /* 0x000000050a007c0c */ /* 0x000fe4000d741330 */
[----:B------:R-:W-:-:S11]  /*03e0*/  PRMT R21, RZ, 0x7610, R21 ;  /* 0x00007610ff157816 */ /* 0x000fd60000000015 */
[----:B-1----:R-:W-:-:S04]  /*03f0*/  @P2 LEA R14, P3, R11, UR8, 0x1 ;  /* 0x000000080b0e2c11 */ /* 0x002fc8000f8608ff */
[----:B------:R-:W-:Y:S02]  /*0400*/  @P2 LEA.HI.X R15, R11, UR9, R10, 0x1, P3 ;  /* 0x000000090b0f2c11 */ /* 0x000fe400098f0c0a */
[----:B------:R-:W-:-:S03]  /*0410*/  @P1 LEA R16, P3, R9, UR6, 0x1 ;  /* 0x0000000609101c11 */ /* 0x000fc6000f8608ff */
[----:B------:R-:W5:Y:S01]  /*0420*/  @P2 LDG.E.U16 R22, desc[UR14][R14.64] ;  /* 0x0000000e0e162981 */ /* 0x000f62000c1e1500 */
[----:B------:R-:W-:-:S05]  /*0430*/  @P1 LEA.HI.X R17, R9, UR7, R12, 0x1, P3 ;  /* 0x0000000709111c11 */ /* 0x000fca00098f0c0c */
[----:B------:R0:W5:Y:S01]  /*0440*/  @P1 LDG.E.U16 R21, desc[UR14][R16.64] ;  /* 0x0000000e10151981 */ /* 0x000162000c1e1500 */
[----:B------:R-:W-:Y:S01]  /*0450*/  IMAD R3, R2, 0x3, RZ ;  /* 0x0000000302037824 */ /* 0x000fe200078e02ff */
[----:B------:R-:W-:Y:S02]  /*0460*/  ULDC.U16 UR4, c[0x0][0xe5a] ;  /* 0x0003968000047ab9 */ /* 0x000fe40000000400 */
[----:B------:R-:W-:Y:S02]  /*0470*/  UPRMT UR4, UR4, 0x9910, URZ ;  /* 0x0000991004047896 */ /* 0x000fe4000800003f */
[----:B------:R-:W-:-:S04]  /*0480*/  IADD3 R4, P4, R3, R8, RZ ;  /* 0x0000000803047210 */ /* 0x000fc80007f9e0ff */
[C---:B------:R-:W-:Y:S01]  /*0490*/  ISETP.GE.U32.AND P3, PT, R4.reuse, 0x10000, PT ;  /* 0x000100000400780c */ /* 0x040fe20003f66070 */
[----:B------:R-:W-:Y:S01]  /*04a0*/  IMAD.X R3, RZ, RZ, R5, P4 ;  /* 0x000000ffff037224 */ /* 0x000fe200020e0605 */
[----:B------:R-:W-:Y:S02]  /*04b0*/  ISETP.LT.U32.AND P4, PT, R4, UR16, PT ;  /* 0x0000001004007c0c */ /* 0x000fe4000bf81070 */
[----:B0-----:R-:W-:Y:S02]  /*04c0*/  PRMT R17, RZ, 0x7610, R17 ;  /* 0x00007610ff117816 */ /* 0x001fe40000000011 */
[----:B------:R-:W-:-:S04]  /*04d0*/  ISETP.GE.U32.AND.EX P3, PT, R3, RZ, PT, P3 ;  /* 0x000000ff0300720c */ /* 0x000fc80003f66130 */
[----:B------:R-:W-:-:S13]  /*04e0*/  ISETP.LT.AND.EX P3, PT, R3, UR5, !P3, P4 ;  /* 0x0000000503007c0c */ /* 0x000fda000df61340 */
[----:B------:R-:W-:-:S04]  /*04f0*/  @P3 LEA R14, P4, R4, UR8, 0x1 ;  /* 0x00000008040e3c11 */ /* 0x000fc8000f8808ff */
[----:B------:R-:W-:-:S05]  /*0500*/  @P3 LEA.HI.X R15, R4, UR9, R3, 0x1, P4 ;  /* 0x00000009040f3c11 */ /* 0x000fca000a0f0c03 */
[----:B------:R0:W5:Y:S01]  /*0510*/  @P3 LDG.E.U16 R17, desc[UR14][R14.64] ;  /* 0x0000000e0e113981 */ /* 0x000162000c1e1500 */
[C---:B------:R-:W-:Y:S02]  /*0520*/  @P2 LEA R18, P4, R11.reuse, UR6, 0x1 ;  /* 0x000000060b122c11 */ /* 0x040fe4000f8808ff */
[----:B------:R-:W-:Y:S02]  /*0530*/  PRMT R20, RZ, 0x7610, R20 ;  /* 0x00007610ff147816 */ /* 0x000fe40000000014 */
[----:B------:R-:W-:-:S05]  /*0540*/  @P2 LEA.HI.X R19, R11, UR7, R10, 0x1, P4 ;  /* 0x000000070b132c11 */ /* 0x000fca000a0f0c0a */
[----:B------:R3:W5:Y:S01]  /*0550*/  @P2 LDG.E.U16 R20, desc[UR14][R18.64] ;  /* 0x0000000e12142981 */ /* 0x000762000c1e1500 */
[----:B--2---:R-:W-:-:S05]  /*0560*/  PRMT R13, R13, 0x9910, RZ ;  /* 0x000099100d0d7816 */ /* 0x004fca00000000ff */
[----:B------:R-:W-:-:S05]  /*0570*/  IMAD R13, R13, UR4, RZ ;  /* 0x000000040d0d7c24 */ /* 0x000fca000f8e02ff */
[----:B------:R-:W-:-:S04]  /*0580*/  PRMT R13, R13, 0x9910, RZ ;  /* 0x000099100d0d7816 */ /* 0x000fc800000000ff */
[----:B------:R-:W-:-:S04]  /*0590*/  IABS R23, R13 ;  /* 0x0000000d00177213 */ /* 0x000fc80000000000 */
[----:B------:R-:W1:Y:S08]  /*05a0*/  I2F.RP R16, R23 ;  /* 0x0000001700107306 */ /* 0x000e700000209400 */
[----:B-1----:R-:W1:Y:S02]  /*05b0*/  MUFU.RCP R16, R16 ;  /* 0x0000001000107308 */ /* 0x002e640000001000 */
[----:B-1----:R-:W-:-:S06]  /*05c0*/  VIADD R26, R16, 0xffffffe ;  /* 0x0ffffffe101a7836 */ /* 0x002fcc0000000000 */
[----:B0-----:R-:W0:Y:S01]  /*05d0*/  F2I.FTZ.U32.TRUNC.NTZ R15, R26 ;  /* 0x0000001a000f7305 */ /* 0x001e22000021f000 */
[----:B------:R-:W-:Y:S01]  /*05e0*/  PRMT R16, RZ, 0x7610, R16 ;  /* 0x00007610ff107816 */ /* 0x000fe20000000010 */
[----:B0-----:R-:W-:-:S04]  /*05f0*/  IMAD.MOV R14, RZ, RZ, -R15 ;  /* 0x000000ffff0e7224 */ /* 0x001fc800078e0a0f */
[----:B------:R-:W-:Y:S02]  /*0600*/  IMAD R27, R14, R23, RZ ;  /* 0x000000170e1b7224 */ /* 0x000fe400078e02ff */
[----:B------:R-:W-:-:S04]  /*0610*/  IMAD.MOV.U32 R14, RZ, RZ, RZ ;  /* 0x000000ffff0e7224 */ /* 0x000fc800078e00ff */
[----:B------:R-:W-:Y:S01]  /*0620*/  IMAD.HI.U32 R27, R15, R27, R14 ;  /* 0x0000001b0f1b7227 */ /* 0x000fe200078e000e */
[----:B------:R-:W-:-:S04]  /*0630*/  @P3 LEA R14, P4, R4, UR6, 0x1 ;  /* 0x00000006040e3c11 */ /* 0x000fc8000f8808ff */
[----:B------:R-:W-:-:S05]  /*0640*/  @P3 LEA.HI.X R15, R4, UR7, R3, 0x1, P4 ;  /* 0x00000007040f3c11 */ /* 0x000fca000a0f0c03 */
[----:B------:R0:W2:Y:S01]  /*0650*/  @P3 LDG.E.U16 R16, desc[UR14][R14.64] ;  /* 0x0000000e0e103981 */ /* 0x0000a2000c1e1500 */
[----:B---3--:R-:W-:-:S05]  /*0660*/  PRMT R18, R25, 0x9910, RZ ;  /* 0x0000991019127816 */ /* 0x008fca00000000ff */
[----:B------:R-:W-:-:S05]  /*0670*/  IMAD R18, R18, UR4, RZ ;  /* 0x0000000412127c24 */ /* 0x000fca000f8e02ff */
[----:B------:R-:W-:-:S04]  /*0680*/  PRMT R18, R18, 0x9910, RZ ;  /* 0x0000991012127816 */ /* 0x000fc800000000ff */
[----:B------:R-:W-:-:S04]  /*0690*/  IABS R25, R18 ;  /* 0x0000001200197213 */ /* 0x000fc80000000000 */
[----:B------:R-:W1:Y:S01]  /*06a0*/  I2F.RP R19, R25 ;  /* 0x0000001900137306 */ /* 0x000e620000209400 */
[----:B----4-:R-:W-:Y:S02]  /*06b0*/  PRMT R26, R24, 0x9910, RZ ;  /* 0x00009910181a7816 */ /* 0x010fe400000000ff */
[----:B0-----:R-:W-:Y:S02]  /*06c0*/  IABS R15, R13 ;  /* 0x0000000d000f7213 */ /* 0x001fe40000000000 */
[----:B------:R-:W-:-:S03]  /*06d0*/  IABS R14, R26 ;  /* 0x0000001a000e7213 */ /* 0x000fc60000000000 */
[----:B-1----:R-:W0:Y:S01]  /*06e0*/  MUFU.RCP R19, R19 ;  /* 0x0000001300137308 */ /* 0x002e220000001000 */
[----:B------:R-:W-:Y:S02]  /*06f0*/  IMAD.MOV R29, RZ, RZ, -R15 ;  /* 0x000000ffff1d7224 */ /* 0x000fe400078e0a0f */
[----:B------:R-:W-:-:S04]  /*0700*/  IMAD.HI.U32 R24, R27, R14, RZ ;  /* 0x0000000e1b187227 */ /* 0x000fc800078e00ff */
[----:B------:R-:W-:Y:S02]  /*0710*/  IMAD R14, R24, R29, R14 ;  /* 0x0000001d180e7224 */ /* 0x000fe400078e020e */
[----:B0-----:R-:W-:-:S03]  /*0720*/  VIADD R15, R19, 0xffffffe ;  /* 0x0ffffffe130f7836 */ /* 0x001fc60000000000 */
[----:B------:R-:W-:-:S03]  /*0730*/  ISETP.GT.U32.AND P5, PT, R23, R14, PT ;  /* 0x0000000e1700720c */ /* 0x000fc60003fa4070 */
[----:B------:R-:W0:Y:S10]  /*0740*/  F2I.FTZ.U32.TRUNC.NTZ R15, R15 ;  /* 0x0000000f000f7305 */ /* 0x000e34000021f000 */
[----:B------:R-:W-:-:S02]  /*0750*/  @!P5 IMAD.IADD R14, R14, 0x1, -R23 ;  /* 0x000000010e0ed824 */ /* 0x000fc400078e0a17 */
[----:B0-----:R-:W-:-:S03]  /*0760*/  IMAD.MOV R28, RZ, RZ, -R15 ;  /* 0x000000ffff1c7224 */ /* 0x001fc600078e0a0f */
[----:B------:R-:W-:Y:S01]  /*0770*/  ISETP.GE.U32.AND P6, PT, R14, R23, PT ;  /* 0x000000170e00720c */ /* 0x000fe20003fc6070 */
[----:B------:R-:W-:Y:S02]  /*0780*/  IMAD.MOV.U32 R14, RZ, RZ, RZ ;  /* 0x000000ffff0e7224 */ /* 0x000fe400078e00ff */
[----:B------:R-:W-:-:S04]  /*0790*/  IMAD R19, R28, R25, RZ ;  /* 0x000000191c137224 */ /* 0x000fc800078e02ff */
[----:B------:R-:W-:Y:S01]  /*07a0*/  IMAD.HI.U32 R14, R15, R19, R14 ;  /* 0x000000130f0e7227 */ /* 0x000fe200078e000e */
[----:B-----5:R-:W-:Y:S02]  /*07b0*/  PRMT R19, R22, 0x9910, RZ ;  /* 0x0000991016137816 */ /* 0x020fe400000000ff */
[----:B------:R-:W-:-:S03]  /*07c0*/  PRMT R27, R21, 0x9910, RZ ;  /* 0x00009910151b7816 */ /* 0x000fc600000000ff */
[----:B------:R-:W-:Y:S01]  /*07d0*/  IMAD R15, R19, UR4, RZ ;  /* 0x00000004130f7c24 */ /* 0x000fe2000f8e02ff */
[----:B------:R-:W-:-:S04]  /*07e0*/  IABS R21, R18 ;  /* 0x0000001200157213 */ /* 0x000fc80000000000 */
[----:B------:R-:W-:Y:S02]  /*07f0*/  PRMT R19, R15, 0x9910, RZ ;  /* 0x000099100f137816 */ /* 0x000fe400000000ff */
[----:B------:R-:W-:Y:S01]  /*0800*/  IABS R15, R27 ;  /* 0x0000001b000f7213 */ /* 0x000fe20000000000 */
[----:B------:R-:W-:Y:S01]  /*0810*/  IMAD.MOV R23, RZ, RZ, -R21 ;  /* 0x000000ffff177224 */ /* 0x000fe200078e0a15 */
[----:B------:R-:W-:-:S03]  /*0820*/  IABS R21, R19 ;  /* 0x0000001300157213 */ /* 0x000fc60000000000 */
[----:B------:R-:W-:-:S04]  /*0830*/  IMAD.HI.U32 R22, R14, R15, RZ ;  /* 0x0000000f0e167227 */ /* 0x000fc800078e00ff */
[----:B------:R-:W-:Y:S02]  /*0840*/  IMAD R14, R22, R23, R15 ;  /* 0x00000017160e7224 */ /* 0x000fe400078e020f */
[----:B------:R-:W0:Y:S08]  /*0850*/  I2F.RP R23, R21 ;  /* 0x0000001500177306 */ /* 0x000e300000209400 */
[----:B0-----:R-:W0:Y:S01]  /*0860*/  MUFU.RCP R23, R23 ;  /* 0x0000001700177308 */ /* 0x001e220000001000 */
[----:B------:R-:W-:Y:S01]  /*0870*/  ISETP.GT.U32.AND P4, PT, R25, R14, PT ;  /* 0x0000000e1900720c */ /* 0x000fe20003f84070 */
[----:B0-----:R-:W-:-:S06]  /*0880*/  VIADD R15, R23, 0xffffffe ;  /* 0x0ffffffe170f7836 */ /* 0x001fcc0000000000 */
[----:B------:R-:W0:Y:S06]  /*0890*/  F2I.FTZ.U32.TRUNC.NTZ R15, R15 ;  /* 0x0000000f000f7305 */ /* 0x000e2c000021f000 */
[----:B------:R-:W-:Y:S01]  /*08a0*/  @!P4 IMAD.IADD R14, R14, 0x1, -R25 ;  /* 0x000000010e0ec824 */ /* 0x000fe200078e0a19 */
[----:B------:R-:W-:Y:S01]  /*08b0*/  PRMT R17, R17, 0x9910, RZ ;  /* 0x0000991011117816 */ /* 0x000fe200000000ff */
[----:B------:R-:W-:-:S03]  /*08c0*/  @!P5 VIADD R24, R24, 0x1 ;  /* 0x000000011818d836 */ /* 0x000fc60000000000 */
[----:B------:R-:W-:Y:S01]  /*08d0*/  ISETP.GE.U32.AND P5, PT, R14, R25, PT ;  /* 0x000000190e00720c */ /* 0x000fe20003fa6070 */
[----:B------:R-:W-:Y:S02]  /*08e0*/  IMAD R17, R17, UR4, RZ ;  /* 0x0000000411117c24 */ /* 0x000fe4000f8e02ff */
[----:B0-----:R-:W-:-:S03]  /*08f0*/  IMAD.MOV R14, RZ, RZ, -R15 ;  /* 0x000000ffff0e7224 */ /* 0x001fc600078e0a0f */
[----:B------:R-:W-:Y:S01]  /*0900*/  PRMT R17, R17, 0x9910, RZ ;  /* 0x0000991011117816 */ /* 0x000fe200000000ff */
[----:B------:R-:W-:Y:S02]  /*0910*/  IMAD R23, R14, R21, RZ ;  /* 0x000000150e177224 */ /* 0x000fe400078e02ff */
[----:B------:R-:W-:-:S04]  /*0920*/  IMAD.MOV.U32 R14, RZ, RZ, RZ ;  /* 0x000000ffff0e7224 */ /* 0x000fc800078e00ff */
[----:B------:R-:W-:Y:S01]  /*0930*/  IMAD.HI.U32 R14, R15, R23, R14 ;  /* 0x000000170f0e7227 */ /* 0x000fe200078e000e */
[----:B------:R-:W-:Y:S02]  /*0940*/  IABS R23, R17 ;  /* 0x0000001100177213 */ /* 0x000fe40000000000 */
[----:B------:R-:W-:Y:S02]  /*0950*/  LOP3.LUT R26, R26, R13, RZ, 0x3c, !PT ;  /* 0x0000000d1a1a7212 */ /* 0x000fe400078e3cff */
[----:B------:R-:W0:Y:S01]  /*0960*/  I2F.RP R15, R23 ;  /* 0x00000017000f7306 */ /* 0x000e220000209400 */
[----:B------:R-:W-:Y:S01]  /*0970*/  @P6 VIADD R24, R24, 0x1 ;  /* 0x0000000118186836 */ /* 0x000fe20000000000 */
[----:B------:R-:W-:-:S06]  /*0980*/  ISETP.GE.AND P6, PT, R26, RZ, PT ;  /* 0x000000ff1a00720c */ /* 0x000fcc0003fc6270 */
[----:B0-----:R-:W0:Y:S07]  /*0990*/  MUFU.RCP R15, R15 ;  /* 0x0000000f000f7308 */ /* 0x001e2e0000001000 */
[----:B------:R-:W-:Y:S01]  /*09a0*/  @!P6 IMAD.MOV R24, RZ, RZ, -R24 ;  /* 0x000000ffff18e224 */ /* 0x000fe200078e0a18 */
[----:B------:R-:W-:Y:S02]  /*09b0*/  ISETP.NE.AND P6, PT, R13, RZ, PT ;  /* 0x000000ff0d00720c */ /* 0x000fe40003fc5270 */
[----:B------:R-:W-:Y:S01]  /*09c0*/  LOP3.LUT R27, R27, R18, RZ, 0x3c, !PT ;  /* 0x000000121b1b7212 */ /* 0x000fe200078e3cff */
[----:B------:R-:W-:Y:S01]  /*09d0*/  @!P4 VIADD R22, R22, 0x1 ;  /* 0x000000011616c836 */ /* 0x000fe20000000000 */
[----:B------:R-:W-:-:S02]  /*09e0*/  ISETP.NE.AND P4, PT, R18, RZ, PT ;  /* 0x000000ff1200720c */ /* 0x000fc40003f85270 */
[----:B------:R-:W-:Y:S01]  /*09f0*/  IABS R25, R19 ;  /* 0x0000001300197213 */ /* 0x000fe20000000000 */
[----:B------:R-:W-:-:S06]  /*0a00*/  @P5 VIADD R22, R22, 0x1 ;  /* 0x0000000116165836 */ /* 0x000fcc0000000000 */
[----:B------:R-:W-:Y:S02]  /*0a10*/  @!P6 LOP3.LUT R24, RZ, R13, RZ, 0x33, !PT ;  /* 0x0000000dff18e212 */ /* 0x000fe400078e33ff */
[----:B------:R-:W-:Y:S01]  /*0a20*/  ISETP.GE.AND P6, PT, R27, RZ, PT ;  /* 0x000000ff1b00720c */ /* 0x000fe20003fc6270 */
[----:B0-----:R-:W-:Y:S01]  /*0a30*/  VIADD R13, R15, 0xffffffe ;  /* 0x0ffffffe0f0d7836 */ /* 0x001fe20000000000 */
[----:B------:R-:W-:Y:S01]  /*0a40*/  PRMT R20, R20, 0x9910, RZ ;  /* 0x0000991014147816 */ /* 0x000fe200000000ff */
[----:B------:R-:W-:-:S04]  /*0a50*/  IMAD.MOV R26, RZ, RZ, -R25 ;  /* 0x000000ffff1a7224 */ /* 0x000fc800078e0a19 */
[----:B------:R-:W0:Y:S01]  /*0a60*/  F2I.FTZ.U32.TRUNC.NTZ R13, R13 ;  /* 0x0000000d000d7305 */ /* 0x000e22000021f000 */
[----:B------:R-:W-:Y:S01]  /*0a70*/  IABS R15, R20 ;  /* 0x00000014000f7213 */ /* 0x000fe20000000000 */
[----:B------:R-:W-:-:S04]  /*0a80*/  IMAD.MOV.U32 R25, RZ, RZ, R22 ;  /* 0x000000ffff197224 */ /* 0x000fc800078e0016 */
[----:B------:R-:W-:Y:S01]  /*0a90*/  @!P6 IMAD.MOV R25, RZ, RZ, -R25 ;  /* 0x000000ffff19e224 */ /* 0x000fe200078e0a19 */
[----:B------:R-:W-:Y:S01]  /*0aa0*/  @!P4 LOP3.LUT R25, RZ, R18, RZ, 0x33, !PT ;  /* 0x00000012ff19c212 */ /* 0x000fe200078e33ff */
[----:B------:R-:W-:Y:S01]  /*0ab0*/  IMAD.HI.U32 R22, R14, R15, RZ ;  /* 0x0000000f0e167227 */ /* 0x000fe200078e00ff */
[----:B------:R-:W-:-:S03]  /*0ac0*/  @P0 LEA R14, P4, R8, UR10, 0x1 ;  /* 0x0000000a080e0c11 */ /* 0x000fc6000f8808ff */
[----:B------:R-:W-:Y:S01]  /*0ad0*/  IMAD R18, R22, R26, R15 ;  /* 0x0000001a16127224 */ /* 0x000fe200078e020f */
[----:B------:R-:W-:Y:S02]  /*0ae0*/  @P0 LEA.HI.X R15, R8, UR11, R5, 0x1, P4 ;  /* 0x0000000b080f0c11 */ /* 0x000fe4000a0f0c05 */
[----:B------:R-:W-:Y:S01]  /*0af0*/  @P1 LEA R8, P4, R9, UR10, 0x1 ;  /* 0x0000000a09081c11 */ /* 0x000fe2000f8808ff */
[----:B0-----:R-:W-:-:S03]  /*0b00*/  IMAD.MOV R26, RZ, RZ, -R13 ;  /* 0x000000ffff1a7224 */ /* 0x001fc600078e0a0d */
[----:B------:R-:W-:Y:S01]  /*0b10*/  @P1 LEA.HI.X R9, R9, UR11, R12, 0x1, P4 ;  /* 0x0000000b09091c11 */ /* 0x000fe2000a0f0c0c */
[----:B------:R-:W-:Y:S02]  /*0b20*/  IMAD R5, R26, R23, RZ ;  /* 0x000000171a057224 */ /* 0x000fe400078e02ff */
[----:B------:R-:W-:Y:S01]  /*0b30*/  IMAD.MOV.U32 R12, RZ, RZ, RZ ;  /* 0x000000ffff0c7224 */ /* 0x000fe200078e00ff */
[----:B------:R-:W-:-:S03]  /*0b40*/  ISETP.GT.U32.AND P5, PT, R21, R18, PT ;  /* 0x000000121500720c */ /* 0x000fc60003fa4070 */
[----:B------:R-:W-:Y:S01]  /*0b50*/  IMAD.HI.U32 R5, R13, R5, R12 ;  /* 0x000000050d057227 */ /* 0x000fe200078e000c */
[----:B------:R-:W-:-:S05]  /*0b60*/  IABS R12, R17 ;  /* 0x00000011000c7213 */ /* 0x000fca0000000000 */
[----:B------:R-:W-:-:S04]  /*0b70*/  IMAD.MOV R12, RZ, RZ, -R12 ;  /* 0x000000ffff0c7224 */ /* 0x000fc800078e0a0c */
[----:B------:R-:W-:-:S05]  /*0b80*/  @!P5 IMAD.IADD R18, R18, 0x1, -R21 ;  /* 0x000000011212d824 */ /* 0x000fca00078e0a15 */
[----:B------:R-:W-:Y:S01]  /*0b90*/  ISETP.GE.U32.AND P4, PT, R18, R21, PT ;  /* 0x000000151200720c */ /* 0x000fe20003f86070 */
[----:B------:R-:W-:Y:S01]  /*0ba0*/  @!P5 VIADD R22, R22, 0x1 ;  /* 0x000000011616d836 */ /* 0x000fe20000000000 */
[----:B------:R-:W-:Y:S02]  /*0bb0*/  LOP3.LUT R20, R20, R19, RZ, 0x3c, !PT ;  /* 0x0000001314147212 */ /* 0x000fe400078e3cff */
[----:B--2---:R-:W-:-:S04]  /*0bc0*/  PRMT R16, R16, 0x9910, RZ ;  /* 0x0000991010107816 */ /* 0x004fc800000000ff */
[----:B------:R-:W-:-:S05]  /*0bd0*/  IABS R26, R16 ;  /* 0x00000010001a7213 */ /* 0x000fca0000000000 */
[----:B------:R-:W-:-:S04]  /*0be0*/  IMAD.HI.U32 R5, R5, R26, RZ ;  /* 0x0000001a05057227 */ /* 0x000fc800078e00ff */
[----:B------:R-:W-:-:S05]  /*0bf0*/  IMAD R26, R5, R12, R26 ;  /* 0x0000000c051a7224 */ /* 0x000fca00078e021a */
[----:B------:R-:W-:Y:S02]  /*0c00*/  ISETP.GT.U32.AND P6, PT, R23, R26, PT ;  /* 0x0000001a1700720c */ /* 0x000fe40003fc4070 */
[C---:B------:R-:W-:Y:S01]  /*0c10*/  @P2 LEA R12, P5, R11.reuse, UR10, 0x1 ;  /* 0x0000000a0b0c2c11 */ /* 0x040fe2000f8a08ff */
[----:B------:R-:W-:Y:S01]  /*0c20*/  @P4 VIADD R22, R22, 0x1 ;  /* 0x0000000116164836 */ /* 0x000fe20000000000 */
[----:B------:R-:W-:Y:S02]  /*0c30*/  ISETP.GE.AND P4, PT, R20, RZ, PT ;  /* 0x000000ff1400720c */ /* 0x000fe40003f86270 */
[----:B------:R-:W-:-:S07]  /*0c40*/  @P2 LEA.HI.X R13, R11, UR11, R10, 0x1, P5 ;  /* 0x0000000b0b0d2c11 */ /* 0x000fce000a8f0c0a */
[----:B------:R-:W-:-:S05]  /*0c50*/  @!P6 IMAD.IADD R26, R26, 0x1, -R23 ;  /* 0x000000011a1ae824 */ /* 0x000fca00078e0a17 */
[----:B------:R-:W-:Y:S02]  /*0c60*/  ISETP.GE.U32.AND P5, PT, R26, R23, PT ;  /* 0x000000171a00720c */ /* 0x000fe40003fa6070 */
[----:B------:R-:W-:Y:S01]  /*0c70*/  LOP3.LUT R16, R16, R17, RZ, 0x3c, !PT ;  /* 0x0000001110107212 */ /* 0x000fe200078e3cff */
[----:B------:R-:W-:-:S03]  /*0c80*/  @!P6 VIADD R5, R5, 0x1 ;  /* 0x000000010505e836 */ /* 0x000fc60000000000 */
[----:B------:R-:W-:Y:S01]  /*0c90*/  ISETP.GE.AND P6, PT, R16, RZ, PT ;  /* 0x000000ff1000720c */ /* 0x000fe20003fc6270 */
[----:B------:R-:W-:Y:S01]  /*0ca0*/  @!P4 IMAD.MOV R22, RZ, RZ, -R22 ;  /* 0x000000ffff16c224 */ /* 0x000fe200078e0a16 */
[----:B------:R-:W-:-:S05]  /*0cb0*/  ISETP.NE.AND P4, PT, R17, RZ, PT ;  /* 0x000000ff1100720c */ /* 0x000fca0003f85270 */
[----:B------:R-:W-:Y:S01]  /*0cc0*/  @P5 VIADD R5, R5, 0x1 ;  /* 0x0000000105055836 */ /* 0x000fe20000000000 */
[----:B------:R-:W-:-:S05]  /*0cd0*/  ISETP.NE.AND P5, PT, R19, RZ, PT ;  /* 0x000000ff1300720c */ /* 0x000fca0003fa5270 */
[----:B------:R-:W-:Y:S01]  /*0ce0*/  @!P6 IMAD.MOV R5, RZ, RZ, -R5 ;  /* 0x000000ffff05e224 */ /* 0x000fe200078e0a05 */
[----:B------:R-:W-:Y:S01]  /*0cf0*/  @P3 LEA R10, P6, R4, UR10, 0x1 ;  /* 0x0000000a040a3c11 */ /* 0x000fe2000f8c08ff */
[----:B------:R-:W-:Y:S01]  /*0d00*/  IMAD.WIDE.U32 R6, R2, 0x4, R6 ;  /* 0x0000000402067825 */ /* 0x000fe200078e0006 */
[----:B------:R-:W-:Y:S02]  /*0d10*/  @!P4 LOP3.LUT R5, RZ, R17, RZ, 0x33, !PT ;  /* 0x00000011ff05c212 */ /* 0x000fe400078e33ff */
[----:B------:R-:W-:-:S03]  /*0d20*/  @P3 LEA.HI.X R11, R4, UR11, R3, 0x1, P6 ;  /* 0x0000000b040b3c11 */ /* 0x000fc6000b0f0c03 */
[----:B------:R-:W-:Y:S01]  /*0d30*/  @!P5 LOP3.LUT R22, RZ, R19, RZ, 0x33, !PT ;  /* 0x00000013ff16d212 */ /* 0x000fe200078e33ff */
        /* <DEDUP_REMOVED lines=10> */
.L_x_7190:
[----:B------:R-:W0:Y:S02]  /*0de0*/  S2R R15, SR_TID.X ;  /* 0x00000000000f7919 */ /* 0x000e240000002100 */
[----:B0-----:R-:W-:-:S03]  /*0df0*/  IMAD.WIDE.U32 R2, R15, 0x4, RZ ;  /* 0x000000040f027825 */ /* 0x001fc600078e00ff */
[----:B------:R-:W-:-:S04]  /*0e00*/  ISETP.GE.U32.AND P0, PT, R2, UR16, PT ;  /* 0x0000001002007c0c */ /* 0x000fc8000bf06070 */
[----:B------:R-:W-:-:S04]  /*0e10*/  ISETP.GE.AND.EX P0, PT, R3, UR5, PT, P0 ;  /* 0x0000000503007c0c */ /* 0x000fc8000bf06300 */
[----:B------:R-:W-:-:S13]  /*0e20*/  ISETP.GT.U32.OR P0, PT, R15, 0x3fff, P0 ;  /* 0x00003fff0f00780c */ /* 0x000fda0000704470 */
[----:B------:R-:W-:Y:S05]  /*0e30*/  @P0 EXIT ;  /* 0x000000000000094d */ /* 0x000fea0003800000 */
[----:B------:R-:W-:Y:S01]  /*0e40*/  ULDC.U16 UR4, c[0x0][0xe5a] ;  /* 0x0003968000047ab9 */ /* 0x000fe20000000400 */
[----:B------:R-:W-:Y:S01]  /*0e50*/  IMAD.MOV.U32 R12, RZ, RZ, RZ ;  /* 0x000000ffff0c7224 */ /* 0x000fe200078e00ff */
[----:B------:R-:W-:Y:S02]  /*0e60*/  UPRMT UR12, UR4, 0x9910, URZ ;  /* 0x00009910040c7896 */ /* 0x000fe4000800003f */
[----:B------:R-:W-:-:S05]  /*0e70*/  UPRMT UR13, UR4, 0x9910, URZ ;  /* 0x00009910040d7896 */ /* 0x000fca000800003f */
[----:B------:R-:W-:Y:S01]  /*0e80*/  UMOV UR4, UR12 ;  /* 0x0000000c00047c82 */ /* 0x000fe20008000000 */
[----:B------:R-:W-:Y:S01]  /*0e90*/  ULDC UR12, c[0x0][0x0] ;  /* 0x00000000000c7ab9 */ /* 0x000fe20000000800 */
[----:B------:R-:W-:Y:S01]  /*0ea0*/  IMAD.U32 R13, RZ, RZ, UR4 ;  /* 0x00000004ff0d7e24 */ /* 0x000fe2000f8e00ff */
[----:B------:R-:W-:-:S06]  /*0eb0*/  UMOV UR4, UR13 ;  /* 0x0000000d00047c82 */ /* 0x000fcc0008000000 */
.L_x_7192:
        /* <DEDUP_REMOVED lines=8> */
[C---:B--2---:R-:W-:Y:S02]  /*0f40*/  PRMT R0, R4.reuse, 0x9910, RZ ;  /* 0x0000991004007816 */ /* 0x044fe400000000ff */
[----:B------:R-:W-:Y:S02]  /*0f50*/  PRMT R6, R4, 0xbb32, RZ ;  /* 0x0000bb3204067816 */ /* 0x000fe400000000ff */
[----:B------:R-:W-:Y:S01]  /*0f60*/  PRMT R8, R5, 0x9910, RZ ;  /* 0x0000991005087816 */ /* 0x000fe200000000ff */
[----:B------:R-:W-:-:S05]  /*0f70*/  IMAD R13, R13, R0, RZ ;  /* 0x000000000d0d7224 */ /* 0x000fca00078e02ff */
[----:B------:R-:W-:Y:S01]  /*0f80*/  PRMT R0, R13, 0x9910, RZ ;  /* 0x000099100d007816 */ /* 0x000fe200000000ff */
[----:B------:R-:W-:-:S03]  /*0f90*/  IMAD.U32 R13, RZ, RZ, UR4 ;  /* 0x00000004ff0d7e24 */ /* 0x000fc6000f8e00ff */
[----:B------:R-:W-:Y:S01]  /*0fa0*/  IABS R19, R0 ;  /* 0x0000000000137213 */ /* 0x000fe20000000000 */
[C---:B------:R-:W-:Y:S02]  /*0fb0*/  IMAD R4, R13.reuse, R6, RZ ;  /* 0x000000060d047224 */ /* 0x040fe400078e02ff */
[----:B------:R-:W-:Y:S02]  /*0fc0*/  IMAD R6, R13, R8, RZ ;  /* 0x000000080d067224 */ /* 0x000fe400078e02ff */
[----:B------:R-:W0:Y:S01]  /*0fd0*/  I2F.RP R8, R19 ;  /* 0x0000001300087306 */ /* 0x000e220000209400 */
[----:B------:R-:W-:Y:S02]  /*0fe0*/  PRMT R14, R4, 0x9910, RZ ;  /* 0x00009910040e7816 */ /* 0x000fe400000000ff */
[----:B------:R-:W-:Y:S02]  /*0ff0*/  PRMT R17, R6, 0x9910, RZ ;  /* 0x0000991006117816 */ /* 0x000fe400000000ff */
[----:B------:R-:W-:-:S02]  /*1000*/  IABS R21, R14 ;  /* 0x0000000e00157213 */ /* 0x000fc40000000000 */
[----:B------:R-:W-:Y:S02]  /*1010*/  PRMT R4, R5, 0xbb32, RZ ;  /* 0x0000bb3205047816 */ /* 0x000fe400000000ff */
[----:B------:R-:W-:Y:S01]  /*1020*/  IABS R22, R17 ;  /* 0x0000001100167213 */ /* 0x000fe20000000000 */
[----:B------:R-:W1:Y:S02]  /*1030*/  I2F.RP R10, R21 ;  /* 0x00000015000a7306 */ /* 0x000e640000209400 */
[----:B------:R-:W-:-:S05]  /*1040*/  IMAD R4, R13, R4, RZ ;  /* 0x000000040d047224 */ /* 0x000fca00078e02ff */
[----:B------:R-:W-:Y:S01]  /*1050*/  PRMT R16, R4, 0x9910, RZ ;  /* 0x0000991004107816 */ /* 0x000fe200000000ff */
[----:B------:R-:W-:Y:S03]  /*1060*/  I2F.RP R11, R22 ;  /* 0x00000016000b7306 */ /* 0x000fe60000209400 */
[----:B------:R-:W-:-:S05]  /*1070*/  IABS R20, R16 ;  /* 0x0000001000147213 */ /* 0x000fca0000000000 */
[----:B0-----:R-:W0:Y:S08]  /*1080*/  MUFU.RCP R8, R8 ;  /* 0x0000000800087308 */ /* 0x001e300000001000 */
[----:B-1----:R-:W1:Y:S08]  /*1090*/  MUFU.RCP R10, R10 ;  /* 0x0000000a000a7308 */ /* 0x002e700000001000 */
[----:B------:R-:W2:Y:S01]  /*10a0*/  I2F.RP R24, R20 ;  /* 0x0000001400187306 */ /* 0x000ea20000209400 */
[----:B0-----:R-:W-:-:S07]  /*10b0*/  VIADD R4, R8, 0xffffffe ;  /* 0x0ffffffe08047836 */ /* 0x001fce0000000000 */
[----:B------:R-:W0:Y:S01]  /*10c0*/  MUFU.RCP R11, R11 ;  /* 0x0000000b000b7308 */ /* 0x000e220000001000 */
[----:B-1----:R-:W-:-:S07]  /*10d0*/  VIADD R6, R10, 0xffffffe ;  /* 0x0ffffffe0a067836 */ /* 0x002fce0000000000 */
[----:B------:R1:W4:Y:S08]  /*10e0*/  F2I.FTZ.U32.TRUNC.NTZ R5, R4 ;  /* 0x0000000400057305 */ /* 0x000330000021f000 */
[----:B--2---:R-:W2:Y:S01]  /*10f0*/  MUFU.RCP R24, R24 ;  /* 0x0000001800187308 */ /* 0x004ea20000001000 */
[----:B0-----:R-:W-:Y:S02]  /*1100*/  VIADD R9, R11, 0xffffffe ;  /* 0x0ffffffe0b097836 */ /* 0x001fe40000000000 */
[----:B-1----:R-:W-:-:S02]  /*1110*/  IMAD.MOV.U32 R4, RZ, RZ, RZ ;  /* 0x000000ffff047224 */ /* 0x002fc400078e00ff */
[----:B----4-:R-:W-:-:S03]  /*1120*/  IMAD.MOV R10, RZ, RZ, -R5 ;  /* 0x000000ffff0a7224 */ /* 0x010fc600078e0a05 */
[----:B------:R0:W1:Y:S01]  /*1130*/  F2I.FTZ.U32.TRUNC.NTZ R7, R6 ;  /* 0x0000000600077305 */ /* 0x000062000021f000 */
[----:B------:R-:W-:-:S04]  /*1140*/  IMAD R25, R10, R19, RZ ;  /* 0x000000130a197224 */ /* 0x000fc800078e02ff */
[----:B------:R-:W-:-:S03]  /*1150*/  IMAD.HI.U32 R10, R5, R25, R4 ;  /* 0x00000019050a7227 */ /* 0x000fc600078e0004 */
[----:B------:R-:W4:Y:S01]  /*1160*/  F2I.FTZ.U32.TRUNC.NTZ R9, R9 ;  /* 0x0000000900097305 */ /* 0x000f22000021f000 */
[----:B--2---:R-:W-:Y:S02]  /*1170*/  VIADD R8, R24, 0xffffffe ;  /* 0x0ffffffe18087836 */ /* 0x004fe40000000000 */
[----:B0-----:R-:W-:Y:S02]  /*1180*/  IMAD.MOV.U32 R6, RZ, RZ, RZ ;  /* 0x000000ffff067224 */ /* 0x001fe400078e00ff */
[----:B-1----:R-:W-:-:S03]  /*1190*/  IMAD.MOV R24, RZ, RZ, -R7 ;  /* 0x000000ffff187224 */ /* 0x002fc600078e0a07 */
[----:B------:R0:W1:Y:S01]  /*11a0*/  F2I.FTZ.U32.TRUNC.NTZ R11, R8 ;  /* 0x00000008000b7305 */ /* 0x000062000021f000 */
[----:B------:R-:W-:Y:S01]  /*11b0*/  IMAD R5, R24, R21, RZ ;  /* 0x0000001518057224 */ /* 0x000fe200078e02ff */
[C---:B---3--:R-:W-:Y:S01]  /*11c0*/  PRMT R24, R2.reuse, 0x9910, RZ ;  /* 0x0000991002187816 */ /* 0x048fe200000000ff */
[----:B----4-:R-:W-:Y:S02]  /*11d0*/  IMAD.MOV R27, RZ, RZ, -R9 ;  /* 0x000000ffff1b7224 */ /* 0x010fe400078e0a09 */
[----:B------:R-:W-:Y:S01]  /*11e0*/  IMAD.HI.U32 R4, R7, R5, R6 ;  /* 0x0000000507047227 */ /* 0x000fe200078e0006 */
[----:B------:R-:W-:Y:S02]  /*11f0*/  IABS R6, R0 ;  /* 0x0000000000067213 */ /* 0x000fe40000000000 */
[----:B------:R-:W-:Y:S01]  /*1200*/  PRMT R7, R2, 0xbb32, RZ ;  /* 0x0000bb3202077816 */ /* 0x000fe200000000ff */
[----:B------:R-:W-:Y:S02]  /*1210*/  IMAD R25, R27, R22, RZ ;  /* 0x000000161b197224 */ /* 0x000fe400078e02ff */
[----:B------:R-:W-:-:S02]  /*1220*/  IMAD.MOV.U32 R5, RZ, RZ, R24 ;  /* 0x000000ffff057224 */ /* 0x000fc400078e0018 */
[----:B0-----:R-:W-:Y:S02]  /*1230*/  IMAD.MOV.U32 R8, RZ, RZ, RZ ;  /* 0x000000ffff087224 */ /* 0x001fe400078e00ff */
[----:B------:R-:W-:Y:S01]  /*1240*/  IMAD.MOV R24, RZ, RZ, -R6 ;  /* 0x000000ffff187224 */ /* 0x000fe200078e0a06 */
[----:B------:R-:W-:Y:S01]  /*1250*/  IABS R6, R14 ;  /* 0x0000000e00067213 */ /* 0x000fe20000000000 */
[----:B------:R-:W-:Y:S01]  /*1260*/  IMAD.HI.U32 R8, R9, R25, R8 ;  /* 0x0000001909087227 */ /* 0x000fe200078e0008 */
[----:B------:R-:W-:Y:S02]  /*1270*/  IABS R9, R5 ;  /* 0x0000000500097213 */ /* 0x000fe40000000000 */
[----:B------:R-:W-:Y:S01]  /*1280*/  LOP3.LUT R5, R5, R0, RZ, 0x3c, !PT ;  /* 0x0000000005057212 */ /* 0x000fe200078e3cff */
[----:B-1----:R-:W-:Y:S02]  /*1290*/  IMAD.MOV R25, RZ, RZ, -R11 ;  /* 0x000000ffff197224 */ /* 0x002fe400078e0a0b */
[----:B------:R-:W-:Y:S01]  /*12a0*/  IMAD.HI.U32 R2, R10, R9, RZ ;  /* 0x000000090a027227 */ /* 0x000fe200078e00ff */
[----:B------:R-:W-:-:S03]  /*12b0*/  ISETP.GE.AND P0, PT, R5, RZ, PT ;  /* 0x000000ff0500720c */ /* 0x000fc60003f06270 */
[----:B------:R-:W-:Y:S01]  /*12c0*/  IMAD R24, R2, R24, R9 ;  /* 0x0000001802187224 */ /* 0x000fe200078e0209 */
[----:B------:R-:W-:Y:S01]  /*12d0*/  IABS R9, R7 ;  /* 0x0000000700097213 */ /* 0x000fe20000000000 */
[----:B------:R-:W-:Y:S01]  /*12e0*/  IMAD R25, R25, R20, RZ ;  /* 0x0000001419197224 */ /* 0x000fe200078e02ff */
[----:B------:R-:W-:Y:S01]  /*12f0*/  LOP3.LUT R7, R7, R14, RZ, 0x3c, !PT ;  /* 0x0000000e07077212 */ /* 0x000fe200078e3cff */
[----:B------:R-:W-:Y:S01]  /*1300*/  IMAD.MOV.U32 R10, RZ, RZ, RZ ;  /* 0x000000ffff0a7224 */ /* 0x000fe200078e00ff */
[----:B------:R-:W-:Y:S01]  /*1310*/  ISETP.GT.U32.AND P4, PT, R19, R24, PT ;  /* 0x000000181300720c */ /* 0x000fe20003f84070 */
[----:B------:R-:W-:-:S04]  /*1320*/  IMAD.HI.U32 R4, R4, R9, RZ ;  /* 0x0000000904047227 */ /* 0x000fc800078e00ff */
[----:B------:R-:W-:Y:S01]  /*1330*/  IMAD.HI.U32 R11, R11, R25, R10 ;  /* 0x000000190b0b7227 */ /* 0x000fe200078e000a */
[----:B------:R-:W-:-:S03]  /*1340*/  IABS R25, R16 ;  /* 0x0000001000197213 */ /* 0x000fc60000000000 */
[----:B------:R-:W-:Y:S01]  /*1350*/  IMAD.MOV R10, RZ, RZ, -R6 ;  /* 0x000000ffff0a7224 */ /* 0x000fe200078e0a06 */
[C---:B------:R-:W-:Y:S01]  /*1360*/  PRMT R6, R3.reuse, 0x9910, RZ ;  /* 0x0000991003067816 */ /* 0x040fe200000000ff */
[----:B------:R-:W-:Y:S01]  /*1370*/  IMAD.MOV R25, RZ, RZ, -R25 ;  /* 0x000000ffff197224 */ /* 0x000fe200078e0a19 */
[----:B------:R-:W-:Y:S01]  /*1380*/  PRMT R3, R3, 0xbb32, RZ ;  /* 0x0000bb3203037816 */ /* 0x000fe200000000ff */
[----:B------:R-:W-:Y:S02]  /*1390*/  @!P4 IMAD.IADD R24, R24, 0x1, -R19 ;  /* 0x000000011818c824 */ /* 0x000fe400078e0a13 */
[----:B------:R-:W-:Y:S01]  /*13a0*/  IMAD R10, R4, R10, R9 ;  /* 0x0000000a040a7224 */ /* 0x000fe200078e0209 */
[----:B------:R-:W-:Y:S01]  /*13b0*/  IABS R9, R6 ;  /* 0x0000000600097213 */ /* 0x000fe20000000000 */
[----:B------:R-:W-:Y:S01]  /*13c0*/  @!P4 VIADD R2, R2, 0x1 ;  /* 0x000000010202c836 */ /* 0x000fe20000000000 */
[----:B------:R-:W-:Y:S02]  /*13d0*/  ISETP.GE.U32.AND P1, PT, R24, R19, PT ;  /* 0x000000131800720c */ /* 0x000fe40003f26070 */
[----:B------:R-:W-:Y:S01]  /*13e0*/  IABS R19, R17 ;  /* 0x0000001100137213 */ /* 0x000fe20000000000 */
[----:B------:R-:W-:Y:S01]  /*13f0*/  IMAD.HI.U32 R8, R8, R9, RZ ;  /* 0x0000000908087227 */ /* 0x000fe200078e00ff */
[----:B------:R-:W-:-:S02]  /*1400*/  IABS R24, R3 ;  /* 0x0000000300187213 */ /* 0x000fc40000000000 */
[----:B------:R-:W-:Y:S01]  /*1410*/  ISETP.GT.U32.AND P3, PT, R21, R10, PT ;  /* 0x0000000a1500720c */ /* 0x000fe20003f64070 */
[----:B------:R-:W-:Y:S01]  /*1420*/  IMAD.MOV R19, RZ, RZ, -R19 ;  /* 0x000000ffff137224 */ /* 0x000fe200078e0a13 */
[----:B------:R-:W-:Y:S01]  /*1430*/  LOP3.LUT R6, R6, R17, RZ, 0x3c, !PT ;  /* 0x0000001106067212 */ /* 0x000fe200078e3cff */
[----:B------:R-:W-:Y:S01]  /*1440*/  IMAD.HI.U32 R11, R11, R24, RZ ;  /* 0x000000180b0b7227 */ /* 0x000fe200078e00ff */
[----:B------:R-:W-:-:S03]  /*1450*/  LOP3.LUT R3, R3, R16, RZ, 0x3c, !PT ;  /* 0x0000001003037212 */ /* 0x000fc600078e3cff */
[----:B------:R-:W-:Y:S02]  /*1460*/  IMAD R9, R8, R19, R9 ;  /* 0x0000001308097224 */ /* 0x000fe400078e0209 */
[----:B------:R-:W-:Y:S02]  /*1470*/  IMAD R19, R11, R25, R24 ;  /* 0x000000190b137224 */ /* 0x000fe400078e0218 */
[----:B------:R-:W-:Y:S01]  /*1480*/  @P1 VIADD R2, R2, 0x1 ;  /* 0x0000000102021836 */ /* 0x000fe20000000000 */
[----:B------:R-:W-:Y:S01]  /*1490*/  ISETP.GT.U32.AND P5, PT, R22, R9, PT ;  /* 0x000000091600720c */ /* 0x000fe20003fa4070 */
[----:B------:R-:W-:Y:S01]  /*14a0*/  @!P3 IMAD.IADD R10, R10, 0x1, -R21 ;  /* 0x000000010a0ab824 */ /* 0x000fe200078e0a15 */
[----:B------:R-:W-:Y:S01]  /*14b0*/  ISETP.GT.U32.AND P2, PT, R20, R19, PT ;  /* 0x000000131400720c */ /* 0x000fe20003f44070 */
[----:B------:R-:W-:Y:S01]  /*14c0*/  @!P0 IMAD.MOV R2, RZ, RZ, -R2 ;  /* 0x000000ffff028224 */ /* 0x000fe200078e0a02 */
[----:B------:R-:W-:Y:S01]  /*14d0*/  ISETP.GE.AND P0, PT, R7, RZ, PT ;  /* 0x000000ff0700720c */ /* 0x000fe20003f06270 */
[----:B------:R-:W-:Y:S01]  /*14e0*/  @!P3 VIADD R4, R4, 0x1 ;  /* 0x000000010404b836 */ /* 0x000fe20000000000 */
[----:B------:R-:W-:-:S02]  /*14f0*/  ISETP.GE.U32.AND P6, PT, R10, R21, PT ;  /* 0x000000150a00720c */ /* 0x000fc40003fc6070 */
[----:B------:R-:W-:-:S05]  /*1500*/  ISETP.GE.AND P3, PT, R6, RZ, PT ;  /* 0x000000ff0600720c */ /* 0x000fca0003f66270 */
[----:B------:R-:W-:Y:S02]  /*1510*/  @!P5 IMAD.IADD R9, R9, 0x1, -R22 ;  /* 0x000000010909d824 */ /* 0x000fe400078e0a16 */
[----:B------:R-:W-:Y:S02]  /*1520*/  @!P2 IMAD.IADD R19, R19, 0x1, -R20 ;  /* 0x000000011313a824 */ /* 0x000fe400078e0a14 */
[----:B------:R-:W-:Y:S01]  /*1530*/  @!P5 VIADD R8, R8, 0x1 ;  /* 0x000000010808d836 */ /* 0x000fe20000000000 */
[----:B------:R-:W-:Y:S01]  /*1540*/  ISETP.GE.U32.AND P4, PT, R9, R22, PT ;  /* 0x000000160900720c */ /* 0x000fe20003f86070 */
[----:B------:R-:W-:Y:S01]  /*1550*/  @!P2 VIADD R11, R11, 0x1 ;  /* 0x000000010b0ba836 */ /* 0x000fe20000000000 */
[----:B------:R-:W-:Y:S01]  /*1560*/  ISETP.GE.U32.AND P1, PT, R19, R20, PT ;  /* 0x000000141300720c */ /* 0x000fe20003f26070 */
[----:B------:R-:W-:Y:S01]  /*1570*/  @P6 VIADD R4, R4, 0x1 ;  /* 0x0000000104046836 */ /* 0x000fe20000000000 */
[----:B------:R-:W-:Y:S02]  /*1580*/  ISETP.GE.AND P6, PT, R3, RZ, PT ;  /* 0x000000ff0300720c */ /* 0x000fe40003fc6270 */
[----:B------:R-:W-:Y:S01]  /*1590*/  ISETP.NE.AND P5, PT, R0, RZ, PT ;  /* 0x000000ff0000720c */ /* 0x000fe20003fa5270 */
[----:B------:R-:W-:Y:S01]  /*15a0*/  @!P0 IMAD.MOV R4, RZ, RZ, -R4 ;  /* 0x000000ffff048224 */ /* 0x000fe200078e0a04 */
[----:B------:R-:W-:-:S02]  /*15b0*/  ISETP.NE.AND P2, PT, R14, RZ, PT ;  /* 0x000000ff0e00720c */ /* 0x000fc40003f45270 */
[----:B------:R-:W-:-:S03]  /*15c0*/  IADD3 R18, P0, R18, UR10, RZ ;  /* 0x0000000a12127c10 */ /* 0x000fc6000ff1e0ff */
[----:B------:R-:W-:Y:S01]  /*15d0*/  @P4 VIADD R8, R8, 0x1 ;  /* 0x0000000108084836 */ /* 0x000fe20000000000 */
[----:B------:R-:W-:Y:S01]  /*15e0*/  ISETP.NE.AND P4, PT, R17, RZ, PT ;  /* 0x000000ff1100720c */ /* 0x000fe20003f85270 */
[----:B------:R-:W-:Y:S01]  /*15f0*/  @P1 VIADD R11, R11, 0x1 ;  /* 0x000000010b0b1836 */ /* 0x000fe20000000000 */
[----:B------:R-:W-:Y:S01]  /*1600*/  ISETP.NE.AND P1, PT, R16, RZ, PT ;  /* 0x000000ff1000720c */ /* 0x000fe20003f25270 */
[----:B------:R-:W-:Y:S01]  /*1610*/  @!P3 IMAD.MOV R8, RZ, RZ, -R8 ;  /* 0x000000ffff08b224 */ /* 0x000fe200078e0a08 */
[----:B------:R-:W-:Y:S01]  /*1620*/  IADD3.X R19, R23, UR11, RZ, P0, !PT ;  /* 0x0000000b17137c10 */ /* 0x000fe200087fe4ff */
[----:B------:R-:W-:Y:S01]  /*1630*/  @!P6 IMAD.MOV R11, RZ, RZ, -R11 ;  /* 0x000000ffff0be224 */ /* 0x000fe200078e0a0b */
[----:B------:R-:W-:Y:S02]  /*1640*/  IADD3 R15, P0, R15, UR12, RZ ;  /* 0x0000000c0f0f7c10 */ /* 0x000fe4000ff1e0ff */
[----:B------:R-:W-:Y:S02]  /*1650*/  @!P5 LOP3.LUT R2, RZ, R0, RZ, 0x33, !PT ;  /* 0x00000000ff02d212 */ /* 0x000fe400078e33ff */
[----:B------:R-:W-:Y:S01]  /*1660*/  @!P2 LOP3.LUT R4, RZ, R14, RZ, 0x33, !PT ;  /* 0x0000000eff04a212 */ /* 0x000fe200078e33ff */
[----:B------:R-:W-:-:S02]  /*1670*/  IMAD.SHL.U32 R0, R15, 0x4, RZ ;  /* 0x000000040f007824 */ /* 0x000fc400078e00ff */
[----:B------:R-:W-:Y:S01]  /*1680*/  @!P4 LOP3.LUT R8, RZ, R17, RZ, 0x33, !PT ;  /* 0x00000011ff08c212 */ /* 0x000fe200078e33ff */
[----:B------:R-:W-:Y:S01]  /*1690*/  IMAD.X R12, RZ, RZ, R12, P0 ;  /* 0x000000ffff0c7224 */ /* 0x000fe200000e060c */
[----:B------:R-:W-:Y:S02]  /*16a0*/  @!P1 LOP3.LUT R11, RZ, R16, RZ, 0x33, !PT ;  /* 0x00000010ff0b9212 */ /* 0x000fe400078e33ff */
[----:B------:R-:W-:Y:S02]  /*16b0*/  PRMT R10, R2, 0x5410, R4 ;  /* 0x00005410020a7816 */ /* 0x000fe40000000004 */
[----:B------:R-:W-:Y:S02]  /*16c0*/  PRMT R11, R8, 0x5410, R11 ;  /* 0x00005410080b7816 */ /* 0x000fe4000000000b */
[----:B------:R-:W-:Y:S02]  /*16d0*/  ISETP.GE.U32.AND P0, PT, R0, UR16, PT ;  /* 0x0000001000007c0c */ /* 0x000fe4000bf06070 */
[C---:B------:R-:W-:Y:S01]  /*16e0*/  ISETP.LT.U32.AND P1, PT, R15.reuse, 0x4000, PT ;  /* 0x000040000f00780c */ /* 0x040fe20003f21070 */
[----:B------:R0:W-:Y:S01]  /*16f0*/  STG.E.64 desc[UR14][R18.64], R10 ;  /* 0x0000000a12007986 */ /* 0x0001e2000c101b0e */
[----:B------:R-:W-:-:S02]  /*1700*/  SHF.L.U64.HI R0, R15, 0x2, R12 ;  /* 0x000000020f007819 */ /* 0x000fc4000001020c */
[----:B------:R-:W-:Y:S02]  /*1710*/  ISETP.LT.U32.AND.EX P1, PT, R12, RZ, PT, P1 ;  /* 0x000000ff0c00720c */ /* 0x000fe40003f21110 */
[----:B------:R-:W-:-:S13]  /*1720*/  ISETP.GE.AND.EX P0, PT, R0, UR5, PT, P0 ;  /* 0x0000000500007c0c */ /* 0x000fda000bf06300 */
[----:B0-----:R-:W-:Y:S05]  /*1730*/  @!P0 BRA P1, `(.L_x_7192) ;  /* 0xfffffff400e08947 */ /* 0x001fea000083ffff */
[----:B------:R-:W-:Y:S05]  /*1740*/  EXIT ;  /* 0x000000000000794d */ /* 0x000fea0003800000 */
.L_x_7193:
        /* <DEDUP_REMOVED lines=11> */
.L_x_8121:


//--------------------- .text._ZN2at6native55_GLOBAL__N__de093ff9_22_ForeachBinaryOpList_cu_a911ec4325multi_tensor_apply_kernelINS1_18TensorListMetadataILi3EEENS1_24BinaryOpListAlphaFunctorIlLi3ELi2ELi2EEEJSt7dividesIlElEEEvT_T0_DpT1_ --------------------------
	.section	.text._ZN2at6native55_GLOBAL__N__de093ff9_22_ForeachBinaryOpList_cu_a911ec4325multi_tensor_apply_kernelINS1_18TensorListMetadataILi3EEENS1_24BinaryOpListAlphaFunctorIlLi3ELi2ELi2EEEJSt7dividesIlElEEEvT_T0_DpT1_,"ax",@progbits
	.align	128
.text._ZN2at6native55_GLOBAL__N__de093ff9_22_ForeachBinaryOpList_cu_a911ec4325multi_tensor_apply_kernelINS1_18TensorListMetadataILi3EEENS1_24BinaryOpListAlphaFunctorIlLi3ELi2ELi2EEEJSt7dividesIlElEEEvT_T0_DpT1_:
        .type           _ZN2at6native55_GLOBAL__N__de093ff9_22_ForeachBinaryOpList_cu_a911ec4325multi_tensor_apply_kernelINS1_18TensorListMetadataILi3EEENS1_24BinaryOpListAlphaFunctorIlLi3ELi2ELi2EEEJSt7dividesIlElEEEvT_T0_DpT1_,@function
        .size           _ZN2at6native55_GLOBAL__N__de093ff9_22_ForeachBinaryOpList_cu_a911ec4325multi_tensor_apply_kernelINS1_18TensorListMetadataILi3EEENS1_24BinaryOpListAlphaFunctorIlLi3ELi2ELi2EEEJSt7dividesIlElEEEvT_T0_DpT1_,(.L_x_8122 - _ZN2at6native55_GLOBAL__N__de093ff9_22_ForeachBinaryOpList_cu_a911ec4325multi_tensor_apply_kernelINS1_18TensorListMetadataILi3EEENS1_24BinaryOpListAlphaFunctorIlLi3ELi2ELi2EEEJSt7dividesIlElEEEvT_T0_DpT1_)
        .other          _ZN2at6native55_GLOBAL__N__de093ff9_22_ForeachBinaryOpList_cu_a911ec4325multi_tensor_apply_kernelINS1_18TensorListMetadataILi3EEENS1_24BinaryOpListAlphaFunctorIlLi3ELi2ELi2EEEJSt7dividesIlElEEEvT_T0_DpT1_,@"STO_CUDA_ENTRY STV_DEFAULT"
_ZN2at6native55_GLOBAL__N__de093ff9_22_ForeachBinaryOpList_cu_a911ec4325multi_tensor_apply_kernelINS1_18TensorListMetadataILi3EEENS1_24BinaryOpListAlphaFunctorIlLi3ELi2ELi2EEEJSt7dividesIlElEEEvT_T0_DpT1_:
        /* <DEDUP_REMOVED lines=33> */
.L_x_7207:
[----:B0-----:R-:W-:Y:S01]  /*0210*/  IADD3 R0, P1, R36, UR4, RZ ;  /* 0x0000000424007c10 */ /* 0x001fe2000ff3e0ff */
[----:B-1----:R-:W-:Y:S01]  /*0220*/  IMAD.U32 R3, RZ, RZ, UR13 ;  /* 0x0000000dff037e24 */ /* 0x002fe2000f8e00ff */
[----:B------:R-:W-:Y:S01]  /*0230*/  CS2R R4, SRZ ;  /* 0x0000000000047805 */ /* 0x000fe2000001ff00 */
[----:B------:R-:W-:Y:S01]  /*0240*/  IMAD.U32 R7, RZ, RZ, UR13 ;  /* 0x0000000dff077e24 */ /* 0x000fe2000f8e00ff */
[C---:B------:R-:W-:Y:S01]  /*0250*/  ISETP.GE.U32.AND P0, PT, R0.reuse, 0x10000, PT ;  /* 0x000100000000780c */ /* 0x040fe20003f06070 */
[----:B------:R-:W-:Y:S01]  /*0260*/  IMAD.X R18, RZ, RZ, UR5, P1 ;  /* 0x00000005ff127e24 */ /* 0x000fe200088e06ff */
[C---:B------:R-:W-:Y:S01]  /*0270*/  ISETP.LT.U32.AND P1, PT, R0.reuse, UR16, PT ;  /* 0x0000001000007c0c */ /* 0x040fe2000bf21070 */
[----:B------:R-:W-:Y:S01]  /*0280*/  IMAD R7, R7, 0x3, RZ ;  /* 0x0000000307077824 */ /* 0x000fe200078e02ff */
[----:B------:R-:W-:Y:S02]  /*0290*/  IADD3 R19, P2, R0, UR13, RZ ;  /* 0x0000000d00137c10 */ /* 0x000fe4000ff5e0ff */
[----:B------:R-:W-:-:S02]  /*02a0*/  ISETP.GE.U32.AND.EX P0, PT, R18, RZ, PT, P0 ;  /* 0x000000ff1200720c */ /* 0x000fc40003f06100 */
[----:B------:R-:W-:Y:S01]  /*02b0*/  LEA R28, P5, R3, R0, 0x1 ;  /* 0x00000000031c7211 */ /* 0x000fe200078a08ff */
[----:B------:R-:W-:Y:S01]  /*02c0*/  IMAD.X R32, RZ, RZ, R18, P2 ;  /* 0x000000ffff207224 */ /* 0x000fe200010e0612 */
[----:B------:R-:W-:Y:S02]  /*02d0*/  ISETP.LT.AND.EX P0, PT, R18, UR12, !P0, P1 ;  /* 0x0000000c12007c0c */ /* 0x000fe4000c701310 */
[----:B------:R-:W-:Y:S02]  /*02e0*/  CS2R R2, SRZ ;  /* 0x0000000000027805 */ /* 0x000fe4000001ff00 */
[----:B------:R-:W-:Y:S02]  /*02f0*/  IADD3.X R29, RZ, R18, RZ, P5, !PT ;  /* 0x00000012ff1d7210 */ /* 0x000fe40002ffe4ff */
[C---:B------:R-:W-:Y:S02]  /*0300*/  ISETP.GE.U32.AND P1, PT, R19.reuse, 0x10000, PT ;  /* 0x000100001300780c */ /* 0x040fe40003f26070 */
[----:B------:R-:W-:-:S02]  /*0310*/  ISETP.LT.U32.AND P3, PT, R19, UR16, PT ;  /* 0x0000001013007c0c */ /* 0x000fc4000bf61070 */
[----:B------:R-:W-:Y:S02]  /*0320*/  ISETP.GE.U32.AND.EX P1, PT, R32, RZ, PT, P1 ;  /* 0x000000ff2000720c */ /* 0x000fe40003f26110 */
[----:B------:R-:W-:Y:S02]  /*0330*/  ISETP.GE.U32.AND P2, PT, R28, 0x10000, PT ;  /* 0x000100001c00780c */ /* 0x000fe40003f46070 */
[----:B------:R-:W-:Y:S02]  /*0340*/  ISETP.LT.AND.EX P1, PT, R32, UR12, !P1, P3 ;  /* 0x0000000c20007c0c */ /* 0x000fe4000cf21330 */
[----:B------:R-:W-:Y:S02]  /*0350*/  @P0 LEA R10, P5, R0, UR8, 0x3 ;  /* 0x00000008000a0c11 */ /* 0x000fe4000f8a18ff */
[----:B------:R-:W-:Y:S02]  /*0360*/  ISETP.LT.U32.AND P3, PT, R28, UR16, PT ;  /* 0x000000101c007c0c */ /* 0x000fe4000bf61070 */
[----:B------:R-:W-:-:S02]  /*0370*/  @P0 LEA.HI.X R11, R0, UR9, R18, 0x3, P5 ;  /* 0x00000009000b0c11 */ /* 0x000fc4000a8f1c12 */
[----:B------:R-:W-:Y:S02]  /*0380*/  ISETP.GE.U32.AND.EX P2, PT, R29, RZ, PT, P2 ;  /* 0x000000ff1d00720c */ /* 0x000fe40003f46120 */
[----:B------:R-:W-:Y:S01]  /*0390*/  IADD3 R30, P5, R7, R0, RZ ;  /* 0x00000000071e7210 */ /* 0x000fe20007fbe0ff */
[----:B------:R0:W2:Y:S01]  /*03a0*/  @P0 LDG.E.64 R2, desc[UR14][R10.64] ;  /* 0x0000000e0a020981 */ /* 0x0000a2000c1e1b00 */
[C---:B------:R-:W-:Y:S02]  /*03b0*/  @P0 LEA R8, P4, R0.reuse, UR6, 0x3 ;  /* 0x0000000600080c11 */ /* 0x040fe4000f8818ff */
[----:B------:R-:W-:Y:S01]  /*03c0*/  ISETP.LT.AND.EX P2, PT, R29, UR12, !P2, P3 ;  /* 0x0000000c1d007c0c */ /* 0x000fe2000d741330 */
[--C-:B------:R-:W-:Y:S01]  /*03d0*/  IMAD.X R31, RZ, RZ, R18.reuse, P5 ;  /* 0x000000ffff1f7224 */ /* 0x100fe200028e0612 */
[----:B------:R-:W-:Y:S02]  /*03e0*/  @P0 LEA.HI.X R9, R0, UR7, R18, 0x3, P4 ;  /* 0x0000000700090c11 */ /* 0x000fe4000a0f1c12 */
[----:B------:R-:W-:-:S02]  /*03f0*/  ISETP.GE.U32.AND P4, PT, R30, 0x10000, PT ;  /* 0x000100001e00780c */ /* 0x000fc40003f86070 */
[----:B------:R-:W-:Y:S01]  /*0400*/  ISETP.LT.U32.AND P3, PT, R30, UR16, PT ;  /* 0x000000101e007c0c */ /* 0x000fe2000bf61070 */
[----:B------:R-:W3:Y:S01]  /*0410*/  @P0 LDG.E.64 R4, desc[UR14][R8.64] ;  /* 0x0000000e08040981 */ /* 0x000ee2000c1e1b00 */
[----:B------:R-:W-:-:S04]  /*0420*/  ISETP.GE.U32.AND.EX P4, PT, R31, RZ, PT, P4 ;  /* 0x000000ff1f00720c */ /* 0x000fc80003f86140 */
[----:B------:R-:W-:Y:S02]  /*0430*/  ISETP.LT.AND.EX P3, PT, R31, UR12, !P4, P3 ;  /* 0x0000000c1f007c0c */ /* 0x000fe4000e761330 */
[C---:B------:R-:W-:Y:S02]  /*0440*/  @P1 LEA R16, P5, R19.reuse, UR6, 0x3 ;  /* 0x0000000613101c11 */ /* 0x040fe4000f8a18ff */
[C---:B------:R-:W-:Y:S02]  /*0450*/  @P2 LEA R34, P4, R28.reuse, UR6, 0x3 ;  /* 0x000000061c222c11 */ /* 0x040fe4000f8818ff */
[----:B------:R-:W-:Y:S02]  /*0460*/  @P1 LEA.HI.X R17, R19, UR7, R32, 0x3, P5 ;  /* 0x0000000713111c11 */ /* 0x000fe4000a8f1c20 */
[----:B------:R-:W-:Y:S02]  /*0470*/  @P2 LEA.HI.X R35, R28, UR7, R29, 0x3, P4 ;  /* 0x000000071c232c11 */ /* 0x000fe4000a0f1c1d */
[----:B------:R-:W-:-:S02]  /*0480*/  CS2R R6, SRZ ;  /* 0x0000000000067805 */ /* 0x000fc4000001ff00 */
[C---:B------:R-:W-:Y:S02]  /*0490*/  @P1 LEA R26, P5, R19.reuse, UR8, 0x3 ;  /* 0x00000008131a1c11 */ /* 0x040fe4000f8a18ff */
[C---:B------:R-:W-:Y:S02]  /*04a0*/  @P2 LEA R20, P4, R28.reuse, UR8, 0x3 ;  /* 0x000000081c142c11 */ /* 0x040fe4000f8818ff */
[----:B------:R-:W-:Y:S01]  /*04b0*/  @P1 LEA.HI.X R27, R19, UR9, R32, 0x3, P5 ;  /* 0x00000009131b1c11 */ /* 0x000fe2000a8f1c20 */
[----:B------:R1:W5:Y:S01]  /*04c0*/  @P1 LDG.E.64 R6, desc[UR14][R16.64] ;  /* 0x0000000e10061981 */ /* 0x000362000c1e1b00 */
[----:B------:R-:W-:Y:S02]  /*04d0*/  @P2 LEA.HI.X R21, R28, UR9, R29, 0x3, P4 ;  /* 0x000000091c152c11 */ /* 0x000fe4000a0f1c1d */
[C---:B------:R-:W-:Y:S02]  /*04e0*/  @P3 LEA R22, P5, R30.reuse, UR6, 0x3 ;  /* 0x000000061e163c11 */ /* 0x040fe4000f8a18ff */
[----:B------:R-:W-:-:S02]  /*04f0*/  @P3 LEA R24, P4, R30, UR8, 0x3 ;  /* 0x000000081e183c11 */ /* 0x000fc4000f8818ff */
[----:B0-----:R-:W-:Y:S02]  /*0500*/  CS2R R10, SRZ ;  /* 0x00000000000a7805 */ /* 0x001fe4000001ff00 */
[----:B------:R-:W-:Y:S02]  /*0510*/  CS2R R12, SRZ ;  /* 0x00000000000c7805 */ /* 0x000fe4000001ff00 */
[----:B------:R-:W-:Y:S02]  /*0520*/  CS2R R14, SRZ ;  /* 0x00000000000e7805 */ /* 0x000fe4000001ff00 */
[C-C-:B------:R-:W-:Y:S02]  /*0530*/  @P3 LEA.HI.X R23, R30.reuse, UR7, R31.reuse, 0x3, P5 ;  /* 0x000000071e173c11 */ /* 0x140fe4000a8f1c1f */
[----:B-1----:R-:W-:Y:S02]  /*0540*/  CS2R R16, SRZ ;  /* 0x0000000000107805 */ /* 0x002fe4000001ff00 */
[----:B------:R-:W-:Y:S01]  /*0550*/  @P3 LEA.HI.X R25, R30, UR9, R31, 0x3, P4 ;  /* 0x000000091e193c11 */ /* 0x000fe2000a0f1c1f */
[----:B------:R-:W5:Y:S04]  /*0560*/  @P2 LDG.E.64 R10, desc[UR14][R34.64] ;  /* 0x0000000e220a2981 */ /* 0x000f68000c1e1b00 */
[----:B------:R-:W5:Y:S04]  /*0570*/  @P2 LDG.E.64 R12, desc[UR14][R20.64] ;  /* 0x0000000e140c2981 */ /* 0x000f68000c1e1b00 */
        /* <DEDUP_REMOVED lines=9> */
[----:B---3--:R-:W-:-:S04]  /*0610*/  LOP3.LUT R26, R5, R27, RZ, 0xfc, !PT ;  /* 0x0000001b051a7212 */ /* 0x008fc800078efcff */
[----:B------:R-:W-:-:S13]  /*0620*/  ISETP.NE.U32.AND P4, PT, R26, RZ, PT ;  /* 0x000000ff1a00720c */ /* 0x000fda0003f85070 */
[----:B------:R-:W-:Y:S05]  /*0630*/  @!P4 BRA `(.L_x_7196) ;  /* 0x00000000001cc947 */ /* 0x000fea0003800000 */
[----:B------:R-:W-:Y:S01]  /*0640*/  IMAD.MOV.U32 R3, RZ, RZ, R2 ;  /* 0x000000ffff037224 */ /* 0x000fe200078e0002 */
[----:B------:R-:W-:Y:S01]  /*0650*/  MOV R2, 0x680 ;  /* 0x0000068000027802 */ /* 0x000fe20000000f00 */
[----:B------:R-:W-:-:S07]  /*0660*/  IMAD.MOV.U32 R20, RZ, RZ, R27 ;  /* 0x000000ffff147224 */ /* 0x000fce00078e001b */
[----:B-----5:R-:W-:Y:S05]  /*0670*/  CALL.REL.NOINC `($__internal_7_$__cuda_sm20_div_s64) ;  /* 0x0000001400447944 */ /* 0x020fea0003c00000 */
[----:B------:R-:W-:Y:S01]  /*0680*/  MOV R34, R3 ;  /* 0x0000000300227202 */ /* 0x000fe20000000f00 */
[----:B------:R-:W-:Y:S01]  /*0690*/  IMAD.MOV.U32 R35, RZ, RZ, R4 ;  /* 0x000000ffff237224 */ /* 0x000fe200078e0004 */
[----:B------:R-:W-:Y:S06]  /*06a0*/  BRA `(.L_x_7197) ;  /* 0x00000000004c7947 */ /* 0x000fec0003800000 */
.L_x_7196:
[----:B------:R-:W0:Y:S01]  /*06b0*/  I2F.U32.RP R3, R2 ;  /* 0x0000000200037306 */ /* 0x000e220000209000 */
[----:B------:R-:W-:Y:S01]  /*06c0*/  ISETP.NE.U32.AND P6, PT, R2, RZ, PT ;  /* 0x000000ff0200720c */ /* 0x000fe20003fc5070 */
[----:B------:R-:W-:-:S06]  /*06d0*/  IMAD.MOV.U32 R35, RZ, RZ, RZ ;  /* 0x000000ffff237224 */ /* 0x000fcc00078e00ff */
[----:B0-----:R-:W0:Y:S02]  /*06e0*/  MUFU.RCP R3, R3 ;  /* 0x0000000300037308 */ /* 0x001e240000001000 */
[----:B0-----:R-:W-:-:S06]  /*06f0*/  VIADD R20, R3, 0xffffffe ;  /* 0x0ffffffe03147836 */ /* 0x001fcc0000000000 */
[----:B------:R0:W1:Y:S02]  /*0700*/  F2I.FTZ.U32.TRUNC.NTZ R21, R20 ;  /* 0x0000001400157305 */ /* 0x000064000021f000 */
[----:B0-----:R-:W-:Y:S02]  /*0710*/  IMAD.MOV.U32 R20, RZ, RZ, RZ ;  /* 0x000000ffff147224 */ /* 0x001fe400078e00ff */
[----:B-1----:R-:W-:-:S04]  /*0720*/  IMAD.MOV R5, RZ, RZ, -R21 ;  /* 0x000000ffff057224 */ /* 0x002fc800078e0a15 */
[----:B------:R-:W-:-:S04]  /*0730*/  IMAD R5, R5, R2, RZ ;  /* 0x0000000205057224 */ /* 0x000fc800078e02ff */
[----:B------:R-:W-:-:S06]  /*0740*/  IMAD.HI.U32 R21, R21, R5, R20 ;  /* 0x0000000515157227 */ /* 0x000fcc00078e0014 */
[----:B------:R-:W-:-:S05]  /*0750*/  IMAD.HI.U32 R34, R21, R4, RZ ;  /* 0x0000000415227227 */ /* 0x000fca00078e00ff */
[----:B------:R-:W-:-:S05]  /*0760*/  IADD3 R5, -R34, RZ, RZ ;  /* 0x000000ff22057210 */ /* 0x000fca0007ffe1ff */
[----:B------:R-:W-:-:S05]  /*0770*/  IMAD R5, R2, R5, R4 ;  /* 0x0000000502057224 */ /* 0x000fca00078e0204 */
[----:B------:R-:W-:-:S13]  /*0780*/  ISETP.GE.U32.AND P4, PT, R5, R2, PT ;  /* 0x000000020500720c */ /* 0x000fda0003f86070 */
[----:B------:R-:W-:Y:S02]  /*0790*/  @P4 IMAD.IADD R5, R5, 0x1, -R2 ;  /* 0x0000000105054824 */ /* 0x000fe400078e0a02 */
[----:B------:R-:W-:-:S03]  /*07a0*/  @P4 VIADD R34, R34, 0x1 ;  /* 0x0000000122224836 */ /* 0x000fc60000000000 */
[----:B------:R-:W-:-:S13]  /*07b0*/  ISETP.GE.U32.AND P5, PT, R5, R2, PT ;  /* 0x000000020500720c */ /* 0x000fda0003fa6070 */
[----:B------:R-:W-:Y:S01]  /*07c0*/  @P5 VIADD R34, R34, 0x1 ;  /* 0x0000000122225836 */ /* 0x000fe20000000000 */
[----:B------:R-:W-:-:S07]  /*07d0*/  @!P6 LOP3.LUT R34, RZ, R2, RZ, 0x33, !PT ;  /* 0x00000002ff22e212 */ /* 0x000fce00078e33ff */
.L_x_7197:
[----:B------:R-:W-:Y:S05]  /*07e0*/  BSYNC B0 ;  /* 0x0000000000007941 */ /* 0x000fea0003800000 */
.L_x_7195:
[----:B-----5:R-:W-:Y:S01]  /*07f0*/  IMAD R5, R9, UR18, RZ ;  /* 0x0000001209057c24 */ /* 0x020fe2000f8e02ff */
[----:B------:R-:W-:Y:S01]  /*0800*/  BSSY B0, `(.L_x_7198) ;  /* 0x0000022000007945 */ /* 0x000fe20003800000 */
[----:B------:R-:W-:-:S04]  /*0810*/  IMAD.WIDE.U32 R2, R8, UR18, RZ ;  /* 0x0000001208027c25 */ /* 0x000fc8000f8e00ff */
[----:B------:R-:W-:-:S05]  /*0820*/  IMAD R5, R8, UR19, R5 ;  /* 0x0000001308057c24 */ /* 0x000fca000f8e0205 */
[----:B------:R-:W-:-:S04]  /*0830*/  IADD3 R20, R3, R5, RZ ;  /* 0x0000000503147210 */ /* 0x000fc80007ffe0ff */
[----:B------:R-:W-:-:S04]  /*0840*/  LOP3.LUT R4, R7, R20, RZ, 0xfc, !PT ;  /* 0x0000001407047212 */ /* 0x000fc800078efcff */
[----:B------:R-:W-:-:S13]  /*0850*/  ISETP.NE.U32.AND P4, PT, R4, RZ, PT ;  /* 0x000000ff0400720c */ /* 0x000fda0003f85070 */
[----:B------:R-:W-:Y:S05]  /*0860*/  @!P4 BRA `(.L_x_7199) ;  /* 0x000000000020c947 */ /* 0x000fea0003800000 */
[----:B------:R-:W-:Y:S01]  /*0870*/  IMAD.MOV.U32 R3, RZ, RZ, R2 ;  /* 0x000000ffff037224 */ /* 0x000fe200078e0002 */
[----:B------:R-:W-:Y:S01]  /*0880*/  MOV R2, 0x8c0 ;  /* 0x000008c000027802 */ /* 0x000fe20000000f00 */
[----:B------:R-:W-:Y:S02]  /*0890*/  IMAD.MOV.U32 R4, RZ, RZ, R6 ;  /* 0x000000ffff047224 */ /* 0x000fe400078e0006 */
[----:B------:R-:W-:-:S07]  /*08a0*/  IMAD.MOV.U32 R5, RZ, RZ, R7 ;  /* 0x000000ffff057224 */ /* 0x000fce00078e0007 */
[----:B------:R-:W-:Y:S05]  /*08b0*/  CALL.REL.NOINC `($__internal_7_$__cuda_sm20_div_s64) ;  /* 0x0000001000b47944 */ /* 0x000fea0003c00000 */
[----:B------:R-:W-:Y:S01]  /*08c0*/  IMAD.MOV.U32 R8, RZ, RZ, R3 ;  /* 0x000000ffff087224 */ /* 0x000fe200078e0003 */
[----:B------:R-:W-:Y:S01]  /*08d0*/  MOV R9, R4 ;  /* 0x0000000400097202 */ /* 0x000fe20000000f00 */
[----:B------:R-:W-:Y:S06]  /*08e0*/  BRA `(.L_x_7200) ;  /* 0x00000000004c7947 */ /* 0x000fec0003800000 */
.L_x_7199:
        /* <DEDUP_REMOVED lines=10> */
[----:B------:R-:W-:-:S04]  /*0990*/  IMAD.HI.U32 R8, R5, R6, RZ ;  /* 0x0000000605087227 */ /* 0x000fc800078e00ff */
[----:B------:R-:W-:-:S04]  /*09a0*/  IMAD.MOV R7, RZ, RZ, -R8 ;  /* 0x000000ffff077224 */ /* 0x000fc800078e0a08 */
[----:B------:R-:W-:-:S05]  /*09b0*/  IMAD R7, R2, R7, R6 ;  /* 0x0000000702077224 */ /* 0x000fca00078e0206 */
[----:B------:R-:W-:-:S13]  /*09c0*/  ISETP.GE.U32.AND P4, PT, R7, R2, PT ;  /* 0x000000020700720c */ /* 0x000fda0003f86070 */
[----:B------:R-:W-:Y:S01]  /*09d0*/  @P4 IADD3 R7, R7, -R2, RZ ;  /* 0x8000000207074210 */ /* 0x000fe20007ffe0ff */
[----:B------:R-:W-:-:S03]  /*09e0*/  @P4 VIADD R8, R8, 0x1 ;  /* 0x0000000108084836 */ /* 0x000fc60000000000 */
[----:B------:R-:W-:-:S13]  /*09f0*/  ISETP.GE.U32.AND P5, PT, R7, R2, PT ;  /* 0x000000020700720c */ /* 0x000fda0003fa6070 */
[----:B------:R-:W-:Y:S01]  /*0a00*/  @P5 VIADD R8, R8, 0x1 ;  /* 0x0000000108085836 */ /* 0x000fe20000000000 */
[----:B------:R-:W-:-:S07]  /*0a10*/  @!P6 LOP3.LUT R8, RZ, R2, RZ, 0x33, !PT ;  /* 0x00000002ff08e212 */ /* 0x000fce00078e33ff */
.L_x_7200:
[----:B------:R-:W-:Y:S05]  /*0a20*/  BSYNC B0 ;  /* 0x0000000000007941 */ /* 0x000fea0003800000 */
.L_x_7198:
[----:B------:R-:W-:Y:S01]  /*0a30*/  IMAD R5, R13, UR18, RZ ;  /* 0x000000120d057c24 */ /* 0x000fe2000f8e02ff */
[----:B------:R-:W-:Y:S01]  /*0a40*/  BSSY B0, `(.L_x_7201) ;  /* 0x0000022000007945 */ /* 0x000fe20003800000 */
[----:B------:R-:W-:-:S04]  /*0a50*/  IMAD.WIDE.U32 R2, R12, UR18, RZ ;  /* 0x000000120c027c25 */ /* 0x000fc8000f8e00ff */
[----:B------:R-:W-:-:S04]  /*0a60*/  IMAD R5, R12, UR19, R5 ;  /* 0x000000130c057c24 */ /* 0x000fc8000f8e0205 */
[----:B------:R-:W-:-:S05]  /*0a70*/  IMAD.IADD R20, R3, 0x1, R5 ;  /* 0x0000000103147824 */ /* 0x000fca00078e0205 */
[----:B------:R-:W-:-:S04]  /*0a80*/  LOP3.LUT R4, R11, R20, RZ, 0xfc, !PT ;  /* 0x000000140b047212 */ /* 0x000fc800078efcff */
[----:B------:R-:W-:-:S13]  /*0a90*/  ISETP.NE.U32.AND P4, PT, R4, RZ, PT ;  /* 0x000000ff0400720c */ /* 0x000fda0003f85070 */
[----:B------:R-:W-:Y:S05]  /*0aa0*/  @!P4 BRA `(.L_x_7202) ;  /* 0x000000000020c947 */ /* 0x000fea0003800000 */
[----:B------:R-:W-:Y:S01]  /*0ab0*/  MOV R3, R2 ;  /* 0x0000000200037202 */ /* 0x000fe20000000f00 */
[----:B------:R-:W-:Y:S01]  /*0ac0*/  IMAD.MOV.U32 R4, RZ, RZ, R10 ;  /* 0x000000ffff047224 */ /* 0x000fe200078e000a */
[----:B------:R-:W-:Y:S01]  /*0ad0*/  MOV R2, 0xb00 ;  /* 0x00000b0000027802 */ /* 0x000fe20000000f00 */
[----:B------:R-:W-:-:S07]  /*0ae0*/  IMAD.MOV.U32 R5, RZ, RZ, R11 ;  /* 0x000000ffff057224 */ /* 0x000fce00078e000b */
[----:B------:R-:W-:Y:S05]  /*0af0*/  CALL.REL.NOINC `($__internal_7_$__cuda_sm20_div_s64) ;  /* 0x0000001000247944 */ /* 0x000fea0003c00000 */
[----:B------:R-:W-:Y:S02]  /*0b00*/  IMAD.MOV.U32 R6, RZ, RZ, R3 ;  /* 0x000000ffff067224 */ /* 0x000fe400078e0003 */
[----:B------:R-:W-:Y:S01]  /*0b10*/  IMAD.MOV.U32 R7, RZ, RZ, R4 ;  /* 0x000000ffff077224 */ /* 0x000fe200078e0004 */
[----:B------:R-:W-:Y:S06]  /*0b20*/  BRA `(.L_x_7203) ;  /* 0x00000000004c7947 */ /* 0x000fec0003800000 */
.L_x_7202:
[----:B------:R-:W0:Y:S01]  /*0b30*/  I2F.U32.RP R3, R2 ;  /* 0x0000000200037306 */ /* 0x000e220000209000 */
[----:B------:R-:W-:-:S07]  /*0b40*/  ISETP.NE.U32.AND P6, PT, R2, RZ, PT ;  /* 0x000000ff0200720c */ /* 0x000fce0003fc5070 */
[----:B0-----:R-:W0:Y:S02]  /*0b50*/  MUFU.RCP R3, R3 ;  /* 0x0000000300037308 */ /* 0x001e240000001000 */
[----:B0-----:R-:W-:-:S06]  /*0b60*/  IADD3 R4, R3, 0xffffffe, RZ ;  /* 0x0ffffffe03047810 */ /* 0x001fcc0007ffe0ff */
[----:B------:R0:W1:Y:S02]  /*0b70*/  F2I.FTZ.U32.TRUNC.NTZ R5, R4 ;  /* 0x0000000400057305 */ /* 0x000064000021f000 */
[----:B0-----:R-:W-:Y:S02]  /*0b80*/  IMAD.MOV.U32 R4, RZ, RZ, RZ ;  /* 0x000000ffff047224 */ /* 0x001fe400078e00ff */
[----:B-1----:R-:W-:-:S04]  /*0b90*/  IMAD.MOV R7, RZ, RZ, -R5 ;  /* 0x000000ffff077224 */ /* 0x002fc800078e0a05 */
[----:B------:R-:W-:-:S04]  /*0ba0*/  IMAD R7, R7, R2, RZ ;  /* 0x0000000207077224 */ /* 0x000fc800078e02ff */
[----:B------:R-:W-:-:S04]  /*0bb0*/  IMAD.HI.U32 R5, R5, R7, R4 ;  /* 0x0000000705057227 */ /* 0x000fc800078e0004 */
[----:B------:R-:W-:Y:S02]  /*0bc0*/  IMAD.MOV.U32 R7, RZ, RZ, RZ ;  /* 0x000000ffff077224 */ /* 0x000fe400078e00ff */
[----:B------:R-:W-:-:S04]  /*0bd0*/  IMAD.HI.U32 R6, R5, R10, RZ ;  /* 0x0000000a05067227 */ /* 0x000fc800078e00ff */
[----:B------:R-:W-:-:S04]  /*0be0*/  IMAD.MOV R11, RZ, RZ, -R6 ;  /* 0x000000ffff0b7224 */ /* 0x000fc800078e0a06 */
[----:B------:R-:W-:-:S05]  /*0bf0*/  IMAD R11, R2, R11, R10 ;  /* 0x0000000b020b7224 */ /* 0x000fca00078e020a */
[----:B------:R-:W-:-:S13]  /*0c00*/  ISETP.GE.U32.AND P4, PT, R11, R2, PT ;  /* 0x000000020b00720c */ /* 0x000fda0003f86070 */
[----:B------:R-:W-:Y:S01]  /*0c10*/  @P4 IMAD.IADD R11, R11, 0x1, -R2 ;  /* 0x000000010b0b4824 */ /* 0x000fe200078e0a02 */
[----:B------:R-:W-:-:S04]  /*0c20*/  @P4 IADD3 R6, R6, 0x1, RZ ;  /* 0x0000000106064810 */ /* 0x000fc80007ffe0ff */
[----:B------:R-:W-:-:S13]  /*0c30*/  ISETP.GE.U32.AND P5, PT, R11, R2, PT ;  /* 0x000000020b00720c */ /* 0x000fda0003fa6070 */
[----:B------:R-:W-:Y:S01]  /*0c40*/  @P5 VIADD R6, R6, 0x1 ;  /* 0x0000000106065836 */ /* 0x000fe20000000000 */
[----:B------:R-:W-:-:S07]  /*0c50*/  @!P6 LOP3.LUT R6, RZ, R2, RZ, 0x33, !PT ;  /* 0x00000002ff06e212 */ /* 0x000fce00078e33ff */
.L_x_7203:
[----:B------:R-:W-:Y:S05]  /*0c60*/  BSYNC B0 ;  /* 0x0000000000007941 */ /* 0x000fea0003800000 */
.L_x_7201:
        /* <DEDUP_REMOVED lines=8> */
[----:B------:R-:W-:Y:S01]  /*0cf0*/  IMAD.MOV.U32 R3, RZ, RZ, R2 ;  /* 0x000000ffff037224 */ /* 0x000fe200078e0002 */
[----:B------:R-:W-:Y:S01]  /*0d00*/  MOV R4, R14 ;  /* 0x0000000e00047202 */ /* 0x000fe20000000f00 */
[----:B------:R-:W-:Y:S01]  /*0d10*/  IMAD.MOV.U32 R5, RZ, RZ, R15 ;  /* 0x000000ffff057224 */ /* 0x000fe200078e000f */
[----:B------:R-:W-:-:S07]  /*0d20*/  MOV R2, 0xd40 ;  /* 0x00000d4000027802 */ /* 0x000fce0000000f00 */
[----:B------:R-:W-:Y:S05]  /*0d30*/  CALL.REL.NOINC `($__internal_7_$__cuda_sm20_div_s64) ;  /* 0x0000000c00947944 */ /* 0x000fea0003c00000 */
[----:B------:R-:W-:Y:S02]  /*0d40*/  IMAD.MOV.U32 R2, RZ, RZ, R3 ;  /* 0x000000ffff027224 */ /* 0x000fe400078e0003 */
[----:B------:R-:W-:Y:S01]  /*0d50*/  IMAD.MOV.U32 R3, RZ, RZ, R4 ;  /* 0x000000ffff037224 */ /* 0x000fe200078e0004 */
[----:B------:R-:W-:Y:S06]  /*0d60*/  BRA `(.L_x_7206) ;  /* 0x0000000000507947 */ /* 0x000fec0003800000 */
.L_x_7205:
[----:B------:R-:W0:Y:S01]  /*0d70*/  I2F.U32.RP R3, R2 ;  /* 0x0000000200037306 */ /* 0x000e220000209000 */
[----:B------:R-:W-:-:S07]  /*0d80*/  ISETP.NE.U32.AND P6, PT, R2, RZ, PT ;  /* 0x000000ff0200720c */ /* 0x000fce0003fc5070 */
[----:B0-----:R-:W0:Y:S02]  /*0d90*/  MUFU.RCP R3, R3 ;  /* 0x0000000300037308 */ /* 0x001e240000001000 */
[----:B0-----:R-:W-:Y:S02]  /*0da0*/  VIADD R4, R3, 0xffffffe ;  /* 0x0ffffffe03047836 */ /* 0x001fe40000000000 */
[----:B------:R-:W-:-:S04]  /*0db0*/  IMAD.MOV.U32 R3, RZ, RZ, RZ ;  /* 0x000000ffff037224 */ /* 0x000fc800078e00ff */
[----:B------:R0:W1:Y:S02]  /*0dc0*/  F2I.FTZ.U32.TRUNC.NTZ R5, R4 ;  /* 0x0000000400057305 */ /* 0x000064000021f000 */
[----:B0-----:R-:W-:Y:S01]  /*0dd0*/  IMAD.MOV.U32 R4, RZ, RZ, RZ ;  /* 0x000000ffff047224 */ /* 0x001fe200078e00ff */
[----:B-1----:R-:W-:-:S05]  /*0de0*/  IADD3 R11, RZ, -R5, RZ ;  /* 0x80000005ff0b7210 */ /* 0x002fca0007ffe0ff */
[----:B------:R-:W-:-:S04]  /*0df0*/  IMAD R11, R11, R2, RZ ;  /* 0x000000020b0b7224 */ /* 0x000fc800078e02ff */
[----:B------:R-:W-:-:S06]  /*0e00*/  IMAD.HI.U32 R5, R5, R11, R4 ;  /* 0x0000000b05057227 */ /* 0x000fcc00078e0004 */
[----:B------:R-:W-:-:S04]  /*0e10*/  IMAD.HI.U32 R5, R5, R14, RZ ;  /* 0x0000000e05057227 */ /* 0x000fc800078e00ff */
[----:B------:R-:W-:-:S04]  /*0e20*/  IMAD.MOV R15, RZ, RZ, -R5 ;  /* 0x000000ffff0f7224 */ /* 0x000fc800078e0a05 */
[----:B------:R-:W-:-:S05]  /*0e30*/  IMAD R15, R2, R15, R14 ;  /* 0x0000000f020f7224 */ /* 0x000fca00078e020e */
[----:B------:R-:W-:-:S13]  /*0e40*/  ISETP.GE.U32.AND P4, PT, R15, R2, PT ;  /* 0x000000020f00720c */ /* 0x000fda0003f86070 */
[----:B------:R-:W-:Y:S02]  /*0e50*/  @P4 IMAD.IADD R15, R15, 0x1, -R2 ;  /* 0x000000010f0f4824 */ /* 0x000fe400078e0a02 */
[----:B------:R-:W-:-:S03]  /*0e60*/  @P4 VIADD R5, R5, 0x1 ;  /* 0x0000000105054836 */ /* 0x000fc60000000000 */
[----:B------:R-:W-:-:S13]  /*0e70*/  ISETP.GE.U32.AND P5, PT, R15, R2, PT ;  /* 0x000000020f00720c */ /* 0x000fda0003fa6070 */
[----:B------:R-:W-:Y:S02]  /*0e80*/  @P5 IADD3 R5, R5, 0x1, RZ ;  /* 0x0000000105055810 */ /* 0x000fe40007ffe0ff */
[----:B------:R-:W-:-:S05]  /*0e90*/  @!P6 LOP3.LUT R5, RZ, R2, RZ, 0x33, !PT ;  /* 0x00000002ff05e212 */ /* 0x000fca00078e33ff */
[----:B------:R-:W-:-:S07]  /*0ea0*/  IMAD.MOV.U32 R2, RZ, RZ, R5 ;  /* 0x000000ffff027224 */ /* 0x000fce00078e0005 */
.L_x_7206:
[----:B------:R-:W-:Y:S05]  /*0eb0*/  BSYNC B0 ;  /* 0x0000000000007941 */ /* 0x000fea0003800000 */
.L_x_7204:
[----:B------:R-:W-:Y:S01]  /*0ec0*/  @P0 LEA R4, P6, R0, UR10, 0x3 ;  /* 0x0000000a00040c11 */ /* 0x000fe2000f8c18ff */
[----:B------:R-:W-:Y:S01]  /*0ed0*/  UIMAD.WIDE.U32 UR4, UR13, 0x4, UR4 ;  /* 0x000000040d0478a5 */ /* 0x000fe2000f8e0004 */
[C---:B------:R-:W-:Y:S02]  /*0ee0*/  @P1 LEA R10, P5, R19.reuse, UR10, 0x3 ;  /* 0x0000000a130a1c11 */ /* 0x040fe4000f8a18ff */
        /* <DEDUP_REMOVED lines=20> */
.L_x_7194:
[----:B------:R-:W0:Y:S02]  /*1030*/  S2R R0, SR_TID.X ;  /* 0x0000000000007919 */ /* 0x000e240000002100 */
[----:B0-----:R-:W-:-:S03]  /*1040*/  IMAD.WIDE.U32 R2, R0, 0x4, RZ ;  /* 0x0000000400027825 */ /* 0x001fc600078e00ff */
[----:B------:R-:W-:-:S04]  /*1050*/  ISETP.GE.U32.AND P0, PT, R2, UR16, PT ;  /* 0x0000001002007c0c */ /* 0x000fc8000bf06070 */
[----:B------:R-:W-:-:S04]  /*1060*/  ISETP.GE.AND.EX P0, PT, R3, UR12, PT, P0 ;  /* 0x0000000c03007c0c */ /* 0x000fc8000bf06300 */
[----:B------:R-:W-:-:S13]  /*1070*/  ISETP.GT.U32.OR P0, PT, R0, 0x3fff, P0 ;  /* 0x00003fff0000780c */ /* 0x000fda0000704470 */
[----:B------:R-:W-:Y:S05]  /*1080*/  @P0 EXIT ;  /* 0x000000000000094d */ /* 0x000fea0003800000 */
[----:B------:R-:W-:Y:S01]  /*1090*/  HFMA2.MMA R28, -RZ, RZ, 0, 0 ;  /* 0x00000000ff1c7435 */ /* 0x000fe200000001ff */
[----:B------:R-:W-:Y:S01]  /*10a0*/  ULDC UR4, c[0x0][0x0] ;  /* 0x0000000000047ab9 */ /* 0x000fe20000000800 */
[----:B------:R-:W-:-:S09]  /*10b0*/  ULDC.64 UR18, c[0x0][0xe60] ;  /* 0x0003980000127ab9 */ /* 0x000fd20000000a00 */
.L_x_7220:
[C---:B------:R-:W-:Y:S01]  /*10c0*/  IMAD.SHL.U32 R29, R0.reuse, 0x20, RZ ;  /* 0x00000020001d7824 */ /* 0x040fe200078e00ff */
[----:B------:R-:W-:-:S04]  /*10d0*/  SHF.L.U64.HI R30, R0, 0x5, R28 ;  /* 0x00000005001e7819 */ /* 0x000fc8000001021c */
[----:B------:R-:W-:-:S04]  /*10e0*/  IADD3 R20, P0, R29, UR8, RZ ;  /* 0x000000081d147c10 */ /* 0x000fc8000ff1e0ff */
[----:B------:R-:W-:-:S05]  /*10f0*/  IADD3.X R21, R30, UR9, RZ, P0, !PT ;  /* 0x000000091e157c10 */ /* 0x000fca00087fe4ff */
[----:B------:R-:W2:Y:S01]  /*1100*/  LDG.E.128 R4, desc[UR14][R20.64] ;  /* 0x0000000e14047981 */ /* 0x000ea2000c1e1d00 */
[----:B------:R-:W-:-:S03]  /*1110*/  IADD3 R2, P0, R29, UR6, RZ ;  /* 0x000000061d027c10 */ /* 0x000fc6000ff1e0ff */
[----:B------:R0:W5:Y:S01]  /*1120*/  LDG.E.128 R16, desc[UR14][R20.64+0x10] ;  /* 0x0000100e14107981 */ /* 0x000162000c1e1d00 */
[----:B------:R-:W-:-:S05]  /*1130*/  IADD3.X R3, R30, UR7, RZ, P0, !PT ;  /* 0x000000071e037c10 */ /* 0x000fca00087fe4ff */
[----:B------:R-:W3:Y:S04]  /*1140*/  LDG.E.128 R8, desc[UR14][R2.64] ;  /* 0x0000000e02087981 */ /* 0x000ee8000c1e1d00 */
[----:B------:R0:W5:Y:S01]  /*1150*/  LDG.E.128 R12, desc[UR14][R2.64+0x10] ;  /* 0x0000100e020c7981 */ /* 0x000162000c1e1d00 */
[----:B------:R-:W-:Y:S01]  /*1160*/  BSSY B0, `(.L_x_7208) ;  /* 0x0000025000007945 */ /* 0x000fe20003800000 */
[----:B--2---:R-:W-:-:S04]  /*1170*/  IMAD R5, R5, UR18, RZ ;  /* 0x0000001205057c24 */ /* 0x004fc8000f8e02ff */
[C---:B------:R-:W-:Y:S02]  /*1180*/  IMAD R23, R4.reuse, UR19, R5 ;  /* 0x0000001304177c24 */ /* 0x040fe4000f8e0205 */
[----:B------:R-:W-:-:S04]  /*1190*/  IMAD.WIDE.U32 R4, R4, UR18, RZ ;  /* 0x0000001204047c25 */ /* 0x000fc8000f8e00ff */
[----:B------:R-:W-:-:S05]  /*11a0*/  IMAD.IADD R23, R5, 0x1, R23 ;  /* 0x0000000105177824 */ /* 0x000fca00078e0217 */
[----:B---3--:R-:W-:-:S04]  /*11b0*/  LOP3.LUT R22, R9, R23, RZ, 0xfc, !PT ;  /* 0x0000001709167212 */ /* 0x008fc800078efcff */
[----:B------:R-:W-:-:S13]  /*11c0*/  ISETP.NE.U32.AND P0, PT, R22, RZ, PT ;  /* 0x000000ff1600720c */ /* 0x000fda0003f05070 */
[----:B0-----:R-:W-:Y:S05]  /*11d0*/  @!P0 BRA `(.L_x_7209) ;  /* 0x0000000000248947 */ /* 0x001fea0003800000 */
[----:B------:R-:W-:Y:S01]  /*11e0*/  IMAD.MOV.U32 R3, RZ, RZ, R4 ;  /* 0x000000ffff037224 */ /* 0x000fe200078e0004 */
[----:B------:R-:W-:Y:S01]  /*11f0*/  MOV R5, R9 ;  /* 0x0000000900057202 */ /* 0x000fe20000000f00 */
[----:B------:R-:W-:Y:S01]  /*1200*/  IMAD.MOV.U32 R4, RZ, RZ, R8 ;  /* 0x000000ffff047224 */ /* 0x000fe200078e0008 */
[----:B------:R-:W-:Y:S01]  /*1210*/  MOV R2, 0x1240 ;  /* 0x0000124000027802 */ /* 0x000fe20000000f00 */
[----:B------:R-:W-:-:S07]  /*1220*/  IMAD.MOV.U32 R20, RZ, RZ, R23 ;  /* 0x000000ffff147224 */ /* 0x000fce00078e0017 */
[----:B-----5:R-:W-:Y:S05]  /*1230*/  CALL.REL.NOINC `($__internal_7_$__cuda_sm20_div_s64) ;  /* 0x0000000800547944 */ /* 0x020fea0003c00000 */
[----:B------:R-:W-:Y:S02]  /*1240*/  IMAD.MOV.U32 R8, RZ, RZ, R3 ;  /* 0x000000ffff087224 */ /* 0x000fe400078e0003 */
[----:B------:R-:W-:Y:S01]  /*1250*/  IMAD.MOV.U32 R9, RZ, RZ, R4 ;  /* 0x000000ffff097224 */ /* 0x000fe200078e0004 */
[----:B------:R-:W-:Y:S06]  /*1260*/  BRA `(.L_x_7210) ;  /* 0x0000000000507947 */ /* 0x000fec0003800000 */
.L_x_7209:
[----:B------:R-:W0:Y:S01]  /*1270*/  I2F.U32.RP R5, R4 ;  /* 0x0000000400057306 */ /* 0x000e220000209000 */
[----:B------:R-:W-:-:S07]  /*1280*/  ISETP.NE.U32.AND P2, PT, R4, RZ, PT ;  /* 0x000000ff0400720c */ /* 0x000fce0003f45070 */
[----:B0-----:R-:W0:Y:S02]  /*1290*/  MUFU.RCP R5, R5 ;  /* 0x0000000500057308 */ /* 0x001e240000001000 */
[----:B0-----:R-:W-:-:S06]  /*12a0*/  VIADD R2, R5, 0xffffffe ;  /* 0x0ffffffe05027836 */ /* 0x001fcc0000000000 */
        /* <DEDUP_REMOVED lines=11> */
[----:B------:R-:W-:Y:S01]  /*1360*/  ISETP.GE.U32.AND P1, PT, R9, R4, PT ;  /* 0x000000040900720c */ /* 0x000fe20003f26070 */
[----:B------:R-:W-:-:S12]  /*1370*/  IMAD.MOV.U32 R9, RZ, RZ, RZ ;  /* 0x000000ffff097224 */ /* 0x000fd800078e00ff */
[----:B------:R-:W-:Y:S02]  /*1380*/  @P1 IADD3 R3, R3, 0x1, RZ ;  /* 0x0000000103031810 */ /* 0x000fe40007ffe0ff */
[----:B------:R-:W-:-:S05]  /*1390*/  @!P2 LOP3.LUT R3, RZ, R4, RZ, 0x33, !PT ;  /* 0x00000004ff03a212 */ /* 0x000fca00078e33ff */
[----:B------:R-:W-:-:S07]  /*13a0*/  IMAD.MOV.U32 R8, RZ, RZ, R3 ;  /* 0x000000ffff087224 */ /* 0x000fce00078e0003 */
.L_x_7210:
[----:B------:R-:W-:Y:S05]  /*13b0*/  BSYNC B0 ;  /* 0x0000000000007941 */ /* 0x000fea0003800000 */
.L_x_7208:
        /* <DEDUP_REMOVED lines=12> */
[----:B-----5:R-:W-:Y:S05]  /*1480*/  CALL.REL.NOINC `($__internal_7_$__cuda_sm20_div_s64) ;  /* 0x0000000400c07944 */ /* 0x020fea0003c00000 */
[----:B------:R-:W-:Y:S02]  /*1490*/  IMAD.MOV.U32 R10, RZ, RZ, R3 ;  /* 0x000000ffff0a7224 */ /* 0x000fe400078e0003 */
[----:B------:R-:W-:Y:S01]  /*14a0*/  IMAD.MOV.U32 R11, RZ, RZ, R4 ;  /* 0x000000ffff0b7224 */ /* 0x000fe200078e0004 */
[----:B------:R-:W-:Y:S06]  /*14b0*/  BRA `(.L_x_7213) ;  /* 0x0000000000507947 */ /* 0x000fec0003800000 */
.L_x_7212:
        /* <DEDUP_REMOVED lines=15> */
[----:B------:R-:W-:Y:S01]  /*15b0*/  ISETP.GE.U32.AND P1, PT, R11, R2, PT ;  /* 0x000000020b00720c */ /* 0x000fe20003f26070 */
[----:B------:R-:W-:-:S12]  /*15c0*/  HFMA2.MMA R11, -RZ, RZ, 0, 0 ;  /* 0x00000000ff0b7435 */ /* 0x000fd800000001ff */
[----:B------:R-:W-:Y:S01]  /*15d0*/  @P1 VIADD R5, R5, 0x1 ;  /* 0x0000000105051836 */ /* 0x000fe20000000000 */
[----:B------:R-:W-:-:S05]  /*15e0*/  @!P2 LOP3.LUT R5, RZ, R2, RZ, 0x33, !PT ;  /* 0x00000002ff05a212 */ /* 0x000fca00078e33ff */
[----:B------:R-:W-:-:S07]  /*15f0*/  IMAD.MOV.U32 R10, RZ, RZ, R5 ;  /* 0x000000ffff0a7224 */ /* 0x000fce00078e0005 */
.L_x_7213:
[----:B------:R-:W-:Y:S05]  /*1600*/  BSYNC B0 ;  /* 0x0000000000007941 */ /* 0x000fea0003800000 */
.L_x_7211:
[----:B-----5:R-:W-:Y:S01]  /*1610*/  IMAD R5, R17, UR18, RZ ;  /* 0x0000001211057c24 */ /* 0x020fe2000f8e02ff */
        /* <DEDUP_REMOVED lines=15> */
.L_x_7215:
        /* <DEDUP_REMOVED lines=13> */
[----:B------:R-:W-:Y:S01]  /*17e0*/  @P0 IMAD.IADD R13, R13, 0x1, -R2 ;  /* 0x000000010d0d0824 */ /* 0x000fe200078e0a02 */
[----:B------:R-:W-:-:S04]  /*17f0*/  @P0 IADD3 R5, R5, 0x1, RZ ;  /* 0x0000000105050810 */ /* 0x000fc80007ffe0ff */
[----:B------:R-:W-:Y:S01]  /*1800*/  ISETP.GE.U32.AND P1, PT, R13, R2, PT ;  /* 0x000000020d00720c */ /* 0x000fe20003f26070 */
[----:B------:R-:W-:-:S12]  /*1810*/  IMAD.MOV.U32 R13, RZ, RZ, RZ ;  /* 0x000000ffff0d7224 */ /* 0x000fd800078e00ff */
[----:B------:R-:W-:Y:S01]  /*1820*/  @P1 VIADD R5, R5, 0x1 ;  /* 0x0000000105051836 */ /* 0x000fe20000000000 */
[----:B------:R-:W-:-:S05]  /*1830*/  @!P2 LOP3.LUT R5, RZ, R2, RZ, 0x33, !PT ;  /* 0x00000002ff05a212 */ /* 0x000fca00078e33ff */
[----:B------:R-:W-:-:S07]  /*1840*/  IMAD.MOV.U32 R12, RZ, RZ, R5 ;  /* 0x000000ffff0c7224 */ /* 0x000fce00078e0005 */
.L_x_7216:
[----:B------:R-:W-:Y:S05]  /*1850*/  BSYNC B0 ;  /* 0x0000000000007941 */ /* 0x000fea0003800000 */
.L_x_7214:
[----:B------:R-:W-:Y:S01]  /*1860*/  IMAD R5, R19, UR18, RZ ;  /* 0x0000001213057c24 */ /* 0x000fe2000f8e02ff */
        /* <DEDUP_REMOVED lines=12> */
[----:B------:R-:W-:Y:S01]  /*1930*/  MOV R14, R3 ;  /* 0x00000003000e7202 */ /* 0x000fe20000000f00 */
[----:B------:R-:W-:Y:S01]  /*1940*/  IMAD.MOV.U32 R15, RZ, RZ, R4 ;  /* 0x000000ffff0f7224 */ /* 0x000fe200078e0004 */
[----:B------:R-:W-:Y:S06]  /*1950*/  BRA `(.L_x_7219) ;  /* 0x0000000000507947 */ /* 0x000fec0003800000 */
.L_x_7218:
[----:B------:R-:W0:Y:S01]  /*1960*/  I2F.U32.RP R3, R2 ;  /* 0x0000000200037306 */ /* 0x000e220000209000 */
[----:B------:R-:W-:-:S07]  /*1970*/  ISETP.NE.U32.AND P2, PT, R2, RZ, PT ;  /* 0x000000ff0200720c */ /* 0x000fce0003f45070 */
[----:B0-----:R-:W0:Y:S02]  /*1980*/  MUFU.RCP R3, R3 ;  /* 0x0000000300037308 */ /* 0x001e240000001000 */
[----:B0-----:R-:W-:-:S06]  /*1990*/  VIADD R4, R3, 0xffffffe ;  /* 0x0ffffffe03047836 */ /* 0x001fcc0000000000 */
[----:B------:R0:W1:Y:S02]  /*19a0*/  F2I.FTZ.U32.TRUNC.NTZ R5, R4 ;  /* 0x0000000400057305 */ /* 0x000064000021f000 */
[----:B0-----:R-:W-:Y:S01]  /*19b0*/  HFMA2.MMA R4, -RZ, RZ, 0, 0 ;  /* 0x00000000ff047435 */ /* 0x001fe200000001ff */
[----:B-1----:R-:W-:-:S04]  /*19c0*/  IMAD.MOV R7, RZ, RZ, -R5 ;  /* 0x000000ffff077224 */ /* 0x002fc800078e0a05 */
[----:B------:R-:W-:-:S05]  /*19d0*/  IMAD R7, R7, R2, RZ ;  /* 0x0000000207077224 */ /* 0x000fca00078e02ff */
        /* <DEDUP_REMOVED lines=12> */
.L_x_7219:
[----:B------:R-:W-:Y:S05]  /*1aa0*/  BSYNC B0 ;  /* 0x0000000000007941 */ /* 0x000fea0003800000 */
.L_x_7217:
[----:B------:R-:W-:-:S04]  /*1ab0*/  IADD3 R2, P0, R29, UR10, RZ ;  /* 0x0000000a1d027c10 */ /* 0x000fc8000ff1e0ff */
[----:B------:R-:W-:Y:S02]  /*1ac0*/  IADD3.X R3, R30, UR11, RZ, P0, !PT ;  /* 0x0000000b1e037c10 */ /* 0x000fe400087fe4ff */
[----:B------:R-:W-:-:S03]  /*1ad0*/  IADD3 R0, P0, R0, UR4, RZ ;  /* 0x0000000400007c10 */ /* 0x000fc6000ff1e0ff */
[----:B------:R0:W-:Y:S01]  /*1ae0*/  STG.E.128 desc[UR14][R2.64], R8 ;  /* 0x0000000802007986 */ /* 0x0001e2000c101d0e */
[----:B------:R-:W-:Y:S01]  /*1af0*/  IADD3.X R28, RZ, R28, RZ, P0, !PT ;  /* 0x0000001cff1c7210 */ /* 0x000fe200007fe4ff */
[C---:B------:R-:W-:Y:S01]  /*1b00*/  IMAD.SHL.U32 R4, R0.reuse, 0x4, RZ ;  /* 0x0000000400047824 */ /* 0x040fe200078e00ff */
[----:B------:R-:W-:Y:S01]  /*1b10*/  ISETP.LT.U32.AND P1, PT, R0, 0x4000, PT ;  /* 0x000040000000780c */ /* 0x000fe20003f21070 */
[----:B------:R0:W-:Y:S03]  /*1b20*/  STG.E.128 desc[UR14][R2.64+0x10], R12 ;  /* 0x0000100c02007986 */ /* 0x0001e6000c101d0e */
[----:B------:R-:W-:Y:S02]  /*1b30*/  ISETP.GE.U32.AND P0, PT, R4, UR16, PT ;  /* 0x0000001004007c0c */ /* 0x000fe4000bf06070 */
[----:B------:R-:W-:Y:S02]  /*1b40*/  SHF.L.U64.HI R4, R0, 0x2, R28 ;  /* 0x0000000200047819 */ /* 0x000fe4000001021c */
[----:B------:R-:W-:-:S02]  /*1b50*/  ISETP.LT.U32.AND.EX P1, PT, R28, RZ, PT, P1 ;  /* 0x000000ff1c00720c */ /* 0x000fc40003f21110 */
[----:B------:R-:W-:-:S13]  /*1b60*/  ISETP.GE.AND.EX P0, PT, R4, UR12, PT, P0 ;  /* 0x0000000c04007c0c */ /* 0x000fda000bf06300 */
[----:B0-----:R-:W-:Y:S05]  /*1b70*/  @!P0 BRA P1, `(.L_x_7220) ;  /* 0xfffffff400508947 */ /* 0x001fea000083ffff */
[----:B------:R-:W-:Y:S05]  /*1b80*/  EXIT ;  /* 0x000000000000794d */ /* 0x000fea0003800000 */
        .weak           $__internal_7_$__cuda_sm20_div_s64
        .type           $__internal_7_$__cuda_sm20_div_s64,@function
        .size           $__internal_7_$__cuda_sm20_div_s64,(.L_x_8122 - $__internal_7_$__cuda_sm20_div_s64)
$__internal_7_$__cuda_sm20_div_s64:
[----:B------:R-:W-:Y:S02]  /*1b90*/  IADD3 R22, P5, RZ, -R3, RZ ;  /* 0x80000003ff167210 */ /* 0x000fe40007fbe0ff */
[----:B------:R-:W-:-:S03]  /*1ba0*/  ISETP.GE.AND P4, PT, R20, RZ, PT ;  /* 0x000000ff1400720c */ /* 0x000fc60003f86270 */
[----:B------:R-:W-:Y:S01]  /*1bb0*/  IMAD.X R21, RZ, RZ, ~R20, P5 ;  /* 0x000000ffff157224 */ /* 0x000fe200028e0e14 */
[----:B------:R-:W-:-:S04]  /*1bc0*/  SEL R22, R22, R3, !P4 ;  /* 0x0000000316167207 */ /* 0x000fc80006000000 */
[----:B------:R-:W-:-:S04]  /*1bd0*/  SEL R23, R21, R20, !P4 ;  /* 0x0000001415177207 */ /* 0x000fc80006000000 */
[----:B------:R-:W0:Y:S08]  /*1be0*/  I2F.U64.RP R24, R22 ;  /* 0x0000001600187312 */ /* 0x000e300000309000 */
[----:B0-----:R-:W0:Y:S02]  /*1bf0*/  MUFU.RCP R24, R24 ;  /* 0x0000001800187308 */ /* 0x001e240000001000 */
[----:B0-----:R-:W-:-:S06]  /*1c00*/  VIADD R24, R24, 0x1ffffffe ;  /* 0x1ffffffe18187836 */ /* 0x001fcc0000000000 */
[----:B------:R-:W0:Y:S02]  /*1c10*/  F2I.U64.TRUNC R24, R24 ;  /* 0x0000001800187311 */ /* 0x000e24000020d800 */
[----:B0-----:R-:W-:-:S04]  /*1c20*/  IMAD.WIDE.U32 R26, R24, R22, RZ ;  /* 0x00000016181a7225 */ /* 0x001fc800078e00ff */
[C---:B------:R-:W-:Y:S01]  /*1c30*/  IMAD R21, R24.reuse, R23, R27 ;  /* 0x0000001718157224 */ /* 0x040fe200078e021b */
[----:B------:R-:W-:Y:S02]  /*1c40*/  IADD3 R33, P4, RZ, -R26, RZ ;  /* 0x8000001aff217210 */ /* 0x000fe40007f9e0ff */
[----:B------:R-:W-:Y:S01]  /*1c50*/  MOV R27, R24 ;  /* 0x00000018001b7202 */ /* 0x000fe20000000f00 */
[----:B------:R-:W-:Y:S02]  /*1c60*/  IMAD R21, R25, R22, R21 ;  /* 0x0000001619157224 */ /* 0x000fe400078e0215 */
[----:B------:R-:W-:-:S04]  /*1c70*/  IMAD.HI.U32 R26, R24, R33, RZ ;  /* 0x00000021181a7227 */ /* 0x000fc800078e00ff */
[----:B------:R-:W-:-:S04]  /*1c80*/  IMAD.X R21, RZ, RZ, ~R21, P4 ;  /* 0x000000ffff157224 */ /* 0x000fc800020e0e15 */
[----:B------:R-:W-:-:S04]  /*1c90*/  IMAD.WIDE.U32 R26, P4, R24, R21, R26 ;  /* 0x00000015181a7225 */ /* 0x000fc8000788001a */
[----:B------:R-:W-:-:S04]  /*1ca0*/  IMAD.HI.U32 R27, P5, R25, R33, R26 ;  /* 0x00000021191b7227 */ /* 0x000fc800078a001a */
[CC--:B------:R-:W-:Y:S02]  /*1cb0*/  IMAD R26, R25.reuse, R21.reuse, RZ ;  /* 0x00000015191a7224 */ /* 0x0c0fe400078e02ff */
[----:B------:R-:W-:-:S03]  /*1cc0*/  IMAD.HI.U32 R21, R25, R21, RZ ;  /* 0x0000001519157227 */ /* 0x000fc600078e00ff */
[----:B------:R-:W-:Y:S01]  /*1cd0*/  IADD3 R27, P6, R26, R27, RZ ;  /* 0x0000001b1a1b7210 */ /* 0x000fe20007fde0ff */
[----:B------:R-:W-:-:S04]  /*1ce0*/  IMAD.X R21, R21, 0x1, R25, P4 ;  /* 0x0000000115157824 */ /* 0x000fc800020e0619 */
[----:B------:R-:W-:Y:S01]  /*1cf0*/  IMAD.WIDE.U32 R24, R27, R22, RZ ;  /* 0x000000161b187225 */ /* 0x000fe200078e00ff */
[----:B------:R-:W-:-:S03]  /*1d00*/  IADD3.X R21, RZ, RZ, R21, P6, P5 ;  /* 0x000000ffff157210 */ /* 0x000fc600037ea415 */
[----:B------:R-:W-:Y:S01]  /*1d10*/  IMAD R26, R27, R23, R25 ;  /* 0x000000171b1a7224 */ /* 0x000fe200078e0219 */
[----:B------:R-:W-:-:S03]  /*1d20*/  IADD3 R25, P4, RZ, -R24, RZ ;  /* 0x80000018ff197210 */ /* 0x000fc60007f9e0ff */
[----:B------:R-:W-:Y:S02]  /*1d30*/  IMAD R24, R21, R22, R26 ;  /* 0x0000001615187224 */ /* 0x000fe400078e021a */
[----:B------:R-:W-:-:S04]  /*1d40*/  IMAD.HI.U32 R26, R27, R25, RZ ;  /* 0x000000191b1a7227 */ /* 0x000fc800078e00ff */
[----:B------:R-:W-:-:S04]  /*1d50*/  IMAD.X R24, RZ, RZ, ~R24, P4 ;  /* 0x000000ffff187224 */ /* 0x000fc800020e0e18 */
[----:B------:R-:W-:-:S04]  /*1d60*/  IMAD.WIDE.U32 R26, P5, R27, R24, R26 ;  /* 0x000000181b1a7225 */ /* 0x000fc800078a001a */
[----:B------:R-:W-:Y:S01]  /*1d70*/  IMAD.HI.U32 R26, P4, R21, R25, R26 ;  /* 0x00000019151a7227 */ /* 0x000fe2000788001a */
[----:B------:R-:W-:-:S03]  /*1d80*/  IADD3 R27, P6, RZ, -R4, RZ ;  /* 0x80000004ff1b7210 */ /* 0x000fc60007fde0ff */
[----:B------:R-:W-:-:S04]  /*1d90*/  IMAD.HI.U32 R25, R21, R24, RZ ;  /* 0x0000001815197227 */ /* 0x000fc800078e00ff */
[----:B------:R-:W-:Y:S01]  /*1da0*/  IMAD.X R33, R25, 0x1, R21, P5 ;  /* 0x0000000119217824 */ /* 0x000fe200028e0615 */
[----:B------:R-:W-:Y:S01]  /*1db0*/  ISETP.GE.AND P5, PT, R5, RZ, PT ;  /* 0x000000ff0500720c */ /* 0x000fe20003fa6270 */
[----:B------:R-:W-:Y:S01]  /*1dc0*/  IMAD R24, R21, R24, RZ ;  /* 0x0000001815187224 */ /* 0x000fe200078e02ff */
[-C--:B------:R-:W-:Y:S01]  /*1dd0*/  IADD3.X R21, RZ, ~R5.reuse, RZ, P6, !PT ;  /* 0x80000005ff157210 */ /* 0x080fe200037fe4ff */
[----:B------:R-:W-:Y:S01]  /*1de0*/  IMAD.MOV.U32 R25, RZ, RZ, RZ ;  /* 0x000000ffff197224 */ /* 0x000fe200078e00ff */
[----:B------:R-:W-:Y:S02]  /*1df0*/  SEL R27, R27, R4, !P5 ;  /* 0x000000041b1b7207 */ /* 0x000fe40006800000 */
[----:B------:R-:W-:Y:S02]  /*1e00*/  IADD3 R4, P6, R24, R26, RZ ;  /* 0x0000001a18047210 */ /* 0x000fe40007fde0ff */
[-C--:B------:R-:W-:Y:S02]  /*1e10*/  SEL R21, R21, R5.reuse, !P5 ;  /* 0x0000000515157207 */ /* 0x080fe40006800000 */
[----:B------:R-:W-:Y:S01]  /*1e20*/  LOP3.LUT R5, R20, R5, RZ, 0x3c, !PT ;  /* 0x0000000514057212 */ /* 0x000fe200078e3cff */
[----:B------:R-:W-:-:S04]  /*1e30*/  IMAD.HI.U32 R24, R4, R27, RZ ;  /* 0x0000001b04187227 */ /* 0x000fc800078e00ff */
[----:B------:R-:W-:Y:S01]  /*1e40*/  IMAD.WIDE.U32 R24, R4, R21, R24 ;  /* 0x0000001504187225 */ /* 0x000fe200078e0018 */
[----:B------:R-:W-:-:S05]  /*1e50*/  IADD3.X R4, RZ, RZ, R33, P6, P4 ;  /* 0x000000ffff047210 */ /* 0x000fca00037e8421 */
[----:B------:R-:W-:-:S04]  /*1e60*/  IMAD.HI.U32 R26, P4, R4, R27, R24 ;  /* 0x0000001b041a7227 */ /* 0x000fc80007880018 */
[CC--:B------:R-:W-:Y:S02]  /*1e70*/  IMAD R24, R4.reuse, R21.reuse, RZ ;  /* 0x0000001504187224 */ /* 0x0c0fe400078e02ff */
[----:B------:R-:W-:-:S03]  /*1e80*/  IMAD.HI.U32 R25, R4, R21, RZ ;  /* 0x0000001504197227 */ /* 0x000fc600078e00ff */
[----:B------:R-:W-:Y:S01]  /*1e90*/  IADD3 R4, P5, R24, R26, RZ ;  /* 0x0000001a18047210 */ /* 0x000fe20007fbe0ff */
[----:B------:R-:W-:-:S04]  /*1ea0*/  IMAD.X R26, RZ, RZ, R25, P4 ;  /* 0x000000ffff1a7224 */ /* 0x000fc800020e0619 */
[----:B------:R-:W-:-:S04]  /*1eb0*/  IMAD.WIDE.U32 R24, R4, R22, RZ ;  /* 0x0000001604187225 */ /* 0x000fc800078e00ff */
[----:B------:R-:W-:Y:S01]  /*1ec0*/  IMAD.X R26, RZ, RZ, R26, P5 ;  /* 0x000000ffff1a7224 */ /* 0x000fe200028e061a */
[----:B------:R-:W-:Y:S01]  /*1ed0*/  IADD3 R24, P5, -R24, R27, RZ ;  /* 0x0000001b18187210 */ /* 0x000fe20007fbe1ff */
[C---:B------:R-:W-:Y:S01]  /*1ee0*/  IMAD R25, R4.reuse, R23, R25 ;  /* 0x0000001704197224 */ /* 0x040fe200078e0219 */
[----:B------:R-:W-:Y:S02]  /*1ef0*/  IADD3 R27, P6, R4, 0x1, RZ ;  /* 0x00000001041b7810 */ /* 0x000fe40007fde0ff */
[-C--:B------:R-:W-:Y:S01]  /*1f00*/  ISETP.GE.U32.AND P4, PT, R24, R22.reuse, PT ;  /* 0x000000161800720c */ /* 0x080fe20003f86070 */
[----:B------:R-:W-:-:S05]  /*1f10*/  IMAD R25, R26, R22, R25 ;  /* 0x000000161a197224 */ /* 0x000fca00078e0219 */
[----:B------:R-:W-:Y:S02]  /*1f20*/  IADD3.X R21, ~R25, R21, RZ, P5, !PT ;  /* 0x0000001519157210 */ /* 0x000fe40002ffe5ff */
[----:B------:R-:W-:Y:S02]  /*1f30*/  IADD3 R25, P5, R24, -R22, RZ ;  /* 0x8000001618197210 */ /* 0x000fe40007fbe0ff */
[----:B------:R-:W-:-:S04]  /*1f40*/  ISETP.GE.U32.AND.EX P4, PT, R21, R23, PT, P4 ;  /* 0x000000171500720c */ /* 0x000fc80003f86140 */
[----:B------:R-:W-:Y:S01]  /*1f50*/  SEL R33, R25, R24, P4 ;  /* 0x0000001819217207 */ /* 0x000fe20002000000 */
[----:B------:R-:W-:Y:S01]  /*1f60*/  IMAD.X R25, R21, 0x1, ~R23, P5 ;  /* 0x0000000115197824 */ /* 0x000fe200028e0e17 */
[----:B------:R-:W-:Y:S01]  /*1f70*/  SEL R24, R27, R4, P4 ;  /* 0x000000041b187207 */ /* 0x000fe20002000000 */
[----:B------:R-:W-:Y:S01]  /*1f80*/  IMAD.X R4, RZ, RZ, R26, P6 ;  /* 0x000000ffff047224 */ /* 0x000fe200030e061a */
[----:B------:R-:W-:Y:S02]  /*1f90*/  ISETP.GE.U32.AND P5, PT, R33, R22, PT ;  /* 0x000000162100720c */ /* 0x000fe40003fa6070 */
[----:B------:R-:W-:Y:S02]  /*1fa0*/  SEL R21, R25, R21, P4 ;  /* 0x0000001519157207 */ /* 0x000fe40002000000 */
[----:B------:R-:W-:Y:S02]  /*1fb0*/  SEL R4, R4, R26, P4 ;  /* 0x0000001a04047207 */ /* 0x000fe40002000000 */
[----:B------:R-:W-:-:S02]  /*1fc0*/  IADD3 R25, P6, R24, 0x1, RZ ;  /* 0x0000000118197810 */ /* 0x000fc40007fde0ff */
[----:B------:R-:W-:Y:S02]  /*1fd0*/  ISETP.GE.U32.AND.EX P4, PT, R21, R23, PT, P5 ;  /* 0x000000171500720c */ /* 0x000fe40003f86150 */
[----:B------:R-:W-:Y:S01]  /*1fe0*/  ISETP.GE.AND P5, PT, R5, RZ, PT ;  /* 0x000000ff0500720c */ /* 0x000fe20003fa6270 */
[----:B------:R-:W-:Y:S01]  /*1ff0*/  IMAD.X R22, RZ, RZ, R4, P6 ;  /* 0x000000ffff167224 */ /* 0x000fe200030e0604 */
[----:B------:R-:W-:-:S04]  /*2000*/  SEL R21, R25, R24, P4 ;  /* 0x0000001819157207 */ /* 0x000fc80002000000 */
[----:B------:R-:W-:Y:S02]  /*2010*/  SEL R4, R22, R4, P4 ;  /* 0x0000000416047207 */ /* 0x000fe40002000000 */
[-C--:B------:R-:W-:Y:S02]  /*2020*/  IADD3 R22, P6, RZ, -R21.reuse, RZ ;  /* 0x80000015ff167210 */ /* 0x080fe40007fde0ff */
[----:B------:R-:W-:Y:S02]  /*2030*/  ISETP.NE.U32.AND P4, PT, R3, RZ, PT ;  /* 0x000000ff0300720c */ /* 0x000fe40003f85070 */
[-C--:B------:R-:W-:Y:S02]  /*2040*/  IADD3.X R5, RZ, ~R4.reuse, RZ, P6, !PT ;  /* 0x80000004ff057210 */ /* 0x080fe400037fe4ff */
[----:B------:R-:W-:Y:S01]  /*2050*/  ISETP.NE.AND.EX P4, PT, R20, RZ, PT, P4 ;  /* 0x000000ff1400720c */ /* 0x000fe20003f85340 */
[----:B------:R-:W-:Y:S01]  /*2060*/  IMAD.MOV.U32 R20, RZ, RZ, R2 ;  /* 0x000000ffff147224 */ /* 0x000fe200078e0002 */
[----:B------:R-:W-:Y:S01]  /*2070*/  SEL R3, R22, R21, !P5 ;  /* 0x0000001516037207 */ /* 0x000fe20006800000 */
[----:B------:R-:W-:Y:S01]  /*2080*/  IMAD.MOV.U32 R21, RZ, RZ, 0x0 ;  /* 0x00000000ff157424 */ /* 0x000fe200078e00ff */
[----:B------:R-:W-:-:S02]  /*2090*/  SEL R4, R5, R4, !P5 ;  /* 0x0000000405047207 */ /* 0x000fc40006800000 */
[----:B------:R-:W-:Y:S02]  /*20a0*/  SEL R3, R3, 0xffffffff, P4 ;  /* 0xffffffff03037807 */ /* 0x000fe40002000000 */
[----:B------:R-:W-:Y:S01]  /*20b0*/  SEL R4, R4, 0xffffffff, P4 ;  /* 0xffffffff04047807 */ /* 0x000fe20002000000 */
[----:B------:R-:W-:Y:S06]  /*20c0*/  RET.REL.NODEC R20 `(_ZN2at6native55_GLOBAL__N__de093ff9_22_ForeachBinaryOpList_cu_a911ec4325multi_tensor_apply_kernelINS1_18TensorListMetadataILi3EEENS1_24BinaryOpListAlphaFunctorIlLi3ELi2ELi2EEEJSt7dividesIlElEEEvT_T0_DpT1_) ;  /* 0xffffffdc14cc7950 */ /* 0x000fec0003c3ffff */
.L_x_7221:
        /* <DEDUP_REMOVED lines=11> */
.L_x_8122:


//--------------------- .text._ZN2at6native55_GLOBAL__N__de093ff9_22_ForeachBinaryOpList_cu_a911ec4325multi_tensor_apply_kernelINS1_18TensorListMetadataILi3EEENS1_24BinaryOpListAlphaFunctorIiLi3ELi2ELi2EEEJSt7dividesIiEiEEEvT_T0_DpT1_ --------------------------
	.section	.text._ZN2at6native55_GLOBAL__N__de093ff9_22_ForeachBinaryOpList_cu_a911ec4325multi_tensor_apply_kernelINS1_18TensorListMetadataILi3EEENS1_24BinaryOpListAlphaFunctorIiLi3ELi2ELi2EEEJSt7dividesIiEiEEEvT_T0_DpT1_,"ax",@progbits
	.align	128
.text._ZN2at6native55_GLOBAL__N__de093ff9_22_ForeachBinaryOpList_cu_a911ec4325multi_tensor_apply_kernelINS1_18TensorListMetadataILi3EEENS1_24BinaryOpListAlphaFunctorIiLi3ELi2ELi2EEEJSt7dividesIiEiEEEvT_T0_DpT1_:
        .type           _ZN2at6native55_GLOBAL__N__de093ff9_22_ForeachBinaryOpList_cu_a911ec4325multi_tensor_apply_kernelINS1_18TensorListMetadataILi3EEENS1_24BinaryOpListAlphaFunctorIiLi3ELi2ELi2EEEJSt7dividesIiEiEEEvT_T0_DpT1_,@function
        .size           _ZN2at6native55_GLOBAL__N__de093ff9_22_ForeachBinaryOpList_cu_a911ec4325multi_tensor_apply_kernelINS1_18TensorListMetadataILi3EEENS1_24BinaryOpListAlphaFunctorIiLi3ELi2ELi2EEEJSt7dividesIiEiEEEvT_T0_DpT1_,(.L_x_8124 - _ZN2at6native55_GLOBAL__N__de093ff9_22_ForeachBinaryOpList_cu_a911ec4325multi_tensor_apply_kernelINS1_18TensorListMetadataILi3EEENS1_24BinaryOpListAlphaFunctorIiLi3ELi2ELi2EEEJSt7dividesIiEiEEEvT_T0_DpT1_)
        .other          _ZN2at6native55_GLOBAL__N__de093ff9_22_ForeachBinaryOpList_cu_a911ec4325multi_tensor_apply_kernelINS1_18TensorListMetadataILi3EEENS1_24BinaryOpListAlphaFunctorIiLi3ELi2ELi2EEEJSt7dividesIiEiEEEvT_T0_DpT1_,@"STO_CUDA_ENTRY STV_DEFAULT"
_ZN2at6native55_GLOBAL__N__de093ff9_22_ForeachBinaryOpList_cu_a911ec4325multi_tensor_apply_kernelINS1_18TensorListMetadataILi3EEENS1_24BinaryOpListAlphaFunctorIiLi3ELi2ELi2EEEJSt7dividesIiEiEEEvT_T0_DpT1_:
        /* <DEDUP_REMOVED lines=31> */
.L_x_7223:
[----:B0-----:R-:W-:Y:S02]  /*01f0*/  IADD3 R18, P1, R0, R6, RZ ;  /* 0x0000000600127210 */ /* 0x001fe40007f3e0ff */
[----:B------:R-:W-:Y:S02]  /*0200*/  CS2R R16, SRZ ;  /* 0x0000000000107805 */ /* 0x000fe4000001ff00 */
[C---:B------:R-:W-:Y:S01]  /*0210*/  ISETP.GE.U32.AND P0, PT, R18.reuse, 0x10000, PT ;  /* 0x000100001200780c */ /* 0x040fe20003f06070 */
[----:B------:R-:W-:Y:S01]  /*0220*/  IMAD.X R9, RZ, RZ, R7, P1 ;  /* 0x000000ffff097224 */ /* 0x000fe200008e0607 */
[----:B------:R-:W-:-:S04]  /*0230*/  ISETP.LT.U32.AND P1, PT, R18, UR14, PT ;  /* 0x0000000e12007c0c */ /* 0x000fc8000bf21070 */
[----:B------:R-:W-:-:S04]  /*0240*/  ISETP.GE.U32.AND.EX P0, PT, R9, RZ, PT, P0 ;  /* 0x000000ff0900720c */ /* 0x000fc80003f06100 */
[----:B------:R-:W-:-:S13]  /*0250*/  ISETP.LT.AND.EX P0, PT, R9, UR4, !P0, P1 ;  /* 0x0000000409007c0c */ /* 0x000fda000c701310 */
[----:B------:R-:W-:-:S04]  /*0260*/  @P0 LEA R10, P1, R18, UR8, 0x2 ;  /* 0x00000008120a0c11 */ /* 0x000fc8000f8210ff */
[----:B------:R-:W-:-:S05]  /*0270*/  @P0 LEA.HI.X R11, R18, UR9, R9, 0x2, P1 ;  /* 0x00000009120b0c11 */ /* 0x000fca00088f1409 */
[----:B------:R0:W2:Y:S01]  /*0280*/  @P0 LDG.E R17, desc[UR12][R10.64] ;  /* 0x0000000c0a110981 */ /* 0x0000a2000c1e1900 */
[----:B------:R-:W1:Y:S01]  /*0290*/  LDC R2, c[0x0][RZ] ;  /* 0x00000000ff027b82 */ /* 0x000e620000000800 */
[----:B------:R-:W-:Y:S02]  /*02a0*/  CS2R R20, SRZ ;  /* 0x0000000000147805 */ /* 0x000fe4000001ff00 */
[----:B-1----:R-:W-:-:S04]  /*02b0*/  IADD3 R12, P2, R2, R18, RZ ;  /* 0x00000012020c7210 */ /* 0x002fc80007f5e0ff */
[C---:B------:R-:W-:Y:S01]  /*02c0*/  ISETP.GE.U32.AND P1, PT, R12.reuse, 0x10000, PT ;  /* 0x000100000c00780c */ /* 0x040fe20003f26070 */
[----:B------:R-:W-:Y:S01]  /*02d0*/  IMAD.X R5, RZ, RZ, R9, P2 ;  /* 0x000000ffff057224 */ /* 0x000fe200010e0609 */
[----:B------:R-:W-:-:S04]  /*02e0*/  ISETP.LT.U32.AND P2, PT, R12, UR14, PT ;  /* 0x0000000e0c007c0c */ /* 0x000fc8000bf41070 */
[----:B------:R-:W-:-:S04]  /*02f0*/  ISETP.GE.U32.AND.EX P1, PT, R5, RZ, PT, P1 ;  /* 0x000000ff0500720c */ /* 0x000fc80003f26110 */
[----:B------:R-:W-:-:S13]  /*0300*/  ISETP.LT.AND.EX P1, PT, R5, UR4, !P1, P2 ;  /* 0x0000000405007c0c */ /* 0x000fda000cf21320 */
[----:B------:R-:W-:-:S04]  /*0310*/  @P1 LEA R14, P2, R12, UR8, 0x2 ;  /* 0x000000080c0e1c11 */ /* 0x000fc8000f8410ff */
[----:B------:R-:W-:-:S05]  /*0320*/  @P1 LEA.HI.X R15, R12, UR9, R5, 0x2, P2 ;  /* 0x000000090c0f1c11 */ /* 0x000fca00090f1405 */
[----:B------:R-:W3:Y:S01]  /*0330*/  @P1 LDG.E R21, desc[UR12][R14.64] ;  /* 0x0000000c0e151981 */ /* 0x000ee2000c1e1900 */
[----:B------:R-:W-:Y:S02]  /*0340*/  @P0 LEA R24, P2, R18, UR6, 0x2 ;  /* 0x0000000612180c11 */ /* 0x000fe4000f8410ff */
[----:B------:R-:W-:Y:S02]  /*0350*/  LEA R13, P3, R2, R18, 0x1 ;  /* 0x00000012020d7211 */ /* 0x000fe400078608ff */
[--C-:B------:R-:W-:Y:S02]  /*0360*/  @P0 LEA.HI.X R25, R18, UR7, R9.reuse, 0x2, P2 ;  /* 0x0000000712190c11 */ /* 0x100fe400090f1409 */
[C---:B------:R-:W-:Y:S01]  /*0370*/  ISETP.GE.U32.AND P2, PT, R13.reuse, 0x10000, PT ;  /* 0x000100000d00780c */ /* 0x040fe20003f46070 */
[----:B------:R-:W-:Y:S02]  /*0380*/  IMAD.X R8, RZ, RZ, R9, P3 ;  /* 0x000000ffff087224 */ /* 0x000fe400018e0609 */
[----:B------:R1:W4:Y:S01]  /*0390*/  @P0 LDG.E R16, desc[UR12][R24.64] ;  /* 0x0000000c18100981 */ /* 0x000322000c1e1900 */
[----:B------:R-:W-:Y:S01]  /*03a0*/  ISETP.LT.U32.AND P3, PT, R13, UR14, PT ;  /* 0x0000000e0d007c0c */ /* 0x000fe2000bf61070 */
[----:B0-----:R-:W-:Y:S01]  /*03b0*/  IMAD.MOV.U32 R10, RZ, RZ, RZ ;  /* 0x000000ffff0a7224 */ /* 0x001fe200078e00ff */
[----:B------:R-:W-:-:S04]  /*03c0*/  ISETP.GE.U32.AND.EX P2, PT, R8, RZ, PT, P2 ;  /* 0x000000ff0800720c */ /* 0x000fc80003f46120 */
[----:B------:R-:W-:Y:S01]  /*03d0*/  ISETP.LT.AND.EX P2, PT, R8, UR4, !P2, P3 ;  /* 0x0000000408007c0c */ /* 0x000fe2000d741330 */
[----:B------:R-:W-:Y:S01]  /*03e0*/  IMAD R11, R2, 0x3, RZ ;  /* 0x00000003020b7824 */ /* 0x000fe200078e02ff */
[----:B------:R-:W-:Y:S01]  /*03f0*/  @P1 LEA R22, P3, R12, UR6, 0x2 ;  /* 0x000000060c161c11 */ /* 0x000fe2000f8610ff */
[----:B-1----:R-:W-:-:S03]  /*0400*/  IMAD.MOV.U32 R24, RZ, RZ, RZ ;  /* 0x000000ffff187224 */ /* 0x002fc600078e00ff */
[----:B------:R-:W-:-:S05]  /*0410*/  @P1 LEA.HI.X R23, R12, UR7, R5, 0x2, P3 ;  /* 0x000000070c171c11 */ /* 0x000fca00098f1405 */
[----:B------:R-:W5:Y:S02]  /*0420*/  @P1 LDG.E R10, desc[UR12][R22.64] ;  /* 0x0000000c160a1981 */ /* 0x000f64000c1e1900 */
[----:B------:R-:W-:-:S04]  /*0430*/  @P2 LEA R14, P4, R13, UR8, 0x2 ;  /* 0x000000080d0e2c11 */ /* 0x000fc8000f8810ff */
[----:B------:R-:W-:-:S05]  /*0440*/  @P2 LEA.HI.X R15, R13, UR9, R8, 0x2, P4 ;  /* 0x000000090d0f2c11 */ /* 0x000fca000a0f1408 */
[----:B------:R0:W5:Y:S01]  /*0450*/  @P2 LDG.E R24, desc[UR12][R14.64] ;  /* 0x0000000c0e182981 */ /* 0x000162000c1e1900 */
[----:B------:R-:W-:-:S04]  /*0460*/  IADD3 R11, P4, R11, R18, RZ ;  /* 0x000000120b0b7210 */ /* 0x000fc80007f9e0ff */
[C---:B------:R-:W-:Y:S01]  /*0470*/  ISETP.GE.U32.AND P3, PT, R11.reuse, 0x10000, PT ;  /* 0x000100000b00780c */ /* 0x040fe20003f66070 */
[----:B------:R-:W-:Y:S01]  /*0480*/  IMAD.X R4, RZ, RZ, R9, P4 ;  /* 0x000000ffff047224 */ /* 0x000fe200020e0609 */
[----:B------:R-:W-:-:S04]  /*0490*/  ISETP.LT.U32.AND P4, PT, R11, UR14, PT ;  /* 0x0000000e0b007c0c */ /* 0x000fc8000bf81070 */
[----:B------:R-:W-:-:S04]  /*04a0*/  ISETP.GE.U32.AND.EX P3, PT, R4, RZ, PT, P3 ;  /* 0x000000ff0400720c */ /* 0x000fc80003f66130 */
[----:B------:R-:W-:-:S13]  /*04b0*/  ISETP.LT.AND.EX P3, PT, R4, UR4, !P3, P4 ;  /* 0x0000000404007c0c */ /* 0x000fda000df61340 */
[----:B------:R-:W-:-:S04]  /*04c0*/  @P3 LEA R28, P4, R11, UR8, 0x2 ;  /* 0x000000080b1c3c11 */ /* 0x000fc8000f8810ff */
[----:B------:R-:W-:-:S05]  /*04d0*/  @P3 LEA.HI.X R29, R11, UR9, R4, 0x2, P4 ;  /* 0x000000090b1d3c11 */ /* 0x000fca000a0f1404 */
[----:B------:R-:W5:Y:S01]  /*04e0*/  @P3 LDG.E R20, desc[UR12][R28.64] ;  /* 0x0000000c1c143981 */ /* 0x000f62000c1e1900 */
[----:B------:R-:W-:Y:S01]  /*04f0*/  @P2 LEA R26, P4, R13, UR6, 0x2 ;  /* 0x000000060d1a2c11 */ /* 0x000fe2000f8810ff */
[----:B------:R-:W-:-:S03]  /*0500*/  IMAD.MOV.U32 R3, RZ, RZ, RZ ;  /* 0x000000ffff037224 */ /* 0x000fc600078e00ff */
[----:B------:R-:W-:-:S05]  /*0510*/  @P2 LEA.HI.X R27, R13, UR7, R8, 0x2, P4 ;  /* 0x000000070d1b2c11 */ /* 0x000fca000a0f1408 */
[----:B------:R1:W5:Y:S01]  /*0520*/  @P2 LDG.E R3, desc[UR12][R26.64] ;  /* 0x0000000c1a032981 */ /* 0x000362000c1e1900 */
[----:B0-----:R-:W-:Y:S02]  /*0530*/  IMAD.MOV.U32 R14, RZ, RZ, RZ ;  /* 0x000000ffff0e7224 */ /* 0x001fe400078e00ff */
[----:B--2---:R-:W-:-:S05]  /*0540*/  IMAD R17, R17, UR5, RZ ;  /* 0x0000000511117c24 */ /* 0x004fca000f8e02ff */
[----:B------:R-:W-:-:S04]  /*0550*/  IABS R22, R17 ;  /* 0x0000001100167213 */ /* 0x000fc80000000000 */
[----:B------:R-:W0:Y:S08]  /*0560*/  I2F.RP R19, R22 ;  /* 0x0000001600137306 */ /* 0x000e300000209400 */
[----:B0-----:R-:W0:Y:S02]  /*0570*/  MUFU.RCP R19, R19 ;  /* 0x0000001300137308 */ /* 0x001e240000001000 */
[----:B0-----:R-:W-:-:S06]  /*0580*/  VIADD R23, R19, 0xffffffe ;  /* 0x0ffffffe13177836 */ /* 0x001fcc0000000000 */
[----:B------:R-:W0:Y:S01]  /*0590*/  F2I.FTZ.U32.TRUNC.NTZ R15, R23 ;  /* 0x00000017000f7305 */ /* 0x000e22000021f000 */
[----:B------:R-:W-:Y:S02]  /*05a0*/  IMAD.MOV.U32 R19, RZ, RZ, RZ ;  /* 0x000000ffff137224 */ /* 0x000fe400078e00ff */
[----:B0-----:R-:W-:-:S04]  /*05b0*/  IMAD.MOV R25, RZ, RZ, -R15 ;  /* 0x000000ffff197224 */ /* 0x001fc800078e0a0f */
[----:B------:R-:W-:-:S04]  /*05c0*/  IMAD R25, R25, R22, RZ ;  /* 0x0000001619197224 */ /* 0x000fc800078e02ff */
[----:B------:R-:W-:Y:S01]  /*05d0*/  IMAD.HI.U32 R25, R15, R25, R14 ;  /* 0x000000190f197227 */ /* 0x000fe200078e000e */
[----:B------:R-:W-:-:S04]  /*05e0*/  @P3 LEA R14, P4, R11, UR6, 0x2 ;  /* 0x000000060b0e3c11 */ /* 0x000fc8000f8810ff */
[----:B------:R-:W-:-:S05]  /*05f0*/  @P3 LEA.HI.X R15, R11, UR7, R4, 0x2, P4 ;  /* 0x000000070b0f3c11 */ /* 0x000fca000a0f1404 */
[----:B------:R0:W2:Y:S01]  /*0600*/  @P3 LDG.E R19, desc[UR12][R14.64] ;  /* 0x0000000c0e133981 */ /* 0x0000a2000c1e1900 */
[----:B---3--:R-:W-:-:S05]  /*0610*/  IMAD R21, R21, UR5, RZ ;  /* 0x0000000515157c24 */ /* 0x008fca000f8e02ff */
[----:B-1----:R-:W-:-:S04]  /*0620*/  IABS R26, R21 ;  /* 0x00000015001a7213 */ /* 0x002fc80000000000 */
[----:B------:R-:W1:Y:S01]  /*0630*/  I2F.RP R27, R26 ;  /* 0x0000001a001b7306 */ /* 0x000e620000209400 */
[----:B----4-:R-:W-:Y:S02]  /*0640*/  IABS R28, R16 ;  /* 0x00000010001c7213 */ /* 0x010fe40000000000 */
[----:B------:R-:W-:-:S05]  /*0650*/  IABS R29, R17 ;  /* 0x00000011001d7213 */ /* 0x000fca0000000000 */
[----:B-1----:R-:W0:Y:S01]  /*0660*/  MUFU.RCP R23, R27 ;  /* 0x0000001b00177308 */ /* 0x002e220000001000 */
[----:B------:R-:W-:Y:S02]  /*0670*/  IMAD.MOV R29, RZ, RZ, -R29 ;  /* 0x000000ffff1d7224 */ /* 0x000fe400078e0a1d */
[----:B------:R-:W-:-:S04]  /*0680*/  IMAD.HI.U32 R25, R25, R28, RZ ;  /* 0x0000001c19197227 */ /* 0x000fc800078e00ff */
[----:B0-----:R-:W-:Y:S02]  /*0690*/  VIADD R15, R23, 0xffffffe ;  /* 0x0ffffffe170f7836 */ /* 0x001fe40000000000 */
[----:B------:R-:W-:-:S04]  /*06a0*/  IMAD R23, R25, R29, R28 ;  /* 0x0000001d19177224 */ /* 0x000fc800078e021c */
[----:B------:R-:W0:Y:S01]  /*06b0*/  F2I.FTZ.U32.TRUNC.NTZ R15, R15 ;  /* 0x0000000f000f7305 */ /* 0x000e22000021f000 */
[----:B------:R-:W-:Y:S01]  /*06c0*/  ISETP.GT.U32.AND P5, PT, R22, R23, PT ;  /* 0x000000171600720c */ /* 0x000fe20003fa4070 */
[----:B------:R-:W-:Y:S02]  /*06d0*/  IMAD.MOV.U32 R14, RZ, RZ, RZ ;  /* 0x000000ffff0e7224 */ /* 0x000fe400078e00ff */
[----:B-----5:R-:W-:-:S10]  /*06e0*/  IMAD R24, R24, UR5, RZ ;  /* 0x0000000518187c24 */ /* 0x020fd4000f8e02ff */
[----:B------:R-:W-:Y:S02]  /*06f0*/  @!P5 IMAD.IADD R23, R23, 0x1, -R22 ;  /* 0x000000011717d824 */ /* 0x000fe400078e0a16 */
[----:B0-----:R-:W-:-:S03]  /*0700*/  IMAD.MOV R27, RZ, RZ, -R15 ;  /* 0x000000ffff1b7224 */ /* 0x001fc600078e0a0f */
[----:B------:R-:W-:Y:S01]  /*0710*/  ISETP.GE.U32.AND P6, PT, R23, R22, PT ;  /* 0x000000161700720c */ /* 0x000fe20003fc6070 */
[----:B------:R-:W-:-:S04]  /*0720*/  IMAD R23, R27, R26, RZ ;  /* 0x0000001a1b177224 */ /* 0x000fc800078e02ff */
[----:B------:R-:W-:Y:S01]  /*0730*/  IMAD.HI.U32 R14, R15, R23, R14 ;  /* 0x000000170f0e7227 */ /* 0x000fe200078e000e */
[----:B------:R-:W-:-:S04]  /*0740*/  IABS R23, R24 ;  /* 0x0000001800177213 */ /* 0x000fc80000000000 */
[----:B------:R-:W0:Y:S01]  /*0750*/  I2F.RP R28, R23 ;  /* 0x00000017001c7306 */ /* 0x000e220000209400 */
[----:B------:R-:W-:Y:S02]  /*0760*/  IABS R22, R21 ;  /* 0x0000001500167213 */ /* 0x000fe40000000000 */
[----:B------:R-:W-:-:S03]  /*0770*/  IABS R27, R10 ;  /* 0x0000000a001b7213 */ /* 0x000fc60000000000 */
[----:B------:R-:W-:Y:S02]  /*0780*/  IMAD.MOV R15, RZ, RZ, -R22 ;  /* 0x000000ffff0f7224 */ /* 0x000fe400078e0a16 */
[----:B0-----:R-:W0:Y:S01]  /*0790*/  MUFU.RCP R28, R28 ;  /* 0x0000001c001c7308 */ /* 0x001e220000001000 */
[----:B------:R-:W-:-:S04]  /*07a0*/  IMAD.HI.U32 R22, R14, R27, RZ ;  /* 0x0000001b0e167227 */ /* 0x000fc800078e00ff */
[----:B------:R-:W-:-:S05]  /*07b0*/  IMAD R27, R22, R15, R27 ;  /* 0x0000000f161b7224 */ /* 0x000fca00078e021b */
[----:B------:R-:W-:Y:S01]  /*07c0*/  ISETP.GT.U32.AND P4, PT, R26, R27, PT ;  /* 0x0000001b1a00720c */ /* 0x000fe20003f84070 */
[----:B0-----:R-:W-:-:S04]  /*07d0*/  VIADD R14, R28, 0xffffffe ;  /* 0x0ffffffe1c0e7836 */ /* 0x001fc80000000000 */
[----:B------:R-:W0:Y:S08]  /*07e0*/  F2I.FTZ.U32.TRUNC.NTZ R15, R14 ;  /* 0x0000000e000f7305 */ /* 0x000e30000021f000 */
[----:B------:R-:W-:Y:S02]  /*07f0*/  @!P4 IMAD.IADD R27, R27, 0x1, -R26 ;  /* 0x000000011b1bc824 */ /* 0x000fe400078e0a1a */
[----:B------:R-:W-:Y:S01]  /*0800*/  @!P5 VIADD R25, R25, 0x1 ;  /* 0x000000011919d836 */ /* 0x000fe20000000000 */
[----:B------:R-:W-:Y:S01]  /*0810*/  LOP3.LUT R16, R16, R17, RZ, 0x3c, !PT ;  /* 0x0000001110107212 */ /* 0x000fe200078e3cff */
[----:B------:R-:W-:Y:S01]  /*0820*/  IMAD R20, R20, UR5, RZ ;  /* 0x0000000514147c24 */ /* 0x000fe2000f8e02ff */
[----:B------:R-:W-:Y:S01]  /*0830*/  ISETP.GE.U32.AND P5, PT, R27, R26, PT ;  /* 0x0000001a1b00720c */ /* 0x000fe20003fa6070 */
[----:B------:R-:W-:Y:S01]  /*0840*/  @P6 VIADD R25, R25, 0x1 ;  /* 0x0000000119196836 */ /* 0x000fe20000000000 */
[----:B------:R-:W-:Y:S01]  /*0850*/  ISETP.GE.AND P6, PT, R16, RZ, PT ;  /* 0x000000ff1000720c */ /* 0x000fe20003fc6270 */
[----:B0-----:R-:W-:-:S04]  /*0860*/  IMAD.MOV R26, RZ, RZ, -R15 ;  /* 0x000000ffff1a7224 */ /* 0x001fc800078e0a0f */
[----:B------:R-:W-:Y:S01]  /*0870*/  IMAD R27, R26, R23, RZ ;  /* 0x000000171a1b7224 */ /* 0x000fe200078e02ff */
[----:B------:R-:W-:-:S04]  /*0880*/  IABS R26, R20 ;  /* 0x00000014001a7213 */ /* 0x000fc80000000000 */
[----:B------:R-:W0:Y:S03]  /*0890*/  I2F.RP R16, R26 ;  /* 0x0000001a00107306 */ /* 0x000e260000209400 */
[----:B------:R-:W-:Y:S01]  /*08a0*/  @!P6 IMAD.MOV R25, RZ, RZ, -R25 ;  /* 0x000000ffff19e224 */ /* 0x000fe200078e0a19 */
[----:B------:R-:W-:Y:S01]  /*08b0*/  ISETP.NE.AND P6, PT, R17, RZ, PT ;  /* 0x000000ff1100720c */ /* 0x000fe20003fc5270 */
[----:B------:R-:W-:-:S04]  /*08c0*/  IMAD.MOV.U32 R14, RZ, RZ, RZ ;  /* 0x000000ffff0e7224 */ /* 0x000fc800078e00ff */
[----:B------:R-:W-:Y:S01]  /*08d0*/  IMAD.HI.U32 R15, R15, R27, R14 ;  /* 0x0000001b0f0f7227 */ /* 0x000fe200078e000e */
[----:B0-----:R-:W0:Y:S07]  /*08e0*/  MUFU.RCP R16, R16 ;  /* 0x0000001000107308 */ /* 0x001e2e0000001000 */
[----:B------:R-:W-:Y:S02]  /*08f0*/  @!P6 LOP3.LUT R25, RZ, R17, RZ, 0x33, !PT ;  /* 0x00000011ff19e212 */ /* 0x000fe400078e33ff */
[----:B------:R-:W-:-:S02]  /*0900*/  IABS R14, R3 ;  /* 0x00000003000e7213 */ /* 0x000fc40000000000 */
[----:B------:R-:W-:-:S03]  /*0910*/  IABS R17, R24 ;  /* 0x0000001800117213 */ /* 0x000fc60000000000 */
[----:B------:R-:W-:-:S04]  /*0920*/  IMAD.HI.U32 R27, R15, R14, RZ ;  /* 0x0000000e0f1b7227 */ /* 0x000fc800078e00ff */
[----:B------:R-:W-:-:S04]  /*0930*/  IMAD.MOV R17, RZ, RZ, -R17 ;  /* 0x000000ffff117224 */ /* 0x000fc800078e0a11 */
[----:B------:R-:W-:Y:S02]  /*0940*/  IMAD R14, R27, R17, R14 ;  /* 0x000000111b0e7224 */ /* 0x000fe400078e020e */
[----:B0-----:R-:W-:Y:S01]  /*0950*/  VIADD R28, R16, 0xffffffe ;  /* 0x0ffffffe101c7836 */ /* 0x001fe20000000000 */
[----:B------:R-:W-:-:S03]  /*0960*/  @P0 LEA R16, P6, R18, UR10, 0x2 ;  /* 0x0000000a12100c11 */ /* 0x000fc6000f8c10ff */
[----:B------:R-:W0:Y:S01]  /*0970*/  F2I.FTZ.U32.TRUNC.NTZ R15, R28 ;  /* 0x0000001c000f7305 */ /* 0x000e22000021f000 */
[----:B------:R-:W-:Y:S02]  /*0980*/  @P0 LEA.HI.X R17, R18, UR11, R9, 0x2, P6 ;  /* 0x0000000b12110c11 */ /* 0x000fe4000b0f1409 */
[----:B------:R-:W-:Y:S02]  /*0990*/  ISETP.GT.U32.AND P6, PT, R23, R14, PT ;  /* 0x0000000e1700720c */ /* 0x000fe40003fc4070 */
[----:B------:R-:W-:Y:S01]  /*09a0*/  LOP3.LUT R10, R10, R21, RZ, 0x3c, !PT ;  /* 0x000000150a0a7212 */ /* 0x000fe200078e3cff */
[----:B------:R-:W-:-:S03]  /*09b0*/  @!P4 VIADD R22, R22, 0x1 ;  /* 0x000000011616c836 */ /* 0x000fc60000000000 */
[----:B------:R-:W-:Y:S01]  /*09c0*/  ISETP.GE.AND P4, PT, R10, RZ, PT ;  /* 0x000000ff0a00720c */ /* 0x000fe20003f86270 */
[----:B------:R-:W-:-:S06]  /*09d0*/  @P5 VIADD R22, R22, 0x1 ;  /* 0x0000000116165836 */ /* 0x000fcc0000000000 */
[----:B------:R-:W-:Y:S02]  /*09e0*/  @!P6 IMAD.IADD R14, R14, 0x1, -R23 ;  /* 0x000000010e0ee824 */ /* 0x000fe400078e0a17 */
[----:B0-----:R-:W-:-:S03]  /*09f0*/  IMAD.MOV R9, RZ, RZ, -R15 ;  /* 0x000000ffff097224 */ /* 0x001fc600078e0a0f */
[----:B------:R-:W-:Y:S01]  /*0a00*/  ISETP.GE.U32.AND P5, PT, R14, R23, PT ;  /* 0x000000170e00720c */ /* 0x000fe20003fa6070 */
[----:B------:R-:W-:Y:S02]  /*0a10*/  IMAD R9, R9, R26, RZ ;  /* 0x0000001a09097224 */ /* 0x000fe400078e02ff */
[----:B------:R-:W-:Y:S02]  /*0a20*/  IMAD.MOV.U32 R14, RZ, RZ, RZ ;  /* 0x000000ffff0e7224 */ /* 0x000fe400078e00ff */
[----:B------:R-:W-:Y:S01]  /*0a30*/  @!P4 IMAD.MOV R22, RZ, RZ, -R22 ;  /* 0x000000ffff16c224 */ /* 0x000fe200078e0a16 */
[----:B------:R-:W-:Y:S01]  /*0a40*/  ISETP.NE.AND P4, PT, R21, RZ, PT ;  /* 0x000000ff1500720c */ /* 0x000fe20003f85270 */
[----:B------:R-:W-:Y:S01]  /*0a50*/  IMAD.HI.U32 R9, R15, R9, R14 ;  /* 0x000000090f097227 */ /* 0x000fe200078e000e */
[----:B------:R-:W-:-:S05]  /*0a60*/  IABS R14, R20 ;  /* 0x00000014000e7213 */ /* 0x000fca0000000000 */
[----:B------:R-:W-:Y:S01]  /*0a70*/  IMAD.MOV R23, RZ, RZ, -R14 ;  /* 0x000000ffff177224 */ /* 0x000fe200078e0a0e */
[----:B------:R-:W-:Y:S01]  /*0a80*/  LOP3.LUT R3, R3, R24, RZ, 0x3c, !PT ;  /* 0x0000001803037212 */ /* 0x000fe200078e3cff */
[----:B------:R-:W-:-:S04]  /*0a90*/  @!P6 VIADD R27, R27, 0x1 ;  /* 0x000000011b1be836 */ /* 0x000fc80000000000 */
[----:B------:R-:W-:Y:S02]  /*0aa0*/  @!P4 LOP3.LUT R22, RZ, R21, RZ, 0x33, !PT ;  /* 0x00000015ff16c212 */ /* 0x000fe400078e33ff */
[----:B------:R-:W-:Y:S01]  /*0ab0*/  ISETP.GE.AND P4, PT, R3, RZ, PT ;  /* 0x000000ff0300720c */ /* 0x000fe20003f86270 */
[----:B------:R-:W-:Y:S01]  /*0ac0*/  @P5 VIADD R27, R27, 0x1 ;  /* 0x000000011b1b5836 */ /* 0x000fe20000000000 */
[----:B------:R-:W-:-:S04]  /*0ad0*/  @P1 LEA R14, P5, R12, UR10, 0x2 ;  /* 0x0000000a0c0e1c11 */ /* 0x000fc8000f8a10ff */
[----:B------:R-:W-:Y:S02]  /*0ae0*/  @P1 LEA.HI.X R15, R12, UR11, R5, 0x2, P5 ;  /* 0x0000000b0c0f1c11 */ /* 0x000fe4000a8f1405 */
[----:B------:R-:W-:-:S05]  /*0af0*/  ISETP.NE.AND P5, PT, R24, RZ, PT ;  /* 0x000000ff1800720c */ /* 0x000fca0003fa5270 */
[----:B------:R-:W-:Y:S01]  /*0b00*/  @!P4 IMAD.MOV R27, RZ, RZ, -R27 ;  /* 0x000000ffff1bc224 */ /* 0x000fe200078e0a1b */
[----:B------:R-:W-:-:S04]  /*0b10*/  @P2 LEA R12, P4, R13, UR10, 0x2 ;  /* 0x0000000a0d0c2c11 */ /* 0x000fc8000f8810ff */
[----:B------:R-:W-:-:S03]  /*0b20*/  @P2 LEA.HI.X R13, R13, UR11, R8, 0x2, P4 ;  /* 0x0000000b0d0d2c11 */ /* 0x000fc6000a0f1408 */
[----:B------:R-:W-:Y:S01]  /*0b30*/  @!P5 LOP3.LUT R27, RZ, R24, RZ, 0x33, !PT ;  /* 0x00000018ff1bd212 */ /* 0x000fe200078e33ff */
[----:B------:R-:W-:Y:S01]  /*0b40*/  IMAD.WIDE.U32 R6, R2, 0x4, R6 ;  /* 0x0000000402067825 */ /* 0x000fe200078e0006 */
[----:B------:R1:W-:Y:S04]  /*0b50*/  @P0 STG.E desc[UR12][R16.64], R25 ;  /* 0x0000001910000986 */ /* 0x0003e8000c10190c */
[----:B------:R1:W-:Y:S01]  /*0b60*/  @P1 STG.E desc[UR12][R14.64], R22 ;  /* 0x000000160e001986 */ /* 0x0003e2000c10190c */
[----:B--2---:R-:W-:-:S05]  /*0b70*/  IABS R10, R19 ;  /* 0x00000013000a7213 */ /* 0x004fca0000000000 */
[----:B------:R-:W-:-:S04]  /*0b80*/  IMAD.HI.U32 R9, R9, R10, RZ ;  /* 0x0000000a09097227 */ /* 0x000fc800078e00ff */
[----:B------:R-:W-:-:S05]  /*0b90*/  IMAD R23, R9, R23, R10 ;  /* 0x0000001709177224 */ /* 0x000fca00078e020a */
[----:B------:R-:W-:Y:S02]  /*0ba0*/  ISETP.GT.U32.AND P6, PT, R26, R23, PT ;  /* 0x000000171a00720c */ /* 0x000fe40003fc4070 */
[----:B------:R-:W-:-:S11]  /*0bb0*/  LOP3.LUT R19, R19, R20, RZ, 0x3c, !PT ;  /* 0x0000001413137212 */ /* 0x000fd600078e3cff */
[----:B------:R-:W-:-:S05]  /*0bc0*/  @!P6 IMAD.IADD R23, R23, 0x1, -R26 ;  /* 0x000000011717e824 */ /* 0x000fca00078e0a1a */
[----:B------:R-:W-:Y:S01]  /*0bd0*/  ISETP.GE.U32.AND P4, PT, R23, R26, PT ;  /* 0x0000001a1700720c */ /* 0x000fe20003f86070 */
[----:B------:R-:W-:Y:S01]  /*0be0*/  @!P6 VIADD R9, R9, 0x1 ;  /* 0x000000010909e836 */ /* 0x000fe20000000000 */
[----:B------:R-:W-:Y:S02]  /*0bf0*/  ISETP.GE.AND P5, PT, R19, RZ, PT ;  /* 0x000000ff1300720c */ /* 0x000fe40003fa6270 */
[----:B------:R-:W-:-:S09]  /*0c00*/  ISETP.NE.AND P6, PT, R20, RZ, PT ;  /* 0x000000ff1400720c */ /* 0x000fd20003fc5270 */
[----:B------:R-:W-:Y:S01]  /*0c10*/  @P4 VIADD R9, R9, 0x1 ;  /* 0x0000000109094836 */ /* 0x000fe20000000000 */
[----:B------:R-:W-:-:S03]  /*0c20*/  @P3 LEA R8, P4, R11, UR10, 0x2 ;  /* 0x0000000a0b083c11 */ /* 0x000fc6000f8810ff */
[----:B------:R-:W-:Y:S01]  /*0c30*/  IMAD.MOV.U32 R3, RZ, RZ, R9 ;  /* 0x000000ffff037224 */ /* 0x000fe200078e0009 */
[----:B------:R-:W-:-:S03]  /*0c40*/  @P3 LEA.HI.X R9, R11, UR11, R4, 0x2, P4 ;  /* 0x0000000b0b093c11 */ /* 0x000fc6000a0f1404 */
[----:B------:R-:W-:Y:S01]  /*0c50*/  @!P5 IMAD.MOV R3, RZ, RZ, -R3 ;  /* 0x000000ffff03d224 */ /* 0x000fe200078e0a03 */
[----:B------:R-:W-:Y:S01]  /*0c60*/  @!P6 LOP3.LUT R3, RZ, R20, RZ, 0x33, !PT ;  /* 0x00000014ff03e212 */ /* 0x000fe200078e33ff */
        /* <DEDUP_REMOVED lines=8> */
.L_x_7222:
        /* <DEDUP_REMOVED lines=9> */
.L_x_7224:
[C---:B------:R-:W-:Y:S01]  /*0d80*/  IMAD.SHL.U32 R2, R3.reuse, 0x10, RZ ;  /* 0x0000001003027824 */ /* 0x040fe200078e00ff */
[----:B------:R-:W-:-:S04]  /*0d90*/  SHF.L.U64.HI R19, R3, 0x4, R0 ;  /* 0x0000000403137819 */ /* 0x000fc80000010200 */
[----:B------:R-:W-:-:S04]  /*0da0*/  IADD3 R8, P0, R2, UR8, RZ ;  /* 0x0000000802087c10 */ /* 0x000fc8000ff1e0ff */
[----:B------:R-:W-:-:S06]  /*0db0*/  IADD3.X R9, R19, UR9, RZ, P0, !PT ;  /* 0x0000000913097c10 */ /* 0x000fcc00087fe4ff */
[----:B------:R-:W2:Y:S01]  /*0dc0*/  LDG.E.128 R8, desc[UR12][R8.64] ;  /* 0x0000000c08087981 */ /* 0x000ea2000c1e1d00 */
[----:B------:R-:W-:-:S04]  /*0dd0*/  IADD3 R4, P0, R2, UR6, RZ ;  /* 0x0000000602047c10 */ /* 0x000fc8000ff1e0ff */
[----:B------:R-:W-:-:S06]  /*0de0*/  IADD3.X R5, R19, UR7, RZ, P0, !PT ;  /* 0x0000000713057c10 */ /* 0x000fcc00087fe4ff */
[----:B------:R-:W3:Y:S01]  /*0df0*/  LDG.E.128 R4, desc[UR12][R4.64] ;  /* 0x0000000c04047981 */ /* 0x000ee2000c1e1d00 */
[----:B--2---:R-:W-:Y:S02]  /*0e00*/  IMAD R14, R11, UR15, RZ ;  /* 0x0000000f0b0e7c24 */ /* 0x004fe4000f8e02ff */
[----:B------:R-:W-:Y:S02]  /*0e10*/  IMAD R15, R10, UR15, RZ ;  /* 0x0000000f0a0f7c24 */ /* 0x000fe4000f8e02ff */
[----:B------:R-:W-:Y:S01]  /*0e20*/  IMAD R16, R9, UR15, RZ ;  /* 0x0000000f09107c24 */ /* 0x000fe2000f8e02ff */
[----:B------:R-:W-:Y:S01]  /*0e30*/  IABS R18, R14 ;  /* 0x0000000e00127213 */ /* 0x000fe20000000000 */
[----:B------:R-:W-:Y:S01]  /*0e40*/  IMAD R17, R8, UR15, RZ ;  /* 0x0000000f08117c24 */ /* 0x000fe2000f8e02ff */
[----:B------:R-:W-:Y:S02]  /*0e50*/  IABS R21, R15 ;  /* 0x0000000f00157213 */ /* 0x000fe40000000000 */
[----:B------:R-:W0:Y:S01]  /*0e60*/  I2F.RP R12, R18 ;  /* 0x00000012000c7306 */ /* 0x000e220000209400 */
[----:B------:R-:W-:-:S02]  /*0e70*/  IABS R20, R16 ;  /* 0x0000001000147213 */ /* 0x000fc40000000000 */
[----:B------:R-:W-:-:S05]  /*0e80*/  IABS R22, R17 ;  /* 0x0000001100167213 */ /* 0x000fca0000000000 */
[----:B------:R-:W1:Y:S08]  /*0e90*/  I2F.RP R13, R21 ;  /* 0x00000015000d7306 */ /* 0x000e700000209400 */
[----:B------:R-:W2:Y:S08]  /*0ea0*/  I2F.RP R24, R20 ;  /* 0x0000001400187306 */ /* 0x000eb00000209400 */
[----:B0-----:R-:W0:Y:S08]  /*0eb0*/  MUFU.RCP R12, R12 ;  /* 0x0000000c000c7308 */ /* 0x001e300000001000 */
[----:B-1----:R-:W1:Y:S08]  /*0ec0*/  MUFU.RCP R13, R13 ;  /* 0x0000000d000d7308 */ /* 0x002e700000001000 */
[----:B--2---:R-:W2:Y:S01]  /*0ed0*/  MUFU.RCP R24, R24 ;  /* 0x0000001800187308 */ /* 0x004ea20000001000 */
[----:B0-----:R-:W-:-:S07]  /*0ee0*/  VIADD R8, R12, 0xffffffe ;  /* 0x0ffffffe0c087836 */ /* 0x001fce0000000000 */
[----:B------:R-:W-:Y:S01]  /*0ef0*/  I2F.RP R23, R22 ;  /* 0x0000001600177306 */ /* 0x000fe20000209400 */
[----:B-1----:R-:W-:-:S07]  /*0f00*/  VIADD R10, R13, 0xffffffe ;  /* 0x0ffffffe0d0a7836 */ /* 0x002fce0000000000 */
[----:B------:R0:W1:Y:S01]  /*0f10*/  F2I.FTZ.U32.TRUNC.NTZ R9, R8 ;  /* 0x0000000800097305 */ /* 0x000062000021f000 */
[----:B--2---:R-:W-:-:S07]  /*0f20*/  VIADD R12, R24, 0xffffffe ;  /* 0x0ffffffe180c7836 */ /* 0x004fce0000000000 */
[----:B------:R2:W4:Y:S01]  /*0f30*/  F2I.FTZ.U32.TRUNC.NTZ R11, R10 ;  /* 0x0000000a000b7305 */ /* 0x000522000021f000 */
[----:B0-----:R-:W-:Y:S02]  /*0f40*/  IMAD.MOV.U32 R8, RZ, RZ, RZ ;  /* 0x000000ffff087224 */ /* 0x001fe400078e00ff */
[----:B-1----:R-:W-:-:S05]  /*0f50*/  IMAD.MOV R25, RZ, RZ, -R9 ;  /* 0x000000ffff197224 */ /* 0x002fca00078e0a09 */
[----:B------:R-:W0:Y:S01]  /*0f60*/  F2I.FTZ.U32.TRUNC.NTZ R13, R12 ;  /* 0x0000000c000d7305 */ /* 0x000e22000021f000 */
[----:B--2---:R-:W-:Y:S02]  /*0f70*/  IMAD.MOV.U32 R10, RZ, RZ, RZ ;  /* 0x000000ffff0a7224 */ /* 0x004fe400078e00ff */
[----:B------:R-:W-:Y:S02]  /*0f80*/  IMAD R25, R25, R18, RZ ;  /* 0x0000001219197224 */ /* 0x000fe400078e02ff */
[----:B----4-:R-:W-:-:S03]  /*0f90*/  IMAD.MOV R24, RZ, RZ, -R11 ;  /* 0x000000ffff187224 */ /* 0x010fc600078e0a0b */
[----:B------:R-:W1:Y:S01]  /*0fa0*/  MUFU.RCP R23, R23 ;  /* 0x0000001700177308 */ /* 0x000e620000001000 */
[----:B------:R-:W-:-:S04]  /*0fb0*/  IMAD.HI.U32 R8, R9, R25, R8 ;  /* 0x0000001909087227 */ /* 0x000fc800078e0008 */
[----:B------:R-:W-:Y:S01]  /*0fc0*/  IMAD R9, R24, R21, RZ ;  /* 0x0000001518097224 */ /* 0x000fe200078e02ff */
[----:B------:R-:W-:Y:S01]  /*0fd0*/  IABS R24, R14 ;  /* 0x0000000e00187213 */ /* 0x000fe20000000000 */
[----:B0-----:R-:W-:Y:S02]  /*0fe0*/  IMAD.MOV R27, RZ, RZ, -R13 ;  /* 0x000000ffff1b7224 */ /* 0x001fe400078e0a0d */
[----:B------:R-:W-:Y:S02]  /*0ff0*/  IMAD.MOV.U32 R12, RZ, RZ, RZ ;  /* 0x000000ffff0c7224 */ /* 0x000fe400078e00ff */
[----:B------:R-:W-:Y:S02]  /*1000*/  IMAD R25, R27, R20, RZ ;  /* 0x000000141b197224 */ /* 0x000fe400078e02ff */
[----:B------:R-:W-:Y:S01]  /*1010*/  IMAD.HI.U32 R10, R11, R9, R10 ;  /* 0x000000090b0a7227 */ /* 0x000fe200078e000a */
[----:B---3--:R-:W-:Y:S02]  /*1020*/  IABS R11, R6 ;  /* 0x00000006000b7213 */ /* 0x008fe40000000000 */
[----:B------:R-:W-:Y:S01]  /*1030*/  LOP3.LUT R6, R6, R15, RZ, 0x3c, !PT ;  /* 0x0000000f06067212 */ /* 0x000fe200078e3cff */
[----:B------:R-:W-:Y:S01]  /*1040*/  IMAD.HI.U32 R12, R13, R25, R12 ;  /* 0x000000190d0c7227 */ /* 0x000fe200078e000c */
[----:B------:R-:W-:-:S02]  /*1050*/  IABS R13, R7 ;  /* 0x00000007000d7213 */ /* 0x000fc40000000000 */
[----:B------:R-:W-:Y:S01]  /*1060*/  IABS R25, R15 ;  /* 0x0000000f00197213 */ /* 0x000fe20000000000 */
[----:B-1----:R-:W-:Y:S01]  /*1070*/  VIADD R9, R23, 0xffffffe ;  /* 0x0ffffffe17097836 */ /* 0x002fe20000000000 */
[----:B------:R-:W-:Y:S01]  /*1080*/  LOP3.LUT R7, R7, R14, RZ, 0x3c, !PT ;  /* 0x0000000e07077212 */ /* 0x000fe200078e3cff */
[----:B------:R-:W-:Y:S02]  /*1090*/  IMAD.MOV.U32 R23, RZ, RZ, R13 ;  /* 0x000000ffff177224 */ /* 0x000fe400078e000d */
[----:B------:R-:W-:Y:S02]  /*10a0*/  IMAD.MOV.U32 R13, RZ, RZ, R11 ;  /* 0x000000ffff0d7224 */ /* 0x000fe400078e000b */
[----:B------:R-:W0:Y:S01]  /*10b0*/  F2I.FTZ.U32.TRUNC.NTZ R9, R9 ;  /* 0x0000000900097305 */ /* 0x000e22000021f000 */
[----:B------:R-:W-:Y:S02]  /*10c0*/  IMAD.MOV R24, RZ, RZ, -R24 ;  /* 0x000000ffff187224 */ /* 0x000fe400078e0a18 */
[----:B------:R-:W-:Y:S01]  /*10d0*/  IMAD.HI.U32 R11, R8, R23, RZ ;  /* 0x00000017080b7227 */ /* 0x000fe200078e00ff */
[----:B------:R-:W-:-:S03]  /*10e0*/  IABS R8, R16 ;  /* 0x0000001000087213 */ /* 0x000fc60000000000 */
[----:B------:R-:W-:Y:S02]  /*10f0*/  IMAD.MOV R25, RZ, RZ, -R25 ;  /* 0x000000ffff197224 */ /* 0x000fe400078e0a19 */
[----:B------:R-:W-:-:S04]  /*1100*/  IMAD.HI.U32 R10, R10, R13, RZ ;  /* 0x0000000d0a0a7227 */ /* 0x000fc800078e00ff */
[----:B------:R-:W-:Y:S02]  /*1110*/  IMAD R23, R11, R24, R23 ;  /* 0x000000180b177224 */ /* 0x000fe400078e0217 */
[----:B------:R-:W-:Y:S01]  /*1120*/  IMAD R24, R10, R25, R13 ;  /* 0x000000190a187224 */ /* 0x000fe200078e020d */
[----:B------:R-:W-:Y:S01]  /*1130*/  IABS R13, R5 ;  /* 0x00000005000d7213 */ /* 0x000fe20000000000 */
[----:B------:R-:W-:Y:S01]  /*1140*/  IMAD.MOV R8, RZ, RZ, -R8 ;  /* 0x000000ffff087224 */ /* 0x000fe200078e0a08 */
[----:B------:R-:W-:Y:S01]  /*1150*/  ISETP.GT.U32.AND P4, PT, R18, R23, PT ;  /* 0x000000171200720c */ /* 0x000fe20003f84070 */
[----:B0-----:R-:W-:Y:S01]  /*1160*/  IMAD.MOV R25, RZ, RZ, -R9 ;  /* 0x000000ffff197224 */ /* 0x001fe200078e0a09 */
[----:B------:R-:W-:Y:S01]  /*1170*/  ISETP.GT.U32.AND P1, PT, R21, R24, PT ;  /* 0x000000181500720c */ /* 0x000fe20003f24070 */
[----:B------:R-:W-:Y:S01]  /*1180*/  IMAD.HI.U32 R12, R12, R13, RZ ;  /* 0x0000000d0c0c7227 */ /* 0x000fe200078e00ff */
[----:B------:R-:W-:-:S03]  /*1190*/  LOP3.LUT R5, R5, R16, RZ, 0x3c, !PT ;  /* 0x0000001005057212 */ /* 0x000fc600078e3cff */
[----:B------:R-:W-:Y:S02]  /*11a0*/  IMAD R13, R12, R8, R13 ;  /* 0x000000080c0d7224 */ /* 0x000fe400078e020d */
[----:B------:R-:W-:Y:S02]  /*11b0*/  IMAD R25, R25, R22, RZ ;  /* 0x0000001619197224 */ /* 0x000fe400078e02ff */
[----:B------:R-:W-:Y:S01]  /*11c0*/  IMAD.MOV.U32 R8, RZ, RZ, RZ ;  /* 0x000000ffff087224 */ /* 0x000fe200078e00ff */
[----:B------:R-:W-:Y:S01]  /*11d0*/  ISETP.GT.U32.AND P0, PT, R20, R13, PT ;  /* 0x0000000d1400720c */ /* 0x000fe20003f04070 */
[----:B------:R-:W-:Y:S02]  /*11e0*/  @!P4 IMAD.IADD R23, R23, 0x1, -R18 ;  /* 0x000000011717c824 */ /* 0x000fe400078e0a12 */
[----:B------:R-:W-:Y:S01]  /*11f0*/  IMAD.HI.U32 R8, R9, R25, R8 ;  /* 0x0000001909087227 */ /* 0x000fe200078e0008 */
[-C--:B------:R-:W-:Y:S02]  /*1200*/  IABS R25, R17.reuse ;  /* 0x0000001100197213 */ /* 0x080fe40000000000 */
[----:B------:R-:W-:Y:S01]  /*1210*/  IABS R9, R4 ;  /* 0x0000000400097213 */ /* 0x000fe20000000000 */
[----:B------:R-:W-:Y:S01]  /*1220*/  @!P1 IMAD.IADD R24, R24, 0x1, -R21 ;  /* 0x0000000118189824 */ /* 0x000fe200078e0a15 */
[----:B------:R-:W-:Y:S01]  /*1230*/  ISETP.GE.U32.AND P2, PT, R23, R18, PT ;  /* 0x000000121700720c */ /* 0x000fe20003f46070 */
[----:B------:R-:W-:Y:S01]  /*1240*/  IMAD.MOV R25, RZ, RZ, -R25 ;  /* 0x000000ffff197224 */ /* 0x000fe200078e0a19 */
[----:B------:R-:W-:Y:S01]  /*1250*/  LOP3.LUT R4, R4, R17, RZ, 0x3c, !PT ;  /* 0x0000001104047212 */ /* 0x000fe200078e3cff */
[----:B------:R-:W-:Y:S01]  /*1260*/  IMAD.HI.U32 R8, R8, R9, RZ ;  /* 0x0000000908087227 */ /* 0x000fe200078e00ff */
[----:B------:R-:W-:-:S03]  /*1270*/  ISETP.GE.U32.AND P3, PT, R24, R21, PT ;  /* 0x000000151800720c */ /* 0x000fc60003f66070 */
[----:B------:R-:W-:Y:S02]  /*1280*/  IMAD R9, R8, R25, R9 ;  /* 0x0000001908097224 */ /* 0x000fe400078e0209 */
[----:B------:R-:W-:Y:S02]  /*1290*/  @!P0 IMAD.IADD R13, R13, 0x1, -R20 ;  /* 0x000000010d0d8824 */ /* 0x000fe400078e0a14 */
[----:B------:R-:W-:Y:S01]  /*12a0*/  @!P1 VIADD R10, R10, 0x1 ;  /* 0x000000010a0a9836 */ /* 0x000fe20000000000 */
[----:B------:R-:W-:Y:S01]  /*12b0*/  ISETP.GT.U32.AND P5, PT, R22, R9, PT ;  /* 0x000000091600720c */ /* 0x000fe20003fa4070 */
[----:B------:R-:W-:Y:S01]  /*12c0*/  @!P4 VIADD R11, R11, 0x1 ;  /* 0x000000010b0bc836 */ /* 0x000fe20000000000 */
[----:B------:R-:W-:Y:S01]  /*12d0*/  ISETP.GE.U32.AND P6, PT, R13, R20, PT ;  /* 0x000000140d00720c */ /* 0x000fe20003fc6070 */
[----:B------:R-:W-:Y:S01]  /*12e0*/  @!P0 VIADD R12, R12, 0x1 ;  /* 0x000000010c0c8836 */ /* 0x000fe20000000000 */
[----:B------:R-:W-:Y:S01]  /*12f0*/  ISETP.GE.AND P4, PT, R7, RZ, PT ;  /* 0x000000ff0700720c */ /* 0x000fe20003f86270 */
[----:B------:R-:W-:Y:S01]  /*1300*/  @P2 VIADD R11, R11, 0x1 ;  /* 0x000000010b0b2836 */ /* 0x000fe20000000000 */
[----:B------:R-:W-:Y:S01]  /*1310*/  ISETP.NE.AND P0, PT, R14, RZ, PT ;  /* 0x000000ff0e00720c */ /* 0x000fe20003f05270 */
[----:B------:R-:W-:Y:S01]  /*1320*/  @P3 VIADD R10, R10, 0x1 ;  /* 0x000000010a0a3836 */ /* 0x000fe20000000000 */
[----:B------:R-:W-:Y:S01]  /*1330*/  ISETP.GE.AND P2, PT, R6, RZ, PT ;  /* 0x000000ff0600720c */ /* 0x000fe20003f46270 */
[----:B------:R-:W-:Y:S01]  /*1340*/  IMAD.MOV.U32 R7, RZ, RZ, R11 ;  /* 0x000000ffff077224 */ /* 0x000fe200078e000b */
[----:B------:R-:W-:Y:S01]  /*1350*/  ISETP.GE.AND P3, PT, R5, RZ, PT ;  /* 0x000000ff0500720c */ /* 0x000fe20003f66270 */
[----:B------:R-:W-:-:S02]  /*1360*/  IMAD.MOV.U32 R6, RZ, RZ, R10 ;  /* 0x000000ffff067224 */ /* 0x000fc400078e000a */
[----:B------:R-:W-:Y:S02]  /*1370*/  @!P5 IMAD.IADD R9, R9, 0x1, -R22 ;  /* 0x000000010909d824 */ /* 0x000fe400078e0a16 */
[----:B------:R-:W-:Y:S01]  /*1380*/  @!P5 VIADD R8, R8, 0x1 ;  /* 0x000000010808d836 */ /* 0x000fe20000000000 */
[----:B------:R-:W-:Y:S01]  /*1390*/  ISETP.NE.AND P5, PT, R15, RZ, PT ;  /* 0x000000ff0f00720c */ /* 0x000fe20003fa5270 */
[----:B------:R-:W-:Y:S01]  /*13a0*/  @P6 VIADD R12, R12, 0x1 ;  /* 0x000000010c0c6836 */ /* 0x000fe20000000000 */
[----:B------:R-:W-:Y:S01]  /*13b0*/  ISETP.GE.U32.AND P1, PT, R9, R22, PT ;  /* 0x000000160900720c */ /* 0x000fe20003f26070 */
[----:B------:R-:W-:Y:S01]  /*13c0*/  @!P4 IMAD.MOV R7, RZ, RZ, -R7 ;  /* 0x000000ffff07c224 */ /* 0x000fe200078e0a07 */
[----:B------:R-:W-:Y:S01]  /*13d0*/  ISETP.GE.AND P6, PT, R4, RZ, PT ;  /* 0x000000ff0400720c */ /* 0x000fe20003fc6270 */
[----:B------:R-:W-:Y:S01]  /*13e0*/  IMAD.MOV.U32 R5, RZ, RZ, R12 ;  /* 0x000000ffff057224 */ /* 0x000fe200078e000c */
[----:B------:R-:W-:Y:S01]  /*13f0*/  ISETP.NE.AND P4, PT, R16, RZ, PT ;  /* 0x000000ff1000720c */ /* 0x000fe20003f85270 */
[----:B------:R-:W-:Y:S01]  /*1400*/  @!P2 IMAD.MOV R6, RZ, RZ, -R6 ;  /* 0x000000ffff06a224 */ /* 0x000fe200078e0a06 */
[----:B------:R-:W-:Y:S01]  /*1410*/  @!P0 LOP3.LUT R7, RZ, R14, RZ, 0x33, !PT ;  /* 0x0000000eff078212 */ /* 0x000fe200078e33ff */
[----:B------:R-:W-:-:S04]  /*1420*/  @!P3 IMAD.MOV R5, RZ, RZ, -R5 ;  /* 0x000000ffff05b224 */ /* 0x000fc800078e0a05 */
[----:B------:R-:W-:Y:S02]  /*1430*/  @!P5 LOP3.LUT R6, RZ, R15, RZ, 0x33, !PT ;  /* 0x0000000fff06d212 */ /* 0x000fe400078e33ff */
[----:B------:R-:W-:Y:S01]  /*1440*/  @P1 VIADD R8, R8, 0x1 ;  /* 0x0000000108081836 */ /* 0x000fe20000000000 */
[----:B------:R-:W-:-:S03]  /*1450*/  ISETP.NE.AND P1, PT, R17, RZ, PT ;  /* 0x000000ff1100720c */ /* 0x000fc60003f25270 */
[----:B------:R-:W-:Y:S01]  /*1460*/  IMAD.MOV.U32 R4, RZ, RZ, R8 ;  /* 0x000000ffff047224 */ /* 0x000fe200078e0008 */
[----:B------:R-:W-:Y:S02]  /*1470*/  IADD3 R8, P0, R2, UR10, RZ ;  /* 0x0000000a02087c10 */ /* 0x000fe4000ff1e0ff */
[----:B------:R-:W-:Y:S01]  /*1480*/  @!P4 LOP3.LUT R5, RZ, R16, RZ, 0x33, !PT ;  /* 0x00000010ff05c212 */ /* 0x000fe200078e33ff */
[----:B------:R-:W-:Y:S01]  /*1490*/  @!P6 IMAD.MOV R4, RZ, RZ, -R4 ;  /* 0x000000ffff04e224 */ /* 0x000fe200078e0a04 */
[----:B------:R-:W-:Y:S02]  /*14a0*/  IADD3.X R9, R19, UR11, RZ, P0, !PT ;  /* 0x0000000b13097c10 */ /* 0x000fe400087fe4ff */
[----:B------:R-:W-:-:S03]  /*14b0*/  IADD3 R3, P0, R3, UR5, RZ ;  /* 0x0000000503037c10 */ /* 0x000fc6000ff1e0ff */
[----:B------:R-:W-:Y:S02]  /*14c0*/  @!P1 LOP3.LUT R4, RZ, R17, RZ, 0x33, !PT ;  /* 0x00000011ff049212 */ /* 0x000fe400078e33ff */
[C---:B------:R-:W-:Y:S01]  /*14d0*/  IMAD.SHL.U32 R2, R3.reuse, 0x4, RZ ;  /* 0x0000000403027824 */ /* 0x040fe200078e00ff */
[C---:B------:R-:W-:Y:S01]  /*14e0*/  ISETP.LT.U32.AND P1, PT, R3.reuse, 0x4000, PT ;  /* 0x000040000300780c */ /* 0x040fe20003f21070 */
        /* <DEDUP_REMOVED lines=8> */
.L_x_7225:
        /* <DEDUP_REMOVED lines=9> */
.L_x_8124:


//--------------------- .text._ZN2at6native55_GLOBAL__N__de093ff9_22_ForeachBinaryOpList_cu_a911ec4325multi_tensor_apply_kernelINS1_18TensorListMetadataILi3EEENS1_24BinaryOpListAlphaFunctorIaLi3ELi2ELi2EEEJSt7dividesIaEaEEEvT_T0_DpT1_ --------------------------
	.section	.text._ZN2at6native55_GLOBAL__N__de093ff9_22_ForeachBinaryOpList_cu_a911ec4325multi_tensor_apply_kernelINS1_18TensorListMetadataILi3EEENS1_24BinaryOpListAlphaFunctorIaLi3ELi2ELi2EEEJSt7dividesIaEaEEEvT_T0_DpT1_,"ax",@progbits
	.align	128
.text._ZN2at6native55_GLOBAL__N__de093ff9_22_ForeachBinaryOpList_cu_a911ec4325multi_tensor_apply_kernelINS1_18TensorListMetadataILi3EEENS1_24BinaryOpListAlphaFunctorIaLi3ELi2ELi2EEEJSt7dividesIaEaEEEvT_T0_DpT1_:
        .type           _ZN2at6native55_GLOBAL__N__de093ff9_22_ForeachBinaryOpList_cu_a911ec4325multi_tensor_apply_kernelINS1_18TensorListMetadataILi3EEENS1_24BinaryOpListAlphaFunctorIaLi3ELi2ELi2EEEJSt7dividesIaEaEEEvT_T0_DpT1_,@function
        .size           _ZN2at6native55_GLOBAL__N__de093ff9_22_ForeachBinaryOpList_cu_a911ec4325multi_tensor_apply_kernelINS1_18TensorListMetadataILi3EEENS1_24BinaryOpListAlphaFunctorIaLi3ELi2ELi2EEEJSt7dividesIaEaEEEvT_T0_DpT1_,(.L_x_8125 - _ZN2at6native55_GLOBAL__N__de093ff9_22_ForeachBinaryOpList_cu_a911ec4325multi_tensor_apply_kernelINS1_18TensorListMetadataILi3EEENS1_24BinaryOpListAlphaFunctorIaLi3ELi2ELi2EEEJSt7dividesIaEaEEEvT_T0_DpT1_)
        .other          _ZN2at6native55_GLOBAL__N__de093ff9_22_ForeachBinaryOpList_cu_a911ec4325multi_tensor_apply_kernelINS1_18TensorListMetadataILi3EEENS1_24BinaryOpListAlphaFunctorIaLi3ELi2ELi2EEEJSt7dividesIaEaEEEvT_T0_DpT1_,@"STO_CUDA_ENTRY STV_DEFAULT"
_ZN2at6native55_GLOBAL__N__de093ff9_22_ForeachBinaryOpList_cu_a911ec4325multi_tensor_apply_kernelINS1_18TensorListMetadataILi3EEENS1_24BinaryOpListAlphaFunctorIaLi3ELi2ELi2EEEJSt7dividesIaEaEEEvT_T0_DpT1_:
        /* <DEDUP_REMOVED lines=32> */
.L_x_7227:
[----:B0-----:R-:W-:Y:S02]  /*0200*/  IADD3 R23, P1, R0, R6, RZ ;  /* 0x0000000600177210 */ /* 0x001fe40007f3e0ff */
[----:B------:R-:W-:Y:S02]  /*0210*/  PRMT R3, RZ, 0x7610, R3 ;  /* 0x00007610ff037816 */ /* 0x000fe40000000003 */
[C---:B------:R-:W-:Y:S01]  /*0220*/  ISETP.GE.U32.AND P0, PT, R23.reuse, 0x10000, PT ;  /* 0x000100001700780c */ /* 0x040fe20003f06070 */
[----:B------:R-:W-:Y:S01]  /*0230*/  IMAD.X R21, RZ, RZ, R7, P1 ;  /* 0x000000ffff157224 */ /* 0x000fe200008e0607 */
[----:B-1----:R-:W-:Y:S02]  /*0240*/  IADD3 R13, P3, R2, R23, RZ ;  /* 0x00000017020d7210 */ /* 0x002fe40007f7e0ff */
[----:B------:R-:W-:Y:S02]  /*0250*/  ISETP.LT.U32.AND P1, PT, R23, UR14, PT ;  /* 0x0000000e17007c0c */ /* 0x000fe4000bf21070 */
[----:B------:R-:W-:Y:S01]  /*0260*/  ISETP.GE.U32.AND.EX P0, PT, R21, RZ, PT, P0 ;  /* 0x000000ff1500720c */ /* 0x000fe20003f06100 */
[----:B------:R-:W-:Y:S01]  /*0270*/  IMAD.X R12, RZ, RZ, R21, P3 ;  /* 0x000000ffff0c7224 */ /* 0x000fe200018e0615 */
[----:B------:R-:W-:-:S02]  /*0280*/  ISETP.GE.U32.AND P2, PT, R13, 0x10000, PT ;  /* 0x000100000d00780c */ /* 0x000fc40003f46070 */
[----:B------:R-:W-:Y:S02]  /*0290*/  ISETP.LT.AND.EX P0, PT, R21, UR5, !P0, P1 ;  /* 0x0000000515007c0c */ /* 0x000fe4000c701310 */
[----:B------:R-:W-:Y:S02]  /*02a0*/  ISETP.LT.U32.AND P3, PT, R13, UR14, PT ;  /* 0x0000000e0d007c0c */ /* 0x000fe4000bf61070 */
[----:B------:R-:W-:-:S04]  /*02b0*/  ISETP.GE.U32.AND.EX P1, PT, R12, RZ, PT, P2 ;  /* 0x000000ff0c00720c */ /* 0x000fc80003f26120 */
[----:B------:R-:W-:-:S05]  /*02c0*/  ISETP.LT.AND.EX P1, PT, R12, UR5, !P1, P3 ;  /* 0x000000050c007c0c */ /* 0x000fca000cf21330 */
[----:B------:R-:W-:-:S04]  /*02d0*/  @P0 IADD3 R10, P2, R23, UR16, RZ ;  /* 0x00000010170a0c10 */ /* 0x000fc8000ff5e0ff */
[----:B------:R-:W-:-:S04]  /*02e0*/  @P0 IADD3.X R11, R21, UR8, RZ, P2, !PT ;  /* 0x00000008150b0c10 */ /* 0x000fc800097fe4ff */
[----:B------:R-:W-:Y:S01]  /*02f0*/  @P1 IADD3 R14, P2, R13, UR16, RZ ;  /* 0x000000100d0e1c10 */ /* 0x000fe2000ff5e0ff */
[----:B------:R0:W2:Y:S01]  /*0300*/  @P0 LDG.E.U8 R3, desc[UR12][R10.64] ;  /* 0x0000000c0a030981 */ /* 0x0000a2000c1e1100 */
[----:B------:R-:W-:Y:S02]  /*0310*/  PRMT R4, RZ, 0x7610, R4 ;  /* 0x00007610ff047816 */ /* 0x000fe40000000004 */
[----:B------:R-:W-:-:S05]  /*0320*/  @P1 IADD3.X R15, R12, UR8, RZ, P2, !PT ;  /* 0x000000080c0f1c10 */ /* 0x000fca00097fe4ff */
[----:B------:R-:W3:Y:S01]  /*0330*/  @P1 LDG.E.U8 R4, desc[UR12][R14.64] ;  /* 0x0000000c0e041981 */ /* 0x000ee2000c1e1100 */
[----:B------:R-:W-:Y:S02]  /*0340*/  @P0 IADD3 R8, P2, R23, UR17, RZ ;  /* 0x0000001117080c10 */ /* 0x000fe4000ff5e0ff */
[----:B------:R-:W-:Y:S02]  /*0350*/  PRMT R5, RZ, 0x7610, R5 ;  /* 0x00007610ff057816 */ /* 0x000fe40000000005 */
[----:B------:R-:W-:-:S05]  /*0360*/  @P0 IADD3.X R9, R21, UR6, RZ, P2, !PT ;  /* 0x0000000615090c10 */ /* 0x000fca00097fe4ff */
[----:B------:R1:W4:Y:S01]  /*0370*/  @P0 LDG.E.U8 R5, desc[UR12][R8.64] ;  /* 0x0000000c08050981 */ /* 0x000322000c1e1100 */
[----:B------:R-:W-:Y:S01]  /*0380*/  ULDC.S8 UR4, c[0x0][0xe5a] ;  /* 0x0003968000047ab9 */ /* 0x000fe20000000200 */
[----:B0-----:R-:W-:Y:S02]  /*0390*/  LEA R10, P4, R2, R23, 0x1 ;  /* 0x00000017020a7211 */ /* 0x001fe400078808ff */
[----:B------:R-:W-:Y:S02]  /*03a0*/  @P1 IADD3 R18, P3, R13, UR17, RZ ;  /* 0x000000110d121c10 */ /* 0x000fe4000ff7e0ff */
[----:B------:R-:W-:Y:S02]  /*03b0*/  PRMT R20, RZ, 0x7610, R20 ;  /* 0x00007610ff147816 */ /* 0x000fe40000000014 */
[----:B------:R-:W-:Y:S02]  /*03c0*/  ISETP.GE.U32.AND P2, PT, R10, 0x10000, PT ;  /* 0x000100000a00780c */ /* 0x000fe40003f46070 */
[----:B------:R-:W-:-:S02]  /*03d0*/  @P1 IADD3.X R19, R12, UR6, RZ, P3, !PT ;  /* 0x000000060c131c10 */ /* 0x000fc40009ffe4ff */
[----:B------:R-:W-:-:S03]  /*03e0*/  ISETP.LT.U32.AND P3, PT, R10, UR14, PT ;  /* 0x0000000e0a007c0c */ /* 0x000fc6000bf61070 */
[----:B------:R0:W5:Y:S01]  /*03f0*/  @P1 LDG.E.U8 R20, desc[UR12][R18.64] ;  /* 0x0000000c12141981 */ /* 0x000162000c1e1100 */
[----:B------:R-:W-:Y:S02]  /*0400*/  PRMT R26, RZ, 0x7610, R26 ;  /* 0x00007610ff1a7816 */ /* 0x000fe4000000001a */
[----:B------:R-:W-:Y:S02]  /*0410*/  PRMT R28, RZ, 0x7610, R28 ;  /* 0x00007610ff1c7816 */ /* 0x000fe4000000001c */
[----:B--2---:R-:W-:-:S05]  /*0420*/  PRMT R3, R3, 0x9910, RZ ;  /* 0x0000991003037816 */ /* 0x004fca00000000ff */
[----:B------:R-:W-:Y:S01]  /*0430*/  IMAD R3, R3, UR4, RZ ;  /* 0x0000000403037c24 */ /* 0x000fe2000f8e02ff */
[----:B---3--:R-:W-:-:S04]  /*0440*/  PRMT R4, R4, 0x9910, RZ ;  /* 0x0000991004047816 */ /* 0x008fc800000000ff */
[----:B------:R-:W-:Y:S01]  /*0450*/  LOP3.LUT R3, R3, 0xffff, RZ, 0xc0, !PT ;  /* 0x0000ffff03037812 */ /* 0x000fe200078ec0ff */
[----:B------:R-:W-:-:S03]  /*0460*/  IMAD R4, R4, UR4, RZ ;  /* 0x0000000404047c24 */ /* 0x000fc6000f8e02ff */
[----:B------:R-:W-:Y:S02]  /*0470*/  PRMT R3, R3, 0x8880, RZ ;  /* 0x0000888003037816 */ /* 0x000fe400000000ff */
[----:B------:R-:W-:-:S03]  /*0480*/  LOP3.LUT R4, R4, 0xffff, RZ, 0xc0, !PT ;  /* 0x0000ffff04047812 */ /* 0x000fc600078ec0ff */
[----:B-1----:R-:W-:Y:S01]  /*0490*/  IMAD.MOV.U32 R8, RZ, RZ, R3 ;  /* 0x000000ffff087224 */ /* 0x002fe200078e0003 */
[----:B------:R-:W-:-:S04]  /*04a0*/  PRMT R22, R4, 0x8880, RZ ;  /* 0x0000888004167816 */ /* 0x000fc800000000ff */
[----:B------:R-:W-:Y:S02]  /*04b0*/  IABS R4, R8 ;  /* 0x0000000800047213 */ /* 0x000fe40000000000 */
[----:B------:R-:W-:Y:S02]  /*04c0*/  IABS R25, R22 ;  /* 0x0000001600197213 */ /* 0x000fe40000000000 */
[----:B------:R-:W1:Y:S08]  /*04d0*/  I2F.RP R9, R4 ;  /* 0x0000000400097306 */ /* 0x000e700000209400 */
[----:B------:R-:W2:Y:S08]  /*04e0*/  I2F.RP R11, R25 ;  /* 0x00000019000b7306 */ /* 0x000eb00000209400 */
[----:B-1----:R-:W1:Y:S08]  /*04f0*/  MUFU.RCP R9, R9 ;  /* 0x0000000900097308 */ /* 0x002e700000001000 */
[----:B--2---:R-:W2:Y:S01]  /*0500*/  MUFU.RCP R11, R11 ;  /* 0x0000000b000b7308 */ /* 0x004ea20000001000 */
[----:B-1----:R-:W-:-:S07]  /*0510*/  VIADD R16, R9, 0xffffffe ;  /* 0x0ffffffe09107836 */ /* 0x002fce0000000000 */
[----:B------:R1:W3:Y:S01]  /*0520*/  F2I.FTZ.U32.TRUNC.NTZ R17, R16 ;  /* 0x0000001000117305 */ /* 0x0002e2000021f000 */
[----:B--2---:R-:W-:-:S07]  /*0530*/  VIADD R14, R11, 0xffffffe ;  /* 0x0ffffffe0b0e7836 */ /* 0x004fce0000000000 */
[----:B------:R2:W0:Y:S01]  /*0540*/  F2I.FTZ.U32.TRUNC.NTZ R15, R14 ;  /* 0x0000000e000f7305 */ /* 0x000422000021f000 */
[----:B-1----:R-:W-:Y:S01]  /*0550*/  IMAD.MOV.U32 R16, RZ, RZ, RZ ;  /* 0x000000ffff107224 */ /* 0x002fe200078e00ff */
[----:B----4-:R-:W-:Y:S01]  /*0560*/  LOP3.LUT R9, R5, 0xffff, RZ, 0xc0, !PT ;  /* 0x0000ffff05097812 */ /* 0x010fe200078ec0ff */
[----:B---3--:R-:W-:Y:S02]  /*0570*/  IMAD.MOV R11, RZ, RZ, -R17 ;  /* 0x000000ffff0b7224 */ /* 0x008fe400078e0a11 */
[----:B--2---:R-:W-:Y:S02]  /*0580*/  IMAD R14, R2, 0x3, RZ ;  /* 0x00000003020e7824 */ /* 0x004fe400078e02ff */
[----:B------:R-:W-:Y:S02]  /*0590*/  IMAD R11, R11, R4, RZ ;  /* 0x000000040b0b7224 */ /* 0x000fe400078e02ff */
[----:B0-----:R-:W-:Y:S01]  /*05a0*/  IMAD.MOV R24, RZ, RZ, -R15 ;  /* 0x000000ffff187224 */ /* 0x001fe200078e0a0f */
[----:B------:R-:W-:Y:S01]  /*05b0*/  IADD3 R5, P6, R14, R23, RZ ;  /* 0x000000170e057210 */ /* 0x000fe20007fde0ff */
[----:B------:R-:W-:Y:S01]  /*05c0*/  IMAD.HI.U32 R16, R17, R11, R16 ;  /* 0x0000000b11107227 */ /* 0x000fe200078e0010 */
[----:B------:R-:W-:-:S03]  /*05d0*/  PRMT R9, R9, 0x8880, RZ ;  /* 0x0000888009097816 */ /* 0x000fc600000000ff */
[----:B------:R-:W-:Y:S02]  /*05e0*/  IMAD R11, R24, R25, RZ ;  /* 0x00000019180b7224 */ /* 0x000fe400078e02ff */
[----:B------:R-:W-:-:S04]  /*05f0*/  IMAD.MOV.U32 R14, RZ, RZ, RZ ;  /* 0x000000ffff0e7224 */ /* 0x000fc800078e00ff */
[----:B------:R-:W-:-:S04]  /*0600*/  IMAD.HI.U32 R24, R15, R11, R14 ;  /* 0x0000000b0f187227 */ /* 0x000fc800078e000e */
[----:B------:R-:W-:Y:S02]  /*0610*/  IMAD.MOV.U32 R11, RZ, RZ, R9 ;  /* 0x000000ffff0b7224 */ /* 0x000fe400078e0009 */
[--C-:B------:R-:W-:Y:S01]  /*0620*/  IMAD.X R3, RZ, RZ, R21.reuse, P4 ;  /* 0x000000ffff037224 */ /* 0x100fe200020e0615 */
[----:B------:R-:W-:Y:S02]  /*0630*/  IABS R17, R8 ;  /* 0x0000000800117213 */ /* 0x000fe40000000000 */
[----:B------:R-:W-:Y:S01]  /*0640*/  IABS R29, R11 ;  /* 0x0000000b001d7213 */ /* 0x000fe20000000000 */
[----:B------:R-:W-:Y:S01]  /*0650*/  IMAD.X R9, RZ, RZ, R21, P6 ;  /* 0x000000ffff097224 */ /* 0x000fe200030e0615 */
[----:B------:R-:W-:Y:S01]  /*0660*/  ISETP.GE.U32.AND.EX P2, PT, R3, RZ, PT, P2 ;  /* 0x000000ff0300720c */ /* 0x000fe20003f46120 */
[----:B------:R-:W-:Y:S01]  /*0670*/  IMAD.MOV R18, RZ, RZ, -R17 ;  /* 0x000000ffff127224 */ /* 0x000fe200078e0a11 */
[----:B------:R-:W-:Y:S01]  /*0680*/  ISETP.GE.U32.AND P4, PT, R5, 0x10000, PT ;  /* 0x000100000500780c */ /* 0x000fe20003f86070 */
[----:B------:R-:W-:Y:S01]  /*0690*/  IMAD.HI.U32 R27, R16, R29, RZ ;  /* 0x0000001d101b7227 */ /* 0x000fe200078e00ff */
[----:B------:R-:W-:-:S02]  /*06a0*/  ISETP.LT.AND.EX P2, PT, R3, UR5, !P2, P3 ;  /* 0x0000000503007c0c */ /* 0x000fc4000d741330 */
[----:B------:R-:W-:Y:S01]  /*06b0*/  ISETP.LT.U32.AND P3, PT, R5, UR14, PT ;  /* 0x0000000e05007c0c */ /* 0x000fe2000bf61070 */
[----:B------:R-:W-:Y:S01]  /*06c0*/  IMAD R29, R27, R18, R29 ;  /* 0x000000121b1d7224 */ /* 0x000fe200078e021d */
[----:B------:R-:W-:-:S04]  /*06d0*/  ISETP.GE.U32.AND.EX P4, PT, R9, RZ, PT, P4 ;  /* 0x000000ff0900720c */ /* 0x000fc80003f86140 */
[----:B------:R-:W-:Y:S02]  /*06e0*/  ISETP.LT.AND.EX P3, PT, R9, UR5, !P4, P3 ;  /* 0x0000000509007c0c */ /* 0x000fe4000e761330 */
[----:B------:R-:W-:-:S03]  /*06f0*/  ISETP.GT.U32.AND P6, PT, R4, R29, PT ;  /* 0x0000001d0400720c */ /* 0x000fc60003fc4070 */
[C---:B------:R-:W-:Y:S02]  /*0700*/  @P2 IADD3 R14, P5, R10.reuse, UR17, RZ ;  /* 0x000000110a0e2c10 */ /* 0x040fe4000ffbe0ff */
[----:B------:R-:W-:Y:S02]  /*0710*/  @P2 IADD3 R16, P4, R10, UR16, RZ ;  /* 0x000000100a102c10 */ /* 0x000fe4000ff9e0ff */
[C---:B------:R-:W-:Y:S02]  /*0720*/  @P2 IADD3.X R15, R3.reuse, UR6, RZ, P5, !PT ;  /* 0x00000006030f2c10 */ /* 0x040fe4000affe4ff */
[----:B------:R-:W-:Y:S02]  /*0730*/  @P2 IADD3.X R17, R3, UR8, RZ, P4, !PT ;  /* 0x0000000803112c10 */ /* 0x000fe4000a7fe4ff */
[----:B------:R-:W-:Y:S01]  /*0740*/  @P3 IADD3 R18, P4, R5, UR17, RZ ;  /* 0x0000001105123c10 */ /* 0x000fe2000ff9e0ff */
[----:B------:R0:W2:Y:S01]  /*0750*/  @P2 LDG.E.U8 R26, desc[UR12][R14.64] ;  /* 0x0000000c0e1a2981 */ /* 0x0000a2000c1e1100 */
[----:B------:R-:W-:-:S02]  /*0760*/  @!P6 IMAD.IADD R29, R29, 0x1, -R4 ;  /* 0x000000011d1de824 */ /* 0x000fc400078e0a04 */
[----:B------:R-:W-:Y:S01]  /*0770*/  @P3 IADD3.X R19, R9, UR6, RZ, P4, !PT ;  /* 0x0000000609133c10 */ /* 0x000fe2000a7fe4ff */
[----:B------:R1:W3:Y:S02]  /*0780*/  @P2 LDG.E.U8 R28, desc[UR12][R16.64] ;  /* 0x0000000c101c2981 */ /* 0x0002e4000c1e1100 */
[----:B------:R-:W-:Y:S02]  /*0790*/  ISETP.GE.U32.AND P5, PT, R29, R4, PT ;  /* 0x000000041d00720c */ /* 0x000fe40003fa6070 */
[----:B0-----:R-:W-:Y:S02]  /*07a0*/  @P3 IADD3 R14, P4, R5, UR16, RZ ;  /* 0x00000010050e3c10 */ /* 0x001fe4000ff9e0ff */
[----:B------:R-:W-:Y:S02]  /*07b0*/  PRMT R29, RZ, 0x7610, R29 ;  /* 0x00007610ff1d7816 */ /* 0x000fe4000000001d */
[----:B------:R-:W-:-:S05]  /*07c0*/  @P3 IADD3.X R15, R9, UR8, RZ, P4, !PT ;  /* 0x00000008090f3c10 */ /* 0x000fca000a7fe4ff */
[----:B------:R-:W4:Y:S01]  /*07d0*/  @P3 LDG.E.U8 R29, desc[UR12][R14.64] ;  /* 0x0000000c0e1d3981 */ /* 0x000f22000c1e1100 */
[----:B-1----:R-:W-:-:S06]  /*07e0*/  PRMT R16, RZ, 0x7610, R16 ;  /* 0x00007610ff107816 */ /* 0x002fcc0000000010 */
[----:B------:R4:W2:Y:S01]  /*07f0*/  @P3 LDG.E.U8 R16, desc[UR12][R18.64] ;  /* 0x0000000c12103981 */ /* 0x0008a2000c1e1100 */
[----:B------:R-:W-:Y:S01]  /*0800*/  @!P6 VIADD R27, R27, 0x1 ;  /* 0x000000011b1be836 */ /* 0x000fe20000000000 */
[----:B------:R-:W-:-:S03]  /*0810*/  ISETP.NE.AND P6, PT, R8, RZ, PT ;  /* 0x000000ff0800720c */ /* 0x000fc60003fc5270 */
[----:B------:R-:W-:Y:S01]  /*0820*/  @P5 VIADD R27, R27, 0x1 ;  /* 0x000000011b1b5836 */ /* 0x000fe20000000000 */
[----:B-----5:R-:W-:Y:S01]  /*0830*/  LOP3.LUT R20, R20, 0xffff, RZ, 0xc0, !PT ;  /* 0x0000ffff14147812 */ /* 0x020fe200078ec0ff */
[----:B------:R-:W-:Y:S01]  /*0840*/  IMAD.WIDE.U32 R6, R2, 0x4, R6 ;  /* 0x0000000402067825 */ /* 0x000fe200078e0006 */
[----:B---3--:R-:W-:-:S05]  /*0850*/  PRMT R4, R28, 0x9910, RZ ;  /* 0x000099101c047816 */ /* 0x008fca00000000ff */
[----:B------:R-:W-:Y:S01]  /*0860*/  IMAD R4, R4, UR4, RZ ;  /* 0x0000000404047c24 */ /* 0x000fe2000f8e02ff */
[----:B----4-:R-:W-:-:S04]  /*0870*/  PRMT R18, R29, 0x9910, RZ ;  /* 0x000099101d127816 */ /* 0x010fc800000000ff */
[----:B------:R-:W-:Y:S01]  /*0880*/  LOP3.LUT R4, R4, 0xffff, RZ, 0xc0, !PT ;  /* 0x0000ffff04047812 */ /* 0x000fe200078ec0ff */
[----:B------:R-:W-:-:S03]  /*0890*/  IMAD R14, R18, UR4, RZ ;  /* 0x00000004120e7c24 */ /* 0x000fc6000f8e02ff */
[----:B------:R-:W-:Y:S02]  /*08a0*/  PRMT R4, R4, 0x8880, RZ ;  /* 0x0000888004047816 */ /* 0x000fe400000000ff */
[----:B------:R-:W-:Y:S02]  /*08b0*/  LOP3.LUT R14, R14, 0xffff, RZ, 0xc0, !PT ;  /* 0x0000ffff0e0e7812 */ /* 0x000fe400078ec0ff */
[----:B------:R-:W-:Y:S02]  /*08c0*/  IABS R17, R4 ;  /* 0x0000000400117213 */ /* 0x000fe40000000000 */
[----:B------:R-:W-:Y:S02]  /*08d0*/  PRMT R15, R14, 0x8880, RZ ;  /* 0x000088800e0f7816 */ /* 0x000fe400000000ff */
[----:B------:R-:W-:Y:S01]  /*08e0*/  LOP3.LUT R14, R11, R8, RZ, 0x3c, !PT ;  /* 0x000000080b0e7212 */ /* 0x000fe200078e3cff */
[----:B------:R-:W0:Y:S02]  /*08f0*/  I2F.RP R18, R17 ;  /* 0x0000001100127306 */ /* 0x000e240000209400 */
[----:B------:R-:W-:-:S05]  /*0900*/  IMAD.MOV.U32 R11, RZ, RZ, R15 ;  /* 0x000000ffff0b7224 */ /* 0x000fca00078e000f */
[----:B------:R-:W-:-:S04]  /*0910*/  IABS R28, R11 ;  /* 0x0000000b001c7213 */ /* 0x000fc80000000000 */
[----:B------:R-:W1:Y:S01]  /*0920*/  I2F.RP R29, R28 ;  /* 0x0000001c001d7306 */ /* 0x000e620000209400 */
[----:B------:R-:W-:-:S07]  /*0930*/  ISETP.GE.AND P4, PT, R14, RZ, PT ;  /* 0x000000ff0e00720c */ /* 0x000fce0003f86270 */
[----:B0-----:R-:W0:Y:S08]  /*0940*/  MUFU.RCP R18, R18 ;  /* 0x0000001200127308 */ /* 0x001e300000001000 */
[----:B-1----:R-:W1:Y:S01]  /*0950*/  MUFU.RCP R29, R29 ;  /* 0x0000001d001d7308 */ /* 0x002e620000001000 */
[----:B------:R-:W-:Y:S01]  /*0960*/  @!P4 IMAD.MOV R27, RZ, RZ, -R27 ;  /* 0x000000ffff1bc224 */ /* 0x000fe200078e0a1b */
[----:B------:R-:W-:-:S02]  /*0970*/  @P0 IADD3 R14, P4, R23, UR15, RZ ;  /* 0x0000000f170e0c10 */ /* 0x000fc4000ff9e0ff */
[----:B------:R-:W-:Y:S02]  /*0980*/  PRMT R23, R20, 0x8880, RZ ;  /* 0x0000888014177816 */ /* 0x000fe400000000ff */
[----:B------:R-:W-:Y:S02]  /*0990*/  @!P6 LOP3.LUT R27, RZ, R8, RZ, 0x33, !PT ;  /* 0x00000008ff1be212 */ /* 0x000fe400078e33ff */
[----:B------:R-:W-:Y:S01]  /*09a0*/  IABS R8, R23 ;  /* 0x0000001700087213 */ /* 0x000fe20000000000 */
[----:B0-----:R-:W-:Y:S01]  /*09b0*/  VIADD R18, R18, 0xffffffe ;  /* 0x0ffffffe12127836 */ /* 0x001fe20000000000 */
[----:B------:R-:W-:-:S03]  /*09c0*/  IABS R20, R22 ;  /* 0x0000001600147213 */ /* 0x000fc60000000000 */
[----:B------:R0:W3:Y:S01]  /*09d0*/  F2I.FTZ.U32.TRUNC.NTZ R19, R18 ;  /* 0x0000001200137305 */ /* 0x0000e2000021f000 */
[----:B------:R-:W-:-:S04]  /*09e0*/  IMAD.HI.U32 R24, R24, R8, RZ ;  /* 0x0000000818187227 */ /* 0x000fc800078e00ff */
[----:B------:R-:W-:Y:S02]  /*09f0*/  IMAD.MOV R20, RZ, RZ, -R20 ;  /* 0x000000ffff147224 */ /* 0x000fe400078e0a14 */
[----:B-1----:R-:W-:Y:S02]  /*0a00*/  VIADD R29, R29, 0xffffffe ;  /* 0x0ffffffe1d1d7836 */ /* 0x002fe40000000000 */
[----:B------:R-:W-:Y:S01]  /*0a10*/  IMAD R8, R24, R20, R8 ;  /* 0x0000001418087224 */ /* 0x000fe200078e0208 */
[----:B------:R-:W-:Y:S02]  /*0a20*/  @P0 IADD3.X R15, R21, UR10, RZ, P4, !PT ;  /* 0x0000000a150f0c10 */ /* 0x000fe4000a7fe4ff */
[----:B------:R-:W1:Y:S02]  /*0a30*/  F2I.FTZ.U32.TRUNC.NTZ R21, R29 ;  /* 0x0000001d00157305 */ /* 0x000e64000021f000 */
[----:B------:R-:W-:Y:S01]  /*0a40*/  ISETP.GT.U32.AND P4, PT, R25, R8, PT ;  /* 0x000000081900720c */ /* 0x000fe20003f84070 */
[----:B------:R3:W-:Y:S01]  /*0a50*/  @P0 STG.E.U8 desc[UR12][R14.64], R27 ;  /* 0x0000001b0e000986 */ /* 0x0007e2000c10110c */
[----:B0-----:R-:W-:Y:S01]  /*0a60*/  IMAD.MOV.U32 R18, RZ, RZ, RZ ;  /* 0x000000ffff127224 */ /* 0x001fe200078e00ff */
[----:B--2---:R-:W-:Y:S01]  /*0a70*/  LOP3.LUT R26, R26, 0xffff, RZ, 0xc0, !PT ;  /* 0x0000ffff1a1a7812 */ /* 0x004fe200078ec0ff */
[----:B---3--:R-:W-:-:S04]  /*0a80*/  IMAD.MOV R14, RZ, RZ, -R19 ;  /* 0x000000ffff0e7224 */ /* 0x008fc800078e0a13 */
[----:B------:R-:W-:-:S05]  /*0a90*/  IMAD R15, R14, R17, RZ ;  /* 0x000000110e0f7224 */ /* 0x000fca00078e02ff */
[----:B------:R-:W-:Y:S02]  /*0aa0*/  @!P4 IMAD.IADD R8, R8, 0x1, -R25 ;  /* 0x000000010808c824 */ /* 0x000fe400078e0a19 */
[----:B------:R-:W-:Y:S01]  /*0ab0*/  IMAD.HI.U32 R18, R19, R15, R18 ;  /* 0x0000000f13127227 */ /* 0x000fe200078e0012 */
[----:B------:R-:W-:-:S03]  /*0ac0*/  LOP3.LUT R16, R16, 0xffff, RZ, 0xc0, !PT ;  /* 0x0000ffff10107812 */ /* 0x000fc600078ec0ff */
[--C-:B-1----:R-:W-:Y:S01]  /*0ad0*/  IMAD.MOV R19, RZ, RZ, -R21.reuse ;  /* 0x000000ffff137224 */ /* 0x102fe200078e0a15 */
[----:B------:R-:W-:Y:S01]  /*0ae0*/  PRMT R15, R26, 0x8880, RZ ;  /* 0x000088801a0f7816 */ /* 0x000fe200000000ff */
[----:B------:R-:W-:Y:S01]  /*0af0*/  IMAD.MOV.U32 R20, RZ, RZ, RZ ;  /* 0x000000ffff147224 */ /* 0x000fe200078e00ff */
[----:B------:R-:W-:Y:S01]  /*0b00*/  ISETP.GE.U32.AND P0, PT, R8, R25, PT ;  /* 0x000000190800720c */ /* 0x000fe20003f06070 */
[----:B------:R-:W-:Y:S01]  /*0b10*/  IMAD R19, R19, R28, RZ ;  /* 0x0000001c13137224 */ /* 0x000fe200078e02ff */
[----:B------:R-:W-:Y:S02]  /*0b20*/  IABS R8, R4 ;  /* 0x0000000400087213 */ /* 0x000fe40000000000 */
[----:B------:R-:W-:Y:S01]  /*0b30*/  PRMT R16, R16, 0x8880, RZ ;  /* 0x0000888010107816 */ /* 0x000fe200000000ff */
[----:B------:R-:W-:Y:S01]  /*0b40*/  IMAD.HI.U32 R20, R21, R19, R20 ;  /* 0x0000001315147227 */ /* 0x000fe200078e0014 */
[----:B------:R-:W-:-:S03]  /*0b50*/  IABS R19, R15 ;  /* 0x0000000f00137213 */ /* 0x000fc60000000000 */
[----:B------:R-:W-:Y:S02]  /*0b60*/  IMAD.MOV R14, RZ, RZ, -R8 ;  /* 0x000000ffff0e7224 */ /* 0x000fe400078e0a08 */
[----:B------:R-:W-:Y:S02]  /*0b70*/  IMAD.MOV.U32 R8, RZ, RZ, R16 ;  /* 0x000000ffff087224 */ /* 0x000fe400078e0010 */
[----:B------:R-:W-:-:S03]  /*0b80*/  IMAD.HI.U32 R18, R18, R19, RZ ;  /* 0x0000001312127227 */ /* 0x000fc600078e00ff */
[----:B------:R-:W-:Y:S01]  /*0b90*/  IABS R16, R8 ;  /* 0x0000000800107213 */ /* 0x000fe20000000000 */
[----:B------:R-:W-:Y:S01]  /*0ba0*/  IMAD R14, R18, R14, R19 ;  /* 0x0000000e120e7224 */ /* 0x000fe200078e0213 */
[----:B------:R-:W-:Y:S02]  /*0bb0*/  IABS R21, R11 ;  /* 0x0000000b00157213 */ /* 0x000fe40000000000 */
[----:B------:R-:W-:Y:S01]  /*0bc0*/  LOP3.LUT R23, R23, R22, RZ, 0x3c, !PT ;  /* 0x0000001617177212 */ /* 0x000fe200078e3cff */
[----:B------:R-:W-:Y:S01]  /*0bd0*/  IMAD.MOV.U32 R19, RZ, RZ, R16 ;  /* 0x000000ffff137224 */ /* 0x000fe200078e0010 */
[----:B------:R-:W-:Y:S01]  /*0be0*/  ISETP.GT.U32.AND P5, PT, R17, R14, PT ;  /* 0x0000000e1100720c */ /* 0x000fe20003fa4070 */
[----:B------:R-:W-:Y:S01]  /*0bf0*/  IMAD.MOV R16, RZ, RZ, -R21 ;  /* 0x000000ffff107224 */ /* 0x000fe200078e0a15 */
[----:B------:R-:W-:Y:S01]  /*0c00*/  ISETP.GE.AND P6, PT, R23, RZ, PT ;  /* 0x000000ff1700720c */ /* 0x000fe20003fc6270 */
[----:B------:R-:W-:-:S04]  /*0c10*/  IMAD.HI.U32 R20, R20, R19, RZ ;  /* 0x0000001314147227 */ /* 0x000fc800078e00ff */
[----:B------:R-:W-:Y:S01]  /*0c20*/  @!P4 VIADD R24, R24, 0x1 ;  /* 0x000000011818c836 */ /* 0x000fe20000000000 */
[----:B------:R-:W-:Y:S01]  /*0c30*/  ISETP.NE.AND P4, PT, R22, RZ, PT ;  /* 0x000000ff1600720c */ /* 0x000fe20003f85270 */
[----:B------:R-:W-:Y:S02]  /*0c40*/  IMAD R19, R20, R16, R19 ;  /* 0x0000001014137224 */ /* 0x000fe400078e0213 */
[----:B------:R-:W-:Y:S02]  /*0c50*/  @P0 VIADD R24, R24, 0x1 ;  /* 0x0000000118180836 */ /* 0x000fe40000000000 */
[----:B------:R-:W-:Y:S01]  /*0c60*/  @!P5 IMAD.IADD R14, R14, 0x1, -R17 ;  /* 0x000000010e0ed824 */ /* 0x000fe200078e0a11 */
[----:B------:R-:W-:Y:S01]  /*0c70*/  ISETP.GT.U32.AND P0, PT, R28, R19, PT ;  /* 0x000000131c00720c */ /* 0x000fe20003f04070 */
[----:B------:R-:W-:Y:S01]  /*0c80*/  @!P6 IMAD.MOV R24, RZ, RZ, -R24 ;  /* 0x000000ffff18e224 */ /* 0x000fe200078e0a18 */
[----:B------:R-:W-:Y:S02]  /*0c90*/  LOP3.LUT R15, R15, R4, RZ, 0x3c, !PT ;  /* 0x000000040f0f7212 */ /* 0x000fe400078e3cff */
[----:B------:R-:W-:-:S03]  /*0ca0*/  ISETP.GE.U32.AND P6, PT, R14, R17, PT ;  /* 0x000000110e00720c */ /* 0x000fc60003fc6070 */
[----:B------:R-:W-:Y:S02]  /*0cb0*/  @!P4 LOP3.LUT R24, RZ, R22, RZ, 0x33, !PT ;  /* 0x00000016ff18c212 */ /* 0x000fe400078e33ff */
[----:B------:R-:W-:Y:S01]  /*0cc0*/  ISETP.GE.AND P4, PT, R15, RZ, PT ;  /* 0x000000ff0f00720c */ /* 0x000fe20003f86270 */
[----:B------:R-:W-:-:S03]  /*0cd0*/  @!P5 VIADD R18, R18, 0x1 ;  /* 0x000000011212d836 */ /* 0x000fc60000000000 */
[----:B------:R-:W-:Y:S01]  /*0ce0*/  @!P0 IMAD.IADD R19, R19, 0x1, -R28 ;  /* 0x0000000113138824 */ /* 0x000fe200078e0a1c */
[----:B------:R-:W-:-:S03]  /*0cf0*/  LOP3.LUT R8, R8, R11, RZ, 0x3c, !PT ;  /* 0x0000000b08087212 */ /* 0x000fc600078e3cff */
[----:B------:R-:W-:Y:S01]  /*0d00*/  @P6 VIADD R18, R18, 0x1 ;  /* 0x0000000112126836 */ /* 0x000fe20000000000 */
[----:B------:R-:W-:Y:S02]  /*0d10*/  ISETP.GE.U32.AND P5, PT, R19, R28, PT ;  /* 0x0000001c1300720c */ /* 0x000fe40003fa6070 */
[----:B------:R-:W-:Y:S02]  /*0d20*/  ISETP.NE.AND P6, PT, R4, RZ, PT ;  /* 0x000000ff0400720c */ /* 0x000fe40003fc5270 */
[----:B------:R-:W-:Y:S01]  /*0d30*/  @!P4 IMAD.MOV R18, RZ, RZ, -R18 ;  /* 0x000000ffff12c224 */ /* 0x000fe200078e0a12 */
[----:B------:R-:W-:Y:S01]  /*0d40*/  ISETP.GE.AND P4, PT, R8, RZ, PT ;  /* 0x000000ff0800720c */ /* 0x000fe20003f86270 */
[----:B------:R-:W-:Y:S01]  /*0d50*/  @!P0 VIADD R20, R20, 0x1 ;  /* 0x0000000114148836 */ /* 0x000fe20000000000 */
[----:B------:R-:W-:-:S06]  /*0d60*/  ISETP.NE.AND P0, PT, R11, RZ, PT ;  /* 0x000000ff0b00720c */ /* 0x000fcc0003f05270 */
[----:B------:R-:W-:Y:S01]  /*0d70*/  @P5 VIADD R20, R20, 0x1 ;  /* 0x0000000114145836 */ /* 0x000fe20000000000 */
[----:B------:R-:W-:Y:S02]  /*0d80*/  @P1 IADD3 R14, P5, R13, UR15, RZ ;  /* 0x0000000f0d0e1c10 */ /* 0x000fe4000ffbe0ff */
[----:B------:R-:W-:Y:S02]  /*0d90*/  @!P6 LOP3.LUT R18, RZ, R4, RZ, 0x33, !PT ;  /* 0x00000004ff12e212 */ /* 0x000fe400078e33ff */
[----:B------:R-:W-:Y:S01]  /*0da0*/  @P1 IADD3.X R15, R12, UR10, RZ, P5, !PT ;  /* 0x0000000a0c0f1c10 */ /* 0x000fe2000affe4ff */
[----:B------:R-:W-:Y:S01]  /*0db0*/  @!P4 IMAD.MOV R20, RZ, RZ, -R20 ;  /* 0x000000ffff14c224 */ /* 0x000fe200078e0a14 */
[----:B------:R-:W-:Y:S02]  /*0dc0*/  @P2 IADD3 R4, P5, R10, UR15, RZ ;  /* 0x0000000f0a042c10 */ /* 0x000fe4000ffbe0ff */
[----:B------:R-:W-:Y:S02]  /*0dd0*/  @P3 IADD3 R8, P4, R5, UR15, RZ ;  /* 0x0000000f05083c10 */ /* 0x000fe4000ff9e0ff */
[----:B------:R-:W-:-:S02]  /*0de0*/  @P2 IADD3.X R5, R3, UR10, RZ, P5, !PT ;  /* 0x0000000a03052c10 */ /* 0x000fc4000affe4ff */
[----:B------:R-:W-:Y:S02]  /*0df0*/  @!P0 LOP3.LUT R20, RZ, R11, RZ, 0x33, !PT ;  /* 0x0000000bff148212 */ /* 0x000fe400078e33ff */
        /* <DEDUP_REMOVED lines=10> */
.L_x_7226:
        /* <DEDUP_REMOVED lines=8> */
.L_x_7228:
        /* <DEDUP_REMOVED lines=8> */
[----:B------:R-:W-:Y:S01]  /*0fa0*/  ULDC.S8 UR4, c[0x0][0xe5a] ;  /* 0x0003968000047ab9 */ /* 0x000fe20000000200 */
[C---:B--2---:R-:W-:Y:S02]  /*0fb0*/  LOP3.LUT R6, R0.reuse, 0xff, RZ, 0xc0, !PT ;  /* 0x000000ff00067812 */ /* 0x044fe400078ec0ff */
[C---:B------:R-:W-:Y:S02]  /*0fc0*/  PRMT R7, R0.reuse, 0x7771, RZ ;  /* 0x0000777100077816 */ /* 0x040fe400000000ff */
[----:B------:R-:W-:Y:S01]  /*0fd0*/  PRMT R4, R0, 0x7772, RZ ;  /* 0x0000777200047816 */ /* 0x000fe200000000ff */
[----:B------:R-:W-:Y:S01]  /*0fe0*/  IMAD R6, R6, UR4, RZ ;  /* 0x0000000406067c24 */ /* 0x000fe2000f8e02ff */
[----:B0-----:R-:W-:Y:S02]  /*0ff0*/  PRMT R3, R7, 0x9910, RZ ;  /* 0x0000991007037816 */ /* 0x001fe400000000ff */
[----:B------:R-:W-:-:S02]  /*1000*/  PRMT R4, R4, 0x9910, RZ ;  /* 0x0000991004047816 */ /* 0x000fc400000000ff */
[----:B------:R-:W-:Y:S01]  /*1010*/  LOP3.LUT R6, R6, 0xffff, RZ, 0xc0, !PT ;  /* 0x0000ffff06067812 */ /* 0x000fe200078ec0ff */
[----:B------:R-:W-:Y:S01]  /*1020*/  IMAD R3, R3, UR4, RZ ;  /* 0x0000000403037c24 */ /* 0x000fe2000f8e02ff */
[----:B------:R-:W-:Y:S01]  /*1030*/  PRMT R0, R0, 0x7773, RZ ;  /* 0x0000777300007816 */ /* 0x000fe200000000ff */
[----:B------:R-:W-:Y:S01]  /*1040*/  IMAD R4, R4, UR4, RZ ;  /* 0x0000000404047c24 */ /* 0x000fe2000f8e02ff */
[----:B------:R-:W-:Y:S02]  /*1050*/  PRMT R11, R6, 0x8880, RZ ;  /* 0x00008880060b7816 */ /* 0x000fe400000000ff */
[----:B------:R-:W-:Y:S02]  /*1060*/  LOP3.LUT R3, R3, 0xffff, RZ, 0xc0, !PT ;  /* 0x0000ffff03037812 */ /* 0x000fe400078ec0ff */
[----:B------:R-:W-:Y:S02]  /*1070*/  IABS R16, R11 ;  /* 0x0000000b00107213 */ /* 0x000fe40000000000 */
[----:B------:R-:W-:-:S02]  /*1080*/  PRMT R10, R3, 0x8880, RZ ;  /* 0x00008880030a7816 */ /* 0x000fc400000000ff */
[----:B------:R-:W0:Y:S01]  /*1090*/  I2F.RP R2, R16 ;  /* 0x0000001000027306 */ /* 0x000e220000209400 */
[----:B------:R-:W-:Y:S02]  /*10a0*/  LOP3.LUT R4, R4, 0xffff, RZ, 0xc0, !PT ;  /* 0x0000ffff04047812 */ /* 0x000fe400078ec0ff */
[----:B------:R-:W-:Y:S02]  /*10b0*/  IABS R17, R10 ;  /* 0x0000000a00117213 */ /* 0x000fe40000000000 */
[----:B------:R-:W-:Y:S02]  /*10c0*/  PRMT R14, R4, 0x8880, RZ ;  /* 0x00008880040e7816 */ /* 0x000fe400000000ff */
[----:B------:R-:W-:Y:S01]  /*10d0*/  PRMT R0, R0, 0x9910, RZ ;  /* 0x0000991000007816 */ /* 0x000fe200000000ff */
[----:B------:R-:W1:Y:S01]  /*10e0*/  I2F.RP R6, R17 ;  /* 0x0000001100067306 */ /* 0x000e620000209400 */
[----:B------:R-:W-:Y:S02]  /*10f0*/  IABS R18, R14 ;  /* 0x0000000e00127213 */ /* 0x000fe40000000000 */
[----:B---3--:R-:W-:Y:S01]  /*1100*/  PRMT R20, R15, 0x8880, RZ ;  /* 0x000088800f147816 */ /* 0x008fe200000000ff */
[----:B------:R-:W-:-:S04]  /*1110*/  IMAD R0, R0, UR4, RZ ;  /* 0x0000000400007c24 */ /* 0x000fc8000f8e02ff */
[----:B0-----:R-:W0:Y:S01]  /*1120*/  MUFU.RCP R2, R2 ;  /* 0x0000000200027308 */ /* 0x001e220000001000 */
[----:B------:R-:W-:-:S04]  /*1130*/  LOP3.LUT R0, R0, 0xffff, RZ, 0xc0, !PT ;  /* 0x0000ffff00007812 */ /* 0x000fc800078ec0ff */
[----:B------:R-:W-:-:S03]  /*1140*/  PRMT R0, R0, 0x8880, RZ ;  /* 0x0000888000007816 */ /* 0x000fc600000000ff */
[----:B------:R-:W2:Y:S01]  /*1150*/  I2F.RP R7, R18 ;  /* 0x0000001200077306 */ /* 0x000ea20000209400 */
[----:B------:R-:W-:-:S07]  /*1160*/  IABS R13, R0 ;  /* 0x00000000000d7213 */ /* 0x000fce0000000000 */
[----:B-1----:R-:W1:Y:S01]  /*1170*/  MUFU.RCP R6, R6 ;  /* 0x0000000600067308 */ /* 0x002e620000001000 */
[----:B0-----:R-:W-:-:S07]  /*1180*/  VIADD R2, R2, 0xffffffe ;  /* 0x0ffffffe02027836 */ /* 0x001fce0000000000 */
[----:B------:R0:W3:Y:S08]  /*1190*/  F2I.FTZ.U32.TRUNC.NTZ R3, R2 ;  /* 0x0000000200037305 */ /* 0x0000f0000021f000 */
[----:B--2---:R-:W2:Y:S01]  /*11a0*/  MUFU.RCP R7, R7 ;  /* 0x0000000700077308 */ /* 0x004ea20000001000 */
[----:B-1----:R-:W-:Y:S02]  /*11b0*/  VIADD R4, R6, 0xffffffe ;  /* 0x0ffffffe06047836 */ /* 0x002fe40000000000 */
[----:B0-----:R-:W-:-:S02]  /*11c0*/  IMAD.MOV.U32 R2, RZ, RZ, RZ ;  /* 0x000000ffff027224 */ /* 0x001fc400078e00ff */
[----:B---3--:R-:W-:-:S03]  /*11d0*/  IMAD.MOV R19, RZ, RZ, -R3 ;  /* 0x000000ffff137224 */ /* 0x008fc600078e0a03 */
[----:B------:R-:W-:Y:S01]  /*11e0*/  I2F.RP R23, R13 ;  /* 0x0000000d00177306 */ /* 0x000fe20000209400 */
[----:B------:R-:W-:-:S04]  /*11f0*/  IMAD R19, R19, R16, RZ ;  /* 0x0000001013137224 */ /* 0x000fc800078e02ff */
[----:B------:R-:W-:-:S03]  /*1200*/  IMAD.HI.U32 R19, R3, R19, R2 ;  /* 0x0000001303137227 */ /* 0x000fc600078e0002 */
[----:B------:R-:W0:Y:S01]  /*1210*/  F2I.FTZ.U32.TRUNC.NTZ R5, R4 ;  /* 0x0000000400057305 */ /* 0x000e22000021f000 */
[----:B------:R-:W-:Y:S01]  /*1220*/  PRMT R2, R15, 0x7771, RZ ;  /* 0x000077710f027816 */ /* 0x000fe200000000ff */
[----:B--2---:R-:W-:-:S03]  /*1230*/  VIADD R6, R7, 0xffffffe ;  /* 0x0ffffffe07067836 */ /* 0x004fc60000000000 */
[----:B------:R-:W-:-:S03]  /*1240*/  PRMT R24, R2, 0x8880, RZ ;  /* 0x0000888002187816 */ /* 0x000fc600000000ff */
[----:B------:R1:W2:Y:S01]  /*1250*/  F2I.FTZ.U32.TRUNC.NTZ R7, R6 ;  /* 0x0000000600077305 */ /* 0x0002a2000021f000 */
[----:B0-----:R-:W-:-:S07]  /*1260*/  IMAD.MOV R4, RZ, RZ, -R5 ;  /* 0x000000ffff047224 */ /* 0x001fce00078e0a05 */
[----:B------:R0:W3:Y:S01]  /*1270*/  MUFU.RCP R3, R23 ;  /* 0x0000001700037308 */ /* 0x0000e20000001000 */
[----:B-1----:R-:W-:Y:S02]  /*1280*/  IMAD.MOV.U32 R6, RZ, RZ, RZ ;  /* 0x000000ffff067224 */ /* 0x002fe400078e00ff */
[----:B------:R-:W-:Y:S02]  /*1290*/  IMAD R21, R4, R17, RZ ;  /* 0x0000001104157224 */ /* 0x000fe400078e02ff */
[----:B------:R-:W-:Y:S02]  /*12a0*/  IMAD.MOV.U32 R4, RZ, RZ, RZ ;  /* 0x000000ffff047224 */ /* 0x000fe400078e00ff */
[----:B--2---:R-:W-:Y:S02]  /*12b0*/  IMAD.MOV R25, RZ, RZ, -R7 ;  /* 0x000000ffff197224 */ /* 0x004fe400078e0a07 */
[----:B------:R-:W-:Y:S01]  /*12c0*/  IMAD.HI.U32 R21, R5, R21, R4 ;  /* 0x0000001505157227 */ /* 0x000fe200078e0004 */
[----:B0-----:R-:W-:-:S02]  /*12d0*/  IABS R23, R20 ;  /* 0x0000001400177213 */ /* 0x001fc40000000000 */
[----:B------:R-:W-:Y:S01]  /*12e0*/  PRMT R4, R15, 0x7772, RZ ;  /* 0x000077720f047816 */ /* 0x000fe200000000ff */
[----:B------:R-:W-:Y:S01]  /*12f0*/  IMAD R5, R25, R18, RZ ;  /* 0x0000001219057224 */ /* 0x000fe200078e02ff */
[----:B------:R-:W-:Y:S02]  /*1300*/  PRMT R15, R15, 0x7773, RZ ;  /* 0x000077730f0f7816 */ /* 0x000fe400000000ff */
[----:B------:R-:W-:Y:S01]  /*1310*/  LOP3.LUT R20, R20, R11, RZ, 0x3c, !PT ;  /* 0x0000000b14147212 */ /* 0x000fe200078e3cff */
[----:B---3--:R-:W-:Y:S02]  /*1320*/  VIADD R3, R3, 0xffffffe ;  /* 0x0ffffffe03037836 */ /* 0x008fe40000000000 */
[----:B------:R-:W-:Y:S01]  /*1330*/  IMAD.HI.U32 R2, R7, R5, R6 ;  /* 0x0000000507027227 */ /* 0x000fe200078e0006 */
[-C--:B------:R-:W-:Y:S02]  /*1340*/  IABS R7, R10.reuse ;  /* 0x0000000a00077213 */ /* 0x080fe40000000000 */
[----:B------:R-:W-:Y:S01]  /*1350*/  IABS R6, R11 ;  /* 0x0000000b00067213 */ /* 0x000fe20000000000 */
[----:B------:R-:W-:Y:S01]  /*1360*/  IMAD.MOV.U32 R5, RZ, RZ, R24 ;  /* 0x000000ffff057224 */ /* 0x000fe200078e0018 */
[----:B------:R-:W0:Y:S01]  /*1370*/  F2I.FTZ.U32.TRUNC.NTZ R3, R3 ;  /* 0x0000000300037305 */ /* 0x000e22000021f000 */
[----:B------:R-:W-:Y:S01]  /*1380*/  IMAD.MOV R27, RZ, RZ, -R7 ;  /* 0x000000ffff1b7224 */ /* 0x000fe200078e0a07 */
[----:B------:R-:W-:Y:S01]  /*1390*/  PRMT R7, R4, 0x8880, RZ ;  /* 0x0000888004077816 */ /* 0x000fe200000000ff */
[----:B------:R-:W-:Y:S01]  /*13a0*/  IMAD.MOV R25, RZ, RZ, -R6 ;  /* 0x000000ffff197224 */ /* 0x000fe200078e0a06 */
[----:B------:R-:W-:Y:S01]  /*13b0*/  IABS R24, R5 ;  /* 0x0000000500187213 */ /* 0x000fe20000000000 */
[----:B------:R-:W-:Y:S01]  /*13c0*/  IMAD.HI.U32 R4, R19, R23, RZ ;  /* 0x0000001713047227 */ /* 0x000fe200078e00ff */
[----:B------:R-:W-:-:S03]  /*13d0*/  LOP3.LUT R5, R5, R10, RZ, 0x3c, !PT ;  /* 0x0000000a05057212 */ /* 0x000fc600078e3cff */
[----:B------:R-:W-:Y:S01]  /*13e0*/  IMAD.HI.U32 R6, R21, R24, RZ ;  /* 0x0000001815067227 */ /* 0x000fe200078e00ff */
[-C--:B------:R-:W-:Y:S02]  /*13f0*/  IABS R21, R14.reuse ;  /* 0x0000000e00157213 */ /* 0x080fe40000000000 */
[----:B------:R-:W-:Y:S01]  /*1400*/  ISETP.GE.AND P6, PT, R5, RZ, PT ;  /* 0x000000ff0500720c */ /* 0x000fe20003fc6270 */
[----:B------:R-:W-:Y:S01]  /*1410*/  IMAD R19, R4, R25, R23 ;  /* 0x0000001904137224 */ /* 0x000fe200078e0217 */
[----:B------:R-:W-:Y:S01]  /*1420*/  IABS R23, R7 ;  /* 0x0000000700177213 */ /* 0x000fe20000000000 */
[----:B------:R-:W-:Y:S01]  /*1430*/  IMAD R24, R6, R27, R24 ;  /* 0x0000001b06187224 */ /* 0x000fe200078e0218 */
[----:B------:R-:W-:Y:S01]  /*1440*/  LOP3.LUT R7, R7, R14, RZ, 0x3c, !PT ;  /* 0x0000000e07077212 */ /* 0x000fe200078e3cff */
[----:B0-----:R-:W-:Y:S01]  /*1450*/  IMAD.MOV R28, RZ, RZ, -R3 ;  /* 0x000000ffff1c7224 */ /* 0x001fe200078e0a03 */
[----:B------:R-:W-:Y:S01]  /*1460*/  ISETP.GT.U32.AND P4, PT, R16, R19, PT ;  /* 0x000000131000720c */ /* 0x000fe20003f84070 */
[----:B------:R-:W-:Y:S01]  /*1470*/  IMAD.MOV R26, RZ, RZ, -R21 ;  /* 0x000000ffff1a7224 */ /* 0x000fe200078e0a15 */
[----:B------:R-:W-:Y:S01]  /*1480*/  ISETP.GT.U32.AND P1, PT, R17, R24, PT ;  /* 0x000000181100720c */ /* 0x000fe20003f24070 */
[----:B------:R-:W-:-:S04]  /*1490*/  IMAD.HI.U32 R21, R2, R23, RZ ;  /* 0x0000001702157227 */ /* 0x000fc800078e00ff */
[----:B------:R-:W-:Y:S02]  /*14a0*/  IMAD R25, R28, R13, RZ ;  /* 0x0000000d1c197224 */ /* 0x000fe400078e02ff */
[----:B------:R-:W-:Y:S02]  /*14b0*/  IMAD.MOV.U32 R2, RZ, RZ, RZ ;  /* 0x000000ffff027224 */ /* 0x000fe400078e00ff */
[----:B------:R-:W-:Y:S02]  /*14c0*/  IMAD R23, R21, R26, R23 ;  /* 0x0000001a15177224 */ /* 0x000fe400078e0217 */
[----:B------:R-:W-:Y:S01]  /*14d0*/  IMAD.HI.U32 R2, R3, R25, R2 ;  /* 0x0000001903027227 */ /* 0x000fe200078e0002 */
[----:B------:R-:W-:Y:S02]  /*14e0*/  PRMT R3, R15, 0x8880, RZ ;  /* 0x000088800f037816 */ /* 0x000fe400000000ff */
[----:B------:R-:W-:Y:S01]  /*14f0*/  IABS R25, R0 ;  /* 0x0000000000197213 */ /* 0x000fe20000000000 */
[----:B------:R-:W-:Y:S01]  /*1500*/  @!P1 IMAD.IADD R24, R24, 0x1, -R17 ;  /* 0x0000000118189824 */ /* 0x000fe200078e0a11 */
[----:B------:R-:W-:Y:S01]  /*1510*/  IABS R15, R3 ;  /* 0x00000003000f7213 */ /* 0x000fe20000000000 */
[----:B------:R-:W-:Y:S01]  /*1520*/  @!P4 IMAD.IADD R19, R19, 0x1, -R16 ;  /* 0x000000011313c824 */ /* 0x000fe200078e0a10 */
[----:B------:R-:W-:Y:S01]  /*1530*/  ISETP.GT.U32.AND P3, PT, R18, R23, PT ;  /* 0x000000171200720c */ /* 0x000fe20003f64070 */
[----:B------:R-:W-:Y:S01]  /*1540*/  IMAD.MOV R26, RZ, RZ, -R25 ;  /* 0x000000ffff1a7224 */ /* 0x000fe200078e0a19 */
[----:B------:R-:W-:Y:S01]  /*1550*/  ISETP.GE.U32.AND P2, PT, R24, R17, PT ;  /* 0x000000111800720c */ /* 0x000fe20003f46070 */
[----:B------:R-:W-:Y:S01]  /*1560*/  IMAD.HI.U32 R2, R2, R15, RZ ;  /* 0x0000000f02027227 */ /* 0x000fe200078e00ff */
[----:B------:R-:W-:-:S02]  /*1570*/  ISETP.GE.U32.AND P5, PT, R19, R16, PT ;  /* 0x000000101300720c */ /* 0x000fc40003fa6070 */
[----:B------:R-:W-:Y:S01]  /*1580*/  LOP3.LUT R3, R3, R0, RZ, 0x3c, !PT ;  /* 0x0000000003037212 */ /* 0x000fe200078e3cff */
[----:B------:R-:W-:Y:S02]  /*1590*/  IMAD R26, R2, R26, R15 ;  /* 0x0000001a021a7224 */ /* 0x000fe400078e020f */
[----:B------:R-:W-:Y:S01]  /*15a0*/  @!P1 VIADD R6, R6, 0x1 ;  /* 0x0000000106069836 */ /* 0x000fe20000000000 */
[----:B------:R-:W-:Y:S01]  /*15b0*/  ISETP.GE.AND P1, PT, R20, RZ, PT ;  /* 0x000000ff1400720c */ /* 0x000fe20003f26270 */
[----:B------:R-:W-:Y:S01]  /*15c0*/  @!P4 VIADD R4, R4, 0x1 ;  /* 0x000000010404c836 */ /* 0x000fe20000000000 */
[----:B------:R-:W-:Y:S01]  /*15d0*/  ISETP.GT.U32.AND P0, PT, R13, R26, PT ;  /* 0x0000001a0d00720c */ /* 0x000fe20003f04070 */
[----:B------:R-:W-:Y:S02]  /*15e0*/  @!P3 IMAD.IADD R23, R23, 0x1, -R18 ;  /* 0x000000011717b824 */ /* 0x000fe400078e0a12 */
[----:B------:R-:W-:Y:S02]  /*15f0*/  @P2 VIADD R6, R6, 0x1 ;  /* 0x0000000106062836 */ /* 0x000fe40000000000 */
[----:B------:R-:W-:Y:S01]  /*1600*/  @!P3 VIADD R21, R21, 0x1 ;  /* 0x000000011515b836 */ /* 0x000fe20000000000 */
[----:B------:R-:W-:Y:S01]  /*1610*/  ISETP.GE.U32.AND P2, PT, R23, R18, PT ;  /* 0x000000121700720c */ /* 0x000fe20003f46070 */
[----:B------:R-:W-:Y:S01]  /*1620*/  @P5 VIADD R4, R4, 0x1 ;  /* 0x0000000104045836 */ /* 0x000fe20000000000 */
[----:B------:R-:W-:Y:S01]  /*1630*/  ISETP.GE.AND P5, PT, R3, RZ, PT ;  /* 0x000000ff0300720c */ /* 0x000fe20003fa6270 */
[----:B------:R-:W-:Y:S01]  /*1640*/  @!P6 IMAD.MOV R6, RZ, RZ, -R6 ;  /* 0x000000ffff06e224 */ /* 0x000fe200078e0a06 */
[----:B------:R-:W-:Y:S01]  /*1650*/  ISETP.NE.AND P6, PT, R11, RZ, PT ;  /* 0x000000ff0b00720c */ /* 0x000fe20003fc5270 */
[----:B------:R-:W-:Y:S01]  /*1660*/  @!P1 IMAD.MOV R4, RZ, RZ, -R4 ;  /* 0x000000ffff049224 */ /* 0x000fe200078e0a04 */
[----:B------:R-:W-:Y:S01]  /*1670*/  ISETP.GE.AND P3, PT, R7, RZ, PT ;  /* 0x000000ff0700720c */ /* 0x000fe20003f66270 */
[----:B------:R-:W-:Y:S01]  /*1680*/  @!P0 IMAD.IADD R26, R26, 0x1, -R13 ;  /* 0x000000011a1a8824 */ /* 0x000fe200078e0a0d */
[----:B------:R-:W-:Y:S01]  /*1690*/  ISETP.NE.AND P1, PT, R14, RZ, PT ;  /* 0x000000ff0e00720c */ /* 0x000fe20003f25270 */
[----:B------:R-:W-:Y:S01]  /*16a0*/  @!P0 VIADD R2, R2, 0x1 ;  /* 0x0000000102028836 */ /* 0x000fe20000000000 */
[----:B------:R-:W-:-:S02]  /*16b0*/  ISETP.NE.AND P0, PT, R0, RZ, PT ;  /* 0x000000ff0000720c */ /* 0x000fc40003f05270 */
[----:B------:R-:W-:Y:S01]  /*16c0*/  ISETP.GE.U32.AND P4, PT, R26, R13, PT ;  /* 0x0000000d1a00720c */ /* 0x000fe20003f86070 */
[----:B------:R-:W-:Y:S01]  /*16d0*/  @P2 VIADD R21, R21, 0x1 ;  /* 0x0000000115152836 */ /* 0x000fe20000000000 */
[----:B------:R-:W-:-:S03]  /*16e0*/  ISETP.NE.AND P2, PT, R10, RZ, PT ;  /* 0x000000ff0a00720c */ /* 0x000fc60003f45270 */
[----:B------:R-:W-:Y:S02]  /*16f0*/  @!P6 LOP3.LUT R4, RZ, R11, RZ, 0x33, !PT ;  /* 0x0000000bff04e212 */ /* 0x000fe400078e33ff */
[----:B------:R-:W-:Y:S02]  /*1700*/  @!P3 IMAD.MOV R21, RZ, RZ, -R21 ;  /* 0x000000ffff15b224 */ /* 0x000fe400078e0a15 */
[----:B------:R-:W-:-:S04]  /*1710*/  @!P1 LOP3.LUT R21, RZ, R14, RZ, 0x33, !PT ;  /* 0x0000000eff159212 */ /* 0x000fc800078e33ff */
[----:B------:R-:W-:Y:S02]  /*1720*/  @P4 VIADD R2, R2, 0x1 ;  /* 0x0000000102024836 */ /* 0x000fe40000000000 */
[----:B------:R-:W-:Y:S02]  /*1730*/  @!P2 LOP3.LUT R6, RZ, R10, RZ, 0x33, !PT ;  /* 0x0000000aff06a212 */ /* 0x000fe400078e33ff */
[----:B------:R-:W-:Y:S01]  /*1740*/  @!P5 IMAD.MOV R2, RZ, RZ, -R2 ;  /* 0x000000ffff02d224 */ /* 0x000fe200078e0a02 */
[----:B------:R-:W-:Y:S02]  /*1750*/  @!P0 LOP3.LUT R2, RZ, R0, RZ, 0x33, !PT ;  /* 0x00000000ff028212 */ /* 0x000fe400078e33ff */
[----:B------:R-:W-:Y:S02]  /*1760*/  IADD3 R12, P0, R12, UR15, RZ ;  /* 0x0000000f0c0c7c10 */ /* 0x000fe4000ff1e0ff */
[----:B------:R-:W-:Y:S02]  /*1770*/  PRMT R3, R6, 0x7604, R4 ;  /* 0x0000760406037816 */ /* 0x000fe40000000004 */
        /* <DEDUP_REMOVED lines=14> */
.L_x_7229:
        /* <DEDUP_REMOVED lines=10> */
.L_x_8125:


//--------------------- .text._ZN2at6native55_GLOBAL__N__de093ff9_22_ForeachBinaryOpList_cu_a911ec4325multi_tensor_apply_kernelINS1_18TensorListMetadataILi3EEENS1_24BinaryOpListAlphaFunctorIhLi3ELi2ELi2EEEJSt7dividesIhEhEEEvT_T0_DpT1_ --------------------------
	.section	.text._ZN2at6native55_GLOBAL__N__de093ff9_22_ForeachBinaryOpList_cu_a911ec4325multi_tensor_apply_kernelINS1_18TensorListMetadataILi3EEENS1_24BinaryOpListAlphaFunctorIhLi3ELi2ELi2EEEJSt7dividesIhEhEEEvT_T0_DpT1_,"ax",@progbits
	.align	128
.text._ZN2at6native55_GLOBAL__N__de093ff9_22_ForeachBinaryOpList_cu_a911ec4325multi_tensor_apply_kernelINS1_18TensorListMetadataILi3EEENS1_24BinaryOpListAlphaFunctorIhLi3ELi2ELi2EEEJSt7dividesIhEhEEEvT_T0_DpT1_:
        .type           _ZN2at6native55_GLOBAL__N__de093ff9_22_ForeachBinaryOpList_cu_a911ec4325multi_tensor_apply_kernelINS1_18TensorListMetadataILi3EEENS1_24BinaryOpListAlphaFunctorIhLi3ELi2ELi2EEEJSt7dividesIhEhEEEvT_T0_DpT1_,@function
        .size           _ZN2at6native55_GLOBAL__N__de093ff9_22_ForeachBinaryOpList_cu_a911ec4325multi_tensor_apply_kernelINS1_18TensorListMetadataILi3EEENS1_24BinaryOpListAlphaFunctorIhLi3ELi2ELi2EEEJSt7dividesIhEhEEEvT_T0_DpT1_,(.L_x_8126 - _ZN2at6native55_GLOBAL__N__de093ff9_22_ForeachBinaryOpList_cu_a911ec4325multi_tensor_apply_kernelINS1_18TensorListMetadataILi3EEENS1_24BinaryOpListAlphaFunctorIhLi3ELi2ELi2EEEJSt7dividesIhEhEEEvT_T0_DpT1_)
        .other          _ZN2at6native55_GLOBAL__N__de093ff9_22_ForeachBinaryOpList_cu_a911ec4325multi_tensor_apply_kernelINS1_18TensorListMetadataILi3EEENS1_24BinaryOpListAlphaFunctorIhLi3ELi2ELi2EEEJSt7dividesIhEhEEEvT_T0_DpT1_,@"STO_CUDA_ENTRY STV_DEFAULT"
_ZN2at6native55_GLOBAL__N__de093ff9_22_ForeachBinaryOpList_cu_a911ec4325multi_tensor_apply_kernelINS1_18TensorListMetadataILi3EEENS1_24BinaryOpListAlphaFunctorIhLi3ELi2ELi2EEEJSt7dividesIhEhEEEvT_T0_DpT1_:
        /* <DEDUP_REMOVED lines=33> */
.L_x_7231:
        /* <DEDUP_REMOVED lines=13> */
[----:B------:R-:W-:Y:S02]  /*02e0*/  IMAD R16, R2, 0x3, RZ ;  /* 0x0000000302107824 */ /* 0x000fe400078e02ff */
[----:B------:R-:W-:Y:S01]  /*02f0*/  IMAD.X R10, RZ, RZ, R6, P3 ;  /* 0x000000ffff0a7224 */ /* 0x000fe200018e0606 */
[----:B------:R-:W-:-:S02]  /*0300*/  ISETP.LT.AND.EX P1, PT, R8, UR5, !P1, P2 ;  /* 0x0000000508007c0c */ /* 0x000fc4000cf21320 */
[----:B------:R-:W-:Y:S02]  /*0310*/  ISETP.GE.U32.AND P2, PT, R9, 0x10000, PT ;  /* 0x000100000900780c */ /* 0x000fe40003f46070 */
[----:B------:R-:W-:-:S04]  /*0320*/  @P0 IADD3 R12, P4, R3, UR17, RZ ;  /* 0x00000011030c0c10 */ /* 0x000fc8000ff9e0ff */
[C---:B------:R-:W-:Y:S02]  /*0330*/  @P0 IADD3.X R13, R6.reuse, UR6, RZ, P4, !PT ;  /* 0x00000006060d0c10 */ /* 0x040fe4000a7fe4ff */
[----:B------:R-:W-:Y:S02]  /*0340*/  @P0 IADD3 R14, P4, R3, UR16, RZ ;  /* 0x00000010030e0c10 */ /* 0x000fe4000ff9e0ff */
[----:B------:R-:W-:Y:S01]  /*0350*/  ISETP.LT.U32.AND P3, PT, R9, UR14, PT ;  /* 0x0000000e09007c0c */ /* 0x000fe2000bf61070 */
[----:B------:R0:W2:Y:S01]  /*0360*/  @P0 LDG.E.U8 R28, desc[UR12][R12.64] ;  /* 0x0000000c0c1c0981 */ /* 0x0000a2000c1e1100 */
[----:B------:R-:W-:Y:S02]  /*0370*/  @P0 IADD3.X R15, R6, UR8, RZ, P4, !PT ;  /* 0x00000008060f0c10 */ /* 0x000fe4000a7fe4ff */
[----:B------:R-:W-:Y:S02]  /*0380*/  IADD3 R11, P4, R16, R3, RZ ;  /* 0x00000003100b7210 */ /* 0x000fe40007f9e0ff */
[----:B------:R-:W-:-:S02]  /*0390*/  ISETP.GE.U32.AND.EX P2, PT, R10, RZ, PT, P2 ;  /* 0x000000ff0a00720c */ /* 0x000fc40003f46120 */
[----:B------:R-:W-:Y:S02]  /*03a0*/  @P1 IADD3 R26, P5, R7, UR17, RZ ;  /* 0x00000011071a1c10 */ /* 0x000fe4000ffbe0ff */
[----:B------:R-:W-:Y:S01]  /*03b0*/  ISETP.LT.AND.EX P2, PT, R10, UR5, !P2, P3 ;  /* 0x000000050a007c0c */ /* 0x000fe2000d741330 */
[----:B0-----:R-:W-:Y:S01]  /*03c0*/  IMAD.X R12, RZ, RZ, R6, P4 ;  /* 0x000000ffff0c7224 */ /* 0x001fe200020e0606 */
[C---:B------:R-:W-:Y:S02]  /*03d0*/  ISETP.GE.U32.AND P3, PT, R11.reuse, 0x10000, PT ;  /* 0x000100000b00780c */ /* 0x040fe40003f66070 */
[----:B------:R-:W-:Y:S02]  /*03e0*/  ISETP.LT.U32.AND P4, PT, R11, UR14, PT ;  /* 0x0000000e0b007c0c */ /* 0x000fe4000bf81070 */
[----:B------:R-:W-:Y:S02]  /*03f0*/  ISETP.GE.U32.AND.EX P3, PT, R12, RZ, PT, P3 ;  /* 0x000000ff0c00720c */ /* 0x000fe40003f66130 */
[----:B------:R-:W-:-:S02]  /*0400*/  PRMT R21, RZ, 0x7610, R21 ;  /* 0x00007610ff157816 */ /* 0x000fc40000000015 */
[----:B------:R-:W-:Y:S02]  /*0410*/  ISETP.LT.AND.EX P3, PT, R12, UR5, !P3, P4 ;  /* 0x000000050c007c0c */ /* 0x000fe4000df61340 */
[C---:B------:R-:W-:Y:S02]  /*0420*/  @P1 IADD3.X R27, R8.reuse, UR6, RZ, P5, !PT ;  /* 0x00000006081b1c10 */ /* 0x040fe4000affe4ff */
[----:B------:R-:W-:Y:S01]  /*0430*/  @P1 IADD3 R24, P5, R7, UR16, RZ ;  /* 0x0000001007181c10 */ /* 0x000fe2000ffbe0ff */
[----:B------:R0:W3:Y:S01]  /*0440*/  @P0 LDG.E.U8 R21, desc[UR12][R14.64] ;  /* 0x0000000c0e150981 */ /* 0x0000e2000c1e1100 */
[----:B------:R-:W-:Y:S02]  /*0450*/  PRMT R19, RZ, 0x7610, R19 ;  /* 0x00007610ff137816 */ /* 0x000fe40000000013 */
[----:B------:R-:W-:Y:S02]  /*0460*/  PRMT R18, RZ, 0x7610, R18 ;  /* 0x00007610ff127816 */ /* 0x000fe40000000012 */
[----:B------:R-:W-:-:S02]  /*0470*/  @P1 IADD3.X R25, R8, UR8, RZ, P5, !PT ;  /* 0x0000000808191c10 */ /* 0x000fc4000affe4ff */
[C---:B------:R-:W-:Y:S01]  /*0480*/  @P2 IADD3 R22, P4, R9.reuse, UR17, RZ ;  /* 0x0000001109162c10 */ /* 0x040fe2000ff9e0ff */
[----:B------:R1:W5:Y:S01]  /*0490*/  @P1 LDG.E.U8 R19, desc[UR12][R26.64] ;  /* 0x0000000c1a131981 */ /* 0x000362000c1e1100 */
[----:B------:R-:W-:Y:S02]  /*04a0*/  PRMT R13, RZ, 0x7610, R13 ;  /* 0x00007610ff0d7816 */ /* 0x000fe4000000000d */
[----:B0-----:R-:W-:Y:S01]  /*04b0*/  @P2 IADD3 R14, P5, R9, UR16, RZ ;  /* 0x00000010090e2c10 */ /* 0x001fe2000ffbe0ff */
[----:B------:R0:W5:Y:S01]  /*04c0*/  @P1 LDG.E.U8 R18, desc[UR12][R24.64] ;  /* 0x0000000c18121981 */ /* 0x000162000c1e1100 */
[C---:B------:R-:W-:Y:S02]  /*04d0*/  @P2 IADD3.X R23, R10.reuse, UR6, RZ, P4, !PT ;  /* 0x000000060a172c10 */ /* 0x040fe4000a7fe4ff */
[----:B------:R-:W-:Y:S02]  /*04e0*/  @P2 IADD3.X R15, R10, UR8, RZ, P5, !PT ;  /* 0x000000080a0f2c10 */ /* 0x000fe4000affe4ff */
[----:B------:R-:W-:-:S02]  /*04f0*/  PRMT R17, RZ, 0x7610, R17 ;  /* 0x00007610ff117816 */ /* 0x000fc40000000011 */
[C---:B-1----:R-:W-:Y:S01]  /*0500*/  @P3 IADD3 R26, P4, R11.reuse, UR17, RZ ;  /* 0x000000110b1a3c10 */ /* 0x042fe2000ff9e0ff */
[----:B------:R-:W-:Y:S01]  /*0510*/  UPRMT UR4, UR9, 0x9910, URZ ;  /* 0x0000991009047896 */ /* 0x000fe2000800003f */
[----:B------:R-:W-:Y:S02]  /*0520*/  PRMT R20, RZ, 0x7610, R20 ;  /* 0x00007610ff147816 */ /* 0x000fe40000000014 */
[----:B0-----:R-:W-:Y:S02]  /*0530*/  @P3 IADD3 R24, P5, R11, UR16, RZ ;  /* 0x000000100b183c10 */ /* 0x001fe4000ffbe0ff */
[C---:B------:R-:W-:Y:S02]  /*0540*/  @P3 IADD3.X R27, R12.reuse, UR6, RZ, P4, !PT ;  /* 0x000000060c1b3c10 */ /* 0x040fe4000a7fe4ff */
[----:B------:R-:W-:Y:S01]  /*0550*/  @P3 IADD3.X R25, R12, UR8, RZ, P5, !PT ;  /* 0x000000080c193c10 */ /* 0x000fe2000affe4ff */
[----:B------:R0:W5:Y:S01]  /*0560*/  @P2 LDG.E.U8 R20, desc[UR12][R14.64] ;  /* 0x0000000c0e142981 */ /* 0x000162000c1e1100 */
[----:B------:R-:W-:-:S03]  /*0570*/  PRMT R16, RZ, 0x7610, R16 ;  /* 0x00007610ff107816 */ /* 0x000fc60000000010 */
[----:B------:R-:W5:Y:S04]  /*0580*/  @P3 LDG.E.U8 R13, desc[UR12][R26.64] ;  /* 0x0000000c1a0d3981 */ /* 0x000f68000c1e1100 */
[----:B------:R-:W5:Y:S01]  /*0590*/  @P3 LDG.E.U8 R17, desc[UR12][R24.64] ;  /* 0x0000000c18113981 */ /* 0x000f62000c1e1100 */
[----:B0-----:R-:W-:-:S03]  /*05a0*/  MOV R14, 0x610 ;  /* 0x00000610000e7802 */ /* 0x001fc60000000f00 */
[----:B------:R2:W5:Y:S02]  /*05b0*/  @P2 LDG.E.U8 R16, desc[UR12][R22.64] ;  /* 0x0000000c16102981 */ /* 0x000564000c1e1100 */
[----:B--2---:R-:W-:Y:S02]  /*05c0*/  LOP3.LUT R22, R28, 0xff, RZ, 0xc0, !PT ;  /* 0x000000ff1c167812 */ /* 0x004fe400078ec0ff */
[----:B---3--:R-:W-:-:S05]  /*05d0*/  PRMT R21, R21, 0x9910, RZ ;  /* 0x0000991015157816 */ /* 0x008fca00000000ff */
[----:B------:R-:W-:-:S05]  /*05e0*/  IMAD R15, R21, UR4, RZ ;  /* 0x00000004150f7c24 */ /* 0x000fca000f8e02ff */
[----:B------:R-:W-:-:S07]  /*05f0*/  LOP3.LUT R15, R15, 0xff, RZ, 0xc0, !PT ;  /* 0x000000ff0f0f7812 */ /* 0x000fce00078ec0ff */
[----:B-----5:R-:W-:Y:S05]  /*0600*/  CALL.REL.NOINC `($__internal_8_$__cuda_sm20_div_u16) ;  /* 0x0000000400c07944 */ /* 0x020fea0003c00000 */
[----:B------:R-:W-:Y:S01]  /*0610*/  UPRMT UR4, UR9, 0x9910, URZ ;  /* 0x0000991009047896 */ /* 0x000fe2000800003f */
[----:B------:R-:W-:Y:S01]  /*0620*/  PRMT R15, R18, 0x9910, RZ ;  /* 0x00009910120f7816 */ /* 0x000fe200000000ff */
[----:B------:R-:W-:Y:S01]  /*0630*/  IMAD.MOV.U32 R18, RZ, RZ, R21 ;  /* 0x000000ffff127224 */ /* 0x000fe200078e0015 */
[----:B------:R-:W-:Y:S02]  /*0640*/  LOP3.LUT R22, R19, 0xff, RZ, 0xc0, !PT ;  /* 0x000000ff13167812 */ /* 0x000fe400078ec0ff */
[----:B------:R-:W-:Y:S01]  /*0650*/  MOV R14, 0x690 ;  /* 0x00000690000e7802 */ /* 0x000fe20000000f00 */
[----:B------:R-:W-:-:S05]  /*0660*/  IMAD R15, R15, UR4, RZ ;  /* 0x000000040f0f7c24 */ /* 0x000fca000f8e02ff */
[----:B------:R-:W-:-:S07]  /*0670*/  LOP3.LUT R15, R15, 0xff, RZ, 0xc0, !PT ;  /* 0x000000ff0f0f7812 */ /* 0x000fce00078ec0ff */
[----:B------:R-:W-:Y:S05]  /*0680*/  CALL.REL.NOINC `($__internal_8_$__cuda_sm20_div_u16) ;  /* 0x0000000400a07944 */ /* 0x000fea0003c00000 */
        /* <DEDUP_REMOVED lines=35> */
.L_x_7230:
        /* <DEDUP_REMOVED lines=9> */
.L_x_7233:
        /* <DEDUP_REMOVED lines=9> */
[----:B------:R-:W-:Y:S02]  /*09e0*/  IADD3 R10, P0, R10, UR15, RZ ;  /* 0x0000000f0a0a7c10 */ /* 0x000fe4000ff1e0ff */
[----:B------:R-:W-:Y:S02]  /*09f0*/  MOV R14, 0xb30 ;  /* 0x00000b30000e7802 */ /* 0x000fe40000000f00 */
[----:B------:R-:W-:-:S02]  /*0a00*/  IADD3.X R11, R2, UR10, RZ, P0, !PT ;  /* 0x0000000a020b7c10 */ /* 0x000fc400087fe4ff */
[C---:B--2---:R-:W-:Y:S02]  /*0a10*/  PRMT R5, R8.reuse, 0x7772, RZ ;  /* 0x0000777208057816 */ /* 0x044fe400000000ff */
[C---:B0-----:R-:W-:Y:S02]  /*0a20*/  PRMT R7, R8.reuse, 0x7771, RZ ;  /* 0x0000777108077816 */ /* 0x041fe400000000ff */
[C---:B------:R-:W-:Y:S02]  /*0a30*/  PRMT R15, R8.reuse, 0x7773, RZ ;  /* 0x00007773080f7816 */ /* 0x040fe400000000ff */
[----:B------:R-:W-:Y:S01]  /*0a40*/  LOP3.LUT R6, R8, 0xff, RZ, 0xc0, !PT ;  /* 0x000000ff08067812 */ /* 0x000fe200078ec0ff */
[----:B------:R-:W-:Y:S02]  /*0a50*/  IMAD.MOV.U32 R8, RZ, RZ, R5 ;  /* 0x000000ffff087224 */ /* 0x000fe400078e0005 */
[----:B------:R-:W-:Y:S02]  /*0a60*/  IMAD R7, R7, UR4, RZ ;  /* 0x0000000407077c24 */ /* 0x000fe4000f8e02ff */
[----:B------:R-:W-:-:S02]  /*0a70*/  IMAD R6, R6, UR4, RZ ;  /* 0x0000000406067c24 */ /* 0x000fc4000f8e02ff */
[----:B------:R-:W-:Y:S02]  /*0a80*/  IMAD R8, R8, UR4, RZ ;  /* 0x0000000408087c24 */ /* 0x000fe4000f8e02ff */
[----:B------:R-:W-:Y:S01]  /*0a90*/  IMAD R15, R15, UR4, RZ ;  /* 0x000000040f0f7c24 */ /* 0x000fe2000f8e02ff */
[C---:B---3--:R-:W-:Y:S02]  /*0aa0*/  PRMT R2, R22.reuse, 0x7770, RZ ;  /* 0x0000777016027816 */ /* 0x048fe400000000ff */
[C---:B------:R-:W-:Y:S02]  /*0ab0*/  PRMT R4, R22.reuse, 0x7771, RZ ;  /* 0x0000777116047816 */ /* 0x040fe400000000ff */
[C---:B------:R-:W-:Y:S02]  /*0ac0*/  PRMT R5, R22.reuse, 0x7772, RZ ;  /* 0x0000777216057816 */ /* 0x040fe400000000ff */
[----:B------:R-:W-:Y:S02]  /*0ad0*/  PRMT R22, R22, 0x7773, RZ ;  /* 0x0000777316167816 */ /* 0x000fe400000000ff */
[----:B------:R-:W-:-:S02]  /*0ae0*/  LOP3.LUT R6, R6, 0xff, RZ, 0xc0, !PT ;  /* 0x000000ff06067812 */ /* 0x000fc400078ec0ff */
[----:B------:R-:W-:Y:S02]  /*0af0*/  LOP3.LUT R7, R7, 0xff, RZ, 0xc0, !PT ;  /* 0x000000ff07077812 */ /* 0x000fe400078ec0ff */
[----:B------:R-:W-:Y:S02]  /*0b00*/  LOP3.LUT R8, R8, 0xff, RZ, 0xc0, !PT ;  /* 0x000000ff08087812 */ /* 0x000fe400078ec0ff */
[----:B------:R-:W-:-:S07]  /*0b10*/  LOP3.LUT R15, R15, 0xff, RZ, 0xc0, !PT ;  /* 0x000000ff0f0f7812 */ /* 0x000fce00078ec0ff */
[----:B------:R-:W-:Y:S05]  /*0b20*/  CALL.REL.NOINC `($__internal_8_$__cuda_sm20_div_u16) ;  /* 0x0000000000787944 */ /* 0x000fea0003c00000 */
[----:B------:R-:W-:Y:S01]  /*0b30*/  IMAD.MOV.U32 R9, RZ, RZ, R21 ;  /* 0x000000ffff097224 */ /* 0x000fe200078e0015 */
[----:B------:R-:W-:Y:S01]  /*0b40*/  MOV R14, 0xb80 ;  /* 0x00000b80000e7802 */ /* 0x000fe20000000f00 */
[----:B------:R-:W-:Y:S02]  /*0b50*/  IMAD.MOV.U32 R22, RZ, RZ, R5 ;  /* 0x000000ffff167224 */ /* 0x000fe400078e0005 */
[----:B------:R-:W-:-:S07]  /*0b60*/  IMAD.MOV.U32 R15, RZ, RZ, R8 ;  /* 0x000000ffff0f7224 */ /* 0x000fce00078e0008 */
        /* <DEDUP_REMOVED lines=24> */
[----:B------:R-:W-:Y:S05]  /*0cf0*/  BSYNC B0 ;  /* 0x0000000000007941 */ /* 0x000fea0003800000 */
.L_x_7232:
[----:B------:R-:W-:Y:S05]  /*0d00*/  EXIT ;  /* 0x000000000000794d */ /* 0x000fea0003800000 */
        .weak           $__internal_8_$__cuda_sm20_div_u16
        .type           $__internal_8_$__cuda_sm20_div_u16,@function
        .size           $__internal_8_$__cuda_sm20_div_u16,(.L_x_8126 - $__internal_8_$__cuda_sm20_div_u16)
$__internal_8_$__cuda_sm20_div_u16:
[----:B------:R-:W0:Y:S01]  /*0d10*/  I2F.U16 R24, R15 ;  /* 0x0000000f00187306 */ /* 0x000e220000101000 */
[----:B------:R-:W-:-:S07]  /*0d20*/  IMAD.MOV.U32 R21, RZ, RZ, 0x4b800000 ;  /* 0x4b800000ff157424 */ /* 0x000fce00078e00ff */
[----:B------:R-:W-:Y:S01]  /*0d30*/  I2F.U16.RZ R22, R22 ;  /* 0x0000001600167306 */ /* 0x000fe2000010d000 */
[C---:B0-----:R-:W-:Y:S02]  /*0d40*/  FSETP.GEU.AND P5, PT, |R24|.reuse, 1.175494350822287508e-38, PT ;  /* 0x008000001800780b */ /* 0x041fe40003fae200 */
[----:B------:R-:W-:Y:S02]  /*0d50*/  FSETP.GT.AND P4, PT, |R24|, 8.50705917302346158658e+37, PT ;  /* 0x7e8000001800780b */ /* 0x000fe40003f84200 */
[----:B------:R-:W-:-:S04]  /*0d60*/  FSEL R21, R21, 1, !P5 ;  /* 0x3f80000015157808 */ /* 0x000fc80006800000 */
[----:B------:R-:W-:Y:S02]  /*0d70*/  FSEL R21, R21, 0.25, !P4 ;  /* 0x3e80000015157808 */ /* 0x000fe40006000000 */
[----:B------:R-:W-:Y:S01]  /*0d80*/  ISETP.NE.U32.AND P4, PT, R15, RZ, PT ;  /* 0x000000ff0f00720c */ /* 0x000fe20003f85070 */
[----:B------:R-:W-:Y:S02]  /*0d90*/  IMAD.MOV.U32 R15, RZ, RZ, 0x0 ;  /* 0x00000000ff0f7424 */ /* 0x000fe400078e00ff */
[----:B------:R-:W-:-:S06]  /*0da0*/  FMUL R24, R24, R21 ;  /* 0x0000001518187220 */ /* 0x000fcc0000400000 */
[----:B------:R-:W0:Y:S02]  /*0db0*/  MUFU.RCP R24, R24 ;  /* 0x0000001800187308 */ /* 0x000e240000001000 */
[----:B0-----:R-:W-:-:S04]  /*0dc0*/  FMUL R21, R21, R24 ;  /* 0x0000001815157220 */ /* 0x001fc80000400000 */
[----:B------:R-:W-:-:S04]  /*0dd0*/  VIADD R21, R21, 0x2 ;  /* 0x0000000215157836 */ /* 0x000fc80000000000 */
[----:B------:R-:W-:-:S06]  /*0de0*/  FMUL.RZ R23, R22, R21 ;  /* 0x0000001516177220 */ /* 0x000fcc000040c000 */
[----:B------:R-:W0:Y:S02]  /*0df0*/  F2I.U32.TRUNC.NTZ R23, R23 ;  /* 0x0000001700177305 */ /* 0x000e24000020f000 */
[----:B0-----:R-:W-:Y:S01]  /*0e00*/  LOP3.LUT R21, R23, 0xffff, RZ, 0xc0, !PT ;  /* 0x0000ffff17157812 */ /* 0x001fe200078ec0ff */
[----:B------:R-:W-:Y:S01]  /*0e10*/  @!P4 IMAD.MOV.U32 R21, RZ, RZ, -0x1 ;  /* 0xffffffffff15c424 */ /* 0x000fe200078e00ff */
[----:B------:R-:W-:Y:S06]  /*0e20*/  RET.REL.NODEC R14 `(_ZN2at6native55_GLOBAL__N__de093ff9_22_ForeachBinaryOpList_cu_a911ec4325multi_tensor_apply_kernelINS1_18TensorListMetadataILi3EEENS1_24BinaryOpListAlphaFunctorIhLi3ELi2ELi2EEEJSt7dividesIhEhEEEvT_T0_DpT1_) ;  /* 0xfffffff00e747950 */ /* 0x000fec0003c3ffff */
.L_x_7234:
        /* <DEDUP_REMOVED lines=13> */
.L_x_8126:


//--------------------- .text._ZN2at6native55_GLOBAL__N__de093ff9_22_ForeachBinaryOpList_cu_a911ec4325multi_tensor_apply_kernelINS1_18TensorListMetadataILi2EEENS1_24BinaryOpListAlphaFunctorIN3c104HalfELi2ELi2ELi0EEEJSt7dividesIfEfEEEvT_T0_DpT1_ --------------------------
	.section	.text._ZN2at6native55_GLOBAL__N__de093ff9_22_ForeachBinaryOpList_cu_a911ec4325multi_tensor_apply_kernelINS1_18TensorListMetadataILi2EEENS1_24BinaryOpListAlphaFunctorIN3c104HalfELi2ELi2ELi0EEEJSt7dividesIfEfEEEvT_T0_DpT1_,"ax",@progbits
	.align	128
.text._ZN2at6native55_GLOBAL__N__de093ff9_22_ForeachBinaryOpList_cu_a911ec4325multi_tensor_apply_kernelINS1_18TensorListMetadataILi2EEENS1_24BinaryOpListAlphaFunctorIN3c104HalfELi2ELi2ELi0EEEJSt7dividesIfEfEEEvT_T0_DpT1_:
        .type           _ZN2at6native55_GLOBAL__N__de093ff9_22_ForeachBinaryOpList_cu_a911ec4325multi_tensor_apply_kernelINS1_18TensorListMetadataILi2EEENS1_24BinaryOpListAlphaFunctorIN3c104HalfELi2ELi2ELi0EEEJSt7dividesIfEfEEEvT_T0_DpT1_,@function
        .size           _ZN2at6native55_GLOBAL__N__de093ff9_22_ForeachBinaryOpList_cu_a911ec4325multi_tensor_apply_kernelINS1_18TensorListMetadataILi2EEENS1_24BinaryOpListAlphaFunctorIN3c104HalfELi2ELi2ELi0EEEJSt7dividesIfEfEEEvT_T0_DpT1_,(.L_x_8128 - _ZN2at6native55_GLOBAL__N__de093ff9_22_ForeachBinaryOpList_cu_a911ec4325multi_tensor_apply_kernelINS1_18TensorListMetadataILi2EEENS1_24BinaryOpListAlphaFunctorIN3c104HalfELi2ELi2ELi0EEEJSt7dividesIfEfEEEvT_T0_DpT1_)
        .other          _ZN2at6native55_GLOBAL__N__de093ff9_22_ForeachBinaryOpList_cu_a911ec4325multi_tensor_apply_kernelINS1_18TensorListMetadataILi2EEENS1_24BinaryOpListAlphaFunctorIN3c104HalfELi2ELi2ELi0EEEJSt7dividesIfEfEEEvT_T0_DpT1_,@"STO_CUDA_ENTRY STV_DEFAULT"
_ZN2at6native55_GLOBAL__N__de093ff9_22_ForeachBinaryOpList_cu_a911ec4325multi_tensor_apply_kernelINS1_18TensorListMetadataILi2EEENS1_24BinaryOpListAlphaFunctorIN3c104HalfELi2ELi2ELi0EEEJSt7dividesIfEfEEEvT_T0_DpT1_:
        /* <DEDUP_REMOVED lines=29> */
.L_x_7236:
        /* <DEDUP_REMOVED lines=9> */
[C---:B------:R-:W-:Y:S02]  /*0260*/  ISETP.GE.U32.AND P2, PT, R23.reuse, 0x10000, PT ;  /* 0x000100001700780c */ /* 0x040fe40003f46070 */
[----:B------:R-:W-:Y:S02]  /*0270*/  ISETP.LT.AND.EX P0, PT, R24, UR4, !P0, P1 ;  /* 0x0000000418007c0c */ /* 0x000fe4000c701310 */
[-C--:B------:R-:W-:Y:S02]  /*0280*/  LEA R21, P5, R14, R19.reuse, 0x1 ;  /* 0x000000130e157211 */ /* 0x080fe400078a08ff */
[----:B------:R-:W-:Y:S02]  /*0290*/  ISETP.GE.U32.AND.EX P1, PT, R22, RZ, PT, P2 ;  /* 0x000000ff1600720c */ /* 0x000fe40003f26120 */
[----:B------:R-:W-:Y:S01]  /*02a0*/  IADD3 R10, P2, R10, R19, RZ ;  /* 0x000000130a0a7210 */ /* 0x000fe20007f5e0ff */
[----:B------:R-:W-:Y:S01]  /*02b0*/  IMAD.X R18, RZ, RZ, R24, P5 ;  /* 0x000000ffff127224 */ /* 0x000fe200028e0618 */
[----:B------:R-:W-:-:S02]  /*02c0*/  ISETP.LT.U32.AND P4, PT, R23, UR12, PT ;  /* 0x0000000c17007c0c */ /* 0x000fc4000bf81070 */
[C---:B------:R-:W-:Y:S01]  /*02d0*/  ISETP.GE.U32.AND P3, PT, R21.reuse, 0x10000, PT ;  /* 0x000100001500780c */ /* 0x040fe20003f66070 */
[----:B------:R-:W-:Y:S01]  /*02e0*/  IMAD.X R11, RZ, RZ, R24, P2 ;  /* 0x000000ffff0b7224 */ /* 0x000fe200010e0618 */
        /* <DEDUP_REMOVED lines=8> */
[----:B------:R-:W-:Y:S02]  /*0370*/  @P1 LEA R6, P4, R23, UR8, 0x1 ;  /* 0x0000000817061c11 */ /* 0x000fe4000f8808ff */
[C---:B------:R-:W-:Y:S01]  /*0380*/  SHF.L.U64.HI R11, R10.reuse, 0x1, R11 ;  /* 0x000000010a0b7819 */ /* 0x040fe2000001020b */
[----:B------:R-:W-:Y:S01]  /*0390*/  IMAD.SHL.U32 R10, R10, 0x2, RZ ;  /* 0x000000020a0a7824 */ /* 0x000fe200078e00ff */
[----:B------:R-:W-:-:S02]  /*03a0*/  @P0 LEA R8, P6, R19, UR8, 0x1 ;  /* 0x0000000813080c11 */ /* 0x000fc4000f8c08ff */
[----:B------:R-:W-:Y:S02]  /*03b0*/  @P1 LEA.HI.X R7, R23, UR9, R22, 0x1, P4 ;  /* 0x0000000917071c11 */ /* 0x000fe4000a0f0c16 */
[----:B------:R-:W-:Y:S02]  /*03c0*/  @P0 LEA.HI.X R9, R19, UR9, R24, 0x1, P6 ;  /* 0x0000000913090c11 */ /* 0x000fe4000b0f0c18 */
[----:B------:R-:W-:Y:S02]  /*03d0*/  @P3 LEA R2, P4, R21, UR8, 0x1 ;  /* 0x0000000815023c11 */ /* 0x000fe4000f8808ff */
[----:B------:R-:W-:Y:S01]  /*03e0*/  @P2 IADD3 R4, P5, R10, UR8, RZ ;  /* 0x000000080a042c10 */ /* 0x000fe2000ffbe0ff */
[----:B------:R-:W2:Y:S01]  /*03f0*/  @P0 LDG.E.U16 R15, desc[UR10][R8.64] ;  /* 0x0000000a080f0981 */ /* 0x000ea2000c1e1500 */
[----:B------:R-:W-:Y:S02]  /*0400*/  PRMT R20, RZ, 0x7610, R20 ;  /* 0x00007610ff147816 */ /* 0x000fe40000000014 */
[----:B------:R-:W-:-:S02]  /*0410*/  PRMT R25, RZ, 0x7610, R25 ;  /* 0x00007610ff197816 */ /* 0x000fc40000000019 */
[----:B------:R-:W-:Y:S02]  /*0420*/  @P3 LEA.HI.X R3, R21, UR9, R18, 0x1, P4 ;  /* 0x0000000915033c11 */ /* 0x000fe4000a0f0c12 */
[----:B------:R-:W-:Y:S01]  /*0430*/  PRMT R27, RZ, 0x7610, R27 ;  /* 0x00007610ff1b7816 */ /* 0x000fe2000000001b */
[----:B------:R0:W3:Y:S01]  /*0440*/  @P1 LDG.E.U16 R20, desc[UR10][R6.64] ;  /* 0x0000000a06141981 */ /* 0x0000e2000c1e1500 */
[----:B------:R-:W-:-:S03]  /*0450*/  @P2 IADD3.X R5, R11, UR9, RZ, P5, !PT ;  /* 0x000000090b052c10 */ /* 0x000fc6000affe4ff */
[----:B------:R-:W4:Y:S01]  /*0460*/  @P3 LDG.E.U16 R25, desc[UR10][R2.64] ;  /* 0x0000000a02193981 */ /* 0x000f22000c1e1500 */
[----:B------:R-:W-:-:S03]  /*0470*/  @P0 LEA R12, P4, R19, UR6, 0x1 ;  /* 0x00000006130c0c11 */ /* 0x000fc6000f8808ff */
[----:B------:R-:W5:Y:S01]  /*0480*/  @P2 LDG.E.U16 R27, desc[UR10][R4.64] ;  /* 0x0000000a041b2981 */ /* 0x000f62000c1e1500 */
[----:B------:R-:W-:Y:S02]  /*0490*/  PRMT R26, RZ, 0x7610, R26 ;  /* 0x00007610ff1a7816 */ /* 0x000fe4000000001a */
[----:B------:R-:W-:Y:S02]  /*04a0*/  @P0 LEA.HI.X R13, R19, UR7, R24, 0x1, P4 ;  /* 0x00000007130d0c11 */ /* 0x000fe4000a0f0c18 */
[----:B0-----:R-:W-:Y:S02]  /*04b0*/  @P1 LEA R6, P4, R23, UR6, 0x1 ;  /* 0x0000000617061c11 */ /* 0x001fe4000f8808ff */
[----:B------:R-:W-:Y:S01]  /*04c0*/  @P3 LEA R8, P5, R21, UR6, 0x1 ;  /* 0x0000000615083c11 */ /* 0x000fe2000f8a08ff */
[----:B------:R0:W5:Y:S01]  /*04d0*/  @P0 LDG.E.U16 R26, desc[UR10][R12.64] ;  /* 0x0000000a0c1a0981 */ /* 0x000162000c1e1500 */
[----:B------:R-:W-:Y:S02]  /*04e0*/  IADD3 R10, P6, R10, UR6, RZ ;  /* 0x000000060a0a7c10 */ /* 0x000fe4000ffde0ff */
[----:B------:R-:W-:-:S02]  /*04f0*/  PRMT R28, RZ, 0x7610, R28 ;  /* 0x00007610ff1c7816 */ /* 0x000fc4000000001c */
[----:B------:R-:W-:Y:S02]  /*0500*/  @P1 LEA.HI.X R7, R23, UR7, R22, 0x1, P4 ;  /* 0x0000000717071c11 */ /* 0x000fe4000a0f0c16 */
[----:B------:R-:W-:Y:S02]  /*0510*/  @P3 LEA.HI.X R9, R21, UR7, R18, 0x1, P5 ;  /* 0x0000000715093c11 */ /* 0x000fe4000a8f0c12 */
[----:B------:R-:W-:Y:S01]  /*0520*/  PRMT R29, RZ, 0x7610, R29 ;  /* 0x00007610ff1d7816 */ /* 0x000fe2000000001d */
[----:B------:R-:W5:Y:S01]  /*0530*/  @P1 LDG.E.U16 R28, desc[UR10][R6.64] ;  /* 0x0000000a061c1981 */ /* 0x000f62000c1e1500 */
[----:B0-----:R-:W-:Y:S02]  /*0540*/  PRMT R12, RZ, 0x7610, R12 ;  /* 0x00007610ff0c7816 */ /* 0x001fe4000000000c */
[----:B------:R-:W-:-:S04]  /*0550*/  IADD3.X R11, R11, UR7, RZ, P6, !PT ;  /* 0x000000070b0b7c10 */ /* 0x000fc8000b7fe4ff */
[----:B------:R0:W5:Y:S04]  /*0560*/  @P3 LDG.E.U16 R12, desc[UR10][R8.64] ;  /* 0x0000000a080c3981 */ /* 0x000168000c1e1500 */
[----:B------:R-:W5:Y:S01]  /*0570*/  @P2 LDG.E.U16 R29, desc[UR10][R10.64] ;  /* 0x0000000a0a1d2981 */ /* 0x000f62000c1e1500 */
[----:B------:R-:W-:Y:S02]  /*0580*/  @P0 LEA R2, P4, R19, UR6, 0x1 ;  /* 0x0000000613020c11 */ /* 0x000fe4000f8808ff */
[----:B------:R-:W-:Y:S02]  /*0590*/  @P1 LEA R4, P5, R23, UR6, 0x1 ;  /* 0x0000000617041c11 */ /* 0x000fe4000f8a08ff */
[----:B------:R-:W-:Y:S02]  /*05a0*/  @P0 LEA.HI.X R3, R19, UR7, R24, 0x1, P4 ;  /* 0x0000000713030c11 */ /* 0x000fe4000a0f0c18 */
[----:B0-----:R-:W-:-:S02]  /*05b0*/  @P3 LEA R8, P4, R21, UR6, 0x1 ;  /* 0x0000000615083c11 */ /* 0x001fc4000f8808ff */
[----:B------:R-:W-:Y:S01]  /*05c0*/  @P1 LEA.HI.X R5, R23, UR7, R22, 0x1, P5 ;  /* 0x0000000717051c11 */ /* 0x000fe2000a8f0c16 */
[----:B------:R-:W-:-:S04]  /*05d0*/  IMAD.WIDE.U32 R16, R14, 0x4, R16 ;  /* 0x000000040e107825 */ /* 0x000fc800078e0010 */
[----:B--2---:R-:W-:Y:S02]  /*05e0*/  HADD2.F32 R15, -RZ, R15.H0_H0 ;  /* 0x2000000fff0f7230 */ /* 0x004fe40000004100 */
[----:B---3--:R-:W-:-:S03]  /*05f0*/  HADD2.F32 R20, -RZ, R20.H0_H0 ;  /* 0x20000014ff147230 */ /* 0x008fc60000004100 */
[----:B------:R-:W-:Y:S01]  /*0600*/  FMUL.FTZ R13, R15, UR5 ;  /* 0x000000050f0d7c20 */ /* 0x000fe20008410000 */
[----:B----4-:R-:W-:Y:S02]  /*0610*/  HADD2.F32 R25, -RZ, R25.H0_H0 ;  /* 0x20000019ff197230 */ /* 0x010fe40000004100 */
[----:B------:R-:W-:Y:S01]  /*0620*/  FMUL.FTZ R15, R20, UR5 ;  /* 0x00000005140f7c20 */ /* 0x000fe20008410000 */
[----:B-----5:R-:W-:Y:S02]  /*0630*/  HADD2.F32 R27, -RZ, R27.H0_H0 ;  /* 0x2000001bff1b7230 */ /* 0x020fe40000004100 */
[----:B------:R-:W-:Y:S01]  /*0640*/  FMUL.FTZ R6, R25, UR5 ;  /* 0x0000000519067c20 */ /* 0x000fe20008410000 */
[----:B------:R-:W0:Y:S02]  /*0650*/  MUFU.RCP R13, R13 ;  /* 0x0000000d000d7308 */ /* 0x000e240000001000 */
[----:B------:R-:W-:-:S06]  /*0660*/  FMUL.FTZ R7, R27, UR5 ;  /* 0x000000051b077c20 */ /* 0x000fcc0008410000 */
[----:B------:R-:W1:Y:S08]  /*0670*/  MUFU.RCP R15, R15 ;  /* 0x0000000f000f7308 */ /* 0x000e700000001000 */
[----:B------:R-:W2:Y:S08]  /*0680*/  MUFU.RCP R6, R6 ;  /* 0x0000000600067308 */ /* 0x000eb00000001000 */
[----:B------:R-:W3:Y:S01]  /*0690*/  MUFU.RCP R7, R7 ;  /* 0x0000000700077308 */ /* 0x000ee20000001000 */
[----:B------:R-:W-:-:S02]  /*06a0*/  HADD2.F32 R26, -RZ, R26.H0_H0 ;  /* 0x2000001aff1a7230 */ /* 0x000fc40000004100 */
[----:B------:R-:W-:Y:S02]  /*06b0*/  HADD2.F32 R28, -RZ, R28.H0_H0 ;  /* 0x2000001cff1c7230 */ /* 0x000fe40000004100 */
[----:B------:R-:W-:Y:S02]  /*06c0*/  HADD2.F32 R9, -RZ, R12.H0_H0 ;  /* 0x2000000cff097230 */ /* 0x000fe40000004100 */
[----:B------:R-:W-:Y:S02]  /*06d0*/  HADD2.F32 R12, -RZ, R29.H0_H0 ;  /* 0x2000001dff0c7230 */ /* 0x000fe40000004100 */
[----:B0-----:R-:W-:Y:S01]  /*06e0*/  FMUL.FTZ R13, R26, R13 ;  /* 0x0000000d1a0d7220 */ /* 0x001fe20000410000 */
[----:B-1----:R-:W-:Y:S01]  /*06f0*/  FMUL.FTZ R15, R28, R15 ;  /* 0x0000000f1c0f7220 */ /* 0x002fe20000410000 */
[----:B--2---:R-:W-:Y:S01]  /*0700*/  FMUL.FTZ R6, R9, R6 ;  /* 0x0000000609067220 */ /* 0x004fe20000410000 */
[----:B------:R-:W-:Y:S02]  /*0710*/  @P3 LEA.HI.X R9, R21, UR7, R18, 0x1, P4 ;  /* 0x0000000715093c11 */ /* 0x000fe4000a0f0c12 */
[----:B------:R-:W-:Y:S01]  /*0720*/  F2FP.F16.F32.PACK_AB R13, RZ, R13 ;  /* 0x0000000dff0d723e */ /* 0x000fe200000000ff */
[----:B---3--:R-:W-:Y:S01]  /*0730*/  FMUL.FTZ R7, R12, R7 ;  /* 0x000000070c077220 */ /* 0x008fe20000410000 */
[----:B------:R-:W-:-:S02]  /*0740*/  F2FP.F16.F32.PACK_AB R15, RZ, R15 ;  /* 0x0000000fff0f723e */ /* 0x000fc400000000ff */
        /* <DEDUP_REMOVED lines=12> */
.L_x_7235:
        /* <DEDUP_REMOVED lines=9> */
.L_x_7237:
[C---:B0-----:R-:W-:Y:S01]  /*08a0*/  IMAD.SHL.U32 R2, R7.reuse, 0x8, RZ ;  /* 0x0000000807027824 */ /* 0x041fe200078e00ff */
[----:B------:R-:W-:-:S04]  /*08b0*/  SHF.L.U64.HI R3, R7, 0x3, R0 ;  /* 0x0000000307037819 */ /* 0x000fc80000010200 */
[----:B------:R-:W-:-:S04]  /*08c0*/  IADD3 R8, P0, R2, UR8, RZ ;  /* 0x0000000802087c10 */ /* 0x000fc8000ff1e0ff */
[----:B------:R-:W-:-:S06]  /*08d0*/  IADD3.X R9, R3, UR9, RZ, P0, !PT ;  /* 0x0000000903097c10 */ /* 0x000fcc00087fe4ff */
[----:B------:R-:W2:Y:S01]  /*08e0*/  LDG.E.64 R8, desc[UR10][R8.64] ;  /* 0x0000000a08087981 */ /* 0x000ea2000c1e1b00 */
[----:B------:R-:W-:-:S04]  /*08f0*/  IADD3 R2, P0, R2, UR6, RZ ;  /* 0x0000000602027c10 */ /* 0x000fc8000ff1e0ff */
[----:B------:R-:W-:-:S05]  /*0900*/  IADD3.X R3, R3, UR7, RZ, P0, !PT ;  /* 0x0000000703037c10 */ /* 0x000fca00087fe4ff */
[----:B------:R-:W3:Y:S01]  /*0910*/  LDG.E.64 R4, desc[UR10][R2.64] ;  /* 0x0000000a02047981 */ /* 0x000ee2000c1e1b00 */
[----:B------:R-:W-:-:S04]  /*0920*/  IADD3 R7, P0, R7, UR5, RZ ;  /* 0x0000000507077c10 */ /* 0x000fc8000ff1e0ff */
[----:B------:R-:W-:Y:S01]  /*0930*/  ISETP.LT.U32.AND P1, PT, R7, 0x4000, PT ;  /* 0x000040000700780c */ /* 0x000fe20003f21070 */
[----:B------:R-:W-:-:S05]  /*0940*/  IMAD.X R0, RZ, RZ, R0, P0 ;  /* 0x000000ffff007224 */ /* 0x000fca00000e0600 */
[----:B------:R-:W-:Y:S01]  /*0950*/  ISETP.LT.U32.AND.EX P1, PT, R0, RZ, PT, P1 ;  /* 0x000000ff0000720c */ /* 0x000fe20003f21110 */
[--C-:B--2---:R-:W-:Y:S02]  /*0960*/  HADD2.F32 R6, -RZ, R8.reuse.H0_H0 ;  /* 0x20000008ff067230 */ /* 0x104fe40000004100 */
[----:B------:R-:W-:Y:S02]  /*0970*/  HADD2.F32 R11, -RZ, R8.H1_H1 ;  /* 0x30000008ff0b7230 */ /* 0x000fe40000004100 */
[--C-:B------:R-:W-:Y:S02]  /*0980*/  HADD2.F32 R8, -RZ, R9.reuse.H1_H1 ;  /* 0x30000009ff087230 */ /* 0x100fe40000004100 */
[----:B------:R-:W-:Y:S01]  /*0990*/  FMUL.FTZ R10, R6, UR13 ;  /* 0x0000000d060a7c20 */ /* 0x000fe20008410000 */
[----:B------:R-:W-:Y:S02]  /*09a0*/  HADD2.F32 R6, -RZ, R9.H0_H0 ;  /* 0x20000009ff067230 */ /* 0x000fe40000004100 */
[----:B------:R-:W-:Y:S01]  /*09b0*/  FMUL.FTZ R11, R11, UR13 ;  /* 0x0000000d0b0b7c20 */ /* 0x000fe20008410000 */
[----:B------:R-:W-:Y:S01]  /*09c0*/  FMUL.FTZ R12, R8, UR13 ;  /* 0x0000000d080c7c20 */ /* 0x000fe20008410000 */
[----:B------:R0:W1:Y:S01]  /*09d0*/  MUFU.RCP R13, R10 ;  /* 0x0000000a000d7308 */ /* 0x0000620000001000 */
[----:B------:R-:W-:Y:S01]  /*09e0*/  FMUL.FTZ R9, R6, UR13 ;  /* 0x0000000d06097c20 */ /* 0x000fe20008410000 */
[----:B---3--:R-:W-:-:S02]  /*09f0*/  HADD2.F32 R6, -RZ, R4.H0_H0 ;  /* 0x20000004ff067230 */ /* 0x008fc40000004100 */
        /* <DEDUP_REMOVED lines=8> */
[----:B------:R-:W-:-:S05]  /*0a80*/  IMAD.SHL.U32 R4, R7, 0x4, RZ ;  /* 0x0000000407047824 */ /* 0x000fca00078e00ff */
[----:B------:R-:W-:Y:S01]  /*0a90*/  ISETP.GE.U32.AND P0, PT, R4, UR12, PT ;  /* 0x0000000c04007c0c */ /* 0x000fe2000bf06070 */
[----:B0-----:R-:W-:Y:S01]  /*0aa0*/  FMUL.FTZ R8, R8, R9 ;  /* 0x0000000908087220 */ /* 0x001fe20000410000 */
[----:B------:R-:W-:-:S04]  /*0ab0*/  SHF.L.U64.HI R4, R7, 0x2, R0 ;  /* 0x0000000207047819 */ /* 0x000fc80000010200 */
[----:B------:R-:W-:Y:S01]  /*0ac0*/  ISETP.GE.AND.EX P0, PT, R4, UR4, PT, P0 ;  /* 0x0000000404007c0c */ /* 0x000fe2000bf06300 */
[----:B-1----:R-:W-:Y:S01]  /*0ad0*/  FMUL.FTZ R11, R10, R15 ;  /* 0x0000000f0a0b7220 */ /* 0x002fe20000410000 */
[----:B------:R-:W-:-:S04]  /*0ae0*/  F2FP.F16.F32.PACK_AB R10, R5, R6 ;  /* 0x00000006050a723e */ /* 0x000fc800000000ff */
[----:B------:R-:W-:-:S05]  /*0af0*/  F2FP.F16.F32.PACK_AB R11, R11, R8 ;  /* 0x000000080b0b723e */ /* 0x000fca00000000ff */
[----:B------:R0:W-:Y:S02]  /*0b00*/  STG.E.64 desc[UR10][R2.64], R10 ;  /* 0x0000000a02007986 */ /* 0x0001e4000c101b0a */
[----:B------:R-:W-:Y:S05]  /*0b10*/  @!P0 BRA P1, `(.L_x_7237) ;  /* 0xfffffffc00608947 */ /* 0x000fea000083ffff */
[----:B------:R-:W-:Y:S05]  /*0b20*/  EXIT ;  /* 0x000000000000794d */ /* 0x000fea0003800000 */
.L_x_7238:
        /* <DEDUP_REMOVED lines=13> */
.L_x_8128:


//--------------------- .text._ZN2at6native55_GLOBAL__N__de093ff9_22_ForeachBinaryOpList_cu_a911ec4325multi_tensor_apply_kernelINS1_18TensorListMetadataILi2EEENS1_24BinaryOpListAlphaFunctorIN3c108BFloat16ELi2ELi2ELi0EEEJSt7dividesIfEfEEEvT_T0_DpT1_ --------------------------
	.section	.text._ZN2at6native55_GLOBAL__N__de093ff9_22_ForeachBinaryOpList_cu_a911ec4325multi_tensor_apply_kernelINS1_18TensorListMetadataILi2EEENS1_24BinaryOpListAlphaFunctorIN3c108BFloat16ELi2ELi2ELi0EEEJSt7dividesIfEfEEEvT_T0_DpT1_,"ax",@progbits
	.align	128
.text._ZN2at6native55_GLOBAL__N__de093ff9_22_ForeachBinaryOpList_cu_a911ec4325multi_tensor_apply_kernelINS1_18TensorListMetadataILi2EEENS1_24BinaryOpListAlphaFunctorIN3c108BFloat16ELi2ELi2ELi0EEEJSt7dividesIfEfEEEvT_T0_DpT1_:
        .type           _ZN2at6native55_GLOBAL__N__de093ff9_22_ForeachBinaryOpList_cu_a911ec4325multi_tensor_apply_kernelINS1_18TensorListMetadataILi2EEENS1_24BinaryOpListAlphaFunctorIN3c108BFloat16ELi2ELi2ELi0EEEJSt7dividesIfEfEEEvT_T0_DpT1_,@function
        .size           _ZN2at6native55_GLOBAL__N__de093ff9_22_ForeachBinaryOpList_cu_a911ec4325multi_tensor_apply_kernelINS1_18TensorListMetadataILi2EEENS1_24BinaryOpListAlphaFunctorIN3c108BFloat16ELi2ELi2ELi0EEEJSt7dividesIfEfEEEvT_T0_DpT1_,(.L_x_8129 - _ZN2at6native55_GLOBAL__N__de093ff9_22_ForeachBinaryOpList_cu_a911ec4325multi_tensor_apply_kernelINS1_18TensorListMetadataILi2EEENS1_24BinaryOpListAlphaFunctorIN3c108BFloat16ELi2ELi2ELi0EEEJSt7dividesIfEfEEEvT_T0_DpT1_)
        .other          _ZN2at6native55_GLOBAL__N__de093ff9_22_ForeachBinaryOpList_cu_a911ec4325multi_tensor_apply_kernelINS1_18TensorListMetadataILi2EEENS1_24BinaryOpListAlphaFunctorIN3c108BFloat16ELi2ELi2ELi0EEEJSt7dividesIfEfEEEvT_T0_DpT1_,@"STO_CUDA_ENTRY STV_DEFAULT"
_ZN2at6native55_GLOBAL__N__de093ff9_22_ForeachBinaryOpList_cu_a911ec4325multi_tensor_apply_kernelINS1_18TensorListMetadataILi2EEENS1_24BinaryOpListAlphaFunctorIN3c108BFloat16ELi2ELi2ELi0EEEJSt7dividesIfEfEEEvT_T0_DpT1_:
        /* <DEDUP_REMOVED lines=29> */
.L_x_7240:
        /* <DEDUP_REMOVED lines=65> */
[----:B--2---:R-:W-:-:S04]  /*05e0*/  IMAD.U32 R15, R15, 0x10000, RZ ;  /* 0x000100000f0f7824 */ /* 0x004fc800078e00ff */
[----:B------:R-:W-:Y:S01]  /*05f0*/  FMUL.FTZ R13, R15, UR5 ;  /* 0x000000050f0d7c20 */ /* 0x000fe20008410000 */
[----:B---3--:R-:W-:Y:S02]  /*0600*/  IMAD.U32 R20, R20, 0x10000, RZ ;  /* 0x0001000014147824 */ /* 0x008fe400078e00ff */
[----:B----4-:R-:W-:Y:S02]  /*0610*/  IMAD.U32 R25, R25, 0x10000, RZ ;  /* 0x0001000019197824 */ /* 0x010fe400078e00ff */
[----:B------:R-:W-:Y:S01]  /*0620*/  FMUL.FTZ R15, R20, UR5 ;  /* 0x00000005140f7c20 */ /* 0x000fe20008410000 */
[----:B-----5:R-:W-:Y:S02]  /*0630*/  IMAD.U32 R27, R27, 0x10000, RZ ;  /* 0x000100001b1b7824 */ /* 0x020fe400078e00ff */
[----:B------:R-:W-:Y:S02]  /*0640*/  FMUL.FTZ R6, R25, UR5 ;  /* 0x0000000519067c20 */ /* 0x000fe40008410000 */
[----:B------:R-:W-:Y:S01]  /*0650*/  FMUL.FTZ R7, R27, UR5 ;  /* 0x000000051b077c20 */ /* 0x000fe20008410000 */
[----:B------:R-:W0:Y:S08]  /*0660*/  MUFU.RCP R13, R13 ;  /* 0x0000000d000d7308 */ /* 0x000e300000001000 */
[----:B------:R-:W1:Y:S08]  /*0670*/  MUFU.RCP R15, R15 ;  /* 0x0000000f000f7308 */ /* 0x000e700000001000 */
[----:B------:R-:W2:Y:S08]  /*0680*/  MUFU.RCP R6, R6 ;  /* 0x0000000600067308 */ /* 0x000eb00000001000 */
[----:B------:R-:W3:Y:S01]  /*0690*/  MUFU.RCP R7, R7 ;  /* 0x0000000700077308 */ /* 0x000ee20000001000 */
[----:B------:R-:W-:-:S02]  /*06a0*/  IMAD.U32 R26, R26, 0x10000, RZ ;  /* 0x000100001a1a7824 */ /* 0x000fc400078e00ff */
[----:B------:R-:W-:Y:S02]  /*06b0*/  IMAD.U32 R28, R28, 0x10000, RZ ;  /* 0x000100001c1c7824 */ /* 0x000fe400078e00ff */
[----:B------:R-:W-:Y:S02]  /*06c0*/  IMAD.U32 R9, R12, 0x10000, RZ ;  /* 0x000100000c097824 */ /* 0x000fe400078e00ff */
[----:B0-----:R-:W-:Y:S01]  /*06d0*/  FMUL.FTZ R13, R26, R13 ;  /* 0x0000000d1a0d7220 */ /* 0x001fe20000410000 */
[----:B------:R-:W-:Y:S02]  /*06e0*/  IMAD.U32 R12, R29, 0x10000, RZ ;  /* 0x000100001d0c7824 */ /* 0x000fe400078e00ff */
[----:B-1----:R-:W-:Y:S01]  /*06f0*/  FMUL.FTZ R15, R28, R15 ;  /* 0x0000000f1c0f7220 */ /* 0x002fe20000410000 */
[----:B--2---:R-:W-:Y:S01]  /*0700*/  FMUL.FTZ R6, R9, R6 ;  /* 0x0000000609067220 */ /* 0x004fe20000410000 */
[----:B------:R-:W-:-:S03]  /*0710*/  F2FP.BF16.F32.PACK_AB R13, RZ, R13 ;  /* 0x0000000dff0d723e */ /* 0x000fc600000010ff */
[----:B------:R-:W-:Y:S01]  /*0720*/  F2FP.BF16.F32.PACK_AB R15, RZ, R15 ;  /* 0x0000000fff0f723e */ /* 0x000fe200000010ff */
[----:B---3--:R-:W-:Y:S01]  /*0730*/  FMUL.FTZ R7, R12, R7 ;  /* 0x000000070c077220 */ /* 0x008fe20000410000 */
[----:B------:R-:W-:Y:S02]  /*0740*/  @P3 LEA.HI.X R9, R21, UR7, R18, 0x1, P4 ;  /* 0x0000000715093c11 */ /* 0x000fe4000a0f0c12 */
        /* <DEDUP_REMOVED lines=12> */
.L_x_7239:
        /* <DEDUP_REMOVED lines=9> */
.L_x_7241:
        /* <DEDUP_REMOVED lines=12> */
[----:B--2---:R-:W-:Y:S01]  /*0960*/  IMAD.U32 R6, R8, 0x10000, RZ ;  /* 0x0001000008067824 */ /* 0x004fe200078e00ff */
[C---:B------:R-:W-:Y:S01]  /*0970*/  PRMT R10, R9.reuse, 0x7632, R10 ;  /* 0x00007632090a7816 */ /* 0x040fe2000000000a */
[----:B------:R-:W-:Y:S02]  /*0980*/  IMAD.U32 R12, R9, 0x10000, RZ ;  /* 0x00010000090c7824 */ /* 0x000fe400078e00ff */
[----:B------:R-:W-:Y:S01]  /*0990*/  FMUL.FTZ R11, R6, UR13 ;  /* 0x0000000d060b7c20 */ /* 0x000fe20008410000 */
[----:B------:R-:W-:Y:S01]  /*09a0*/  PRMT R6, R8, 0x7632, R6 ;  /* 0x0000763208067816 */ /* 0x000fe20000000006 */
[----:B------:R-:W-:Y:S02]  /*09b0*/  IMAD.U32 R10, R10, 0x10000, RZ ;  /* 0x000100000a0a7824 */ /* 0x000fe400078e00ff */
[----:B------:R-:W-:Y:S02]  /*09c0*/  FMUL.FTZ R12, R12, UR13 ;  /* 0x0000000d0c0c7c20 */ /* 0x000fe40008410000 */
[----:B------:R-:W-:-:S02]  /*09d0*/  IMAD.U32 R6, R6, 0x10000, RZ ;  /* 0x0001000006067824 */ /* 0x000fc400078e00ff */
[----:B------:R-:W-:Y:S01]  /*09e0*/  FMUL.FTZ R13, R10, UR13 ;  /* 0x0000000d0a0d7c20 */ /* 0x000fe20008410000 */
[----:B------:R-:W0:Y:S01]  /*09f0*/  MUFU.RCP R11, R11 ;  /* 0x0000000b000b7308 */ /* 0x000e220000001000 */
[C---:B---3--:R-:W-:Y:S01]  /*0a00*/  PRMT R8, R5.reuse, 0x7632, R8 ;  /* 0x0000763205087816 */ /* 0x048fe20000000008 */
[----:B------:R-:W-:Y:S01]  /*0a10*/  FMUL.FTZ R9, R6, UR13 ;  /* 0x0000000d06097c20 */ /* 0x000fe20008410000 */
[C---:B------:R-:W-:Y:S01]  /*0a20*/  PRMT R6, R4.reuse, 0x7632, R6 ;  /* 0x0000763204067816 */ /* 0x040fe20000000006 */
[----:B------:R-:W-:Y:S02]  /*0a30*/  IMAD.U32 R5, R5, 0x10000, RZ ;  /* 0x0001000005057824 */ /* 0x000fe400078e00ff */
[----:B------:R-:W-:Y:S02]  /*0a40*/  IMAD.U32 R4, R4, 0x10000, RZ ;  /* 0x0001000004047824 */ /* 0x000fe400078e00ff */
[----:B------:R-:W1:Y:S01]  /*0a50*/  MUFU.RCP R12, R12 ;  /* 0x0000000c000c7308 */ /* 0x000e620000001000 */
[----:B------:R-:W-:-:S02]  /*0a60*/  IMAD.U32 R6, R6, 0x10000, RZ ;  /* 0x0001000006067824 */ /* 0x000fc400078e00ff */
[----:B------:R-:W-:-:S05]  /*0a70*/  IMAD.U32 R10, R8, 0x10000, RZ ;  /* 0x00010000080a7824 */ /* 0x000fca00078e00ff */
[----:B------:R-:W2:Y:S01]  /*0a80*/  MUFU.RCP R9, R9 ;  /* 0x0000000900097308 */ /* 0x000ea20000001000 */
[----:B0-----:R-:W-:-:S07]  /*0a90*/  FMUL.FTZ R4, R4, R11 ;  /* 0x0000000b04047220 */ /* 0x001fce0000410000 */
[----:B------:R-:W0:Y:S01]  /*0aa0*/  MUFU.RCP R13, R13 ;  /* 0x0000000d000d7308 */ /* 0x000e220000001000 */
[----:B-1----:R-:W-:Y:S01]  /*0ab0*/  FMUL.FTZ R8, R5, R12 ;  /* 0x0000000c05087220 */ /* 0x002fe20000410000 */
[----:B--2---:R-:W-:Y:S01]  /*0ac0*/  FMUL.FTZ R5, R6, R9 ;  /* 0x0000000906057220 */ /* 0x004fe20000410000 */
[----:B------:R-:W-:-:S04]  /*0ad0*/  IMAD.SHL.U32 R6, R7, 0x4, RZ ;  /* 0x0000000407067824 */ /* 0x000fc800078e00ff */
[----:B------:R-:W-:Y:S02]  /*0ae0*/  F2FP.BF16.F32.PACK_AB R4, R5, R4 ;  /* 0x000000040504723e */ /* 0x000fe400000010ff */
[----:B------:R-:W-:Y:S01]  /*0af0*/  ISETP.GE.U32.AND P0, PT, R6, UR12, PT ;  /* 0x0000000c06007c0c */ /* 0x000fe2000bf06070 */
[----:B0-----:R-:W-:Y:S01]  /*0b00*/  FMUL.FTZ R9, R10, R13 ;  /* 0x0000000d0a097220 */ /* 0x001fe20000410000 */
[----:B------:R-:W-:-:S04]  /*0b10*/  SHF.L.U64.HI R6, R7, 0x2, R0 ;  /* 0x0000000207067819 */ /* 0x000fc80000010200 */
[----:B------:R-:W-:Y:S02]  /*0b20*/  F2FP.BF16.F32.PACK_AB R5, R9, R8 ;  /* 0x000000080905723e */ /* 0x000fe400000010ff */
[----:B------:R-:W-:-:S03]  /*0b30*/  ISETP.GE.AND.EX P0, PT, R6, UR4, PT, P0 ;  /* 0x0000000406007c0c */ /* 0x000fc6000bf06300 */
[----:B------:R0:W-:Y:S10]  /*0b40*/  STG.E.64 desc[UR10][R2.64], R4 ;  /* 0x0000000402007986 */ /* 0x0001f4000c101b0a */
[----:B------:R-:W-:Y:S05]  /*0b50*/  @!P0 BRA P1, `(.L_x_7241) ;  /* 0xfffffffc00508947 */ /* 0x000fea000083ffff */
[----:B------:R-:W-:Y:S05]  /*0b60*/  EXIT ;  /* 0x000000000000794d */ /* 0x000fea0003800000 */
.L_x_7242:
        /* <DEDUP_REMOVED lines=9> */
.L_x_8129:


//--------------------- .text._ZN2at6native55_GLOBAL__N__de093ff9_22_ForeachBinaryOpList_cu_a911ec4325multi_tensor_apply_kernelINS1_18TensorListMetadataILi2EEENS1_24BinaryOpListAlphaFunctorIbLi2ELi2ELi0EEEJSt7dividesIbEbEEEvT_T0_DpT1_ --------------------------
	.section	.text._ZN2at6native55_GLOBAL__N__de093ff9_22_ForeachBinaryOpList_cu_a911ec4325multi_tensor_apply_kernelINS1_18TensorListMetadataILi2EEENS1_24BinaryOpListAlphaFunctorIbLi2ELi2ELi0EEEJSt7dividesIbEbEEEvT_T0_DpT1_,"ax",@progbits
	.align	128
.text._ZN2at6native55_GLOBAL__N__de093ff9_22_ForeachBinaryOpList_cu_a911ec4325multi_tensor_apply_kernelINS1_18TensorListMetadataILi2EEENS1_24BinaryOpListAlphaFunctorIbLi2ELi2ELi0EEEJSt7dividesIbEbEEEvT_T0_DpT1_:
        .type           _ZN2at6native55_GLOBAL__N__de093ff9_22_ForeachBinaryOpList_cu_a911ec4325multi_tensor_apply_kernelINS1_18TensorListMetadataILi2EEENS1_24BinaryOpListAlphaFunctorIbLi2ELi2ELi0EEEJSt7dividesIbEbEEEvT_T0_DpT1_,@function
        .size           _ZN2at6native55_GLOBAL__N__de093ff9_22_ForeachBinaryOpList_cu_a911ec4325multi_tensor_apply_kernelINS1_18TensorListMetadataILi2EEENS1_24BinaryOpListAlphaFunctorIbLi2ELi2ELi0EEEJSt7dividesIbEbEEEvT_T0_DpT1_,(.L_x_8130 - _ZN2at6native55_GLOBAL__N__de093ff9_22_ForeachBinaryOpList_cu_a911ec4325multi_tensor_apply_kernelINS1_18TensorListMetadataILi2EEENS1_24BinaryOpListAlphaFunctorIbLi2ELi2ELi0EEEJSt7dividesIbEbEEEvT_T0_DpT1_)
        .other          _ZN2at6native55_GLOBAL__N__de093ff9_22_ForeachBinaryOpList_cu_a911ec4325multi_tensor_apply_kernelINS1_18TensorListMetadataILi2EEENS1_24BinaryOpListAlphaFunctorIbLi2ELi2ELi0EEEJSt7dividesIbEbEEEvT_T0_DpT1_,@"STO_CUDA_ENTRY STV_DEFAULT"
_ZN2at6native55_GLOBAL__N__de093ff9_22_ForeachBinaryOpList_cu_a911ec4325multi_tensor_apply_kernelINS1_18TensorListMetadataILi2EEENS1_24BinaryOpListAlphaFunctorIbLi2ELi2ELi0EEEJSt7dividesIbEbEEEvT_T0_DpT1_:
        /* <DEDUP_REMOVED lines=10> */
[----:B------:R-:W1:Y:S08]  /*00a0*/  LDC R3, c[0x0][R8+0x410] ;  /* 0x0001040008037b82 */ /* 0x000e700000000800 */
[----:B------:R-:W2:Y:S01]  /*00b0*/  LDC.64 R6, c[0x0][R8+0x610] ;  /* 0x0001840008067b82 */ /* 0x000ea20000000a00 */
[----:B0-----:R-:W-:-:S05]  /*00c0*/  IADD3 R0, P1, R12, R4, RZ ;  /* 0x000000040c007210 */ /* 0x001fca0007f3e0ff */
[----:B------:R-:W-:Y:S02]  /*00d0*/  IMAD.X R2, R13, 0x1, R5, P1 ;  /* 0x000000010d027824 */ /* 0x000fe400008e0605 */
[C---:B-1----:R-:W-:Y:S01]  /*00e0*/  IMAD.IADD R4, R12.reuse, 0x1, R3 ;  /* 0x000000010c047824 */ /* 0x042fe200078e0203 */
        /* <DEDUP_REMOVED lines=11> */
.L_x_7244:
[----:B0-----:R-:W-:Y:S01]  /*01a0*/  IADD3 R9, P2, R13, R16, RZ ;  /* 0x000000100d097210 */ /* 0x001fe20007f5e0ff */
[C---:B-1----:R-:W-:Y:S01]  /*01b0*/  IMAD R6, R14.reuse, 0x3, RZ ;  /* 0x000000030e067824 */ /* 0x042fe200078e02ff */
[----:B------:R-:W-:Y:S02]  /*01c0*/  PRMT R20, RZ, 0x7610, R20 ;  /* 0x00007610ff147816 */ /* 0x000fe40000000014 */
[CC--:B------:R-:W-:Y:S01]  /*01d0*/  IADD3 R10, P3, R14.reuse, R9.reuse, RZ ;  /* 0x000000090e0a7210 */ /* 0x0c0fe20007f7e0ff */
[----:B------:R-:W-:Y:S01]  /*01e0*/  IMAD.X R21, RZ, RZ, R17, P2 ;  /* 0x000000ffff157224 */ /* 0x000fe200010e0611 */
[-C--:B------:R-:W-:Y:S02]  /*01f0*/  LEA R4, P2, R14, R9.reuse, 0x1 ;  /* 0x000000090e047211 */ /* 0x080fe400078408ff */
[C---:B------:R-:W-:Y:S01]  /*0200*/  ISETP.GE.U32.AND P0, PT, R9.reuse, 0x10000, PT ;  /* 0x000100000900780c */ /* 0x040fe20003f06070 */
[--C-:B------:R-:W-:Y:S01]  /*0210*/  IMAD.X R11, RZ, RZ, R21.reuse, P3 ;  /* 0x000000ffff0b7224 */ /* 0x100fe200018e0615 */
[----:B------:R-:W-:Y:S01]  /*0220*/  IADD3 R6, P6, R6, R9, RZ ;  /* 0x0000000906067210 */ /* 0x000fe20007fde0ff */
[----:B------:R-:W-:Y:S01]  /*0230*/  IMAD.X R5, RZ, RZ, R21, P2 ;  /* 0x000000ffff057224 */ /* 0x000fe200010e0615 */
[----:B------:R-:W-:-:S02]  /*0240*/  ISETP.LT.U32.AND P1, PT, R9, R3, PT ;  /* 0x000000030900720c */ /* 0x000fc40003f21070 */
[C---:B------:R-:W-:Y:S01]  /*0250*/  ISETP.GE.U32.AND.EX P0, PT, R21.reuse, RZ, PT, P0 ;  /* 0x000000ff1500720c */ /* 0x040fe20003f06100 */
[----:B------:R-:W-:Y:S01]  /*0260*/  IMAD.X R7, RZ, RZ, R21, P6 ;  /* 0x000000ffff077224 */ /* 0x000fe200030e0615 */
[----:B------:R-:W-:Y:S02]  /*0270*/  ISETP.GE.U32.AND P5, PT, R10, 0x10000, PT ;  /* 0x000100000a00780c */ /* 0x000fe40003fa6070 */
[----:B------:R-:W-:Y:S02]  /*0280*/  ISETP.GE.U32.AND P3, PT, R4, 0x10000, PT ;  /* 0x000100000400780c */ /* 0x000fe40003f66070 */
[----:B------:R-:W-:Y:S02]  /*0290*/  ISETP.LT.U32.AND P4, PT, R10, R3, PT ;  /* 0x000000030a00720c */ /* 0x000fe40003f81070 */
[----:B------:R-:W-:Y:S02]  /*02a0*/  ISETP.LT.AND.EX P1, PT, R21, R12, !P0, P1 ;  /* 0x0000000c1500720c */ /* 0x000fe40004721310 */
[----:B------:R-:W-:-:S02]  /*02b0*/  ISETP.GE.U32.AND.EX P5, PT, R11, RZ, PT, P5 ;  /* 0x000000ff0b00720c */ /* 0x000fc40003fa6150 */
[-C--:B------:R-:W-:Y:S02]  /*02c0*/  ISETP.LT.U32.AND P0, PT, R4, R3.reuse, PT ;  /* 0x000000030400720c */ /* 0x080fe40003f01070 */
[C---:B------:R-:W-:Y:S02]  /*02d0*/  ISETP.GE.U32.AND P2, PT, R6.reuse, 0x10000, PT ;  /* 0x000100000600780c */ /* 0x040fe40003f46070 */
[----:B------:R-:W-:Y:S02]  /*02e0*/  ISETP.GE.U32.AND.EX P3, PT, R5, RZ, PT, P3 ;  /* 0x000000ff0500720c */ /* 0x000fe40003f66130 */
[----:B------:R-:W-:Y:S02]  /*02f0*/  ISETP.LT.AND.EX P4, PT, R11, R12, !P5, P4 ;  /* 0x0000000c0b00720c */ /* 0x000fe40006f81340 */
[----:B------:R-:W-:Y:S02]  /*0300*/  IADD3 R8, P6, R9, R0, RZ ;  /* 0x0000000009087210 */ /* 0x000fe40007fde0ff */
[----:B------:R-:W-:-:S02]  /*0310*/  ISETP.LT.U32.AND P5, PT, R6, R3, PT ;  /* 0x000000030600720c */ /* 0x000fc40003fa1070 */
[----:B------:R-:W-:Y:S01]  /*0320*/  ISETP.GE.U32.AND.EX P2, PT, R7, RZ, PT, P2 ;  /* 0x000000ff0700720c */ /* 0x000fe20003f46120 */
[--C-:B------:R-:W-:Y:S01]  /*0330*/  IMAD.X R9, R21, 0x1, R2.reuse, P6 ;  /* 0x0000000115097824 */ /* 0x100fe200030e0602 */
[----:B------:R-:W-:Y:S02]  /*0340*/  ISETP.LT.AND.EX P0, PT, R5, R12, !P3, P0 ;  /* 0x0000000c0500720c */ /* 0x000fe40005f01300 */
[----:B------:R-:W-:Y:S02]  /*0350*/  IADD3 R10, P3, R10, R0, RZ ;  /* 0x000000000a0a7210 */ /* 0x000fe40007f7e0ff */
[----:B------:R-:W-:Y:S01]  /*0360*/  ISETP.LT.AND.EX P2, PT, R7, R12, !P2, P5 ;  /* 0x0000000c0700720c */ /* 0x000fe20005741350 */
[----:B------:R-:W2:Y:S01]  /*0370*/  @P1 LDG.E.U8 R20, desc[UR4][R8.64] ;  /* 0x0000000408141981 */ /* 0x000ea2000c1e1100 */
[-C--:B------:R-:W-:Y:S01]  /*0380*/  IADD3 R4, P6, R4, R0.reuse, RZ ;  /* 0x0000000004047210 */ /* 0x080fe20007fde0ff */
[----:B------:R-:W-:Y:S01]  /*0390*/  IMAD.X R11, R11, 0x1, R2, P3 ;  /* 0x000000010b0b7824 */ /* 0x000fe200018e0602 */
[----:B------:R-:W-:-:S02]  /*03a0*/  IADD3 R6, P3, R6, R0, RZ ;  /* 0x0000000006067210 */ /* 0x000fc40007f7e0ff */
[----:B------:R-:W-:Y:S01]  /*03b0*/  PRMT R15, RZ, 0x7610, R15 ;  /* 0x00007610ff0f7816 */ /* 0x000fe2000000000f */
[--C-:B------:R-:W-:Y:S01]  /*03c0*/  IMAD.X R5, R5, 0x1, R2.reuse, P6 ;  /* 0x0000000105057824 */ /* 0x100fe200030e0602 */
[----:B------:R-:W-:Y:S01]  /*03d0*/  PRMT R19, RZ, 0x7610, R19 ;  /* 0x00007610ff137816 */ /* 0x000fe20000000013 */
[----:B------:R-:W-:Y:S01]  /*03e0*/  IMAD.X R7, R7, 0x1, R2, P3 ;  /* 0x0000000107077824 */ /* 0x000fe200018e0602 */
[----:B------:R-:W-:Y:S02]  /*03f0*/  PRMT R18, RZ, 0x7610, R18 ;  /* 0x00007610ff127816 */ /* 0x000fe40000000012 */
[----:B------:R-:W3:Y:S04]  /*0400*/  @P4 LDG.E.U8 R15, desc[UR4][R10.64] ;  /* 0x000000040a0f4981 */ /* 0x000ee8000c1e1100 */
[----:B------:R-:W4:Y:S04]  /*0410*/  @P0 LDG.E.U8 R19, desc[UR4][R4.64] ;  /* 0x0000000404130981 */ /* 0x000f28000c1e1100 */
[----:B------:R-:W5:Y:S01]  /*0420*/  @P2 LDG.E.U8 R18, desc[UR4][R6.64] ;  /* 0x0000000406122981 */ /* 0x000f62000c1e1100 */
[----:B------:R-:W-:Y:S01]  /*0430*/  IMAD.WIDE.U32 R16, R14, 0x4, R16 ;  /* 0x000000040e107825 */ /* 0x000fe200078e0010 */
[----:B--2---:R-:W-:-:S02]  /*0440*/  @P1 LOP3.LUT P6, RZ, R20, 0xff, RZ, 0xc0, !PT ;  /* 0x000000ff14ff1812 */ /* 0x004fc400078cc0ff */
[----:B---3--:R-:W-:Y:S02]  /*0450*/  @P4 LOP3.LUT P5, RZ, R15, 0xff, RZ, 0xc0, !PT ;  /* 0x000000ff0fff4812 */ /* 0x008fe400078ac0ff */
[----:B------:R-:W-:Y:S02]  /*0460*/  @P1 SEL R15, RZ, 0x1, !P6 ;  /* 0x00000001ff0f1807 */ /* 0x000fe40007000000 */
[----:B----4-:R-:W-:Y:S02]  /*0470*/  @P0 LOP3.LUT P3, RZ, R19, 0xff, RZ, 0xc0, !PT ;  /* 0x000000ff13ff0812 */ /* 0x010fe4000786c0ff */
[----:B------:R-:W-:Y:S02]  /*0480*/  @P4 SEL R19, RZ, 0x1, !P5 ;  /* 0x00000001ff134807 */ /* 0x000fe40006800000 */
[----:B-----5:R-:W-:Y:S02]  /*0490*/  @P2 LOP3.LUT P6, RZ, R18, 0xff, RZ, 0xc0, !PT ;  /* 0x000000ff12ff2812 */ /* 0x020fe400078cc0ff */
[----:B------:R-:W-:-:S02]  /*04a0*/  @P0 SEL R21, RZ, 0x1, !P3 ;  /* 0x00000001ff150807 */ /* 0x000fc40005800000 */
[----:B------:R-:W-:Y:S01]  /*04b0*/  @P2 SEL R23, RZ, 0x1, !P6 ;  /* 0x00000001ff172807 */ /* 0x000fe20007000000 */
[----:B------:R2:W-:Y:S01]  /*04c0*/  @P1 STG.E.U8 desc[UR4][R8.64], R15 ;  /* 0x0000000f08001986 */ /* 0x0005e2000c101104 */
[----:B------:R-:W-:-:S03]  /*04d0*/  ISETP.LT.U32.AND P1, PT, R16, R3, PT ;  /* 0x000000031000720c */ /* 0x000fc60003f21070 */
[----:B------:R2:W-:Y:S04]  /*04e0*/  @P4 STG.E.U8 desc[UR4][R10.64], R19 ;  /* 0x000000130a004986 */ /* 0x0005e8000c101104 */
[----:B------:R2:W-:Y:S01]  /*04f0*/  @P0 STG.E.U8 desc[UR4][R4.64], R21 ;  /* 0x0000001504000986 */ /* 0x0005e2000c101104 */
[----:B------:R-:W-:-:S03]  /*0500*/  ISETP.GE.U32.AND P0, PT, R16, 0x10000, PT ;  /* 0x000100001000780c */ /* 0x000fc60003f06070 */
[----:B------:R2:W-:Y:S01]  /*0510*/  @P2 STG.E.U8 desc[UR4][R6.64], R23 ;  /* 0x0000001706002986 */ /* 0x0005e2000c101104 */
[C---:B------:R-:W-:Y:S02]  /*0520*/  ISETP.GE.U32.AND.EX P0, PT, R17.reuse, RZ, PT, P0 ;  /* 0x000000ff1100720c */ /* 0x040fe40003f06100 */
[----:B------:R-:W-:-:S13]  /*0530*/  ISETP.LT.AND.EX P1, PT, R17, R12, PT, P1 ;  /* 0x0000000c1100720c */ /* 0x000fda0003f21310 */
[----:B--2---:R-:W-:Y:S05]  /*0540*/  @!P0 BRA P1, `(.L_x_7244) ;  /* 0xfffffffc00148947 */ /* 0x004fea000083ffff */
[----:B------:R-:W-:Y:S05]  /*0550*/  EXIT ;  /* 0x000000000000794d */ /* 0x000fea0003800000 */
.L_x_7243:
        /* <DEDUP_REMOVED lines=8> */
.L_x_7245:
[----:B------:R-:W-:-:S04]  /*05e0*/  LEA R4, P0, R11, R0, 0x2 ;  /* 0x000000000b047211 */ /* 0x000fc800078010ff */
[----:B------:R-:W-:-:S05]  /*05f0*/  LEA.HI.X R5, R11, R2, R10, 0x2, P0 ;  /* 0x000000020b057211 */ /* 0x000fca00000f140a */
[----:B------:R-:W2:Y:S02]  /*0600*/  LDG.E R9, desc[UR4][R4.64] ;  /* 0x0000000404097981 */ /* 0x000ea4000c1e1900 */
[C---:B--2---:R-:W-:Y:S02]  /*0610*/  PRMT R6, R9.reuse, 0x7770, RZ ;  /* 0x0000777009067816 */ /* 0x044fe400000000ff */
[C---:B------:R-:W-:Y:S02]  /*0620*/  PRMT R7, R9.reuse, 0x7771, RZ ;  /* 0x0000777109077816 */ /* 0x040fe400000000ff */
[----:B------:R-:W-:Y:S02]  /*0630*/  PRMT R8, R9, 0x7772, RZ ;  /* 0x0000777209087816 */ /* 0x000fe400000000ff */
[----:B------:R-:W-:Y:S02]  /*0640*/  ISETP.NE.AND P0, PT, R6, RZ, PT ;  /* 0x000000ff0600720c */ /* 0x000fe40003f05270 */
[----:B------:R-:W-:-:S02]  /*0650*/  ISETP.NE.AND P1, PT, R7, RZ, PT ;  /* 0x000000ff0700720c */ /* 0x000fc40003f25270 */
[----:B------:R-:W-:Y:S02]  /*0660*/  ISETP.NE.AND P2, PT, R8, RZ, PT ;  /* 0x000000ff0800720c */ /* 0x000fe40003f45270 */
[----:B------:R-:W-:Y:S02]  /*0670*/  PRMT R6, R9, 0x7773, RZ ;  /* 0x0000777309067816 */ /* 0x000fe400000000ff */
[----:B------:R-:W-:Y:S02]  /*0680*/  SEL R7, RZ, 0x1, !P0 ;  /* 0x00000001ff077807 */ /* 0x000fe40004000000 */
[----:B------:R-:W-:Y:S02]  /*0690*/  SEL R8, RZ, 0x1, !P1 ;  /* 0x00000001ff087807 */ /* 0x000fe40004800000 */
[----:B------:R-:W-:Y:S02]  /*06a0*/  ISETP.NE.AND P0, PT, R6, RZ, PT ;  /* 0x000000ff0600720c */ /* 0x000fe40003f05270 */
[----:B------:R-:W-:-:S02]  /*06b0*/  SEL R6, RZ, 0x1, !P2 ;  /* 0x00000001ff067807 */ /* 0x000fc40005000000 */
[----:B------:R-:W-:Y:S02]  /*06c0*/  PRMT R9, R8, 0x7604, R7 ;  /* 0x0000760408097816 */ /* 0x000fe40000000007 */
[----:B------:R-:W-:Y:S02]  /*06d0*/  SEL R7, RZ, 0x1, !P0 ;  /* 0x00000001ff077807 */ /* 0x000fe40004000000 */
[----:B------:R-:W-:Y:S02]  /*06e0*/  PRMT R6, R6, 0x7054, R9 ;  /* 0x0000705406067816 */ /* 0x000fe40000000009 */
        /* <DEDUP_REMOVED lines=12> */
.L_x_7246:
        /* <DEDUP_REMOVED lines=13> */
.L_x_8130:


//--------------------- .text._ZN2at6native55_GLOBAL__N__de093ff9_22_ForeachBinaryOpList_cu_a911ec4325multi_tensor_apply_kernelINS1_18TensorListMetadataILi2EEENS1_24BinaryOpListAlphaFunctorIN3c107complexIfEELi2ELi2ELi0EEEJSt7dividesIS8_ES8_EEEvT_T0_DpT1_ --------------------------
	.section	.text._ZN2at6native55_GLOBAL__N__de093ff9_22_ForeachBinaryOpList_cu_a911ec4325multi_tensor_apply_kernelINS1_18TensorListMetadataILi2EEENS1_24BinaryOpListAlphaFunctorIN3c107complexIfEELi2ELi2ELi0EEEJSt7dividesIS8_ES8_EEEvT_T0_DpT1_,"ax",@progbits
	.align	128
.text._ZN2at6native55_GLOBAL__N__de093ff9_22_ForeachBinaryOpList_cu_a911ec4325multi_tensor_apply_kernelINS1_18TensorListMetadataILi2EEENS1_24BinaryOpListAlphaFunctorIN3c107complexIfEELi2ELi2ELi0EEEJSt7dividesIS8_ES8_EEEvT_T0_DpT1_:
        .type           _ZN2at6native55_GLOBAL__N__de093ff9_22_ForeachBinaryOpList_cu_a911ec4325multi_tensor_apply_kernelINS1_18TensorListMetadataILi2EEENS1_24BinaryOpListAlphaFunctorIN3c107complexIfEELi2ELi2ELi0EEEJSt7dividesIS8_ES8_EEEvT_T0_DpT1_,@function
        .size           _ZN2at6native55_GLOBAL__N__de093ff9_22_ForeachBinaryOpList_cu_a911ec4325multi_tensor_apply_kernelINS1_18TensorListMetadataILi2EEENS1_24BinaryOpListAlphaFunctorIN3c107complexIfEELi2ELi2ELi0EEEJSt7dividesIS8_ES8_EEEvT_T0_DpT1_,(.L_x_8131 - _ZN2at6native55_GLOBAL__N__de093ff9_22_ForeachBinaryOpList_cu_a911ec4325multi_tensor_apply_kernelINS1_18TensorListMetadataILi2EEENS1_24BinaryOpListAlphaFunctorIN3c107complexIfEELi2ELi2ELi0EEEJSt7dividesIS8_ES8_EEEvT_T0_DpT1_)
        .other          _ZN2at6native55_GLOBAL__N__de093ff9_22_ForeachBinaryOpList_cu_a911ec4325multi_tensor_apply_kernelINS1_18TensorListMetadataILi2EEENS1_24BinaryOpListAlphaFunctorIN3c107complexIfEELi2ELi2ELi0EEEJSt7dividesIS8_ES8_EEEvT_T0_DpT1_,@"STO_CUDA_ENTRY STV_DEFAULT"
_ZN2at6native55_GLOBAL__N__de093ff9_22_ForeachBinaryOpList_cu_a911ec4325multi_tensor_apply_kernelINS1_18TensorListMetadataILi2EEENS1_24BinaryOpListAlphaFunctorIN3c107complexIfEELi2ELi2ELi0EEEJSt7dividesIS8_ES8_EEEvT_T0_DpT1_:
        /* <DEDUP_REMOVED lines=30> */
.L_x_7264:
        /* <DEDUP_REMOVED lines=14> */
[----:B------:R-:W-:Y:S01]  /*02c0*/  ISETP.GT.U32.AND P1, PT, R4, 0xffff, PT ;  /* 0x0000ffff0400780c */ /* 0x000fe20003f24070 */
[----:B------:R-:W2:Y:S01]  /*02d0*/  @P0 LDG.E.64 R22, desc[UR12][R14.64] ;  /* 0x0000000c0e160981 */ /* 0x000ea2000c1e1b00 */
[----:B------:R-:W-:-:S02]  /*02e0*/  IADD3.X R5, RZ, R3, RZ, P2, !PT ;  /* 0x00000003ff057210 */ /* 0x000fc400017fe4ff */
[----:B------:R-:W-:Y:S01]  /*02f0*/  ISETP.GE.U32.AND P2, PT, R4, UR14, PT ;  /* 0x0000000e04007c0c */ /* 0x000fe2000bf46070 */
[----:B------:R0:W5:Y:S01]  /*0300*/  @P0 LDG.E.64 R8, desc[UR12][R10.64] ;  /* 0x0000000c0a080981 */ /* 0x000162000c1e1b00 */
[----:B------:R-:W-:Y:S02]  /*0310*/  ISETP.GT.U32.AND.EX P1, PT, R5, RZ, PT, P1 ;  /* 0x000000ff0500720c */ /* 0x000fe40003f24110 */
[----:B------:R-:W-:Y:S02]  /*0320*/  LEA R6, P3, R7, R2, 0x1 ;  /* 0x0000000207067211 */ /* 0x000fe400078608ff */
[----:B------:R-:W-:Y:S02]  /*0330*/  MOV R13, UR11 ;  /* 0x0000000b000d7c02 */ /* 0x000fe40008000f00 */
[----:B------:R-:W-:Y:S02]  /*0340*/  ISETP.GE.OR.EX P1, PT, R5, UR10, P1, P2 ;  /* 0x0000000a05007c0c */ /* 0x000fe40008f26720 */
[----:B------:R-:W-:-:S02]  /*0350*/  ISETP.GT.U32.AND P2, PT, R6, 0xffff, PT ;  /* 0x0000ffff0600780c */ /* 0x000fc40003f44070 */
[----:B------:R-:W-:Y:S02]  /*0360*/  IADD3.X R7, RZ, R3, RZ, P3, !PT ;  /* 0x00000003ff077210 */ /* 0x000fe40001ffe4ff */
[----:B------:R-:W-:Y:S02]  /*0370*/  LEA R13, R13, R13, 0x1 ;  /* 0x0000000d0d0d7211 */ /* 0x000fe400078e08ff */
[----:B------:R-:W-:Y:S02]  /*0380*/  ISETP.GE.U32.AND P3, PT, R6, UR14, PT ;  /* 0x0000000e06007c0c */ /* 0x000fe4000bf66070 */
[----:B------:R-:W-:Y:S02]  /*0390*/  ISETP.GT.U32.AND.EX P2, PT, R7, RZ, PT, P2 ;  /* 0x000000ff0700720c */ /* 0x000fe40003f44120 */
[----:B------:R-:W-:Y:S02]  /*03a0*/  IADD3 R24, P4, R13, R2, RZ ;  /* 0x000000020d187210 */ /* 0x000fe40007f9e0ff */
[----:B------:R-:W-:-:S02]  /*03b0*/  ISETP.GE.OR.EX P2, PT, R7, UR10, P2, P3 ;  /* 0x0000000a07007c0c */ /* 0x000fc40009746730 */
[C---:B------:R-:W-:Y:S02]  /*03c0*/  ISETP.GT.U32.AND P3, PT, R24.reuse, 0xffff, PT ;  /* 0x0000ffff1800780c */ /* 0x040fe40003f64070 */
[----:B------:R-:W-:Y:S02]  /*03d0*/  IADD3.X R25, RZ, R3, RZ, P4, !PT ;  /* 0x00000003ff197210 */ /* 0x000fe400027fe4ff */
[----:B------:R-:W-:Y:S02]  /*03e0*/  ISETP.GE.U32.AND P4, PT, R24, UR14, PT ;  /* 0x0000000e18007c0c */ /* 0x000fe4000bf86070 */
[----:B------:R-:W-:-:S04]  /*03f0*/  ISETP.GT.U32.AND.EX P3, PT, R25, RZ, PT, P3 ;  /* 0x000000ff1900720c */ /* 0x000fc80003f64130 */
[----:B------:R-:W-:Y:S02]  /*0400*/  ISETP.GE.OR.EX P3, PT, R25, UR10, P3, P4 ;  /* 0x0000000a19007c0c */ /* 0x000fe40009f66740 */
[C---:B------:R-:W-:Y:S02]  /*0410*/  @!P1 LEA R28, P6, R4.reuse, UR6, 0x3 ;  /* 0x00000006041c9c11 */ /* 0x040fe4000f8c18ff */
[C---:B------:R-:W-:Y:S02]  /*0420*/  @!P1 LEA R18, P5, R4.reuse, UR8, 0x3 ;  /* 0x0000000804129c11 */ /* 0x040fe4000f8a18ff */
[----:B0-----:R-:W-:Y:S02]  /*0430*/  CS2R R10, SRZ ;  /* 0x00000000000a7805 */ /* 0x001fe4000001ff00 */
[C-C-:B------:R-:W-:Y:S02]  /*0440*/  @!P1 LEA.HI.X R29, R4.reuse, UR7, R5.reuse, 0x3, P6 ;  /* 0x00000007041d9c11 */ /* 0x140fe4000b0f1c05 */
[----:B------:R-:W-:-:S02]  /*0450*/  @!P1 LEA.HI.X R19, R4, UR9, R5, 0x3, P5 ;  /* 0x0000000904139c11 */ /* 0x000fc4000a8f1c05 */
[C---:B------:R-:W-:Y:S02]  /*0460*/  @!P2 LEA R20, P4, R6.reuse, UR6, 0x3 ;  /* 0x000000060614ac11 */ /* 0x040fe4000f8818ff */
[----:B------:R-:W-:Y:S02]  /*0470*/  CS2R R12, SRZ ;  /* 0x00000000000c7805 */ /* 0x000fe4000001ff00 */
[C---:B------:R-:W-:Y:S02]  /*0480*/  @!P2 LEA R26, P5, R6.reuse, UR8, 0x3 ;  /* 0x00000008061aac11 */ /* 0x040fe4000f8a18ff */
[----:B------:R-:W-:Y:S01]  /*0490*/  CS2R R16, SRZ ;  /* 0x0000000000107805 */ /* 0x000fe2000001ff00 */
[----:B------:R0:W5:Y:S01]  /*04a0*/  @!P1 LDG.E.64 R10, desc[UR12][R28.64] ;  /* 0x0000000c1c0a9981 */ /* 0x000162000c1e1b00 */
[C-C-:B------:R-:W-:Y:S02]  /*04b0*/  @!P2 LEA.HI.X R21, R6.reuse, UR7, R7.reuse, 0x3, P4 ;  /* 0x000000070615ac11 */ /* 0x140fe4000a0f1c07 */
[----:B------:R-:W-:-:S02]  /*04c0*/  @!P2 LEA.HI.X R27, R6, UR9, R7, 0x3, P5 ;  /* 0x00000009061bac11 */ /* 0x000fc4000a8f1c07 */
[----:B------:R-:W-:Y:S01]  /*04d0*/  CS2R R14, SRZ ;  /* 0x00000000000e7805 */ /* 0x000fe2000001ff00 */
[----:B------:R1:W5:Y:S04]  /*04e0*/  @!P1 LDG.E.64 R12, desc[UR12][R18.64] ;  /* 0x0000000c120c9981 */ /* 0x000368000c1e1b00 */
[----:B------:R3:W5:Y:S01]  /*04f0*/  @!P2 LDG.E.64 R16, desc[UR12][R26.64] ;  /* 0x0000000c1a10a981 */ /* 0x000762000c1e1b00 */
[----:B0-----:R-:W-:-:S03]  /*0500*/  @!P3 LEA R28, P4, R24, UR6, 0x3 ;  /* 0x00000006181cbc11 */ /* 0x001fc6000f8818ff */
[----:B------:R0:W5:Y:S01]  /*0510*/  @!P2 LDG.E.64 R14, desc[UR12][R20.64] ;  /* 0x0000000c140ea981 */ /* 0x000162000c1e1b00 */
[C---:B------:R-:W-:Y:S02]  /*0520*/  @!P3 LEA.HI.X R29, R24.reuse, UR7, R25, 0x3, P4 ;  /* 0x00000007181dbc11 */ /* 0x040fe4000a0f1c19 */
[----:B-1----:R-:W-:Y:S02]  /*0530*/  CS2R R18, SRZ ;  /* 0x0000000000127805 */ /* 0x002fe4000001ff00 */
[----:B---3--:R-:W-:-:S04]  /*0540*/  @!P3 LEA R26, P4, R24, UR8, 0x3 ;  /* 0x00000008181abc11 */ /* 0x008fc8000f8818ff */
[----:B------:R2:W5:Y:S01]  /*0550*/  @!P3 LDG.E.64 R18, desc[UR12][R28.64] ;  /* 0x0000000c1c12b981 */ /* 0x000562000c1e1b00 */
[----:B0-----:R-:W-:Y:S02]  /*0560*/  CS2R R20, SRZ ;  /* 0x0000000000147805 */ /* 0x001fe4000001ff00 */
[----:B------:R-:W-:-:S05]  /*0570*/  @!P3 LEA.HI.X R27, R24, UR9, R25, 0x3, P4 ;  /* 0x00000009181bbc11 */ /* 0x000fca000a0f1c19 */
[----:B------:R0:W5:Y:S01]  /*0580*/  @!P3 LDG.E.64 R20, desc[UR12][R26.64] ;  /* 0x0000000c1a14b981 */ /* 0x000162000c1e1b00 */
        /* <DEDUP_REMOVED lines=21> */
.L_x_7250:
[----:B------:R-:W0:Y:S08]  /*06e0*/  MUFU.RCP R23, R27 ;  /* 0x0000001b00177308 */ /* 0x000e300000001000 */
[----:B------:R-:W1:Y:S01]  /*06f0*/  MUFU.RCP R22, R22 ;  /* 0x0000001600167308 */ /* 0x000e620000001000 */
[----:B0----5:R-:W-:Y:S01]  /*0700*/  FMUL.FTZ R8, R23, R8 ;  /* 0x0000000817087220 */ /* 0x021fe20000410000 */
[----:B-1----:R-:W-:Y:S01]  /*0710*/  FMUL.FTZ R9, R22, R9 ;  /* 0x0000000916097220 */ /* 0x002fe20000410000 */
[----:B------:R-:W-:Y:S06]  /*0720*/  BRA `(.L_x_7251) ;  /* 0x0000000000207947 */ /* 0x000fec0003800000 */
.L_x_7249:
        /* <DEDUP_REMOVED lines=8> */
.L_x_7251:
[----:B------:R-:W-:Y:S05]  /*07b0*/  BSYNC B0 ;  /* 0x0000000000007941 */ /* 0x000fea0003800000 */
.L_x_7248:
        /* <DEDUP_REMOVED lines=21> */
.L_x_7254:
[----:B------:R-:W0:Y:S08]  /*0910*/  MUFU.RCP R13, R13 ;  /* 0x0000000d000d7308 */ /* 0x000e300000001000 */
[----:B------:R-:W1:Y:S01]  /*0920*/  MUFU.RCP R12, R22 ;  /* 0x00000016000c7308 */ /* 0x000e620000001000 */
[----:B0-----:R-:W-:Y:S01]  /*0930*/  FMUL.FTZ R10, R13, R10 ;  /* 0x0000000a0d0a7220 */ /* 0x001fe20000410000 */
[----:B-1----:R-:W-:Y:S01]  /*0940*/  FMUL.FTZ R11, R12, R11 ;  /* 0x0000000b0c0b7220 */ /* 0x002fe20000410000 */
[----:B------:R-:W-:Y:S06]  /*0950*/  BRA `(.L_x_7255) ;  /* 0x0000000000207947 */ /* 0x000fec0003800000 */
.L_x_7253:
        /* <DEDUP_REMOVED lines=8> */
.L_x_7255:
[----:B------:R-:W-:Y:S05]  /*09e0*/  BSYNC B0 ;  /* 0x0000000000007941 */ /* 0x000fea0003800000 */
.L_x_7252:
        /* <DEDUP_REMOVED lines=21> */
.L_x_7258:
[----:B------:R-:W0:Y:S08]  /*0b40*/  MUFU.RCP R13, R13 ;  /* 0x0000000d000d7308 */ /* 0x000e300000001000 */
[----:B------:R-:W1:Y:S01]  /*0b50*/  MUFU.RCP R12, R12 ;  /* 0x0000000c000c7308 */ /* 0x000e620000001000 */
[----:B0-----:R-:W-:Y:S01]  /*0b60*/  FMUL.FTZ R14, R13, R14 ;  /* 0x0000000e0d0e7220 */ /* 0x001fe20000410000 */
[----:B-1----:R-:W-:Y:S01]  /*0b70*/  FMUL.FTZ R15, R12, R15 ;  /* 0x0000000f0c0f7220 */ /* 0x002fe20000410000 */
[----:B------:R-:W-:Y:S06]  /*0b80*/  BRA `(.L_x_7259) ;  /* 0x0000000000207947 */ /* 0x000fec0003800000 */
.L_x_7257:
        /* <DEDUP_REMOVED lines=8> */
.L_x_7259:
[----:B------:R-:W-:Y:S05]  /*0c10*/  BSYNC B0 ;  /* 0x0000000000007941 */ /* 0x000fea0003800000 */
.L_x_7256:
        /* <DEDUP_REMOVED lines=21> */
.L_x_7262:
[----:B------:R-:W0:Y:S08]  /*0d70*/  MUFU.RCP R13, R13 ;  /* 0x0000000d000d7308 */ /* 0x000e300000001000 */
[----:B------:R-:W1:Y:S01]  /*0d80*/  MUFU.RCP R12, R12 ;  /* 0x0000000c000c7308 */ /* 0x000e620000001000 */
[----:B0-----:R-:W-:Y:S01]  /*0d90*/  FMUL.FTZ R18, R13, R18 ;  /* 0x000000120d127220 */ /* 0x001fe20000410000 */
[----:B-1----:R-:W-:Y:S01]  /*0da0*/  FMUL.FTZ R19, R12, R19 ;  /* 0x000000130c137220 */ /* 0x002fe20000410000 */
[----:B------:R-:W-:Y:S06]  /*0db0*/  BRA `(.L_x_7263) ;  /* 0x0000000000207947 */ /* 0x000fec0003800000 */
.L_x_7261:
        /* <DEDUP_REMOVED lines=8> */
.L_x_7263:
[----:B------:R-:W-:Y:S05]  /*0e40*/  BSYNC B0 ;  /* 0x0000000000007941 */ /* 0x000fea0003800000 */
.L_x_7260:
[----:B------:R-:W-:Y:S01]  /*0e50*/  @P0 LEA R20, P6, R2, UR6, 0x3 ;  /* 0x0000000602140c11 */ /* 0x000fe2000f8c18ff */
[----:B------:R-:W-:Y:S01]  /*0e60*/  ULEA UR4, UP0, UR11, UR4, 0x2 ;  /* 0x000000040b047291 */ /* 0x000fe2000f80103f */
[----:B------:R-:W-:Y:S02]  /*0e70*/  @!P1 LEA R16, P5, R4, UR6, 0x3 ;  /* 0x0000000604109c11 */ /* 0x000fe4000f8a18ff */
[----:B------:R-:W-:Y:S01]  /*0e80*/  @!P2 LEA R12, P4, R6, UR6, 0x3 ;  /* 0x00000006060cac11 */ /* 0x000fe2000f8818ff */
[----:B------:R-:W-:Y:S01]  /*0e90*/  ULEA.HI.X UR5, UR11, UR5, URZ, 0x2, UP0 ;  /* 0x000000050b057291 */ /* 0x000fe200080f143f */
[----:B------:R-:W-:Y:S01]  /*0ea0*/  @P0 LEA.HI.X R21, R2, UR7, R3, 0x3, P6 ;  /* 0x0000000702150c11 */ /* 0x000fe2000b0f1c03 */
[----:B------:R-:W-:Y:S01]  /*0eb0*/  UISETP.LT.U32.AND UP1, UPT, UR4, UR14, UPT ;  /* 0x0000000e0400728c */ /* 0x000fe2000bf21070 */
[----:B------:R-:W-:Y:S01]  /*0ec0*/  @!P3 LEA R2, P6, R24, UR6, 0x3 ;  /* 0x000000061802bc11 */ /* 0x000fe2000f8c18ff */
[----:B------:R-:W-:Y:S01]  /*0ed0*/  UISETP.GE.U32.AND UP0, UPT, UR4, 0x10000, UPT ;  /* 0x000100000400788c */ /* 0x000fe2000bf06070 */
[----:B------:R-:W-:Y:S01]  /*0ee0*/  @!P1 LEA.HI.X R17, R4, UR7, R5, 0x3, P5 ;  /* 0x0000000704119c11 */ /* 0x000fe2000a8f1c05 */
[----:B------:R1:W-:Y:S01]  /*0ef0*/  @P0 STG.E.64 desc[UR12][R20.64], R8 ;  /* 0x0000000814000986 */ /* 0x0003e2000c101b0c */
[----:B------:R-:W-:Y:S01]  /*0f00*/  @!P2 LEA.HI.X R13, R6, UR7, R7, 0x3, P4 ;  /* 0x00000007060dac11 */ /* 0x000fe2000a0f1c07 */
[----:B------:R-:W-:Y:S01]  /*0f10*/  UISETP.GE.U32.AND.EX UP0, UPT, UR5, URZ, UPT, UP0 ;  /* 0x0000003f0500728c */ /* 0x000fe2000bf06100 */
[----:B------:R-:W-:Y:S01]  /*0f20*/  @!P3 LEA.HI.X R3, R24, UR7, R25, 0x3, P6 ;  /* 0x000000071803bc11 */ /* 0x000fe2000b0f1c19 */
[----:B------:R1:W-:Y:S01]  /*0f30*/  @!P1 STG.E.64 desc[UR12][R16.64], R10 ;  /* 0x0000000a10009986 */ /* 0x0003e2000c101b0c */
[----:B------:R-:W-:-:S02]  /*0f40*/  PLOP3.LUT P0, PT, PT, PT, UP1, 0x80, 0x0 ;  /* 0x000000000000781c */ /* 0x000fc40003f0f018 */
[----:B------:R-:W-:Y:S01]  /*0f50*/  MOV R4, UR5 ;  /* 0x0000000500047c02 */ /* 0x000fe20008000f00 */
[----:B------:R1:W-:Y:S01]  /*0f60*/  @!P2 STG.E.64 desc[UR12][R12.64], R14 ;  /* 0x0000000e0c00a986 */ /* 0x0003e2000c101b0c */
[----:B------:R-:W-:Y:S02]  /*0f70*/  PLOP3.LUT P1, PT, PT, PT, UP0, 0x80, 0x0 ;  /* 0x000000000000781c */ /* 0x000fe40003f2f008 */
[----:B------:R-:W-:Y:S01]  /*0f80*/  ISETP.LT.AND.EX P0, PT, R4, UR10, PT, P0 ;  /* 0x0000000a04007c0c */ /* 0x000fe2000bf01300 */
[----:B------:R1:W-:-:S12]  /*0f90*/  @!P3 STG.E.64 desc[UR12][R2.64], R18 ;  /* 0x000000120200b986 */ /* 0x0003d8000c101b0c */
[----:B------:R-:W-:Y:S05]  /*0fa0*/  @!P1 BRA P0, `(.L_x_7264) ;  /* 0xfffffff0008c9947 */ /* 0x000fea000003ffff */
[----:B------:R-:W-:Y:S05]  /*0fb0*/  EXIT ;  /* 0x000000000000794d */ /* 0x000fea0003800000 */
.L_x_7247:
        /* <DEDUP_REMOVED lines=8> */
.L_x_7281:
        /* <DEDUP_REMOVED lines=32> */
.L_x_7267:
[----:B------:R-:W0:Y:S08]  /*1240*/  MUFU.RCP R17, R17 ;  /* 0x0000001100117308 */ /* 0x000e300000001000 */
[----:B------:R-:W1:Y:S01]  /*1250*/  MUFU.RCP R16, R22 ;  /* 0x0000001600107308 */ /* 0x000e620000001000 */
[----:B0----5:R-:W-:Y:S01]  /*1260*/  FMUL.FTZ R12, R12, R17 ;  /* 0x000000110c0c7220 */ /* 0x021fe20000410000 */
[----:B-1----:R-:W-:Y:S01]  /*1270*/  FMUL.FTZ R13, R13, R16 ;  /* 0x000000100d0d7220 */ /* 0x002fe20000410000 */
[----:B------:R-:W-:Y:S06]  /*1280*/  BRA `(.L_x_7268) ;  /* 0x0000000000207947 */ /* 0x000fec0003800000 */
.L_x_7266:
        /* <DEDUP_REMOVED lines=8> */
.L_x_7268:
[----:B------:R-:W-:Y:S05]  /*1310*/  BSYNC B0 ;  /* 0x0000000000007941 */ /* 0x000fea0003800000 */
.L_x_7265:
        /* <DEDUP_REMOVED lines=21> */
.L_x_7271:
[----:B------:R-:W0:Y:S08]  /*1470*/  MUFU.RCP R17, R17 ;  /* 0x0000001100117308 */ /* 0x000e300000001000 */
[----:B------:R-:W1:Y:S01]  /*1480*/  MUFU.RCP R16, R16 ;  /* 0x0000001000107308 */ /* 0x000e620000001000 */
[----:B0-----:R-:W-:Y:S01]  /*1490*/  FMUL.FTZ R14, R14, R17 ;  /* 0x000000110e0e7220 */ /* 0x001fe20000410000 */
[----:B-1----:R-:W-:Y:S01]  /*14a0*/  FMUL.FTZ R15, R15, R16 ;  /* 0x000000100f0f7220 */ /* 0x002fe20000410000 */
[----:B------:R-:W-:Y:S06]  /*14b0*/  BRA `(.L_x_7272) ;  /* 0x0000000000207947 */ /* 0x000fec0003800000 */
.L_x_7270:
        /* <DEDUP_REMOVED lines=8> */
.L_x_7272:
[----:B------:R-:W-:Y:S05]  /*1540*/  BSYNC B0 ;  /* 0x0000000000007941 */ /* 0x000fea0003800000 */
.L_x_7269:
        /* <DEDUP_REMOVED lines=21> */
.L_x_7275:
[----:B------:R-:W0:Y:S08]  /*16a0*/  MUFU.RCP R9, R9 ;  /* 0x0000000900097308 */ /* 0x000e300000001000 */
[----:B------:R-:W1:Y:S01]  /*16b0*/  MUFU.RCP R8, R8 ;  /* 0x0000000800087308 */ /* 0x000e620000001000 */
[----:B0-----:R-:W-:Y:S01]  /*16c0*/  FMUL.FTZ R4, R4, R9 ;  /* 0x0000000904047220 */ /* 0x001fe20000410000 */
[----:B-1----:R-:W-:Y:S01]  /*16d0*/  FMUL.FTZ R5, R5, R8 ;  /* 0x0000000805057220 */ /* 0x002fe20000410000 */
[----:B------:R-:W-:Y:S06]  /*16e0*/  BRA `(.L_x_7276) ;  /* 0x0000000000207947 */ /* 0x000fec0003800000 */
.L_x_7274:
        /* <DEDUP_REMOVED lines=8> */
.L_x_7276:
[----:B------:R-:W-:Y:S05]  /*1770*/  BSYNC B0 ;  /* 0x0000000000007941 */ /* 0x000fea0003800000 */
.L_x_7273:
        /* <DEDUP_REMOVED lines=21> */
.L_x_7279:
[----:B------:R-:W0:Y:S08]  /*18d0*/  MUFU.RCP R9, R9 ;  /* 0x0000000900097308 */ /* 0x000e300000001000 */
[----:B------:R-:W1:Y:S01]  /*18e0*/  MUFU.RCP R8, R8 ;  /* 0x0000000800087308 */ /* 0x000e620000001000 */
[----:B0-----:R-:W-:Y:S01]  /*18f0*/  FMUL.FTZ R6, R6, R9 ;  /* 0x0000000906067220 */ /* 0x001fe20000410000 */
[----:B-1----:R-:W-:Y:S01]  /*1900*/  FMUL.FTZ R7, R7, R8 ;  /* 0x0000000807077220 */ /* 0x002fe20000410000 */
[----:B------:R-:W-:Y:S06]  /*1910*/  BRA `(.L_x_7280) ;  /* 0x0000000000207947 */ /* 0x000fec0003800000 */
.L_x_7278:
        /* <DEDUP_REMOVED lines=8> */
.L_x_7280:
[----:B------:R-:W-:Y:S05]  /*19a0*/  BSYNC B0 ;  /* 0x0000000000007941 */ /* 0x000fea0003800000 */
.L_x_7277:
[----:B------:R-:W-:Y:S01]  /*19b0*/  IADD3 R23, P0, R23, UR4, RZ ;  /* 0x0000000417177c10 */ /* 0x000fe2000ff1e0ff */
[----:B------:R0:W-:Y:S03]  /*19c0*/  STG.E.128 desc[UR12][R2.64], R12 ;  /* 0x0000000c02007986 */ /* 0x0001e6000c101d0c */
[C---:B------:R-:W-:Y:S01]  /*19d0*/  SHF.L.U32 R8, R23.reuse, 0x2, RZ ;  /* 0x0000000217087819 */ /* 0x040fe200000006ff */
[----:B------:R0:W-:Y:S01]  /*19e0*/  STG.E.128 desc[UR12][R2.64+0x10], R4 ;  /* 0x0000100402007986 */ /* 0x0001e2000c101d0c */
[----:B------:R-:W-:Y:S02]  /*19f0*/  IADD3.X R0, RZ, R0, RZ, P0, !PT ;  /* 0x00000000ff007210 */ /* 0x000fe400007fe4ff */
[----:B------:R-:W-:Y:S02]  /*1a00*/  ISETP.GE.U32.AND P0, PT, R8, UR14, PT ;  /* 0x0000000e08007c0c */ /* 0x000fe4000bf06070 */
[----:B------:R-:W-:-:S02]  /*1a10*/  SHF.L.U64.HI R8, R23, 0x2, R0 ;  /* 0x0000000217087819 */ /* 0x000fc40000010200 */
[----:B------:R-:W-:Y:S02]  /*1a20*/  ISETP.LT.U32.AND P1, PT, R23, 0x4000, PT ;  /* 0x000040001700780c */ /* 0x000fe40003f21070 */
[----:B------:R-:W-:Y:S02]  /*1a30*/  ISETP.GE.AND.EX P0, PT, R8, UR10, PT, P0 ;  /* 0x0000000a08007c0c */ /* 0x000fe4000bf06300 */
[----:B------:R-:W-:-:S13]  /*1a40*/  ISETP.LT.U32.AND.EX P1, PT, R0, RZ, PT, P1 ;  /* 0x000000ff0000720c */ /* 0x000fda0003f21110 */
[----:B0-----:R-:W-:Y:S05]  /*1a50*/  @!P0 BRA P1, `(.L_x_7281) ;  /* 0xfffffff400788947 */ /* 0x001fea000083ffff */
[----:B------:R-:W-:Y:S05]  /*1a60*/  EXIT ;  /* 0x000000000000794d */ /* 0x000fea0003800000 */
.L_x_7282:
        /* <DEDUP_REMOVED lines=9> */
.L_x_8131:


//--------------------- .text._ZN2at6native55_GLOBAL__N__de093ff9_22_ForeachBinaryOpList_cu_a911ec4325multi_tensor_apply_kernelINS1_18TensorListMetadataILi2EEENS1_24BinaryOpListAlphaFunctorIN3c107complexIdEELi2ELi2ELi0EEEJSt7dividesIS8_ES8_EEEvT_T0_DpT1_ --------------------------
	.section	.text._ZN2at6native55_GLOBAL__N__de093ff9_22_ForeachBinaryOpList_cu_a911ec4325multi_tensor_apply_kernelINS1_18TensorListMetadataILi2EEENS1_24BinaryOpListAlphaFunctorIN3c107complexIdEELi2ELi2ELi0EEEJSt7dividesIS8_ES8_EEEvT_T0_DpT1_,"ax",@progbits
	.align	128
.text._ZN2at6native55_GLOBAL__N__de093ff9_22_ForeachBinaryOpList_cu_a911ec4325multi_tensor_apply_kernelINS1_18TensorListMetadataILi2EEENS1_24BinaryOpListAlphaFunctorIN3c107complexIdEELi2ELi2ELi0EEEJSt7dividesIS8_ES8_EEEvT_T0_DpT1_:
        .type           _ZN2at6native55_GLOBAL__N__de093ff9_22_ForeachBinaryOpList_cu_a911ec4325multi_tensor_apply_kernelINS1_18TensorListMetadataILi2EEENS1_24BinaryOpListAlphaFunctorIN3c107complexIdEELi2ELi2ELi0EEEJSt7dividesIS8_ES8_EEEvT_T0_DpT1_,@function
        .size           _ZN2at6native55_GLOBAL__N__de093ff9_22_ForeachBinaryOpList_cu_a911ec4325multi_tensor_apply_kernelINS1_18TensorListMetadataILi2EEENS1_24BinaryOpListAlphaFunctorIN3c107complexIdEELi2ELi2ELi0EEEJSt7dividesIS8_ES8_EEEvT_T0_DpT1_,(.L_x_8132 - _ZN2at6native55_GLOBAL__N__de093ff9_22_ForeachBinaryOpList_cu_a911ec4325multi_tensor_apply_kernelINS1_18TensorListMetadataILi2EEENS1_24BinaryOpListAlphaFunctorIN3c107complexIdEELi2ELi2ELi0EEEJSt7dividesIS8_ES8_EEEvT_T0_DpT1_)
        .other          _ZN2at6native55_GLOBAL__N__de093ff9_22_ForeachBinaryOpList_cu_a911ec4325multi_tensor_apply_kernelINS1_18TensorListMetadataILi2EEENS1_24BinaryOpListAlphaFunctorIN3c107complexIdEELi2ELi2ELi0EEEJSt7dividesIS8_ES8_EEEvT_T0_DpT1_,@"STO_CUDA_ENTRY STV_DEFAULT"
_ZN2at6native55_GLOBAL__N__de093ff9_22_ForeachBinaryOpList_cu_a911ec4325multi_tensor_apply_kernelINS1_18TensorListMetadataILi2EEENS1_24BinaryOpListAlphaFunctorIN3c107complexIdEELi2ELi2ELi0EEEJSt7dividesIS8_ES8_EEEvT_T0_DpT1_:
        /* <DEDUP_REMOVED lines=31> */
.L_x_7348:
        /* <DEDUP_REMOVED lines=12> */
[----:B------:R-:W-:Y:S01]  /*02b0*/  ISETP.GT.U32.AND P2, PT, R39, 0xffff, PT ;  /* 0x0000ffff2700780c */ /* 0x000fe20003f44070 */
[----:B------:R-:W-:Y:S01]  /*02c0*/  IMAD.X R38, RZ, RZ, R11, P6 ;  /* 0x000000ffff267224 */ /* 0x000fe200030e060b */
[----:B------:R-:W-:Y:S02]  /*02d0*/  ISETP.LT.AND.EX P0, PT, R11, UR10, !P0, P1 ;  /* 0x0000000a0b007c0c */ /* 0x000fe4000c701310 */
[----:B------:R-:W-:Y:S02]  /*02e0*/  CS2R R32, SRZ ;  /* 0x0000000000207805 */ /* 0x000fe4000001ff00 */
[----:B------:R-:W-:Y:S02]  /*02f0*/  IADD3 R41, P1, R0, UR11, RZ ;  /* 0x0000000b00297c10 */ /* 0x000fe4000ff3e0ff */
[----:B------:R-:W-:-:S02]  /*0300*/  ISETP.GT.U32.AND.EX P2, PT, R38, RZ, PT, P2 ;  /* 0x000000ff2600720c */ /* 0x000fc40003f44120 */
[C---:B------:R-:W-:Y:S01]  /*0310*/  ISETP.GT.U32.AND P3, PT, R41.reuse, 0xffff, PT ;  /* 0x0000ffff2900780c */ /* 0x040fe20003f64070 */
[----:B------:R-:W-:Y:S01]  /*0320*/  IMAD.X R40, RZ, RZ, R11, P1 ;  /* 0x000000ffff287224 */ /* 0x000fe200008e060b */
[----:B------:R-:W-:-:S04]  /*0330*/  ISETP.GE.U32.AND P1, PT, R41, UR14, PT ;  /* 0x0000000e29007c0c */ /* 0x000fc8000bf26070 */
[----:B------:R-:W-:Y:S02]  /*0340*/  ISETP.GT.U32.AND.EX P3, PT, R40, RZ, PT, P3 ;  /* 0x000000ff2800720c */ /* 0x000fe40003f64130 */
[C---:B------:R-:W-:Y:S02]  /*0350*/  @P0 LEA R8, P5, R0.reuse, UR8, 0x4 ;  /* 0x0000000800080c11 */ /* 0x040fe4000f8a20ff */
[C---:B------:R-:W-:Y:S02]  /*0360*/  @P0 LEA R2, P4, R0.reuse, UR6, 0x4 ;  /* 0x0000000600020c11 */ /* 0x040fe4000f8820ff */
[C-C-:B------:R-:W-:Y:S02]  /*0370*/  @P0 LEA.HI.X R9, R0.reuse, UR9, R11.reuse, 0x4, P5 ;  /* 0x0000000900090c11 */ /* 0x140fe4000a8f240b */
[----:B------:R-:W-:Y:S02]  /*0380*/  @P0 LEA.HI.X R3, R0, UR7, R11, 0x4, P4 ;  /* 0x0000000700030c11 */ /* 0x000fe4000a0f240b */
[----:B------:R-:W-:Y:S01]  /*0390*/  IADD3 R37, P4, R37, R0, RZ ;  /* 0x0000000025257210 */ /* 0x000fe20007f9e0ff */
[----:B------:R0:W2:Y:S01]  /*03a0*/  @P0 LDG.E.128 R4, desc[UR12][R8.64] ;  /* 0x0000000c08040981 */ /* 0x0000a2000c1e1d00 */
[----:B------:R-:W-:-:S02]  /*03b0*/  ISETP.GE.OR.EX P1, PT, R40, UR10, P3, P1 ;  /* 0x0000000a28007c0c */ /* 0x000fc40009f26710 */
[----:B------:R-:W-:Y:S01]  /*03c0*/  ISETP.GE.U32.AND P3, PT, R39, UR14, PT ;  /* 0x0000000e27007c0c */ /* 0x000fe2000bf66070 */
[----:B------:R-:W-:Y:S01]  /*03d0*/  IMAD.X R36, RZ, RZ, R11, P4 ;  /* 0x000000ffff247224 */ /* 0x000fe200020e060b */
[C---:B------:R-:W-:Y:S02]  /*03e0*/  ISETP.GT.U32.AND P4, PT, R37.reuse, 0xffff, PT ;  /* 0x0000ffff2500780c */ /* 0x040fe40003f84070 */
[----:B------:R-:W-:Y:S02]  /*03f0*/  CS2R R30, SRZ ;  /* 0x00000000001e7805 */ /* 0x000fe4000001ff00 */
[----:B------:R-:W-:Y:S02]  /*0400*/  ISETP.GE.OR.EX P2, PT, R38, UR10, P2, P3 ;  /* 0x0000000a26007c0c */ /* 0x000fe40009746730 */
[----:B------:R-:W-:Y:S02]  /*0410*/  CS2R R28, SRZ ;  /* 0x00000000001c7805 */ /* 0x000fe4000001ff00 */
[----:B------:R-:W-:-:S02]  /*0420*/  ISETP.GE.U32.AND P3, PT, R37, UR14, PT ;  /* 0x0000000e25007c0c */ /* 0x000fc4000bf66070 */
[----:B------:R-:W-:Y:S02]  /*0430*/  CS2R R22, SRZ ;  /* 0x0000000000167805 */ /* 0x000fe4000001ff00 */
[C---:B------:R-:W-:Y:S02]  /*0440*/  ISETP.GT.U32.AND.EX P4, PT, R36.reuse, RZ, PT, P4 ;  /* 0x000000ff2400720c */ /* 0x040fe40003f84140 */
[----:B------:R-:W-:Y:S01]  /*0450*/  CS2R R20, SRZ ;  /* 0x0000000000147805 */ /* 0x000fe2000001ff00 */
[----:B------:R1:W5:Y:S01]  /*0460*/  @P0 LDG.E.128 R32, desc[UR12][R2.64] ;  /* 0x0000000c02200981 */ /* 0x000362000c1e1d00 */
[C---:B------:R-:W-:Y:S02]  /*0470*/  @!P1 LEA R10, P5, R41.reuse, UR6, 0x4 ;  /* 0x00000006290a9c11 */ /* 0x040fe4000f8a20ff */
[----:B------:R-:W-:Y:S02]  /*0480*/  ISETP.GE.OR.EX P3, PT, R36, UR10, P4, P3 ;  /* 0x0000000a24007c0c */ /* 0x000fe4000a766730 */
[----:B------:R-:W-:-:S02]  /*0490*/  @!P1 LEA.HI.X R11, R41, UR7, R40, 0x4, P5 ;  /* 0x00000007290b9c11 */ /* 0x000fc4000a8f2428 */
[C---:B0-----:R-:W-:Y:S02]  /*04a0*/  @!P2 LEA R8, P5, R39.reuse, UR6, 0x4 ;  /* 0x000000062708ac11 */ /* 0x041fe4000f8a20ff */
[C---:B------:R-:W-:Y:S01]  /*04b0*/  @!P2 LEA R44, P4, R39.reuse, UR8, 0x4 ;  /* 0x00000008272cac11 */ /* 0x040fe2000f8820ff */
[----:B------:R0:W5:Y:S01]  /*04c0*/  @!P1 LDG.E.128 R28, desc[UR12][R10.64] ;  /* 0x0000000c0a1c9981 */ /* 0x000162000c1e1d00 */
[C-C-:B------:R-:W-:Y:S02]  /*04d0*/  @!P2 LEA.HI.X R9, R39.reuse, UR7, R38.reuse, 0x4, P5 ;  /* 0x000000072709ac11 */ /* 0x140fe4000a8f2426 */
[----:B------:R-:W-:Y:S02]  /*04e0*/  @!P2 LEA.HI.X R45, R39, UR9, R38, 0x4, P4 ;  /* 0x00000009272dac11 */ /* 0x000fe4000a0f2426 */
[----:B-1----:R-:W-:Y:S01]  /*04f0*/  @!P1 LEA R2, P6, R41, UR8, 0x4 ;  /* 0x0000000829029c11 */ /* 0x002fe2000f8c20ff */
[----:B------:R1:W5:Y:S01]  /*0500*/  @!P2 LDG.E.128 R20, desc[UR12][R8.64] ;  /* 0x0000000c0814a981 */ /* 0x000362000c1e1d00 */
[----:B------:R-:W-:-:S02]  /*0510*/  @!P3 LEA R46, P5, R37, UR6, 0x4 ;  /* 0x00000006252ebc11 */ /* 0x000fc4000f8a20ff */
[----:B------:R-:W-:Y:S02]  /*0520*/  @!P3 LEA R48, P4, R37, UR8, 0x4 ;  /* 0x000000082530bc11 */ /* 0x000fe4000f8820ff */
        /* <DEDUP_REMOVED lines=8> */
[----:B------:R-:W-:Y:S01]  /*05b0*/  @!P1 LEA.HI.X R3, R41, UR9, R40, 0x4, P6 ;  /* 0x0000000929039c11 */ /* 0x000fe2000b0f2428 */
[----:B------:R0:W5:Y:S01]  /*05c0*/  @!P2 LDG.E.128 R16, desc[UR12][R44.64] ;  /* 0x0000000c2c10a981 */ /* 0x000162000c1e1d00 */
[C-C-:B------:R-:W-:Y:S02]  /*05d0*/  @!P3 LEA.HI.X R47, R37.reuse, UR7, R36.reuse, 0x4, P5 ;  /* 0x00000007252fbc11 */ /* 0x140fe4000a8f2424 */
[----:B------:R-:W-:Y:S01]  /*05e0*/  @!P3 LEA.HI.X R49, R37, UR9, R36, 0x4, P4 ;  /* 0x000000092531bc11 */ /* 0x000fe2000a0f2424 */
[----:B------:R0:W5:Y:S04]  /*05f0*/  @!P1 LDG.E.128 R24, desc[UR12][R2.64] ;  /* 0x0000000c02189981 */ /* 0x000168000c1e1d00 */
[----:B------:R0:W5:Y:S04]  /*0600*/  @!P3 LDG.E.128 R12, desc[UR12][R46.64] ;  /* 0x0000000c2e0cb981 */ /* 0x000168000c1e1d00 */
[----:B------:R0:W5:Y:S01]  /*0610*/  @!P3 LDG.E.128 R8, desc[UR12][R48.64] ;  /* 0x0000000c3008b981 */ /* 0x000162000c1e1d00 */
        /* <DEDUP_REMOVED lines=30> */
[----:B-----5:R-:W-:Y:S05]  /*0800*/  CALL.REL.NOINC `($__internal_10_$__cuda_sm20_div_rn_f64_full) ;  /* 0x0000005000747944 */ /* 0x020fea0003c00000 */
[----:B------:R-:W-:Y:S02]  /*0810*/  IMAD.MOV.U32 R46, RZ, RZ, R2 ;  /* 0x000000ffff2e7224 */ /* 0x000fe400078e0002 */
[----:B------:R-:W-:-:S07]  /*0820*/  IMAD.MOV.U32 R47, RZ, RZ, R3 ;  /* 0x000000ffff2f7224 */ /* 0x000fce00078e0003 */
.L_x_7288:
[----:B------:R-:W-:Y:S05]  /*0830*/  BSYNC B2 ;  /* 0x0000000000027941 */ /* 0x000fea0003800000 */
.L_x_7287:
        /* <DEDUP_REMOVED lines=15> */
[----:B-----5:R-:W-:Y:S05]  /*0930*/  CALL.REL.NOINC `($__internal_9_$__cuda_sm20_dblrcp_rn_slowpath_v3) ;  /* 0x0000004c007c7944 */ /* 0x020fea0003c00000 */
[----:B------:R-:W-:Y:S02]  /*0940*/  IMAD.MOV.U32 R6, RZ, RZ, R2 ;  /* 0x000000ffff067224 */ /* 0x000fe400078e0002 */
[----:B------:R-:W-:-:S07]  /*0950*/  IMAD.MOV.U32 R7, RZ, RZ, R3 ;  /* 0x000000ffff077224 */ /* 0x000fce00078e0003 */
.L_x_7290:
[----:B------:R-:W-:Y:S05]  /*0960*/  BSYNC B2 ;  /* 0x0000000000027941 */ /* 0x000fea0003800000 */
.L_x_7289:
[C---:B-----5:R-:W-:Y:S02]  /*0970*/  DFMA R2, R46.reuse, R34, R32 ;  /* 0x000000222e02722b */ /* 0x060fe40000000020 */
[----:B------:R-:W-:-:S06]  /*0980*/  DFMA R34, R46, -R32, R34 ;  /* 0x800000202e22722b */ /* 0x000fcc0000000022 */
[-C--:B------:R-:W-:Y:S02]  /*0990*/  DMUL R32, R2, R6.reuse ;  /* 0x0000000602207228 */ /* 0x080fe40000000000 */
[----:B------:R-:W-:Y:S01]  /*09a0*/  DMUL R34, R34, R6 ;  /* 0x0000000622227228 */ /* 0x000fe20000000000 */
[----:B------:R-:W-:Y:S10]  /*09b0*/  BRA `(.L_x_7291) ;  /* 0x0000000400887947 */ /* 0x000ff40003800000 */
.L_x_7286:
        /* <DEDUP_REMOVED lines=19> */
[----:B------:R-:W-:Y:S05]  /*0af0*/  CALL.REL.NOINC `($__internal_10_$__cuda_sm20_div_rn_f64_full) ;  /* 0x0000004c00b87944 */ /* 0x000fea0003c00000 */
.L_x_7293:
[----:B------:R-:W-:Y:S05]  /*0b00*/  BSYNC B2 ;  /* 0x0000000000027941 */ /* 0x000fea0003800000 */
.L_x_7292:
        /* <DEDUP_REMOVED lines=23> */
[----:B------:R-:W-:Y:S05]  /*0c80*/  CALL.REL.NOINC `($__internal_10_$__cuda_sm20_div_rn_f64_full) ;  /* 0x0000004c00547944 */ /* 0x000fea0003c00000 */
[----:B------:R-:W-:Y:S02]  /*0c90*/  IMAD.MOV.U32 R4, RZ, RZ, R2 ;  /* 0x000000ffff047224 */ /* 0x000fe400078e0002 */
[----:B------:R-:W-:-:S07]  /*0ca0*/  IMAD.MOV.U32 R5, RZ, RZ, R3 ;  /* 0x000000ffff057224 */ /* 0x000fce00078e0003 */
.L_x_7295:
[----:B------:R-:W-:Y:S05]  /*0cb0*/  BSYNC B2 ;  /* 0x0000000000027941 */ /* 0x000fea0003800000 */
.L_x_7294:
[----:B------:R-:W-:Y:S02]  /*0cc0*/  IMAD.MOV.U32 R34, RZ, RZ, R4 ;  /* 0x000000ffff227224 */ /* 0x000fe400078e0004 */
[----:B------:R-:W-:Y:S01]  /*0cd0*/  IMAD.MOV.U32 R35, RZ, RZ, R5 ;  /* 0x000000ffff237224 */ /* 0x000fe200078e0005 */
[----:B------:R-:W-:Y:S06]  /*0ce0*/  BRA `(.L_x_7291) ;  /* 0x0000000000bc7947 */ /* 0x000fec0003800000 */
.L_x_7285:
        /* <DEDUP_REMOVED lines=20> */
[----:B-----5:R-:W-:Y:S05]  /*0e30*/  CALL.REL.NOINC `($__internal_10_$__cuda_sm20_div_rn_f64_full) ;  /* 0x0000004800e87944 */ /* 0x020fea0003c00000 */
[----:B------:R-:W-:Y:S02]  /*0e40*/  IMAD.MOV.U32 R46, RZ, RZ, R2 ;  /* 0x000000ffff2e7224 */ /* 0x000fe400078e0002 */
[----:B------:R-:W-:-:S07]  /*0e50*/  IMAD.MOV.U32 R47, RZ, RZ, R3 ;  /* 0x000000ffff2f7224 */ /* 0x000fce00078e0003 */
.L_x_7297:
[----:B------:R-:W-:Y:S05]  /*0e60*/  BSYNC B2 ;  /* 0x0000000000027941 */ /* 0x000fea0003800000 */
.L_x_7296:
        /* <DEDUP_REMOVED lines=15> */
[----:B-----5:R-:W-:Y:S05]  /*0f60*/  CALL.REL.NOINC `($__internal_9_$__cuda_sm20_dblrcp_rn_slowpath_v3) ;  /* 0x0000004400f07944 */ /* 0x020fea0003c00000 */
[----:B------:R-:W-:Y:S02]  /*0f70*/  IMAD.MOV.U32 R6, RZ, RZ, R2 ;  /* 0x000000ffff067224 */ /* 0x000fe400078e0002 */
[----:B------:R-:W-:-:S07]  /*0f80*/  IMAD.MOV.U32 R7, RZ, RZ, R3 ;  /* 0x000000ffff077224 */ /* 0x000fce00078e0003 */
.L_x_7299:
[----:B------:R-:W-:Y:S05]  /*0f90*/  BSYNC B2 ;  /* 0x0000000000027941 */ /* 0x000fea0003800000 */
.L_x_7298:
[C---:B-----5:R-:W-:Y:S02]  /*0fa0*/  DFMA R2, R46.reuse, R32, R34 ;  /* 0x000000202e02722b */ /* 0x060fe40000000022 */
[----:B------:R-:W-:-:S06]  /*0fb0*/  DFMA R34, R46, R34, -R32 ;  /* 0x000000222e22722b */ /* 0x000fcc0000000820 */
[-C--:B------:R-:W-:Y:S02]  /*0fc0*/  DMUL R32, R2, R6.reuse ;  /* 0x0000000602207228 */ /* 0x080fe40000000000 */
[----:B------:R-:W-:-:S11]  /*0fd0*/  DMUL R34, R34, R6 ;  /* 0x0000000622227228 */ /* 0x000fd60000000000 */
.L_x_7291:
[----:B------:R-:W-:Y:S05]  /*0fe0*/  BSYNC B1 ;  /* 0x0000000000017941 */ /* 0x000fea0003800000 */
.L_x_7284:
        /* <DEDUP_REMOVED lines=33> */
.L_x_7304:
[----:B------:R-:W-:Y:S05]  /*1200*/  BSYNC B2 ;  /* 0x0000000000027941 */ /* 0x000fea0003800000 */
.L_x_7303:
        /* <DEDUP_REMOVED lines=16> */
[----:B------:R-:W-:Y:S05]  /*1310*/  CALL.REL.NOINC `($__internal_9_$__cuda_sm20_dblrcp_rn_slowpath_v3) ;  /* 0x0000004400047944 */ /* 0x000fea0003c00000 */
.L_x_7306:
[----:B------:R-:W-:Y:S05]  /*1320*/  BSYNC B2 ;  /* 0x0000000000027941 */ /* 0x000fea0003800000 */
.L_x_7305:
[C---:B------:R-:W-:Y:S02]  /*1330*/  DFMA R24, R46.reuse, R30, R28 ;  /* 0x0000001e2e18722b */ /* 0x040fe4000000001c */
[----:B------:R-:W-:-:S06]  /*1340*/  DFMA R26, R46, -R28, R30 ;  /* 0x8000001c2e1a722b */ /* 0x000fcc000000001e */
[-C--:B------:R-:W-:Y:S02]  /*1350*/  DMUL R24, R24, R2.reuse ;  /* 0x0000000218187228 */ /* 0x080fe40000000000 */
[----:B------:R-:W-:Y:S01]  /*1360*/  DMUL R26, R26, R2 ;  /* 0x000000021a1a7228 */ /* 0x000fe20000000000 */
[----:B------:R-:W-:Y:S10]  /*1370*/  BRA `(.L_x_7307) ;  /* 0x0000000400747947 */ /* 0x000ff40003800000 */
.L_x_7302:
        /* <DEDUP_REMOVED lines=19> */
[----:B------:R-:W-:Y:S05]  /*14b0*/  CALL.REL.NOINC `($__internal_10_$__cuda_sm20_div_rn_f64_full) ;  /* 0x0000004400487944 */ /* 0x000fea0003c00000 */
.L_x_7309:
[----:B------:R-:W-:Y:S05]  /*14c0*/  BSYNC B2 ;  /* 0x0000000000027941 */ /* 0x000fea0003800000 */
.L_x_7308:
        /* <DEDUP_REMOVED lines=21> */
[----:B------:R-:W-:Y:S05]  /*1620*/  CALL.REL.NOINC `($__internal_10_$__cuda_sm20_div_rn_f64_full) ;  /* 0x0000004000ec7944 */ /* 0x000fea0003c00000 */
[----:B------:R-:W-:Y:S02]  /*1630*/  IMAD.MOV.U32 R26, RZ, RZ, R2 ;  /* 0x000000ffff1a7224 */ /* 0x000fe400078e0002 */
[----:B------:R-:W-:-:S07]  /*1640*/  IMAD.MOV.U32 R27, RZ, RZ, R3 ;  /* 0x000000ffff1b7224 */ /* 0x000fce00078e0003 */
.L_x_7311:
[----:B------:R-:W-:Y:S05]  /*1650*/  BSYNC B2 ;  /* 0x0000000000027941 */ /* 0x000fea0003800000 */
.L_x_7310:
[----:B------:R-:W-:Y:S05]  /*1660*/  BRA `(.L_x_7307) ;  /* 0x0000000000b87947 */ /* 0x000fea0003800000 */
.L_x_7301:
        /* <DEDUP_REMOVED lines=23> */
.L_x_7313:
[----:B------:R-:W-:Y:S05]  /*17e0*/  BSYNC B2 ;  /* 0x0000000000027941 */ /* 0x000fea0003800000 */
.L_x_7312:
        /* <DEDUP_REMOVED lines=17> */
.L_x_7315:
[----:B------:R-:W-:Y:S05]  /*1900*/  BSYNC B2 ;  /* 0x0000000000027941 */ /* 0x000fea0003800000 */
.L_x_7314:
[C---:B------:R-:W-:Y:S02]  /*1910*/  DFMA R24, R46.reuse, R28, R30 ;  /* 0x0000001c2e18722b */ /* 0x040fe4000000001e */
[----:B------:R-:W-:-:S06]  /*1920*/  DFMA R26, R46, R30, -R28 ;  /* 0x0000001e2e1a722b */ /* 0x000fcc000000081c */
[-C--:B------:R-:W-:Y:S02]  /*1930*/  DMUL R24, R24, R2.reuse ;  /* 0x0000000218187228 */ /* 0x080fe40000000000 */
[----:B------:R-:W-:-:S11]  /*1940*/  DMUL R26, R26, R2 ;  /* 0x000000021a1a7228 */ /* 0x000fd60000000000 */
.L_x_7307:
[----:B------:R-:W-:Y:S05]  /*1950*/  BSYNC B1 ;  /* 0x0000000000017941 */ /* 0x000fea0003800000 */
.L_x_7300:
        /* <DEDUP_REMOVED lines=30> */
[----:B------:R-:W-:Y:S05]  /*1b40*/  CALL.REL.NOINC `($__internal_10_$__cuda_sm20_div_rn_f64_full) ;  /* 0x0000003c00a47944 */ /* 0x000fea0003c00000 */
[----:B------:R-:W-:Y:S01]  /*1b50*/  IMAD.MOV.U32 R28, RZ, RZ, R2 ;  /* 0x000000ffff1c7224 */ /* 0x000fe200078e0002 */
[----:B------:R-:W-:-:S07]  /*1b60*/  MOV R29, R3 ;  /* 0x00000003001d7202 */ /* 0x000fce0000000f00 */
.L_x_7320:
[----:B------:R-:W-:Y:S05]  /*1b70*/  BSYNC B2 ;  /* 0x0000000000027941 */ /* 0x000fea0003800000 */
.L_x_7319:
        /* <DEDUP_REMOVED lines=17> */
.L_x_7322:
[----:B------:R-:W-:Y:S05]  /*1c90*/  BSYNC B2 ;  /* 0x0000000000027941 */ /* 0x000fea0003800000 */
.L_x_7321:
[C---:B------:R-:W-:Y:S02]  /*1ca0*/  DFMA R16, R28.reuse, R22, R20 ;  /* 0x000000161c10722b */ /* 0x040fe40000000014 */
[----:B------:R-:W-:-:S06]  /*1cb0*/  DFMA R18, R28, -R20, R22 ;  /* 0x800000141c12722b */ /* 0x000fcc0000000016 */
[-C--:B------:R-:W-:Y:S02]  /*1cc0*/  DMUL R16, R16, R2.reuse ;  /* 0x0000000210107228 */ /* 0x080fe40000000000 */
[----:B------:R-:W-:Y:S01]  /*1cd0*/  DMUL R18, R18, R2 ;  /* 0x0000000212127228 */ /* 0x000fe20000000000 */
[----:B------:R-:W-:Y:S10]  /*1ce0*/  BRA `(.L_x_7323) ;  /* 0x0000000400747947 */ /* 0x000ff40003800000 */
.L_x_7318:
        /* <DEDUP_REMOVED lines=18> */
[----:B------:R-:W-:-:S07]  /*1e10*/  MOV R0, 0x1e30 ;  /* 0x00001e3000007802 */ /* 0x000fce0000000f00 */
[----:B------:R-:W-:Y:S05]  /*1e20*/  CALL.REL.NOINC `($__internal_10_$__cuda_sm20_div_rn_f64_full) ;  /* 0x0000003800ec7944 */ /* 0x000fea0003c00000 */
.L_x_7325:
[----:B------:R-:W-:Y:S05]  /*1e30*/  BSYNC B2 ;  /* 0x0000000000027941 */ /* 0x000fea0003800000 */
.L_x_7324:
        /* <DEDUP_REMOVED lines=24> */
.L_x_7327:
[----:B------:R-:W-:Y:S05]  /*1fc0*/  BSYNC B2 ;  /* 0x0000000000027941 */ /* 0x000fea0003800000 */
.L_x_7326:
[----:B------:R-:W-:Y:S05]  /*1fd0*/  BRA `(.L_x_7323) ;  /* 0x0000000000b87947 */ /* 0x000fea0003800000 */
.L_x_7317:
        /* <DEDUP_REMOVED lines=23> */
.L_x_7329:
[----:B------:R-:W-:Y:S05]  /*2150*/  BSYNC B2 ;  /* 0x0000000000027941 */ /* 0x000fea0003800000 */
.L_x_7328:
        /* <DEDUP_REMOVED lines=16> */
[----:B------:R-:W-:Y:S05]  /*2260*/  CALL.REL.NOINC `($__internal_9_$__cuda_sm20_dblrcp_rn_slowpath_v3) ;  /* 0x0000003400307944 */ /* 0x000fea0003c00000 */
.L_x_7331:
[----:B------:R-:W-:Y:S05]  /*2270*/  BSYNC B2 ;  /* 0x0000000000027941 */ /* 0x000fea0003800000 */
.L_x_7330:
[C---:B------:R-:W-:Y:S02]  /*2280*/  DFMA R16, R28.reuse, R20, R22 ;  /* 0x000000141c10722b */ /* 0x040fe40000000016 */
[----:B------:R-:W-:-:S06]  /*2290*/  DFMA R18, R28, R22, -R20 ;  /* 0x000000161c12722b */ /* 0x000fcc0000000814 */
[-C--:B------:R-:W-:Y:S02]  /*22a0*/  DMUL R16, R16, R2.reuse ;  /* 0x0000000210107228 */ /* 0x080fe40000000000 */
[----:B------:R-:W-:-:S11]  /*22b0*/  DMUL R18, R18, R2 ;  /* 0x0000000212127228 */ /* 0x000fd60000000000 */
.L_x_7323:
[----:B------:R-:W-:Y:S05]  /*22c0*/  BSYNC B1 ;  /* 0x0000000000017941 */ /* 0x000fea0003800000 */
.L_x_7316:
        /* <DEDUP_REMOVED lines=33> */
.L_x_7336:
[----:B------:R-:W-:Y:S05]  /*24e0*/  BSYNC B2 ;  /* 0x0000000000027941 */ /* 0x000fea0003800000 */
.L_x_7335:
        /* <DEDUP_REMOVED lines=16> */
[----:B------:R-:W-:Y:S05]  /*25f0*/  CALL.REL.NOINC `($__internal_9_$__cuda_sm20_dblrcp_rn_slowpath_v3) ;  /* 0x00000030004c7944 */ /* 0x000fea0003c00000 */
.L_x_7338:
[----:B------:R-:W-:Y:S05]  /*2600*/  BSYNC B2 ;  /* 0x0000000000027941 */ /* 0x000fea0003800000 */
.L_x_7337:
[C---:B------:R-:W-:Y:S02]  /*2610*/  DFMA R8, R20.reuse, R14, R12 ;  /* 0x0000000e1408722b */ /* 0x040fe4000000000c */
[----:B------:R-:W-:-:S06]  /*2620*/  DFMA R10, R20, -R12, R14 ;  /* 0x8000000c140a722b */ /* 0x000fcc000000000e */
[-C--:B------:R-:W-:Y:S02]  /*2630*/  DMUL R8, R8, R2.reuse ;  /* 0x0000000208087228 */ /* 0x080fe40000000000 */
[----:B------:R-:W-:Y:S01]  /*2640*/  DMUL R10, R10, R2 ;  /* 0x000000020a0a7228 */ /* 0x000fe20000000000 */
[----:B------:R-:W-:Y:S10]  /*2650*/  BRA `(.L_x_7339) ;  /* 0x0000000400747947 */ /* 0x000ff40003800000 */
.L_x_7334:
        /* <DEDUP_REMOVED lines=20> */
.L_x_7341:
[----:B------:R-:W-:Y:S05]  /*27a0*/  BSYNC B2 ;  /* 0x0000000000027941 */ /* 0x000fea0003800000 */
.L_x_7340:
        /* <DEDUP_REMOVED lines=13> */
[----:B------:R-:W-:Y:S01]  /*2880*/  IMAD.MOV.U32 R8, RZ, RZ, R2 ;  /* 0x000000ffff087224 */ /* 0x000fe200078e0002 */
[----:B------:R-:W-:-:S08]  /*2890*/  MOV R9, R3 ;  /* 0x0000000300097202 */ /* 0x000fd00000000f00 */
[----:B------:R-:W-:-:S05]  /*28a0*/  FFMA R0, RZ, R5, R11 ;  /* 0x00000005ff007223 */ /* 0x000fca000000000b */
[----:B------:R-:W-:-:S13]  /*28b0*/  FSETP.GT.AND P4, PT, |R0|, 1.469367938527859385e-39, PT ;  /* 0x001000000000780b */ /* 0x000fda0003f84200 */
[----:B------:R-:W-:Y:S05]  /*28c0*/  @P4 BRA P5, `(.L_x_7343) ;  /* 0x0000000000184947 */ /* 0x000fea0002800000 */
[----:B------:R-:W-:Y:S01]  /*28d0*/  IMAD.MOV.U32 R2, RZ, RZ, R14 ;  /* 0x000000ffff027224 */ /* 0x000fe200078e000e */
[----:B------:R-:W-:Y:S01]  /*28e0*/  MOV R0, 0x2910 ;  /* 0x0000291000007802 */ /* 0x000fe20000000f00 */
[----:B------:R-:W-:-:S07]  /*28f0*/  IMAD.MOV.U32 R3, RZ, RZ, R15 ;  /* 0x000000ffff037224 */ /* 0x000fce00078e000f */
[----:B------:R-:W-:Y:S05]  /*2900*/  CALL.REL.NOINC `($__internal_10_$__cuda_sm20_div_rn_f64_full) ;  /* 0x0000003000347944 */ /* 0x000fea0003c00000 */
[----:B------:R-:W-:Y:S02]  /*2910*/  IMAD.MOV.U32 R10, RZ, RZ, R2 ;  /* 0x000000ffff0a7224 */ /* 0x000fe400078e0002 */
[----:B------:R-:W-:-:S07]  /*2920*/  IMAD.MOV.U32 R11, RZ, RZ, R3 ;  /* 0x000000ffff0b7224 */ /* 0x000fce00078e0003 */
.L_x_7343:
[----:B------:R-:W-:Y:S05]  /*2930*/  BSYNC B2 ;  /* 0x0000000000027941 */ /* 0x000fea0003800000 */
.L_x_7342:
[----:B------:R-:W-:Y:S05]  /*2940*/  BRA `(.L_x_7339) ;  /* 0x0000000000b87947 */ /* 0x000fea0003800000 */
.L_x_7333:
        /* <DEDUP_REMOVED lines=20> */
[----:B------:R-:W-:Y:S05]  /*2a90*/  CALL.REL.NOINC `($__internal_10_$__cuda_sm20_div_rn_f64_full) ;  /* 0x0000002c00d07944 */ /* 0x000fea0003c00000 */
[----:B------:R-:W-:Y:S02]  /*2aa0*/  IMAD.MOV.U32 R20, RZ, RZ, R2 ;  /* 0x000000ffff147224 */ /* 0x000fe400078e0002 */
[----:B------:R-:W-:-:S07]  /*2ab0*/  IMAD.MOV.U32 R21, RZ, RZ, R3 ;  /* 0x000000ffff157224 */ /* 0x000fce00078e0003 */
.L_x_7345:
[----:B------:R-:W-:Y:S05]  /*2ac0*/  BSYNC B2 ;  /* 0x0000000000027941 */ /* 0x000fea0003800000 */
.L_x_7344:
        /* <DEDUP_REMOVED lines=17> */
.L_x_7347:
[----:B------:R-:W-:Y:S05]  /*2be0*/  BSYNC B2 ;  /* 0x0000000000027941 */ /* 0x000fea0003800000 */
.L_x_7346:
[C---:B------:R-:W-:Y:S02]  /*2bf0*/  DFMA R8, R20.reuse, R12, R14 ;  /* 0x0000000c1408722b */ /* 0x040fe4000000000e */
[----:B------:R-:W-:-:S06]  /*2c00*/  DFMA R10, R20, R14, -R12 ;  /* 0x0000000e140a722b */ /* 0x000fcc000000080c */
[-C--:B------:R-:W-:Y:S02]  /*2c10*/  DMUL R8, R8, R2.reuse ;  /* 0x0000000208087228 */ /* 0x080fe40000000000 */
[----:B------:R-:W-:-:S11]  /*2c20*/  DMUL R10, R10, R2 ;  /* 0x000000020a0a7228 */ /* 0x000fd60000000000 */
.L_x_7339:
[----:B------:R-:W-:Y:S05]  /*2c30*/  BSYNC B1 ;  /* 0x0000000000017941 */ /* 0x000fea0003800000 */
.L_x_7332:
[----:B------:R-:W-:Y:S01]  /*2c40*/  @P0 IADD3 R0, P4, R42, UR4, RZ ;  /* 0x000000042a000c10 */ /* 0x000fe2000ff9e0ff */
[----:B------:R-:W-:Y:S01]  /*2c50*/  ULEA UR4, UP0, UR11, UR4, 0x2 ;  /* 0x000000040b047291 */ /* 0x000fe2000f80103f */
[----:B------:R-:W-:Y:S02]  /*2c60*/  @!P1 LEA R4, P5, R41, UR6, 0x4 ;  /* 0x0000000629049c11 */ /* 0x000fe4000f8a20ff */
[C---:B------:R-:W-:Y:S01]  /*2c70*/  @P0 LEA R2, P6, R0.reuse, UR6, 0x4 ;  /* 0x0000000600020c11 */ /* 0x040fe2000f8c20ff */
[----:B------:R-:W-:Y:S01]  /*2c80*/  @P0 IMAD.X R3, RZ, RZ, UR5, P4 ;  /* 0x00000005ff030e24 */ /* 0x000fe2000a0e06ff */
[----:B------:R-:W-:Y:S01]  /*2c90*/  @!P2 LEA R6, P4, R39, UR6, 0x4 ;  /* 0x000000062706ac11 */ /* 0x000fe2000f8820ff */
[----:B------:R-:W-:Y:S01]  /*2ca0*/  ULEA.HI.X UR5, UR11, UR5, URZ, 0x2, UP0 ;  /* 0x000000050b057291 */ /* 0x000fe200080f143f */
[----:B------:R-:W-:Y:S01]  /*2cb0*/  @!P1 LEA.HI.X R5, R41, UR7, R40, 0x4, P5 ;  /* 0x0000000729059c11 */ /* 0x000fe2000a8f2428 */
[----:B------:R-:W-:Y:S01]  /*2cc0*/  UISETP.LT.U32.AND UP1, UPT, UR4, UR14, UPT ;  /* 0x0000000e0400728c */ /* 0x000fe2000bf21070 */
[----:B------:R-:W-:Y:S01]  /*2cd0*/  @P0 LEA.HI.X R3, R0, UR7, R3, 0x4, P6 ;  /* 0x0000000700030c11 */ /* 0x000fe2000b0f2403 */
[----:B------:R-:W-:Y:S01]  /*2ce0*/  UISETP.GE.U32.AND UP0, UPT, UR4, 0x10000, UPT ;  /* 0x000100000400788c */ /* 0x000fe2000bf06070 */
[----:B------:R-:W-:Y:S01]  /*2cf0*/  @!P3 LEA R12, P6, R37, UR6, 0x4 ;  /* 0x00000006250cbc11 */ /* 0x000fe2000f8c20ff */
[----:B------:R-:W-:Y:S01]  /*2d00*/  IMAD.U32 R0, RZ, RZ, UR5 ;  /* 0x00000005ff007e24 */ /* 0x000fe2000f8e00ff */
[----:B------:R-:W-:Y:S01]  /*2d10*/  @!P2 LEA.HI.X R7, R39, UR7, R38, 0x4, P4 ;  /* 0x000000072707ac11 */ /* 0x000fe2000a0f2426 */
[----:B------:R1:W-:Y:S01]  /*2d20*/  @P0 STG.E.128 desc[UR12][R2.64], R32 ;  /* 0x0000002002000986 */ /* 0x0003e2000c101d0c */
[----:B------:R-:W-:Y:S01]  /*2d30*/  @!P3 LEA.HI.X R13, R37, UR7, R36, 0x4, P6 ;  /* 0x00000007250dbc11 */ /* 0x000fe2000b0f2424 */
[----:B------:R-:W-:Y:S01]  /*2d40*/  UISETP.GE.U32.AND.EX UP0, UPT, UR5, URZ, UPT, UP0 ;  /* 0x0000003f0500728c */ /* 0x000fe2000bf06100 */
[----:B------:R-:W-:Y:S01]  /*2d50*/  PLOP3.LUT P0, PT, PT, PT, UP1, 0x80, 0x0 ;  /* 0x000000000000781c */ /* 0x000fe20003f0f018 */
[----:B------:R1:W-:Y:S03]  /*2d60*/  @!P1 STG.E.128 desc[UR12][R4.64], R24 ;  /* 0x0000001804009986 */ /* 0x0003e6000c101d0c */
[----:B------:R-:W-:Y:S01]  /*2d70*/  ISETP.LT.AND.EX P0, PT, R0, UR10, PT, P0 ;  /* 0x0000000a00007c0c */ /* 0x000fe2000bf01300 */
[----:B------:R1:W-:Y:S01]  /*2d80*/  @!P2 STG.E.128 desc[UR12][R6.64], R16 ;  /* 0x000000100600a986 */ /* 0x0003e2000c101d0c */
[----:B------:R-:W-:-:S03]  /*2d90*/  PLOP3.LUT P1, PT, PT, PT, UP0, 0x80, 0x0 ;  /* 0x000000000000781c */ /* 0x000fc60003f2f008 */
[----:B------:R1:W-:Y:S10]  /*2da0*/  @!P3 STG.E.128 desc[UR12][R12.64], R8 ;  /* 0x000000080c00b986 */ /* 0x0003f4000c101d0c */
[----:B------:R-:W-:Y:S05]  /*2db0*/  @!P1 BRA P0, `(.L_x_7348) ;  /* 0xffffffd4000c9947 */ /* 0x000fea000003ffff */
[----:B------:R-:W-:Y:S05]  /*2dc0*/  EXIT ;  /* 0x000000000000794d */ /* 0x000fea0003800000 */
.L_x_7283:
[----:B------:R-:W0:Y:S02]  /*2dd0*/  S2R R37, SR_TID.X ;  /* 0x0000000000257919 */ /* 0x000e240000002100 */
[----:B0-----:R-:W-:-:S03]  /*2de0*/  IMAD.WIDE.U32 R2, R37, 0x4, RZ ;  /* 0x0000000425027825 */ /* 0x001fc600078e00ff */
[----:B------:R-:W-:-:S04]  /*2df0*/  ISETP.GE.U32.AND P0, PT, R2, UR14, PT ;  /* 0x0000000e02007c0c */ /* 0x000fc8000bf06070 */
[----:B------:R-:W-:-:S04]  /*2e00*/  ISETP.GE.AND.EX P0, PT, R3, UR10, PT, P0 ;  /* 0x0000000a03007c0c */ /* 0x000fc8000bf06300 */
[----:B------:R-:W-:-:S13]  /*2e10*/  ISETP.GT.U32.OR P0, PT, R37, 0x3fff, P0 ;  /* 0x00003fff2500780c */ /* 0x000fda0000704470 */
[----:B------:R-:W-:Y:S05]  /*2e20*/  @P0 EXIT ;  /* 0x000000000000094d */ /* 0x000fea0003800000 */
[----:B------:R-:W-:Y:S01]  /*2e30*/  MOV R36, RZ ;  /* 0x000000ff00247202 */ /* 0x000fe20000000f00 */
[----:B------:R-:W-:Y:S01]  /*2e40*/  ULDC UR4, c[0x0][0x0] ;  /* 0x0000000000047ab9 */ /* 0x000fe20000000800 */
[----:B------:R-:W-:Y:S01]  /*2e50*/  ULDC.64 UR16, c[0x0][0xe68] ;  /* 0x00039a0000107ab9 */ /* 0x000fe20000000a00 */
[----:B------:R-:W-:-:S05]  /*2e60*/  ULDC.64 UR18, c[0x0][0xe60] ;  /* 0x0003980000127ab9 */ /* 0x000fca0000000a00 */
.L_x_7413:
        /* <DEDUP_REMOVED lines=47> */
.L_x_7353:
[----:B------:R-:W-:Y:S05]  /*3160*/  BSYNC B2 ;  /* 0x0000000000027941 */ /* 0x000fea0003800000 */
.L_x_7352:
        /* <DEDUP_REMOVED lines=16> */
[----:B-----5:R-:W-:Y:S05]  /*3270*/  CALL.REL.NOINC `($__internal_9_$__cuda_sm20_dblrcp_rn_slowpath_v3) ;  /* 0x00000024002c7944 */ /* 0x020fea0003c00000 */
.L_x_7355:
[----:B------:R-:W-:Y:S05]  /*3280*/  BSYNC B2 ;  /* 0x0000000000027941 */ /* 0x000fea0003800000 */
.L_x_7354:
[-C--:B-----5:R-:W-:Y:S02]  /*3290*/  DFMA R4, R34, R46.reuse, R32 ;  /* 0x0000002e2204722b */ /* 0x0a0fe40000000020 */
[----:B------:R-:W-:-:S06]  /*32a0*/  DFMA R34, -R32, R46, R34 ;  /* 0x0000002e2022722b */ /* 0x000fcc0000000122 */
[-C--:B------:R-:W-:Y:S02]  /*32b0*/  DMUL R32, R4, R2.reuse ;  /* 0x0000000204207228 */ /* 0x080fe40000000000 */
[----:B------:R-:W-:Y:S01]  /*32c0*/  DMUL R34, R34, R2 ;  /* 0x0000000222227228 */ /* 0x000fe20000000000 */
[----:B------:R-:W-:Y:S10]  /*32d0*/  BRA `(.L_x_7356) ;  /* 0x0000000400847947 */ /* 0x000ff40003800000 */
.L_x_7351:
        /* <DEDUP_REMOVED lines=20> */
.L_x_7358:
[----:B------:R-:W-:Y:S05]  /*3420*/  BSYNC B2 ;  /* 0x0000000000027941 */ /* 0x000fea0003800000 */
.L_x_7357:
        /* <DEDUP_REMOVED lines=26> */
.L_x_7360:
[----:B------:R-:W-:Y:S05]  /*35d0*/  BSYNC B2 ;  /* 0x0000000000027941 */ /* 0x000fea0003800000 */
.L_x_7359:
[----:B------:R-:W-:Y:S02]  /*35e0*/  IMAD.MOV.U32 R34, RZ, RZ, R4 ;  /* 0x000000ffff227224 */ /* 0x000fe400078e0004 */
[----:B------:R-:W-:Y:S01]  /*35f0*/  IMAD.MOV.U32 R35, RZ, RZ, R5 ;  /* 0x000000ffff237224 */ /* 0x000fe200078e0005 */
[----:B------:R-:W-:Y:S06]  /*3600*/  BRA `(.L_x_7356) ;  /* 0x0000000000b87947 */ /* 0x000fec0003800000 */
.L_x_7350:
        /* <DEDUP_REMOVED lines=23> */
.L_x_7362:
[----:B------:R-:W-:Y:S05]  /*3780*/  BSYNC B2 ;  /* 0x0000000000027941 */ /* 0x000fea0003800000 */
.L_x_7361:
        /* <DEDUP_REMOVED lines=16> */
[----:B-----5:R-:W-:Y:S05]  /*3890*/  CALL.REL.NOINC `($__internal_9_$__cuda_sm20_dblrcp_rn_slowpath_v3) ;  /* 0x0000001c00a47944 */ /* 0x020fea0003c00000 */
.L_x_7364:
[----:B------:R-:W-:Y:S05]  /*38a0*/  BSYNC B2 ;  /* 0x0000000000027941 */ /* 0x000fea0003800000 */
.L_x_7363:
[-C--:B-----5:R-:W-:Y:S02]  /*38b0*/  DFMA R4, R32, R46.reuse, R34 ;  /* 0x0000002e2004722b */ /* 0x0a0fe40000000022 */
[----:B------:R-:W-:-:S06]  /*38c0*/  DFMA R34, R34, R46, -R32 ;  /* 0x0000002e2222722b */ /* 0x000fcc0000000820 */
[-C--:B------:R-:W-:Y:S02]  /*38d0*/  DMUL R32, R4, R2.reuse ;  /* 0x0000000204207228 */ /* 0x080fe40000000000 */
[----:B------:R-:W-:-:S11]  /*38e0*/  DMUL R34, R34, R2 ;  /* 0x0000000222227228 */ /* 0x000fd60000000000 */
.L_x_7356:
[----:B------:R-:W-:Y:S05]  /*38f0*/  BSYNC B1 ;  /* 0x0000000000017941 */ /* 0x000fea0003800000 */
.L_x_7349:
        /* <DEDUP_REMOVED lines=33> */
.L_x_7369:
[----:B------:R-:W-:Y:S05]  /*3b10*/  BSYNC B2 ;  /* 0x0000000000027941 */ /* 0x000fea0003800000 */
.L_x_7368:
        /* <DEDUP_REMOVED lines=17> */
.L_x_7371:
[----:B------:R-:W-:Y:S05]  /*3c30*/  BSYNC B2 ;  /* 0x0000000000027941 */ /* 0x000fea0003800000 */
.L_x_7370:
[-C--:B------:R-:W-:Y:S02]  /*3c40*/  DFMA R4, R18, R40.reuse, R16 ;  /* 0x000000281204722b */ /* 0x080fe40000000010 */
[----:B------:R-:W-:-:S06]  /*3c50*/  DFMA R18, -R16, R40, R18 ;  /* 0x000000281012722b */ /* 0x000fcc0000000112 */
[-C--:B------:R-:W-:Y:S02]  /*3c60*/  DMUL R16, R4, R2.reuse ;  /* 0x0000000204107228 */ /* 0x080fe40000000000 */
[----:B------:R-:W-:Y:S01]  /*3c70*/  DMUL R18, R18, R2 ;  /* 0x0000000212127228 */ /* 0x000fe20000000000 */
[----:B------:R-:W-:Y:S10]  /*3c80*/  BRA `(.L_x_7372) ;  /* 0x0000000400847947 */ /* 0x000ff40003800000 */
.L_x_7367:
        /* <DEDUP_REMOVED lines=20> */
.L_x_7374:
[----:B------:R-:W-:Y:S05]  /*3dd0*/  BSYNC B2 ;  /* 0x0000000000027941 */ /* 0x000fea0003800000 */
.L_x_7373:
        /* <DEDUP_REMOVED lines=26> */
.L_x_7376:
[----:B------:R-:W-:Y:S05]  /*3f80*/  BSYNC B2 ;  /* 0x0000000000027941 */ /* 0x000fea0003800000 */
.L_x_7375:
[----:B------:R-:W-:Y:S02]  /*3f90*/  IMAD.MOV.U32 R18, RZ, RZ, R4 ;  /* 0x000000ffff127224 */ /* 0x000fe400078e0004 */
[----:B------:R-:W-:Y:S01]  /*3fa0*/  IMAD.MOV.U32 R19, RZ, RZ, R5 ;  /* 0x000000ffff137224 */ /* 0x000fe200078e0005 */
[----:B------:R-:W-:Y:S06]  /*3fb0*/  BRA `(.L_x_7372) ;  /* 0x0000000000b87947 */ /* 0x000fec0003800000 */
.L_x_7366:
        /* <DEDUP_REMOVED lines=23> */
.L_x_7378:
[----:B------:R-:W-:Y:S05]  /*4130*/  BSYNC B2 ;  /* 0x0000000000027941 */ /* 0x000fea0003800000 */
.L_x_7377:
        /* <DEDUP_REMOVED lines=17> */
.L_x_7380:
[----:B------:R-:W-:Y:S05]  /*4250*/  BSYNC B2 ;  /* 0x0000000000027941 */ /* 0x000fea0003800000 */
.L_x_7379:
[-C--:B------:R-:W-:Y:S02]  /*4260*/  DFMA R4, R16, R40.reuse, R18 ;  /* 0x000000281004722b */ /* 0x080fe40000000012 */
[----:B------:R-:W-:-:S06]  /*4270*/  DFMA R18, R18, R40, -R16 ;  /* 0x000000281212722b */ /* 0x000fcc0000000810 */
[-C--:B------:R-:W-:Y:S02]  /*4280*/  DMUL R16, R4, R2.reuse ;  /* 0x0000000204107228 */ /* 0x080fe40000000000 */
[----:B------:R-:W-:-:S11]  /*4290*/  DMUL R18, R18, R2 ;  /* 0x0000000212127228 */ /* 0x000fd60000000000 */
.L_x_7372:
[----:B------:R-:W-:Y:S05]  /*42a0*/  BSYNC B1 ;  /* 0x0000000000017941 */ /* 0x000fea0003800000 */
.L_x_7365:
        /* <DEDUP_REMOVED lines=33> */
.L_x_7385:
[----:B------:R-:W-:Y:S05]  /*44c0*/  BSYNC B2 ;  /* 0x0000000000027941 */ /* 0x000fea0003800000 */
.L_x_7384:
        /* <DEDUP_REMOVED lines=17> */
.L_x_7387:
[----:B------:R-:W-:Y:S05]  /*45e0*/  BSYNC B2 ;  /* 0x0000000000027941 */ /* 0x000fea0003800000 */
.L_x_7386:
[-C--:B------:R-:W-:Y:S02]  /*45f0*/  DFMA R4, R14, R28.reuse, R12 ;  /* 0x0000001c0e04722b */ /* 0x080fe4000000000c */
[----:B------:R-:W-:-:S06]  /*4600*/  DFMA R14, -R12, R28, R14 ;  /* 0x0000001c0c0e722b */ /* 0x000fcc000000010e */
[-C--:B------:R-:W-:Y:S02]  /*4610*/  DMUL R12, R4, R2.reuse ;  /* 0x00000002040c7228 */ /* 0x080fe40000000000 */
[----:B------:R-:W-:Y:S01]  /*4620*/  DMUL R14, R14, R2 ;  /* 0x000000020e0e7228 */ /* 0x000fe20000000000 */
[----:B------:R-:W-:Y:S10]  /*4630*/  BRA `(.L_x_7388) ;  /* 0x00000004008c7947 */ /* 0x000ff40003800000 */
.L_x_7383:
        /* <DEDUP_REMOVED lines=22> */
.L_x_7390:
[----:B------:R-:W-:Y:S05]  /*47a0*/  BSYNC B2 ;  /* 0x0000000000027941 */ /* 0x000fea0003800000 */
.L_x_7389:
[----:B------:R-:W-:Y:S01]  /*47b0*/  DADD R24, -RZ, |R26| ;  /* 0x00000000ff187229 */ /* 0x000fe2000000051a */
[----:B------:R-:W-:Y:S01]  /*47c0*/  MOV R4, 0x1 ;  /* 0x0000000100047802 */ /* 0x000fe20000000f00 */
[----:B------:R-:W-:Y:S01]  /*47d0*/  BSSY B2, `(.L_x_7391) ;  /* 0x0000018000027945 */ /* 0x000fe20003800000 */
[----:B------:R-:W-:Y:S01]  /*47e0*/  FSETP.GEU.AND P1, PT, |R15|, 6.5827683646048100446e-37, PT ;  /* 0x036000000f00780b */ /* 0x000fe20003f2e200 */
[----:B------:R-:W-:Y:S02]  /*47f0*/  IMAD.MOV.U32 R12, RZ, RZ, R2 ;  /* 0x000000ffff0c7224 */ /* 0x000fe400078e0002 */
[----:B------:R-:W0:Y:S01]  /*4800*/  MUFU.RCP64H R5, R25 ;  /* 0x0000001900057308 */ /* 0x000e220000001800 */
[----:B------:R-:W-:Y:S01]  /*4810*/  IMAD.MOV.U32 R13, RZ, RZ, R3 ;  /* 0x000000ffff0d7224 */ /* 0x000fe200078e0003 */
        /* <DEDUP_REMOVED lines=19> */
.L_x_7392:
[----:B------:R-:W-:Y:S05]  /*4950*/  BSYNC B2 ;  /* 0x0000000000027941 */ /* 0x000fea0003800000 */
.L_x_7391:
[----:B------:R-:W-:Y:S02]  /*4960*/  IMAD.MOV.U32 R14, RZ, RZ, R4 ;  /* 0x000000ffff0e7224 */ /* 0x000fe400078e0004 */
[----:B------:R-:W-:Y:S01]  /*4970*/  IMAD.MOV.U32 R15, RZ, RZ, R5 ;  /* 0x000000ffff0f7224 */ /* 0x000fe200078e0005 */
[----:B------:R-:W-:Y:S06]  /*4980*/  BRA `(.L_x_7388) ;  /* 0x0000000000b87947 */ /* 0x000fec0003800000 */
.L_x_7382:
        /* <DEDUP_REMOVED lines=23> */
.L_x_7394:
[----:B------:R-:W-:Y:S05]  /*4b00*/  BSYNC B2 ;  /* 0x0000000000027941 */ /* 0x000fea0003800000 */
.L_x_7393:
        /* <DEDUP_REMOVED lines=17> */
.L_x_7396:
[----:B------:R-:W-:Y:S05]  /*4c20*/  BSYNC B2 ;  /* 0x0000000000027941 */ /* 0x000fea0003800000 */
.L_x_7395:
[-C--:B------:R-:W-:Y:S02]  /*4c30*/  DFMA R4, R12, R28.reuse, R14 ;  /* 0x0000001c0c04722b */ /* 0x080fe4000000000e */
[----:B------:R-:W-:-:S06]  /*4c40*/  DFMA R14, R14, R28, -R12 ;  /* 0x0000001c0e0e722b */ /* 0x000fcc000000080c */
[-C--:B------:R-:W-:Y:S02]  /*4c50*/  DMUL R12, R4, R2.reuse ;  /* 0x00000002040c7228 */ /* 0x080fe40000000000 */
[----:B------:R-:W-:-:S11]  /*4c60*/  DMUL R14, R14, R2 ;  /* 0x000000020e0e7228 */ /* 0x000fd60000000000 */
.L_x_7388:
[----:B------:R-:W-:Y:S05]  /*4c70*/  BSYNC B1 ;  /* 0x0000000000017941 */ /* 0x000fea0003800000 */
.L_x_7381:
        /* <DEDUP_REMOVED lines=33> */
.L_x_7401:
[----:B------:R-:W-:Y:S05]  /*4e90*/  BSYNC B2 ;  /* 0x0000000000027941 */ /* 0x000fea0003800000 */
.L_x_7400:
        /* <DEDUP_REMOVED lines=17> */
.L_x_7403:
[----:B------:R-:W-:Y:S05]  /*4fb0*/  BSYNC B2 ;  /* 0x0000000000027941 */ /* 0x000fea0003800000 */
.L_x_7402:
[-C--:B------:R-:W-:Y:S02]  /*4fc0*/  DFMA R4, R10, R24.reuse, R8 ;  /* 0x000000180a04722b */ /* 0x080fe40000000008 */
[----:B------:R-:W-:-:S06]  /*4fd0*/  DFMA R10, -R8, R24, R10 ;  /* 0x00000018080a722b */ /* 0x000fcc000000010a */
[-C--:B------:R-:W-:Y:S02]  /*4fe0*/  DMUL R8, R4, R2.reuse ;  /* 0x0000000204087228 */ /* 0x080fe40000000000 */
[----:B------:R-:W-:Y:S01]  /*4ff0*/  DMUL R10, R10, R2 ;  /* 0x000000020a0a7228 */ /* 0x000fe20000000000 */
[----:B------:R-:W-:Y:S10]  /*5000*/  BRA `(.L_x_7404) ;  /* 0x00000004008c7947 */ /* 0x000ff40003800000 */
.L_x_7399:
        /* <DEDUP_REMOVED lines=22> */
.L_x_7406:
[----:B------:R-:W-:Y:S05]  /*5170*/  BSYNC B2 ;  /* 0x0000000000027941 */ /* 0x000fea0003800000 */
.L_x_7405:
[----:B------:R-:W-:Y:S01]  /*5180*/  DADD R20, -RZ, |R22| ;  /* 0x00000000ff147229 */ /* 0x000fe20000000516 */
[----:B------:R-:W-:Y:S01]  /*5190*/  IMAD.MOV.U32 R4, RZ, RZ, 0x1 ;  /* 0x00000001ff047424 */ /* 0x000fe200078e00ff */
[----:B------:R-:W-:Y:S01]  /*51a0*/  FSETP.GEU.AND P1, PT, |R11|, 6.5827683646048100446e-37, PT ;  /* 0x036000000b00780b */ /* 0x000fe20003f2e200 */
[----:B------:R-:W-:Y:S01]  /*51b0*/  BSSY B2, `(.L_x_7407) ;  /* 0x0000017000027945 */ /* 0x000fe20003800000 */
        /* <DEDUP_REMOVED lines=22> */
.L_x_7408:
[----:B------:R-:W-:Y:S05]  /*5320*/  BSYNC B2 ;  /* 0x0000000000027941 */ /* 0x000fea0003800000 */
.L_x_7407:
[----:B------:R-:W-:Y:S01]  /*5330*/  IMAD.MOV.U32 R10, RZ, RZ, R4 ;  /* 0x000000ffff0a7224 */ /* 0x000fe200078e0004 */
[----:B------:R-:W-:Y:S01]  /*5340*/  MOV R11, R5 ;  /* 0x00000005000b7202 */ /* 0x000fe20000000f00 */
[----:B------:R-:W-:Y:S06]  /*5350*/  BRA `(.L_x_7404) ;  /* 0x0000000000b87947 */ /* 0x000fec0003800000 */
.L_x_7398:
        /* <DEDUP_REMOVED lines=21> */
[----:B------:R-:W-:Y:S01]  /*54b0*/  MOV R24, R2 ;  /* 0x0000000200187202 */ /* 0x000fe20000000f00 */
[----:B------:R-:W-:-:S07]  /*54c0*/  IMAD.MOV.U32 R25, RZ, RZ, R3 ;  /* 0x000000ffff197224 */ /* 0x000fce00078e0003 */
.L_x_7410:
[----:B------:R-:W-:Y:S05]  /*54d0*/  BSYNC B2 ;  /* 0x0000000000027941 */ /* 0x000fea0003800000 */
.L_x_7409:
        /* <DEDUP_REMOVED lines=17> */
.L_x_7412:
[----:B------:R-:W-:Y:S05]  /*55f0*/  BSYNC B2 ;  /* 0x0000000000027941 */ /* 0x000fea0003800000 */
.L_x_7411:
[-C--:B------:R-:W-:Y:S02]  /*5600*/  DFMA R4, R8, R24.reuse, R10 ;  /* 0x000000180804722b */ /* 0x080fe4000000000a */
[----:B------:R-:W-:-:S06]  /*5610*/  DFMA R10, R10, R24, -R8 ;  /* 0x000000180a0a722b */ /* 0x000fcc0000000808 */
[-C--:B------:R-:W-:Y:S02]  /*5620*/  DMUL R8, R4, R2.reuse ;  /* 0x0000000204087228 */ /* 0x080fe40000000000 */
[----:B------:R-:W-:-:S11]  /*5630*/  DMUL R10, R10, R2 ;  /* 0x000000020a0a7228 */ /* 0x000fd60000000000 */
.L_x_7404:
[----:B------:R-:W-:Y:S05]  /*5640*/  BSYNC B1 ;  /* 0x0000000000017941 */ /* 0x000fea0003800000 */
.L_x_7397:
[----:B------:R-:W-:Y:S01]  /*5650*/  IADD3 R37, P0, R37, UR4, RZ ;  /* 0x0000000425257c10 */ /* 0x000fe2000ff1e0ff */
[----:B------:R0:W-:Y:S03]  /*5660*/  STG.E.128 desc[UR12][R38.64], R32 ;  /* 0x0000002026007986 */ /* 0x0001e6000c101d0c */
[C---:B------:R-:W-:Y:S01]  /*5670*/  SHF.L.U32 R0, R37.reuse, 0x2, RZ ;  /* 0x0000000225007819 */ /* 0x040fe200000006ff */
[----:B------:R-:W-:Y:S01]  /*5680*/  IMAD.X R36, RZ, RZ, R36, P0 ;  /* 0x000000ffff247224 */ /* 0x000fe200000e0624 */
[----:B------:R0:W-:Y:S01]  /*5690*/  STG.E.128 desc[UR12][R38.64+0x10], R16 ;  /* 0x0000101026007986 */ /* 0x0001e2000c101d0c */
[C---:B------:R-:W-:Y:S02]  /*56a0*/  ISETP.LT.U32.AND P1, PT, R37.reuse, 0x4000, PT ;  /* 0x000040002500780c */ /* 0x040fe40003f21070 */
[----:B------:R-:W-:Y:S01]  /*56b0*/  ISETP.GE.U32.AND P0, PT, R0, UR14, PT ;  /* 0x0000000e00007c0c */ /* 0x000fe2000bf06070 */
[----:B------:R0:W-:Y:S01]  /*56c0*/  STG.E.128 desc[UR12][R38.64+0x20], R12 ;  /* 0x0000200c26007986 */ /* 0x0001e2000c101d0c */
[----:B------:R-:W-:-:S02]  /*56d0*/  SHF.L.U64.HI R0, R37, 0x2, R36 ;  /* 0x0000000225007819 */ /* 0x000fc40000010224 */
[----:B------:R-:W-:Y:S01]  /*56e0*/  ISETP.LT.U32.AND.EX P1, PT, R36, RZ, PT, P1 ;  /* 0x000000ff2400720c */ /* 0x000fe20003f21110 */
[----:B------:R0:W-:Y:S01]  /*56f0*/  STG.E.128 desc[UR12][R38.64+0x30], R8 ;  /* 0x0000300826007986 */ /* 0x0001e2000c101d0c */
[----:B------:R-:W-:-:S13]  /*5700*/  ISETP.GE.AND.EX P0, PT, R0, UR10, PT, P0 ;  /* 0x0000000a00007c0c */ /* 0x000fda000bf06300 */
[----:B------:R-:W-:Y:S05]  /*5710*/  @!P0 BRA P1, `(.L_x_7413) ;  /* 0xffffffd400d48947 */ /* 0x000fea000083ffff */
[----:B------:R-:W-:Y:S05]  /*5720*/  EXIT ;  /* 0x000000000000794d */ /* 0x000fea0003800000 */
        .weak           $__internal_9_$__cuda_sm20_dblrcp_rn_slowpath_v3
        .type           $__internal_9_$__cuda_sm20_dblrcp_rn_slowpath_v3,@function
        .size           $__internal_9_$__cuda_sm20_dblrcp_rn_slowpath_v3,($__internal_10_$__cuda_sm20_div_rn_f64_full - $__internal_9_$__cuda_sm20_dblrcp_rn_slowpath_v3)
$__internal_9_$__cuda_sm20_dblrcp_rn_slowpath_v3:
        /* <DEDUP_REMOVED lines=26> */
.L_x_7417:
        /* <DEDUP_REMOVED lines=9> */
.L_x_7415:
[----:B------:R-:W-:Y:S01]  /*5960*/  LOP3.LUT R5, R7, 0x80000, RZ, 0xfc, !PT ;  /* 0x0008000007057812 */ /* 0x000fe200078efcff */
[----:B------:R-:W-:-:S07]  /*5970*/  IMAD.MOV.U32 R4, RZ, RZ, R6 ;  /* 0x000000ffff047224 */ /* 0x000fce00078e0006 */
.L_x_7416:
[----:B------:R-:W-:Y:S05]  /*5980*/  BSYNC B0 ;  /* 0x0000000000007941 */ /* 0x000fea0003800000 */
.L_x_7414:
[----:B------:R-:W-:Y:S02]  /*5990*/  IMAD.MOV.U32 R2, RZ, RZ, R4 ;  /* 0x000000ffff027224 */ /* 0x000fe400078e0004 */
[----:B------:R-:W-:Y:S01]  /*59a0*/  IMAD.MOV.U32 R3, RZ, RZ, R5 ;  /* 0x000000ffff037224 */ /* 0x000fe200078e0005 */
[----:B------:R-:W-:Y:S01]  /*59b0*/  MOV R5, 0x0 ;  /* 0x0000000000057802 */ /* 0x000fe20000000f00 */
[----:B------:R-:W-:-:S04]  /*59c0*/  IMAD.MOV.U32 R4, RZ, RZ, R0 ;  /* 0x000000ffff047224 */ /* 0x000fc800078e0000 */
[----:B------:R-:W-:Y:S05]  /*59d0*/  RET.REL.NODEC R4 `(_ZN2at6native55_GLOBAL__N__de093ff9_22_ForeachBinaryOpList_cu_a911ec4325multi_tensor_apply_kernelINS1_18TensorListMetadataILi2EEENS1_24BinaryOpListAlphaFunctorIN3c107complexIdEELi2ELi2ELi0EEEJSt7dividesIS8_ES8_EEEvT_T0_DpT1_) ;  /* 0xffffffa404887950 */ /* 0x000fea0003c3ffff */
        .weak           $__internal_10_$__cuda_sm20_div_rn_f64_full
        .type           $__internal_10_$__cuda_sm20_div_rn_f64_full,@function
        .size           $__internal_10_$__cuda_sm20_div_rn_f64_full,(.L_x_8132 - $__internal_10_$__cuda_sm20_div_rn_f64_full)
$__internal_10_$__cuda_sm20_div_rn_f64_full:
        /* <DEDUP_REMOVED lines=72> */
.L_x_7419:
        /* <DEDUP_REMOVED lines=17> */
.L_x_7422:
[----:B------:R-:W-:Y:S01]  /*5f70*/  LOP3.LUT R3, R45, 0x80000, RZ, 0xfc, !PT ;  /* 0x000800002d037812 */ /* 0x000fe200078efcff */
[----:B------:R-:W-:-:S04]  /*5f80*/  IMAD.MOV.U32 R6, RZ, RZ, R44 ;  /* 0x000000ffff067224 */ /* 0x000fc800078e002c */
[----:B------:R-:W-:Y:S01]  /*5f90*/  IMAD.MOV.U32 R7, RZ, RZ, R3 ;  /* 0x000000ffff077224 */ /* 0x000fe200078e0003 */
[----:B------:R-:W-:Y:S06]  /*5fa0*/  BRA `(.L_x_7420) ;  /* 0x00000000000c7947 */ /* 0x000fec0003800000 */
.L_x_7421:
[----:B------:R-:W-:Y:S01]  /*5fb0*/  LOP3.LUT R3, R51, 0x80000, RZ, 0xfc, !PT ;  /* 0x0008000033037812 */ /* 0x000fe200078efcff */
[----:B------:R-:W-:-:S03]  /*5fc0*/  IMAD.MOV.U32 R6, RZ, RZ, R50 ;  /* 0x000000ffff067224 */ /* 0x000fc600078e0032 */
[----:B------:R-:W-:-:S07]  /*5fd0*/  MOV R7, R3 ;  /* 0x0000000300077202 */ /* 0x000fce0000000f00 */
.L_x_7420:
[----:B------:R-:W-:Y:S05]  /*5fe0*/  BSYNC B0 ;  /* 0x0000000000007941 */ /* 0x000fea0003800000 */
.L_x_7418:
[----:B------:R-:W-:Y:S02]  /*5ff0*/  IMAD.MOV.U32 R4, RZ, RZ, R0 ;  /* 0x000000ffff047224 */ /* 0x000fe400078e0000 */
[----:B------:R-:W-:Y:S02]  /*6000*/  IMAD.MOV.U32 R5, RZ, RZ, 0x0 ;  /* 0x00000000ff057424 */ /* 0x000fe400078e00ff */
[----:B------:R-:W-:Y:S02]  /*6010*/  IMAD.MOV.U32 R2, RZ, RZ, R6 ;  /* 0x000000ffff027224 */ /* 0x000fe400078e0006 */
[----:B------:R-:W-:Y:S01]  /*6020*/  IMAD.MOV.U32 R3, RZ, RZ, R7 ;  /* 0x000000ffff037224 */ /* 0x000fe200078e0007 */
[----:B------:R-:W-:Y:S06]  /*6030*/  RET.REL.NODEC R4 `(_ZN2at6native55_GLOBAL__N__de093ff9_22_ForeachBinaryOpList_cu_a911ec4325multi_tensor_apply_kernelINS1_18TensorListMetadataILi2EEENS1_24BinaryOpListAlphaFunctorIN3c107complexIdEELi2ELi2ELi0EEEJSt7dividesIS8_ES8_EEEvT_T0_DpT1_) ;  /* 0xffffff9c04f07950 */ /* 0x000fec0003c3ffff */
.L_x_7423:
        /* <DEDUP_REMOVED lines=12> */
.L_x_8132:


//--------------------- .text._ZN2at6native55_GLOBAL__N__de093ff9_22_ForeachBinaryOpList_cu_a911ec4325multi_tensor_apply_kernelINS1_18TensorListMetadataILi2EEENS1_24BinaryOpListAlphaFunctorIfLi2ELi2ELi0EEEJSt7dividesIfEfEEEvT_T0_DpT1_ --------------------------
	.section	.text._ZN2at6native55_GLOBAL__N__de093ff9_22_ForeachBinaryOpList_cu_a911ec4325multi_tensor_apply_kernelINS1_18TensorListMetadataILi2EEENS1_24BinaryOpListAlphaFunctorIfLi2ELi2ELi0EEEJSt7dividesIfEfEEEvT_T0_DpT1_,"ax",@progbits
	.align	128
.text._ZN2at6native55_GLOBAL__N__de093ff9_22_ForeachBinaryOpList_cu_a911ec4325multi_tensor_apply_kernelINS1_18TensorListMetadataILi2EEENS1_24BinaryOpListAlphaFunctorIfLi2ELi2ELi0EEEJSt7dividesIfEfEEEvT_T0_DpT1_:
        .type           _ZN2at6native55_GLOBAL__N__de093ff9_22_ForeachBinaryOpList_cu_a911ec4325multi_tensor_apply_kernelINS1_18TensorListMetadataILi2EEENS1_24BinaryOpListAlphaFunctorIfLi2ELi2ELi0EEEJSt7dividesIfEfEEEvT_T0_DpT1_,@function
        .size           _ZN2at6native55_GLOBAL__N__de093ff9_22_ForeachBinaryOpList_cu_a911ec4325multi_tensor_apply_kernelINS1_18TensorListMetadataILi2EEENS1_24BinaryOpListAlphaFunctorIfLi2ELi2ELi0EEEJSt7dividesIfEfEEEvT_T0_DpT1_,(.L_x_8135 - _ZN2at6native55_GLOBAL__N__de093ff9_22_ForeachBinaryOpList_cu_a911ec4325multi_tensor_apply_kernelINS1_18TensorListMetadataILi2EEENS1_24BinaryOpListAlphaFunctorIfLi2ELi2ELi0EEEJSt7dividesIfEfEEEvT_T0_DpT1_)
        .other          _ZN2at6native55_GLOBAL__N__de093ff9_22_ForeachBinaryOpList_cu_a911ec4325multi_tensor_apply_kernelINS1_18TensorListMetadataILi2EEENS1_24BinaryOpListAlphaFunctorIfLi2ELi2ELi0EEEJSt7dividesIfEfEEEvT_T0_DpT1_,@"STO_CUDA_ENTRY STV_DEFAULT"
_ZN2at6native55_GLOBAL__N__de093ff9_22_ForeachBinaryOpList_cu_a911ec4325multi_tensor_apply_kernelINS1_18TensorListMetadataILi2EEENS1_24BinaryOpListAlphaFunctorIfLi2ELi2ELi0EEEJSt7dividesIfEfEEEvT_T0_DpT1_:
        /* <DEDUP_REMOVED lines=26> */
[----:B------:R-:W-:-:S06]  /*01a0*/  ULDC UR6, c[0x0][0xe5c] ;  /* 0x0003970000067ab9 */ /* 0x000fcc0000000800 */
.L_x_7425:
        /* <DEDUP_REMOVED lines=10> */
[C---:B------:R-:W-:Y:S02]  /*0250*/  ISETP.GE.U32.AND P1, PT, R21.reuse, 0x10000, PT ;  /* 0x000100001500780c */ /* 0x040fe40003f26070 */
[----:B------:R-:W-:Y:S02]  /*0260*/  ISETP.LT.U32.AND P2, PT, R21, R0, PT ;  /* 0x000000001500720c */ /* 0x000fe40003f41070 */
[C---:B------:R-:W-:Y:S02]  /*0270*/  ISETP.GE.U32.AND.EX P1, PT, R5.reuse, RZ, PT, P1 ;  /* 0x000000ff0500720c */ /* 0x040fe40003f26110 */
[----:B------:R-:W-:Y:S01]  /*0280*/  IADD3 R19, P4, R8, R11, RZ ;  /* 0x0000000b08137210 */ /* 0x000fe20007f9e0ff */
[----:B------:R-:W-:Y:S01]  /*0290*/  IMAD.X R8, RZ, RZ, R25, P5 ;  /* 0x000000ffff087224 */ /* 0x000fe200028e0619 */
[----:B------:R-:W-:Y:S02]  /*02a0*/  ISETP.LT.AND.EX P1, PT, R5, R2, !P1, P2 ;  /* 0x000000020500720c */ /* 0x000fe40004f21320 */
[----:B------:R-:W-:-:S02]  /*02b0*/  ISETP.GE.U32.AND P3, PT, R9, 0x10000, PT ;  /* 0x000100000900780c */ /* 0x000fc40003f66070 */
[C---:B------:R-:W-:Y:S02]  /*02c0*/  @P0 LEA R28, P2, R11.reuse, R12, 0x2 ;  /* 0x0000000c0b1c0211 */ /* 0x040fe400078410ff */
[C---:B------:R-:W-:Y:S02]  /*02d0*/  @P0 LEA R16, P5, R11.reuse, R14, 0x2 ;  /* 0x0000000e0b100211 */ /* 0x040fe400078a10ff */
[--C-:B------:R-:W-:Y:S02]  /*02e0*/  @P0 LEA.HI.X R29, R11, R13, R25.reuse, 0x2, P2 ;  /* 0x0000000d0b1d0211 */ /* 0x100fe400010f1419 */
[----:B------:R-:W-:Y:S02]  /*02f0*/  ISETP.LT.U32.AND P2, PT, R9, R0, PT ;  /* 0x000000000900720c */ /* 0x000fe40003f41070 */
[----:B------:R-:W-:Y:S02]  /*0300*/  ISETP.GE.U32.AND.EX P3, PT, R8, RZ, PT, P3 ;  /* 0x000000ff0800720c */ /* 0x000fe40003f66130 */
[--C-:B------:R-:W-:Y:S01]  /*0310*/  @P0 LEA.HI.X R17, R11, R15, R25.reuse, 0x2, P5 ;  /* 0x0000000f0b110211 */ /* 0x100fe200028f1419 */
[----:B------:R-:W-:Y:S01]  /*0320*/  IMAD.X R25, RZ, RZ, R25, P4 ;  /* 0x000000ffff197224 */ /* 0x000fe200020e0619 */
[----:B------:R-:W-:-:S02]  /*0330*/  ISETP.GE.U32.AND P4, PT, R19, 0x10000, PT ;  /* 0x000100001300780c */ /* 0x000fc40003f86070 */
[----:B------:R-:W-:Y:S02]  /*0340*/  CS2R R10, SRZ ;  /* 0x00000000000a7805 */ /* 0x000fe4000001ff00 */
[----:B------:R-:W-:Y:S02]  /*0350*/  ISETP.LT.AND.EX P2, PT, R8, R2, !P3, P2 ;  /* 0x000000020800720c */ /* 0x000fe40005f41320 */
[----:B------:R-:W-:Y:S02]  /*0360*/  ISETP.LT.U32.AND P3, PT, R19, R0, PT ;  /* 0x000000001300720c */ /* 0x000fe40003f61070 */
[----:B------:R-:W-:Y:S02]  /*0370*/  ISETP.GE.U32.AND.EX P4, PT, R25, RZ, PT, P4 ;  /* 0x000000ff1900720c */ /* 0x000fe40003f86140 */
[----:B------:R-:W-:Y:S02]  /*0380*/  CS2R R26, SRZ ;  /* 0x00000000001a7805 */ /* 0x000fe4000001ff00 */
[----:B------:R-:W-:Y:S01]  /*0390*/  @P1 LEA R22, P5, R21, R14, 0x2 ;  /* 0x0000000e15161211 */ /* 0x000fe200078a10ff */
[----:B------:R-:W2:Y:S01]  /*03a0*/  @P0 LDG.E R10, desc[UR4][R16.64] ;  /* 0x00000004100a0981 */ /* 0x000ea2000c1e1900 */
[----:B------:R-:W-:-:S02]  /*03b0*/  ISETP.LT.AND.EX P3, PT, R25, R2, !P4, P3 ;  /* 0x000000021900720c */ /* 0x000fc40006761330 */
[----:B------:R-:W-:Y:S01]  /*03c0*/  @P1 LEA.HI.X R23, R21, R15, R5, 0x2, P5 ;  /* 0x0000000f15171211 */ /* 0x000fe200028f1405 */
[----:B------:R-:W3:Y:S01]  /*03d0*/  @P0 LDG.E R26, desc[UR4][R28.64] ;  /* 0x000000041c1a0981 */ /* 0x000ee2000c1e1900 */
[----:B------:R-:W-:-:S03]  /*03e0*/  @P2 LEA R18, P4, R9, R14, 0x2 ;  /* 0x0000000e09122211 */ /* 0x000fc600078810ff */
[----:B------:R0:W4:Y:S01]  /*03f0*/  @P1 LDG.E R11, desc[UR4][R22.64] ;  /* 0x00000004160b1981 */ /* 0x000122000c1e1900 */
[C---:B------:R-:W-:Y:S01]  /*0400*/  SHF.L.U64.HI R25, R19.reuse, 0x2, R25 ;  /* 0x0000000213197819 */ /* 0x040fe20000010219 */
[----:B0-----:R-:W-:Y:S01]  /*0410*/  IMAD.SHL.U32 R23, R19, 0x4, RZ ;  /* 0x0000000413177824 */ /* 0x001fe200078e00ff */
[----:B------:R-:W-:-:S04]  /*0420*/  @P2 LEA.HI.X R19, R9, R15, R8, 0x2, P4 ;  /* 0x0000000f09132211 */ /* 0x000fc800020f1408 */
[----:B------:R-:W-:Y:S01]  /*0430*/  @P3 IADD3 R16, P4, R14, R23, RZ ;  /* 0x000000170e103210 */ /* 0x000fe20007f9e0ff */
[----:B------:R0:W5:Y:S04]  /*0440*/  @P2 LDG.E R27, desc[UR4][R18.64] ;  /* 0x00000004121b2981 */ /* 0x000168000c1e1900 */
[----:B------:R-:W-:Y:S01]  /*0450*/  @P3 IMAD.X R17, R15, 0x1, R25, P4 ;  /* 0x000000010f113824 */ /* 0x000fe200020e0619 */
[C---:B------:R-:W-:Y:S02]  /*0460*/  @P1 LEA R20, P4, R21.reuse, R12, 0x2 ;  /* 0x0000000c15141211 */ /* 0x040fe400078810ff */
[----:B0-----:R-:W-:Y:S02]  /*0470*/  CS2R R18, SRZ ;  /* 0x0000000000127805 */ /* 0x001fe4000001ff00 */
[----:B------:R-:W-:-:S04]  /*0480*/  @P1 LEA.HI.X R21, R21, R13, R5, 0x2, P4 ;  /* 0x0000000d15151211 */ /* 0x000fc800020f1405 */
[----:B------:R0:W3:Y:S01]  /*0490*/  @P3 LDG.E R18, desc[UR4][R16.64] ;  /* 0x0000000410123981 */ /* 0x0000e2000c1e1900 */
[----:B------:R-:W-:Y:S01]  /*04a0*/  @P2 LEA R22, P4, R9, R12, 0x2 ;  /* 0x0000000c09162211 */ /* 0x000fe200078810ff */
[----:B0-----:R-:W-:Y:S01]  /*04b0*/  IMAD.MOV.U32 R16, RZ, RZ, RZ ;  /* 0x000000ffff107224 */ /* 0x001fe200078e00ff */
[----:B------:R-:W-:-:S05]  /*04c0*/  IADD3 R24, P5, R12, R23, RZ ;  /* 0x000000170c187210 */ /* 0x000fca0007fbe0ff */
[----:B------:R-:W3:Y:S01]  /*04d0*/  @P1 LDG.E R16, desc[UR4][R20.64] ;  /* 0x0000000414101981 */ /* 0x000ee2000c1e1900 */
[----:B------:R-:W-:Y:S01]  /*04e0*/  @P2 LEA.HI.X R23, R9, R13, R8, 0x2, P4 ;  /* 0x0000000d09172211 */ /* 0x000fe200020f1408 */
[----:B------:R-:W-:Y:S02]  /*04f0*/  IMAD.MOV.U32 R28, RZ, RZ, RZ ;  /* 0x000000ffff1c7224 */ /* 0x000fe400078e00ff */
[----:B------:R-:W-:Y:S02]  /*0500*/  IMAD.X R25, R13, 0x1, R25, P5 ;  /* 0x000000010d197824 */ /* 0x000fe400028e0619 */
[----:B------:R0:W3:Y:S04]  /*0510*/  @P2 LDG.E R19, desc[UR4][R22.64] ;  /* 0x0000000416132981 */ /* 0x0000e8000c1e1900 */
[----:B------:R-:W3:Y:S01]  /*0520*/  @P3 LDG.E R28, desc[UR4][R24.64] ;  /* 0x00000004181c3981 */ /* 0x000ee2000c1e1900 */
[----:B----4-:R-:W-:-:S04]  /*0530*/  FMUL.FTZ R11, R11, UR6 ;  /* 0x000000060b0b7c20 */ /* 0x010fc80008410000 */
[----:B------:R1:W-:Y:S01]  /*0540*/  MUFU.RCP R17, R11 ;  /* 0x0000000b00117308 */ /* 0x0003e20000001000 */
[----:B--2---:R-:W-:-:S07]  /*0550*/  FMUL.FTZ R10, R10, UR6 ;  /* 0x000000060a0a7c20 */ /* 0x004fce0008410000 */
[----:B------:R-:W2:Y:S01]  /*0560*/  MUFU.RCP R29, R10 ;  /* 0x0000000a001d7308 */ /* 0x000ea20000001000 */
[----:B-----5:R-:W-:Y:S01]  /*0570*/  FMUL.FTZ R27, R27, UR6 ;  /* 0x000000061b1b7c20 */ /* 0x020fe20008410000 */
[----:B-1----:R-:W-:-:S06]  /*0580*/  IADD3 R11, P4, R3, R6, RZ ;  /* 0x00000006030b7210 */ /* 0x002fcc0007f9e0ff */
[----:B------:R-:W1:Y:S01]  /*0590*/  MUFU.RCP R27, R27 ;  /* 0x0000001b001b7308 */ /* 0x000e620000001000 */
[----:B---3--:R-:W-:-:S07]  /*05a0*/  FMUL.FTZ R18, R18, UR6 ;  /* 0x0000000612127c20 */ /* 0x008fce0008410000 */
[----:B0-----:R0:W3:Y:S01]  /*05b0*/  MUFU.RCP R23, R18 ;  /* 0x0000001200177308 */ /* 0x0010e20000001000 */
[----:B--2---:R-:W-:Y:S01]  /*05c0*/  FMUL.FTZ R29, R29, R26 ;  /* 0x0000001a1d1d7220 */ /* 0x004fe20000410000 */
[----:B0-----:R-:W-:Y:S01]  /*05d0*/  FMUL.FTZ R18, R17, R16 ;  /* 0x0000001011127220 */ /* 0x001fe20000410000 */
[----:B------:R-:W-:Y:S01]  /*05e0*/  IMAD.X R16, RZ, RZ, R7, P4 ;  /* 0x000000ffff107224 */ /* 0x000fe200020e0607 */
[----:B------:R-:W-:Y:S01]  /*05f0*/  @P0 LEA R20, P4, R11, R12, 0x2 ;  /* 0x0000000c0b140211 */ /* 0x000fe200078810ff */
[----:B------:R-:W-:-:S03]  /*0600*/  IMAD.IADD R17, R4, 0x1, R11 ;  /* 0x0000000104117824 */ /* 0x000fc600078e020b */
[----:B------:R-:W-:Y:S02]  /*0610*/  @P0 LEA.HI.X R21, R11, R13, R16, 0x2, P4 ;  /* 0x0000000d0b150211 */ /* 0x000fe400020f1410 */
[-C--:B------:R-:W-:Y:S02]  /*0620*/  @P1 LEA R10, P4, R17, R12.reuse, 0x2 ;  /* 0x0000000c110a1211 */ /* 0x080fe400078810ff */
[----:B------:R-:W-:Y:S01]  /*0630*/  @P2 LEA R16, P5, R9, R12, 0x2 ;  /* 0x0000000c09102211 */ /* 0x000fe200078a10ff */
[----:B-1----:R-:W-:Y:S01]  /*0640*/  FMUL.FTZ R19, R27, R19 ;  /* 0x000000131b137220 */ /* 0x002fe20000410000 */
[-C--:B------:R-:W-:Y:S01]  /*0650*/  @P1 LEA.HI.X R11, R17, R13.reuse, R5, 0x2, P4 ;  /* 0x0000000d110b1211 */ /* 0x080fe200020f1405 */
[----:B---3--:R-:W-:Y:S01]  /*0660*/  FMUL.FTZ R23, R23, R28 ;  /* 0x0000001c17177220 */ /* 0x008fe20000410000 */
[----:B------:R-:W-:Y:S01]  /*0670*/  @P2 LEA.HI.X R17, R9, R13, R8, 0x2, P5 ;  /* 0x0000000d09112211 */ /* 0x000fe200028f1408 */
[----:B------:R-:W-:Y:S01]  /*0680*/  IMAD.WIDE.U32 R6, R4, 0x4, R6 ;  /* 0x0000000404067825 */ /* 0x000fe200078e0006 */
        /* <DEDUP_REMOVED lines=10> */
.L_x_7424:
        /* <DEDUP_REMOVED lines=9> */
.L_x_7426:
[C---:B0-----:R-:W-:Y:S01]  /*07c0*/  IMAD.SHL.U32 R17, R18.reuse, 0x10, RZ ;  /* 0x0000001012117824 */ /* 0x041fe200078e00ff */
[----:B------:R-:W-:-:S04]  /*07d0*/  SHF.L.U64.HI R9, R18, 0x4, R3 ;  /* 0x0000000412097819 */ /* 0x000fc80000010203 */
[----:B------:R-:W-:-:S05]  /*07e0*/  IADD3 R4, P0, R14, R17, RZ ;  /* 0x000000110e047210 */ /* 0x000fca0007f1e0ff */
[----:B------:R-:W-:-:S06]  /*07f0*/  IMAD.X R5, R15, 0x1, R9, P0 ;  /* 0x000000010f057824 */ /* 0x000fcc00000e0609 */
[----:B------:R-:W2:Y:S01]  /*0800*/  LDG.E.128 R4, desc[UR4][R4.64] ;  /* 0x0000000404047981 */ /* 0x000ea2000c1e1d00 */
[----:B------:R-:W-:-:S05]  /*0810*/  IADD3 R16, P0, R12, R17, RZ ;  /* 0x000000110c107210 */ /* 0x000fca0007f1e0ff */
[----:B------:R-:W-:-:S05]  /*0820*/  IMAD.X R17, R13, 0x1, R9, P0 ;  /* 0x000000010d117824 */ /* 0x000fca00000e0609 */
[----:B------:R-:W3:Y:S01]  /*0830*/  LDG.E.128 R8, desc[UR4][R16.64] ;  /* 0x0000000410087981 */ /* 0x000ee2000c1e1d00 */
[----:B------:R-:W-:-:S04]  /*0840*/  IADD3 R18, P0, R18, UR6, RZ ;  /* 0x0000000612127c10 */ /* 0x000fc8000ff1e0ff */
[----:B------:R-:W-:Y:S01]  /*0850*/  ISETP.LT.U32.AND P1, PT, R18, 0x4000, PT ;  /* 0x000040001200780c */ /* 0x000fe20003f21070 */
[----:B------:R-:W-:-:S05]  /*0860*/  IMAD.X R3, RZ, RZ, R3, P0 ;  /* 0x000000ffff037224 */ /* 0x000fca00000e0603 */
[----:B------:R-:W-:Y:S01]  /*0870*/  ISETP.LT.U32.AND.EX P1, PT, R3, RZ, PT, P1 ;  /* 0x000000ff0300720c */ /* 0x000fe20003f21110 */
[----:B--2---:R-:W-:Y:S01]  /*0880*/  FMUL.FTZ R20, R7, UR7 ;  /* 0x0000000707147c20 */ /* 0x004fe20008410000 */
[----:B------:R-:W-:Y:S01]  /*0890*/  FMUL.FTZ R19, R6, UR7 ;  /* 0x0000000706137c20 */ /* 0x000fe20008410000 */
[----:B------:R-:W-:Y:S01]  /*08a0*/  FMUL.FTZ R6, R4, UR7 ;  /* 0x0000000704067c20 */ /* 0x000fe20008410000 */
[----:B------:R-:W-:-:S03]  /*08b0*/  FMUL.FTZ R7, R5, UR7 ;  /* 0x0000000705077c20 */ /* 0x000fc60008410000 */
[----:B------:R-:W3:Y:S08]  /*08c0*/  MUFU.RCP R5, R6 ;  /* 0x0000000600057308 */ /* 0x000ef00000001000 */
[----:B------:R-:W0:Y:S08]  /*08d0*/  MUFU.RCP R20, R20 ;  /* 0x0000001400147308 */ /* 0x000e300000001000 */
[----:B------:R-:W1:Y:S01]  /*08e0*/  MUFU.RCP R19, R19 ;  /* 0x0000001300137308 */ /* 0x000e620000001000 */
[----:B---3--:R-:W-:Y:S01]  /*08f0*/  FMUL.FTZ R8, R8, R5 ;  /* 0x0000000508087220 */ /* 0x008fe20000410000 */
[----:B------:R-:W-:-:S05]  /*0900*/  IMAD.SHL.U32 R5, R18, 0x4, RZ ;  /* 0x0000000412057824 */ /* 0x000fca00078e00ff */
[----:B------:R-:W-:Y:S01]  /*0910*/  ISETP.GE.U32.AND P0, PT, R5, R0, PT ;  /* 0x000000000500720c */ /* 0x000fe20003f06070 */
[----:B------:R-:W2:Y:S01]  /*0920*/  MUFU.RCP R22, R7 ;  /* 0x0000000700167308 */ /* 0x000ea20000001000 */
[----:B0-----:R-:W-:Y:S01]  /*0930*/  FMUL.FTZ R11, R11, R20 ;  /* 0x000000140b0b7220 */ /* 0x001fe20000410000 */
[----:B------:R-:W-:-:S04]  /*0940*/  SHF.L.U64.HI R5, R18, 0x2, R3 ;  /* 0x0000000212057819 */ /* 0x000fc80000010203 */
[----:B------:R-:W-:Y:S01]  /*0950*/  ISETP.GE.AND.EX P0, PT, R5, R2, PT, P0 ;  /* 0x000000020500720c */ /* 0x000fe20003f06300 */
[----:B-1----:R-:W-:Y:S01]  /*0960*/  FMUL.FTZ R10, R10, R19 ;  /* 0x000000130a0a7220 */ /* 0x002fe20000410000 */
[----:B--2---:R-:W-:-:S05]  /*0970*/  FMUL.FTZ R9, R9, R22 ;  /* 0x0000001609097220 */ /* 0x004fca0000410000 */
[----:B------:R0:W-:Y:S06]  /*0980*/  STG.E.128 desc[UR4][R16.64], R8 ;  /* 0x0000000810007986 */ /* 0x0001ec000c101d04 */
[----:B------:R-:W-:Y:S05]  /*0990*/  @!P0 BRA P1, `(.L_x_7426) ;  /* 0xfffffffc00888947 */ /* 0x000fea000083ffff */
[----:B------:R-:W-:Y:S05]  /*09a0*/  EXIT ;  /* 0x000000000000794d */ /* 0x000fea0003800000 */
.L_x_7427:
        /* <DEDUP_REMOVED lines=13> */
.L_x_8135:


//--------------------- .text._ZN2at6native55_GLOBAL__N__de093ff9_22_ForeachBinaryOpList_cu_a911ec4325multi_tensor_apply_kernelINS1_18TensorListMetadataILi2EEENS1_24BinaryOpListAlphaFunctorIdLi2ELi2ELi0EEEJSt7dividesIdEdEEEvT_T0_DpT1_ --------------------------
	.section	.text._ZN2at6native55_GLOBAL__N__de093ff9_22_ForeachBinaryOpList_cu_a911ec4325multi_tensor_apply_kernelINS1_18TensorListMetadataILi2EEENS1_24BinaryOpListAlphaFunctorIdLi2ELi2ELi0EEEJSt7dividesIdEdEEEvT_T0_DpT1_,"ax",@progbits
	.align	128
.text._ZN2at6native55_GLOBAL__N__de093ff9_22_ForeachBinaryOpList_cu_a911ec4325multi_tensor_apply_kernelINS1_18TensorListMetadataILi2EEENS1_24BinaryOpListAlphaFunctorIdLi2ELi2ELi0EEEJSt7dividesIdEdEEEvT_T0_DpT1_:
        .type           _ZN2at6native55_GLOBAL__N__de093ff9_22_ForeachBinaryOpList_cu_a911ec4325multi_tensor_apply_kernelINS1_18TensorListMetadataILi2EEENS1_24BinaryOpListAlphaFunctorIdLi2ELi2ELi0EEEJSt7dividesIdEdEEEvT_T0_DpT1_,@function
        .size           _ZN2at6native55_GLOBAL__N__de093ff9_22_ForeachBinaryOpList_cu_a911ec4325multi_tensor_apply_kernelINS1_18TensorListMetadataILi2EEENS1_24BinaryOpListAlphaFunctorIdLi2ELi2ELi0EEEJSt7dividesIdEdEEEvT_T0_DpT1_,(.L_x_8136 - _ZN2at6native55_GLOBAL__N__de093ff9_22_ForeachBinaryOpList_cu_a911ec4325multi_tensor_apply_kernelINS1_18TensorListMetadataILi2EEENS1_24BinaryOpListAlphaFunctorIdLi2ELi2ELi0EEEJSt7dividesIdEdEEEvT_T0_DpT1_)
        .other          _ZN2at6native55_GLOBAL__N__de093ff9_22_ForeachBinaryOpList_cu_a911ec4325multi_tensor_apply_kernelINS1_18TensorListMetadataILi2EEENS1_24BinaryOpListAlphaFunctorIdLi2ELi2ELi0EEEJSt7dividesIdEdEEEvT_T0_DpT1_,@"STO_CUDA_ENTRY STV_DEFAULT"
_ZN2at6native55_GLOBAL__N__de093ff9_22_ForeachBinaryOpList_cu_a911ec4325multi_tensor_apply_kernelINS1_18TensorListMetadataILi2EEENS1_24BinaryOpListAlphaFunctorIdLi2ELi2ELi0EEEJSt7dividesIdEdEEEvT_T0_DpT1_:
        /* <DEDUP_REMOVED lines=30> */
.L_x_7437:
        /* <DEDUP_REMOVED lines=14> */
[--C-:B------:R-:W-:Y:S01]  /*02c0*/  @P0 LEA.HI.X R5, R11, UR7, R16.reuse, 0x3, P3 ;  /* 0x000000070b050c11 */ /* 0x100fe200098f1c10 */
[----:B------:R-:W-:Y:S01]  /*02d0*/  IMAD.U32 R8, RZ, RZ, UR11 ;  /* 0x0000000bff087e24 */ /* 0x000fe2000f8e00ff */
[C---:B------:R-:W-:Y:S01]  /*02e0*/  ISETP.GE.U32.AND P1, PT, R15.reuse, 0x10000, PT ;  /* 0x000100000f00780c */ /* 0x040fe20003f26070 */
[--C-:B------:R-:W-:Y:S01]  /*02f0*/  IMAD.X R42, RZ, RZ, R16.reuse, P2 ;  /* 0x000000ffff2a7224 */ /* 0x100fe200010e0610 */
[----:B------:R-:W-:Y:S01]  /*0300*/  LEA R17, P4, R0, R11, 0x1 ;  /* 0x0000000b00117211 */ /* 0x000fe200078808ff */
[----:B------:R1:W3:Y:S01]  /*0310*/  @P0 LDG.E.64 R22, desc[UR12][R4.64] ;  /* 0x0000000c04160981 */ /* 0x0002e2000c1e1b00 */
[----:B------:R-:W-:Y:S01]  /*0320*/  ISETP.LT.U32.AND P2, PT, R15, UR14, PT ;  /* 0x0000000e0f007c0c */ /* 0x000fe2000bf41070 */
[----:B------:R-:W-:Y:S01]  /*0330*/  IMAD R0, R8, 0x3, RZ ;  /* 0x0000000308007824 */ /* 0x000fe200078e02ff */
[----:B------:R-:W-:Y:S01]  /*0340*/  ISETP.GE.U32.AND.EX P1, PT, R42, RZ, PT, P1 ;  /* 0x000000ff2a00720c */ /* 0x000fe20003f26110 */
[----:B------:R-:W-:Y:S01]  /*0350*/  IMAD.X R44, RZ, RZ, R16, P4 ;  /* 0x000000ffff2c7224 */ /* 0x000fe200020e0610 */
[----:B------:R-:W-:-:S02]  /*0360*/  ISETP.GE.U32.AND P3, PT, R17, 0x10000, PT ;  /* 0x000100001100780c */ /* 0x000fc40003f66070 */
[----:B------:R-:W-:Y:S02]  /*0370*/  ISETP.LT.AND.EX P1, PT, R42, UR10, !P1, P2 ;  /* 0x0000000a2a007c0c */ /* 0x000fe4000cf21320 */
[----:B------:R-:W-:Y:S02]  /*0380*/  ISETP.GE.U32.AND.EX P2, PT, R44, RZ, PT, P3 ;  /* 0x000000ff2c00720c */ /* 0x000fe40003f46130 */
[----:B------:R-:W-:Y:S02]  /*0390*/  IADD3 R0, P3, R0, R11, RZ ;  /* 0x0000000b00007210 */ /* 0x000fe40007f7e0ff */
[----:B------:R-:W-:-:S03]  /*03a0*/  ISETP.LT.U32.AND P4, PT, R17, UR14, PT ;  /* 0x0000000e11007c0c */ /* 0x000fc6000bf81070 */
[----:B0-----:R-:W-:Y:S01]  /*03b0*/  IMAD.X R7, RZ, RZ, R16, P3 ;  /* 0x000000ffff077224 */ /* 0x001fe200018e0610 */
[----:B------:R-:W-:Y:S02]  /*03c0*/  ISETP.LT.AND.EX P2, PT, R44, UR10, !P2, P4 ;  /* 0x0000000a2c007c0c */ /* 0x000fe4000d741340 */
[C---:B------:R-:W-:Y:S02]  /*03d0*/  ISETP.GE.U32.AND P4, PT, R0.reuse, 0x10000, PT ;  /* 0x000100000000780c */ /* 0x040fe40003f86070 */
[----:B------:R-:W-:Y:S02]  /*03e0*/  ISETP.LT.U32.AND P3, PT, R0, UR14, PT ;  /* 0x0000000e00007c0c */ /* 0x000fe4000bf61070 */
[----:B------:R-:W-:-:S04]  /*03f0*/  ISETP.GE.U32.AND.EX P4, PT, R7, RZ, PT, P4 ;  /* 0x000000ff0700720c */ /* 0x000fc80003f86140 */
[----:B------:R-:W-:Y:S02]  /*0400*/  ISETP.LT.AND.EX P3, PT, R7, UR10, !P4, P3 ;  /* 0x0000000a07007c0c */ /* 0x000fe4000e761330 */
[C---:B------:R-:W-:Y:S02]  /*0410*/  @P1 LEA R8, P5, R15.reuse, UR6, 0x3 ;  /* 0x000000060f081c11 */ /* 0x040fe4000f8a18ff */
[C---:B------:R-:W-:Y:S01]  /*0420*/  SHF.L.U64.HI R14, R0.reuse, 0x3, R7 ;  /* 0x00000003000e7819 */ /* 0x040fe20000010207 */
[----:B------:R-:W-:Y:S01]  /*0430*/  IMAD.SHL.U32 R0, R0, 0x8, RZ ;  /* 0x0000000800007824 */ /* 0x000fe200078e00ff */
[C---:B------:R-:W-:Y:S02]  /*0440*/  @P1 LEA.HI.X R9, R15.reuse, UR7, R42, 0x3, P5 ;  /* 0x000000070f091c11 */ /* 0x040fe4000a8f1c2a */
[----:B------:R-:W-:Y:S02]  /*0450*/  @P1 LEA R12, P5, R15, UR8, 0x3 ;  /* 0x000000080f0c1c11 */ /* 0x000fe4000f8a18ff */
[----:B------:R-:W-:-:S02]  /*0460*/  @P2 LEA R18, P4, R17, UR6, 0x3 ;  /* 0x0000000611122c11 */ /* 0x000fc4000f8818ff */
[----:B------:R-:W-:Y:S02]  /*0470*/  @P1 LEA.HI.X R13, R15, UR9, R42, 0x3, P5 ;  /* 0x000000090f0d1c11 */ /* 0x000fe4000a8f1c2a */
[C---:B------:R-:W-:Y:S02]  /*0480*/  @P3 IADD3 R28, P6, R0.reuse, UR8, RZ ;  /* 0x00000008001c3c10 */ /* 0x040fe4000ffde0ff */
[----:B------:R-:W-:Y:S02]  /*0490*/  IADD3 R26, P5, R0, UR6, RZ ;  /* 0x00000006001a7c10 */ /* 0x000fe4000ffbe0ff */
[----:B------:R-:W-:Y:S02]  /*04a0*/  CS2R R24, SRZ ;  /* 0x0000000000187805 */ /* 0x000fe4000001ff00 */
[----:B------:R-:W-:Y:S02]  /*04b0*/  CS2R R36, SRZ ;  /* 0x0000000000247805 */ /* 0x000fe4000001ff00 */
[----:B------:R-:W-:-:S02]  /*04c0*/  CS2R R38, SRZ ;  /* 0x0000000000267805 */ /* 0x000fc4000001ff00 */
[C---:B------:R-:W-:Y:S02]  /*04d0*/  @P2 LEA.HI.X R19, R17.reuse, UR7, R44, 0x3, P4 ;  /* 0x0000000711132c11 */ /* 0x040fe4000a0f1c2c */
[C---:B------:R-:W-:Y:S02]  /*04e0*/  @P3 IADD3.X R29, R14.reuse, UR9, RZ, P6, !PT ;  /* 0x000000090e1d3c10 */ /* 0x040fe4000b7fe4ff */
[----:B------:R-:W-:Y:S01]  /*04f0*/  IADD3.X R27, R14, UR7, RZ, P5, !PT ;  /* 0x000000070e1b7c10 */ /* 0x000fe2000affe4ff */
[----:B------:R-:W5:Y:S04]  /*0500*/  @P2 LDG.E.64 R24, desc[UR12][R18.64] ;  /* 0x0000000c12182981 */ /* 0x000f68000c1e1b00 */
[----:B------:R-:W5:Y:S04]  /*0510*/  @P3 LDG.E.64 R36, desc[UR12][R28.64] ;  /* 0x0000000c1c243981 */ /* 0x000f68000c1e1b00 */
[----:B------:R-:W5:Y:S01]  /*0520*/  @P3 LDG.E.64 R38, desc[UR12][R26.64] ;  /* 0x0000000c1a263981 */ /* 0x000f62000c1e1b00 */
[----:B------:R-:W-:-:S02]  /*0530*/  @P2 LEA R20, P4, R17, UR8, 0x3 ;  /* 0x0000000811142c11 */ /* 0x000fc4000f8818ff */
[----:B------:R-:W-:Y:S02]  /*0540*/  CS2R R6, SRZ ;  /* 0x0000000000067805 */ /* 0x000fe4000001ff00 */
[----:B------:R-:W-:-:S05]  /*0550*/  @P2 LEA.HI.X R21, R17, UR9, R44, 0x3, P4 ;  /* 0x0000000911152c11 */ /* 0x000fca000a0f1c2c */
[----:B------:R2:W5:Y:S01]  /*0560*/  @P2 LDG.E.64 R6, desc[UR12][R20.64] ;  /* 0x0000000c14062981 */ /* 0x000562000c1e1b00 */
[----:B------:R-:W-:-:S06]  /*0570*/  CS2R R40, SRZ ;  /* 0x0000000000287805 */ /* 0x000fcc000001ff00 */
[----:B------:R0:W5:Y:S01]  /*0580*/  @P1 LDG.E.64 R40, desc[UR12][R8.64] ;  /* 0x0000000c08281981 */ /* 0x000162000c1e1b00 */
[----:B-1----:R-:W-:-:S06]  /*0590*/  CS2R R4, SRZ ;  /* 0x0000000000047805 */ /* 0x002fcc000001ff00 */
[----:B------:R1:W5:Y:S01]  /*05a0*/  @P1 LDG.E.64 R4, desc[UR12][R12.64] ;  /* 0x0000000c0c041981 */ /* 0x000362000c1e1b00 */
[----:B------:R-:W-:Y:S01]  /*05b0*/  BSSY B0, `(.L_x_7429) ;  /* 0x0000014000007945 */ /* 0x000fe20003800000 */
        /* <DEDUP_REMOVED lines=8> */
[----:B---3--:R-:W-:-:S08]  /*0640*/  DMUL R8, R2, R22 ;  /* 0x0000001602087228 */ /* 0x008fd00000000000 */
[----:B-1----:R-:W-:-:S08]  /*0650*/  DFMA R12, -R20, R8, R22 ;  /* 0x00000008140c722b */ /* 0x002fd00000000116 */
[----:B------:R-:W-:Y:S01]  /*0660*/  DFMA R2, R2, R12, R8 ;  /* 0x0000000c0202722b */ /* 0x000fe20000000008 */
[----:B------:R-:W-:-:S09]  /*0670*/  FSETP.GEU.AND P5, PT, |R23|, 6.5827683646048100446e-37, PT ;  /* 0x036000001700780b */ /* 0x000fd20003fae200 */
[----:B------:R-:W-:-:S05]  /*0680*/  FFMA R0, RZ, R21, R3 ;  /* 0x00000015ff007223 */ /* 0x000fca0000000003 */
[----:B------:R-:W-:-:S13]  /*0690*/  FSETP.GT.AND P4, PT, |R0|, 1.469367938527859385e-39, PT ;  /* 0x001000000000780b */ /* 0x000fda0003f84200 */
[----:B------:R-:W-:Y:S05]  /*06a0*/  @P4 BRA P5, `(.L_x_7430) ;  /* 0x0000000000104947 */ /* 0x000fea0002800000 */
[----:B------:R-:W-:-:S07]  /*06b0*/  MOV R12, 0x6d0 ;  /* 0x000006d0000c7802 */ /* 0x000fce0000000f00 */
[----:B-----5:R-:W-:Y:S05]  /*06c0*/  CALL.REL.NOINC `($__internal_11_$__cuda_sm20_div_rn_f64_full) ;  /* 0x0000000c00687944 */ /* 0x020fea0003c00000 */
[----:B------:R-:W-:Y:S02]  /*06d0*/  IMAD.MOV.U32 R2, RZ, RZ, R8 ;  /* 0x000000ffff027224 */ /* 0x000fe400078e0008 */
[----:B------:R-:W-:-:S07]  /*06e0*/  IMAD.MOV.U32 R3, RZ, RZ, R9 ;  /* 0x000000ffff037224 */ /* 0x000fce00078e0009 */
.L_x_7430:
[----:B------:R-:W-:Y:S05]  /*06f0*/  BSYNC B0 ;  /* 0x0000000000007941 */ /* 0x000fea0003800000 */
.L_x_7429:
        /* <DEDUP_REMOVED lines=19> */
[----:B------:R-:W-:Y:S05]  /*0830*/  CALL.REL.NOINC `($__internal_11_$__cuda_sm20_div_rn_f64_full) ;  /* 0x0000000c000c7944 */ /* 0x000fea0003c00000 */
[----:B------:R-:W-:Y:S02]  /*0840*/  IMAD.MOV.U32 R4, RZ, RZ, R8 ;  /* 0x000000ffff047224 */ /* 0x000fe400078e0008 */
[----:B------:R-:W-:-:S07]  /*0850*/  IMAD.MOV.U32 R5, RZ, RZ, R9 ;  /* 0x000000ffff057224 */ /* 0x000fce00078e0009 */
.L_x_7432:
[----:B------:R-:W-:Y:S05]  /*0860*/  BSYNC B0 ;  /* 0x0000000000007941 */ /* 0x000fea0003800000 */
.L_x_7431:
        /* <DEDUP_REMOVED lines=22> */
.L_x_7434:
[----:B------:R-:W-:Y:S05]  /*09d0*/  BSYNC B0 ;  /* 0x0000000000007941 */ /* 0x000fea0003800000 */
.L_x_7433:
        /* <DEDUP_REMOVED lines=20> */
.L_x_7436:
[----:B------:R-:W-:Y:S05]  /*0b20*/  BSYNC B0 ;  /* 0x0000000000007941 */ /* 0x000fea0003800000 */
.L_x_7435:
[----:B------:R-:W-:Y:S01]  /*0b30*/  @P0 LEA R12, P4, R11, UR6, 0x3 ;  /* 0x000000060b0c0c11 */ /* 0x000fe2000f8818ff */
[----:B------:R-:W-:Y:S01]  /*0b40*/  UIMAD.WIDE.U32 UR4, UR11, 0x4, UR4 ;  /* 0x000000040b0478a5 */ /* 0x000fe2000f8e0004 */
[----:B------:R-:W-:Y:S02]  /*0b50*/  @P1 LEA R14, P5, R15, UR6, 0x3 ;  /* 0x000000060f0e1c11 */ /* 0x000fe4000f8a18ff */
[----:B------:R-:W-:Y:S01]  /*0b60*/  @P2 LEA R18, P6, R17, UR6, 0x3 ;  /* 0x0000000611122c11 */ /* 0x000fe2000f8c18ff */
[----:B------:R-:W-:Y:S01]  /*0b70*/  UISETP.LT.U32.AND UP1, UPT, UR4, UR14, UPT ;  /* 0x0000000e0400728c */ /* 0x000fe2000bf21070 */
[----:B------:R-:W-:Y:S01]  /*0b80*/  @P0 LEA.HI.X R13, R11, UR7, R16, 0x3, P4 ;  /* 0x000000070b0d0c11 */ /* 0x000fe2000a0f1c10 */
[----:B------:R-:W-:Y:S01]  /*0b90*/  UISETP.GE.U32.AND UP0, UPT, UR4, 0x10000, UPT ;  /* 0x000100000400788c */ /* 0x000fe2000bf06070 */
[----:B------:R-:W-:Y:S01]  /*0ba0*/  @P1 LEA.HI.X R15, R15, UR7, R42, 0x3, P5 ;  /* 0x000000070f0f1c11 */ /* 0x000fe2000a8f1c2a */
[----:B------:R-:W-:Y:S01]  /*0bb0*/  IMAD.U32 R16, RZ, RZ, UR4 ;  /* 0x00000004ff107e24 */ /* 0x000fe2000f8e00ff */
[----:B------:R-:W-:Y:S01]  /*0bc0*/  @P2 LEA.HI.X R19, R17, UR7, R44, 0x3, P6 ;  /* 0x0000000711132c11 */ /* 0x000fe2000b0f1c2c */
[----:B------:R1:W-:Y:S01]  /*0bd0*/  @P0 STG.E.64 desc[UR12][R12.64], R2 ;  /* 0x000000020c000986 */ /* 0x0003e2000c101b0c */
[----:B------:R-:W-:-:S02]  /*0be0*/  UISETP.GE.U32.AND.EX UP0, UPT, UR5, URZ, UPT, UP0 ;  /* 0x0000003f0500728c */ /* 0x000fc4000bf06100 */
[----:B------:R-:W-:Y:S01]  /*0bf0*/  IMAD.U32 R17, RZ, RZ, UR5 ;  /* 0x00000005ff117e24 */ /* 0x000fe2000f8e00ff */
[----:B------:R-:W-:Y:S01]  /*0c00*/  PLOP3.LUT P0, PT, PT, PT, UP1, 0x80, 0x0 ;  /* 0x000000000000781c */ /* 0x000fe20003f0f018 */
[----:B------:R1:W-:Y:S03]  /*0c10*/  @P1 STG.E.64 desc[UR12][R14.64], R4 ;  /* 0x000000040e001986 */ /* 0x0003e6000c101b0c */
[----:B------:R-:W-:Y:S01]  /*0c20*/  ISETP.LT.AND.EX P0, PT, R17, UR10, PT, P0 ;  /* 0x0000000a11007c0c */ /* 0x000fe2000bf01300 */
[----:B------:R1:W-:Y:S01]  /*0c30*/  @P2 STG.E.64 desc[UR12][R18.64], R6 ;  /* 0x0000000612002986 */ /* 0x0003e2000c101b0c */
[----:B------:R-:W-:-:S03]  /*0c40*/  PLOP3.LUT P1, PT, PT, PT, UP0, 0x80, 0x0 ;  /* 0x000000000000781c */ /* 0x000fc60003f2f008 */
[----:B------:R1:W-:Y:S10]  /*0c50*/  @P3 STG.E.64 desc[UR12][R26.64], R8 ;  /* 0x000000081a003986 */ /* 0x0003f4000c101b0c */
[----:B------:R-:W-:Y:S05]  /*0c60*/  @!P1 BRA P0, `(.L_x_7437) ;  /* 0xfffffff4005c9947 */ /* 0x000fea000003ffff */
[----:B------:R-:W-:Y:S05]  /*0c70*/  EXIT ;  /* 0x000000000000794d */ /* 0x000fea0003800000 */
.L_x_7428:
        /* <DEDUP_REMOVED lines=9> */
.L_x_7446:
[C---:B------:R-:W-:Y:S01]  /*0d10*/  IMAD.SHL.U32 R2, R15.reuse, 0x20, RZ ;  /* 0x000000200f027824 */ /* 0x040fe200078e00ff */
[----:B------:R-:W-:-:S04]  /*0d20*/  SHF.L.U64.HI R0, R15, 0x5, R40 ;  /* 0x000000050f007819 */ /* 0x000fc80000010228 */
[----:B------:R-:W-:-:S04]  /*0d30*/  IADD3 R8, P0, R2, UR8, RZ ;  /* 0x0000000802087c10 */ /* 0x000fc8000ff1e0ff */
[----:B------:R-:W-:-:S05]  /*0d40*/  IADD3.X R9, R0, UR9, RZ, P0, !PT ;  /* 0x0000000900097c10 */ /* 0x000fca00087fe4ff */
[----:B------:R-:W2:Y:S01]  /*0d50*/  LDG.E.128 R4, desc[UR12][R8.64] ;  /* 0x0000000c08047981 */ /* 0x000ea2000c1e1d00 */
[----:B------:R-:W-:-:S03]  /*0d60*/  IADD3 R2, P0, R2, UR6, RZ ;  /* 0x0000000602027c10 */ /* 0x000fc6000ff1e0ff */
[----:B------:R0:W3:Y:S01]  /*0d70*/  LDG.E.128 R36, desc[UR12][R8.64+0x10] ;  /* 0x0000100c08247981 */ /* 0x0000e2000c1e1d00 */
[----:B------:R-:W-:-:S05]  /*0d80*/  IADD3.X R3, R0, UR7, RZ, P0, !PT ;  /* 0x0000000700037c10 */ /* 0x000fca00087fe4ff */
[----:B------:R-:W4:Y:S04]  /*0d90*/  LDG.E.128 R16, desc[UR12][R2.64] ;  /* 0x0000000c02107981 */ /* 0x000f28000c1e1d00 */
[----:B------:R1:W5:Y:S01]  /*0da0*/  LDG.E.128 R24, desc[UR12][R2.64+0x10] ;  /* 0x0000100c02187981 */ /* 0x000362000c1e1d00 */
[----:B------:R-:W-:Y:S01]  /*0db0*/  BSSY B0, `(.L_x_7438) ;  /* 0x0000019000007945 */ /* 0x000fe20003800000 */
[----:B--2---:R-:W-:-:S06]  /*0dc0*/  DMUL R20, R6, UR16 ;  /* 0x0000001006147c28 */ /* 0x004fcc0008000000 */
[----:B------:R-:W2:Y:S01]  /*0dd0*/  MUFU.RCP64H R7, R21 ;  /* 0x0000001500077308 */ /* 0x000ea20000001800 */
[----:B------:R-:W-:-:S06]  /*0de0*/  IMAD.MOV.U32 R6, RZ, RZ, 0x1 ;  /* 0x00000001ff067424 */ /* 0x000fcc00078e00ff */
[----:B--2---:R-:W-:-:S08]  /*0df0*/  DFMA R10, -R20, R6, 1 ;  /* 0x3ff00000140a742b */ /* 0x004fd00000000106 */
[----:B------:R-:W-:-:S08]  /*0e00*/  DFMA R10, R10, R10, R10 ;  /* 0x0000000a0a0a722b */ /* 0x000fd0000000000a */
[----:B------:R-:W-:-:S08]  /*0e10*/  DFMA R10, R6, R10, R6 ;  /* 0x0000000a060a722b */ /* 0x000fd00000000006 */
[----:B------:R-:W-:-:S08]  /*0e20*/  DFMA R6, -R20, R10, 1 ;  /* 0x3ff000001406742b */ /* 0x000fd0000000010a */
[----:B------:R-:W-:-:S08]  /*0e30*/  DFMA R6, R10, R6, R10 ;  /* 0x000000060a06722b */ /* 0x000fd0000000000a */
[----:B----4-:R-:W-:-:S08]  /*0e40*/  DMUL R10, R18, R6 ;  /* 0x00000006120a7228 */ /* 0x010fd00000000000 */
[----:B0-----:R-:W-:-:S08]  /*0e50*/  DFMA R8, -R20, R10, R18 ;  /* 0x0000000a1408722b */ /* 0x001fd00000000112 */
[----:B------:R-:W-:Y:S01]  /*0e60*/  DFMA R6, R6, R8, R10 ;  /* 0x000000080606722b */ /* 0x000fe2000000000a */
[----:B------:R-:W-:-:S09]  /*0e70*/  FSETP.GEU.AND P1, PT, |R19|, 6.5827683646048100446e-37, PT ;  /* 0x036000001300780b */ /* 0x000fd20003f2e200 */
[----:B------:R-:W-:-:S05]  /*0e80*/  FFMA R0, RZ, R21, R7 ;  /* 0x00000015ff007223 */ /* 0x000fca0000000007 */
[----:B------:R-:W-:Y:S01]  /*0e90*/  FSETP.GT.AND P0, PT, |R0|, 1.469367938527859385e-39, PT ;  /* 0x001000000000780b */ /* 0x000fe20003f04200 */
[----:B------:R-:W-:Y:S02]  /*0ea0*/  DMUL R10, R4, UR16 ;  /* 0x00000010040a7c28 */ /* 0x000fe40008000000 */
[----:B---3--:R-:W-:Y:S02]  /*0eb0*/  DMUL R36, R36, UR16 ;  /* 0x0000001024247c28 */ /* 0x008fe40008000000 */
[----:B------:R-:W-:-:S08]  /*0ec0*/  DMUL R38, R38, UR16 ;  /* 0x0000001026267c28 */ /* 0x000fd00008000000 */
[----:B-1----:R-:W-:Y:S05]  /*0ed0*/  @P0 BRA P1, `(.L_x_7439) ;  /* 0x0000000000180947 */ /* 0x002fea0000800000 */
[----:B------:R-:W-:Y:S01]  /*0ee0*/  IMAD.MOV.U32 R22, RZ, RZ, R18 ;  /* 0x000000ffff167224 */ /* 0x000fe200078e0012 */
[----:B------:R-:W-:Y:S01]  /*0ef0*/  MOV R12, 0xf20 ;  /* 0x00000f20000c7802 */ /* 0x000fe20000000f00 */
[----:B------:R-:W-:-:S07]  /*0f00*/  IMAD.MOV.U32 R23, RZ, RZ, R19 ;  /* 0x000000ffff177224 */ /* 0x000fce00078e0013 */
[----:B-----5:R-:W-:Y:S05]  /*0f10*/  CALL.REL.NOINC `($__internal_11_$__cuda_sm20_div_rn_f64_full) ;  /* 0x0000000400547944 */ /* 0x020fea0003c00000 */
[----:B------:R-:W-:Y:S02]  /*0f20*/  IMAD.MOV.U32 R6, RZ, RZ, R8 ;  /* 0x000000ffff067224 */ /* 0x000fe400078e0008 */
[----:B------:R-:W-:-:S07]  /*0f30*/  IMAD.MOV.U32 R7, RZ, RZ, R9 ;  /* 0x000000ffff077224 */ /* 0x000fce00078e0009 */
.L_x_7439:
[----:B------:R-:W-:Y:S05]  /*0f40*/  BSYNC B0 ;  /* 0x0000000000007941 */ /* 0x000fea0003800000 */
.L_x_7438:
        /* <DEDUP_REMOVED lines=20> */
[----:B-----5:R-:W-:Y:S05]  /*1090*/  CALL.REL.NOINC `($__internal_11_$__cuda_sm20_div_rn_f64_full) ;  /* 0x0000000000f47944 */ /* 0x020fea0003c00000 */
[----:B------:R-:W-:Y:S02]  /*10a0*/  IMAD.MOV.U32 R4, RZ, RZ, R8 ;  /* 0x000000ffff047224 */ /* 0x000fe400078e0008 */
[----:B------:R-:W-:-:S07]  /*10b0*/  IMAD.MOV.U32 R5, RZ, RZ, R9 ;  /* 0x000000ffff057224 */ /* 0x000fce00078e0009 */
.L_x_7441:
[----:B------:R-:W-:Y:S05]  /*10c0*/  BSYNC B0 ;  /* 0x0000000000007941 */ /* 0x000fea0003800000 */
.L_x_7440:
        /* <DEDUP_REMOVED lines=21> */
[----:B------:R-:W-:Y:S05]  /*1220*/  CALL.REL.NOINC `($__internal_11_$__cuda_sm20_div_rn_f64_full) ;  /* 0x0000000000907944 */ /* 0x000fea0003c00000 */
[----:B------:R-:W-:Y:S02]  /*1230*/  IMAD.MOV.U32 R10, RZ, RZ, R8 ;  /* 0x000000ffff0a7224 */ /* 0x000fe400078e0008 */
[----:B------:R-:W-:-:S07]  /*1240*/  IMAD.MOV.U32 R11, RZ, RZ, R9 ;  /* 0x000000ffff0b7224 */ /* 0x000fce00078e0009 */
.L_x_7443:
[----:B------:R-:W-:Y:S05]  /*1250*/  BSYNC B0 ;  /* 0x0000000000007941 */ /* 0x000fea0003800000 */
.L_x_7442:
        /* <DEDUP_REMOVED lines=20> */
[----:B------:R-:W-:Y:S05]  /*13a0*/  CALL.REL.NOINC `($__internal_11_$__cuda_sm20_div_rn_f64_full) ;  /* 0x0000000000307944 */ /* 0x000fea0003c00000 */
.L_x_7445:
[----:B------:R-:W-:Y:S05]  /*13b0*/  BSYNC B0 ;  /* 0x0000000000007941 */ /* 0x000fea0003800000 */
.L_x_7444:
        /* <DEDUP_REMOVED lines=11> */
        .weak           $__internal_11_$__cuda_sm20_div_rn_f64_full
        .type           $__internal_11_$__cuda_sm20_div_rn_f64_full,@function
        .size           $__internal_11_$__cuda_sm20_div_rn_f64_full,(.L_x_8136 - $__internal_11_$__cuda_sm20_div_rn_f64_full)
$__internal_11_$__cuda_sm20_div_rn_f64_full:
        /* <DEDUP_REMOVED lines=66> */
.L_x_7448:
        /* <DEDUP_REMOVED lines=16> */
.L_x_7451:
[----:B------:R-:W-:Y:S01]  /*1990*/  LOP3.LUT R31, R21, 0x80000, RZ, 0xfc, !PT ;  /* 0x00080000151f7812 */ /* 0x000fe200078efcff */
[----:B------:R-:W-:Y:S01]  /*19a0*/  IMAD.MOV.U32 R30, RZ, RZ, R20 ;  /* 0x000000ffff1e7224 */ /* 0x000fe200078e0014 */
[----:B------:R-:W-:Y:S06]  /*19b0*/  BRA `(.L_x_7449) ;  /* 0x0000000000087947 */ /* 0x000fec0003800000 */
.L_x_7450:
[----:B------:R-:W-:Y:S01]  /*19c0*/  LOP3.LUT R31, R23, 0x80000, RZ, 0xfc, !PT ;  /* 0x00080000171f7812 */ /* 0x000fe200078efcff */
[----:B------:R-:W-:-:S07]  /*19d0*/  IMAD.MOV.U32 R30, RZ, RZ, R22 ;  /* 0x000000ffff1e7224 */ /* 0x000fce00078e0016 */
.L_x_7449:
[----:B------:R-:W-:Y:S05]  /*19e0*/  BSYNC B1 ;  /* 0x0000000000017941 */ /* 0x000fea0003800000 */
.L_x_7447:
[----:B------:R-:W-:Y:S02]  /*19f0*/  IMAD.MOV.U32 R13, RZ, RZ, 0x0 ;  /* 0x00000000ff0d7424 */ /* 0x000fe400078e00ff */
[----:B------:R-:W-:Y:S02]  /*1a00*/  IMAD.MOV.U32 R8, RZ, RZ, R30 ;  /* 0x000000ffff087224 */ /* 0x000fe400078e001e */
[----:B------:R-:W-:Y:S01]  /*1a10*/  IMAD.MOV.U32 R9, RZ, RZ, R31 ;  /* 0x000000ffff097224 */ /* 0x000fe200078e001f */
[----:B------:R-:W-:Y:S06]  /*1a20*/  RET.REL.NODEC R12 `(_ZN2at6native55_GLOBAL__N__de093ff9_22_ForeachBinaryOpList_cu_a911ec4325multi_tensor_apply_kernelINS1_18TensorListMetadataILi2EEENS1_24BinaryOpListAlphaFunctorIdLi2ELi2ELi0EEEJSt7dividesIdEdEEEvT_T0_DpT1_) ;  /* 0xffffffe40c747950 */ /* 0x000fec0003c3ffff */
.L_x_7452:
        /* <DEDUP_REMOVED lines=13> */
.L_x_8136:


//--------------------- .text._ZN2at6native55_GLOBAL__N__de093ff9_22_ForeachBinaryOpList_cu_a911ec4325multi_tensor_apply_kernelINS1_18TensorListMetadataILi2EEENS1_24BinaryOpListAlphaFunctorIsLi2ELi2ELi0EEEJSt7dividesIsEsEEEvT_T0_DpT1_ --------------------------
	.section	.text._ZN2at6native55_GLOBAL__N__de093ff9_22_ForeachBinaryOpList_cu_a911ec4325multi_tensor_apply_kernelINS1_18TensorListMetadataILi2EEENS1_24BinaryOpListAlphaFunctorIsLi2ELi2ELi0EEEJSt7dividesIsEsEEEvT_T0_DpT1_,"ax",@progbits
	.align	128
.text._ZN2at6native55_GLOBAL__N__de093ff9_22_ForeachBinaryOpList_cu_a911ec4325multi_tensor_apply_kernelINS1_18TensorListMetadataILi2EEENS1_24BinaryOpListAlphaFunctorIsLi2ELi2ELi0EEEJSt7dividesIsEsEEEvT_T0_DpT1_:
        .type           _ZN2at6native55_GLOBAL__N__de093ff9_22_ForeachBinaryOpList_cu_a911ec4325multi_tensor_apply_kernelINS1_18TensorListMetadataILi2EEENS1_24BinaryOpListAlphaFunctorIsLi2ELi2ELi0EEEJSt7dividesIsEsEEEvT_T0_DpT1_,@function
        .size           _ZN2at6native55_GLOBAL__N__de093ff9_22_ForeachBinaryOpList_cu_a911ec4325multi_tensor_apply_kernelINS1_18TensorListMetadataILi2EEENS1_24BinaryOpListAlphaFunctorIsLi2ELi2ELi0EEEJSt7dividesIsEsEEEvT_T0_DpT1_,(.L_x_8138 - _ZN2at6native55_GLOBAL__N__de093ff9_22_ForeachBinaryOpList_cu_a911ec4325multi_tensor_apply_kernelINS1_18TensorListMetadataILi2EEENS1_24BinaryOpListAlphaFunctorIsLi2ELi2ELi0EEEJSt7dividesIsEsEEEvT_T0_DpT1_)
        .other          _ZN2at6native55_GLOBAL__N__de093ff9_22_ForeachBinaryOpList_cu_a911ec4325multi_tensor_apply_kernelINS1_18TensorListMetadataILi2EEENS1_24BinaryOpListAlphaFunctorIsLi2ELi2ELi0EEEJSt7dividesIsEsEEEvT_T0_DpT1_,@"STO_CUDA_ENTRY STV_DEFAULT"
_ZN2at6native55_GLOBAL__N__de093ff9_22_ForeachBinaryOpList_cu_a911ec4325multi_tensor_apply_kernelINS1_18TensorListMetadataILi2EEENS1_24BinaryOpListAlphaFunctorIsLi2ELi2ELi0EEEJSt7dividesIsEsEEEvT_T0_DpT1_:
        /* <DEDUP_REMOVED lines=28> */
.L_x_7454:
        /* <DEDUP_REMOVED lines=9> */
[----:B------:R-:W2:Y:S01]  /*0250*/  @P0 LDG.E.U16 R7, desc[UR12][R2.64] ;  /* 0x0000000c02070981 */ /* 0x000ea2000c1e1500 */
        /* <DEDUP_REMOVED lines=12> */
[----:B------:R-:W-:Y:S02]  /*0320*/  @P0 LEA.HI.X R19, R17, UR7, R6, 0x1, P2 ;  /* 0x0000000711130c11 */ /* 0x000fe400090f0c06 */
[----:B------:R-:W-:-:S03]  /*0330*/  LEA R9, P3, R0, R17, 0x1 ;  /* 0x0000001100097211 */ /* 0x000fc600078608ff */
[----:B------:R1:W4:Y:S01]  /*0340*/  @P0 LDG.E.U16 R21, desc[UR12][R18.64] ;  /* 0x0000000c12150981 */ /* 0x000322000c1e1500 */
[C---:B------:R-:W-:Y:S01]  /*0350*/  ISETP.GE.U32.AND P2, PT, R9.reuse, 0x10000, PT ;  /* 0x000100000900780c */ /* 0x040fe20003f46070 */
[----:B------:R-:W-:Y:S01]  /*0360*/  IMAD.X R12, RZ, RZ, R6, P3 ;  /* 0x000000ffff0c7224 */ /* 0x000fe200018e0606 */
[----:B------:R-:W-:Y:S02]  /*0370*/  ISETP.LT.U32.AND P3, PT, R9, UR14, PT ;  /* 0x0000000e09007c0c */ /* 0x000fe4000bf61070 */
[----:B------:R-:W-:Y:S02]  /*0380*/  PRMT R14, RZ, 0x7610, R14 ;  /* 0x00007610ff0e7816 */ /* 0x000fe4000000000e */
[----:B------:R-:W-:-:S04]  /*0390*/  ISETP.GE.U32.AND.EX P2, PT, R12, RZ, PT, P2 ;  /* 0x000000ff0c00720c */ /* 0x000fc80003f46120 */
[----:B------:R-:W-:Y:S02]  /*03a0*/  ISETP.LT.AND.EX P2, PT, R12, UR5, !P2, P3 ;  /* 0x000000050c007c0c */ /* 0x000fe4000d741330 */
[----:B------:R-:W-:-:S11]  /*03b0*/  PRMT R23, RZ, 0x7610, R23 ;  /* 0x00007610ff177816 */ /* 0x000fd60000000017 */
[----:B0-----:R-:W-:-:S04]  /*03c0*/  @P2 LEA R4, P3, R9, UR8, 0x1 ;  /* 0x0000000809042c11 */ /* 0x001fc8000f8608ff */
[----:B------:R-:W-:Y:S02]  /*03d0*/  @P2 LEA.HI.X R5, R9, UR9, R12, 0x1, P3 ;  /* 0x0000000909052c11 */ /* 0x000fe400098f0c0c */
[----:B------:R-:W-:-:S03]  /*03e0*/  @P1 LEA R2, P3, R15, UR6, 0x1 ;  /* 0x000000060f021c11 */ /* 0x000fc6000f8608ff */
[----:B------:R0:W5:Y:S01]  /*03f0*/  @P2 LDG.E.U16 R14, desc[UR12][R4.64] ;  /* 0x0000000c040e2981 */ /* 0x000162000c1e1500 */
[----:B------:R-:W-:-:S05]  /*0400*/  @P1 LEA.HI.X R3, R15, UR7, R8, 0x1, P3 ;  /* 0x000000070f031c11 */ /* 0x000fca00098f0c08 */
[----:B------:R0:W5:Y:S01]  /*0410*/  @P1 LDG.E.U16 R23, desc[UR12][R2.64] ;  /* 0x0000000c02171981 */ /* 0x000162000c1e1500 */
[----:B-1----:R-:W-:Y:S01]  /*0420*/  IMAD R18, R0, 0x3, RZ ;  /* 0x0000000300127824 */ /* 0x002fe200078e02ff */
[----:B------:R-:W-:-:S04]  /*0430*/  PRMT R20, RZ, 0x7610, R20 ;  /* 0x00007610ff147816 */ /* 0x000fc80000000014 */
[----:B------:R-:W-:-:S04]  /*0440*/  IADD3 R18, P4, R18, R17, RZ ;  /* 0x0000001112127210 */ /* 0x000fc80007f9e0ff */
[C---:B------:R-:W-:Y:S01]  /*0450*/  ISETP.GE.U32.AND P3, PT, R18.reuse, 0x10000, PT ;  /* 0x000100001200780c */ /* 0x040fe20003f66070 */
[----:B------:R-:W-:Y:S01]  /*0460*/  IMAD.X R19, RZ, RZ, R6, P4 ;  /* 0x000000ffff137224 */ /* 0x000fe200020e0606 */
[C---:B------:R-:W-:Y:S01]  /*0470*/  ISETP.LT.U32.AND P4, PT, R18.reuse, UR14, PT ;  /* 0x0000000e12007c0c */ /* 0x040fe2000bf81070 */
[----:B------:R-:W-:-:S03]  /*0480*/  IMAD.SHL.U32 R22, R18, 0x2, RZ ;  /* 0x0000000212167824 */ /* 0x000fc600078e00ff */
[C---:B------:R-:W-:Y:S02]  /*0490*/  ISETP.GE.U32.AND.EX P3, PT, R19.reuse, RZ, PT, P3 ;  /* 0x000000ff1300720c */ /* 0x040fe40003f66130 */
[----:B------:R-:W-:Y:S02]  /*04a0*/  SHF.L.U64.HI R18, R18, 0x1, R19 ;  /* 0x0000000112127819 */ /* 0x000fe40000010213 */
[----:B------:R-:W-:-:S13]  /*04b0*/  ISETP.LT.AND.EX P3, PT, R19, UR5, !P3, P4 ;  /* 0x0000000513007c0c */ /* 0x000fda000df61340 */
[----:B0-----:R-:W-:-:S04]  /*04c0*/  @P3 IADD3 R4, P4, R22, UR8, RZ ;  /* 0x0000000816043c10 */ /* 0x001fc8000ff9e0ff */
[----:B------:R-:W-:-:S05]  /*04d0*/  @P3 IADD3.X R5, R18, UR9, RZ, P4, !PT ;  /* 0x0000000912053c10 */ /* 0x000fca000a7fe4ff */
[----:B------:R-:W5:Y:S01]  /*04e0*/  @P3 LDG.E.U16 R20, desc[UR12][R4.64] ;  /* 0x0000000c04143981 */ /* 0x000f62000c1e1500 */
[C---:B------:R-:W-:Y:S02]  /*04f0*/  @P2 LEA R2, P4, R9.reuse, UR6, 0x1 ;  /* 0x0000000609022c11 */ /* 0x040fe4000f8808ff */
[----:B------:R-:W-:Y:S02]  /*0500*/  PRMT R19, RZ, 0x7610, R19 ;  /* 0x00007610ff137816 */ /* 0x000fe40000000013 */
[----:B------:R-:W-:-:S05]  /*0510*/  @P2 LEA.HI.X R3, R9, UR7, R12, 0x1, P4 ;  /* 0x0000000709032c11 */ /* 0x000fca000a0f0c0c */
[----:B------:R0:W5:Y:S01]  /*0520*/  @P2 LDG.E.U16 R19, desc[UR12][R2.64] ;  /* 0x0000000c02132981 */ /* 0x000162000c1e1500 */
[----:B------:R-:W-:Y:S02]  /*0530*/  ULDC.U16 UR4, c[0x0][0xe5a] ;  /* 0x0003968000047ab9 */ /* 0x000fe40000000400 */
[----:B------:R-:W-:Y:S01]  /*0540*/  UPRMT UR4, UR4, 0x9910, URZ ;  /* 0x0000991004047896 */ /* 0x000fe2000800003f */
[----:B0-----:R-:W-:-:S04]  /*0550*/  IADD3 R2, P4, R22, UR6, RZ ;  /* 0x0000000616027c10 */ /* 0x001fc8000ff9e0ff */
[----:B------:R-:W-:Y:S02]  /*0560*/  IADD3.X R3, R18, UR7, RZ, P4, !PT ;  /* 0x0000000712037c10 */ /* 0x000fe4000a7fe4ff */
[----:B------:R-:W-:-:S06]  /*0570*/  PRMT R18, RZ, 0x7610, R18 ;  /* 0x00007610ff127816 */ /* 0x000fcc0000000012 */
[----:B------:R-:W5:Y:S01]  /*0580*/  @P3 LDG.E.U16 R18, desc[UR12][R2.64] ;  /* 0x0000000c02123981 */ /* 0x000f62000c1e1500 */
[----:B--2---:R-:W-:-:S05]  /*0590*/  PRMT R7, R7, 0x9910, RZ ;  /* 0x0000991007077816 */ /* 0x004fca00000000ff */
[----:B------:R-:W-:-:S05]  /*05a0*/  IMAD R7, R7, UR4, RZ ;  /* 0x0000000407077c24 */ /* 0x000fca000f8e02ff */
[----:B------:R-:W-:-:S04]  /*05b0*/  PRMT R7, R7, 0x9910, RZ ;  /* 0x0000991007077816 */ /* 0x000fc800000000ff */
[----:B------:R-:W-:-:S04]  /*05c0*/  IABS R24, R7 ;  /* 0x0000000700187213 */ /* 0x000fc80000000000 */
[----:B------:R-:W0:Y:S08]  /*05d0*/  I2F.RP R22, R24 ;  /* 0x0000001800167306 */ /* 0x000e300000209400 */
[----:B0-----:R-:W0:Y:S01]  /*05e0*/  MUFU.RCP R22, R22 ;  /* 0x0000001600167308 */ /* 0x001e220000001000 */
[----:B---3--:R-:W-:-:S05]  /*05f0*/  PRMT R4, R16, 0x9910, RZ ;  /* 0x0000991010047816 */ /* 0x008fca00000000ff */
[----:B------:R-:W-:Y:S02]  /*0600*/  IMAD R4, R4, UR4, RZ ;  /* 0x0000000404047c24 */ /* 0x000fe4000f8e02ff */
[----:B0-----:R-:W-:-:S03]  /*0610*/  VIADD R5, R22, 0xffffffe ;  /* 0x0ffffffe16057836 */ /* 0x001fc60000000000 */
[----:B------:R-:W-:-:S03]  /*0620*/  PRMT R16, R4, 0x9910, RZ ;  /* 0x0000991004107816 */ /* 0x000fc600000000ff */
[----:B------:R-:W0:Y:S01]  /*0630*/  F2I.FTZ.U32.TRUNC.NTZ R5, R5 ;  /* 0x0000000500057305 */ /* 0x000e22000021f000 */
[----:B------:R-:W-:-:S07]  /*0640*/  IABS R22, R16 ;  /* 0x0000001000167213 */ /* 0x000fce0000000000 */
[----:B------:R-:W1:Y:S01]  /*0650*/  I2F.RP R27, R22 ;  /* 0x00000016001b7306 */ /* 0x000e620000209400 */
[----:B------:R-:W-:Y:S02]  /*0660*/  IMAD.MOV.U32 R4, RZ, RZ, RZ ;  /* 0x000000ffff047224 */ /* 0x000fe400078e00ff */
[----:B0-----:R-:W-:-:S04]  /*0670*/  IMAD.MOV R25, RZ, RZ, -R5 ;  /* 0x000000ffff197224 */ /* 0x001fc800078e0a05 */
[----:B------:R-:W-:-:S04]  /*0680*/  IMAD R25, R25, R24, RZ ;  /* 0x0000001819197224 */ /* 0x000fc800078e02ff */
[----:B------:R-:W-:Y:S02]  /*0690*/  IMAD.HI.U32 R4, R5, R25, R4 ;  /* 0x0000001905047227 */ /* 0x000fe400078e0004 */
[----:B-1----:R-:W0:Y:S01]  /*06a0*/  MUFU.RCP R5, R27 ;  /* 0x0000001b00057308 */ /* 0x002e220000001000 */
[----:B----4-:R-:W-:Y:S02]  /*06b0*/  PRMT R26, R21, 0x9910, RZ ;  /* 0x00009910151a7816 */ /* 0x010fe400000000ff */
[----:B------:R-:W-:Y:S02]  /*06c0*/  IABS R21, R7 ;  /* 0x0000000700157213 */ /* 0x000fe40000000000 */
[----:B------:R-:W-:-:S03]  /*06d0*/  IABS R25, R26 ;  /* 0x0000001a00197213 */ /* 0x000fc60000000000 */
[----:B------:R-:W-:Y:S02]  /*06e0*/  IMAD.MOV R28, RZ, RZ, -R21 ;  /* 0x000000ffff1c7224 */ /* 0x000fe400078e0a15 */
[----:B------:R-:W-:-:S04]  /*06f0*/  IMAD.HI.U32 R21, R4, R25, RZ ;  /* 0x0000001904157227 */ /* 0x000fc800078e00ff */
[----:B------:R-:W-:Y:S02]  /*0700*/  IMAD R25, R21, R28, R25 ;  /* 0x0000001c15197224 */ /* 0x000fe400078e0219 */
[----:B0-----:R-:W-:-:S03]  /*0710*/  VIADD R5, R5, 0xffffffe ;  /* 0x0ffffffe05057836 */ /* 0x001fc60000000000 */
[----:B------:R-:W-:-:S03]  /*0720*/  ISETP.GT.U32.AND P5, PT, R24, R25, PT ;  /* 0x000000191800720c */ /* 0x000fc60003fa4070 */
[----:B------:R-:W0:Y:S01]  /*0730*/  F2I.FTZ.U32.TRUNC.NTZ R5, R5 ;  /* 0x0000000500057305 */ /* 0x000e22000021f000 */
[----:B------:R-:W-:Y:S01]  /*0740*/  IMAD.MOV.U32 R4, RZ, RZ, RZ ;  /* 0x000000ffff047224 */ /* 0x000fe200078e00ff */
[----:B-----5:R-:W-:-:S08]  /*0750*/  PRMT R14, R14, 0x9910, RZ ;  /* 0x000099100e0e7816 */ /* 0x020fd000000000ff */
[----:B------:R-:W-:Y:S02]  /*0760*/  @!P5 IMAD.IADD R25, R25, 0x1, -R24 ;  /* 0x000000011919d824 */ /* 0x000fe400078e0a18 */
[----:B0-----:R-:W-:-:S03]  /*0770*/  IMAD.MOV R27, RZ, RZ, -R5 ;  /* 0x000000ffff1b7224 */ /* 0x001fc600078e0a05 */
[----:B------:R-:W-:Y:S01]  /*0780*/  ISETP.GE.U32.AND P4, PT, R25, R24, PT ;  /* 0x000000181900720c */ /* 0x000fe20003f86070 */
[----:B------:R-:W-:-:S04]  /*0790*/  IMAD R25, R27, R22, RZ ;  /* 0x000000161b197224 */ /* 0x000fc800078e02ff */
[----:B------:R-:W-:Y:S01]  /*07a0*/  IMAD.HI.U32 R4, R5, R25, R4 ;  /* 0x0000001905047227 */ /* 0x000fe200078e0004 */
[----:B------:R-:W-:-:S03]  /*07b0*/  PRMT R25, R23, 0x9910, RZ ;  /* 0x0000991017197816 */ /* 0x000fc600000000ff */
[----:B------:R-:W-:Y:S01]  /*07c0*/  IMAD R5, R14, UR4, RZ ;  /* 0x000000040e057c24 */ /* 0x000fe2000f8e02ff */
[----:B------:R-:W-:-:S04]  /*07d0*/  IABS R27, R25 ;  /* 0x00000019001b7213 */ /* 0x000fc80000000000 */
[----:B------:R-:W-:Y:S02]  /*07e0*/  PRMT R14, R5, 0x9910, RZ ;  /* 0x00009910050e7816 */ /* 0x000fe400000000ff */
[----:B------:R-:W-:Y:S01]  /*07f0*/  IABS R5, R16 ;  /* 0x0000001000057213 */ /* 0x000fe20000000000 */
[----:B------:R-:W-:Y:S01]  /*0800*/  IMAD.HI.U32 R23, R4, R27, RZ ;  /* 0x0000001b04177227 */ /* 0x000fe200078e00ff */
[----:B------:R-:W-:-:S03]  /*0810*/  IABS R24, R14 ;  /* 0x0000000e00187213 */ /* 0x000fc60000000000 */
[----:B------:R-:W-:-:S04]  /*0820*/  IMAD.MOV R28, RZ, RZ, -R5 ;  /* 0x000000ffff1c7224 */ /* 0x000fc800078e0a05 */
[----:B------:R-:W-:Y:S02]  /*0830*/  IMAD R27, R23, R28, R27 ;  /* 0x0000001c171b7224 */ /* 0x000fe400078e021b */
[----:B------:R-:W0:Y:S08]  /*0840*/  I2F.RP R28, R24 ;  /* 0x00000018001c7306 */ /* 0x000e300000209400 */
[----:B0-----:R-:W0:Y:S01]  /*0850*/  MUFU.RCP R28, R28 ;  /* 0x0000001c001c7308 */ /* 0x001e220000001000 */
[----:B------:R-:W-:-:S02]  /*0860*/  ISETP.GT.U32.AND P6, PT, R22, R27, PT ;  /* 0x0000001b1600720c */ /* 0x000fc40003fc4070 */
[----:B------:R-:W-:Y:S01]  /*0870*/  PRMT R20, R20, 0x9910, RZ ;  /* 0x0000991014147816 */ /* 0x000fe200000000ff */
[----:B0-----:R-:W-:-:S04]  /*0880*/  VIADD R4, R28, 0xffffffe ;  /* 0x0ffffffe1c047836 */ /* 0x001fc80000000000 */
[----:B------:R0:W1:Y:S06]  /*0890*/  F2I.FTZ.U32.TRUNC.NTZ R5, R4 ;  /* 0x0000000400057305 */ /* 0x00006c000021f000 */
[----:B------:R-:W-:Y:S02]  /*08a0*/  @!P6 IMAD.IADD R27, R27, 0x1, -R22 ;  /* 0x000000011b1be824 */ /* 0x000fe400078e0a16 */
[----:B------:R-:W-:Y:S02]  /*08b0*/  IMAD R20, R20, UR4, RZ ;  /* 0x0000000414147c24 */ /* 0x000fe4000f8e02ff */
[----:B------:R-:W-:Y:S01]  /*08c0*/  @!P5 VIADD R21, R21, 0x1 ;  /* 0x000000011515d836 */ /* 0x000fe20000000000 */
[----:B------:R-:W-:-:S02]  /*08d0*/  ISETP.GE.U32.AND P5, PT, R27, R22, PT ;  /* 0x000000161b00720c */ /* 0x000fc40003fa6070 */
[----:B------:R-:W-:Y:S01]  /*08e0*/  PRMT R20, R20, 0x9910, RZ ;  /* 0x0000991014147816 */ /* 0x000fe200000000ff */
[----:B0-----:R-:W-:Y:S01]  /*08f0*/  IMAD.MOV.U32 R4, RZ, RZ, RZ ;  /* 0x000000ffff047224 */ /* 0x001fe200078e00ff */
[----:B------:R-:W-:Y:S01]  /*0900*/  LOP3.LUT R26, R26, R7, RZ, 0x3c, !PT ;  /* 0x000000071a1a7212 */ /* 0x000fe200078e3cff */
[----:B-1----:R-:W-:Y:S01]  /*0910*/  IMAD.MOV R27, RZ, RZ, -R5 ;  /* 0x000000ffff1b7224 */ /* 0x002fe200078e0a05 */
[----:B------:R-:W-:Y:S01]  /*0920*/  IABS R22, R20 ;  /* 0x0000001400167213 */ /* 0x000fe20000000000 */
[----:B------:R-:W-:Y:S02]  /*0930*/  @P4 VIADD R21, R21, 0x1 ;  /* 0x0000000115154836 */ /* 0x000fe40000000000 */
[----:B------:R-:W-:Y:S01]  /*0940*/  IMAD R27, R27, R24, RZ ;  /* 0x000000181b1b7224 */ /* 0x000fe200078e02ff */
[----:B------:R-:W-:-:S03]  /*0950*/  ISETP.GE.AND P4, PT, R26, RZ, PT ;  /* 0x000000ff1a00720c */ /* 0x000fc60003f86270 */
[----:B------:R-:W-:Y:S02]  /*0960*/  IMAD.HI.U32 R4, R5, R27, R4 ;  /* 0x0000001b05047227 */ /* 0x000fe400078e0004 */
[----:B------:R-:W0:Y:S08]  /*0970*/  I2F.RP R5, R22 ;  /* 0x0000001600057306 */ /* 0x000e300000209400 */
[----:B------:R-:W-:Y:S01]  /*0980*/  @!P4 IMAD.MOV R21, RZ, RZ, -R21 ;  /* 0x000000ffff15c224 */ /* 0x000fe200078e0a15 */
[----:B------:R-:W-:Y:S01]  /*0990*/  ISETP.NE.AND P4, PT, R7, RZ, PT ;  /* 0x000000ff0700720c */ /* 0x000fe20003f85270 */
[----:B0-----:R-:W0:-:S12]  /*09a0*/  MUFU.RCP R5, R5 ;  /* 0x0000000500057308 */ /* 0x001e180000001000 */
[----:B------:R-:W-:Y:S02]  /*09b0*/  @!P4 LOP3.LUT R21, RZ, R7, RZ, 0x33, !PT ;  /* 0x00000007ff15c212 */ /* 0x000fe400078e33ff */
[----:B------:R-:W-:-:S05]  /*09c0*/  IABS R7, R14 ;  /* 0x0000000e00077213 */ /* 0x000fca0000000000 */
[----:B------:R-:W-:Y:S02]  /*09d0*/  IMAD.MOV R26, RZ, RZ, -R7 ;  /* 0x000000ffff1a7224 */ /* 0x000fe400078e0a07 */
[----:B0-----:R-:W-:Y:S01]  /*09e0*/  VIADD R7, R5, 0xffffffe ;  /* 0x0ffffffe05077836 */ /* 0x001fe20000000000 */
[----:B------:R-:W-:Y:S02]  /*09f0*/  PRMT R27, R19, 0x9910, RZ ;  /* 0x00009910131b7816 */ /* 0x000fe400000000ff */
[----:B------:R-:W-:-:S03]  /*0a00*/  LOP3.LUT R25, R25, R16, RZ, 0x3c, !PT ;  /* 0x0000001019197212 */ /* 0x000fc600078e3cff */
[----:B------:R-:W0:Y:S01]  /*0a10*/  F2I.FTZ.U32.TRUNC.NTZ R7, R7 ;  /* 0x0000000700077305 */ /* 0x000e22000021f000 */
[----:B------:R-:W-:Y:S01]  /*0a20*/  @!P6 VIADD R23, R23, 0x1 ;  /* 0x000000011717e836 */ /* 0x000fe20000000000 */
[----:B------:R-:W-:Y:S02]  /*0a30*/  IABS R29, R27 ;  /* 0x0000001b001d7213 */ /* 0x000fe40000000000 */
[----:B------:R-:W-:-:S03]  /*0a40*/  ISETP.GE.AND P6, PT, R25, RZ, PT ;  /* 0x000000ff1900720c */ /* 0x000fc60003fc6270 */
[----:B------:R-:W-:Y:S01]  /*0a50*/  IMAD.HI.U32 R19, R4, R29, RZ ;  /* 0x0000001d04137227 */ /* 0x000fe200078e00ff */
[----:B------:R-:W-:-:S03]  /*0a60*/  @P0 LEA R4, P4, R17, UR6, 0x1 ;  /* 0x0000000611040c11 */ /* 0x000fc6000f8808ff */
[----:B------:R-:W-:Y:S02]  /*0a70*/  IMAD R29, R19, R26, R29 ;  /* 0x0000001a131d7224 */ /* 0x000fe400078e021d */
[----:B------:R-:W-:Y:S02]  /*0a80*/  @P5 VIADD R23, R23, 0x1 ;  /* 0x0000000117175836 */ /* 0x000fe40000000000 */
[----:B0-----:R-:W-:Y:S01]  /*0a90*/  IMAD.MOV R25, RZ, RZ, -R7 ;  /* 0x000000ffff197224 */ /* 0x001fe200078e0a07 */
[----:B------:R-:W-:Y:S01]  /*0aa0*/  @P0 LEA.HI.X R5, R17, UR7, R6, 0x1, P4 ;  /* 0x0000000711050c11 */ /* 0x000fe2000a0f0c06 */
[----:B------:R-:W-:Y:S01]  /*0ab0*/  @!P6 IMAD.MOV R23, RZ, RZ, -R23 ;  /* 0x000000ffff17e224 */ /* 0x000fe200078e0a17 */
[----:B------:R-:W-:Y:S01]  /*0ac0*/  ISETP.GT.U32.AND P4, PT, R24, R29, PT ;  /* 0x0000001d1800720c */ /* 0x000fe20003f84070 */
[----:B------:R-:W-:Y:S01]  /*0ad0*/  IMAD R25, R25, R22, RZ ;  /* 0x0000001619197224 */ /* 0x000fe200078e02ff */
[----:B------:R-:W-:Y:S01]  /*0ae0*/  ISETP.NE.AND P6, PT, R16, RZ, PT ;  /* 0x000000ff1000720c */ /* 0x000fe20003fc5270 */
[----:B------:R-:W-:Y:S01]  /*0af0*/  IMAD.MOV.U32 R6, RZ, RZ, RZ ;  /* 0x000000ffff067224 */ /* 0x000fe200078e00ff */
[----:B------:R-:W-:-:S03]  /*0b00*/  PRMT R17, R18, 0x9910, RZ ;  /* 0x0000991012117816 */ /* 0x000fc600000000ff */
[----:B------:R-:W-:Y:S01]  /*0b10*/  IMAD.HI.U32 R6, R7, R25, R6 ;  /* 0x0000001907067227 */ /* 0x000fe200078e0006 */
[----:B------:R-:W-:Y:S02]  /*0b20*/  IABS R25, R17 ;  /* 0x0000001100197213 */ /* 0x000fe40000000000 */
[----:B------:R-:W-:-:S03]  /*0b30*/  IABS R7, R20 ;  /* 0x0000001400077213 */ /* 0x000fc60000000000 */
[----:B------:R-:W-:-:S04]  /*0b40*/  IMAD.HI.U32 R18, R6, R25, RZ ;  /* 0x0000001906127227 */ /* 0x000fc800078e00ff */
[----:B------:R-:W-:Y:S01]  /*0b50*/  IMAD.MOV R7, RZ, RZ, -R7 ;  /* 0x000000ffff077224 */ /* 0x000fe200078e0a07 */
[----:B------:R-:W-:Y:S01]  /*0b60*/  @!P6 LOP3.LUT R23, RZ, R16, RZ, 0x33, !PT ;  /* 0x00000010ff17e212 */ /* 0x000fe200078e33ff */
[----:B------:R-:W-:Y:S01]  /*0b70*/  @!P4 IMAD.IADD R29, R29, 0x1, -R24 ;  /* 0x000000011d1dc824 */ /* 0x000fe200078e0a18 */
[----:B------:R-:W-:Y:S01]  /*0b80*/  @P1 LEA R6, P6, R15, UR6, 0x1 ;  /* 0x000000060f061c11 */ /* 0x000fe2000f8c08ff */
[----:B------:R-:W-:-:S03]  /*0b90*/  IMAD R25, R18, R7, R25 ;  /* 0x0000000712197224 */ /* 0x000fc600078e0219 */
[----:B------:R-:W-:Y:S02]  /*0ba0*/  ISETP.GE.U32.AND P5, PT, R29, R24, PT ;  /* 0x000000181d00720c */ /* 0x000fe40003fa6070 */
[----:B------:R-:W-:Y:S02]  /*0bb0*/  @P1 LEA.HI.X R7, R15, UR7, R8, 0x1, P6 ;  /* 0x000000070f071c11 */ /* 0x000fe4000b0f0c08 */
[----:B------:R-:W-:Y:S01]  /*0bc0*/  ISETP.GT.U32.AND P6, PT, R22, R25, PT ;  /* 0x000000191600720c */ /* 0x000fe20003fc4070 */
[----:B------:R-:W-:Y:S01]  /*0bd0*/  @!P4 VIADD R19, R19, 0x1 ;  /* 0x000000011313c836 */ /* 0x000fe20000000000 */
[----:B------:R-:W-:-:S07]  /*0be0*/  LOP3.LUT R27, R27, R14, RZ, 0x3c, !PT ;  /* 0x0000000e1b1b7212 */ /* 0x000fce00078e3cff */
[----:B------:R-:W-:Y:S01]  /*0bf0*/  @P5 VIADD R19, R19, 0x1 ;  /* 0x0000000113135836 */ /* 0x000fe20000000000 */
[----:B------:R-:W-:-:S03]  /*0c00*/  @P2 LEA R8, P5, R9, UR6, 0x1 ;  /* 0x0000000609082c11 */ /* 0x000fc6000f8a08ff */
[----:B------:R-:W-:Y:S01]  /*0c10*/  @!P6 IMAD.IADD R25, R25, 0x1, -R22 ;  /* 0x000000011919e824 */ /* 0x000fe200078e0a16 */
[----:B------:R-:W-:Y:S02]  /*0c20*/  ISETP.GE.AND P4, PT, R27, RZ, PT ;  /* 0x000000ff1b00720c */ /* 0x000fe40003f86270 */
[----:B------:R-:W-:Y:S02]  /*0c30*/  @P2 LEA.HI.X R9, R9, UR7, R12, 0x1, P5 ;  /* 0x0000000709092c11 */ /* 0x000fe4000a8f0c0c */
[----:B------:R-:W-:Y:S01]  /*0c40*/  ISETP.GE.U32.AND P5, PT, R25, R22, PT ;  /* 0x000000161900720c */ /* 0x000fe20003fa6070 */
[----:B------:R-:W-:Y:S01]  /*0c50*/  @!P6 VIADD R18, R18, 0x1 ;  /* 0x000000011212e836 */ /* 0x000fe20000000000 */
[----:B------:R-:W-:-:S04]  /*0c60*/  LOP3.LUT R17, R17, R20, RZ, 0x3c, !PT ;  /* 0x0000001411117212 */ /* 0x000fc800078e3cff */
[----:B------:R-:W-:-:S03]  /*0c70*/  ISETP.GE.AND P6, PT, R17, RZ, PT ;  /* 0x000000ff1100720c */ /* 0x000fc60003fc6270 */
[----:B------:R-:W-:Y:S01]  /*0c80*/  @!P4 IMAD.MOV R19, RZ, RZ, -R19 ;  /* 0x000000ffff13c224 */ /* 0x000fe200078e0a13 */
[----:B------:R-:W-:-:S03]  /*0c90*/  ISETP.NE.AND P4, PT, R14, RZ, PT ;  /* 0x000000ff0e00720c */ /* 0x000fc60003f85270 */
[----:B------:R-:W-:Y:S01]  /*0ca0*/  @P5 VIADD R18, R18, 0x1 ;  /* 0x0000000112125836 */ /* 0x000fe20000000000 */
[----:B------:R-:W-:Y:S01]  /*0cb0*/  ISETP.NE.AND P5, PT, R20, RZ, PT ;  /* 0x000000ff1400720c */ /* 0x000fe20003fa5270 */
[----:B------:R-:W-:Y:S01]  /*0cc0*/  IMAD.WIDE.U32 R10, R0, 0x4, R10 ;  /* 0x00000004000a7825 */ /* 0x000fe200078e000a */
[----:B------:R2:W-:Y:S03]  /*0cd0*/  @P0 STG.E.U16 desc[UR12][R4.64], R21 ;  /* 0x0000001504000986 */ /* 0x0005e6000c10150c */
[----:B------:R-:W-:-:S04]  /*0ce0*/  @!P6 IMAD.MOV R18, RZ, RZ, -R18 ;  /* 0x000000ffff12e224 */ /* 0x000fc800078e0a12 */
[----:B------:R-:W-:Y:S01]  /*0cf0*/  @!P4 LOP3.LUT R19, RZ, R14, RZ, 0x33, !PT ;  /* 0x0000000eff13c212 */ /* 0x000fe200078e33ff */
[----:B------:R2:W-:Y:S03]  /*0d00*/  @P1 STG.E.U16 desc[UR12][R6.64], R23 ;  /* 0x0000001706001986 */ /* 0x0005e6000c10150c */
[----:B------:R-:W-:Y:S01]  /*0d10*/  @!P5 LOP3.LUT R18, RZ, R20, RZ, 0x33, !PT ;  /* 0x00000014ff12d212 */ /* 0x000fe200078e33ff */
        /* <DEDUP_REMOVED lines=8> */
.L_x_7453:
        /* <DEDUP_REMOVED lines=14> */
.L_x_7455:
        /* <DEDUP_REMOVED lines=8> */
[C---:B--2---:R-:W-:Y:S02]  /*0f00*/  PRMT R9, R6.reuse, 0x9910, RZ ;  /* 0x0000991006097816 */ /* 0x044fe400000000ff */
[----:B------:R-:W-:Y:S02]  /*0f10*/  PRMT R8, R6, 0xbb32, RZ ;  /* 0x0000bb3206087816 */ /* 0x000fe400000000ff */
[C---:B------:R-:W-:Y:S01]  /*0f20*/  PRMT R11, R7.reuse, 0x9910, RZ ;  /* 0x00009910070b7816 */ /* 0x040fe200000000ff */
[----:B------:R-:W-:Y:S01]  /*0f30*/  IMAD R14, R14, R9, RZ ;  /* 0x000000090e0e7224 */ /* 0x000fe200078e02ff */
[----:B------:R-:W-:Y:S01]  /*0f40*/  PRMT R7, R7, 0xbb32, RZ ;  /* 0x0000bb3207077816 */ /* 0x000fe200000000ff */
[----:B------:R-:W-:-:S03]  /*0f50*/  IMAD.MOV.U32 R9, RZ, RZ, R8 ;  /* 0x000000ffff097224 */ /* 0x000fc600078e0008 */
[----:B------:R-:W-:Y:S01]  /*0f60*/  PRMT R15, R14, 0x9910, RZ ;  /* 0x000099100e0f7816 */ /* 0x000fe200000000ff */
[----:B------:R-:W-:-:S03]  /*0f70*/  IMAD.U32 R14, RZ, RZ, UR4 ;  /* 0x00000004ff0e7e24 */ /* 0x000fc6000f8e00ff */
[----:B------:R-:W-:Y:S01]  /*0f80*/  IABS R21, R15 ;  /* 0x0000000f00157213 */ /* 0x000fe20000000000 */
[C---:B------:R-:W-:Y:S02]  /*0f90*/  IMAD R6, R14.reuse, R9, RZ ;  /* 0x000000090e067224 */ /* 0x040fe400078e02ff */
[----:B------:R-:W-:Y:S01]  /*0fa0*/  IMAD R8, R14, R11, RZ ;  /* 0x0000000b0e087224 */ /* 0x000fe200078e02ff */
[----:B------:R-:W0:Y:S02]  /*0fb0*/  I2F.RP R10, R21 ;  /* 0x00000015000a7306 */ /* 0x000e240000209400 */
[----:B------:R-:W-:Y:S01]  /*0fc0*/  PRMT R19, R6, 0x9910, RZ ;  /* 0x0000991006137816 */ /* 0x000fe200000000ff */
[----:B------:R-:W-:Y:S01]  /*0fd0*/  IMAD R6, R14, R7, RZ ;  /* 0x000000070e067224 */ /* 0x000fe200078e02ff */
[----:B------:R-:W-:Y:S02]  /*0fe0*/  PRMT R18, R8, 0x9910, RZ ;  /* 0x0000991008127816 */ /* 0x000fe400000000ff */
[----:B------:R-:W-:-:S02]  /*0ff0*/  IABS R22, R19 ;  /* 0x0000001300167213 */ /* 0x000fc40000000000 */
[----:B------:R-:W-:Y:S02]  /*1000*/  IABS R23, R18 ;  /* 0x0000001200177213 */ /* 0x000fe40000000000 */
[----:B------:R-:W1:Y:S01]  /*1010*/  I2F.RP R12, R22 ;  /* 0x00000016000c7306 */ /* 0x000e620000209400 */
[----:B------:R-:W-:-:S04]  /*1020*/  PRMT R16, R6, 0x9910, RZ ;  /* 0x0000991006107816 */ /* 0x000fc800000000ff */
[----:B------:R-:W-:-:S03]  /*1030*/  IABS R20, R16 ;  /* 0x0000001000147213 */ /* 0x000fc60000000000 */
        /* <DEDUP_REMOVED lines=12> */
[----:B------:R-:W0:Y:S01]  /*1100*/  MUFU.RCP R24, R24 ;  /* 0x0000001800187308 */ /* 0x000e220000001000 */
[----:B--2---:R-:W-:Y:S02]  /*1110*/  IMAD.MOV.U32 R8, RZ, RZ, RZ ;  /* 0x000000ffff087224 */ /* 0x004fe400078e00ff */
[----:B------:R-:W-:Y:S02]  /*1120*/  IMAD R25, R12, R21, RZ ;  /* 0x000000150c197224 */ /* 0x000fe400078e02ff */
[----:B----4-:R-:W-:-:S03]  /*1130*/  IMAD.MOV R27, RZ, RZ, -R9 ;  /* 0x000000ffff1b7224 */ /* 0x010fc600078e0a09 */
[----:B------:R-:W1:Y:S01]  /*1140*/  F2I.FTZ.U32.TRUNC.NTZ R11, R11 ;  /* 0x0000000b000b7305 */ /* 0x000e62000021f000 */
[----:B------:R-:W-:Y:S01]  /*1150*/  IMAD.HI.U32 R12, R7, R25, R6 ;  /* 0x00000019070c7227 */ /* 0x000fe200078e0006 */
[----:B---3--:R-:W-:-:S03]  /*1160*/  PRMT R6, R4, 0x9910, RZ ;  /* 0x0000991004067816 */ /* 0x008fc600000000ff */
[----:B------:R-:W-:Y:S02]  /*1170*/  IMAD R7, R27, R22, RZ ;  /* 0x000000161b077224 */ /* 0x000fe400078e02ff */
[----:B0-----:R-:W-:Y:S02]  /*1180*/  VIADD R10, R24, 0xffffffe ;  /* 0x0ffffffe180a7836 */ /* 0x001fe40000000000 */
[----:B------:R-:W-:Y:S01]  /*1190*/  IMAD.HI.U32 R7, R9, R7, R8 ;  /* 0x0000000709077227 */ /* 0x000fe200078e0008 */
[-C--:B------:R-:W-:Y:S01]  /*11a0*/  IABS R8, R15.reuse ;  /* 0x0000000f00087213 */ /* 0x080fe20000000000 */
[----:B------:R0:W2:Y:S01]  /*11b0*/  F2I.FTZ.U32.TRUNC.NTZ R13, R10 ;  /* 0x0000000a000d7305 */ /* 0x0000a2000021f000 */
[----:B------:R-:W-:Y:S01]  /*11c0*/  IABS R9, R6 ;  /* 0x0000000600097213 */ /* 0x000fe20000000000 */
[----:B-1----:R-:W-:Y:S01]  /*11d0*/  IMAD.MOV R24, RZ, RZ, -R11 ;  /* 0x000000ffff187224 */ /* 0x002fe200078e0a0b */
[----:B------:R-:W-:-:S03]  /*11e0*/  LOP3.LUT R6, R6, R15, RZ, 0x3c, !PT ;  /* 0x0000000f06067212 */ /* 0x000fc600078e3cff */
[----:B------:R-:W-:Y:S01]  /*11f0*/  IMAD R25, R24, R23, RZ ;  /* 0x0000001718197224 */ /* 0x000fe200078e02ff */
[----:B------:R-:W-:Y:S01]  /*1200*/  ISETP.GE.AND P5, PT, R6, RZ, PT ;  /* 0x000000ff0600720c */ /* 0x000fe20003fa6270 */
[----:B------:R-:W-:Y:S01]  /*1210*/  IMAD.MOV R24, RZ, RZ, -R8 ;  /* 0x000000ffff187224 */ /* 0x000fe200078e0a08 */
[----:B------:R-:W-:Y:S01]  /*1220*/  PRMT R8, R4, 0xbb32, RZ ;  /* 0x0000bb3204087816 */ /* 0x000fe200000000ff */
[----:B------:R-:W-:-:S03]  /*1230*/  IMAD.HI.U32 R4, R12, R9, RZ ;  /* 0x000000090c047227 */ /* 0x000fc600078e00ff */
[----:B------:R-:W-:Y:S01]  /*1240*/  IABS R26, R8 ;  /* 0x00000008001a7213 */ /* 0x000fe20000000000 */
[----:B------:R-:W-:Y:S01]  /*1250*/  IMAD R24, R4, R24, R9 ;  /* 0x0000001804187224 */ /* 0x000fe200078e0209 */
[-C--:B------:R-:W-:Y:S01]  /*1260*/  IABS R9, R19.reuse ;  /* 0x0000001300097213 */ /* 0x080fe20000000000 */
[----:B0-----:R-:W-:Y:S01]  /*1270*/  IMAD.MOV.U32 R10, RZ, RZ, RZ ;  /* 0x000000ffff0a7224 */ /* 0x001fe200078e00ff */
[----:B------:R-:W-:Y:S01]  /*1280*/  LOP3.LUT R8, R8, R19, RZ, 0x3c, !PT ;  /* 0x0000001308087212 */ /* 0x000fe200078e3cff */
[----:B------:R-:W-:Y:S01]  /*1290*/  IMAD.MOV.U32 R12, RZ, RZ, RZ ;  /* 0x000000ffff0c7224 */ /* 0x000fe200078e00ff */
[----:B------:R-:W-:Y:S01]  /*12a0*/  ISETP.GT.U32.AND P3, PT, R21, R24, PT ;  /* 0x000000181500720c */ /* 0x000fe20003f64070 */
[----:B------:R-:W-:-:S04]  /*12b0*/  IMAD.HI.U32 R10, R11, R25, R10 ;  /* 0x000000190b0a7227 */ /* 0x000fc800078e000a */
[----:B--2---:R-:W-:Y:S02]  /*12c0*/  IMAD.MOV R11, RZ, RZ, -R13 ;  /* 0x000000ffff0b7224 */ /* 0x004fe400078e0a0d */
[----:B------:R-:W-:-:S04]  /*12d0*/  IMAD.HI.U32 R7, R7, R26, RZ ;  /* 0x0000001a07077227 */ /* 0x000fc800078e00ff */
[----:B------:R-:W-:Y:S02]  /*12e0*/  IMAD R11, R11, R20, RZ ;  /* 0x000000140b0b7224 */ /* 0x000fe400078e02ff */
[----:B------:R-:W-:Y:S02]  /*12f0*/  @!P3 IMAD.IADD R24, R24, 0x1, -R21 ;  /* 0x000000011818b824 */ /* 0x000fe400078e0a15 */
[----:B------:R-:W-:-:S03]  /*1300*/  IMAD.HI.U32 R12, R13, R11, R12 ;  /* 0x0000000b0d0c7227 */ /* 0x000fc600078e000c */
[----:B------:R-:W-:Y:S01]  /*1310*/  ISETP.GE.U32.AND P2, PT, R24, R21, PT ;  /* 0x000000151800720c */ /* 0x000fe20003f46070 */
[----:B------:R-:W-:Y:S01]  /*1320*/  IMAD.MOV R11, RZ, RZ, -R9 ;  /* 0x000000ffff0b7224 */ /* 0x000fe200078e0a09 */
[C---:B------:R-:W-:Y:S01]  /*1330*/  PRMT R9, R5.reuse, 0x9910, RZ ;  /* 0x0000991005097816 */ /* 0x040fe200000000ff */
[----:B------:R-:W-:Y:S01]  /*1340*/  @!P3 VIADD R4, R4, 0x1 ;  /* 0x000000010404b836 */ /* 0x000fe20000000000 */
[----:B------:R-:W-:Y:S01]  /*1350*/  PRMT R5, R5, 0xbb32, RZ ;  /* 0x0000bb3205057816 */ /* 0x000fe200000000ff */
[----:B------:R-:W-:Y:S01]  /*1360*/  IMAD R11, R7, R11, R26 ;  /* 0x0000000b070b7224 */ /* 0x000fe200078e021a */
[----:B------:R-:W-:Y:S02]  /*1370*/  IABS R21, R18 ;  /* 0x0000001200157213 */ /* 0x000fe40000000000 */
[----:B------:R-:W-:Y:S02]  /*1380*/  IABS R25, R5 ;  /* 0x0000000500197213 */ /* 0x000fe40000000000 */
[----:B------:R-:W-:Y:S01]  /*1390*/  IABS R13, R9 ;  /* 0x00000009000d7213 */ /* 0x000fe20000000000 */
[----:B------:R-:W-:Y:S01]  /*13a0*/  IMAD.MOV R24, RZ, RZ, -R21 ;  /* 0x000000ffff187224 */ /* 0x000fe200078e0a15 */
[----:B------:R-:W-:Y:S01]  /*13b0*/  IABS R26, R16 ;  /* 0x00000010001a7213 */ /* 0x000fe20000000000 */
[----:B------:R-:W-:Y:S01]  /*13c0*/  IMAD.MOV.U32 R21, RZ, RZ, R25 ;  /* 0x000000ffff157224 */ /* 0x000fe200078e0019 */
[----:B------:R-:W-:Y:S01]  /*13d0*/  ISETP.GT.U32.AND P6, PT, R22, R11, PT ;  /* 0x0000000b1600720c */ /* 0x000fe20003fc4070 */
[----:B------:R-:W-:Y:S01]  /*13e0*/  IMAD.HI.U32 R10, R10, R13, RZ ;  /* 0x0000000d0a0a7227 */ /* 0x000fe200078e00ff */
[----:B------:R-:W-:-:S02]  /*13f0*/  LOP3.LUT R9, R9, R18, RZ, 0x3c, !PT ;  /* 0x0000001209097212 */ /* 0x000fc400078e3cff */
[----:B------:R-:W-:Y:S01]  /*1400*/  LOP3.LUT R5, R5, R16, RZ, 0x3c, !PT ;  /* 0x0000001005057212 */ /* 0x000fe200078e3cff */
[----:B------:R-:W-:Y:S02]  /*1410*/  IMAD.MOV R25, RZ, RZ, -R26 ;  /* 0x000000ffff197224 */ /* 0x000fe400078e0a1a */
[----:B------:R-:W-:-:S04]  /*1420*/  IMAD.HI.U32 R12, R12, R21, RZ ;  /* 0x000000150c0c7227 */ /* 0x000fc800078e00ff */
[----:B------:R-:W-:Y:S02]  /*1430*/  IMAD R24, R10, R24, R13 ;  /* 0x000000180a187224 */ /* 0x000fe400078e020d */
[----:B------:R-:W-:Y:S02]  /*1440*/  IMAD R21, R12, R25, R21 ;  /* 0x000000190c157224 */ /* 0x000fe400078e0215 */
[----:B------:R-:W-:Y:S01]  /*1450*/  @!P6 IMAD.IADD R11, R11, 0x1, -R22 ;  /* 0x000000010b0be824 */ /* 0x000fe200078e0a16 */
[----:B------:R-:W-:Y:S01]  /*1460*/  ISETP.GT.U32.AND P0, PT, R23, R24, PT ;  /* 0x000000181700720c */ /* 0x000fe20003f04070 */
[----:B------:R-:W-:Y:S01]  /*1470*/  @P2 VIADD R4, R4, 0x1 ;  /* 0x0000000104042836 */ /* 0x000fe20000000000 */
[----:B------:R-:W-:Y:S01]  /*1480*/  ISETP.GT.U32.AND P1, PT, R20, R21, PT ;  /* 0x000000151400720c */ /* 0x000fe20003f24070 */
[----:B------:R-:W-:Y:S01]  /*1490*/  @!P6 VIADD R7, R7, 0x1 ;  /* 0x000000010707e836 */ /* 0x000fe20000000000 */
[----:B------:R-:W-:Y:S01]  /*14a0*/  ISETP.GE.U32.AND P2, PT, R11, R22, PT ;  /* 0x000000160b00720c */ /* 0x000fe20003f46070 */
[----:B------:R-:W-:Y:S01]  /*14b0*/  @!P5 IMAD.MOV R4, RZ, RZ, -R4 ;  /* 0x000000ffff04d224 */ /* 0x000fe200078e0a04 */
[----:B------:R-:W-:-:S02]  /*14c0*/  ISETP.GE.AND P5, PT, R8, RZ, PT ;  /* 0x000000ff0800720c */ /* 0x000fc40003fa6270 */
        /* <DEDUP_REMOVED lines=8> */
[----:B------:R-:W-:Y:S02]  /*1550*/  ISETP.NE.AND P0, PT, R15, RZ, PT ;  /* 0x000000ff0f00720c */ /* 0x000fe40003f05270 */
[----:B------:R-:W-:Y:S01]  /*1560*/  ISETP.GE.AND P2, PT, R5, RZ, PT ;  /* 0x000000ff0500720c */ /* 0x000fe20003f46270 */
[----:B------:R-:W-:Y:S01]  /*1570*/  @!P5 IMAD.MOV R7, RZ, RZ, -R7 ;  /* 0x000000ffff07d224 */ /* 0x000fe200078e0a07 */
[----:B------:R-:W-:-:S05]  /*1580*/  ISETP.NE.AND P1, PT, R18, RZ, PT ;  /* 0x000000ff1200720c */ /* 0x000fca0003f25270 */
[----:B------:R-:W-:Y:S01]  /*1590*/  @P3 VIADD R10, R10, 0x1 ;  /* 0x000000010a0a3836 */ /* 0x000fe20000000000 */
[----:B------:R-:W-:Y:S01]  /*15a0*/  ISETP.NE.AND P3, PT, R19, RZ, PT ;  /* 0x000000ff1300720c */ /* 0x000fe20003f65270 */
[----:B------:R-:W-:Y:S01]  /*15b0*/  @P4 VIADD R12, R12, 0x1 ;  /* 0x000000010c0c4836 */ /* 0x000fe20000000000 */
[----:B------:R-:W-:Y:S01]  /*15c0*/  ISETP.NE.AND P4, PT, R16, RZ, PT ;  /* 0x000000ff1000720c */ /* 0x000fe20003f85270 */
[----:B------:R-:W-:Y:S01]  /*15d0*/  @!P6 IMAD.MOV R10, RZ, RZ, -R10 ;  /* 0x000000ffff0ae224 */ /* 0x000fe200078e0a0a */
[----:B------:R-:W-:Y:S01]  /*15e0*/  @!P0 LOP3.LUT R4, RZ, R15, RZ, 0x33, !PT ;  /* 0x0000000fff048212 */ /* 0x000fe200078e33ff */
[----:B------:R-:W-:Y:S01]  /*15f0*/  @!P2 IMAD.MOV R12, RZ, RZ, -R12 ;  /* 0x000000ffff0ca224 */ /* 0x000fe200078e0a0c */
[----:B------:R-:W-:Y:S02]  /*1600*/  IADD3 R17, P0, R17, UR10, RZ ;  /* 0x0000000a11117c10 */ /* 0x000fe4000ff1e0ff */
[----:B------:R-:W-:Y:S02]  /*1610*/  @!P1 LOP3.LUT R10, RZ, R18, RZ, 0x33, !PT ;  /* 0x00000012ff0a9212 */ /* 0x000fe400078e33ff */
[C---:B------:R-:W-:Y:S01]  /*1620*/  ISETP.LT.U32.AND P1, PT, R17.reuse, 0x4000, PT ;  /* 0x000040001100780c */ /* 0x040fe20003f21070 */
[----:B------:R-:W-:-:S02]  /*1630*/  IMAD.SHL.U32 R6, R17, 0x4, RZ ;  /* 0x0000000411067824 */ /* 0x000fc400078e00ff */
[----:B------:R-:W-:Y:S01]  /*1640*/  @!P3 LOP3.LUT R7, RZ, R19, RZ, 0x33, !PT ;  /* 0x00000013ff07b212 */ /* 0x000fe200078e33ff */
[----:B------:R-:W-:Y:S01]  /*1650*/  IMAD.X R0, RZ, RZ, R0, P0 ;  /* 0x000000ffff007224 */ /* 0x000fe200000e0600 */
[----:B------:R-:W-:Y:S02]  /*1660*/  @!P4 LOP3.LUT R12, RZ, R16, RZ, 0x33, !PT ;  /* 0x00000010ff0cc212 */ /* 0x000fe400078e33ff */
[----:B------:R-:W-:Y:S02]  /*1670*/  PRMT R4, R4, 0x5410, R7 ;  /* 0x0000541004047816 */ /* 0x000fe40000000007 */
[----:B------:R-:W-:Y:S02]  /*1680*/  PRMT R5, R10, 0x5410, R12 ;  /* 0x000054100a057816 */ /* 0x000fe4000000000c */
[----:B------:R-:W-:Y:S02]  /*1690*/  ISETP.GE.U32.AND P0, PT, R6, UR14, PT ;  /* 0x0000000e06007c0c */ /* 0x000fe4000bf06070 */
[----:B------:R-:W-:Y:S01]  /*16a0*/  SHF.L.U64.HI R6, R17, 0x2, R0 ;  /* 0x0000000211067819 */ /* 0x000fe20000010200 */
[----:B------:R0:W-:Y:S01]  /*16b0*/  STG.E.64 desc[UR12][R2.64], R4 ;  /* 0x0000000402007986 */ /* 0x0001e2000c101b0c */
[----:B------:R-:W-:-:S02]  /*16c0*/  ISETP.LT.U32.AND.EX P1, PT, R0, RZ, PT, P1 ;  /* 0x000000ff0000720c */ /* 0x000fc40003f21110 */
[----:B------:R-:W-:-:S13]  /*16d0*/  ISETP.GE.AND.EX P0, PT, R6, UR5, PT, P0 ;  /* 0x0000000506007c0c */ /* 0x000fda000bf06300 */
[----:B0-----:R-:W-:Y:S05]  /*16e0*/  @!P0 BRA P1, `(.L_x_7455) ;  /* 0xfffffff400e48947 */ /* 0x001fea000083ffff */
[----:B------:R-:W-:Y:S05]  /*16f0*/  EXIT ;  /* 0x000000000000794d */ /* 0x000fea0003800000 */
.L_x_7456:
        /* <DEDUP_REMOVED lines=16> */
.L_x_8138:


//--------------------- .text._ZN2at6native55_GLOBAL__N__de093ff9_22_ForeachBinaryOpList_cu_a911ec4325multi_tensor_apply_kernelINS1_18TensorListMetadataILi2EEENS1_24BinaryOpListAlphaFunctorIlLi2ELi2ELi0EEEJSt7dividesIlElEEEvT_T0_DpT1_ --------------------------
	.section	.text._ZN2at6native55_GLOBAL__N__de093ff9_22_ForeachBinaryOpList_cu_a911ec4325multi_tensor_apply_kernelINS1_18TensorListMetadataILi2EEENS1_24BinaryOpListAlphaFunctorIlLi2ELi2ELi0EEEJSt7dividesIlElEEEvT_T0_DpT1_,"ax",@progbits
	.align	128
.text._ZN2at6native55_GLOBAL__N__de093ff9_22_ForeachBinaryOpList_cu_a911ec4325multi_tensor_apply_kernelINS1_18TensorListMetadataILi2EEENS1_24BinaryOpListAlphaFunctorIlLi2ELi2ELi0EEEJSt7dividesIlElEEEvT_T0_DpT1_:
        .type           _ZN2at6native55_GLOBAL__N__de093ff9_22_ForeachBinaryOpList_cu_a911ec4325multi_tensor_apply_kernelINS1_18TensorListMetadataILi2EEENS1_24BinaryOpListAlphaFunctorIlLi2ELi2ELi0EEEJSt7dividesIlElEEEvT_T0_DpT1_,@function
        .size           _ZN2at6native55_GLOBAL__N__de093ff9_22_ForeachBinaryOpList_cu_a911ec4325multi_tensor_apply_kernelINS1_18TensorListMetadataILi2EEENS1_24BinaryOpListAlphaFunctorIlLi2ELi2ELi0EEEJSt7dividesIlElEEEvT_T0_DpT1_,(.L_x_8139 - _ZN2at6native55_GLOBAL__N__de093ff9_22_ForeachBinaryOpList_cu_a911ec4325multi_tensor_apply_kernelINS1_18TensorListMetadataILi2EEENS1_24BinaryOpListAlphaFunctorIlLi2ELi2ELi0EEEJSt7dividesIlElEEEvT_T0_DpT1_)
        .other          _ZN2at6native55_GLOBAL__N__de093ff9_22_ForeachBinaryOpList_cu_a911ec4325multi_tensor_apply_kernelINS1_18TensorListMetadataILi2EEENS1_24BinaryOpListAlphaFunctorIlLi2ELi2ELi0EEEJSt7dividesIlElEEEvT_T0_DpT1_,@"STO_CUDA_ENTRY STV_DEFAULT"
_ZN2at6native55_GLOBAL__N__de093ff9_22_ForeachBinaryOpList_cu_a911ec4325multi_tensor_apply_kernelINS1_18TensorListMetadataILi2EEENS1_24BinaryOpListAlphaFunctorIlLi2ELi2ELi0EEEJSt7dividesIlElEEEvT_T0_DpT1_:
        /* <DEDUP_REMOVED lines=30> */
.L_x_7470:
        /* <DEDUP_REMOVED lines=17> */
[C---:B------:R-:W-:Y:S02]  /*02f0*/  ISETP.GE.U32.AND.EX P1, PT, R31.reuse, RZ, PT, P1 ;  /* 0x000000ff1f00720c */ /* 0x040fe40003f26110 */
        /* <DEDUP_REMOVED lines=52> */
[----:B-----5:R-:W-:Y:S05]  /*0640*/  CALL.REL.NOINC `($__internal_12_$__cuda_sm20_div_s64) ;  /* 0x0000001400307944 */ /* 0x020fea0003c00000 */
[----:B------:R-:W-:Y:S01]  /*0650*/  MOV R32, R3 ;  /* 0x0000000300207202 */ /* 0x000fe20000000f00 */
[----:B------:R-:W-:Y:S01]  /*0660*/  IMAD.MOV.U32 R33, RZ, RZ, R4 ;  /* 0x000000ffff217224 */ /* 0x000fe200078e0004 */
[----:B------:R-:W-:Y:S06]  /*0670*/  BRA `(.L_x_7460) ;  /* 0x00000000004c7947 */ /* 0x000fec0003800000 */
.L_x_7459:
        /* <DEDUP_REMOVED lines=19> */
.L_x_7460:
[----:B------:R-:W-:Y:S05]  /*07b0*/  BSYNC B0 ;  /* 0x0000000000007941 */ /* 0x000fea0003800000 */
.L_x_7458:
        /* <DEDUP_REMOVED lines=12> */
[----:B------:R-:W-:Y:S05]  /*0880*/  CALL.REL.NOINC `($__internal_12_$__cuda_sm20_div_s64) ;  /* 0x0000001000a07944 */ /* 0x000fea0003c00000 */
[----:B------:R-:W-:Y:S01]  /*0890*/  IMAD.MOV.U32 R8, RZ, RZ, R3 ;  /* 0x000000ffff087224 */ /* 0x000fe200078e0003 */
[----:B------:R-:W-:Y:S01]  /*08a0*/  MOV R9, R4 ;  /* 0x0000000400097202 */ /* 0x000fe20000000f00 */
[----:B------:R-:W-:Y:S06]  /*08b0*/  BRA `(.L_x_7463) ;  /* 0x00000000004c7947 */ /* 0x000fec0003800000 */
.L_x_7462:
        /* <DEDUP_REMOVED lines=19> */
.L_x_7463:
[----:B------:R-:W-:Y:S05]  /*09f0*/  BSYNC B0 ;  /* 0x0000000000007941 */ /* 0x000fea0003800000 */
.L_x_7461:
        /* <DEDUP_REMOVED lines=12> */
[----:B------:R-:W-:Y:S05]  /*0ac0*/  CALL.REL.NOINC `($__internal_12_$__cuda_sm20_div_s64) ;  /* 0x0000001000107944 */ /* 0x000fea0003c00000 */
[----:B------:R-:W-:Y:S02]  /*0ad0*/  IMAD.MOV.U32 R6, RZ, RZ, R3 ;  /* 0x000000ffff067224 */ /* 0x000fe400078e0003 */
[----:B------:R-:W-:Y:S01]  /*0ae0*/  IMAD.MOV.U32 R7, RZ, RZ, R4 ;  /* 0x000000ffff077224 */ /* 0x000fe200078e0004 */
[----:B------:R-:W-:Y:S06]  /*0af0*/  BRA `(.L_x_7466) ;  /* 0x00000000004c7947 */ /* 0x000fec0003800000 */
.L_x_7465:
        /* <DEDUP_REMOVED lines=19> */
.L_x_7466:
[----:B------:R-:W-:Y:S05]  /*0c30*/  BSYNC B0 ;  /* 0x0000000000007941 */ /* 0x000fea0003800000 */
.L_x_7464:
        /* <DEDUP_REMOVED lines=12> */
[----:B------:R-:W-:Y:S05]  /*0d00*/  CALL.REL.NOINC `($__internal_12_$__cuda_sm20_div_s64) ;  /* 0x0000000c00807944 */ /* 0x000fea0003c00000 */
[----:B------:R-:W-:Y:S02]  /*0d10*/  IMAD.MOV.U32 R2, RZ, RZ, R3 ;  /* 0x000000ffff027224 */ /* 0x000fe400078e0003 */
[----:B------:R-:W-:Y:S01]  /*0d20*/  IMAD.MOV.U32 R3, RZ, RZ, R4 ;  /* 0x000000ffff037224 */ /* 0x000fe200078e0004 */
[----:B------:R-:W-:Y:S06]  /*0d30*/  BRA `(.L_x_7469) ;  /* 0x0000000000507947 */ /* 0x000fec0003800000 */
.L_x_7468:
        /* <DEDUP_REMOVED lines=20> */
.L_x_7469:
[----:B------:R-:W-:Y:S05]  /*0e80*/  BSYNC B0 ;  /* 0x0000000000007941 */ /* 0x000fea0003800000 */
.L_x_7467:
        /* <DEDUP_REMOVED lines=23> */
.L_x_7457:
        /* <DEDUP_REMOVED lines=9> */
.L_x_7483:
        /* <DEDUP_REMOVED lines=21> */
[----:B------:R-:W-:-:S07]  /*11e0*/  MOV R2, 0x1200 ;  /* 0x0000120000027802 */ /* 0x000fce0000000f00 */
[----:B-----5:R-:W-:Y:S05]  /*11f0*/  CALL.REL.NOINC `($__internal_12_$__cuda_sm20_div_s64) ;  /* 0x0000000800447944 */ /* 0x020fea0003c00000 */
[----:B------:R-:W-:Y:S02]  /*1200*/  IMAD.MOV.U32 R8, RZ, RZ, R3 ;  /* 0x000000ffff087224 */ /* 0x000fe400078e0003 */
[----:B------:R-:W-:Y:S01]  /*1210*/  IMAD.MOV.U32 R9, RZ, RZ, R4 ;  /* 0x000000ffff097224 */ /* 0x000fe200078e0004 */
[----:B------:R-:W-:Y:S06]  /*1220*/  BRA `(.L_x_7473) ;  /* 0x0000000000507947 */ /* 0x000fec0003800000 */
.L_x_7472:
        /* <DEDUP_REMOVED lines=20> */
.L_x_7473:
[----:B------:R-:W-:Y:S05]  /*1370*/  BSYNC B0 ;  /* 0x0000000000007941 */ /* 0x000fea0003800000 */
.L_x_7471:
        /* <DEDUP_REMOVED lines=12> */
[----:B-----5:R-:W-:Y:S05]  /*1440*/  CALL.REL.NOINC `($__internal_12_$__cuda_sm20_div_s64) ;  /* 0x0000000400b07944 */ /* 0x020fea0003c00000 */
[----:B------:R-:W-:Y:S01]  /*1450*/  MOV R10, R3 ;  /* 0x00000003000a7202 */ /* 0x000fe20000000f00 */
[----:B------:R-:W-:Y:S01]  /*1460*/  IMAD.MOV.U32 R11, RZ, RZ, R4 ;  /* 0x000000ffff0b7224 */ /* 0x000fe200078e0004 */
[----:B------:R-:W-:Y:S06]  /*1470*/  BRA `(.L_x_7476) ;  /* 0x0000000000507947 */ /* 0x000fec0003800000 */
.L_x_7475:
        /* <DEDUP_REMOVED lines=20> */
.L_x_7476:
[----:B------:R-:W-:Y:S05]  /*15c0*/  BSYNC B0 ;  /* 0x0000000000007941 */ /* 0x000fea0003800000 */
.L_x_7474:
        /* <DEDUP_REMOVED lines=13> */
[----:B------:R-:W-:Y:S01]  /*16a0*/  IMAD.MOV.U32 R12, RZ, RZ, R3 ;  /* 0x000000ffff0c7224 */ /* 0x000fe200078e0003 */
[----:B------:R-:W-:Y:S01]  /*16b0*/  MOV R13, R4 ;  /* 0x00000004000d7202 */ /* 0x000fe20000000f00 */
[----:B------:R-:W-:Y:S06]  /*16c0*/  BRA `(.L_x_7479) ;  /* 0x00000000004c7947 */ /* 0x000fec0003800000 */
.L_x_7478:
[----:B------:R-:W0:Y:S01]  /*16d0*/  I2F.U32.RP R3, R2 ;  /* 0x0000000200037306 */ /* 0x000e220000209000 */
[----:B------:R-:W-:Y:S01]  /*16e0*/  ISETP.NE.U32.AND P2, PT, R2, RZ, PT ;  /* 0x000000ff0200720c */ /* 0x000fe20003f45070 */
[----:B------:R-:W-:-:S06]  /*16f0*/  HFMA2.MMA R13, -RZ, RZ, 0, 0 ;  /* 0x00000000ff0d7435 */ /* 0x000fcc00000001ff */
        /* <DEDUP_REMOVED lines=16> */
.L_x_7479:
[----:B------:R-:W-:Y:S05]  /*1800*/  BSYNC B0 ;  /* 0x0000000000007941 */ /* 0x000fea0003800000 */
.L_x_7477:
        /* <DEDUP_REMOVED lines=16> */
.L_x_7481:
[----:B------:R-:W0:Y:S01]  /*1910*/  I2F.U32.RP R3, R2 ;  /* 0x0000000200037306 */ /* 0x000e220000209000 */
[----:B------:R-:W-:Y:S01]  /*1920*/  ISETP.NE.U32.AND P2, PT, R2, RZ, PT ;  /* 0x000000ff0200720c */ /* 0x000fe20003f45070 */
[----:B------:R-:W-:-:S06]  /*1930*/  IMAD.MOV.U32 R15, RZ, RZ, RZ ;  /* 0x000000ffff0f7224 */ /* 0x000fcc00078e00ff */
        /* <DEDUP_REMOVED lines=16> */
.L_x_7482:
[----:B------:R-:W-:Y:S05]  /*1a40*/  BSYNC B0 ;  /* 0x0000000000007941 */ /* 0x000fea0003800000 */
.L_x_7480:
[----:B------:R-:W-:Y:S01]  /*1a50*/  IADD3 R0, P0, R0, UR4, RZ ;  /* 0x0000000400007c10 */ /* 0x000fe2000ff1e0ff */
[----:B------:R0:W-:Y:S03]  /*1a60*/  STG.E.128 desc[UR12][R20.64], R8 ;  /* 0x0000000814007986 */ /* 0x0001e6000c101d0c */
[----:B------:R-:W-:Y:S01]  /*1a70*/  IADD3.X R29, RZ, R29, RZ, P0, !PT ;  /* 0x0000001dff1d7210 */ /* 0x000fe200007fe4ff */
[C---:B------:R-:W-:Y:S01]  /*1a80*/  IMAD.SHL.U32 R2, R0.reuse, 0x4, RZ ;  /* 0x0000000400027824 */ /* 0x040fe200078e00ff */
[----:B------:R0:W-:Y:S01]  /*1a90*/  STG.E.128 desc[UR12][R20.64+0x10], R12 ;  /* 0x0000100c14007986 */ /* 0x0001e2000c101d0c */
[----:B------:R-:W-:-:S03]  /*1aa0*/  ISETP.LT.U32.AND P1, PT, R0, 0x4000, PT ;  /* 0x000040000000780c */ /* 0x000fc60003f21070 */
[----:B------:R-:W-:Y:S02]  /*1ab0*/  ISETP.GE.U32.AND P0, PT, R2, UR14, PT ;  /* 0x0000000e02007c0c */ /* 0x000fe4000bf06070 */
[----:B------:R-:W-:Y:S02]  /*1ac0*/  SHF.L.U64.HI R2, R0, 0x2, R29 ;  /* 0x0000000200027819 */ /* 0x000fe4000001021d */
[----:B------:R-:W-:Y:S02]  /*1ad0*/  ISETP.LT.U32.AND.EX P1, PT, R29, RZ, PT, P1 ;  /* 0x000000ff1d00720c */ /* 0x000fe40003f21110 */
[----:B------:R-:W-:-:S13]  /*1ae0*/  ISETP.GE.AND.EX P0, PT, R2, UR10, PT, P0 ;  /* 0x0000000a02007c0c */ /* 0x000fda000bf06300 */
[----:B0-----:R-:W-:Y:S05]  /*1af0*/  @!P0 BRA P1, `(.L_x_7483) ;  /* 0xfffffff400648947 */ /* 0x001fea000083ffff */
[----:B------:R-:W-:Y:S05]  /*1b00*/  EXIT ;  /* 0x000000000000794d */ /* 0x000fea0003800000 */
        .weak           $__internal_12_$__cuda_sm20_div_s64
        .type           $__internal_12_$__cuda_sm20_div_s64,@function
        .size           $__internal_12_$__cuda_sm20_div_s64,(.L_x_8139 - $__internal_12_$__cuda_sm20_div_s64)
$__internal_12_$__cuda_sm20_div_s64:
        /* <DEDUP_REMOVED lines=36> */
[----:B------:R-:W-:Y:S02]  /*1d50*/  IADD3.X R26, RZ, ~R5, RZ, P6, !PT ;  /* 0x80000005ff1a7210 */ /* 0x000fe400037fe4ff */
[----:B------:R-:W-:Y:S02]  /*1d60*/  SEL R34, R34, R4, !P5 ;  /* 0x0000000422227207 */ /* 0x000fe40006800000 */
[----:B------:R-:W-:Y:S01]  /*1d70*/  IADD3 R4, P6, R25, R27, RZ ;  /* 0x0000001b19047210 */ /* 0x000fe20007fde0ff */
[----:B------:R-:W-:Y:S01]  /*1d80*/  IMAD.MOV.U32 R25, RZ, RZ, RZ ;  /* 0x000000ffff197224 */ /* 0x000fe200078e00ff */
        /* <DEDUP_REMOVED lines=33> */
[----:B------:R-:W-:Y:S02]  /*1fa0*/  IADD3 R23, P6, RZ, -R22, RZ ;  /* 0x80000016ff177210 */ /* 0x000fe40007fde0ff */
[----:B------:R-:W-:Y:S02]  /*1fb0*/  ISETP.NE.U32.AND P4, PT, R3, RZ, PT ;  /* 0x000000ff0300720c */ /* 0x000fe40003f85070 */
[----:B------:R-:W-:Y:S02]  /*1fc0*/  IADD3.X R5, RZ, ~R4, RZ, P6, !PT ;  /* 0x80000004ff057210 */ /* 0x000fe400037fe4ff */
[----:B------:R-:W-:Y:S01]  /*1fd0*/  SEL R3, R23, R22, !P5 ;  /* 0x0000001617037207 */ /* 0x000fe20006800000 */
[----:B------:R-:W-:Y:S01]  /*1fe0*/  IMAD.MOV.U32 R22, RZ, RZ, R2 ;  /* 0x000000ffff167224 */ /* 0x000fe200078e0002 */
[----:B------:R-:W-:Y:S01]  /*1ff0*/  ISETP.NE.AND.EX P4, PT, R28, RZ, PT, P4 ;  /* 0x000000ff1c00720c */ /* 0x000fe20003f85340 */
[----:B------:R-:W-:Y:S01]  /*2000*/  IMAD.MOV.U32 R23, RZ, RZ, 0x0 ;  /* 0x00000000ff177424 */ /* 0x000fe200078e00ff */
[----:B------:R-:W-:-:S02]  /*2010*/  SEL R4, R5, R4, !P5 ;  /* 0x0000000405047207 */ /* 0x000fc40006800000 */
[----:B------:R-:W-:Y:S02]  /*2020*/  SEL R3, R3, 0xffffffff, P4 ;  /* 0xffffffff03037807 */ /* 0x000fe40002000000 */
[----:B------:R-:W-:Y:S01]  /*2030*/  SEL R4, R4, 0xffffffff, P4 ;  /* 0xffffffff04047807 */ /* 0x000fe20002000000 */
[----:B------:R-:W-:Y:S06]  /*2040*/  RET.REL.NODEC R22 `(_ZN2at6native55_GLOBAL__N__de093ff9_22_ForeachBinaryOpList_cu_a911ec4325multi_tensor_apply_kernelINS1_18TensorListMetadataILi2EEENS1_24BinaryOpListAlphaFunctorIlLi2ELi2ELi0EEEJSt7dividesIlElEEEvT_T0_DpT1_) ;  /* 0xffffffdc16ec7950 */ /* 0x000fec0003c3ffff */
.L_x_7484:
        /* <DEDUP_REMOVED lines=11> */
.L_x_8139:


//--------------------- .text._ZN2at6native55_GLOBAL__N__de093ff9_22_ForeachBinaryOpList_cu_a911ec4325multi_tensor_apply_kernelINS1_18TensorListMetadataILi2EEENS1_24BinaryOpListAlphaFunctorIiLi2ELi2ELi0EEEJSt7dividesIiEiEEEvT_T0_DpT1_ --------------------------
	.section	.text._ZN2at6native55_GLOBAL__N__de093ff9_22_ForeachBinaryOpList_cu_a911ec4325multi_tensor_apply_kernelINS1_18TensorListMetadataILi2EEENS1_24BinaryOpListAlphaFunctorIiLi2ELi2ELi0EEEJSt7dividesIiEiEEEvT_T0_DpT1_,"ax",@progbits
	.align	128
.text._ZN2at6native55_GLOBAL__N__de093ff9_22_ForeachBinaryOpList_cu_a911ec4325multi_tensor_apply_kernelINS1_18TensorListMetadataILi2EEENS1_24BinaryOpListAlphaFunctorIiLi2ELi2ELi0EEEJSt7dividesIiEiEEEvT_T0_DpT1_:
        .type           _ZN2at6native55_GLOBAL__N__de093ff9_22_ForeachBinaryOpList_cu_a911ec4325multi_tensor_apply_kernelINS1_18TensorListMetadataILi2EEENS1_24BinaryOpListAlphaFunctorIiLi2ELi2ELi0EEEJSt7dividesIiEiEEEvT_T0_DpT1_,@function
        .size           _ZN2at6native55_GLOBAL__N__de093ff9_22_ForeachBinaryOpList_cu_a911ec4325multi_tensor_apply_kernelINS1_18TensorListMetadataILi2EEENS1_24BinaryOpListAlphaFunctorIiLi2ELi2ELi0EEEJSt7dividesIiEiEEEvT_T0_DpT1_,(.L_x_8141 - _ZN2at6native55_GLOBAL__N__de093ff9_22_ForeachBinaryOpList_cu_a911ec4325multi_tensor_apply_kernelINS1_18TensorListMetadataILi2EEENS1_24BinaryOpListAlphaFunctorIiLi2ELi2ELi0EEEJSt7dividesIiEiEEEvT_T0_DpT1_)
        .other          _ZN2at6native55_GLOBAL__N__de093ff9_22_ForeachBinaryOpList_cu_a911ec4325multi_tensor_apply_kernelINS1_18TensorListMetadataILi2EEENS1_24BinaryOpListAlphaFunctorIiLi2ELi2ELi0EEEJSt7dividesIiEiEEEvT_T0_DpT1_,@"STO_CUDA_ENTRY STV_DEFAULT"
_ZN2at6native55_GLOBAL__N__de093ff9_22_ForeachBinaryOpList_cu_a911ec4325multi_tensor_apply_kernelINS1_18TensorListMetadataILi2EEENS1_24BinaryOpListAlphaFunctorIiLi2ELi2ELi0EEEJSt7dividesIiEiEEEvT_T0_DpT1_:
        /* <DEDUP_REMOVED lines=28> */
.L_x_7486:
[----:B0-----:R-:W-:Y:S01]  /*01c0*/  IADD3 R11, P1, R0, R6, RZ ;  /* 0x00000006000b7210 */ /* 0x001fe20007f3e0ff */
[----:B------:R-:W-:-:S03]  /*01d0*/  IMAD.MOV.U32 R15, RZ, RZ, RZ ;  /* 0x000000ffff0f7224 */ /* 0x000fc600078e00ff */
[C---:B------:R-:W-:Y:S01]  /*01e0*/  ISETP.GE.U32.AND P0, PT, R11.reuse, 0x10000, PT ;  /* 0x000100000b00780c */ /* 0x040fe20003f06070 */
[----:B------:R-:W-:Y:S01]  /*01f0*/  IMAD.X R14, RZ, RZ, R7, P1 ;  /* 0x000000ffff0e7224 */ /* 0x000fe200008e0607 */
[----:B------:R-:W-:-:S04]  /*0200*/  ISETP.LT.U32.AND P1, PT, R11, UR12, PT ;  /* 0x0000000c0b007c0c */ /* 0x000fc8000bf21070 */
[----:B------:R-:W-:-:S04]  /*0210*/  ISETP.GE.U32.AND.EX P0, PT, R14, RZ, PT, P0 ;  /* 0x000000ff0e00720c */ /* 0x000fc80003f06100 */
[----:B------:R-:W-:Y:S01]  /*0220*/  ISETP.LT.AND.EX P0, PT, R14, UR4, !P0, P1 ;  /* 0x000000040e007c0c */ /* 0x000fe2000c701310 */
[----:B------:R-:W0:-:S12]  /*0230*/  LDC R2, c[0x0][RZ] ;  /* 0x00000000ff027b82 */ /* 0x000e180000000800 */
[----:B------:R-:W-:-:S04]  /*0240*/  @P0 LEA R12, P1, R11, UR8, 0x2 ;  /* 0x000000080b0c0c11 */ /* 0x000fc8000f8210ff */
[----:B------:R-:W-:-:S05]  /*0250*/  @P0 LEA.HI.X R13, R11, UR9, R14, 0x2, P1 ;  /* 0x000000090b0d0c11 */ /* 0x000fca00088f140e */
[----:B------:R-:W2:Y:S01]  /*0260*/  @P0 LDG.E R15, desc[UR10][R12.64] ;  /* 0x0000000a0c0f0981 */ /* 0x000ea2000c1e1900 */
[----:B------:R-:W-:Y:S02]  /*0270*/  CS2R R18, SRZ ;  /* 0x0000000000127805 */ /* 0x000fe4000001ff00 */
[----:B0-----:R-:W-:-:S04]  /*0280*/  IADD3 R8, P2, R2, R11, RZ ;  /* 0x0000000b02087210 */ /* 0x001fc80007f5e0ff */
[C---:B------:R-:W-:Y:S01]  /*0290*/  ISETP.GE.U32.AND P1, PT, R8.reuse, 0x10000, PT ;  /* 0x000100000800780c */ /* 0x040fe20003f26070 */
[----:B------:R-:W-:Y:S01]  /*02a0*/  IMAD.X R5, RZ, RZ, R14, P2 ;  /* 0x000000ffff057224 */ /* 0x000fe200010e060e */
[----:B------:R-:W-:-:S04]  /*02b0*/  ISETP.LT.U32.AND P2, PT, R8, UR12, PT ;  /* 0x0000000c08007c0c */ /* 0x000fc8000bf41070 */
[----:B------:R-:W-:-:S04]  /*02c0*/  ISETP.GE.U32.AND.EX P1, PT, R5, RZ, PT, P1 ;  /* 0x000000ff0500720c */ /* 0x000fc80003f26110 */
[----:B------:R-:W-:-:S13]  /*02d0*/  ISETP.LT.AND.EX P1, PT, R5, UR4, !P1, P2 ;  /* 0x0000000405007c0c */ /* 0x000fda000cf21320 */
[----:B------:R-:W-:-:S04]  /*02e0*/  @P1 LEA R16, P2, R8, UR8, 0x2 ;  /* 0x0000000808101c11 */ /* 0x000fc8000f8410ff */
[----:B------:R-:W-:-:S05]  /*02f0*/  @P1 LEA.HI.X R17, R8, UR9, R5, 0x2, P2 ;  /* 0x0000000908111c11 */ /* 0x000fca00090f1405 */
[----:B------:R0:W3:Y:S01]  /*0300*/  @P1 LDG.E R19, desc[UR10][R16.64] ;  /* 0x0000000a10131981 */ /* 0x0000e2000c1e1900 */
[C---:B------:R-:W-:Y:S01]  /*0310*/  @P0 LEA R20, P2, R11.reuse, UR6, 0x2 ;  /* 0x000000060b140c11 */ /* 0x040fe2000f8410ff */
[----:B------:R-:W-:Y:S01]  /*0320*/  IMAD.MOV.U32 R22, RZ, RZ, RZ ;  /* 0x000000ffff167224 */ /* 0x000fe200078e00ff */
[----:B------:R-:W-:Y:S02]  /*0330*/  LEA R10, P3, R2, R11, 0x1 ;  /* 0x0000000b020a7211 */ /* 0x000fe400078608ff */
[--C-:B------:R-:W-:Y:S02]  /*0340*/  @P0 LEA.HI.X R21, R11, UR7, R14.reuse, 0x2, P2 ;  /* 0x000000070b150c11 */ /* 0x100fe400090f140e */
[C---:B------:R-:W-:Y:S01]  /*0350*/  ISETP.GE.U32.AND P2, PT, R10.reuse, 0x10000, PT ;  /* 0x000100000a00780c */ /* 0x040fe20003f46070 */
[----:B------:R-:W-:Y:S02]  /*0360*/  IMAD.X R3, RZ, RZ, R14, P3 ;  /* 0x000000ffff037224 */ /* 0x000fe400018e060e */
[----:B------:R1:W4:Y:S01]  /*0370*/  @P0 LDG.E R22, desc[UR10][R20.64] ;  /* 0x0000000a14160981 */ /* 0x000322000c1e1900 */
[----:B------:R-:W-:-:S02]  /*0380*/  ISETP.LT.U32.AND P3, PT, R10, UR12, PT ;  /* 0x0000000c0a007c0c */ /* 0x000fc4000bf61070 */
[----:B------:R-:W-:-:S04]  /*0390*/  ISETP.GE.U32.AND.EX P2, PT, R3, RZ, PT, P2 ;  /* 0x000000ff0300720c */ /* 0x000fc80003f46120 */
[----:B------:R-:W-:Y:S01]  /*03a0*/  ISETP.LT.AND.EX P2, PT, R3, UR4, !P2, P3 ;  /* 0x0000000403007c0c */ /* 0x000fe2000d741330 */
[----:B------:R-:W-:Y:S01]  /*03b0*/  IMAD R4, R2, 0x3, RZ ;  /* 0x0000000302047824 */ /* 0x000fe200078e02ff */
[C---:B0-----:R-:W-:Y:S02]  /*03c0*/  @P1 LEA R16, P3, R8.reuse, UR6, 0x2 ;  /* 0x0000000608101c11 */ /* 0x041fe4000f8610ff */
[----:B-1----:R-:W-:Y:S02]  /*03d0*/  CS2R R20, SRZ ;  /* 0x0000000000147805 */ /* 0x002fe4000001ff00 */
[----:B------:R-:W-:-:S05]  /*03e0*/  @P1 LEA.HI.X R17, R8, UR7, R5, 0x2, P3 ;  /* 0x0000000708111c11 */ /* 0x000fca00098f1405 */
[----:B------:R0:W5:Y:S02]  /*03f0*/  @P1 LDG.E R18, desc[UR10][R16.64] ;  /* 0x0000000a10121981 */ /* 0x000164000c1e1900 */
        /* <DEDUP_REMOVED lines=8> */
[----:B------:R-:W-:Y:S01]  /*0480*/  ISETP.LT.AND.EX P3, PT, R9, UR4, !P3, P4 ;  /* 0x0000000409007c0c */ /* 0x000fe2000df61340 */
[C---:B------:R-:W-:Y:S01]  /*0490*/  IMAD.SHL.U32 R23, R4.reuse, 0x4, RZ ;  /* 0x0000000404177824 */ /* 0x040fe200078e00ff */
[----:B------:R-:W-:-:S11]  /*04a0*/  SHF.L.U64.HI R4, R4, 0x2, R9 ;  /* 0x0000000204047819 */ /* 0x000fd60000010209 */
[----:B------:R-:W-:-:S04]  /*04b0*/  @P3 IADD3 R24, P4, R23, UR8, RZ ;  /* 0x0000000817183c10 */ /* 0x000fc8000ff9e0ff */
[----:B------:R-:W-:-:S05]  /*04c0*/  @P3 IADD3.X R25, R4, UR9, RZ, P4, !PT ;  /* 0x0000000904193c10 */ /* 0x000fca000a7fe4ff */
[----:B------:R2:W5:Y:S01]  /*04d0*/  @P3 LDG.E R21, desc[UR10][R24.64] ;  /* 0x0000000a18153981 */ /* 0x000562000c1e1900 */
[----:B0-----:R-:W-:Y:S01]  /*04e0*/  @P2 LEA R16, P4, R10, UR6, 0x2 ;  /* 0x000000060a102c11 */ /* 0x001fe2000f8810ff */
[----:B------:R-:W-:-:S03]  /*04f0*/  IMAD.MOV.U32 R9, RZ, RZ, RZ ;  /* 0x000000ffff097224 */ /* 0x000fc600078e00ff */
[----:B------:R-:W-:-:S05]  /*0500*/  @P2 LEA.HI.X R17, R10, UR7, R3, 0x2, P4 ;  /* 0x000000070a112c11 */ /* 0x000fca000a0f1403 */
[----:B------:R0:W5:Y:S01]  /*0510*/  @P2 LDG.E R9, desc[UR10][R16.64] ;  /* 0x0000000a10092981 */ /* 0x000162000c1e1900 */
[----:B-1----:R-:W-:-:S04]  /*0520*/  IADD3 R12, P4, R23, UR6, RZ ;  /* 0x00000006170c7c10 */ /* 0x002fc8000ff9e0ff */
[----:B------:R-:W-:Y:S01]  /*0530*/  IADD3.X R13, R4, UR7, RZ, P4, !PT ;  /* 0x00000007040d7c10 */ /* 0x000fe2000a7fe4ff */
[----:B------:R-:W-:-:S06]  /*0540*/  IMAD.MOV.U32 R4, RZ, RZ, RZ ;  /* 0x000000ffff047224 */ /* 0x000fcc00078e00ff */
[----:B------:R-:W5:Y:S01]  /*0550*/  @P3 LDG.E R4, desc[UR10][R12.64] ;  /* 0x0000000a0c043981 */ /* 0x000f62000c1e1900 */
[----:B--2---:R-:W-:-:S05]  /*0560*/  IMAD R15, R15, UR5, RZ ;  /* 0x000000050f0f7c24 */ /* 0x004fca000f8e02ff */
[----:B------:R-:W-:-:S04]  /*0570*/  IABS R25, R15 ;  /* 0x0000000f00197213 */ /* 0x000fc80000000000 */
[----:B------:R-:W1:Y:S08]  /*0580*/  I2F.RP R23, R25 ;  /* 0x0000001900177306 */ /* 0x000e700000209400 */
[----:B-1----:R-:W1:Y:S02]  /*0590*/  MUFU.RCP R23, R23 ;  /* 0x0000001700177308 */ /* 0x002e640000001000 */
[----:B-1----:R-:W-:-:S06]  /*05a0*/  VIADD R26, R23, 0xffffffe ;  /* 0x0ffffffe171a7836 */ /* 0x002fcc0000000000 */
[----:B0-----:R-:W0:Y:S01]  /*05b0*/  F2I.FTZ.U32.TRUNC.NTZ R17, R26 ;  /* 0x0000001a00117305 */ /* 0x001e22000021f000 */
[----:B---3--:R-:W-:-:S05]  /*05c0*/  IMAD R19, R19, UR5, RZ ;  /* 0x0000000513137c24 */ /* 0x008fca000f8e02ff */
[----:B------:R-:W-:Y:S01]  /*05d0*/  IABS R24, R19 ;  /* 0x0000001300187213 */ /* 0x000fe20000000000 */
[----:B0-----:R-:W-:-:S04]  /*05e0*/  IMAD.MOV R16, RZ, RZ, -R17 ;  /* 0x000000ffff107224 */ /* 0x001fc800078e0a11 */
[----:B------:R-:W-:Y:S02]  /*05f0*/  IMAD R27, R16, R25, RZ ;  /* 0x00000019101b7224 */ /* 0x000fe400078e02ff */
[----:B------:R-:W-:-:S04]  /*0600*/  IMAD.MOV.U32 R16, RZ, RZ, RZ ;  /* 0x000000ffff107224 */ /* 0x000fc800078e00ff */
[----:B------:R-:W-:Y:S02]  /*0610*/  IMAD.HI.U32 R17, R17, R27, R16 ;  /* 0x0000001b11117227 */ /* 0x000fe400078e0010 */
[----:B------:R-:W0:Y:S01]  /*0620*/  I2F.RP R27, R24 ;  /* 0x00000018001b7306 */ /* 0x000e220000209400 */
[----:B------:R-:W-:Y:S02]  /*0630*/  IABS R23, R15 ;  /* 0x0000000f00177213 */ /* 0x000fe40000000000 */
[----:B----4-:R-:W-:-:S03]  /*0640*/  IABS R26, R22 ;  /* 0x00000016001a7213 */ /* 0x010fc60000000000 */
[----:B------:R-:W-:Y:S02]  /*0650*/  IMAD.MOV R28, RZ, RZ, -R23 ;  /* 0x000000ffff1c7224 */ /* 0x000fe400078e0a17 */
[----:B------:R-:W-:-:S04]  /*0660*/  IMAD.HI.U32 R23, R17, R26, RZ ;  /* 0x0000001a11177227 */ /* 0x000fc800078e00ff */
[----:B------:R-:W-:Y:S01]  /*0670*/  IMAD R26, R23, R28, R26 ;  /* 0x0000001c171a7224 */ /* 0x000fe200078e021a */
[----:B0-----:R-:W0:Y:S04]  /*0680*/  MUFU.RCP R16, R27 ;  /* 0x0000001b00107308 */ /* 0x001e280000001000 */
[----:B------:R-:W-:Y:S01]  /*0690*/  ISETP.GT.U32.AND P5, PT, R25, R26, PT ;  /* 0x0000001a1900720c */ /* 0x000fe20003fa4070 */
[----:B-----5:R-:W-:-:S12]  /*06a0*/  IMAD R20, R20, UR5, RZ ;  /* 0x0000000514147c24 */ /* 0x020fd8000f8e02ff */
[----:B------:R-:W-:Y:S02]  /*06b0*/  @!P5 IMAD.IADD R26, R26, 0x1, -R25 ;  /* 0x000000011a1ad824 */ /* 0x000fe400078e0a19 */
[----:B0-----:R-:W-:-:S04]  /*06c0*/  VIADD R16, R16, 0xffffffe ;  /* 0x0ffffffe10107836 */ /* 0x001fc80000000000 */
[----:B------:R0:W1:Y:S01]  /*06d0*/  F2I.FTZ.U32.TRUNC.NTZ R17, R16 ;  /* 0x0000001000117305 */ /* 0x000062000021f000 */
[----:B------:R-:W-:Y:S02]  /*06e0*/  ISETP.GE.U32.AND P4, PT, R26, R25, PT ;  /* 0x000000191a00720c */ /* 0x000fe40003f86070 */
[----:B------:R-:W-:-:S05]  /*06f0*/  IABS R26, R20 ;  /* 0x00000014001a7213 */ /* 0x000fca0000000000 */
[----:B------:R-:W2:Y:S01]  /*0700*/  I2F.RP R28, R26 ;  /* 0x0000001a001c7306 */ /* 0x000ea20000209400 */
[----:B0-----:R-:W-:Y:S02]  /*0710*/  IMAD.MOV.U32 R16, RZ, RZ, RZ ;  /* 0x000000ffff107224 */ /* 0x001fe400078e00ff */
[----:B-1----:R-:W-:-:S04]  /*0720*/  IMAD.MOV R27, RZ, RZ, -R17 ;  /* 0x000000ffff1b7224 */ /* 0x002fc800078e0a11 */
[----:B------:R-:W-:Y:S01]  /*0730*/  IMAD R25, R27, R24, RZ ;  /* 0x000000181b197224 */ /* 0x000fe200078e02ff */
[----:B--2---:R-:W0:Y:S03]  /*0740*/  MUFU.RCP R28, R28 ;  /* 0x0000001c001c7308 */ /* 0x004e260000001000 */
[----:B------:R-:W-:Y:S01]  /*0750*/  IMAD.HI.U32 R17, R17, R25, R16 ;  /* 0x0000001911117227 */ /* 0x000fe200078e0010 */
[----:B------:R-:W-:Y:S02]  /*0760*/  IABS R25, R19 ;  /* 0x0000001300197213 */ /* 0x000fe40000000000 */
[----:B------:R-:W-:-:S03]  /*0770*/  IABS R16, R18 ;  /* 0x0000001200107213 */ /* 0x000fc60000000000 */
[----:B------:R-:W-:Y:S02]  /*0780*/  IMAD.MOV R27, RZ, RZ, -R25 ;  /* 0x000000ffff1b7224 */ /* 0x000fe400078e0a19 */
[----:B------:R-:W-:-:S04]  /*0790*/  IMAD.HI.U32 R25, R17, R16, RZ ;  /* 0x0000001011197227 */ /* 0x000fc800078e00ff */
[----:B------:R-:W-:Y:S02]  /*07a0*/  IMAD R27, R25, R27, R16 ;  /* 0x0000001b191b7224 */ /* 0x000fe400078e0210 */
[----:B0-----:R-:W-:-:S03]  /*07b0*/  VIADD R16, R28, 0xffffffe ;  /* 0x0ffffffe1c107836 */ /* 0x001fc60000000000 */
[----:B------:R-:W-:Y:S01]  /*07c0*/  ISETP.GT.U32.AND P6, PT, R24, R27, PT ;  /* 0x0000001b1800720c */ /* 0x000fe20003fc4070 */
[----:B------:R-:W0:Y:S01]  /*07d0*/  F2I.FTZ.U32.TRUNC.NTZ R17, R16 ;  /* 0x0000001000117305 */ /* 0x000e22000021f000 */
[----:B------:R-:W-:Y:S02]  /*07e0*/  @!P5 VIADD R23, R23, 0x1 ;  /* 0x000000011717d836 */ /* 0x000fe40000000000 */
[----:B------:R-:W-:-:S09]  /*07f0*/  IMAD R21, R21, UR5, RZ ;  /* 0x0000000515157c24 */ /* 0x000fd2000f8e02ff */
[----:B------:R-:W-:Y:S01]  /*0800*/  @!P6 IMAD.IADD R27, R27, 0x1, -R24 ;  /* 0x000000011b1be824 */ /* 0x000fe200078e0a18 */
[----:B------:R-:W-:-:S04]  /*0810*/  LOP3.LUT R22, R22, R15, RZ, 0x3c, !PT ;  /* 0x0000000f16167212 */ /* 0x000fc800078e3cff */
[----:B------:R-:W-:Y:S01]  /*0820*/  ISETP.GE.U32.AND P5, PT, R27, R24, PT ;  /* 0x000000181b00720c */ /* 0x000fe20003fa6070 */
[--C-:B0-----:R-:W-:Y:S01]  /*0830*/  IMAD.MOV R27, RZ, RZ, -R17.reuse ;  /* 0x000000ffff1b7224 */ /* 0x101fe200078e0a11 */
[----:B------:R-:W-:Y:S01]  /*0840*/  IABS R24, R21 ;  /* 0x0000001500187213 */ /* 0x000fe20000000000 */
[----:B------:R-:W-:Y:S02]  /*0850*/  IMAD.MOV.U32 R16, RZ, RZ, RZ ;  /* 0x000000ffff107224 */ /* 0x000fe400078e00ff */
[----:B------:R-:W-:Y:S02]  /*0860*/  IMAD R27, R27, R26, RZ ;  /* 0x0000001a1b1b7224 */ /* 0x000fe400078e02ff */
[----:B------:R-:W-:Y:S01]  /*0870*/  @P4 VIADD R23, R23, 0x1 ;  /* 0x0000000117174836 */ /* 0x000fe20000000000 */
[----:B------:R-:W-:Y:S01]  /*0880*/  ISETP.GE.AND P4, PT, R22, RZ, PT ;  /* 0x000000ff1600720c */ /* 0x000fe20003f86270 */
[----:B------:R-:W-:Y:S02]  /*0890*/  IMAD.HI.U32 R16, R17, R27, R16 ;  /* 0x0000001b11107227 */ /* 0x000fe400078e0010 */
[----:B------:R-:W0:Y:S10]  /*08a0*/  I2F.RP R17, R24 ;  /* 0x0000001800117306 */ /* 0x000e340000209400 */
[----:B------:R-:W-:Y:S01]  /*08b0*/  @!P4 IMAD.MOV R23, RZ, RZ, -R23 ;  /* 0x000000ffff17c224 */ /* 0x000fe200078e0a17 */
[----:B------:R-:W-:Y:S01]  /*08c0*/  ISETP.NE.AND P4, PT, R15, RZ, PT ;  /* 0x000000ff0f00720c */ /* 0x000fe20003f85270 */
[----:B0-----:R-:W0:-:S12]  /*08d0*/  MUFU.RCP R17, R17 ;  /* 0x0000001100117308 */ /* 0x001e180000001000 */
[----:B------:R-:W-:Y:S02]  /*08e0*/  @!P4 LOP3.LUT R23, RZ, R15, RZ, 0x33, !PT ;  /* 0x0000000fff17c212 */ /* 0x000fe400078e33ff */
[----:B------:R-:W-:-:S05]  /*08f0*/  IABS R15, R20 ;  /* 0x00000014000f7213 */ /* 0x000fca0000000000 */
[----:B------:R-:W-:Y:S02]  /*0900*/  IMAD.MOV R28, RZ, RZ, -R15 ;  /* 0x000000ffff1c7224 */ /* 0x000fe400078e0a0f */
[----:B0-----:R-:W-:Y:S01]  /*0910*/  VIADD R15, R17, 0xffffffe ;  /* 0x0ffffffe110f7836 */ /* 0x001fe20000000000 */
[----:B------:R-:W-:Y:S01]  /*0920*/  LOP3.LUT R18, R18, R19, RZ, 0x3c, !PT ;  /* 0x0000001312127212 */ /* 0x000fe200078e3cff */
[----:B------:R-:W-:-:S04]  /*0930*/  @!P6 VIADD R25, R25, 0x1 ;  /* 0x000000011919e836 */ /* 0x000fc80000000000 */
[----:B------:R-:W0:Y:S01]  /*0940*/  F2I.FTZ.U32.TRUNC.NTZ R15, R15 ;  /* 0x0000000f000f7305 */ /* 0x000e22000021f000 */
[----:B------:R-:W-:Y:S02]  /*0950*/  IABS R27, R9 ;  /* 0x00000009001b7213 */ /* 0x000fe40000000000 */
[----:B------:R-:W-:-:S03]  /*0960*/  ISETP.GE.AND P6, PT, R18, RZ, PT ;  /* 0x000000ff1200720c */ /* 0x000fc60003fc6270 */
[----:B------:R-:W-:Y:S01]  /*0970*/  IMAD.HI.U32 R22, R16, R27, RZ ;  /* 0x0000001b10167227 */ /* 0x000fe200078e00ff */
[----:B------:R-:W-:-:S03]  /*0980*/  @P0 LEA R16, P4, R11, UR6, 0x2 ;  /* 0x000000060b100c11 */ /* 0x000fc6000f8810ff */
[----:B------:R-:W-:Y:S01]  /*0990*/  @P5 VIADD R25, R25, 0x1 ;  /* 0x0000000119195836 */ /* 0x000fe20000000000 */
[----:B------:R-:W-:Y:S01]  /*09a0*/  @P0 LEA.HI.X R17, R11, UR7, R14, 0x2, P4 ;  /* 0x000000070b110c11 */ /* 0x000fe2000a0f140e */
[----:B------:R-:W-:Y:S02]  /*09b0*/  IMAD R27, R22, R28, R27 ;  /* 0x0000001c161b7224 */ /* 0x000fe400078e021b */
[----:B0-----:R-:W-:Y:S02]  /*09c0*/  IMAD.MOV R11, RZ, RZ, -R15 ;  /* 0x000000ffff0b7224 */ /* 0x001fe400078e0a0f */
[----:B------:R-:W-:Y:S01]  /*09d0*/  @!P6 IMAD.MOV R25, RZ, RZ, -R25 ;  /* 0x000000ffff19e224 */ /* 0x000fe200078e0a19 */
[----:B------:R-:W-:Y:S01]  /*09e0*/  ISETP.NE.AND P6, PT, R19, RZ, PT ;  /* 0x000000ff1300720c */ /* 0x000fe20003fc5270 */
[----:B------:R-:W-:Y:S01]  /*09f0*/  IMAD R11, R11, R24, RZ ;  /* 0x000000180b0b7224 */ /* 0x000fe200078e02ff */
[----:B------:R-:W-:Y:S01]  /*0a00*/  ISETP.GT.U32.AND P4, PT, R26, R27, PT ;  /* 0x0000001b1a00720c */ /* 0x000fe20003f84070 */
[----:B------:R-:W-:-:S04]  /*0a10*/  IMAD.MOV.U32 R14, RZ, RZ, RZ ;  /* 0x000000ffff0e7224 */ /* 0x000fc800078e00ff */
[----:B------:R-:W-:Y:S01]  /*0a20*/  IMAD.HI.U32 R11, R15, R11, R14 ;  /* 0x0000000b0f0b7227 */ /* 0x000fe200078e000e */
[----:B------:R-:W-:Y:S02]  /*0a30*/  IABS R14, R4 ;  /* 0x00000004000e7213 */ /* 0x000fe40000000000 */
[----:B------:R-:W-:-:S03]  /*0a40*/  IABS R15, R21 ;  /* 0x00000015000f7213 */ /* 0x000fc60000000000 */
[----:B------:R-:W-:Y:S01]  /*0a50*/  IMAD.HI.U32 R11, R11, R14, RZ ;  /* 0x0000000e0b0b7227 */ /* 0x000fe200078e00ff */
[----:B------:R-:W-:-:S03]  /*0a60*/  @!P6 LOP3.LUT R25, RZ, R19, RZ, 0x33, !PT ;  /* 0x00000013ff19e212 */ /* 0x000fc600078e33ff */
[----:B------:R-:W-:Y:S02]  /*0a70*/  IMAD.MOV R15, RZ, RZ, -R15 ;  /* 0x000000ffff0f7224 */ /* 0x000fe400078e0a0f */
[----:B------:R-:W-:Y:S02]  /*0a80*/  @!P4 IMAD.IADD R27, R27, 0x1, -R26 ;  /* 0x000000011b1bc824 */ /* 0x000fe400078e0a1a */
[----:B------:R-:W-:Y:S01]  /*0a90*/  IMAD R19, R11, R15, R14 ;  /* 0x0000000f0b137224 */ /* 0x000fe200078e020e */
[C---:B------:R-:W-:Y:S02]  /*0aa0*/  @P1 LEA R14, P6, R8.reuse, UR6, 0x2 ;  /* 0x00000006080e1c11 */ /* 0x040fe4000f8c10ff */
        /* <DEDUP_REMOVED lines=19> */
[----:B------:R1:W-:Y:S03]  /*0be0*/  @P0 STG.E desc[UR10][R16.64], R23 ;  /* 0x0000001710000986 */ /* 0x0003e6000c10190a */
[----:B------:R-:W-:-:S04]  /*0bf0*/  @!P6 IMAD.MOV R11, RZ, RZ, -R11 ;  /* 0x000000ffff0be224 */ /* 0x000fc800078e0a0b */
[----:B------:R-:W-:Y:S01]  /*0c00*/  @!P4 LOP3.LUT R22, RZ, R20, RZ, 0x33, !PT ;  /* 0x00000014ff16c212 */ /* 0x000fe200078e33ff */
[----:B------:R1:W-:Y:S03]  /*0c10*/  @P1 STG.E desc[UR10][R14.64], R25 ;  /* 0x000000190e001986 */ /* 0x0003e6000c10190a */
[----:B------:R-:W-:Y:S01]  /*0c20*/  @!P5 LOP3.LUT R11, RZ, R21, RZ, 0x33, !PT ;  /* 0x00000015ff0bd212 */ /* 0x000fe200078e33ff */
[----:B------:R1:W-:Y:S01]  /*0c30*/  @P2 STG.E desc[UR10][R8.64], R22 ;  /* 0x0000001608002986 */ /* 0x0003e2000c10190a */
[C---:B------:R-:W-:Y:S02]  /*0c40*/  ISETP.GE.U32.AND P0, PT, R6.reuse, 0x10000, PT ;  /* 0x000100000600780c */ /* 0x040fe40003f06070 */
[----:B------:R-:W-:Y:S01]  /*0c50*/  ISETP.LT.U32.AND P1, PT, R6, UR12, PT ;  /* 0x0000000c06007c0c */ /* 0x000fe2000bf21070 */
[----:B------:R1:W-:Y:S01]  /*0c60*/  @P3 STG.E desc[UR10][R12.64], R11 ;  /* 0x0000000b0c003986 */ /* 0x0003e2000c10190a */
[----:B------:R-:W-:-:S02]  /*0c70*/  ISETP.GE.U32.AND.EX P0, PT, R7, RZ, PT, P0 ;  /* 0x000000ff0700720c */ /* 0x000fc40003f06100 */
[----:B------:R-:W-:-:S13]  /*0c80*/  ISETP.LT.AND.EX P1, PT, R7, UR4, PT, P1 ;  /* 0x0000000407007c0c */ /* 0x000fda000bf21310 */
[----:B-1----:R-:W-:Y:S05]  /*0c90*/  @!P0 BRA P1, `(.L_x_7486) ;  /* 0xfffffff400488947 */ /* 0x002fea000083ffff */
[----:B------:R-:W-:Y:S05]  /*0ca0*/  EXIT ;  /* 0x000000000000794d */ /* 0x000fea0003800000 */
.L_x_7485:
        /* <DEDUP_REMOVED lines=9> */
.L_x_7487:
[C---:B0-----:R-:W-:Y:S01]  /*0d40*/  IMAD.SHL.U32 R2, R13.reuse, 0x10, RZ ;  /* 0x000000100d027824 */ /* 0x041fe200078e00ff */
[----:B------:R-:W-:-:S04]  /*0d50*/  SHF.L.U64.HI R3, R13, 0x4, R0 ;  /* 0x000000040d037819 */ /* 0x000fc80000010200 */
[----:B------:R-:W-:-:S04]  /*0d60*/  IADD3 R8, P0, R2, UR8, RZ ;  /* 0x0000000802087c10 */ /* 0x000fc8000ff1e0ff */
[----:B------:R-:W-:-:S06]  /*0d70*/  IADD3.X R9, R3, UR9, RZ, P0, !PT ;  /* 0x0000000903097c10 */ /* 0x000fcc00087fe4ff */
[----:B------:R-:W2:Y:S01]  /*0d80*/  LDG.E.128 R8, desc[UR10][R8.64] ;  /* 0x0000000a08087981 */ /* 0x000ea2000c1e1d00 */
[----:B------:R-:W-:-:S04]  /*0d90*/  IADD3 R2, P0, R2, UR6, RZ ;  /* 0x0000000602027c10 */ /* 0x000fc8000ff1e0ff */
[----:B------:R-:W-:-:S05]  /*0da0*/  IADD3.X R3, R3, UR7, RZ, P0, !PT ;  /* 0x0000000703037c10 */ /* 0x000fca00087fe4ff */
        /* <DEDUP_REMOVED lines=79> */
[----:B------:R-:W-:Y:S01]  /*12a0*/  @P1 VIADD R11, R11, 0x1 ;  /* 0x000000010b0b1836 */ /* 0x000fe20000000000 */
[----:B------:R-:W-:Y:S01]  /*12b0*/  ISETP.GE.AND P4, PT, R7, RZ, PT ;  /* 0x000000ff0700720c */ /* 0x000fe20003f86270 */
[----:B------:R-:W-:Y:S01]  /*12c0*/  @!P2 VIADD R14, R14, 0x1 ;  /* 0x000000010e0ea836 */ /* 0x000fe20000000000 */
[----:B------:R-:W-:Y:S01]  /*12d0*/  ISETP.GE.AND P0, PT, R6, RZ, PT ;  /* 0x000000ff0600720c */ /* 0x000fe20003f06270 */
[----:B------:R-:W-:Y:S01]  /*12e0*/  IMAD.MOV.U32 R7, RZ, RZ, R11 ;  /* 0x000000ffff077224 */ /* 0x000fe200078e000b */
[----:B------:R-:W-:Y:S01]  /*12f0*/  ISETP.GE.AND P2, PT, R5, RZ, PT ;  /* 0x000000ff0500720c */ /* 0x000fe20003f46270 */
[----:B------:R-:W-:Y:S01]  /*1300*/  @P3 VIADD R10, R10, 0x1 ;  /* 0x000000010a0a3836 */ /* 0x000fe20000000000 */
[----:B------:R-:W-:-:S03]  /*1310*/  ISETP.GE.AND P3, PT, R4, RZ, PT ;  /* 0x000000ff0400720c */ /* 0x000fc60003f66270 */
[----:B------:R-:W-:Y:S02]  /*1320*/  @!P5 IMAD.IADD R9, R9, 0x1, -R22 ;  /* 0x000000010909d824 */ /* 0x000fe400078e0a16 */
[----:B------:R-:W-:Y:S01]  /*1330*/  @!P5 VIADD R8, R8, 0x1 ;  /* 0x000000010808d836 */ /* 0x000fe20000000000 */
[----:B------:R-:W-:Y:S01]  /*1340*/  ISETP.NE.AND P5, PT, R17, RZ, PT ;  /* 0x000000ff1100720c */ /* 0x000fe20003fa5270 */
[----:B------:R-:W-:Y:S01]  /*1350*/  @P6 VIADD R14, R14, 0x1 ;  /* 0x000000010e0e6836 */ /* 0x000fe20000000000 */
[----:B------:R-:W-:Y:S01]  /*1360*/  ISETP.GE.U32.AND P1, PT, R9, R22, PT ;  /* 0x000000160900720c */ /* 0x000fe20003f26070 */
[----:B------:R-:W-:Y:S01]  /*1370*/  @!P4 IMAD.MOV R7, RZ, RZ, -R7 ;  /* 0x000000ffff07c224 */ /* 0x000fe200078e0a07 */
[----:B------:R-:W-:Y:S01]  /*1380*/  ISETP.NE.AND P6, PT, R12, RZ, PT ;  /* 0x000000ff0c00720c */ /* 0x000fe20003fc5270 */
[----:B------:R-:W-:Y:S01]  /*1390*/  IMAD.MOV.U32 R6, RZ, RZ, R10 ;  /* 0x000000ffff067224 */ /* 0x000fe200078e000a */
[----:B------:R-:W-:Y:S01]  /*13a0*/  ISETP.NE.AND P4, PT, R16, RZ, PT ;  /* 0x000000ff1000720c */ /* 0x000fe20003f85270 */
[----:B------:R-:W-:-:S02]  /*13b0*/  IMAD.MOV.U32 R5, RZ, RZ, R14 ;  /* 0x000000ffff057224 */ /* 0x000fc400078e000e */
[----:B------:R-:W-:Y:S01]  /*13c0*/  @!P0 IMAD.MOV R6, RZ, RZ, -R6 ;  /* 0x000000ffff068224 */ /* 0x000fe200078e0a06 */
[----:B------:R-:W-:Y:S01]  /*13d0*/  IADD3 R13, P0, R13, UR5, RZ ;  /* 0x000000050d0d7c10 */ /* 0x000fe2000ff1e0ff */
[----:B------:R-:W-:Y:S02]  /*13e0*/  @!P2 IMAD.MOV R5, RZ, RZ, -R5 ;  /* 0x000000ffff05a224 */ /* 0x000fe400078e0a05 */
[----:B------:R-:W-:Y:S02]  /*13f0*/  @!P5 LOP3.LUT R6, RZ, R17, RZ, 0x33, !PT ;  /* 0x00000011ff06d212 */ /* 0x000fe400078e33ff */
[----:B------:R-:W-:Y:S01]  /*1400*/  @P1 VIADD R8, R8, 0x1 ;  /* 0x0000000108081836 */ /* 0x000fe20000000000 */
[----:B------:R-:W-:Y:S01]  /*1410*/  ISETP.NE.AND P1, PT, R19, RZ, PT ;  /* 0x000000ff1300720c */ /* 0x000fe20003f25270 */
[----:B------:R-:W-:Y:S01]  /*1420*/  IMAD.X R0, RZ, RZ, R0, P0 ;  /* 0x000000ffff007224 */ /* 0x000fe200000e0600 */
[----:B------:R-:W-:Y:S01]  /*1430*/  @!P6 LOP3.LUT R7, RZ, R12, RZ, 0x33, !PT ;  /* 0x0000000cff07e212 */ /* 0x000fe200078e33ff */
[----:B------:R-:W-:Y:S01]  /*1440*/  IMAD.MOV.U32 R4, RZ, RZ, R8 ;  /* 0x000000ffff047224 */ /* 0x000fe200078e0008 */
[----:B------:R-:W-:Y:S01]  /*1450*/  @!P4 LOP3.LUT R5, RZ, R16, RZ, 0x33, !PT ;  /* 0x00000010ff05c212 */ /* 0x000fe200078e33ff */
[----:B------:R-:W-:-:S02]  /*1460*/  IMAD.SHL.U32 R8, R13, 0x4, RZ ;  /* 0x000000040d087824 */ /* 0x000fc400078e00ff */
[----:B------:R-:W-:-:S03]  /*1470*/  @!P3 IMAD.MOV R4, RZ, RZ, -R4 ;  /* 0x000000ffff04b224 */ /* 0x000fc600078e0a04 */
[----:B------:R-:W-:Y:S02]  /*1480*/  ISETP.GE.U32.AND P0, PT, R8, UR12, PT ;  /* 0x0000000c08007c0c */ /* 0x000fe4000bf06070 */
[C---:B------:R-:W-:Y:S02]  /*1490*/  SHF.L.U64.HI R8, R13.reuse, 0x2, R0 ;  /* 0x000000020d087819 */ /* 0x040fe40000010200 */
[----:B------:R-:W-:Y:S02]  /*14a0*/  @!P1 LOP3.LUT R4, RZ, R19, RZ, 0x33, !PT ;  /* 0x00000013ff049212 */ /* 0x000fe400078e33ff */
[----:B------:R-:W-:Y:S02]  /*14b0*/  ISETP.LT.U32.AND P1, PT, R13, 0x4000, PT ;  /* 0x000040000d00780c */ /* 0x000fe40003f21070 */
[----:B------:R-:W-:Y:S01]  /*14c0*/  ISETP.GE.AND.EX P0, PT, R8, UR4, PT, P0 ;  /* 0x0000000408007c0c */ /* 0x000fe2000bf06300 */
[----:B------:R0:W-:Y:S01]  /*14d0*/  STG.E.128 desc[UR10][R2.64], R4 ;  /* 0x0000000402007986 */ /* 0x0001e2000c101d0a */
[----:B------:R-:W-:-:S13]  /*14e0*/  ISETP.LT.U32.AND.EX P1, PT, R0, RZ, PT, P1 ;  /* 0x000000ff0000720c */ /* 0x000fda0003f21110 */
[----:B------:R-:W-:Y:S05]  /*14f0*/  @!P0 BRA P1, `(.L_x_7487) ;  /* 0xfffffff800108947 */ /* 0x000fea000083ffff */
[----:B------:R-:W-:Y:S05]  /*1500*/  EXIT ;  /* 0x000000000000794d */ /* 0x000fea0003800000 */
.L_x_7488:
        /* <DEDUP_REMOVED lines=15> */
.L_x_8141:


//--------------------- .text._ZN2at6native55_GLOBAL__N__de093ff9_22_ForeachBinaryOpList_cu_a911ec4325multi_tensor_apply_kernelINS1_18TensorListMetadataILi2EEENS1_24BinaryOpListAlphaFunctorIaLi2ELi2ELi0EEEJSt7dividesIaEaEEEvT_T0_DpT1_ --------------------------
	.section	.text._ZN2at6native55_GLOBAL__N__de093ff9_22_ForeachBinaryOpList_cu_a911ec4325multi_tensor_apply_kernelINS1_18TensorListMetadataILi2EEENS1_24BinaryOpListAlphaFunctorIaLi2ELi2ELi0EEEJSt7dividesIaEaEEEvT_T0_DpT1_,"ax",@progbits
	.align	128
.text._ZN2at6native55_GLOBAL__N__de093ff9_22_ForeachBinaryOpList_cu_a911ec4325multi_tensor_apply_kernelINS1_18TensorListMetadataILi2EEENS1_24BinaryOpListAlphaFunctorIaLi2ELi2ELi0EEEJSt7dividesIaEaEEEvT_T0_DpT1_:
        .type           _ZN2at6native55_GLOBAL__N__de093ff9_22_ForeachBinaryOpList_cu_a911ec4325multi_tensor_apply_kernelINS1_18TensorListMetadataILi2EEENS1_24BinaryOpListAlphaFunctorIaLi2ELi2ELi0EEEJSt7dividesIaEaEEEvT_T0_DpT1_,@function
        .size           _ZN2at6native55_GLOBAL__N__de093ff9_22_ForeachBinaryOpList_cu_a911ec4325multi_tensor_apply_kernelINS1_18TensorListMetadataILi2EEENS1_24BinaryOpListAlphaFunctorIaLi2ELi2ELi0EEEJSt7dividesIaEaEEEvT_T0_DpT1_,(.L_x_8142 - _ZN2at6native55_GLOBAL__N__de093ff9_22_ForeachBinaryOpList_cu_a911ec4325multi_tensor_apply_kernelINS1_18TensorListMetadataILi2EEENS1_24BinaryOpListAlphaFunctorIaLi2ELi2ELi0EEEJSt7dividesIaEaEEEvT_T0_DpT1_)
        .other          _ZN2at6native55_GLOBAL__N__de093ff9_22_ForeachBinaryOpList_cu_a911ec4325multi_tensor_apply_kernelINS1_18TensorListMetadataILi2EEENS1_24BinaryOpListAlphaFunctorIaLi2ELi2ELi0EEEJSt7dividesIaEaEEEvT_T0_DpT1_,@"STO_CUDA_ENTRY STV_DEFAULT"
_ZN2at6native55_GLOBAL__N__de093ff9_22_ForeachBinaryOpList_cu_a911ec4325multi_tensor_apply_kernelINS1_18TensorListMetadataILi2EEENS1_24BinaryOpListAlphaFunctorIaLi2ELi2ELi0EEEJSt7dividesIaEaEEEvT_T0_DpT1_:
        /* <DEDUP_REMOVED lines=29> */
.L_x_7490:
[----:B0-----:R-:W-:Y:S02]  /*01d0*/  IADD3 R17, P1, R0, R10, RZ ;  /* 0x0000000a00117210 */ /* 0x001fe40007f3e0ff */
[----:B--2---:R-:W-:Y:S02]  /*01e0*/  PRMT R14, RZ, 0x7610, R14 ;  /* 0x00007610ff0e7816 */ /* 0x004fe4000000000e */
        /* <DEDUP_REMOVED lines=13> */
[----:B------:R-:W2:Y:S01]  /*02c0*/  @P0 LDG.E.U8 R14, desc[UR10][R4.64] ;  /* 0x0000000a040e0981 */ /* 0x000ea2000c1e1100 */
[----:B------:R-:W-:Y:S02]  /*02d0*/  @P1 IADD3 R6, P2, R9, UR13, RZ ;  /* 0x0000000d09061c10 */ /* 0x000fe4000ff5e0ff */
        /* <DEDUP_REMOVED lines=8> */
[C---:B------:R-:W-:Y:S01]  /*0360*/  IMAD R22, R8.reuse, 0x3, RZ ;  /* 0x0000000308167824 */ /* 0x040fe200078e02ff */
[-C--:B------:R-:W-:Y:S02]  /*0370*/  LEA R19, P5, R8, R17.reuse, 0x1 ;  /* 0x0000001108137211 */ /* 0x080fe400078a08ff */
[----:B------:R-:W-:Y:S02]  /*0380*/  PRMT R23, RZ, 0x7610, R23 ;  /* 0x00007610ff177816 */ /* 0x000fe40000000017 */
[----:B------:R-:W-:Y:S01]  /*0390*/  IADD3 R22, P2, R22, R17, RZ ;  /* 0x0000001116167210 */ /* 0x000fe20007f5e0ff */
[----:B------:R-:W-:-:S03]  /*03a0*/  IMAD.X R21, RZ, RZ, R12, P5 ;  /* 0x000000ffff157224 */ /* 0x000fc600028e060c */
[C---:B------:R-:W-:Y:S01]  /*03b0*/  ISETP.GE.U32.AND P3, PT, R22.reuse, 0x10000, PT ;  /* 0x000100001600780c */ /* 0x040fe20003f66070 */
[----:B------:R-:W-:Y:S01]  /*03c0*/  IMAD.X R20, RZ, RZ, R12, P2 ;  /* 0x000000ffff147224 */ /* 0x000fe200010e060c */
[----:B------:R-:W-:Y:S02]  /*03d0*/  ISETP.LT.U32.AND P4, PT, R22, UR12, PT ;  /* 0x0000000c16007c0c */ /* 0x000fe4000bf81070 */
[----:B------:R-:W-:Y:S02]  /*03e0*/  ISETP.GE.U32.AND P2, PT, R19, 0x10000, PT ;  /* 0x000100001300780c */ /* 0x000fe40003f46070 */
[C---:B------:R-:W-:Y:S02]  /*03f0*/  ISETP.GE.U32.AND.EX P3, PT, R20.reuse, RZ, PT, P3 ;  /* 0x000000ff1400720c */ /* 0x040fe40003f66130 */
[----:B------:R-:W-:Y:S02]  /*0400*/  ISETP.GE.U32.AND.EX P2, PT, R21, RZ, PT, P2 ;  /* 0x000000ff1500720c */ /* 0x000fe40003f46120 */
[----:B------:R-:W-:-:S02]  /*0410*/  ISETP.LT.AND.EX P3, PT, R20, UR5, !P3, P4 ;  /* 0x0000000514007c0c */ /* 0x000fc4000df61340 */
[----:B------:R-:W-:-:S04]  /*0420*/  ISETP.LT.U32.AND P4, PT, R19, UR12, PT ;  /* 0x0000000c13007c0c */ /* 0x000fc8000bf81070 */
[----:B------:R-:W-:Y:S02]  /*0430*/  ISETP.LT.AND.EX P2, PT, R21, UR5, !P2, P4 ;  /* 0x0000000515007c0c */ /* 0x000fe4000d741340 */
[----:B------:R-:W-:Y:S02]  /*0440*/  PRMT R25, RZ, 0x7610, R25 ;  /* 0x00007610ff197816 */ /* 0x000fe40000000019 */
[----:B--2---:R-:W-:-:S05]  /*0450*/  PRMT R14, R14, 0x9910, RZ ;  /* 0x000099100e0e7816 */ /* 0x004fca00000000ff */
[----:B------:R-:W-:Y:S01]  /*0460*/  IMAD R4, R14, UR4, RZ ;  /* 0x000000040e047c24 */ /* 0x000fe2000f8e02ff */
[----:B---3--:R-:W-:-:S04]  /*0470*/  PRMT R5, R15, 0x9910, RZ ;  /* 0x000099100f057816 */ /* 0x008fc800000000ff */
[----:B------:R-:W-:-:S04]  /*0480*/  LOP3.LUT R4, R4, 0xffff, RZ, 0xc0, !PT ;  /* 0x0000ffff04047812 */ /* 0x000fc800078ec0ff */
[----:B------:R-:W-:Y:S01]  /*0490*/  PRMT R15, R4, 0x8880, RZ ;  /* 0x00008880040f7816 */ /* 0x000fe200000000ff */
[----:B------:R-:W-:-:S03]  /*04a0*/  IMAD R4, R5, UR4, RZ ;  /* 0x0000000405047c24 */ /* 0x000fc6000f8e02ff */
[----:B------:R-:W-:Y:S02]  /*04b0*/  IABS R16, R15 ;  /* 0x0000000f00107213 */ /* 0x000fe40000000000 */
[----:B------:R-:W-:-:S04]  /*04c0*/  LOP3.LUT R4, R4, 0xffff, RZ, 0xc0, !PT ;  /* 0x0000ffff04047812 */ /* 0x000fc800078ec0ff */
[----:B------:R-:W-:Y:S02]  /*04d0*/  PRMT R14, R4, 0x8880, RZ ;  /* 0x00008880040e7816 */ /* 0x000fe400000000ff */
[----:B------:R-:W1:Y:S02]  /*04e0*/  I2F.RP R4, R16 ;  /* 0x0000001000047306 */ /* 0x000e640000209400 */
[----:B------:R-:W-:-:S06]  /*04f0*/  IABS R18, R14 ;  /* 0x0000000e00127213 */ /* 0x000fcc0000000000 */
[----:B------:R-:W2:Y:S08]  /*0500*/  I2F.RP R5, R18 ;  /* 0x0000001200057306 */ /* 0x000eb00000209400 */
[----:B-1----:R-:W1:Y:S08]  /*0510*/  MUFU.RCP R4, R4 ;  /* 0x0000000400047308 */ /* 0x002e700000001000 */
[----:B--2---:R-:W0:Y:S01]  /*0520*/  MUFU.RCP R5, R5 ;  /* 0x0000000500057308 */ /* 0x004e220000001000 */
[----:B-1----:R-:W-:Y:S01]  /*0530*/  VIADD R6, R4, 0xffffffe ;  /* 0x0ffffffe04067836 */ /* 0x002fe20000000000 */
[----:B------:R-:W-:-:S06]  /*0540*/  @P1 IADD3 R4, P5, R9, UR14, RZ ;  /* 0x0000000e09041c10 */ /* 0x000fcc000ffbe0ff */
[----:B------:R1:W2:Y:S01]  /*0550*/  F2I.FTZ.U32.TRUNC.NTZ R7, R6 ;  /* 0x0000000600077305 */ /* 0x0002a2000021f000 */
[----:B0-----:R-:W-:-:S07]  /*0560*/  VIADD R2, R5, 0xffffffe ;  /* 0x0ffffffe05027836 */ /* 0x001fce0000000000 */
[----:B------:R-:W0:Y:S01]  /*0570*/  F2I.FTZ.U32.TRUNC.NTZ R3, R2 ;  /* 0x0000000200037305 */ /* 0x000e22000021f000 */
[----:B-1----:R-:W-:Y:S02]  /*0580*/  IMAD.MOV.U32 R6, RZ, RZ, RZ ;  /* 0x000000ffff067224 */ /* 0x002fe400078e00ff */
[----:B--2---:R-:W-:Y:S01]  /*0590*/  IMAD.MOV R5, RZ, RZ, -R7 ;  /* 0x000000ffff057224 */ /* 0x004fe200078e0a07 */
[----:B----4-:R-:W-:-:S03]  /*05a0*/  LOP3.LUT R24, R24, 0xffff, RZ, 0xc0, !PT ;  /* 0x0000ffff18187812 */ /* 0x010fc600078ec0ff */
[----:B------:R-:W-:Y:S01]  /*05b0*/  IMAD R5, R5, R16, RZ ;  /* 0x0000001005057224 */ /* 0x000fe200078e02ff */
[----:B------:R-:W-:Y:S01]  /*05c0*/  PRMT R28, R24, 0x8880, RZ ;  /* 0x00008880181c7816 */ /* 0x000fe200000000ff */
[----:B0-----:R-:W-:Y:S02]  /*05d0*/  IMAD.MOV R27, RZ, RZ, -R3 ;  /* 0x000000ffff1b7224 */ /* 0x001fe400078e0a03 */
[----:B------:R-:W-:Y:S01]  /*05e0*/  IMAD.HI.U32 R26, R7, R5, R6 ;  /* 0x00000005071a7227 */ /* 0x000fe200078e0006 */
[----:B------:R-:W-:Y:S02]  /*05f0*/  @P1 IADD3.X R5, R13, UR6, RZ, P5, !PT ;  /* 0x000000060d051c10 */ /* 0x000fe4000affe4ff */
[----:B------:R-:W-:Y:S01]  /*0600*/  @P3 IADD3 R6, P4, R22, UR13, RZ ;  /* 0x0000000d16063c10 */ /* 0x000fe2000ff9e0ff */
[----:B------:R-:W-:Y:S02]  /*0610*/  IMAD R27, R27, R18, RZ ;  /* 0x000000121b1b7224 */ /* 0x000fe400078e02ff */
[----:B------:R-:W-:Y:S01]  /*0620*/  IMAD.MOV.U32 R2, RZ, RZ, RZ ;  /* 0x000000ffff027224 */ /* 0x000fe200078e00ff */
[----:B------:R0:W2:Y:S01]  /*0630*/  @P1 LDG.E.U8 R23, desc[UR10][R4.64] ;  /* 0x0000000a04171981 */ /* 0x0000a2000c1e1100 */
[----:B------:R-:W-:-:S02]  /*0640*/  @P3 IADD3.X R7, R20, UR8, RZ, P4, !PT ;  /* 0x0000000814073c10 */ /* 0x000fc4000a7fe4ff */
[----:B------:R-:W-:Y:S01]  /*0650*/  IMAD.HI.U32 R27, R3, R27, R2 ;  /* 0x0000001b031b7227 */ /* 0x000fe200078e0002 */
[----:B------:R-:W-:Y:S02]  /*0660*/  @P2 IADD3 R2, P4, R19, UR14, RZ ;  /* 0x0000000e13022c10 */ /* 0x000fe4000ff9e0ff */
[----:B------:R1:W3:Y:S01]  /*0670*/  @P3 LDG.E.U8 R25, desc[UR10][R6.64] ;  /* 0x0000000a06193981 */ /* 0x0002e2000c1e1100 */
[----:B------:R-:W-:Y:S02]  /*0680*/  PRMT R24, RZ, 0x7610, R24 ;  /* 0x00007610ff187816 */ /* 0x000fe40000000018 */
[----:B------:R-:W-:Y:S02]  /*0690*/  @P2 IADD3.X R3, R21, UR6, RZ, P4, !PT ;  /* 0x0000000615032c10 */ /* 0x000fe4000a7fe4ff */
[----:B0-----:R-:W-:Y:S02]  /*06a0*/  IABS R5, R28 ;  /* 0x0000001c00057213 */ /* 0x001fe40000000000 */
[----:B------:R-:W-:Y:S01]  /*06b0*/  IABS R4, R15 ;  /* 0x0000000f00047213 */ /* 0x000fe20000000000 */
[----:B------:R0:W4:Y:S02]  /*06c0*/  @P2 LDG.E.U8 R24, desc[UR10][R2.64] ;  /* 0x0000000a02182981 */ /* 0x000124000c1e1100 */
[----:B------:R-:W-:-:S04]  /*06d0*/  IMAD.HI.U32 R26, R26, R5, RZ ;  /* 0x000000051a1a7227 */ /* 0x000fc800078e00ff */
[----:B------:R-:W-:Y:S01]  /*06e0*/  IMAD.MOV R29, RZ, RZ, -R4 ;  /* 0x000000ffff1d7224 */ /* 0x000fe200078e0a04 */
[----:B------:R-:W-:-:S03]  /*06f0*/  @P2 IADD3 R4, P4, R19, UR13, RZ ;  /* 0x0000000d13042c10 */ /* 0x000fc6000ff9e0ff */
[----:B-1----:R-:W-:Y:S01]  /*0700*/  IMAD R7, R26, R29, R5 ;  /* 0x0000001d1a077224 */ /* 0x002fe200078e0205 */
[----:B------:R-:W-:Y:S02]  /*0710*/  PRMT R29, RZ, 0x7610, R29 ;  /* 0x00007610ff1d7816 */ /* 0x000fe4000000001d */
[----:B------:R-:W-:-:S05]  /*0720*/  @P2 IADD3.X R5, R21, UR8, RZ, P4, !PT ;  /* 0x0000000815052c10 */ /* 0x000fca000a7fe4ff */
[----:B------:R1:W5:Y:S01]  /*0730*/  @P2 LDG.E.U8 R29, desc[UR10][R4.64] ;  /* 0x0000000a041d2981 */ /* 0x000362000c1e1100 */
[----:B0-----:R-:W-:Y:S02]  /*0740*/  IADD3 R2, P4, R22, UR14, RZ ;  /* 0x0000000e16027c10 */ /* 0x001fe4000ff9e0ff */
[----:B------:R-:W-:Y:S02]  /*0750*/  PRMT R6, RZ, 0x7610, R6 ;  /* 0x00007610ff067816 */ /* 0x000fe40000000006 */
[----:B------:R-:W-:-:S05]  /*0760*/  IADD3.X R3, R20, UR6, RZ, P4, !PT ;  /* 0x0000000614037c10 */ /* 0x000fca000a7fe4ff */
[----:B------:R-:W3:Y:S01]  /*0770*/  @P3 LDG.E.U8 R6, desc[UR10][R2.64] ;  /* 0x0000000a02063981 */ /* 0x000ee2000c1e1100 */
[----:B------:R-:W-:Y:S01]  /*0780*/  ISETP.GT.U32.AND P5, PT, R16, R7, PT ;  /* 0x000000071000720c */ /* 0x000fe20003fa4070 */
[----:B------:R-:W-:Y:S01]  /*0790*/  IMAD.WIDE.U32 R10, R8, 0x4, R10 ;  /* 0x00000004080a7825 */ /* 0x000fe200078e000a */
[----:B-1----:R-:W-:Y:S02]  /*07a0*/  IABS R5, R14 ;  /* 0x0000000e00057213 */ /* 0x002fe40000000000 */
[----:B------:R-:W-:-:S09]  /*07b0*/  LOP3.LUT R28, R28, R15, RZ, 0x3c, !PT ;  /* 0x0000000f1c1c7212 */ /* 0x000fd200078e3cff */
[----:B------:R-:W-:Y:S02]  /*07c0*/  @!P5 IMAD.IADD R7, R7, 0x1, -R16 ;  /* 0x000000010707d824 */ /* 0x000fe400078e0a10 */
[----:B------:R-:W-:-:S03]  /*07d0*/  @!P5 VIADD R26, R26, 0x1 ;  /* 0x000000011a1ad836 */ /* 0x000fc60000000000 */
[----:B------:R-:W-:-:S13]  /*07e0*/  ISETP.GE.U32.AND P4, PT, R7, R16, PT ;  /* 0x000000100700720c */ /* 0x000fda0003f86070 */
[----:B------:R-:W-:Y:S01]  /*07f0*/  @P4 VIADD R26, R26, 0x1 ;  /* 0x000000011a1a4836 */ /* 0x000fe20000000000 */
[----:B------:R-:W-:-:S13]  /*0800*/  ISETP.GE.AND P4, PT, R28, RZ, PT ;  /* 0x000000ff1c00720c */ /* 0x000fda0003f86270 */
[----:B------:R-:W-:Y:S01]  /*0810*/  @!P4 IMAD.MOV R26, RZ, RZ, -R26 ;  /* 0x000000ffff1ac224 */ /* 0x000fe200078e0a1a */
[----:B--2---:R-:W-:-:S04]  /*0820*/  LOP3.LUT R23, R23, 0xffff, RZ, 0xc0, !PT ;  /* 0x0000ffff17177812 */ /* 0x004fc800078ec0ff */
[----:B------:R-:W-:-:S04]  /*0830*/  PRMT R23, R23, 0x8880, RZ ;  /* 0x0000888017177816 */ /* 0x000fc800000000ff */
[----:B------:R-:W-:Y:S02]  /*0840*/  IABS R4, R23 ;  /* 0x0000001700047213 */ /* 0x000fe40000000000 */
[----:B------:R-:W-:-:S03]  /*0850*/  LOP3.LUT R23, R23, R14, RZ, 0x3c, !PT ;  /* 0x0000000e17177212 */ /* 0x000fc600078e3cff */
[----:B------:R-:W-:Y:S01]  /*0860*/  IMAD.HI.U32 R27, R27, R4, RZ ;  /* 0x000000041b1b7227 */ /* 0x000fe200078e00ff */
[----:B------:R-:W-:Y:S02]  /*0870*/  ISETP.GE.AND P4, PT, R23, RZ, PT ;  /* 0x000000ff1700720c */ /* 0x000fe40003f86270 */
[----:B----4-:R-:W-:-:S04]  /*0880*/  LOP3.LUT R24, R24, 0xffff, RZ, 0xc0, !PT ;  /* 0x0000ffff18187812 */ /* 0x010fc800078ec0ff */
[----:B------:R-:W-:Y:S02]  /*0890*/  PRMT R22, R24, 0x8880, RZ ;  /* 0x0000888018167816 */ /* 0x000fe400000000ff */
[----:B-----5:R-:W-:Y:S01]  /*08a0*/  PRMT R20, R29, 0x9910, RZ ;  /* 0x000099101d147816 */ /* 0x020fe200000000ff */
[----:B------:R-:W-:-:S04]  /*08b0*/  IMAD.MOV R29, RZ, RZ, -R5 ;  /* 0x000000ffff1d7224 */ /* 0x000fc800078e0a05 */
[----:B------:R-:W-:Y:S02]  /*08c0*/  IMAD R20, R20, UR4, RZ ;  /* 0x0000000414147c24 */ /* 0x000fe4000f8e02ff */
[----:B------:R-:W-:-:S03]  /*08d0*/  IMAD R29, R27, R29, R4 ;  /* 0x0000001d1b1d7224 */ /* 0x000fc600078e0204 */
[----:B------:R-:W-:Y:S02]  /*08e0*/  LOP3.LUT R20, R20, 0xffff, RZ, 0xc0, !PT ;  /* 0x0000ffff14147812 */ /* 0x000fe400078ec0ff */
[----:B------:R-:W-:Y:S02]  /*08f0*/  ISETP.GT.U32.AND P6, PT, R18, R29, PT ;  /* 0x0000001d1200720c */ /* 0x000fe40003fc4070 */
[----:B------:R-:W-:Y:S02]  /*0900*/  PRMT R7, R20, 0x8880, RZ ;  /* 0x0000888014077816 */ /* 0x000fe400000000ff */
[----:B---3--:R-:W-:Y:S02]  /*0910*/  LOP3.LUT R6, R6, 0xffff, RZ, 0xc0, !PT ;  /* 0x0000ffff06067812 */ /* 0x008fe400078ec0ff */
[----:B------:R-:W-:-:S04]  /*0920*/  IABS R16, R7 ;  /* 0x0000000700107213 */ /* 0x000fc80000000000 */
[----:B------:R-:W0:Y:S03]  /*0930*/  I2F.RP R20, R16 ;  /* 0x0000001000147306 */ /* 0x000e260000209400 */
[----:B------:R-:W-:Y:S02]  /*0940*/  @!P6 IMAD.IADD R29, R29, 0x1, -R18 ;  /* 0x000000011d1de824 */ /* 0x000fe400078e0a12 */
[----:B------:R-:W-:Y:S01]  /*0950*/  @!P6 VIADD R27, R27, 0x1 ;  /* 0x000000011b1be836 */ /* 0x000fe20000000000 */
[----:B------:R-:W-:Y:S02]  /*0960*/  ISETP.NE.AND P6, PT, R15, RZ, PT ;  /* 0x000000ff0f00720c */ /* 0x000fe40003fc5270 */
[----:B------:R-:W-:Y:S02]  /*0970*/  ISETP.GE.U32.AND P5, PT, R29, R18, PT ;  /* 0x000000121d00720c */ /* 0x000fe40003fa6070 */
[----:B------:R-:W-:Y:S01]  /*0980*/  PRMT R18, R25, 0x9910, RZ ;  /* 0x0000991019127816 */ /* 0x000fe200000000ff */
[----:B0-----:R-:W0:Y:S04]  /*0990*/  MUFU.RCP R20, R20 ;  /* 0x0000001400147308 */ /* 0x001e280000001000 */
[----:B------:R-:W-:-:S04]  /*09a0*/  IMAD R18, R18, UR4, RZ ;  /* 0x0000000412127c24 */ /* 0x000fc8000f8e02ff */
[----:B------:R-:W-:Y:S02]  /*09b0*/  @!P6 LOP3.LUT R26, RZ, R15, RZ, 0x33, !PT ;  /* 0x0000000fff1ae212 */ /* 0x000fe400078e33ff */
[----:B------:R-:W-:Y:S01]  /*09c0*/  LOP3.LUT R18, R18, 0xffff, RZ, 0xc0, !PT ;  /* 0x0000ffff12127812 */ /* 0x000fe200078ec0ff */
[----:B------:R-:W-:Y:S01]  /*09d0*/  @P5 VIADD R27, R27, 0x1 ;  /* 0x000000011b1b5836 */ /* 0x000fe20000000000 */
[----:B------:R-:W-:Y:S02]  /*09e0*/  ISETP.NE.AND P5, PT, R14, RZ, PT ;  /* 0x000000ff0e00720c */ /* 0x000fe40003fa5270 */
[----:B------:R-:W-:Y:S01]  /*09f0*/  PRMT R18, R18, 0x8880, RZ ;  /* 0x0000888012127816 */ /* 0x000fe200000000ff */
[----:B------:R-:W-:Y:S01]  /*0a00*/  @!P4 IMAD.MOV R27, RZ, RZ, -R27 ;  /* 0x000000ffff1bc224 */ /* 0x000fe200078e0a1b */
[----:B------:R-:W-:Y:S02]  /*0a10*/  IABS R15, R22 ;  /* 0x00000016000f7213 */ /* 0x000fe40000000000 */
[----:B------:R-:W-:Y:S01]  /*0a20*/  LOP3.LUT R22, R22, R7, RZ, 0x3c, !PT ;  /* 0x0000000716167212 */ /* 0x000fe200078e3cff */
[----:B0-----:R-:W-:Y:S01]  /*0a30*/  VIADD R4, R20, 0xffffffe ;  /* 0x0ffffffe14047836 */ /* 0x001fe20000000000 */
[----:B------:R-:W-:-:S03]  /*0a40*/  IABS R20, R18 ;  /* 0x0000001200147213 */ /* 0x000fc60000000000 */
[----:B------:R0:W1:Y:S02]  /*0a50*/  F2I.FTZ.U32.TRUNC.NTZ R5, R4 ;  /* 0x0000000400057305 */ /* 0x000064000021f000 */
[----:B------:R-:W-:Y:S02]  /*0a60*/  @!P5 LOP3.LUT R27, RZ, R14, RZ, 0x33, !PT ;  /* 0x0000000eff1bd212 */ /* 0x000fe400078e33ff */
[----:B------:R-:W-:Y:S01]  /*0a70*/  IABS R14, R7 ;  /* 0x00000007000e7213 */ /* 0x000fe20000000000 */
[----:B0-----:R-:W-:Y:S02]  /*0a80*/  IMAD.MOV.U32 R4, RZ, RZ, RZ ;  /* 0x000000ffff047224 */ /* 0x001fe400078e00ff */
[----:B-1----:R-:W-:-:S04]  /*0a90*/  IMAD.MOV R25, RZ, RZ, -R5 ;  /* 0x000000ffff197224 */ /* 0x002fc800078e0a05 */
[----:B------:R-:W-:-:S04]  /*0aa0*/  IMAD R25, R25, R16, RZ ;  /* 0x0000001019197224 */ /* 0x000fc800078e02ff */
[----:B------:R-:W-:Y:S02]  /*0ab0*/  IMAD.HI.U32 R4, R5, R25, R4 ;  /* 0x0000001905047227 */ /* 0x000fe400078e0004 */
[----:B------:R-:W0:Y:S08]  /*0ac0*/  I2F.RP R5, R20 ;  /* 0x0000001400057306 */ /* 0x000e300000209400 */
[----:B0-----:R-:W0:Y:S02]  /*0ad0*/  MUFU.RCP R5, R5 ;  /* 0x0000000500057308 */ /* 0x001e240000001000 */
[----:B0-----:R-:W-:-:S06]  /*0ae0*/  VIADD R23, R5, 0xffffffe ;  /* 0x0ffffffe05177836 */ /* 0x001fcc0000000000 */
[----:B------:R0:W1:Y:S02]  /*0af0*/  F2I.FTZ.U32.TRUNC.NTZ R5, R23 ;  /* 0x0000001700057305 */ /* 0x000064000021f000 */
[----:B0-----:R-:W-:Y:S02]  /*0b00*/  IMAD.MOV R23, RZ, RZ, -R14 ;  /* 0x000000ffff177224 */ /* 0x001fe400078e0a0e */
[----:B------:R-:W-:-:S04]  /*0b10*/  IMAD.HI.U32 R14, R4, R15, RZ ;  /* 0x0000000f040e7227 */ /* 0x000fc800078e00ff */
[----:B-1----:R-:W-:Y:S02]  /*0b20*/  IMAD.MOV R25, RZ, RZ, -R5 ;  /* 0x000000ffff197224 */ /* 0x002fe400078e0a05 */
[----:B------:R-:W-:Y:S01]  /*0b30*/  IMAD R15, R14, R23, R15 ;  /* 0x000000170e0f7224 */ /* 0x000fe200078e020f */
[----:B------:R-:W-:Y:S01]  /*0b40*/  PRMT R23, R6, 0x8880, RZ ;  /* 0x0000888006177816 */ /* 0x000fe200000000ff */
[----:B------:R-:W-:Y:S01]  /*0b50*/  IMAD R25, R25, R20, RZ ;  /* 0x0000001419197224 */ /* 0x000fe200078e02ff */
[----:B------:R-:W-:Y:S01]  /*0b60*/  IABS R6, R18 ;  /* 0x0000001200067213 */ /* 0x000fe20000000000 */
[----:B------:R-:W-:Y:S01]  /*0b70*/  IMAD.MOV.U32 R4, RZ, RZ, RZ ;  /* 0x000000ffff047224 */ /* 0x000fe200078e00ff */
[----:B------:R-:W-:-:S03]  /*0b80*/  ISETP.GT.U32.AND P6, PT, R16, R15, PT ;  /* 0x0000000f1000720c */ /* 0x000fc60003fc4070 */
[----:B------:R-:W-:Y:S01]  /*0b90*/  IMAD.HI.U32 R4, R5, R25, R4 ;  /* 0x0000001905047227 */ /* 0x000fe200078e0004 */
[----:B------:R-:W-:Y:S02]  /*0ba0*/  IABS R5, R23 ;  /* 0x0000001700057213 */ /* 0x000fe40000000000 */
[----:B------:R-:W-:Y:S01]  /*0bb0*/  LOP3.LUT R23, R23, R18, RZ, 0x3c, !PT ;  /* 0x0000001217177212 */ /* 0x000fe200078e3cff */
[----:B------:R-:W-:Y:S02]  /*0bc0*/  IMAD.MOV R24, RZ, RZ, -R6 ;  /* 0x000000ffff187224 */ /* 0x000fe400078e0a06 */
[----:B------:R-:W-:Y:S01]  /*0bd0*/  IMAD.HI.U32 R6, R4, R5, RZ ;  /* 0x0000000504067227 */ /* 0x000fe200078e00ff */
[----:B------:R-:W-:-:S03]  /*0be0*/  @P0 IADD3 R4, P4, R17, UR14, RZ ;  /* 0x0000000e11040c10 */ /* 0x000fc6000ff9e0ff */
[----:B------:R-:W-:Y:S01]  /*0bf0*/  IMAD R17, R6, R24, R5 ;  /* 0x0000001806117224 */ /* 0x000fe200078e0205 */
[----:B------:R-:W-:Y:S01]  /*0c00*/  @P0 IADD3.X R5, R12, UR6, RZ, P4, !PT ;  /* 0x000000060c050c10 */ /* 0x000fe2000a7fe4ff */
[----:B------:R-:W-:Y:S01]  /*0c10*/  @!P6 IMAD.IADD R15, R15, 0x1, -R16 ;  /* 0x000000010f0fe824 */ /* 0x000fe200078e0a10 */
[----:B------:R-:W-:Y:S01]  /*0c20*/  @P1 IADD3 R12, P4, R9, UR14, RZ ;  /* 0x0000000e090c1c10 */ /* 0x000fe2000ff9e0ff */
[----:B------:R-:W-:Y:S01]  /*0c30*/  @!P6 VIADD R14, R14, 0x1 ;  /* 0x000000010e0ee836 */ /* 0x000fe20000000000 */
[----:B------:R-:W-:Y:S01]  /*0c40*/  ISETP.GT.U32.AND P5, PT, R20, R17, PT ;  /* 0x000000111400720c */ /* 0x000fe20003fa4070 */
[----:B------:R2:W-:Y:S01]  /*0c50*/  @P0 STG.E.U8 desc[UR10][R4.64], R26 ;  /* 0x0000001a04000986 */ /* 0x0005e2000c10110a */
[----:B------:R-:W-:Y:S02]  /*0c60*/  @P1 IADD3.X R13, R13, UR6, RZ, P4, !PT ;  /* 0x000000060d0d1c10 */ /* 0x000fe4000a7fe4ff */
[----:B------:R-:W-:Y:S02]  /*0c70*/  ISETP.GE.U32.AND P4, PT, R15, R16, PT ;  /* 0x000000100f00720c */ /* 0x000fe40003f86070 */
[----:B------:R-:W-:Y:S01]  /*0c80*/  ISETP.GE.AND P6, PT, R22, RZ, PT ;  /* 0x000000ff1600720c */ /* 0x000fe20003fc6270 */
[----:B------:R2:W-:Y:S01]  /*0c90*/  @P1 STG.E.U8 desc[UR10][R12.64], R27 ;  /* 0x0000001b0c001986 */ /* 0x0005e2000c10110a */
[----:B------:R-:W-:-:S02]  /*0ca0*/  ISETP.GE.U32.AND P0, PT, R10, 0x10000, PT ;  /* 0x000100000a00780c */ /* 0x000fc40003f06070 */
[----:B------:R-:W-:Y:S02]  /*0cb0*/  ISETP.LT.U32.AND P1, PT, R10, UR12, PT ;  /* 0x0000000c0a007c0c */ /* 0x000fe4000bf21070 */
[----:B------:R-:W-:Y:S01]  /*0cc0*/  ISETP.GE.U32.AND.EX P0, PT, R11, RZ, PT, P0 ;  /* 0x000000ff0b00720c */ /* 0x000fe20003f06100 */
[----:B------:R-:W-:Y:S01]  /*0cd0*/  @!P5 IMAD.IADD R17, R17, 0x1, -R20 ;  /* 0x000000011111d824 */ /* 0x000fe200078e0a14 */
[----:B------:R-:W-:Y:S01]  /*0ce0*/  ISETP.LT.AND.EX P1, PT, R11, UR5, PT, P1 ;  /* 0x000000050b007c0c */ /* 0x000fe2000bf21310 */
[----:B------:R-:W-:Y:S01]  /*0cf0*/  @!P5 VIADD R6, R6, 0x1 ;  /* 0x000000010606d836 */ /* 0x000fe20000000000 */
[----:B------:R-:W-:Y:S01]  /*0d00*/  ISETP.GE.AND P5, PT, R23, RZ, PT ;  /* 0x000000ff1700720c */ /* 0x000fe20003fa6270 */
[----:B------:R-:W-:Y:S01]  /*0d10*/  @P4 VIADD R14, R14, 0x1 ;  /* 0x000000010e0e4836 */ /* 0x000fe20000000000 */
[----:B------:R-:W-:-:S03]  /*0d20*/  ISETP.GE.U32.AND P4, PT, R17, R20, PT ;  /* 0x000000141100720c */ /* 0x000fc60003f86070 */
[----:B------:R-:W-:Y:S01]  /*0d30*/  @!P6 IMAD.MOV R14, RZ, RZ, -R14 ;  /* 0x000000ffff0ee224 */ /* 0x000fe200078e0a0e */
[----:B------:R-:W-:-:S09]  /*0d40*/  ISETP.NE.AND P6, PT, R7, RZ, PT ;  /* 0x000000ff0700720c */ /* 0x000fd20003fc5270 */
[----:B------:R-:W-:Y:S01]  /*0d50*/  @P4 VIADD R6, R6, 0x1 ;  /* 0x0000000106064836 */ /* 0x000fe20000000000 */
[----:B------:R-:W-:-:S03]  /*0d60*/  ISETP.NE.AND P4, PT, R18, RZ, PT ;  /* 0x000000ff1200720c */ /* 0x000fc60003f85270 */
[----:B------:R-:W-:Y:S01]  /*0d70*/  IMAD.MOV.U32 R9, RZ, RZ, R6 ;  /* 0x000000ffff097224 */ /* 0x000fe200078e0006 */
[----:B------:R-:W-:Y:S02]  /*0d80*/  @!P6 LOP3.LUT R14, RZ, R7, RZ, 0x33, !PT ;  /* 0x00000007ff0ee212 */ /* 0x000fe400078e33ff */
[----:B------:R-:W-:Y:S01]  /*0d90*/  @P2 IADD3 R6, P6, R19, UR14, RZ ;  /* 0x0000000e13062c10 */ /* 0x000fe2000ffde0ff */
[----:B------:R-:W-:-:S03]  /*0da0*/  @!P5 IMAD.MOV R9, RZ, RZ, -R9 ;  /* 0x000000ffff09d224 */ /* 0x000fc600078e0a09 */
[----:B------:R-:W-:-:S03]  /*0db0*/  @P2 IADD3.X R7, R21, UR6, RZ, P6, !PT ;  /* 0x0000000615072c10 */ /* 0x000fc6000b7fe4ff */
[----:B------:R-:W-:Y:S02]  /*0dc0*/  @!P4 LOP3.LUT R9, RZ, R18, RZ, 0x33, !PT ;  /* 0x00000012ff09c212 */ /* 0x000fe400078e33ff */
[----:B------:R2:W-:Y:S04]  /*0dd0*/  @P2 STG.E.U8 desc[UR10][R6.64], R14 ;  /* 0x0000000e06002986 */ /* 0x0005e8000c10110a */
[----:B------:R2:W-:Y:S01]  /*0de0*/  @P3 STG.E.U8 desc[UR10][R2.64], R9 ;  /* 0x0000000902003986 */ /* 0x0005e2000c10110a */
[----:B------:R-:W-:Y:S05]  /*0df0*/  @!P0 BRA P1, `(.L_x_7490) ;  /* 0xfffffff000f48947 */ /* 0x000fea000083ffff */
[----:B------:R-:W-:Y:S05]  /*0e00*/  EXIT ;  /* 0x000000000000794d */ /* 0x000fea0003800000 */
.L_x_7489:
        /* <DEDUP_REMOVED lines=8> */
.L_x_7491:
        /* <DEDUP_REMOVED lines=8> */
[----:B------:R-:W-:Y:S01]  /*0f10*/  ULDC.S8 UR4, c[0x0][0xe5a] ;  /* 0x0003968000047ab9 */ /* 0x000fe20000000200 */
[C---:B--2---:R-:W-:Y:S02]  /*0f20*/  LOP3.LUT R6, R4.reuse, 0xff, RZ, 0xc0, !PT ;  /* 0x000000ff04067812 */ /* 0x044fe400078ec0ff */
[C---:B------:R-:W-:Y:S02]  /*0f30*/  PRMT R7, R4.reuse, 0x7771, RZ ;  /* 0x0000777104077816 */ /* 0x040fe400000000ff */
[----:B------:R-:W-:Y:S01]  /*0f40*/  PRMT R5, R4, 0x7772, RZ ;  /* 0x0000777204057816 */ /* 0x000fe200000000ff */
[----:B------:R-:W-:Y:S01]  /*0f50*/  IMAD R6, R6, UR4, RZ ;  /* 0x0000000406067c24 */ /* 0x000fe2000f8e02ff */
[----:B------:R-:W-:-:S04]  /*0f60*/  PRMT R4, R4, 0x7773, RZ ;  /* 0x0000777304047816 */ /* 0x000fc800000000ff */
[----:B------:R-:W-:Y:S02]  /*0f70*/  LOP3.LUT R6, R6, 0xffff, RZ, 0xc0, !PT ;  /* 0x0000ffff06067812 */ /* 0x000fe400078ec0ff */
[----:B------:R-:W-:Y:S02]  /*0f80*/  PRMT R4, R4, 0x9910, RZ ;  /* 0x0000991004047816 */ /* 0x000fe400000000ff */
[----:B------:R-:W-:Y:S02]  /*0f90*/  PRMT R12, R6, 0x8880, RZ ;  /* 0x00008880060c7816 */ /* 0x000fe400000000ff */
[----:B------:R-:W-:Y:S01]  /*0fa0*/  PRMT R6, R7, 0x9910, RZ ;  /* 0x0000991007067816 */ /* 0x000fe200000000ff */
[----:B------:R-:W-:Y:S01]  /*0fb0*/  IMAD R4, R4, UR4, RZ ;  /* 0x0000000404047c24 */ /* 0x000fe2000f8e02ff */
[----:B------:R-:W-:Y:S02]  /*0fc0*/  PRMT R7, R5, 0x9910, RZ ;  /* 0x0000991005077816 */ /* 0x000fe400000000ff */
[----:B------:R-:W-:Y:S01]  /*0fd0*/  IABS R18, R12 ;  /* 0x0000000c00127213 */ /* 0x000fe20000000000 */
[----:B------:R-:W-:Y:S01]  /*0fe0*/  IMAD R6, R6, UR4, RZ ;  /* 0x0000000406067c24 */ /* 0x000fe2000f8e02ff */
[----:B------:R-:W-:Y:S01]  /*0ff0*/  LOP3.LUT R4, R4, 0xffff, RZ, 0xc0, !PT ;  /* 0x0000ffff04047812 */ /* 0x000fe200078ec0ff */
[----:B------:R-:W-:Y:S01]  /*1000*/  IMAD R7, R7, UR4, RZ ;  /* 0x0000000407077c24 */ /* 0x000fe2000f8e02ff */
[----:B------:R-:W0:Y:S02]  /*1010*/  I2F.RP R5, R18 ;  /* 0x0000001200057306 */ /* 0x000e240000209400 */
[----:B------:R-:W-:-:S02]  /*1020*/  LOP3.LUT R6, R6, 0xffff, RZ, 0xc0, !PT ;  /* 0x0000ffff06067812 */ /* 0x000fc400078ec0ff */
[----:B------:R-:W-:Y:S02]  /*1030*/  LOP3.LUT R7, R7, 0xffff, RZ, 0xc0, !PT ;  /* 0x0000ffff07077812 */ /* 0x000fe400078ec0ff */
[----:B------:R-:W-:Y:S02]  /*1040*/  PRMT R10, R6, 0x8880, RZ ;  /* 0x00008880060a7816 */ /* 0x000fe400000000ff */
[----:B------:R-:W-:Y:S02]  /*1050*/  PRMT R14, R7, 0x8880, RZ ;  /* 0x00008880070e7816 */ /* 0x000fe400000000ff */
[----:B------:R-:W-:Y:S02]  /*1060*/  IABS R16, R10 ;  /* 0x0000000a00107213 */ /* 0x000fe40000000000 */
[----:B------:R-:W-:Y:S02]  /*1070*/  IABS R19, R14 ;  /* 0x0000000e00137213 */ /* 0x000fe40000000000 */
[----:B------:R-:W1:Y:S01]  /*1080*/  I2F.RP R8, R16 ;  /* 0x0000001000087306 */ /* 0x000e620000209400 */
[----:B------:R-:W-:Y:S01]  /*1090*/  PRMT R13, R4, 0x8880, RZ ;  /* 0x00008880040d7816 */ /* 0x000fe200000000ff */
[----:B------:R-:W-:-:S03]  /*10a0*/  IMAD.MOV.U32 R4, RZ, RZ, RZ ;  /* 0x000000ffff047224 */ /* 0x000fc600078e00ff */
[----:B------:R-:W-:-:S03]  /*10b0*/  IABS R17, R13 ;  /* 0x0000000d00117213 */ /* 0x000fc60000000000 */
[----:B0-----:R-:W0:Y:S08]  /*10c0*/  MUFU.RCP R5, R5 ;  /* 0x0000000500057308 */ /* 0x001e300000001000 */
[----:B------:R-:W2:Y:S08]  /*10d0*/  I2F.RP R9, R19 ;  /* 0x0000001300097306 */ /* 0x000eb00000209400 */
[----:B-1----:R-:W1:Y:S01]  /*10e0*/  MUFU.RCP R8, R8 ;  /* 0x0000000800087308 */ /* 0x002e620000001000 */
[----:B0-----:R-:W-:-:S07]  /*10f0*/  VIADD R5, R5, 0xffffffe ;  /* 0x0ffffffe05057836 */ /* 0x001fce0000000000 */
[----:B--2---:R-:W0:Y:S08]  /*1100*/  MUFU.RCP R9, R9 ;  /* 0x0000000900097308 */ /* 0x004e300000001000 */
[----:B------:R-:W2:Y:S01]  /*1110*/  F2I.FTZ.U32.TRUNC.NTZ R5, R5 ;  /* 0x0000000500057305 */ /* 0x000ea2000021f000 */
[----:B-1----:R-:W-:-:S07]  /*1120*/  VIADD R6, R8, 0xffffffe ;  /* 0x0ffffffe08067836 */ /* 0x002fce0000000000 */
[----:B------:R-:W-:Y:S01]  /*1130*/  I2F.RP R23, R17 ;  /* 0x0000001100177306 */ /* 0x000fe20000209400 */
[----:B0-----:R-:W-:Y:S02]  /*1140*/  VIADD R8, R9, 0xffffffe ;  /* 0x0ffffffe09087836 */ /* 0x001fe40000000000 */
[----:B--2---:R-:W-:-:S05]  /*1150*/  IMAD.MOV R21, RZ, RZ, -R5 ;  /* 0x000000ffff157224 */ /* 0x004fca00078e0a05 */
[----:B------:R0:W1:Y:S01]  /*1160*/  F2I.FTZ.U32.TRUNC.NTZ R7, R6 ;  /* 0x0000000600077305 */ /* 0x000062000021f000 */
[----:B------:R-:W-:-:S04]  /*1170*/  IMAD R21, R21, R18, RZ ;  /* 0x0000001215157224 */ /* 0x000fc800078e02ff */
[----:B------:R-:W-:-:S03]  /*1180*/  IMAD.HI.U32 R20, R5, R21, R4 ;  /* 0x0000001505147227 */ /* 0x000fc600078e0004 */
[----:B------:R-:W2:Y:S01]  /*1190*/  F2I.FTZ.U32.TRUNC.NTZ R9, R8 ;  /* 0x0000000800097305 */ /* 0x000ea2000021f000 */
[C---:B---3--:R-:W-:Y:S01]  /*11a0*/  PRMT R4, R15.reuse, 0x7771, RZ ;  /* 0x000077710f047816 */ /* 0x048fe200000000ff */
[----:B0-----:R-:W-:Y:S01]  /*11b0*/  IMAD.MOV.U32 R6, RZ, RZ, RZ ;  /* 0x000000ffff067224 */ /* 0x001fe200078e00ff */
[----:B------:R-:W-:Y:S02]  /*11c0*/  PRMT R21, R15, 0x8880, RZ ;  /* 0x000088800f157816 */ /* 0x000fe400000000ff */
[----:B------:R-:W-:Y:S01]  /*11d0*/  PRMT R24, R4, 0x8880, RZ ;  /* 0x0000888004187816 */ /* 0x000fe200000000ff */
[----:B-1----:R-:W-:Y:S02]  /*11e0*/  IMAD.MOV R25, RZ, RZ, -R7 ;  /* 0x000000ffff197224 */ /* 0x002fe400078e0a07 */
[----:B------:R0:W1:Y:S02]  /*11f0*/  MUFU.RCP R5, R23 ;  /* 0x0000001700057308 */ /* 0x0000640000001000 */
[----:B------:R-:W-:-:S02]  /*1200*/  IMAD R25, R25, R16, RZ ;  /* 0x0000001019197224 */ /* 0x000fc400078e02ff */
[----:B--2---:R-:W-:Y:S02]  /*1210*/  IMAD.MOV R8, RZ, RZ, -R9 ;  /* 0x000000ffff087224 */ /* 0x004fe400078e0a09 */
[----:B------:R-:W-:Y:S01]  /*1220*/  IMAD.HI.U32 R22, R7, R25, R6 ;  /* 0x0000001907167227 */ /* 0x000fe200078e0006 */
[C---:B------:R-:W-:Y:S02]  /*1230*/  PRMT R6, R15.reuse, 0x7772, RZ ;  /* 0x000077720f067816 */ /* 0x040fe400000000ff */
[----:B0-----:R-:W-:Y:S01]  /*1240*/  IABS R23, R21 ;  /* 0x0000001500177213 */ /* 0x001fe20000000000 */
[----:B------:R-:W-:Y:S01]  /*1250*/  IMAD R7, R8, R19, RZ ;  /* 0x0000001308077224 */ /* 0x000fe200078e02ff */
[----:B------:R-:W-:Y:S01]  /*1260*/  PRMT R15, R15, 0x7773, RZ ;  /* 0x000077730f0f7816 */ /* 0x000fe200000000ff */
[----:B------:R-:W-:Y:S01]  /*1270*/  IMAD.MOV.U32 R8, RZ, RZ, RZ ;  /* 0x000000ffff087224 */ /* 0x000fe200078e00ff */
[----:B------:R-:W-:Y:S01]  /*1280*/  LOP3.LUT R21, R21, R12, RZ, 0x3c, !PT ;  /* 0x0000000c15157212 */ /* 0x000fe200078e3cff */
[----:B-1----:R-:W-:-:S02]  /*1290*/  VIADD R5, R5, 0xffffffe ;  /* 0x0ffffffe05057836 */ /* 0x002fc40000000000 */
[----:B------:R-:W-:Y:S01]  /*12a0*/  IMAD.HI.U32 R4, R9, R7, R8 ;  /* 0x0000000709047227 */ /* 0x000fe200078e0008 */
[----:B------:R-:W-:Y:S02]  /*12b0*/  IABS R8, R12 ;  /* 0x0000000c00087213 */ /* 0x000fe40000000000 */
[----:B------:R-:W-:Y:S01]  /*12c0*/  IABS R9, R10 ;  /* 0x0000000a00097213 */ /* 0x000fe20000000000 */
[----:B------:R-:W-:Y:S01]  /*12d0*/  IMAD.MOV.U32 R7, RZ, RZ, R24 ;  /* 0x000000ffff077224 */ /* 0x000fe200078e0018 */
[----:B------:R-:W0:Y:S01]  /*12e0*/  F2I.FTZ.U32.TRUNC.NTZ R5, R5 ;  /* 0x0000000500057305 */ /* 0x000e22000021f000 */
[----:B------:R-:W-:Y:S02]  /*12f0*/  IMAD.MOV R24, RZ, RZ, -R8 ;  /* 0x000000ffff187224 */ /* 0x000fe400078e0a08 */
[----:B------:R-:W-:Y:S01]  /*1300*/  IMAD.MOV R26, RZ, RZ, -R9 ;  /* 0x000000ffff1a7224 */ /* 0x000fe200078e0a09 */
[----:B------:R-:W-:Y:S02]  /*1310*/  IABS R25, R7 ;  /* 0x0000000700197213 */ /* 0x000fe40000000000 */
[----:B------:R-:W-:Y:S01]  /*1320*/  PRMT R9, R6, 0x8880, RZ ;  /* 0x0000888006097816 */ /* 0x000fe200000000ff */
[----:B------:R-:W-:Y:S01]  /*1330*/  IMAD.HI.U32 R6, R20, R23, RZ ;  /* 0x0000001714067227 */ /* 0x000fe200078e00ff */
[----:B------:R-:W-:-:S02]  /*1340*/  IABS R20, R14 ;  /* 0x0000000e00147213 */ /* 0x000fc40000000000 */
[----:B------:R-:W-:Y:S01]  /*1350*/  IABS R27, R9 ;  /* 0x00000009001b7213 */ /* 0x000fe20000000000 */
[----:B------:R-:W-:Y:S01]  /*1360*/  IMAD.HI.U32 R8, R22, R25, RZ ;  /* 0x0000001916087227 */ /* 0x000fe200078e00ff */
[----:B------:R-:W-:Y:S02]  /*1370*/  LOP3.LUT R7, R7, R10, RZ, 0x3c, !PT ;  /* 0x0000000a07077212 */ /* 0x000fe400078e3cff */
[----:B------:R-:W-:Y:S01]  /*1380*/  LOP3.LUT R9, R9, R14, RZ, 0x3c, !PT ;  /* 0x0000000e09097212 */ /* 0x000fe200078e3cff */
[----:B------:R-:W-:Y:S01]  /*1390*/  IMAD R25, R8, R26, R25 ;  /* 0x0000001a08197224 */ /* 0x000fe200078e0219 */
[----:B------:R-:W-:Y:S01]  /*13a0*/  ISETP.GE.AND P5, PT, R7, RZ, PT ;  /* 0x000000ff0700720c */ /* 0x000fe20003fa6270 */
[----:B------:R-:W-:Y:S02]  /*13b0*/  IMAD R23, R6, R24, R23 ;  /* 0x0000001806177224 */ /* 0x000fe400078e0217 */
[----:B0-----:R-:W-:Y:S01]  /*13c0*/  IMAD.MOV R24, RZ, RZ, -R5 ;  /* 0x000000ffff187224 */ /* 0x001fe200078e0a05 */
[----:B------:R-:W-:Y:S01]  /*13d0*/  ISETP.GT.U32.AND P1, PT, R16, R25, PT ;  /* 0x000000191000720c */ /* 0x000fe20003f24070 */
[----:B------:R-:W-:Y:S01]  /*13e0*/  IMAD.MOV R22, RZ, RZ, -R20 ;  /* 0x000000ffff167224 */ /* 0x000fe200078e0a14 */
[----:B------:R-:W-:Y:S01]  /*13f0*/  ISETP.GT.U32.AND P4, PT, R18, R23, PT ;  /* 0x000000171200720c */ /* 0x000fe20003f84070 */
[----:B------:R-:W-:-:S04]  /*1400*/  IMAD.HI.U32 R20, R4, R27, RZ ;  /* 0x0000001b04147227 */ /* 0x000fc800078e00ff */
[----:B------:R-:W-:Y:S01]  /*1410*/  IMAD R29, R24, R17, RZ ;  /* 0x00000011181d7224 */ /* 0x000fe200078e02ff */
[----:B------:R-:W-:Y:S01]  /*1420*/  PRMT R24, R15, 0x8880, RZ ;  /* 0x000088800f187816 */ /* 0x000fe200000000ff */
[----:B------:R-:W-:Y:S01]  /*1430*/  IMAD.MOV.U32 R4, RZ, RZ, RZ ;  /* 0x000000ffff047224 */ /* 0x000fe200078e00ff */
[----:B------:R-:W-:Y:S01]  /*1440*/  IABS R15, R13 ;  /* 0x0000000d000f7213 */ /* 0x000fe20000000000 */
[----:B------:R-:W-:Y:S02]  /*1450*/  IMAD R22, R20, R22, R27 ;  /* 0x0000001614167224 */ /* 0x000fe400078e021b */
[----:B------:R-:W-:Y:S01]  /*1460*/  IMAD.HI.U32 R4, R5, R29, R4 ;  /* 0x0000001d05047227 */ /* 0x000fe200078e0004 */
[----:B------:R-:W-:Y:S02]  /*1470*/  IABS R5, R24 ;  /* 0x0000001800057213 */ /* 0x000fe40000000000 */
[----:B------:R-:W-:Y:S01]  /*1480*/  ISETP.GT.U32.AND P3, PT, R19, R22, PT ;  /* 0x000000161300720c */ /* 0x000fe20003f64070 */
[----:B------:R-:W-:Y:S01]  /*1490*/  @!P1 IMAD.IADD R25, R25, 0x1, -R16 ;  /* 0x0000000119199824 */ /* 0x000fe200078e0a10 */
[----:B------:R-:W-:Y:S01]  /*14a0*/  LOP3.LUT R24, R24, R13, RZ, 0x3c, !PT ;  /* 0x0000000d18187212 */ /* 0x000fe200078e3cff */
[----:B------:R-:W-:-:S02]  /*14b0*/  IMAD.MOV R26, RZ, RZ, -R15 ;  /* 0x000000ffff1a7224 */ /* 0x000fc400078e0a0f */
[----:B------:R-:W-:Y:S01]  /*14c0*/  IMAD.HI.U32 R4, R4, R5, RZ ;  /* 0x0000000504047227 */ /* 0x000fe200078e00ff */
[----:B------:R-:W-:-:S03]  /*14d0*/  ISETP.GE.U32.AND P2, PT, R25, R16, PT ;  /* 0x000000101900720c */ /* 0x000fc60003f46070 */
[----:B------:R-:W-:Y:S02]  /*14e0*/  IMAD R26, R4, R26, R5 ;  /* 0x0000001a041a7224 */ /* 0x000fe400078e0205 */
[----:B------:R-:W-:Y:S02]  /*14f0*/  @!P4 IMAD.IADD R23, R23, 0x1, -R18 ;  /* 0x000000011717c824 */ /* 0x000fe400078e0a12 */
[----:B------:R-:W-:Y:S01]  /*1500*/  @!P1 VIADD R8, R8, 0x1 ;  /* 0x0000000108089836 */ /* 0x000fe20000000000 */
[----:B------:R-:W-:Y:S01]  /*1510*/  ISETP.GT.U32.AND P0, PT, R17, R26, PT ;  /* 0x0000001a1100720c */ /* 0x000fe20003f04070 */
[----:B------:R-:W-:Y:S01]  /*1520*/  @!P3 IMAD.IADD R22, R22, 0x1, -R19 ;  /* 0x000000011616b824 */ /* 0x000fe200078e0a13 */
[----:B------:R-:W-:Y:S01]  /*1530*/  ISETP.GE.U32.AND P6, PT, R23, R18, PT ;  /* 0x000000121700720c */ /* 0x000fe20003fc6070 */
[----:B------:R-:W-:Y:S01]  /*1540*/  @!P4 VIADD R6, R6, 0x1 ;  /* 0x000000010606c836 */ /* 0x000fe20000000000 */
[----:B------:R-:W-:Y:S01]  /*1550*/  ISETP.GE.AND P1, PT, R21, RZ, PT ;  /* 0x000000ff1500720c */ /* 0x000fe20003f26270 */
[----:B------:R-:W-:Y:S01]  /*1560*/  @P2 VIADD R8, R8, 0x1 ;  /* 0x0000000108082836 */ /* 0x000fe20000000000 */
[----:B------:R-:W-:Y:S01]  /*1570*/  ISETP.GE.U32.AND P2, PT, R22, R19, PT ;  /* 0x000000131600720c */ /* 0x000fe20003f46070 */
[----:B------:R-:W-:Y:S01]  /*1580*/  @!P3 VIADD R20, R20, 0x1 ;  /* 0x000000011414b836 */ /* 0x000fe20000000000 */
[----:B------:R-:W-:Y:S01]  /*1590*/  ISETP.GE.AND P3, PT, R9, RZ, PT ;  /* 0x000000ff0900720c */ /* 0x000fe20003f66270 */
[----:B------:R-:W-:Y:S01]  /*15a0*/  @!P5 IMAD.MOV R8, RZ, RZ, -R8 ;  /* 0x000000ffff08d224 */ /* 0x000fe200078e0a08 */
[----:B------:R-:W-:-:S03]  /*15b0*/  ISETP.NE.AND P5, PT, R10, RZ, PT ;  /* 0x000000ff0a00720c */ /* 0x000fc60003fa5270 */
[----:B------:R-:W-:Y:S02]  /*15c0*/  @!P0 IMAD.IADD R26, R26, 0x1, -R17 ;  /* 0x000000011a1a8824 */ /* 0x000fe400078e0a11 */
[----:B------:R-:W-:Y:S01]  /*15d0*/  @P6 VIADD R6, R6, 0x1 ;  /* 0x0000000106066836 */ /* 0x000fe20000000000 */
[----:B------:R-:W-:Y:S01]  /*15e0*/  ISETP.NE.AND P6, PT, R12, RZ, PT ;  /* 0x000000ff0c00720c */ /* 0x000fe20003fc5270 */
[----:B------:R-:W-:Y:S01]  /*15f0*/  @!P0 VIADD R4, R4, 0x1 ;  /* 0x0000000104048836 */ /* 0x000fe20000000000 */
[----:B------:R-:W-:Y:S01]  /*1600*/  ISETP.GE.U32.AND P4, PT, R26, R17, PT ;  /* 0x000000111a00720c */ /* 0x000fe20003f86070 */
[----:B------:R-:W-:Y:S01]  /*1610*/  @P2 VIADD R20, R20, 0x1 ;  /* 0x0000000114142836 */ /* 0x000fe20000000000 */
[----:B------:R-:W-:Y:S01]  /*1620*/  ISETP.NE.AND P2, PT, R14, RZ, PT ;  /* 0x000000ff0e00720c */ /* 0x000fe20003f45270 */
[----:B------:R-:W-:Y:S01]  /*1630*/  @!P1 IMAD.MOV R6, RZ, RZ, -R6 ;  /* 0x000000ffff069224 */ /* 0x000fe200078e0a06 */
[----:B------:R-:W-:Y:S01]  /*1640*/  ISETP.GE.AND P1, PT, R24, RZ, PT ;  /* 0x000000ff1800720c */ /* 0x000fe20003f26270 */
[----:B------:R-:W-:Y:S01]  /*1650*/  @!P3 IMAD.MOV R20, RZ, RZ, -R20 ;  /* 0x000000ffff14b224 */ /* 0x000fe200078e0a14 */
[----:B------:R-:W-:-:S02]  /*1660*/  ISETP.NE.AND P0, PT, R13, RZ, PT ;  /* 0x000000ff0d00720c */ /* 0x000fc40003f05270 */
[----:B------:R-:W-:-:S03]  /*1670*/  @!P5 LOP3.LUT R8, RZ, R10, RZ, 0x33, !PT ;  /* 0x0000000aff08d212 */ /* 0x000fc600078e33ff */
[----:B------:R-:W-:Y:S02]  /*1680*/  @!P6 LOP3.LUT R6, RZ, R12, RZ, 0x33, !PT ;  /* 0x0000000cff06e212 */ /* 0x000fe400078e33ff */
[----:B------:R-:W-:Y:S02]  /*1690*/  @P4 VIADD R4, R4, 0x1 ;  /* 0x0000000104044836 */ /* 0x000fe40000000000 */
[----:B------:R-:W-:Y:S02]  /*16a0*/  @!P2 LOP3.LUT R20, RZ, R14, RZ, 0x33, !PT ;  /* 0x0000000eff14a212 */ /* 0x000fe400078e33ff */
[----:B------:R-:W-:Y:S01]  /*16b0*/  PRMT R5, R8, 0x7604, R6 ;  /* 0x0000760408057816 */ /* 0x000fe20000000006 */
[----:B------:R-:W-:Y:S01]  /*16c0*/  @!P1 IMAD.MOV R4, RZ, RZ, -R4 ;  /* 0x000000ffff049224 */ /* 0x000fe200078e0a04 */
[----:B------:R-:W-:Y:S02]  /*16d0*/  @!P0 LOP3.LUT R4, RZ, R13, RZ, 0x33, !PT ;  /* 0x0000000dff048212 */ /* 0x000fe400078e33ff */
[----:B------:R-:W-:-:S02]  /*16e0*/  PRMT R5, R20, 0x7054, R5 ;  /* 0x0000705414057816 */ /* 0x000fc40000000005 */
        /* <DEDUP_REMOVED lines=12> */
.L_x_7492:
        /* <DEDUP_REMOVED lines=13> */
.L_x_8142:


//--------------------- .text._ZN2at6native55_GLOBAL__N__de093ff9_22_ForeachBinaryOpList_cu_a911ec4325multi_tensor_apply_kernelINS1_18TensorListMetadataILi2EEENS1_24BinaryOpListAlphaFunctorIhLi2ELi2ELi0EEEJSt7dividesIhEhEEEvT_T0_DpT1_ --------------------------
	.section	.text._ZN2at6native55_GLOBAL__N__de093ff9_22_ForeachBinaryOpList_cu_a911ec4325multi_tensor_apply_kernelINS1_18TensorListMetadataILi2EEENS1_24BinaryOpListAlphaFunctorIhLi2ELi2ELi0EEEJSt7dividesIhEhEEEvT_T0_DpT1_,"ax",@progbits
	.align	128
.text._ZN2at6native55_GLOBAL__N__de093ff9_22_ForeachBinaryOpList_cu_a911ec4325multi_tensor_apply_kernelINS1_18TensorListMetadataILi2EEENS1_24BinaryOpListAlphaFunctorIhLi2ELi2ELi0EEEJSt7dividesIhEhEEEvT_T0_DpT1_:
        .type           _ZN2at6native55_GLOBAL__N__de093ff9_22_ForeachBinaryOpList_cu_a911ec4325multi_tensor_apply_kernelINS1_18TensorListMetadataILi2EEENS1_24BinaryOpListAlphaFunctorIhLi2ELi2ELi0EEEJSt7dividesIhEhEEEvT_T0_DpT1_,@function
        .size           _ZN2at6native55_GLOBAL__N__de093ff9_22_ForeachBinaryOpList_cu_a911ec4325multi_tensor_apply_kernelINS1_18TensorListMetadataILi2EEENS1_24BinaryOpListAlphaFunctorIhLi2ELi2ELi0EEEJSt7dividesIhEhEEEvT_T0_DpT1_,(.L_x_8143 - _ZN2at6native55_GLOBAL__N__de093ff9_22_ForeachBinaryOpList_cu_a911ec4325multi_tensor_apply_kernelINS1_18TensorListMetadataILi2EEENS1_24BinaryOpListAlphaFunctorIhLi2ELi2ELi0EEEJSt7dividesIhEhEEEvT_T0_DpT1_)
        .other          _ZN2at6native55_GLOBAL__N__de093ff9_22_ForeachBinaryOpList_cu_a911ec4325multi_tensor_apply_kernelINS1_18TensorListMetadataILi2EEENS1_24BinaryOpListAlphaFunctorIhLi2ELi2ELi0EEEJSt7dividesIhEhEEEvT_T0_DpT1_,@"STO_CUDA_ENTRY STV_DEFAULT"
_ZN2at6native55_GLOBAL__N__de093ff9_22_ForeachBinaryOpList_cu_a911ec4325multi_tensor_apply_kernelINS1_18TensorListMetadataILi2EEENS1_24BinaryOpListAlphaFunctorIhLi2ELi2ELi0EEEJSt7dividesIhEhEEEvT_T0_DpT1_:
        /* <DEDUP_REMOVED lines=30> */
.L_x_7494:
[----:B0-----:R-:W-:Y:S01]  /*01e0*/  IADD3 R3, P1, R0, R4, RZ ;  /* 0x0000000400037210 */ /* 0x001fe20007f3e0ff */
[----:B-12---:R-:W-:Y:S01]  /*01f0*/  IMAD R14, R2, 0x3, RZ ;  /* 0x00000003020e7824 */ /* 0x006fe200078e02ff */
[----:B------:R-:W-:Y:S02]  /*0200*/  PRMT R21, RZ, 0x7610, R21 ;  /* 0x00007610ff157816 */ /* 0x000fe40000000015 */
[C---:B------:R-:W-:Y:S01]  /*0210*/  ISETP.GE.U32.AND P0, PT, R3.reuse, 0x10000, PT ;  /* 0x000100000300780c */ /* 0x040fe20003f06070 */
[----:B------:R-:W-:Y:S01]  /*0220*/  IMAD.X R6, RZ, RZ, R5, P1 ;  /* 0x000000ffff067224 */ /* 0x000fe200008e0605 */
[----:B------:R-:W-:Y:S02]  /*0230*/  ISETP.LT.U32.AND P1, PT, R3, UR12, PT ;  /* 0x0000000c03007c0c */ /* 0x000fe4000bf21070 */
[----:B------:R-:W-:Y:S02]  /*0240*/  IADD3 R14, P2, R14, R3, RZ ;  /* 0x000000030e0e7210 */ /* 0x000fe40007f5e0ff */
[----:B------:R-:W-:-:S02]  /*0250*/  ISETP.GE.U32.AND.EX P0, PT, R6, RZ, PT, P0 ;  /* 0x000000ff0600720c */ /* 0x000fc40003f06100 */
[----:B------:R-:W-:Y:S01]  /*0260*/  ISETP.GE.U32.AND P6, PT, R14, 0x10000, PT ;  /* 0x000100000e00780c */ /* 0x000fe20003fc6070 */
[--C-:B------:R-:W-:Y:S01]  /*0270*/  IMAD.X R15, RZ, RZ, R6.reuse, P2 ;  /* 0x000000ffff0f7224 */ /* 0x100fe200010e0606 */
[----:B------:R-:W-:Y:S02]  /*0280*/  ISETP.LT.AND.EX P0, PT, R6, UR5, !P0, P1 ;  /* 0x0000000506007c0c */ /* 0x000fe4000c701310 */
[CC--:B------:R-:W-:Y:S02]  /*0290*/  IADD3 R7, P1, R2.reuse, R3.reuse, RZ ;  /* 0x0000000302077210 */ /* 0x0c0fe40007f3e0ff */
[----:B------:R-:W-:Y:S02]  /*02a0*/  LEA R8, P4, R2, R3, 0x1 ;  /* 0x0000000302087211 */ /* 0x000fe400078808ff */
[----:B------:R-:W-:Y:S01]  /*02b0*/  ISETP.GE.U32.AND P2, PT, R7, 0x10000, PT ;  /* 0x000100000700780c */ /* 0x000fe20003f46070 */
[--C-:B------:R-:W-:Y:S01]  /*02c0*/  IMAD.X R9, RZ, RZ, R6.reuse, P1 ;  /* 0x000000ffff097224 */ /* 0x100fe200008e0606 */
[----:B------:R-:W-:Y:S01]  /*02d0*/  ISETP.LT.U32.AND P3, PT, R14, UR12, PT ;  /* 0x0000000c0e007c0c */ /* 0x000fe2000bf61070 */
[----:B------:R-:W-:Y:S01]  /*02e0*/  IMAD.X R10, RZ, RZ, R6, P4 ;  /* 0x000000ffff0a7224 */ /* 0x000fe200020e0606 */
[----:B------:R-:W-:-:S02]  /*02f0*/  ISETP.GE.U32.AND.EX P6, PT, R15, RZ, PT, P6 ;  /* 0x000000ff0f00720c */ /* 0x000fc40003fc6160 */
[----:B------:R-:W-:Y:S02]  /*0300*/  ISETP.LT.U32.AND P1, PT, R7, UR12, PT ;  /* 0x0000000c07007c0c */ /* 0x000fe4000bf21070 */
[----:B------:R-:W-:Y:S02]  /*0310*/  ISETP.GE.U32.AND.EX P2, PT, R9, RZ, PT, P2 ;  /* 0x000000ff0900720c */ /* 0x000fe40003f46120 */
[----:B------:R-:W-:Y:S02]  /*0320*/  ISETP.LT.AND.EX P3, PT, R15, UR5, !P6, P3 ;  /* 0x000000050f007c0c */ /* 0x000fe4000f761330 */
[----:B------:R-:W-:Y:S02]  /*0330*/  ISETP.LT.AND.EX P1, PT, R9, UR5, !P2, P1 ;  /* 0x0000000509007c0c */ /* 0x000fe4000d721310 */
[C---:B------:R-:W-:Y:S02]  /*0340*/  ISETP.GE.U32.AND P2, PT, R8.reuse, 0x10000, PT ;  /* 0x000100000800780c */ /* 0x040fe40003f46070 */
[----:B------:R-:W-:-:S02]  /*0350*/  ISETP.LT.U32.AND P4, PT, R8, UR12, PT ;  /* 0x0000000c08007c0c */ /* 0x000fc4000bf81070 */
[C---:B------:R-:W-:Y:S02]  /*0360*/  ISETP.GE.U32.AND.EX P2, PT, R10.reuse, RZ, PT, P2 ;  /* 0x000000ff0a00720c */ /* 0x040fe40003f46120 */
[C---:B------:R-:W-:Y:S02]  /*0370*/  @P0 IADD3 R12, P5, R3.reuse, UR14, RZ ;  /* 0x0000000e030c0c10 */ /* 0x040fe4000ffbe0ff */
[----:B------:R-:W-:Y:S02]  /*0380*/  @P0 IADD3 R26, P6, R3, UR13, RZ ;  /* 0x0000000d031a0c10 */ /* 0x000fe4000ffde0ff */
[----:B------:R-:W-:Y:S02]  /*0390*/  ISETP.LT.AND.EX P2, PT, R10, UR5, !P2, P4 ;  /* 0x000000050a007c0c */ /* 0x000fe4000d741340 */
[C---:B------:R-:W-:Y:S02]  /*03a0*/  @P0 IADD3.X R13, R6.reuse, UR6, RZ, P5, !PT ;  /* 0x00000006060d0c10 */ /* 0x040fe4000affe4ff */
[----:B------:R-:W-:-:S02]  /*03b0*/  @P0 IADD3.X R27, R6, UR8, RZ, P6, !PT ;  /* 0x00000008061b0c10 */ /* 0x000fc4000b7fe4ff */
[----:B------:R-:W-:Y:S02]  /*03c0*/  @P3 IADD3 R16, P5, R14, UR13, RZ ;  /* 0x0000000d0e103c10 */ /* 0x000fe4000ffbe0ff */
[----:B------:R-:W-:Y:S01]  /*03d0*/  @P1 IADD3 R24, P4, R7, UR14, RZ ;  /* 0x0000000e07181c10 */ /* 0x000fe2000ff9e0ff */
[----:B------:R0:W2:Y:S01]  /*03e0*/  @P0 LDG.E.U8 R21, desc[UR10][R26.64] ;  /* 0x0000000a1a150981 */ /* 0x0000a2000c1e1100 */
[----:B------:R-:W-:Y:S02]  /*03f0*/  PRMT R19, RZ, 0x7610, R19 ;  /* 0x00007610ff137816 */ /* 0x000fe40000000013 */
[----:B------:R-:W-:Y:S02]  /*0400*/  @P3 IADD3.X R17, R15, UR8, RZ, P5, !PT ;  /* 0x000000080f113c10 */ /* 0x000fe4000affe4ff */
[----:B------:R-:W-:Y:S02]  /*0410*/  @P1 IADD3.X R25, R9, UR6, RZ, P4, !PT ;  /* 0x0000000609191c10 */ /* 0x000fe4000a7fe4ff */
[----:B------:R-:W-:-:S02]  /*0420*/  @P1 IADD3 R22, P5, R7, UR13, RZ ;  /* 0x0000000d07161c10 */ /* 0x000fc4000ffbe0ff */
[----:B------:R-:W-:Y:S01]  /*0430*/  PRMT R28, RZ, 0x7610, R28 ;  /* 0x00007610ff1c7816 */ /* 0x000fe2000000001c */
[----:B------:R1:W5:Y:S01]  /*0440*/  @P1 LDG.E.U8 R19, desc[UR10][R24.64] ;  /* 0x0000000a18131981 */ /* 0x000362000c1e1100 */
[----:B------:R-:W-:Y:S02]  /*0450*/  @P1 IADD3.X R23, R9, UR8, RZ, P5, !PT ;  /* 0x0000000809171c10 */ /* 0x000fe4000affe4ff */
[----:B0-----:R-:W-:Y:S02]  /*0460*/  @P2 IADD3 R26, P4, R8, UR14, RZ ;  /* 0x0000000e081a2c10 */ /* 0x001fe4000ff9e0ff */
[----:B------:R-:W-:Y:S01]  /*0470*/  IADD3 R14, P6, R14, UR14, RZ ;  /* 0x0000000e0e0e7c10 */ /* 0x000fe2000ffde0ff */
[----:B------:R0:W3:Y:S01]  /*0480*/  @P0 LDG.E.U8 R28, desc[UR10][R12.64] ;  /* 0x0000000a0c1c0981 */ /* 0x0000e2000c1e1100 */
[----:B------:R-:W-:Y:S02]  /*0490*/  PRMT R20, RZ, 0x7610, R20 ;  /* 0x00007610ff147816 */ /* 0x000fe40000000014 */
[----:B-1----:R-:W-:-:S02]  /*04a0*/  @P2 IADD3 R24, P5, R8, UR13, RZ ;  /* 0x0000000d08182c10 */ /* 0x002fc4000ffbe0ff */
[----:B------:R-:W-:Y:S02]  /*04b0*/  PRMT R11, RZ, 0x7610, R11 ;  /* 0x00007610ff0b7816 */ /* 0x000fe4000000000b */
[C---:B------:R-:W-:Y:S02]  /*04c0*/  @P2 IADD3.X R27, R10.reuse, UR6, RZ, P4, !PT ;  /* 0x000000060a1b2c10 */ /* 0x040fe4000a7fe4ff */
[----:B0-----:R-:W-:Y:S02]  /*04d0*/  PRMT R13, RZ, 0x7610, R13 ;  /* 0x00007610ff0d7816 */ /* 0x001fe4000000000d */
[----:B------:R-:W-:Y:S02]  /*04e0*/  @P2 IADD3.X R25, R10, UR8, RZ, P5, !PT ;  /* 0x000000080a192c10 */ /* 0x000fe4000affe4ff */
[----:B------:R-:W-:Y:S02]  /*04f0*/  IADD3.X R15, R15, UR6, RZ, P6, !PT ;  /* 0x000000060f0f7c10 */ /* 0x000fe4000b7fe4ff */
[----:B------:R-:W5:Y:S04]  /*0500*/  @P2 LDG.E.U8 R13, desc[UR10][R26.64] ;  /* 0x0000000a1a0d2981 */ /* 0x000f68000c1e1100 */
[----:B------:R-:W5:Y:S04]  /*0510*/  @P2 LDG.E.U8 R20, desc[UR10][R24.64] ;  /* 0x0000000a18142981 */ /* 0x000f68000c1e1100 */
[----:B------:R-:W5:Y:S01]  /*0520*/  @P3 LDG.E.U8 R11, desc[UR10][R14.64] ;  /* 0x0000000a0e0b3981 */ /* 0x000f62000c1e1100 */
[----:B------:R-:W-:Y:S01]  /*0530*/  PRMT R12, RZ, 0x7610, R12 ;  /* 0x00007610ff0c7816 */ /* 0x000fe2000000000c */
[----:B------:R-:W-:Y:S01]  /*0540*/  UPRMT UR4, UR9, 0x9910, URZ ;  /* 0x0000991009047896 */ /* 0x000fe2000800003f */
[----:B------:R-:W-:-:S04]  /*0550*/  PRMT R18, RZ, 0x7610, R18 ;  /* 0x00007610ff127816 */ /* 0x000fc80000000012 */
[----:B------:R0:W5:Y:S04]  /*0560*/  @P3 LDG.E.U8 R12, desc[UR10][R16.64] ;  /* 0x0000000a100c3981 */ /* 0x000168000c1e1100 */
[----:B------:R3:W5:Y:S01]  /*0570*/  @P1 LDG.E.U8 R18, desc[UR10][R22.64] ;  /* 0x0000000a16121981 */ /* 0x000762000c1e1100 */
[----:B0-----:R-:W-:Y:S02]  /*0580*/  MOV R16, 0x5e0 ;  /* 0x000005e000107802 */ /* 0x001fe40000000f00 */
[----:B--2---:R-:W-:-:S05]  /*0590*/  PRMT R17, R21, 0x9910, RZ ;  /* 0x0000991015117816 */ /* 0x004fca00000000ff */
[----:B------:R-:W-:-:S05]  /*05a0*/  IMAD R17, R17, UR4, RZ ;  /* 0x0000000411117c24 */ /* 0x000fca000f8e02ff */
[----:B------:R-:W-:Y:S02]  /*05b0*/  LOP3.LUT R17, R17, 0xff, RZ, 0xc0, !PT ;  /* 0x000000ff11117812 */ /* 0x000fe400078ec0ff */
[----:B---3--:R-:W-:-:S07]  /*05c0*/  LOP3.LUT R22, R28, 0xff, RZ, 0xc0, !PT ;  /* 0x000000ff1c167812 */ /* 0x008fce00078ec0ff */
[----:B-----5:R-:W-:Y:S05]  /*05d0*/  CALL.REL.NOINC `($__internal_13_$__cuda_sm20_div_u16) ;  /* 0x0000000400a47944 */ /* 0x020fea0003c00000 */
[----:B------:R-:W-:Y:S01]  /*05e0*/  UPRMT UR4, UR9, 0x9910, URZ ;  /* 0x0000991009047896 */ /* 0x000fe2000800003f */
[----:B------:R-:W-:Y:S01]  /*05f0*/  PRMT R17, R18, 0x9910, RZ ;  /* 0x0000991012117816 */ /* 0x000fe200000000ff */
[----:B------:R-:W-:Y:S01]  /*0600*/  IMAD.MOV.U32 R18, RZ, RZ, R21 ;  /* 0x000000ffff127224 */ /* 0x000fe200078e0015 */
[----:B------:R-:W-:Y:S02]  /*0610*/  LOP3.LUT R22, R19, 0xff, RZ, 0xc0, !PT ;  /* 0x000000ff13167812 */ /* 0x000fe400078ec0ff */
[----:B------:R-:W-:Y:S01]  /*0620*/  MOV R16, 0x660 ;  /* 0x0000066000107802 */ /* 0x000fe20000000f00 */
[----:B------:R-:W-:-:S05]  /*0630*/  IMAD R17, R17, UR4, RZ ;  /* 0x0000000411117c24 */ /* 0x000fca000f8e02ff */
[----:B------:R-:W-:-:S07]  /*0640*/  LOP3.LUT R17, R17, 0xff, RZ, 0xc0, !PT ;  /* 0x000000ff11117812 */ /* 0x000fce00078ec0ff */
[----:B------:R-:W-:Y:S05]  /*0650*/  CALL.REL.NOINC `($__internal_13_$__cuda_sm20_div_u16) ;  /* 0x0000000400847944 */ /* 0x000fea0003c00000 */
        /* <DEDUP_REMOVED lines=16> */
[----:B------:R-:W-:Y:S01]  /*0760*/  @P0 IADD3 R16, P4, R3, UR14, RZ ;  /* 0x0000000e03100c10 */ /* 0x000fe2000ff9e0ff */
[----:B------:R-:W-:Y:S01]  /*0770*/  IMAD.WIDE.U32 R4, R2, 0x4, R4 ;  /* 0x0000000402047825 */ /* 0x000fe200078e0004 */
[----:B------:R-:W-:Y:S02]  /*0780*/  @P1 IADD3 R22, P5, R7, UR14, RZ ;  /* 0x0000000e07161c10 */ /* 0x000fe4000ffbe0ff */
[----:B------:R-:W-:Y:S02]  /*0790*/  @P2 IADD3 R8, P6, R8, UR14, RZ ;  /* 0x0000000e08082c10 */ /* 0x000fe4000ffde0ff */
        /* <DEDUP_REMOVED lines=9> */
[----:B------:R-:W-:-:S03]  /*0830*/  ISETP.LT.AND.EX P1, PT, R5, UR5, PT, P1 ;  /* 0x0000000505007c0c */ /* 0x000fc6000bf21310 */
[----:B------:R2:W-:Y:S10]  /*0840*/  @P3 STG.E.U8 desc[UR10][R14.64], R21 ;  /* 0x000000150e003986 */ /* 0x0005f4000c10110a */
[----:B------:R-:W-:Y:S05]  /*0850*/  @!P0 BRA P1, `(.L_x_7494) ;  /* 0xfffffff800608947 */ /* 0x000fea000083ffff */
[----:B------:R-:W-:Y:S05]  /*0860*/  EXIT ;  /* 0x000000000000794d */ /* 0x000fea0003800000 */
.L_x_7493:
        /* <DEDUP_REMOVED lines=8> */
.L_x_7495:
        /* <DEDUP_REMOVED lines=9> */
[----:B------:R-:W-:Y:S02]  /*0980*/  MOV R16, 0xaa0 ;  /* 0x00000aa000107802 */ /* 0x000fe40000000f00 */
[C---:B--2---:R-:W-:Y:S02]  /*0990*/  LOP3.LUT R8, R6.reuse, 0xff, RZ, 0xc0, !PT ;  /* 0x000000ff06087812 */ /* 0x044fe400078ec0ff */
[----:B------:R-:W-:-:S02]  /*09a0*/  PRMT R9, R6, 0x7771, RZ ;  /* 0x0000777106097816 */ /* 0x000fc400000000ff */
[C---:B------:R-:W-:Y:S02]  /*09b0*/  PRMT R12, R6.reuse, 0x7772, RZ ;  /* 0x00007772060c7816 */ /* 0x040fe400000000ff */
[----:B------:R-:W-:Y:S01]  /*09c0*/  PRMT R17, R6, 0x7773, RZ ;  /* 0x0000777306117816 */ /* 0x000fe200000000ff */
[----:B------:R-:W-:Y:S01]  /*09d0*/  IMAD R6, R8, UR4, RZ ;  /* 0x0000000408067c24 */ /* 0x000fe2000f8e02ff */
[C---:B---3--:R-:W-:Y:S01]  /*09e0*/  PRMT R2, R22.reuse, 0x7770, RZ ;  /* 0x0000777016027816 */ /* 0x048fe200000000ff */
[----:B------:R-:W-:Y:S01]  /*09f0*/  IMAD R7, R9, UR4, RZ ;  /* 0x0000000409077c24 */ /* 0x000fe2000f8e02ff */
[----:B------:R-:W-:Y:S01]  /*0a00*/  PRMT R4, R22, 0x7771, RZ ;  /* 0x0000777116047816 */ /* 0x000fe200000000ff */
[----:B------:R-:W-:Y:S01]  /*0a10*/  IMAD R8, R12, UR4, RZ ;  /* 0x000000040c087c24 */ /* 0x000fe2000f8e02ff */
[C---:B------:R-:W-:Y:S01]  /*0a20*/  PRMT R5, R22.reuse, 0x7772, RZ ;  /* 0x0000777216057816 */ /* 0x040fe200000000ff */
[----:B------:R-:W-:Y:S01]  /*0a30*/  IMAD R17, R17, UR4, RZ ;  /* 0x0000000411117c24 */ /* 0x000fe2000f8e02ff */
[----:B------:R-:W-:-:S02]  /*0a40*/  PRMT R22, R22, 0x7773, RZ ;  /* 0x0000777316167816 */ /* 0x000fc400000000ff */
[----:B------:R-:W-:Y:S02]  /*0a50*/  LOP3.LUT R6, R6, 0xff, RZ, 0xc0, !PT ;  /* 0x000000ff06067812 */ /* 0x000fe400078ec0ff */
[----:B------:R-:W-:Y:S02]  /*0a60*/  LOP3.LUT R7, R7, 0xff, RZ, 0xc0, !PT ;  /* 0x000000ff07077812 */ /* 0x000fe400078ec0ff */
[----:B------:R-:W-:Y:S02]  /*0a70*/  LOP3.LUT R8, R8, 0xff, RZ, 0xc0, !PT ;  /* 0x000000ff08087812 */ /* 0x000fe400078ec0ff */
[----:B------:R-:W-:-:S07]  /*0a80*/  LOP3.LUT R17, R17, 0xff, RZ, 0xc0, !PT ;  /* 0x000000ff11117812 */ /* 0x000fce00078ec0ff */
[----:B------:R-:W-:Y:S05]  /*0a90*/  CALL.REL.NOINC `($__internal_13_$__cuda_sm20_div_u16) ;  /* 0x0000000000747944 */ /* 0x000fea0003c00000 */
[----:B------:R-:W-:Y:S01]  /*0aa0*/  IMAD.MOV.U32 R9, RZ, RZ, R21 ;  /* 0x000000ffff097224 */ /* 0x000fe200078e0015 */
[----:B------:R-:W-:Y:S01]  /*0ab0*/  MOV R16, 0xaf0 ;  /* 0x00000af000107802 */ /* 0x000fe20000000f00 */
[----:B------:R-:W-:Y:S02]  /*0ac0*/  IMAD.MOV.U32 R22, RZ, RZ, R5 ;  /* 0x000000ffff167224 */ /* 0x000fe400078e0005 */
[----:B------:R-:W-:-:S07]  /*0ad0*/  IMAD.MOV.U32 R17, RZ, RZ, R8 ;  /* 0x000000ffff117224 */ /* 0x000fce00078e0008 */
        /* <DEDUP_REMOVED lines=25> */
        .weak           $__internal_13_$__cuda_sm20_div_u16
        .type           $__internal_13_$__cuda_sm20_div_u16,@function
        .size           $__internal_13_$__cuda_sm20_div_u16,(.L_x_8143 - $__internal_13_$__cuda_sm20_div_u16)
$__internal_13_$__cuda_sm20_div_u16:
        /* <DEDUP_REMOVED lines=17> */
[----:B------:R-:W-:Y:S06]  /*0d80*/  RET.REL.NODEC R16 `(_ZN2at6native55_GLOBAL__N__de093ff9_22_ForeachBinaryOpList_cu_a911ec4325multi_tensor_apply_kernelINS1_18TensorListMetadataILi2EEENS1_24BinaryOpListAlphaFunctorIhLi2ELi2ELi0EEEJSt7dividesIhEhEEEvT_T0_DpT1_) ;  /* 0xfffffff0109c7950 */ /* 0x000fec0003c3ffff */
.L_x_7496:
        /* <DEDUP_REMOVED lines=15> */
.L_x_8143:


//--------------------- .text._ZN2at6native55_GLOBAL__N__de093ff9_22_ForeachBinaryOpList_cu_a911ec4325multi_tensor_apply_kernelINS1_18TensorListMetadataILi3EEENS1_24BinaryOpListAlphaFunctorIN3c104HalfELi3ELi2ELi2EEEJSt10multipliesIfEfEEEvT_T0_DpT1_ --------------------------
	.section	.text._ZN2at6native55_GLOBAL__N__de093ff9_22_ForeachBinaryOpList_cu_a911ec4325multi_tensor_apply_kernelINS1_18TensorListMetadataILi3EEENS1_24BinaryOpListAlphaFunctorIN3c104HalfELi3ELi2ELi2EEEJSt10multipliesIfEfEEEvT_T0_DpT1_,"ax",@progbits
	.align	128
.text._ZN2at6native55_GLOBAL__N__de093ff9_22_ForeachBinaryOpList_cu_a911ec4325multi_tensor_apply_kernelINS1_18TensorListMetadataILi3EEENS1_24BinaryOpListAlphaFunctorIN3c104HalfELi3ELi2ELi2EEEJSt10multipliesIfEfEEEvT_T0_DpT1_:
        .type           _ZN2at6native55_GLOBAL__N__de093ff9_22_ForeachBinaryOpList_cu_a911ec4325multi_tensor_apply_kernelINS1_18TensorListMetadataILi3EEENS1_24BinaryOpListAlphaFunctorIN3c104HalfELi3ELi2ELi2EEEJSt10multipliesIfEfEEEvT_T0_DpT1_,@function
        .size           _ZN2at6native55_GLOBAL__N__de093ff9_22_ForeachBinaryOpList_cu_a911ec4325multi_tensor_apply_kernelINS1_18TensorListMetadataILi3EEENS1_24BinaryOpListAlphaFunctorIN3c104HalfELi3ELi2ELi2EEEJSt10multipliesIfEfEEEvT_T0_DpT1_,(.L_x_8145 - _ZN2at6native55_GLOBAL__N__de093ff9_22_ForeachBinaryOpList_cu_a911ec4325multi_tensor_apply_kernelINS1_18TensorListMetadataILi3EEENS1_24BinaryOpListAlphaFunctorIN3c104HalfELi3ELi2ELi2EEEJSt10multipliesIfEfEEEvT_T0_DpT1_)
        .other          _ZN2at6native55_GLOBAL__N__de093ff9_22_ForeachBinaryOpList_cu_a911ec4325multi_tensor_apply_kernelINS1_18TensorListMetadataILi3EEENS1_24BinaryOpListAlphaFunctorIN3c104HalfELi3ELi2ELi2EEEJSt10multipliesIfEfEEEvT_T0_DpT1_,@"STO_CUDA_ENTRY STV_DEFAULT"
_ZN2at6native55_GLOBAL__N__de093ff9_22_ForeachBinaryOpList_cu_a911ec4325multi_tensor_apply_kernelINS1_18TensorListMetadataILi3EEENS1_24BinaryOpListAlphaFunctorIN3c104HalfELi3ELi2ELi2EEEJSt10multipliesIfEfEEEvT_T0_DpT1_:
        /* <DEDUP_REMOVED lines=32> */
.L_x_7498:
        /* <DEDUP_REMOVED lines=11> */
[C---:B------:R-:W-:Y:S01]  /*02b0*/  ISETP.GE.U32.AND P1, PT, R26.reuse, 0x10000, PT ;  /* 0x000100001a00780c */ /* 0x040fe20003f26070 */
[----:B------:R-:W-:Y:S01]  /*02c0*/  IMAD.X R17, RZ, RZ, R5, P4 ;  /* 0x000000ffff117224 */ /* 0x000fe200020e0605 */
[----:B------:R-:W-:Y:S02]  /*02d0*/  ISETP.LT.U32.AND P3, PT, R26, UR14, PT ;  /* 0x0000000e1a007c0c */ /* 0x000fe4000bf61070 */
[----:B------:R-:W-:Y:S02]  /*02e0*/  ISETP.GE.U32.AND.EX P1, PT, R9, RZ, PT, P1 ;  /* 0x000000ff0900720c */ /* 0x000fe40003f26110 */
[----:B------:R-:W-:-:S02]  /*02f0*/  IADD3 R10, P5, R11, R8, RZ ;  /* 0x000000080b0a7210 */ /* 0x000fc40007fbe0ff */
[----:B------:R-:W-:-:S03]  /*0300*/  ISETP.LT.AND.EX P1, PT, R9, UR4, !P1, P3 ;  /* 0x0000000409007c0c */ /* 0x000fc6000cf21330 */
[C---:B------:R-:W-:Y:S02]  /*0310*/  @P0 LEA R14, P2, R8.reuse, UR6, 0x1 ;  /* 0x00000006080e0c11 */ /* 0x040fe4000f8408ff */
[C---:B------:R-:W-:Y:S02]  /*0320*/  @P0 LEA R12, P4, R8.reuse, UR8, 0x1 ;  /* 0x00000008080c0c11 */ /* 0x040fe4000f8808ff */
[--C-:B------:R-:W-:Y:S02]  /*0330*/  @P0 LEA.HI.X R15, R8, UR7, R5.reuse, 0x1, P2 ;  /* 0x00000007080f0c11 */ /* 0x100fe400090f0c05 */
[C---:B------:R-:W-:Y:S01]  /*0340*/  ISETP.GE.U32.AND P2, PT, R24.reuse, 0x10000, PT ;  /* 0x000100001800780c */ /* 0x040fe20003f46070 */
[----:B------:R-:W-:Y:S01]  /*0350*/  IMAD.X R11, RZ, RZ, R5, P5 ;  /* 0x000000ffff0b7224 */ /* 0x000fe200028e0605 */
[----:B------:R-:W-:Y:S01]  /*0360*/  ISETP.LT.U32.AND P3, PT, R24, UR14, PT ;  /* 0x0000000e18007c0c */ /* 0x000fe2000bf61070 */
[----:B------:R0:W2:Y:S01]  /*0370*/  @P0 LDG.E.U16 R19, desc[UR12][R14.64] ;  /* 0x0000000c0e130981 */ /* 0x0000a2000c1e1500 */
[----:B------:R-:W-:-:S02]  /*0380*/  ISETP.GE.U32.AND.EX P2, PT, R17, RZ, PT, P2 ;  /* 0x000000ff1100720c */ /* 0x000fc40003f46120 */
[----:B------:R-:W-:Y:S02]  /*0390*/  @P0 LEA.HI.X R13, R8, UR9, R5, 0x1, P4 ;  /* 0x00000009080d0c11 */ /* 0x000fe4000a0f0c05 */
[C---:B------:R-:W-:Y:S02]  /*03a0*/  ISETP.GE.U32.AND P4, PT, R10.reuse, 0x10000, PT ;  /* 0x000100000a00780c */ /* 0x040fe40003f86070 */
[----:B------:R-:W-:Y:S02]  /*03b0*/  ISETP.LT.AND.EX P2, PT, R17, UR4, !P2, P3 ;  /* 0x0000000411007c0c */ /* 0x000fe4000d741330 */
[----:B------:R-:W-:Y:S02]  /*03c0*/  ISETP.LT.U32.AND P3, PT, R10, UR14, PT ;  /* 0x0000000e0a007c0c */ /* 0x000fe4000bf61070 */
[----:B------:R-:W-:Y:S02]  /*03d0*/  ISETP.GE.U32.AND.EX P4, PT, R11, RZ, PT, P4 ;  /* 0x000000ff0b00720c */ /* 0x000fe40003f86140 */
[----:B------:R-:W-:-:S02]  /*03e0*/  @P1 LEA R20, P5, R26, UR6, 0x1 ;  /* 0x000000061a141c11 */ /* 0x000fc4000f8a08ff */
[----:B------:R-:W-:Y:S02]  /*03f0*/  ISETP.LT.AND.EX P3, PT, R11, UR4, !P4, P3 ;  /* 0x000000040b007c0c */ /* 0x000fe4000e761330 */
[----:B------:R-:W-:Y:S02]  /*0400*/  PRMT R25, RZ, 0x7610, R25 ;  /* 0x00007610ff197816 */ /* 0x000fe40000000019 */
[----:B------:R-:W-:Y:S02]  /*0410*/  PRMT R18, RZ, 0x7610, R18 ;  /* 0x00007610ff127816 */ /* 0x000fe40000000012 */
[C---:B------:R-:W-:Y:S02]  /*0420*/  @P1 LEA.HI.X R21, R26.reuse, UR7, R9, 0x1, P5 ;  /* 0x000000071a151c11 */ /* 0x040fe4000a8f0c09 */
[----:B------:R-:W-:Y:S01]  /*0430*/  @P1 LEA R28, P5, R26, UR8, 0x1 ;  /* 0x000000081a1c1c11 */ /* 0x000fe2000f8a08ff */
[----:B------:R1:W3:Y:S01]  /*0440*/  @P0 LDG.E.U16 R25, desc[UR12][R12.64] ;  /* 0x0000000c0c190981 */ /* 0x0002e2000c1e1500 */
[----:B0-----:R-:W-:-:S02]  /*0450*/  @P2 LEA R14, P4, R24, UR8, 0x1 ;  /* 0x00000008180e2c11 */ /* 0x001fc4000f8808ff */
[----:B------:R-:W-:Y:S01]  /*0460*/  PRMT R23, RZ, 0x7610, R23 ;  /* 0x00007610ff177816 */ /* 0x000fe20000000017 */
[----:B------:R0:W4:Y:S01]  /*0470*/  @P1 LDG.E.U16 R18, desc[UR12][R20.64] ;  /* 0x0000000c14121981 */ /* 0x000122000c1e1500 */
[----:B------:R-:W-:Y:S02]  /*0480*/  @P1 LEA.HI.X R29, R26, UR9, R9, 0x1, P5 ;  /* 0x000000091a1d1c11 */ /* 0x000fe4000a8f0c09 */
[C---:B------:R-:W-:Y:S02]  /*0490*/  @P2 LEA.HI.X R15, R24.reuse, UR9, R17, 0x1, P4 ;  /* 0x00000009180f2c11 */ /* 0x040fe4000a0f0c11 */
[----:B-1----:R-:W-:Y:S01]  /*04a0*/  @P2 LEA R12, P4, R24, UR6, 0x1 ;  /* 0x00000006180c2c11 */ /* 0x002fe2000f8808ff */
[----:B------:R1:W5:Y:S01]  /*04b0*/  @P1 LDG.E.U16 R23, desc[UR12][R28.64] ;  /* 0x0000000c1c171981 */ /* 0x000362000c1e1500 */
[----:B------:R-:W-:Y:S02]  /*04c0*/  PRMT R22, RZ, 0x7610, R22 ;  /* 0x00007610ff167816 */ /* 0x000fe40000000016 */
[----:B0-----:R-:W-:-:S02]  /*04d0*/  @P3 LEA R20, P5, R10, UR8, 0x1 ;  /* 0x000000080a143c11 */ /* 0x001fc4000f8a08ff */
[----:B------:R-:W-:Y:S02]  /*04e0*/  @P2 LEA.HI.X R13, R24, UR7, R17, 0x1, P4 ;  /* 0x00000007180d2c11 */ /* 0x000fe4000a0f0c11 */
[----:B------:R-:W-:Y:S01]  /*04f0*/  PRMT R0, RZ, 0x7610, R0 ;  /* 0x00007610ff007816 */ /* 0x000fe20000000000 */
[----:B------:R0:W5:Y:S01]  /*0500*/  @P2 LDG.E.U16 R22, desc[UR12][R14.64] ;  /* 0x0000000c0e162981 */ /* 0x000162000c1e1500 */
[C---:B------:R-:W-:Y:S02]  /*0510*/  @P3 LEA.HI.X R21, R10.reuse, UR9, R11, 0x1, P5 ;  /* 0x000000090a153c11 */ /* 0x040fe4000a8f0c0b */
[----:B-1----:R-:W-:Y:S02]  /*0520*/  @P3 LEA R28, P4, R10, UR6, 0x1 ;  /* 0x000000060a1c3c11 */ /* 0x002fe4000f8808ff */
[----:B------:R-:W-:Y:S01]  /*0530*/  PRMT R4, RZ, 0x7610, R4 ;  /* 0x00007610ff047816 */ /* 0x000fe20000000004 */
[----:B------:R-:W5:Y:S01]  /*0540*/  @P3 LDG.E.U16 R0, desc[UR12][R20.64] ;  /* 0x0000000c14003981 */ /* 0x000f62000c1e1500 */
[----:B------:R-:W-:-:S02]  /*0550*/  PRMT R27, RZ, 0x7610, R27 ;  /* 0x00007610ff1b7816 */ /* 0x000fc4000000001b */
[----:B------:R-:W-:Y:S02]  /*0560*/  @P3 LEA.HI.X R29, R10, UR7, R11, 0x1, P4 ;  /* 0x000000070a1d3c11 */ /* 0x000fe4000a0f0c0b */
[----:B------:R1:W5:Y:S04]  /*0570*/  @P2 LDG.E.U16 R4, desc[UR12][R12.64] ;  /* 0x0000000c0c042981 */ /* 0x000368000c1e1500 */
[----:B------:R-:W5:Y:S01]  /*0580*/  @P3 LDG.E.U16 R27, desc[UR12][R28.64] ;  /* 0x0000000c1c1b3981 */ /* 0x000f62000c1e1500 */
[----:B0-----:R-:W-:Y:S02]  /*0590*/  @P1 LEA R14, P5, R26, UR10, 0x1 ;  /* 0x0000000a1a0e1c11 */ /* 0x001fe4000f8a08ff */
[----:B-1----:R-:W-:-:S04]  /*05a0*/  @P0 LEA R12, P4, R8, UR10, 0x1 ;  /* 0x0000000a080c0c11 */ /* 0x002fc8000f8808ff */
[----:B------:R-:W-:Y:S02]  /*05b0*/  @P0 LEA.HI.X R13, R8, UR11, R5, 0x1, P4 ;  /* 0x0000000b080d0c11 */ /* 0x000fe4000a0f0c05 */
[----:B------:R-:W-:Y:S02]  /*05c0*/  @P1 LEA.HI.X R15, R26, UR11, R9, 0x1, P5 ;  /* 0x0000000b1a0f1c11 */ /* 0x000fe4000a8f0c09 */
[----:B------:R-:W-:Y:S01]  /*05d0*/  @P2 LEA R16, P6, R24, UR10, 0x1 ;  /* 0x0000000a18102c11 */ /* 0x000fe2000f8c08ff */
[----:B------:R-:W-:-:S03]  /*05e0*/  IMAD.WIDE.U32 R6, R3, 0x4, R6 ;  /* 0x0000000403067825 */ /* 0x000fc600078e0006 */
[----:B------:R-:W-:Y:S01]  /*05f0*/  @P2 LEA.HI.X R17, R24, UR11, R17, 0x1, P6 ;  /* 0x0000000b18112c11 */ /* 0x000fe2000b0f0c11 */
[----:B--2---:R-:W-:Y:S02]  /*0600*/  HADD2.F32 R19, -RZ, R19.H0_H0 ;  /* 0x20000013ff137230 */ /* 0x004fe40000004100 */
[----:B---3--:R-:W-:-:S05]  /*0610*/  HADD2.F32 R25, -RZ, R25.H0_H0 ;  /* 0x20000019ff197230 */ /* 0x008fca0000004100 */
[----:B------:R-:W-:Y:S01]  /*0620*/  FMUL.FTZ R8, R25, UR5 ;  /* 0x0000000519087c20 */ /* 0x000fe20008410000 */
[----:B----4-:R-:W-:-:S03]  /*0630*/  HADD2.F32 R18, -RZ, R18.H0_H0 ;  /* 0x20000012ff127230 */ /* 0x010fc60000004100 */
[----:B------:R-:W-:Y:S01]  /*0640*/  FMUL.FTZ R8, R19, R8 ;  /* 0x0000000813087220 */ /* 0x000fe20000410000 */
[----:B-----5:R-:W-:-:S04]  /*0650*/  HADD2.F32 R23, -RZ, R23.H0_H0 ;  /* 0x20000017ff177230 */ /* 0x020fc80000004100 */
[----:B------:R-:W-:Y:S01]  /*0660*/  F2FP.F16.F32.PACK_AB R19, RZ, R8 ;  /* 0x00000008ff13723e */ /* 0x000fe200000000ff */
[----:B------:R-:W-:Y:S02]  /*0670*/  HADD2.F32 R22, -RZ, R22.H0_H0 ;  /* 0x20000016ff167230 */ /* 0x000fe40000004100 */
[----:B------:R-:W-:Y:S01]  /*0680*/  FMUL.FTZ R23, R23, UR5 ;  /* 0x0000000517177c20 */ /* 0x000fe20008410000 */
[----:B------:R-:W-:Y:S02]  /*0690*/  HADD2.F32 R9, -RZ, R0.H0_H0 ;  /* 0x20000000ff097230 */ /* 0x000fe40000004100 */
[----:B------:R-:W-:Y:S01]  /*06a0*/  FMUL.FTZ R5, R22, UR5 ;  /* 0x0000000516057c20 */ /* 0x000fe20008410000 */
[----:B------:R-:W-:Y:S02]  /*06b0*/  HADD2.F32 R4, -RZ, R4.H0_H0 ;  /* 0x20000004ff047230 */ /* 0x000fe40000004100 */
[----:B------:R-:W-:Y:S01]  /*06c0*/  FMUL.FTZ R8, R9, UR5 ;  /* 0x0000000509087c20 */ /* 0x000fe20008410000 */
[----:B------:R-:W-:-:S02]  /*06d0*/  HADD2.F32 R27, -RZ, R27.H0_H0 ;  /* 0x2000001bff1b7230 */ /* 0x000fc40000004100 */
[----:B------:R-:W-:Y:S01]  /*06e0*/  FMUL.FTZ R18, R18, R23 ;  /* 0x0000001712127220 */ /* 0x000fe20000410000 */
[----:B------:R-:W-:Y:S01]  /*06f0*/  FMUL.FTZ R0, R4, R5 ;  /* 0x0000000504007220 */ /* 0x000fe20000410000 */
[C---:B------:R-:W-:Y:S01]  /*0700*/  @P3 LEA R4, P4, R10.reuse, UR10, 0x1 ;  /* 0x0000000a0a043c11 */ /* 0x040fe2000f8808ff */
[----:B------:R-:W-:Y:S02]  /*0710*/  FMUL.FTZ R8, R27, R8 ;  /* 0x000000081b087220 */ /* 0x000fe40000410000 */
[----:B------:R-:W-:Y:S02]  /*0720*/  F2FP.F16.F32.PACK_AB R18, RZ, R18 ;  /* 0x00000012ff12723e */ /* 0x000fe400000000ff */
[----:B------:R-:W-:Y:S02]  /*0730*/  F2FP.F16.F32.PACK_AB R0, RZ, R0 ;  /* 0x00000000ff00723e */ /* 0x000fe400000000ff */
[----:B------:R-:W-:Y:S02]  /*0740*/  @P3 LEA.HI.X R5, R10, UR11, R11, 0x1, P4 ;  /* 0x0000000b0a053c11 */ /* 0x000fe4000a0f0c0b */
        /* <DEDUP_REMOVED lines=11> */
.L_x_7497:
        /* <DEDUP_REMOVED lines=9> */
.L_x_7499:
        /* <DEDUP_REMOVED lines=16> */
[----:B------:R-:W-:Y:S01]  /*0990*/  HADD2.F32 R10, -RZ, R4.H1_H1 ;  /* 0x30000004ff0a7230 */ /* 0x000fe20000004100 */
[----:B------:R-:W-:Y:S01]  /*09a0*/  IADD3 R4, P0, R17, UR10, RZ ;  /* 0x0000000a11047c10 */ /* 0x000fe2000ff1e0ff */
[--C-:B------:R-:W-:Y:S02]  /*09b0*/  HADD2.F32 R12, -RZ, R5.reuse.H0_H0 ;  /* 0x20000005ff0c7230 */ /* 0x100fe40000004100 */
[----:B------:R-:W-:Y:S01]  /*09c0*/  FMUL.FTZ R15, R15, UR15 ;  /* 0x0000000f0f0f7c20 */ /* 0x000fe20008410000 */
[----:B------:R-:W-:Y:S02]  /*09d0*/  HADD2.F32 R14, -RZ, R5.H1_H1 ;  /* 0x30000005ff0e7230 */ /* 0x000fe40000004100 */
[----:B------:R-:W-:Y:S01]  /*09e0*/  FMUL.FTZ R2, R2, R9 ;  /* 0x0000000902027220 */ /* 0x000fe20000410000 */
[----:B------:R-:W-:Y:S01]  /*09f0*/  FMUL.FTZ R11, R10, R11 ;  /* 0x0000000b0a0b7220 */ /* 0x000fe20000410000 */
[----:B------:R-:W-:Y:S01]  /*0a00*/  IADD3.X R5, R16, UR11, RZ, P0, !PT ;  /* 0x0000000b10057c10 */ /* 0x000fe200087fe4ff */
[----:B------:R-:W-:Y:S01]  /*0a10*/  FMUL.FTZ R12, R12, R13 ;  /* 0x0000000d0c0c7220 */ /* 0x000fe20000410000 */
[----:B------:R-:W-:Y:S01]  /*0a20*/  FMUL.FTZ R15, R14, R15 ;  /* 0x0000000f0e0f7220 */ /* 0x000fe20000410000 */
[----:B------:R-:W-:-:S02]  /*0a30*/  IADD3 R0, P0, R0, UR5, RZ ;  /* 0x0000000500007c10 */ /* 0x000fc4000ff1e0ff */
[----:B------:R-:W-:Y:S02]  /*0a40*/  F2FP.F16.F32.PACK_AB R14, R11, R2 ;  /* 0x000000020b0e723e */ /* 0x000fe400000000ff */
[----:B------:R-:W-:Y:S01]  /*0a50*/  F2FP.F16.F32.PACK_AB R15, R15, R12 ;  /* 0x0000000c0f0f723e */ /* 0x000fe200000000ff */
[C---:B------:R-:W-:Y:S01]  /*0a60*/  IMAD.SHL.U32 R2, R0.reuse, 0x4, RZ ;  /* 0x0000000400027824 */ /* 0x040fe200078e00ff */
[----:B------:R-:W-:Y:S01]  /*0a70*/  ISETP.LT.U32.AND P1, PT, R0, 0x4000, PT ;  /* 0x000040000000780c */ /* 0x000fe20003f21070 */
        /* <DEDUP_REMOVED lines=8> */
.L_x_7500:
        /* <DEDUP_REMOVED lines=16> */
.L_x_8145:


//--------------------- .text._ZN2at6native55_GLOBAL__N__de093ff9_22_ForeachBinaryOpList_cu_a911ec4325multi_tensor_apply_kernelINS1_18TensorListMetadataILi3EEENS1_24BinaryOpListAlphaFunctorIN3c108BFloat16ELi3ELi2ELi2EEEJSt10multipliesIfEfEEEvT_T0_DpT1_ --------------------------
	.section	.text._ZN2at6native55_GLOBAL__N__de093ff9_22_ForeachBinaryOpList_cu_a911ec4325multi_tensor_apply_kernelINS1_18TensorListMetadataILi3EEENS1_24BinaryOpListAlphaFunctorIN3c108BFloat16ELi3ELi2ELi2EEEJSt10multipliesIfEfEEEvT_T0_DpT1_,"ax",@progbits
	.align	128
.text._ZN2at6native55_GLOBAL__N__de093ff9_22_ForeachBinaryOpList_cu_a911ec4325multi_tensor_apply_kernelINS1_18TensorListMetadataILi3EEENS1_24BinaryOpListAlphaFunctorIN3c108BFloat16ELi3ELi2ELi2EEEJSt10multipliesIfEfEEEvT_T0_DpT1_:
        .type           _ZN2at6native55_GLOBAL__N__de093ff9_22_ForeachBinaryOpList_cu_a911ec4325multi_tensor_apply_kernelINS1_18TensorListMetadataILi3EEENS1_24BinaryOpListAlphaFunctorIN3c108BFloat16ELi3ELi2ELi2EEEJSt10multipliesIfEfEEEvT_T0_DpT1_,@function
        .size           _ZN2at6native55_GLOBAL__N__de093ff9_22_ForeachBinaryOpList_cu_a911ec4325multi_tensor_apply_kernelINS1_18TensorListMetadataILi3EEENS1_24BinaryOpListAlphaFunctorIN3c108BFloat16ELi3ELi2ELi2EEEJSt10multipliesIfEfEEEvT_T0_DpT1_,(.L_x_8146 - _ZN2at6native55_GLOBAL__N__de093ff9_22_ForeachBinaryOpList_cu_a911ec4325multi_tensor_apply_kernelINS1_18TensorListMetadataILi3EEENS1_24BinaryOpListAlphaFunctorIN3c108BFloat16ELi3ELi2ELi2EEEJSt10multipliesIfEfEEEvT_T0_DpT1_)
        .other          _ZN2at6native55_GLOBAL__N__de093ff9_22_ForeachBinaryOpList_cu_a911ec4325multi_tensor_apply_kernelINS1_18TensorListMetadataILi3EEENS1_24BinaryOpListAlphaFunctorIN3c108BFloat16ELi3ELi2ELi2EEEJSt10multipliesIfEfEEEvT_T0_DpT1_,@"STO_CUDA_ENTRY STV_DEFAULT"
_ZN2at6native55_GLOBAL__N__de093ff9_22_ForeachBinaryOpList_cu_a911ec4325multi_tensor_apply_kernelINS1_18TensorListMetadataILi3EEENS1_24BinaryOpListAlphaFunctorIN3c108BFloat16ELi3ELi2ELi2EEEJSt10multipliesIfEfEEEvT_T0_DpT1_:
        /* <DEDUP_REMOVED lines=32> */
.L_x_7502:
        /* <DEDUP_REMOVED lines=48> */
[----:B------:R-:W4:Y:S01]  /*0500*/  @P2 LDG.E.U16 R22, desc[UR12][R14.64] ;  /* 0x0000000c0e162981 */ /* 0x000f22000c1e1500 */
[C---:B------:R-:W-:Y:S02]  /*0510*/  @P3 LEA.HI.X R21, R10.reuse, UR9, R11, 0x1, P5 ;  /* 0x000000090a153c11 */ /* 0x040fe4000a8f0c0b */
[----:B-1----:R-:W-:Y:S02]  /*0520*/  @P3 LEA R28, P4, R10, UR6, 0x1 ;  /* 0x000000060a1c3c11 */ /* 0x002fe4000f8808ff */
[----:B------:R-:W-:Y:S01]  /*0530*/  PRMT R4, RZ, 0x7610, R4 ;  /* 0x00007610ff047816 */ /* 0x000fe20000000004 */
[----:B------:R-:W4:Y:S01]  /*0540*/  @P3 LDG.E.U16 R0, desc[UR12][R20.64] ;  /* 0x0000000c14003981 */ /* 0x000f22000c1e1500 */
[----:B------:R-:W-:-:S02]  /*0550*/  PRMT R27, RZ, 0x7610, R27 ;  /* 0x00007610ff1b7816 */ /* 0x000fc4000000001b */
[----:B------:R-:W-:Y:S02]  /*0560*/  @P3 LEA.HI.X R29, R10, UR7, R11, 0x1, P4 ;  /* 0x000000070a1d3c11 */ /* 0x000fe4000a0f0c0b */
[----:B------:R0:W4:Y:S04]  /*0570*/  @P2 LDG.E.U16 R4, desc[UR12][R12.64] ;  /* 0x0000000c0c042981 */ /* 0x000128000c1e1500 */
[----:B------:R-:W4:Y:S01]  /*0580*/  @P3 LDG.E.U16 R27, desc[UR12][R28.64] ;  /* 0x0000000c1c1b3981 */ /* 0x000f22000c1e1500 */
[----:B0-----:R-:W-:Y:S02]  /*0590*/  @P0 LEA R12, P4, R8, UR10, 0x1 ;  /* 0x0000000a080c0c11 */ /* 0x001fe4000f8808ff */
[----:B------:R-:W-:Y:S02]  /*05a0*/  @P1 LEA R14, P5, R26, UR10, 0x1 ;  /* 0x0000000a1a0e1c11 */ /* 0x000fe4000f8a08ff */
[----:B------:R-:W-:-:S02]  /*05b0*/  @P0 LEA.HI.X R13, R8, UR11, R5, 0x1, P4 ;  /* 0x0000000b080d0c11 */ /* 0x000fc4000a0f0c05 */
[----:B------:R-:W-:Y:S02]  /*05c0*/  @P1 LEA.HI.X R15, R26, UR11, R9, 0x1, P5 ;  /* 0x0000000b1a0f1c11 */ /* 0x000fe4000a8f0c09 */
[----:B------:R-:W-:Y:S01]  /*05d0*/  @P2 LEA R16, P6, R24, UR10, 0x1 ;  /* 0x0000000a18102c11 */ /* 0x000fe2000f8c08ff */
[----:B------:R-:W-:-:S03]  /*05e0*/  IMAD.WIDE.U32 R6, R3, 0x4, R6 ;  /* 0x0000000403067825 */ /* 0x000fc600078e0006 */
[----:B------:R-:W-:Y:S01]  /*05f0*/  @P2 LEA.HI.X R17, R24, UR11, R17, 0x1, P6 ;  /* 0x0000000b18112c11 */ /* 0x000fe2000b0f0c11 */
[----:B--2---:R-:W-:Y:S02]  /*0600*/  IMAD.U32 R19, R19, 0x10000, RZ ;  /* 0x0001000013137824 */ /* 0x004fe400078e00ff */
[----:B---3--:R-:W-:-:S04]  /*0610*/  IMAD.U32 R25, R25, 0x10000, RZ ;  /* 0x0001000019197824 */ /* 0x008fc800078e00ff */
[----:B------:R-:W-:-:S04]  /*0620*/  FMUL.FTZ R8, R25, UR5 ;  /* 0x0000000519087c20 */ /* 0x000fc80008410000 */
[----:B------:R-:W-:Y:S01]  /*0630*/  FMUL.FTZ R8, R19, R8 ;  /* 0x0000000813087220 */ /* 0x000fe20000410000 */
[----:B-----5:R-:W-:Y:S02]  /*0640*/  IMAD.U32 R23, R23, 0x10000, RZ ;  /* 0x0001000017177824 */ /* 0x020fe400078e00ff */
[----:B----4-:R-:W-:Y:S02]  /*0650*/  IMAD.U32 R18, R18, 0x10000, RZ ;  /* 0x0001000012127824 */ /* 0x010fe400078e00ff */
[----:B------:R-:W-:Y:S01]  /*0660*/  F2FP.BF16.F32.PACK_AB R19, RZ, R8 ;  /* 0x00000008ff13723e */ /* 0x000fe200000010ff */
[----:B------:R-:W-:Y:S01]  /*0670*/  FMUL.FTZ R23, R23, UR5 ;  /* 0x0000000517177c20 */ /* 0x000fe20008410000 */
[----:B------:R-:W-:Y:S02]  /*0680*/  IMAD.U32 R22, R22, 0x10000, RZ ;  /* 0x0001000016167824 */ /* 0x000fe400078e00ff */
[----:B------:R-:W-:Y:S02]  /*0690*/  IMAD.U32 R9, R0, 0x10000, RZ ;  /* 0x0001000000097824 */ /* 0x000fe400078e00ff */
[----:B------:R-:W-:Y:S01]  /*06a0*/  FMUL.FTZ R5, R22, UR5 ;  /* 0x0000000516057c20 */ /* 0x000fe20008410000 */
[----:B------:R-:W-:Y:S01]  /*06b0*/  FMUL.FTZ R18, R18, R23 ;  /* 0x0000001712127220 */ /* 0x000fe20000410000 */
[----:B------:R-:W-:Y:S01]  /*06c0*/  FMUL.FTZ R8, R9, UR5 ;  /* 0x0000000509087c20 */ /* 0x000fe20008410000 */
[----:B------:R-:W-:-:S02]  /*06d0*/  IMAD.U32 R4, R4, 0x10000, RZ ;  /* 0x0001000004047824 */ /* 0x000fc400078e00ff */
[----:B------:R-:W-:Y:S02]  /*06e0*/  IMAD.U32 R27, R27, 0x10000, RZ ;  /* 0x000100001b1b7824 */ /* 0x000fe400078e00ff */
[----:B------:R-:W-:Y:S01]  /*06f0*/  FMUL.FTZ R0, R4, R5 ;  /* 0x0000000504007220 */ /* 0x000fe20000410000 */
[C---:B------:R-:W-:Y:S01]  /*0700*/  @P3 LEA R4, P4, R10.reuse, UR10, 0x1 ;  /* 0x0000000a0a043c11 */ /* 0x040fe2000f8808ff */
[----:B------:R-:W-:Y:S01]  /*0710*/  FMUL.FTZ R8, R27, R8 ;  /* 0x000000081b087220 */ /* 0x000fe20000410000 */
[----:B------:R-:W-:Y:S02]  /*0720*/  F2FP.BF16.F32.PACK_AB R18, RZ, R18 ;  /* 0x00000012ff12723e */ /* 0x000fe400000010ff */
[----:B------:R-:W-:Y:S02]  /*0730*/  F2FP.BF16.F32.PACK_AB R0, RZ, R0 ;  /* 0x00000000ff00723e */ /* 0x000fe400000010ff */
[----:B------:R-:W-:Y:S02]  /*0740*/  @P3 LEA.HI.X R5, R10, UR11, R11, 0x1, P4 ;  /* 0x0000000b0a053c11 */ /* 0x000fe4000a0f0c0b */
        /* <DEDUP_REMOVED lines=11> */
.L_x_7501:
        /* <DEDUP_REMOVED lines=9> */
.L_x_7503:
        /* <DEDUP_REMOVED lines=8> */
[C---:B--2---:R-:W-:Y:S02]  /*0910*/  PRMT R10, R6.reuse, 0x7632, R10 ;  /* 0x00007632060a7816 */ /* 0x044fe4000000000a */
[----:B------:R-:W-:Y:S01]  /*0920*/  PRMT R11, R7, 0x7632, R11 ;  /* 0x00007632070b7816 */ /* 0x000fe2000000000b */
[----:B------:R-:W-:Y:S01]  /*0930*/  IMAD.U32 R13, R6, 0x10000, RZ ;  /* 0x00010000060d7824 */ /* 0x000fe200078e00ff */
[----:B---3--:R-:W-:Y:S01]  /*0940*/  PRMT R8, R4, 0x7632, R8 ;  /* 0x0000763204087816 */ /* 0x008fe20000000008 */
[----:B------:R-:W-:Y:S01]  /*0950*/  IMAD.U32 R10, R10, 0x10000, RZ ;  /* 0x000100000a0a7824 */ /* 0x000fe200078e00ff */
[----:B------:R-:W-:Y:S01]  /*0960*/  PRMT R9, R5, 0x7632, R9 ;  /* 0x0000763205097816 */ /* 0x000fe20000000009 */
[----:B------:R-:W-:-:S02]  /*0970*/  IMAD.U32 R11, R11, 0x10000, RZ ;  /* 0x000100000b0b7824 */ /* 0x000fc400078e00ff */
[----:B------:R-:W-:Y:S01]  /*0980*/  FMUL.FTZ R13, R13, UR15 ;  /* 0x0000000f0d0d7c20 */ /* 0x000fe20008410000 */
[----:B------:R-:W-:Y:S02]  /*0990*/  IMAD.U32 R14, R5, 0x10000, RZ ;  /* 0x00010000050e7824 */ /* 0x000fe400078e00ff */
[----:B------:R-:W-:Y:S01]  /*09a0*/  FMUL.FTZ R5, R10, UR15 ;  /* 0x0000000f0a057c20 */ /* 0x000fe20008410000 */
[----:B------:R-:W-:Y:S02]  /*09b0*/  IMAD.U32 R12, R4, 0x10000, RZ ;  /* 0x00010000040c7824 */ /* 0x000fe400078e00ff */
[----:B------:R-:W-:Y:S01]  /*09c0*/  FMUL.FTZ R4, R11, UR15 ;  /* 0x0000000f0b047c20 */ /* 0x000fe20008410000 */
[----:B------:R-:W-:Y:S02]  /*09d0*/  IMAD.U32 R8, R8, 0x10000, RZ ;  /* 0x0001000008087824 */ /* 0x000fe400078e00ff */
[----:B------:R-:W-:Y:S02]  /*09e0*/  IMAD.U32 R9, R9, 0x10000, RZ ;  /* 0x0001000009097824 */ /* 0x000fe400078e00ff */
[----:B------:R-:W-:Y:S01]  /*09f0*/  FMUL.FTZ R12, R12, R13 ;  /* 0x0000000d0c0c7220 */ /* 0x000fe20000410000 */
[----:B------:R-:W-:-:S02]  /*0a00*/  IMAD.U32 R15, R7, 0x10000, RZ ;  /* 0x00010000070f7824 */ /* 0x000fc400078e00ff */
[----:B------:R-:W-:Y:S01]  /*0a10*/  FMUL.FTZ R5, R8, R5 ;  /* 0x0000000508057220 */ /* 0x000fe20000410000 */
[----:B------:R-:W-:Y:S01]  /*0a20*/  FMUL.FTZ R9, R9, R4 ;  /* 0x0000000409097220 */ /* 0x000fe20000410000 */
[----:B------:R-:W-:Y:S01]  /*0a30*/  IADD3 R4, P0, R2, UR10, RZ ;  /* 0x0000000a02047c10 */ /* 0x000fe2000ff1e0ff */
[----:B------:R-:W-:Y:S02]  /*0a40*/  FMUL.FTZ R15, R15, UR15 ;  /* 0x0000000f0f0f7c20 */ /* 0x000fe40008410000 */
[----:B------:R-:W-:Y:S02]  /*0a50*/  F2FP.BF16.F32.PACK_AB R8, R5, R12 ;  /* 0x0000000c0508723e */ /* 0x000fe400000010ff */
[----:B------:R-:W-:Y:S01]  /*0a60*/  IADD3.X R5, R16, UR11, RZ, P0, !PT ;  /* 0x0000000b10057c10 */ /* 0x000fe200087fe4ff */
[----:B------:R-:W-:Y:S01]  /*0a70*/  FMUL.FTZ R14, R14, R15 ;  /* 0x0000000f0e0e7220 */ /* 0x000fe20000410000 */
[----:B------:R-:W-:-:S04]  /*0a80*/  IADD3 R3, P0, R3, UR5, RZ ;  /* 0x0000000503037c10 */ /* 0x000fc8000ff1e0ff */
[----:B------:R-:W-:Y:S01]  /*0a90*/  F2FP.BF16.F32.PACK_AB R9, R9, R14 ;  /* 0x0000000e0909723e */ /* 0x000fe200000010ff */
[C---:B------:R-:W-:Y:S02]  /*0aa0*/  IMAD.SHL.U32 R2, R3.reuse, 0x4, RZ ;  /* 0x0000000403027824 */ /* 0x040fe400078e00ff */
[----:B------:R-:W-:Y:S01]  /*0ab0*/  IMAD.X R0, RZ, RZ, R0, P0 ;  /* 0x000000ffff007224 */ /* 0x000fe200000e0600 */
[C---:B------:R-:W-:Y:S01]  /*0ac0*/  ISETP.LT.U32.AND P1, PT, R3.reuse, 0x4000, PT ;  /* 0x000040000300780c */ /* 0x040fe20003f21070 */
[----:B------:R0:W-:Y:S01]  /*0ad0*/  STG.E.64 desc[UR12][R4.64], R8 ;  /* 0x0000000804007986 */ /* 0x0001e2000c101b0c */
[----:B------:R-:W-:Y:S02]  /*0ae0*/  ISETP.GE.U32.AND P0, PT, R2, UR14, PT ;  /* 0x0000000e02007c0c */ /* 0x000fe4000bf06070 */
[----:B------:R-:W-:Y:S02]  /*0af0*/  SHF.L.U64.HI R2, R3, 0x2, R0 ;  /* 0x0000000203027819 */ /* 0x000fe40000010200 */
[----:B------:R-:W-:-:S02]  /*0b00*/  ISETP.LT.U32.AND.EX P1, PT, R0, RZ, PT, P1 ;  /* 0x000000ff0000720c */ /* 0x000fc40003f21110 */
[----:B------:R-:W-:-:S13]  /*0b10*/  ISETP.GE.AND.EX P0, PT, R2, UR4, PT, P0 ;  /* 0x0000000402007c0c */ /* 0x000fda000bf06300 */
[----:B0-----:R-:W-:Y:S05]  /*0b20*/  @!P0 BRA P1, `(.L_x_7503) ;  /* 0xfffffffc00588947 */ /* 0x001fea000083ffff */
[----:B------:R-:W-:Y:S05]  /*0b30*/  EXIT ;  /* 0x000000000000794d */ /* 0x000fea0003800000 */
.L_x_7504:
        /* <DEDUP_REMOVED lines=12> */
.L_x_8146:


//--------------------- .text._ZN2at6native55_GLOBAL__N__de093ff9_22_ForeachBinaryOpList_cu_a911ec4325multi_tensor_apply_kernelINS1_18TensorListMetadataILi3EEENS1_24BinaryOpListAlphaFunctorIbLi3ELi2ELi2EEEJSt10multipliesIbEbEEEvT_T0_DpT1_ --------------------------
	.section	.text._ZN2at6native55_GLOBAL__N__de093ff9_22_ForeachBinaryOpList_cu_a911ec4325multi_tensor_apply_kernelINS1_18TensorListMetadataILi3EEENS1_24BinaryOpListAlphaFunctorIbLi3ELi2ELi2EEEJSt10multipliesIbEbEEEvT_T0_DpT1_,"ax",@progbits
	.align	128
.text._ZN2at6native55_GLOBAL__N__de093ff9_22_ForeachBinaryOpList_cu_a911ec4325multi_tensor_apply_kernelINS1_18TensorListMetadataILi3EEENS1_24BinaryOpListAlphaFunctorIbLi3ELi2ELi2EEEJSt10multipliesIbEbEEEvT_T0_DpT1_:
        .type           _ZN2at6native55_GLOBAL__N__de093ff9_22_ForeachBinaryOpList_cu_a911ec4325multi_tensor_apply_kernelINS1_18TensorListMetadataILi3EEENS1_24BinaryOpListAlphaFunctorIbLi3ELi2ELi2EEEJSt10multipliesIbEbEEEvT_T0_DpT1_,@function
        .size           _ZN2at6native55_GLOBAL__N__de093ff9_22_ForeachBinaryOpList_cu_a911ec4325multi_tensor_apply_kernelINS1_18TensorListMetadataILi3EEENS1_24BinaryOpListAlphaFunctorIbLi3ELi2ELi2EEEJSt10multipliesIbEbEEEvT_T0_DpT1_,(.L_x_8147 - _ZN2at6native55_GLOBAL__N__de093ff9_22_ForeachBinaryOpList_cu_a911ec4325multi_tensor_apply_kernelINS1_18TensorListMetadataILi3EEENS1_24BinaryOpListAlphaFunctorIbLi3ELi2ELi2EEEJSt10multipliesIbEbEEEvT_T0_DpT1_)
        .other          _ZN2at6native55_GLOBAL__N__de093ff9_22_ForeachBinaryOpList_cu_a911ec4325multi_tensor_apply_kernelINS1_18TensorListMetadataILi3EEENS1_24BinaryOpListAlphaFunctorIbLi3ELi2ELi2EEEJSt10multipliesIbEbEEEvT_T0_DpT1_,@"STO_CUDA_ENTRY STV_DEFAULT"
_ZN2at6native55_GLOBAL__N__de093ff9_22_ForeachBinaryOpList_cu_a911ec4325multi_tensor_apply_kernelINS1_18TensorListMetadataILi3EEENS1_24BinaryOpListAlphaFunctorIbLi3ELi2ELi2EEEJSt10multipliesIbEbEEEvT_T0_DpT1_:
        /* <DEDUP_REMOVED lines=32> */
.L_x_7506:
[----:B0-----:R-:W-:Y:S01]  /*0200*/  IADD3 R21, P0, R0, R16, RZ ;  /* 0x0000001000157210 */ /* 0x001fe20007f1e0ff */
[C---:B-1----:R-:W-:Y:S01]  /*0210*/  IMAD R18, R14.reuse, 0x3, RZ ;  /* 0x000000030e127824 */ /* 0x042fe200078e02ff */
[----:B------:R-:W-:Y:S02]  /*0220*/  PRMT R27, RZ, 0x7610, R27 ;  /* 0x00007610ff1b7816 */ /* 0x000fe4000000001b */
[C---:B------:R-:W-:Y:S01]  /*0230*/  ISETP.GE.U32.AND P2, PT, R21.reuse, 0x10000, PT ;  /* 0x000100001500780c */ /* 0x040fe20003f46070 */
[----:B------:R-:W-:Y:S01]  /*0240*/  IMAD.X R24, RZ, RZ, R17, P0 ;  /* 0x000000ffff187224 */ /* 0x000fe200000e0611 */
[----:B------:R-:W-:Y:S02]  /*0250*/  ISETP.LT.U32.AND P0, PT, R21, UR14, PT ;  /* 0x0000000e15007c0c */ /* 0x000fe4000bf01070 */
[----:B------:R-:W-:Y:S02]  /*0260*/  LEA R19, P4, R14, R21, 0x1 ;  /* 0x000000150e137211 */ /* 0x000fe400078808ff */
[----:B------:R-:W-:-:S02]  /*0270*/  ISETP.GE.U32.AND.EX P2, PT, R24, RZ, PT, P2 ;  /* 0x000000ff1800720c */ /* 0x000fc40003f46120 */
[-C--:B------:R-:W-:Y:S01]  /*0280*/  IADD3 R18, P5, R18, R21.reuse, RZ ;  /* 0x0000001512127210 */ /* 0x080fe20007fbe0ff */
[----:B------:R-:W-:Y:S01]  /*0290*/  IMAD.X R23, RZ, RZ, R24, P4 ;  /* 0x000000ffff177224 */ /* 0x000fe200020e0618 */
[----:B------:R-:W-:Y:S02]  /*02a0*/  ISETP.LT.AND.EX P2, PT, R24, UR5, !P2, P0 ;  /* 0x0000000518007c0c */ /* 0x000fe4000d741300 */
[----:B------:R-:W-:-:S04]  /*02b0*/  IADD3 R20, P0, R14, R21, RZ ;  /* 0x000000150e147210 */ /* 0x000fc80007f1e0ff */
[C---:B------:R-:W-:Y:S01]  /*02c0*/  ISETP.GE.U32.AND P3, PT, R20.reuse, 0x10000, PT ;  /* 0x000100001400780c */ /* 0x040fe20003f66070 */
[----:B------:R-:W-:Y:S01]  /*02d0*/  IMAD.X R25, RZ, RZ, R24, P0 ;  /* 0x000000ffff197224 */ /* 0x000fe200000e0618 */
[----:B------:R-:W-:-:S04]  /*02e0*/  ISETP.LT.U32.AND P1, PT, R20, UR14, PT ;  /* 0x0000000e14007c0c */ /* 0x000fc8000bf21070 */
[----:B------:R-:W-:Y:S02]  /*02f0*/  ISETP.GE.U32.AND.EX P3, PT, R25, RZ, PT, P3 ;  /* 0x000000ff1900720c */ /* 0x000fe40003f66130 */
[----:B------:R-:W-:Y:S02]  /*0300*/  @P2 IADD3 R2, P0, R21, UR17, RZ ;  /* 0x0000001115022c10 */ /* 0x000fe4000ff1e0ff */
[----:B------:R-:W-:Y:S02]  /*0310*/  ISETP.LT.AND.EX P3, PT, R25, UR5, !P3, P1 ;  /* 0x0000000519007c0c */ /* 0x000fe4000df61310 */
[----:B------:R-:W-:Y:S02]  /*0320*/  @P2 IADD3.X R3, R24, UR6, RZ, P0, !PT ;  /* 0x0000000618032c10 */ /* 0x000fe400087fe4ff */
[----:B------:R-:W-:Y:S02]  /*0330*/  ISETP.GE.U32.AND P0, PT, R19, 0x10000, PT ;  /* 0x000100001300780c */ /* 0x000fe40003f06070 */
[----:B------:R-:W-:Y:S01]  /*0340*/  @P2 IADD3 R4, P4, R21, UR16, RZ ;  /* 0x0000001015042c10 */ /* 0x000fe2000ff9e0ff */
[----:B------:R-:W-:Y:S01]  /*0350*/  IMAD.X R15, RZ, RZ, R24, P5 ;  /* 0x000000ffff0f7224 */ /* 0x000fe200028e0618 */
[----:B------:R-:W-:Y:S01]  /*0360*/  ISETP.LT.U32.AND P1, PT, R19, UR14, PT ;  /* 0x0000000e13007c0c */ /* 0x000fe2000bf21070 */
[----:B------:R0:W2:Y:S01]  /*0370*/  @P2 LDG.E.U8 R27, desc[UR12][R2.64] ;  /* 0x0000000c021b2981 */ /* 0x0000a2000c1e1100 */
[----:B------:R-:W-:-:S02]  /*0380*/  ISETP.GE.U32.AND.EX P0, PT, R23, RZ, PT, P0 ;  /* 0x000000ff1700720c */ /* 0x000fc40003f06100 */
[----:B------:R-:W-:Y:S02]  /*0390*/  @P2 IADD3.X R5, R24, UR8, RZ, P4, !PT ;  /* 0x0000000818052c10 */ /* 0x000fe4000a7fe4ff */
[----:B------:R-:W-:Y:S02]  /*03a0*/  ISETP.GE.U32.AND P4, PT, R18, 0x10000, PT ;  /* 0x000100001200780c */ /* 0x000fe40003f86070 */
[----:B------:R-:W-:Y:S02]  /*03b0*/  ISETP.LT.AND.EX P1, PT, R23, UR5, !P0, P1 ;  /* 0x0000000517007c0c */ /* 0x000fe4000c721310 */
[----:B------:R-:W-:Y:S02]  /*03c0*/  @P3 IADD3 R6, P5, R20, UR17, RZ ;  /* 0x0000001114063c10 */ /* 0x000fe4000ffbe0ff */
[----:B------:R-:W-:Y:S02]  /*03d0*/  ISETP.LT.U32.AND P0, PT, R18, UR14, PT ;  /* 0x0000000e12007c0c */ /* 0x000fe4000bf01070 */
[----:B------:R-:W-:-:S02]  /*03e0*/  ISETP.GE.U32.AND.EX P4, PT, R15, RZ, PT, P4 ;  /* 0x000000ff0f00720c */ /* 0x000fc40003f86140 */
[----:B------:R-:W-:Y:S02]  /*03f0*/  PRMT R22, RZ, 0x7610, R22 ;  /* 0x00007610ff167816 */ /* 0x000fe40000000016 */
[----:B------:R-:W-:Y:S02]  /*0400*/  @P3 IADD3.X R7, R25, UR6, RZ, P5, !PT ;  /* 0x0000000619073c10 */ /* 0x000fe4000affe4ff */
[----:B------:R-:W-:Y:S02]  /*0410*/  @P3 IADD3 R8, P5, R20, UR16, RZ ;  /* 0x0000001014083c10 */ /* 0x000fe4000ffbe0ff */
[----:B------:R-:W-:Y:S01]  /*0420*/  ISETP.LT.AND.EX P0, PT, R15, UR5, !P4, P0 ;  /* 0x000000050f007c0c */ /* 0x000fe2000e701300 */
[----:B------:R1:W3:Y:S01]  /*0430*/  @P2 LDG.E.U8 R22, desc[UR12][R4.64] ;  /* 0x0000000c04162981 */ /* 0x0002e2000c1e1100 */
[----:B------:R-:W-:Y:S02]  /*0440*/  PRMT R28, RZ, 0x7610, R28 ;  /* 0x00007610ff1c7816 */ /* 0x000fe4000000001c */
[----:B------:R-:W-:-:S02]  /*0450*/  @P3 IADD3.X R9, R25, UR8, RZ, P5, !PT ;  /* 0x0000000819093c10 */ /* 0x000fc4000affe4ff */
[----:B------:R-:W-:Y:S02]  /*0460*/  PRMT R26, RZ, 0x7610, R26 ;  /* 0x00007610ff1a7816 */ /* 0x000fe4000000001a */
[----:B0-----:R-:W-:Y:S01]  /*0470*/  @P1 IADD3 R2, P4, R19, UR16, RZ ;  /* 0x0000001013021c10 */ /* 0x001fe2000ff9e0ff */
[----:B------:R-:W4:Y:S01]  /*0480*/  @P3 LDG.E.U8 R28, desc[UR12][R8.64] ;  /* 0x0000000c081c3981 */ /* 0x000f22000c1e1100 */
[----:B------:R-:W-:Y:S02]  /*0490*/  PRMT R29, RZ, 0x7610, R29 ;  /* 0x00007610ff1d7816 */ /* 0x000fe4000000001d */
[----:B------:R-:W-:Y:S01]  /*04a0*/  @P1 IADD3.X R3, R23, UR8, RZ, P4, !PT ;  /* 0x0000000817031c10 */ /* 0x000fe2000a7fe4ff */
[----:B------:R0:W5:Y:S01]  /*04b0*/  @P3 LDG.E.U8 R26, desc[UR12][R6.64] ;  /* 0x0000000c061a3981 */ /* 0x000162000c1e1100 */
[----:B-1----:R-:W-:Y:S02]  /*04c0*/  @P1 IADD3 R4, P4, R19, UR17, RZ ;  /* 0x0000001113041c10 */ /* 0x002fe4000ff9e0ff */
[----:B------:R-:W-:Y:S01]  /*04d0*/  @P0 IADD3 R10, P5, R18, UR16, RZ ;  /* 0x00000010120a0c10 */ /* 0x000fe2000ffbe0ff */
[----:B------:R-:W5:Y:S01]  /*04e0*/  @P1 LDG.E.U8 R29, desc[UR12][R2.64] ;  /* 0x0000000c021d1981 */ /* 0x000f62000c1e1100 */
[----:B------:R-:W-:-:S02]  /*04f0*/  @P1 IADD3.X R5, R23, UR6, RZ, P4, !PT ;  /* 0x0000000617051c10 */ /* 0x000fc4000a7fe4ff */
[----:B------:R-:W-:Y:S02]  /*0500*/  @P0 IADD3 R12, P4, R18, UR17, RZ ;  /* 0x00000011120c0c10 */ /* 0x000fe4000ff9e0ff */
[----:B0-----:R-:W-:Y:S02]  /*0510*/  PRMT R6, RZ, 0x7610, R6 ;  /* 0x00007610ff067816 */ /* 0x001fe40000000006 */
[----:B------:R-:W-:Y:S02]  /*0520*/  PRMT R7, RZ, 0x7610, R7 ;  /* 0x00007610ff077816 */ /* 0x000fe40000000007 */
[C---:B------:R-:W-:Y:S02]  /*0530*/  @P0 IADD3.X R11, R15.reuse, UR8, RZ, P5, !PT ;  /* 0x000000080f0b0c10 */ /* 0x040fe4000affe4ff */
[----:B------:R-:W-:Y:S01]  /*0540*/  PRMT R8, RZ, 0x7610, R8 ;  /* 0x00007610ff087816 */ /* 0x000fe20000000008 */
[----:B------:R-:W5:Y:S01]  /*0550*/  @P1 LDG.E.U8 R6, desc[UR12][R4.64] ;  /* 0x0000000c04061981 */ /* 0x000f62000c1e1100 */
[----:B------:R-:W-:-:S03]  /*0560*/  @P0 IADD3.X R13, R15, UR6, RZ, P4, !PT ;  /* 0x000000060f0d0c10 */ /* 0x000fc6000a7fe4ff */
[----:B------:R-:W5:Y:S04]  /*0570*/  @P0 LDG.E.U8 R7, desc[UR12][R10.64] ;  /* 0x0000000c0a070981 */ /* 0x000f68000c1e1100 */
[----:B------:R0:W5:Y:S01]  /*0580*/  @P0 LDG.E.U8 R8, desc[UR12][R12.64] ;  /* 0x0000000c0c080981 */ /* 0x000162000c1e1100 */
[----:B------:R-:W-:Y:S01]  /*0590*/  ULDC.S8 UR4, c[0x0][0xe5a] ;  /* 0x0003968000047ab9 */ /* 0x000fe20000000200 */
[----:B------:R-:W-:Y:S01]  /*05a0*/  IMAD.WIDE.U32 R16, R14, 0x4, R16 ;  /* 0x000000040e107825 */ /* 0x000fe200078e0010 */
[----:B--2---:R-:W-:Y:S02]  /*05b0*/  LOP3.LUT P4, RZ, R27, 0xff, RZ, 0xc0, !PT ;  /* 0x000000ff1bff7812 */ /* 0x004fe4000788c0ff */
[----:B---3--:R-:W-:-:S04]  /*05c0*/  LOP3.LUT P5, RZ, R22, 0xff, RZ, 0xc0, !PT ;  /* 0x000000ff16ff7812 */ /* 0x008fc800078ac0ff */
[----:B------:R-:W-:Y:S02]  /*05d0*/  ISETP.NE.AND P6, PT, RZ, UR4, P5 ;  /* 0x00000004ff007c0c */ /* 0x000fe4000afc5270 */
[----:B----4-:R-:W-:Y:S02]  /*05e0*/  LOP3.LUT P5, RZ, R28, 0xff, RZ, 0xc0, !PT ;  /* 0x000000ff1cff7812 */ /* 0x010fe400078ac0ff */
[----:B------:R-:W-:Y:S02]  /*05f0*/  PLOP3.LUT P4, PT, P4, P6, PT, 0x80, 0x0 ;  /* 0x000000000000781c */ /* 0x000fe4000278d070 */
[----:B-----5:R-:W-:Y:S02]  /*0600*/  LOP3.LUT P6, RZ, R26, 0xff, RZ, 0xc0, !PT ;  /* 0x000000ff1aff7812 */ /* 0x020fe400078cc0ff */
[----:B------:R-:W-:Y:S02]  /*0610*/  ISETP.NE.AND P5, PT, RZ, UR4, P5 ;  /* 0x00000004ff007c0c */ /* 0x000fe4000afa5270 */
[----:B------:R-:W-:-:S02]  /*0620*/  @P2 SEL R9, RZ, 0x1, !P4 ;  /* 0x00000001ff092807 */ /* 0x000fc40006000000 */
[----:B------:R-:W-:Y:S02]  /*0630*/  LOP3.LUT P4, RZ, R29, 0xff, RZ, 0xc0, !PT ;  /* 0x000000ff1dff7812 */ /* 0x000fe4000788c0ff */
[----:B------:R-:W-:Y:S02]  /*0640*/  PLOP3.LUT P6, PT, P6, P5, PT, 0x80, 0x0 ;  /* 0x000000000000781c */ /* 0x000fe400037cb070 */
[----:B------:R-:W-:Y:S02]  /*0650*/  ISETP.NE.AND P4, PT, RZ, UR4, P4 ;  /* 0x00000004ff007c0c */ /* 0x000fe4000a785270 */
[----:B0-----:R-:W-:Y:S02]  /*0660*/  SEL R13, RZ, 0x1, !P6 ;  /* 0x00000001ff0d7807 */ /* 0x001fe40007000000 */
[----:B------:R-:W-:Y:S02]  /*0670*/  LOP3.LUT P5, RZ, R6, 0xff, RZ, 0xc0, !PT ;  /* 0x000000ff06ff7812 */ /* 0x000fe400078ac0ff */
[----:B------:R-:W-:-:S02]  /*0680*/  LOP3.LUT P6, RZ, R7, 0xff, RZ, 0xc0, !PT ;  /* 0x000000ff07ff7812 */ /* 0x000fc400078cc0ff */
[----:B------:R-:W-:Y:S02]  /*0690*/  PLOP3.LUT P4, PT, P5, P4, PT, 0x80, 0x0 ;  /* 0x000000000000781c */ /* 0x000fe40002f89070 */
[----:B------:R-:W-:Y:S02]  /*06a0*/  LOP3.LUT P5, RZ, R8, 0xff, RZ, 0xc0, !PT ;  /* 0x000000ff08ff7812 */ /* 0x000fe400078ac0ff */
[----:B------:R-:W-:-:S04]  /*06b0*/  ISETP.NE.AND P6, PT, RZ, UR4, P6 ;  /* 0x00000004ff007c0c */ /* 0x000fc8000b7c5270 */
[----:B------:R-:W-:Y:S02]  /*06c0*/  PLOP3.LUT P5, PT, P5, P6, PT, 0x80, 0x0 ;  /* 0x000000000000781c */ /* 0x000fe40002fad070 */
[----:B------:R-:W-:-:S04]  /*06d0*/  @P3 IADD3 R2, P6, R20, UR15, RZ ;  /* 0x0000000f14023c10 */ /* 0x000fc8000ffde0ff */
[----:B------:R-:W-:Y:S02]  /*06e0*/  @P3 IADD3.X R3, R25, UR10, RZ, P6, !PT ;  /* 0x0000000a19033c10 */ /* 0x000fe4000b7fe4ff */
[----:B------:R-:W-:-:S04]  /*06f0*/  @P2 IADD3 R6, P6, R21, UR15, RZ ;  /* 0x0000000f15062c10 */ /* 0x000fc8000ffde0ff */
[----:B------:R-:W-:Y:S02]  /*0700*/  @P2 IADD3.X R7, R24, UR10, RZ, P6, !PT ;  /* 0x0000000a18072c10 */ /* 0x000fe4000b7fe4ff */
[----:B------:R-:W-:-:S03]  /*0710*/  @P1 IADD3 R4, P6, R19, UR15, RZ ;  /* 0x0000000f13041c10 */ /* 0x000fc6000ffde0ff */
[----:B------:R2:W-:Y:S01]  /*0720*/  @P2 STG.E.U8 desc[UR12][R6.64], R9 ;  /* 0x0000000906002986 */ /* 0x0005e2000c10110c */
[----:B------:R-:W-:Y:S02]  /*0730*/  @P0 IADD3 R18, P2, R18, UR15, RZ ;  /* 0x0000000f12120c10 */ /* 0x000fe4000ff5e0ff */
[----:B------:R-:W-:Y:S02]  /*0740*/  @P1 IADD3.X R5, R23, UR10, RZ, P6, !PT ;  /* 0x0000000a17051c10 */ /* 0x000fe4000b7fe4ff */
[----:B------:R-:W-:Y:S02]  /*0750*/  SEL R21, RZ, 0x1, !P4 ;  /* 0x00000001ff157807 */ /* 0x000fe40006000000 */
[----:B------:R-:W-:Y:S02]  /*0760*/  @P0 IADD3.X R19, R15, UR10, RZ, P2, !PT ;  /* 0x0000000a0f130c10 */ /* 0x000fe400097fe4ff */
[----:B------:R-:W-:Y:S01]  /*0770*/  @P0 SEL R11, RZ, 0x1, !P5 ;  /* 0x00000001ff0b0807 */ /* 0x000fe20006800000 */
[----:B------:R2:W-:Y:S04]  /*0780*/  @P3 STG.E.U8 desc[UR12][R2.64], R13 ;  /* 0x0000000d02003986 */ /* 0x0005e8000c10110c */
[----:B------:R2:W-:Y:S01]  /*0790*/  @P1 STG.E.U8 desc[UR12][R4.64], R21 ;  /* 0x0000001504001986 */ /* 0x0005e2000c10110c */
[----:B------:R-:W-:-:S03]  /*07a0*/  ISETP.LT.U32.AND P1, PT, R16, UR14, PT ;  /* 0x0000000e10007c0c */ /* 0x000fc6000bf21070 */
[----:B------:R2:W-:Y:S01]  /*07b0*/  @P0 STG.E.U8 desc[UR12][R18.64], R11 ;  /* 0x0000000b12000986 */ /* 0x0005e2000c10110c */
[----:B------:R-:W-:Y:S02]  /*07c0*/  ISETP.GE.U32.AND P0, PT, R16, 0x10000, PT ;  /* 0x000100001000780c */ /* 0x000fe40003f06070 */
[C---:B------:R-:W-:Y:S02]  /*07d0*/  ISETP.LT.AND.EX P1, PT, R17.reuse, UR5, PT, P1 ;  /* 0x0000000511007c0c */ /* 0x040fe4000bf21310 */
[----:B------:R-:W-:-:S13]  /*07e0*/  ISETP.GE.U32.AND.EX P0, PT, R17, RZ, PT, P0 ;  /* 0x000000ff1100720c */ /* 0x000fda0003f06100 */
[----:B--2---:R-:W-:Y:S05]  /*07f0*/  @!P0 BRA P1, `(.L_x_7506) ;  /* 0xfffffff800808947 */ /* 0x004fea000083ffff */
[----:B------:R-:W-:Y:S05]  /*0800*/  EXIT ;  /* 0x000000000000794d */ /* 0x000fea0003800000 */
.L_x_7505:
[----:B------:R-:W0:Y:S02]  /*0810*/  S2R R9, SR_TID.X ;  /* 0x0000000000097919 */ /* 0x000e240000002100 */
[----:B0-----:R-:W-:-:S03]  /*0820*/  IMAD.WIDE.U32 R2, R9, 0x4, RZ ;  /* 0x0000000409027825 */ /* 0x001fc600078e00ff */
[----:B------:R-:W-:-:S04]  /*0830*/  ISETP.GE.U32.AND P0, PT, R2, UR14, PT ;  /* 0x0000000e02007c0c */ /* 0x000fc8000bf06070 */
[----:B------:R-:W-:-:S04]  /*0840*/  ISETP.GE.AND.EX P0, PT, R3, UR5, PT, P0 ;  /* 0x0000000503007c0c */ /* 0x000fc8000bf06300 */
[----:B------:R-:W-:-:S13]  /*0850*/  ISETP.GT.U32.OR P0, PT, R9, 0x3fff, P0 ;  /* 0x00003fff0900780c */ /* 0x000fda0000704470 */
[----:B------:R-:W-:Y:S05]  /*0860*/  @P0 EXIT ;  /* 0x000000000000094d */ /* 0x000fea0003800000 */
[----:B------:R-:W-:Y:S01]  /*0870*/  ULDC.S8 UR4, c[0x0][0xe5a] ;  /* 0x0003968000047ab9 */ /* 0x000fe20000000200 */
[----:B------:R-:W-:Y:S01]  /*0880*/  IMAD.MOV.U32 R10, RZ, RZ, RZ ;  /* 0x000000ffff0a7224 */ /* 0x000fe200078e00ff */
[----:B------:R-:W-:Y:S01]  /*0890*/  ISETP.NE.AND P4, PT, RZ, UR4, PT ;  /* 0x00000004ff007c0c */ /* 0x000fe2000bf85270 */
[----:B------:R-:W-:-:S12]  /*08a0*/  ULDC UR4, c[0x0][0x0] ;  /* 0x0000000000047ab9 */ /* 0x000fd80000000800 */
.L_x_7507:
        /* <DEDUP_REMOVED lines=8> */
[C---:B--2---:R-:W-:Y:S02]  /*0930*/  PRMT R6, R4.reuse, 0x7771, RZ ;  /* 0x0000777104067816 */ /* 0x044fe400000000ff */
[----:B------:R-:W-:Y:S02]  /*0940*/  PRMT R0, R4, 0x7770, RZ ;  /* 0x0000777004007816 */ /* 0x000fe400000000ff */
[----:B------:R-:W-:Y:S02]  /*0950*/  ISETP.NE.AND P2, PT, R6, RZ, P4 ;  /* 0x000000ff0600720c */ /* 0x000fe40002745270 */
[----:B------:R-:W-:Y:S02]  /*0960*/  PRMT R7, R4, 0x7772, RZ ;  /* 0x0000777204077816 */ /* 0x000fe400000000ff */
[----:B------:R-:W-:Y:S02]  /*0970*/  ISETP.NE.AND P1, PT, R0, RZ, P4 ;  /* 0x000000ff0000720c */ /* 0x000fe40002725270 */
[----:B------:R-:W-:-:S02]  /*0980*/  PRMT R6, R4, 0x7773, RZ ;  /* 0x0000777304067816 */ /* 0x000fc400000000ff */
[C---:B---3--:R-:W-:Y:S02]  /*0990*/  PRMT R0, R2.reuse, 0x7770, RZ ;  /* 0x0000777002007816 */ /* 0x048fe400000000ff */
[C---:B------:R-:W-:Y:S02]  /*09a0*/  PRMT R4, R2.reuse, 0x7771, RZ ;  /* 0x0000777102047816 */ /* 0x040fe400000000ff */
[----:B------:R-:W-:Y:S02]  /*09b0*/  ISETP.NE.AND P3, PT, R7, RZ, P4 ;  /* 0x000000ff0700720c */ /* 0x000fe40002765270 */
[----:B------:R-:W-:Y:S02]  /*09c0*/  PRMT R5, R2, 0x7772, RZ ;  /* 0x0000777202057816 */ /* 0x000fe400000000ff */
[----:B------:R-:W-:Y:S02]  /*09d0*/  ISETP.NE.AND P1, PT, R0, RZ, P1 ;  /* 0x000000ff0000720c */ /* 0x000fe40000f25270 */
[----:B------:R-:W-:-:S02]  /*09e0*/  ISETP.NE.AND P2, PT, R4, RZ, P2 ;  /* 0x000000ff0400720c */ /* 0x000fc40001745270 */
[----:B------:R-:W-:Y:S02]  /*09f0*/  ISETP.NE.AND P0, PT, R6, RZ, P4 ;  /* 0x000000ff0600720c */ /* 0x000fe40002705270 */
[----:B------:R-:W-:Y:S02]  /*0a00*/  PRMT R0, R2, 0x7773, RZ ;  /* 0x0000777302007816 */ /* 0x000fe400000000ff */
[----:B------:R-:W-:Y:S02]  /*0a10*/  ISETP.NE.AND P3, PT, R5, RZ, P3 ;  /* 0x000000ff0500720c */ /* 0x000fe40001f65270 */
[----:B------:R-:W-:Y:S02]  /*0a20*/  SEL R2, RZ, 0x1, !P1 ;  /* 0x00000001ff027807 */ /* 0x000fe40004800000 */
[----:B------:R-:W-:Y:S02]  /*0a30*/  SEL R3, RZ, 0x1, !P2 ;  /* 0x00000001ff037807 */ /* 0x000fe40005000000 */
[----:B------:R-:W-:-:S02]  /*0a40*/  ISETP.NE.AND P0, PT, R0, RZ, P0 ;  /* 0x000000ff0000720c */ /* 0x000fc40000705270 */
[----:B------:R-:W-:Y:S02]  /*0a50*/  SEL R0, RZ, 0x1, !P3 ;  /* 0x00000001ff007807 */ /* 0x000fe40005800000 */
[----:B------:R-:W-:Y:S02]  /*0a60*/  PRMT R3, R3, 0x7604, R2 ;  /* 0x0000760403037816 */ /* 0x000fe40000000002 */
[----:B------:R-:W-:Y:S02]  /*0a70*/  SEL R4, RZ, 0x1, !P0 ;  /* 0x00000001ff047807 */ /* 0x000fe40004000000 */
[----:B------:R-:W-:Y:S02]  /*0a80*/  IADD3 R9, P0, R9, UR4, RZ ;  /* 0x0000000409097c10 */ /* 0x000fe4000ff1e0ff */
[----:B------:R-:W-:Y:S02]  /*0a90*/  IADD3 R2, P1, R8, UR15, RZ ;  /* 0x0000000f08027c10 */ /* 0x000fe4000ff3e0ff */
[----:B------:R-:W-:Y:S01]  /*0aa0*/  PRMT R5, R0, 0x7054, R3 ;  /* 0x0000705400057816 */ /* 0x000fe20000000003 */
[----:B------:R-:W-:Y:S01]  /*0ab0*/  IMAD.SHL.U32 R0, R9, 0x4, RZ ;  /* 0x0000000409007824 */ /* 0x000fe200078e00ff */
[----:B------:R-:W-:Y:S01]  /*0ac0*/  IADD3.X R3, R11, UR10, RZ, P1, !PT ;  /* 0x0000000a0b037c10 */ /* 0x000fe20008ffe4ff */
[----:B------:R-:W-:Y:S01]  /*0ad0*/  IMAD.X R10, RZ, RZ, R10, P0 ;  /* 0x000000ffff0a7224 */ /* 0x000fe200000e060a */
[----:B------:R-:W-:-:S02]  /*0ae0*/  PRMT R5, R4, 0x654, R5 ;  /* 0x0000065404057816 */ /* 0x000fc40000000005 */
[----:B------:R-:W-:Y:S02]  /*0af0*/  ISETP.GE.U32.AND P0, PT, R0, UR14, PT ;  /* 0x0000000e00007c0c */ /* 0x000fe4000bf06070 */
[C---:B------:R-:W-:Y:S01]  /*0b00*/  ISETP.LT.U32.AND P1, PT, R9.reuse, 0x4000, PT ;  /* 0x000040000900780c */ /* 0x040fe20003f21070 */
[----:B------:R0:W-:Y:S01]  /*0b10*/  STG.E desc[UR12][R2.64], R5 ;  /* 0x0000000502007986 */ /* 0x0001e2000c10190c */
[----:B------:R-:W-:Y:S02]  /*0b20*/  SHF.L.U64.HI R0, R9, 0x2, R10 ;  /* 0x0000000209007819 */ /* 0x000fe4000001020a */
[----:B------:R-:W-:Y:S02]  /*0b30*/  ISETP.LT.U32.AND.EX P1, PT, R10, RZ, PT, P1 ;  /* 0x000000ff0a00720c */ /* 0x000fe40003f21110 */
[----:B------:R-:W-:-:S13]  /*0b40*/  ISETP.GE.AND.EX P0, PT, R0, UR5, PT, P0 ;  /* 0x0000000500007c0c */ /* 0x000fda000bf06300 */
[----:B0-----:R-:W-:Y:S05]  /*0b50*/  @!P0 BRA P1, `(.L_x_7507) ;  /* 0xfffffffc00548947 */ /* 0x001fea000083ffff */
[----:B------:R-:W-:Y:S05]  /*0b60*/  EXIT ;  /* 0x000000000000794d */ /* 0x000fea0003800000 */
.L_x_7508:
        /* <DEDUP_REMOVED lines=9> */
.L_x_8147:


//--------------------- .text._ZN2at6native55_GLOBAL__N__de093ff9_22_ForeachBinaryOpList_cu_a911ec4325multi_tensor_apply_kernelINS1_18TensorListMetadataILi3EEENS1_24BinaryOpListAlphaFunctorIN3c107complexIfEELi3ELi2ELi2EEEJSt10multipliesIS8_ES8_EEEvT_T0_DpT1_ --------------------------
	.section	.text._ZN2at6native55_GLOBAL__N__de093ff9_22_ForeachBinaryOpList_cu_a911ec4325multi_tensor_apply_kernelINS1_18TensorListMetadataILi3EEENS1_24BinaryOpListAlphaFunctorIN3c107complexIfEELi3ELi2ELi2EEEJSt10multipliesIS8_ES8_EEEvT_T0_DpT1_,"ax",@progbits
	.align	128
.text._ZN2at6native55_GLOBAL__N__de093ff9_22_ForeachBinaryOpList_cu_a911ec4325multi_tensor_apply_kernelINS1_18TensorListMetadataILi3EEENS1_24BinaryOpListAlphaFunctorIN3c107complexIfEELi3ELi2ELi2EEEJSt10multipliesIS8_ES8_EEEvT_T0_DpT1_:
        .type           _ZN2at6native55_GLOBAL__N__de093ff9_22_ForeachBinaryOpList_cu_a911ec4325multi_tensor_apply_kernelINS1_18TensorListMetadataILi3EEENS1_24BinaryOpListAlphaFunctorIN3c107complexIfEELi3ELi2ELi2EEEJSt10multipliesIS8_ES8_EEEvT_T0_DpT1_,@function
        .size           _ZN2at6native55_GLOBAL__N__de093ff9_22_ForeachBinaryOpList_cu_a911ec4325multi_tensor_apply_kernelINS1_18TensorListMetadataILi3EEENS1_24BinaryOpListAlphaFunctorIN3c107complexIfEELi3ELi2ELi2EEEJSt10multipliesIS8_ES8_EEEvT_T0_DpT1_,(.L_x_8148 - _ZN2at6native55_GLOBAL__N__de093ff9_22_ForeachBinaryOpList_cu_a911ec4325multi_tensor_apply_kernelINS1_18TensorListMetadataILi3EEENS1_24BinaryOpListAlphaFunctorIN3c107complexIfEELi3ELi2ELi2EEEJSt10multipliesIS8_ES8_EEEvT_T0_DpT1_)
        .other          _ZN2at6native55_GLOBAL__N__de093ff9_22_ForeachBinaryOpList_cu_a911ec4325multi_tensor_apply_kernelINS1_18TensorListMetadataILi3EEENS1_24BinaryOpListAlphaFunctorIN3c107complexIfEELi3ELi2ELi2EEEJSt10multipliesIS8_ES8_EEEvT_T0_DpT1_,@"STO_CUDA_ENTRY STV_DEFAULT"
_ZN2at6native55_GLOBAL__N__de093ff9_22_ForeachBinaryOpList_cu_a911ec4325multi_tensor_apply_kernelINS1_18TensorListMetadataILi3EEENS1_24BinaryOpListAlphaFunctorIN3c107complexIfEELi3ELi2ELi2EEEJSt10multipliesIS8_ES8_EEEvT_T0_DpT1_:
        /* <DEDUP_REMOVED lines=33> */
.L_x_7510:
[----:B01----:R-:W-:Y:S02]  /*0210*/  IADD3 R24, P1, R0, UR4, RZ ;  /* 0x0000000400187c10 */ /* 0x003fe4000ff3e0ff */
        /* <DEDUP_REMOVED lines=14> */
[----:B------:R-:W-:Y:S01]  /*0300*/  IMAD.U32 R9, RZ, RZ, UR13 ;  /* 0x0000000dff097e24 */ /* 0x000fe2000f8e00ff */
[----:B------:R-:W-:Y:S02]  /*0310*/  MOV R8, UR13 ;  /* 0x0000000d00087c02 */ /* 0x000fe40008000f00 */
[----:B------:R-:W-:Y:S02]  /*0320*/  CS2R R18, SRZ ;  /* 0x0000000000127805 */ /* 0x000fe4000001ff00 */
[----:B------:R-:W-:Y:S01]  /*0330*/  ISETP.GE.U32.AND P2, PT, R2, 0x10000, PT ;  /* 0x000100000200780c */ /* 0x000fe20003f46070 */
[----:B------:R-:W-:Y:S01]  /*0340*/  IMAD.X R3, RZ, RZ, R25, P1 ;  /* 0x000000ffff037224 */ /* 0x000fe200008e0619 */
[----:B0-----:R-:W-:Y:S02]  /*0350*/  LEA R6, P3, R9, R24, 0x1 ;  /* 0x0000001809067211 */ /* 0x001fe400078608ff */
[----:B------:R-:W-:-:S02]  /*0360*/  CS2R R16, SRZ ;  /* 0x0000000000107805 */ /* 0x000fc4000001ff00 */
[----:B------:R-:W-:Y:S01]  /*0370*/  ISETP.LT.U32.AND P1, PT, R2, UR16, PT ;  /* 0x0000001002007c0c */ /* 0x000fe2000bf21070 */
[----:B-1----:R-:W-:Y:S01]  /*0380*/  IMAD R5, R8, 0x3, RZ ;  /* 0x0000000308057824 */ /* 0x002fe200078e02ff */
[C---:B------:R-:W-:Y:S01]  /*0390*/  ISETP.GE.U32.AND.EX P2, PT, R3.reuse, RZ, PT, P2 ;  /* 0x000000ff0300720c */ /* 0x040fe20003f46120 */
[----:B------:R-:W-:Y:S01]  /*03a0*/  IMAD.X R7, RZ, RZ, R25, P3 ;  /* 0x000000ffff077224 */ /* 0x000fe200018e0619 */
[C---:B------:R-:W-:Y:S02]  /*03b0*/  ISETP.LT.U32.AND P3, PT, R6.reuse, UR16, PT ;  /* 0x0000001006007c0c */ /* 0x040fe4000bf61070 */
[----:B------:R-:W-:Y:S02]  /*03c0*/  ISETP.LT.AND.EX P2, PT, R3, UR12, !P2, P1 ;  /* 0x0000000c03007c0c */ /* 0x000fe4000d741310 */
[----:B------:R-:W-:Y:S02]  /*03d0*/  ISETP.GE.U32.AND P1, PT, R6, 0x10000, PT ;  /* 0x000100000600780c */ /* 0x000fe40003f26070 */
[----:B------:R-:W-:-:S02]  /*03e0*/  IADD3 R4, P5, R5, R24, RZ ;  /* 0x0000001805047210 */ /* 0x000fc40007fbe0ff */
[----:B------:R-:W-:-:S03]  /*03f0*/  ISETP.GE.U32.AND.EX P1, PT, R7, RZ, PT, P1 ;  /* 0x000000ff0700720c */ /* 0x000fc60003f26110 */
[----:B------:R-:W-:Y:S01]  /*0400*/  IMAD.X R5, RZ, RZ, R25, P5 ;  /* 0x000000ffff057224 */ /* 0x000fe200028e0619 */
[----:B------:R-:W-:Y:S02]  /*0410*/  ISETP.LT.AND.EX P1, PT, R7, UR12, !P1, P3 ;  /* 0x0000000c07007c0c */ /* 0x000fe4000cf21330 */
[----:B------:R-:W-:Y:S02]  /*0420*/  ISETP.GE.U32.AND P3, PT, R4, 0x10000, PT ;  /* 0x000100000400780c */ /* 0x000fe40003f66070 */
[C---:B------:R-:W-:Y:S02]  /*0430*/  @P2 LEA R12, P5, R2.reuse, UR8, 0x3 ;  /* 0x00000008020c2c11 */ /* 0x040fe4000f8a18ff */
[C---:B------:R-:W-:Y:S02]  /*0440*/  @P2 LEA R26, P4, R2.reuse, UR6, 0x3 ;  /* 0x00000006021a2c11 */ /* 0x040fe4000f8818ff */
[----:B------:R-:W-:Y:S02]  /*0450*/  @P2 LEA.HI.X R13, R2, UR9, R3, 0x3, P5 ;  /* 0x00000009020d2c11 */ /* 0x000fe4000a8f1c03 */
[----:B------:R-:W-:-:S02]  /*0460*/  CS2R R10, SRZ ;  /* 0x00000000000a7805 */ /* 0x000fc4000001ff00 */
[----:B------:R-:W-:Y:S02]  /*0470*/  @P2 LEA.HI.X R27, R2, UR7, R3, 0x3, P4 ;  /* 0x00000007021b2c11 */ /* 0x000fe4000a0f1c03 */
[----:B------:R-:W-:Y:S02]  /*0480*/  ISETP.LT.U32.AND P4, PT, R4, UR16, PT ;  /* 0x0000001004007c0c */ /* 0x000fe4000bf81070 */
[----:B------:R-:W-:Y:S02]  /*0490*/  CS2R R8, SRZ ;  /* 0x0000000000087805 */ /* 0x000fe4000001ff00 */
[C---:B------:R-:W-:Y:S01]  /*04a0*/  @P1 LEA R20, P5, R6.reuse, UR8, 0x3 ;  /* 0x0000000806141c11 */ /* 0x040fe2000f8a18ff */
[----:B------:R-:W4:Y:S01]  /*04b0*/  @P2 LDG.E.64 R18, desc[UR14][R12.64] ;  /* 0x0000000e0c122981 */ /* 0x000f22000c1e1b00 */
[C---:B------:R-:W-:Y:S02]  /*04c0*/  ISETP.GE.U32.AND.EX P3, PT, R5.reuse, RZ, PT, P3 ;  /* 0x000000ff0500720c */ /* 0x040fe40003f66130 */
[----:B------:R-:W-:Y:S01]  /*04d0*/  @P1 LEA.HI.X R21, R6, UR9, R7, 0x3, P5 ;  /* 0x0000000906151c11 */ /* 0x000fe2000a8f1c07 */
[----:B------:R0:W5:Y:S01]  /*04e0*/  @P2 LDG.E.64 R16, desc[UR14][R26.64] ;  /* 0x0000000e1a102981 */ /* 0x000162000c1e1b00 */
[----:B------:R-:W-:-:S02]  /*04f0*/  ISETP.LT.AND.EX P4, PT, R5, UR12, !P3, P4 ;  /* 0x0000000c05007c0c */ /* 0x000fc4000df81340 */
[C---:B------:R-:W-:Y:S01]  /*0500*/  @P1 LEA R28, P3, R6.reuse, UR6, 0x3 ;  /* 0x00000006061c1c11 */ /* 0x040fe2000f8618ff */
[----:B------:R2:W5:Y:S03]  /*0510*/  @P1 LDG.E.64 R10, desc[UR14][R20.64] ;  /* 0x0000000e140a1981 */ /* 0x000566000c1e1b00 */
[----:B------:R-:W-:-:S05]  /*0520*/  @P1 LEA.HI.X R29, R6, UR7, R7, 0x3, P3 ;  /* 0x00000007061d1c11 */ /* 0x000fca00098f1c07 */
[----:B------:R1:W5:Y:S02]  /*0530*/  @P1 LDG.E.64 R8, desc[UR14][R28.64] ;  /* 0x0000000e1c081981 */ /* 0x000364000c1e1b00 */
[----:B0-----:R-:W-:-:S04]  /*0540*/  @P4 LEA R26, P3, R4, UR6, 0x3 ;  /* 0x00000006041a4c11 */ /* 0x001fc8000f8618ff */
[----:B------:R-:W-:Y:S02]  /*0550*/  @P4 LEA.HI.X R27, R4, UR7, R5, 0x3, P3 ;  /* 0x00000007041b4c11 */ /* 0x000fe400098f1c05 */
[----:B------:R-:W-:-:S06]  /*0560*/  CS2R R12, SRZ ;  /* 0x00000000000c7805 */ /* 0x000fcc000001ff00 */
[----:B------:R0:W5:Y:S01]  /*0570*/  @P4 LDG.E.64 R12, desc[UR14][R26.64] ;  /* 0x0000000e1a0c4981 */ /* 0x000162000c1e1b00 */
[----:B--2---:R-:W-:-:S04]  /*0580*/  FMUL.FTZ R20, R14, UR19 ;  /* 0x000000130e147c20 */ /* 0x004fc80008410000 */
[C---:B------:R-:W-:Y:S01]  /*0590*/  FFMA.FTZ R21, R15.reuse, UR18, R20 ;  /* 0x000000120f157c23 */ /* 0x040fe20008010014 */
[----:B------:R-:W-:-:S04]  /*05a0*/  FMUL.FTZ R15, R15, UR19 ;  /* 0x000000130f0f7c20 */ /* 0x000fc80008410000 */
[----:B------:R-:W-:Y:S01]  /*05b0*/  FFMA.FTZ R14, R14, UR18, -R15 ;  /* 0x000000120e0e7c23 */ /* 0x000fe2000801080f */
[-C--:B---3--:R-:W-:Y:S01]  /*05c0*/  FMUL.FTZ R15, R21, R23.reuse ;  /* 0x00000017150f7220 */ /* 0x088fe20000410000 */
[----:B------:R-:W-:Y:S02]  /*05d0*/  @P4 LEA R20, P3, R4, UR8, 0x3 ;  /* 0x0000000804144c11 */ /* 0x000fe4000f8618ff */
[C---:B-1----:R-:W-:Y:S01]  /*05e0*/  FMUL.FTZ R28, R14.reuse, R23 ;  /* 0x000000170e1c7220 */ /* 0x042fe20000410000 */
[----:B------:R-:W-:-:S03]  /*05f0*/  FFMA.FTZ R14, R14, R22, -R15 ;  /* 0x000000160e0e7223 */ /* 0x000fc6000001080f */
[----:B------:R-:W-:Y:S01]  /*0600*/  FFMA.FTZ R15, R21, R22, R28 ;  /* 0x00000016150f7223 */ /* 0x000fe2000001001c */
[----:B------:R-:W-:Y:S02]  /*0610*/  CS2R R22, SRZ ;  /* 0x0000000000167805 */ /* 0x000fe4000001ff00 */
[----:B------:R-:W-:-:S05]  /*0620*/  @P4 LEA.HI.X R21, R4, UR9, R5, 0x3, P3 ;  /* 0x0000000904154c11 */ /* 0x000fca00098f1c05 */
[----:B------:R-:W2:Y:S01]  /*0630*/  @P4 LDG.E.64 R22, desc[UR14][R20.64] ;  /* 0x0000000e14164981 */ /* 0x000ea2000c1e1b00 */
[----:B0-----:R-:W-:-:S04]  /*0640*/  @P0 LEA R26, P3, R24, UR10, 0x3 ;  /* 0x0000000a181a0c11 */ /* 0x001fc8000f8618ff */
[----:B------:R-:W-:Y:S02]  /*0650*/  @P0 LEA.HI.X R27, R24, UR11, R25, 0x3, P3 ;  /* 0x0000000b181b0c11 */ /* 0x000fe400098f1c19 */
[----:B------:R-:W-:-:S04]  /*0660*/  @P2 LEA R28, P3, R2, UR10, 0x3 ;  /* 0x0000000a021c2c11 */ /* 0x000fc8000f8618ff */
[----:B------:R-:W-:Y:S02]  /*0670*/  @P2 LEA.HI.X R29, R2, UR11, R3, 0x3, P3 ;  /* 0x0000000b021d2c11 */ /* 0x000fe400098f1c03 */
[----:B------:R-:W-:Y:S01]  /*0680*/  @P1 LEA R24, P5, R6, UR10, 0x3 ;  /* 0x0000000a06181c11 */ /* 0x000fe2000f8a18ff */
[----:B----4-:R-:W-:Y:S01]  /*0690*/  FMUL.FTZ R2, R18, UR19 ;  /* 0x0000001312027c20 */ /* 0x010fe20008410000 */
[----:B------:R-:W-:-:S03]  /*06a0*/  FMUL.FTZ R3, R19, UR19 ;  /* 0x0000001313037c20 */ /* 0x000fc60008410000 */
[----:B------:R-:W-:Y:S01]  /*06b0*/  FFMA.FTZ R19, R19, UR18, R2 ;  /* 0x0000001213137c23 */ /* 0x000fe20008010002 */
[----:B------:R-:W-:Y:S01]  /*06c0*/  FFMA.FTZ R18, R18, UR18, -R3 ;  /* 0x0000001212127c23 */ /* 0x000fe20008010803 */
[----:B-----5:R-:W-:Y:S01]  /*06d0*/  FMUL.FTZ R2, R10, UR19 ;  /* 0x000000130a027c20 */ /* 0x020fe20008410000 */
[C---:B------:R-:W-:Y:S01]  /*06e0*/  FMUL.FTZ R3, R11.reuse, UR19 ;  /* 0x000000130b037c20 */ /* 0x040fe20008410000 */
[----:B------:R-:W-:Y:S02]  /*06f0*/  @P1 LEA.HI.X R25, R6, UR11, R7, 0x3, P5 ;  /* 0x0000000b06191c11 */ /* 0x000fe4000a8f1c07 */
[----:B------:R-:W-:Y:S01]  /*0700*/  FFMA.FTZ R11, R11, UR18, R2 ;  /* 0x000000120b0b7c23 */ /* 0x000fe20008010002 */
[----:B------:R-:W-:Y:S01]  /*0710*/  @P4 LEA R2, P3, R4, UR10, 0x3 ;  /* 0x0000000a04024c11 */ /* 0x000fe2000f8618ff */
[CC--:B------:R-:W-:Y:S01]  /*0720*/  FMUL.FTZ R7, R19.reuse, R17.reuse ;  /* 0x0000001113077220 */ /* 0x0c0fe20000410000 */
[----:B------:R-:W-:Y:S01]  /*0730*/  FMUL.FTZ R6, R18, R17 ;  /* 0x0000001112067220 */ /* 0x000fe20000410000 */
[----:B------:R-:W-:Y:S01]  /*0740*/  FFMA.FTZ R10, R10, UR18, -R3 ;  /* 0x000000120a0a7c23 */ /* 0x000fe20008010803 */
[----:B------:R-:W-:Y:S01]  /*0750*/  @P4 LEA.HI.X R3, R4, UR11, R5, 0x3, P3 ;  /* 0x0000000b04034c11 */ /* 0x000fe200098f1c05 */
[-C--:B------:R-:W-:Y:S01]  /*0760*/  FFMA.FTZ R4, R18, R16.reuse, -R7 ;  /* 0x0000001012047223 */ /* 0x080fe20000010807 */
[----:B------:R-:W-:Y:S01]  /*0770*/  FFMA.FTZ R5, R19, R16, R6 ;  /* 0x0000001013057223 */ /* 0x000fe20000010006 */
[-C--:B------:R-:W-:Y:S01]  /*0780*/  FMUL.FTZ R7, R11, R9.reuse ;  /* 0x000000090b077220 */ /* 0x080fe20000410000 */
[----:B------:R-:W-:Y:S01]  /*0790*/  FMUL.FTZ R6, R10, R9 ;  /* 0x000000090a067220 */ /* 0x000fe20000410000 */
[----:B------:R-:W-:-:S03]  /*07a0*/  UIMAD.WIDE.U32 UR4, UR13, 0x4, UR4 ;  /* 0x000000040d0478a5 */ /* 0x000fc6000f8e0004 */
[-C--:B------:R-:W-:Y:S01]  /*07b0*/  FFMA.FTZ R11, R11, R8.reuse, R6 ;  /* 0x000000080b0b7223 */ /* 0x080fe20000010006 */
[----:B------:R-:W-:Y:S01]  /*07c0*/  FFMA.FTZ R10, R10, R8, -R7 ;  /* 0x000000080a0a7223 */ /* 0x000fe20000010807 */
[----:B------:R-:W-:Y:S02]  /*07d0*/  UISETP.LT.U32.AND UP1, UPT, UR4, UR16, UPT ;  /* 0x000000100400728c */ /* 0x000fe4000bf21070 */
[----:B------:R-:W-:Y:S01]  /*07e0*/  UISETP.GE.U32.AND UP0, UPT, UR4, 0x10000, UPT ;  /* 0x000100000400788c */ /* 0x000fe2000bf06070 */
[----:B------:R1:W-:Y:S01]  /*07f0*/  @P0 STG.E.64 desc[UR14][R26.64], R14 ;  /* 0x0000000e1a000986 */ /* 0x0003e2000c101b0e */
[----:B------:R-:W-:Y:S02]  /*0800*/  IMAD.U32 R7, RZ, RZ, UR5 ;  /* 0x00000005ff077e24 */ /* 0x000fe4000f8e00ff */
[----:B------:R-:W-:Y:S01]  /*0810*/  UISETP.GE.U32.AND.EX UP0, UPT, UR5, URZ, UPT, UP0 ;  /* 0x0000003f0500728c */ /* 0x000fe2000bf06100 */
[----:B------:R1:W-:Y:S01]  /*0820*/  @P2 STG.E.64 desc[UR14][R28.64], R4 ;  /* 0x000000041c002986 */ /* 0x0003e2000c101b0e */
[----:B------:R-:W-:-:S03]  /*0830*/  PLOP3.LUT P0, PT, PT, PT, UP1, 0x80, 0x0 ;  /* 0x000000000000781c */ /* 0x000fc60003f0f018 */
[----:B------:R1:W-:Y:S01]  /*0840*/  @P1 STG.E.64 desc[UR14][R24.64], R10 ;  /* 0x0000000a18001986 */ /* 0x0003e2000c101b0e */
[----:B------:R-:W-:Y:S02]  /*0850*/  ISETP.LT.AND.EX P0, PT, R7, UR12, PT, P0 ;  /* 0x0000000c07007c0c */ /* 0x000fe4000bf01300 */
[----:B------:R-:W-:Y:S01]  /*0860*/  PLOP3.LUT P1, PT, PT, PT, UP0, 0x80, 0x0 ;  /* 0x000000000000781c */ /* 0x000fe20003f2f008 */
[----:B--2---:R-:W-:Y:S01]  /*0870*/  FMUL.FTZ R16, R22, UR19 ;  /* 0x0000001316107c20 */ /* 0x004fe20008410000 */
[----:B------:R-:W-:-:S03]  /*0880*/  FMUL.FTZ R9, R23, UR19 ;  /* 0x0000001317097c20 */ /* 0x000fc60008410000 */
[----:B------:R-:W-:Y:S01]  /*0890*/  FFMA.FTZ R16, R23, UR18, R16 ;  /* 0x0000001217107c23 */ /* 0x000fe20008010010 */
[----:B------:R-:W-:-:S03]  /*08a0*/  FFMA.FTZ R9, R22, UR18, -R9 ;  /* 0x0000001216097c23 */ /* 0x000fc60008010809 */
[-C--:B------:R-:W-:Y:S01]  /*08b0*/  FMUL.FTZ R6, R16, R13.reuse ;  /* 0x0000000d10067220 */ /* 0x080fe20000410000 */
[----:B------:R-:W-:-:S03]  /*08c0*/  FMUL.FTZ R13, R9, R13 ;  /* 0x0000000d090d7220 */ /* 0x000fc60000410000 */
[-C--:B------:R-:W-:Y:S01]  /*08d0*/  FFMA.FTZ R8, R9, R12.reuse, -R6 ;  /* 0x0000000c09087223 */ /* 0x080fe20000010806 */
[----:B------:R-:W-:-:S05]  /*08e0*/  FFMA.FTZ R9, R16, R12, R13 ;  /* 0x0000000c10097223 */ /* 0x000fca000001000d */
[----:B------:R1:W-:Y:S01]  /*08f0*/  @P4 STG.E.64 desc[UR14][R2.64], R8 ;  /* 0x0000000802004986 */ /* 0x0003e2000c101b0e */
[----:B------:R-:W-:Y:S01]  /*0900*/  MOV R6, UR4 ;  /* 0x0000000400067c02 */ /* 0x000fe20008000f00 */
[----:B------:R-:W-:Y:S06]  /*0910*/  @!P1 BRA P0, `(.L_x_7510) ;  /* 0xfffffff8003c9947 */ /* 0x000fec000003ffff */
[----:B------:R-:W-:Y:S05]  /*0920*/  EXIT ;  /* 0x000000000000794d */ /* 0x000fea0003800000 */
.L_x_7509:
        /* <DEDUP_REMOVED lines=9> */
.L_x_7511:
[C---:B------:R-:W-:Y:S02]  /*09c0*/  SHF.L.U32 R2, R0.reuse, 0x5, RZ ;  /* 0x0000000500027819 */ /* 0x040fe400000006ff */
[----:B------:R-:W-:Y:S02]  /*09d0*/  SHF.L.U64.HI R20, R0, 0x5, R3 ;  /* 0x0000000500147819 */ /* 0x000fe40000010203 */
        /* <DEDUP_REMOVED lines=8> */
[----:B--2---:R-:W-:Y:S01]  /*0a60*/  FMUL.FTZ R21, R13, UR19 ;  /* 0x000000130d157c20 */ /* 0x004fe20008410000 */
[----:B------:R-:W-:-:S03]  /*0a70*/  FMUL.FTZ R26, R12, UR19 ;  /* 0x000000130c1a7c20 */ /* 0x000fc60008410000 */
[----:B------:R-:W-:Y:S01]  /*0a80*/  FFMA.FTZ R12, R12, UR18, -R21 ;  /* 0x000000120c0c7c23 */ /* 0x000fe20008010815 */
[----:B------:R-:W-:Y:S01]  /*0a90*/  FFMA.FTZ R26, R13, UR18, R26 ;  /* 0x000000120d1a7c23 */ /* 0x000fe2000801001a */
[----:B------:R-:W-:Y:S01]  /*0aa0*/  FMUL.FTZ R27, R15, UR19 ;  /* 0x000000130f1b7c20 */ /* 0x000fe20008410000 */
[C---:B------:R-:W-:Y:S01]  /*0ab0*/  FMUL.FTZ R28, R14.reuse, UR19 ;  /* 0x000000130e1c7c20 */ /* 0x040fe20008410000 */
[C---:B----4-:R-:W-:Y:S01]  /*0ac0*/  FMUL.FTZ R21, R17.reuse, R12 ;  /* 0x0000000c11157220 */ /* 0x050fe20000410000 */
[-C--:B------:R-:W-:Y:S01]  /*0ad0*/  FMUL.FTZ R13, R17, R26.reuse ;  /* 0x0000001a110d7220 */ /* 0x080fe20000410000 */
[----:B------:R-:W-:Y:S01]  /*0ae0*/  FFMA.FTZ R14, R14, UR18, -R27 ;  /* 0x000000120e0e7c23 */ /* 0x000fe2000801081b */
[----:B------:R-:W-:Y:S01]  /*0af0*/  FFMA.FTZ R28, R15, UR18, R28 ;  /* 0x000000120f1c7c23 */ /* 0x000fe2000801001c */
[C---:B------:R-:W-:Y:S01]  /*0b00*/  FFMA.FTZ R17, R16.reuse, R26, R21 ;  /* 0x0000001a10117223 */ /* 0x040fe20000010015 */
[----:B------:R-:W-:Y:S01]  /*0b10*/  FFMA.FTZ R16, R16, R12, -R13 ;  /* 0x0000000c10107223 */ /* 0x000fe2000001080d */
[----:B---3--:R-:W-:Y:S01]  /*0b20*/  FMUL.FTZ R13, R5, UR19 ;  /* 0x00000013050d7c20 */ /* 0x008fe20008410000 */
[C---:B------:R-:W-:Y:S01]  /*0b30*/  FMUL.FTZ R21, R19.reuse, R14 ;  /* 0x0000000e13157220 */ /* 0x040fe20000410000 */
[C---:B------:R-:W-:Y:S01]  /*0b40*/  FMUL.FTZ R12, R4.reuse, UR19 ;  /* 0x00000013040c7c20 */ /* 0x040fe20008410000 */
[-C--:B------:R-:W-:Y:S01]  /*0b50*/  FMUL.FTZ R15, R19, R28.reuse ;  /* 0x0000001c130f7220 */ /* 0x080fe20000410000 */
[----:B------:R-:W-:Y:S01]  /*0b60*/  FFMA.FTZ R13, R4, UR18, -R13 ;  /* 0x00000012040d7c23 */ /* 0x000fe2000801080d */
[----:B------:R-:W-:Y:S01]  /*0b70*/  FFMA.FTZ R19, R18, R28, R21 ;  /* 0x0000001c12137223 */ /* 0x000fe20000010015 */
[----:B------:R-:W-:Y:S01]  /*0b80*/  FMUL.FTZ R4, R6, UR19 ;  /* 0x0000001306047c20 */ /* 0x000fe20008410000 */
[----:B------:R-:W-:Y:S01]  /*0b90*/  FFMA.FTZ R12, R5, UR18, R12 ;  /* 0x00000012050c7c23 */ /* 0x000fe2000801000c */
[----:B------:R-:W-:Y:S01]  /*0ba0*/  FMUL.FTZ R21, R7, UR19 ;  /* 0x0000001307157c20 */ /* 0x000fe20008410000 */
[----:B------:R-:W-:Y:S01]  /*0bb0*/  FFMA.FTZ R18, R18, R14, -R15 ;  /* 0x0000000e12127223 */ /* 0x000fe2000001080f */
[-C--:B-----5:R-:W-:Y:S01]  /*0bc0*/  FMUL.FTZ R15, R9, R13.reuse ;  /* 0x0000000d090f7220 */ /* 0x0a0fe20000410000 */
[----:B------:R-:W-:Y:S01]  /*0bd0*/  FFMA.FTZ R7, R7, UR18, R4 ;  /* 0x0000001207077c23 */ /* 0x000fe20008010004 */
[-C--:B------:R-:W-:Y:S01]  /*0be0*/  FMUL.FTZ R5, R9, R12.reuse ;  /* 0x0000000c09057220 */ /* 0x080fe20000410000 */
[----:B------:R-:W-:Y:S01]  /*0bf0*/  FFMA.FTZ R21, R6, UR18, -R21 ;  /* 0x0000001206157c23 */ /* 0x000fe20008010815 */
[----:B------:R-:W-:Y:S01]  /*0c00*/  IADD3 R4, P0, R2, UR10, RZ ;  /* 0x0000000a02047c10 */ /* 0x000fe2000ff1e0ff */
[C---:B------:R-:W-:Y:S01]  /*0c10*/  FFMA.FTZ R9, R8.reuse, R12, R15 ;  /* 0x0000000c08097223 */ /* 0x040fe2000001000f */
[----:B------:R-:W-:Y:S01]  /*0c20*/  FFMA.FTZ R8, R8, R13, -R5 ;  /* 0x0000000d08087223 */ /* 0x000fe20000010805 */
[C---:B------:R-:W-:Y:S01]  /*0c30*/  FMUL.FTZ R15, R11.reuse, R21 ;  /* 0x000000150b0f7220 */ /* 0x040fe20000410000 */
[----:B------:R-:W-:Y:S01]  /*0c40*/  IADD3.X R5, R20, UR11, RZ, P0, !PT ;  /* 0x0000000b14057c10 */ /* 0x000fe200087fe4ff */
[-C--:B------:R-:W-:Y:S01]  /*0c50*/  FMUL.FTZ R2, R11, R7.reuse ;  /* 0x000000070b027220 */ /* 0x080fe20000410000 */
[----:B------:R-:W-:Y:S01]  /*0c60*/  IADD3 R0, P0, R0, UR4, RZ ;  /* 0x0000000400007c10 */ /* 0x000fe2000ff1e0ff */
[----:B------:R-:W-:-:S02]  /*0c70*/  FFMA.FTZ R11, R10, R7, R15 ;  /* 0x000000070a0b7223 */ /* 0x000fc4000001000f */
[----:B------:R-:W-:Y:S02]  /*0c80*/  FFMA.FTZ R10, R10, R21, -R2 ;  /* 0x000000150a0a7223 */ /* 0x000fe40000010802 */
[C---:B------:R-:W-:Y:S01]  /*0c90*/  IMAD.SHL.U32 R2, R0.reuse, 0x4, RZ ;  /* 0x0000000400027824 */ /* 0x040fe200078e00ff */
[----:B------:R-:W-:Y:S01]  /*0ca0*/  IADD3.X R3, RZ, R3, RZ, P0, !PT ;  /* 0x00000003ff037210 */ /* 0x000fe200007fe4ff */
[----:B------:R0:W-:Y:S01]  /*0cb0*/  STG.E.128 desc[UR14][R4.64], R16 ;  /* 0x0000001004007986 */ /* 0x0001e2000c101d0e */
[----:B------:R-:W-:Y:S02]  /*0cc0*/  ISETP.LT.U32.AND P1, PT, R0, 0x4000, PT ;  /* 0x000040000000780c */ /* 0x000fe40003f21070 */
[----:B------:R-:W-:Y:S01]  /*0cd0*/  ISETP.GE.U32.AND P0, PT, R2, UR16, PT ;  /* 0x0000001002007c0c */ /* 0x000fe2000bf06070 */
[----:B------:R0:W-:Y:S01]  /*0ce0*/  STG.E.128 desc[UR14][R4.64+0x10], R8 ;  /* 0x0000100804007986 */ /* 0x0001e2000c101d0e */
[----:B------:R-:W-:Y:S02]  /*0cf0*/  SHF.L.U64.HI R2, R0, 0x2, R3 ;  /* 0x0000000200027819 */ /* 0x000fe40000010203 */
[----:B------:R-:W-:-:S02]  /*0d00*/  ISETP.LT.U32.AND.EX P1, PT, R3, RZ, PT, P1 ;  /* 0x000000ff0300720c */ /* 0x000fc40003f21110 */
[----:B------:R-:W-:-:S13]  /*0d10*/  ISETP.GE.AND.EX P0, PT, R2, UR12, PT, P0 ;  /* 0x0000000c02007c0c */ /* 0x000fda000bf06300 */
[----:B0-----:R-:W-:Y:S05]  /*0d20*/  @!P0 BRA P1, `(.L_x_7511) ;  /* 0xfffffffc00248947 */ /* 0x001fea000083ffff */
[----:B------:R-:W-:Y:S05]  /*0d30*/  EXIT ;  /* 0x000000000000794d */ /* 0x000fea0003800000 */
.L_x_7512:
        /* <DEDUP_REMOVED lines=12> */
.L_x_8148:


//--------------------- .text._ZN2at6native55_GLOBAL__N__de093ff9_22_ForeachBinaryOpList_cu_a911ec4325multi_tensor_apply_kernelINS1_18TensorListMetadataILi3EEENS1_24BinaryOpListAlphaFunctorIN3c107complexIdEELi3ELi2ELi2EEEJSt10multipliesIS8_ES8_EEEvT_T0_DpT1_ --------------------------
	.section	.text._ZN2at6native55_GLOBAL__N__de093ff9_22_ForeachBinaryOpList_cu_a911ec4325multi_tensor_apply_kernelINS1_18TensorListMetadataILi3EEENS1_24BinaryOpListAlphaFunctorIN3c107complexIdEELi3ELi2ELi2EEEJSt10multipliesIS8_ES8_EEEvT_T0_DpT1_,"ax",@progbits
	.align	128
.text._ZN2at6native55_GLOBAL__N__de093ff9_22_ForeachBinaryOpList_cu_a911ec4325multi_tensor_apply_kernelINS1_18TensorListMetadataILi3EEENS1_24BinaryOpListAlphaFunctorIN3c107complexIdEELi3ELi2ELi2EEEJSt10multipliesIS8_ES8_EEEvT_T0_DpT1_:
        .type           _ZN2at6native55_GLOBAL__N__de093ff9_22_ForeachBinaryOpList_cu_a911ec4325multi_tensor_apply_kernelINS1_18TensorListMetadataILi3EEENS1_24BinaryOpListAlphaFunctorIN3c107complexIdEELi3ELi2ELi2EEEJSt10multipliesIS8_ES8_EEEvT_T0_DpT1_,@function
        .size           _ZN2at6native55_GLOBAL__N__de093ff9_22_ForeachBinaryOpList_cu_a911ec4325multi_tensor_apply_kernelINS1_18TensorListMetadataILi3EEENS1_24BinaryOpListAlphaFunctorIN3c107complexIdEELi3ELi2ELi2EEEJSt10multipliesIS8_ES8_EEEvT_T0_DpT1_,(.L_x_8149 - _ZN2at6native55_GLOBAL__N__de093ff9_22_ForeachBinaryOpList_cu_a911ec4325multi_tensor_apply_kernelINS1_18TensorListMetadataILi3EEENS1_24BinaryOpListAlphaFunctorIN3c107complexIdEELi3ELi2ELi2EEEJSt10multipliesIS8_ES8_EEEvT_T0_DpT1_)
        .other          _ZN2at6native55_GLOBAL__N__de093ff9_22_ForeachBinaryOpList_cu_a911ec4325multi_tensor_apply_kernelINS1_18TensorListMetadataILi3EEENS1_24BinaryOpListAlphaFunctorIN3c107complexIdEELi3ELi2ELi2EEEJSt10multipliesIS8_ES8_EEEvT_T0_DpT1_,@"STO_CUDA_ENTRY STV_DEFAULT"
_ZN2at6native55_GLOBAL__N__de093ff9_22_ForeachBinaryOpList_cu_a911ec4325multi_tensor_apply_kernelINS1_18TensorListMetadataILi3EEENS1_24BinaryOpListAlphaFunctorIN3c107complexIdEELi3ELi2ELi2EEEJSt10multipliesIS8_ES8_EEEvT_T0_DpT1_:
        /* <DEDUP_REMOVED lines=34> */
.L_x_7514:
[----:B0-----:R-:W-:Y:S02]  /*0220*/  IADD3 R37, P1, R36, UR4, RZ ;  /* 0x0000000424257c10 */ /* 0x001fe4000ff3e0ff */
[----:B------:R-:W-:Y:S02]  /*0230*/  CS2R R10, SRZ ;  /* 0x00000000000a7805 */ /* 0x000fe4000001ff00 */
[----:B------:R-:W-:Y:S02]  /*0240*/  CS2R R8, SRZ ;  /* 0x0000000000087805 */ /* 0x000fe4000001ff00 */
[C---:B------:R-:W-:Y:S01]  /*0250*/  ISETP.GE.U32.AND P0, PT, R37.reuse, 0x10000, PT ;  /* 0x000100002500780c */ /* 0x040fe20003f06070 */
[----:B-1----:R-:W-:Y:S01]  /*0260*/  IMAD.X R32, RZ, RZ, UR5, P1 ;  /* 0x00000005ff207e24 */ /* 0x002fe200088e06ff */
[----:B------:R-:W-:-:S04]  /*0270*/  ISETP.LT.U32.AND P1, PT, R37, UR16, PT ;  /* 0x0000001025007c0c */ /* 0x000fc8000bf21070 */
[----:B------:R-:W-:-:S04]  /*0280*/  ISETP.GE.U32.AND.EX P0, PT, R32, RZ, PT, P0 ;  /* 0x000000ff2000720c */ /* 0x000fc80003f06100 */
[----:B------:R-:W-:-:S13]  /*0290*/  ISETP.LT.AND.EX P0, PT, R32, UR12, !P0, P1 ;  /* 0x0000000c20007c0c */ /* 0x000fda000c701310 */
[----:B------:R-:W-:-:S04]  /*02a0*/  @P0 LEA R4, P1, R37, UR8, 0x4 ;  /* 0x0000000825040c11 */ /* 0x000fc8000f8220ff */
[----:B------:R-:W-:-:S05]  /*02b0*/  @P0 LEA.HI.X R5, R37, UR9, R32, 0x4, P1 ;  /* 0x0000000925050c11 */ /* 0x000fca00088f2420 */
[----:B------:R0:W2:Y:S01]  /*02c0*/  @P0 LDG.E.128 R8, desc[UR14][R4.64] ;  /* 0x0000000e04080981 */ /* 0x0000a2000c1e1d00 */
[C---:B------:R-:W-:Y:S02]  /*02d0*/  @P0 LEA R2, P1, R37.reuse, UR6, 0x4 ;  /* 0x0000000625020c11 */ /* 0x040fe4000f8220ff */
[----:B------:R-:W-:Y:S02]  /*02e0*/  CS2R R30, SRZ ;  /* 0x00000000001e7805 */ /* 0x000fe4000001ff00 */
[----:B------:R-:W-:Y:S02]  /*02f0*/  CS2R R28, SRZ ;  /* 0x00000000001c7805 */ /* 0x000fe4000001ff00 */
[----:B------:R-:W-:-:S05]  /*0300*/  @P0 LEA.HI.X R3, R37, UR7, R32, 0x4, P1 ;  /* 0x0000000725030c11 */ /* 0x000fca00088f2420 */
[----:B------:R1:W3:Y:S01]  /*0310*/  @P0 LDG.E.128 R28, desc[UR14][R2.64] ;  /* 0x0000000e021c0981 */ /* 0x0002e2000c1e1d00 */
[----:B------:R-:W-:Y:S01]  /*0320*/  IADD3 R35, P2, R37, UR13, RZ ;  /* 0x0000000d25237c10 */ /* 0x000fe2000ff5e0ff */
[----:B------:R-:W-:Y:S01]  /*0330*/  IMAD.U32 R0, RZ, RZ, UR13 ;  /* 0x0000000dff007e24 */ /* 0x000fe2000f8e00ff */
[----:B------:R-:W-:Y:S01]  /*0340*/  CS2R R26, SRZ ;  /* 0x00000000001a7805 */ /* 0x000fe2000001ff00 */
[----:B0-----:R-:W-:Y:S01]  /*0350*/  IMAD.U32 R5, RZ, RZ, UR13 ;  /* 0x0000000dff057e24 */ /* 0x001fe2000f8e00ff */
[C---:B------:R-:W-:Y:S01]  /*0360*/  ISETP.GE.U32.AND P1, PT, R35.reuse, 0x10000, PT ;  /* 0x000100002300780c */ /* 0x040fe20003f26070 */
[----:B------:R-:W-:Y:S01]  /*0370*/  IMAD.X R34, RZ, RZ, R32, P2 ;  /* 0x000000ffff227224 */ /* 0x000fe200010e0620 */
[----:B------:R-:W-:Y:S02]  /*0380*/  ISETP.LT.U32.AND P2, PT, R35, UR16, PT ;  /* 0x0000001023007c0c */ /* 0x000fe4000bf41070 */
[----:B------:R-:W-:Y:S02]  /*0390*/  CS2R R24, SRZ ;  /* 0x0000000000187805 */ /* 0x000fe4000001ff00 */
[----:B------:R-:W-:Y:S01]  /*03a0*/  LEA R33, P4, R0, R37, 0x1 ;  /* 0x0000002500217211 */ /* 0x000fe200078808ff */
[----:B------:R-:W-:Y:S01]  /*03b0*/  IMAD R0, R5, 0x3, RZ ;  /* 0x0000000305007824 */ /* 0x000fe200078e02ff */
[----:B------:R-:W-:-:S03]  /*03c0*/  ISETP.GE.U32.AND.EX P1, PT, R34, RZ, PT, P1 ;  /* 0x000000ff2200720c */ /* 0x000fc60003f26110 */
[----:B-1----:R-:W-:Y:S01]  /*03d0*/  IMAD.X R2, RZ, RZ, R32, P4 ;  /* 0x000000ffff027224 */ /* 0x002fe200020e0620 */
[----:B------:R-:W-:Y:S02]  /*03e0*/  ISETP.LT.AND.EX P1, PT, R34, UR12, !P1, P2 ;  /* 0x0000000c22007c0c */ /* 0x000fe4000cf21320 */
[C---:B------:R-:W-:Y:S02]  /*03f0*/  ISETP.GE.U32.AND P2, PT, R33.reuse, 0x10000, PT ;  /* 0x000100002100780c */ /* 0x040fe40003f46070 */
[----:B------:R-:W-:Y:S02]  /*0400*/  ISETP.LT.U32.AND P4, PT, R33, UR16, PT ;  /* 0x0000001021007c0c */ /* 0x000fe4000bf81070 */
[----:B------:R-:W-:-:S07]  /*0410*/  ISETP.GE.U32.AND.EX P2, PT, R2, RZ, PT, P2 ;  /* 0x000000ff0200720c */ /* 0x000fce0003f46120 */
[----:B------:R-:W-:-:S04]  /*0420*/  @P1 LEA R4, P3, R35, UR8, 0x4 ;  /* 0x0000000823041c11 */ /* 0x000fc8000f8620ff */
[----:B------:R-:W-:Y:S02]  /*0430*/  @P1 LEA.HI.X R5, R35, UR9, R34, 0x4, P3 ;  /* 0x0000000923051c11 */ /* 0x000fe400098f2422 */
[----:B------:R-:W-:Y:S02]  /*0440*/  IADD3 R0, P3, R0, R37, RZ ;  /* 0x0000002500007210 */ /* 0x000fe40007f7e0ff */
[----:B------:R-:W-:Y:S01]  /*0450*/  ISETP.LT.AND.EX P2, PT, R2, UR12, !P2, P4 ;  /* 0x0000000c02007c0c */ /* 0x000fe2000d741340 */
[----:B------:R0:W4:Y:S01]  /*0460*/  @P1 LDG.E.128 R24, desc[UR14][R4.64] ;  /* 0x0000000e04181981 */ /* 0x000122000c1e1d00 */
[C---:B------:R-:W-:Y:S01]  /*0470*/  ISETP.GE.U32.AND P4, PT, R0.reuse, 0x10000, PT ;  /* 0x000100000000780c */ /* 0x040fe20003f86070 */
[----:B------:R-:W-:Y:S01]  /*0480*/  IMAD.X R3, RZ, RZ, R32, P3 ;  /* 0x000000ffff037224 */ /* 0x000fe200018e0620 */
[----:B------:R-:W-:-:S04]  /*0490*/  ISETP.LT.U32.AND P3, PT, R0, UR16, PT ;  /* 0x0000001000007c0c */ /* 0x000fc8000bf61070 */
[----:B------:R-:W-:Y:S02]  /*04a0*/  ISETP.GE.U32.AND.EX P4, PT, R3, RZ, PT, P4 ;  /* 0x000000ff0300720c */ /* 0x000fe40003f86140 */
[----:B------:R-:W-:Y:S02]  /*04b0*/  @P1 LEA R16, P5, R35, UR6, 0x4 ;  /* 0x0000000623101c11 */ /* 0x000fe4000f8a20ff */
[----:B------:R-:W-:Y:S02]  /*04c0*/  ISETP.LT.AND.EX P3, PT, R3, UR12, !P4, P3 ;  /* 0x0000000c03007c0c */ /* 0x000fe4000e761330 */
[----:B------:R-:W-:Y:S02]  /*04d0*/  @P1 LEA.HI.X R17, R35, UR7, R34, 0x4, P5 ;  /* 0x0000000723111c11 */ /* 0x000fe4000a8f2422 */
[----:B------:R-:W-:Y:S02]  /*04e0*/  CS2R R6, SRZ ;  /* 0x0000000000067805 */ /* 0x000fe4000001ff00 */
[----:B------:R-:W-:-:S02]  /*04f0*/  @P2 LEA R42, P5, R33, UR8, 0x4 ;  /* 0x00000008212a2c11 */ /* 0x000fc4000f8a20ff */
[----:B0-----:R-:W-:Y:S02]  /*0500*/  CS2R R4, SRZ ;  /* 0x0000000000047805 */ /* 0x001fe4000001ff00 */
[C---:B------:R-:W-:Y:S02]  /*0510*/  @P2 LEA R40, P4, R33.reuse, UR6, 0x4 ;  /* 0x0000000621282c11 */ /* 0x040fe4000f8820ff */
[----:B------:R-:W-:Y:S02]  /*0520*/  CS2R R14, SRZ ;  /* 0x00000000000e7805 */ /* 0x000fe4000001ff00 */
[----:B------:R-:W-:Y:S02]  /*0530*/  CS2R R12, SRZ ;  /* 0x00000000000c7805 */ /* 0x000fe4000001ff00 */
[C-C-:B------:R-:W-:Y:S01]  /*0540*/  @P2 LEA.HI.X R43, R33.reuse, UR9, R2.reuse, 0x4, P5 ;  /* 0x00000009212b2c11 */ /* 0x140fe2000a8f2402 */
[----:B------:R0:W5:Y:S01]  /*0550*/  @P1 LDG.E.128 R4, desc[UR14][R16.64] ;  /* 0x0000000e10041981 */ /* 0x000162000c1e1d00 */
[----:B------:R-:W-:-:S02]  /*0560*/  @P2 LEA.HI.X R41, R33, UR7, R2, 0x4, P4 ;  /* 0x0000000721292c11 */ /* 0x000fc4000a0f2402 */
[C---:B------:R-:W-:Y:S01]  /*0570*/  @P3 LEA R46, P4, R0.reuse, UR8, 0x4 ;  /* 0x00000008002e3c11 */ /* 0x040fe2000f8820ff */
[----:B------:R-:W5:Y:S01]  /*0580*/  @P2 LDG.E.128 R12, desc[UR14][R42.64] ;  /* 0x0000000e2a0c2981 */ /* 0x000f62000c1e1d00 */
[----:B------:R-:W-:Y:S02]  /*0590*/  CS2R R18, SRZ ;  /* 0x0000000000127805 */ /* 0x000fe4000001ff00 */
[----:B------:R-:W-:Y:S02]  /*05a0*/  @P3 LEA.HI.X R47, R0, UR9, R3, 0x4, P4 ;  /* 0x00000009002f3c11 */ /* 0x000fe4000a0f2403 */
[----:B0-----:R-:W-:-:S06]  /*05b0*/  CS2R R16, SRZ ;  /* 0x0000000000107805 */ /* 0x001fcc000001ff00 */
[----:B------:R-:W5:Y:S01]  /*05c0*/  @P3 LDG.E.128 R16, desc[UR14][R46.64] ;  /* 0x0000000e2e103981 */ /* 0x000f62000c1e1d00 */
[----:B------:R-:W-:-:S04]  /*05d0*/  @P3 LEA R44, P4, R0, UR6, 0x4 ;  /* 0x00000006002c3c11 */ /* 0x000fc8000f8820ff */
[----:B------:R-:W-:Y:S01]  /*05e0*/  @P3 LEA.HI.X R45, R0, UR7, R3, 0x4, P4 ;  /* 0x00000007002d3c11 */ /* 0x000fe2000a0f2403 */
[----:B--2---:R-:W-:Y:S02]  /*05f0*/  DMUL R22, R8, UR18 ;  /* 0x0000001208167c28 */ /* 0x004fe40008000000 */
[----:B------:R-:W-:-:S06]  /*0600*/  DMUL R20, R10, UR18 ;  /* 0x000000120a147c28 */ /* 0x000fcc0008000000 */
[----:B------:R-:W-:Y:S02]  /*0610*/  DFMA R22, R10, UR20, R22 ;  /* 0x000000140a167c2b */ /* 0x000fe40008000016 */
[----:B------:R-:W-:-:S06]  /*0620*/  DFMA R20, R8, UR20, -R20 ;  /* 0x0000001408147c2b */ /* 0x000fcc0008000814 */
[-C--:B---3--:R-:W-:Y:S02]  /*0630*/  DMUL R38, R22, R30.reuse ;  /* 0x0000001e16267228 */ /* 0x088fe40000000000 */
[----:B------:R-:W-:Y:S01]  /*0640*/  DMUL R30, R20, R30 ;  /* 0x0000001e141e7228 */ /* 0x000fe20000000000 */
[----:B------:R-:W-:Y:S02]  /*0650*/  CS2R R10, SRZ ;  /* 0x00000000000a7805 */ /* 0x000fe4000001ff00 */
[----:B------:R-:W-:-:S03]  /*0660*/  CS2R R8, SRZ ;  /* 0x0000000000087805 */ /* 0x000fc6000001ff00 */
[-C--:B------:R-:W-:Y:S02]  /*0670*/  DFMA R20, R20, R28.reuse, -R38 ;  /* 0x0000001c1414722b */ /* 0x080fe40000000826 */
[----:B------:R-:W-:Y:S01]  /*0680*/  DFMA R22, R22, R28, R30 ;  /* 0x0000001c1616722b */ /* 0x000fe2000000001e */
[----:B------:R4:W2:Y:S01]  /*0690*/  @P2 LDG.E.128 R8, desc[UR14][R40.64] ;  /* 0x0000000e28082981 */ /* 0x0008a2000c1e1d00 */
[----:B------:R-:W-:Y:S02]  /*06a0*/  CS2R R30, SRZ ;  /* 0x00000000001e7805 */ /* 0x000fe4000001ff00 */
[----:B------:R-:W-:-:S06]  /*06b0*/  CS2R R28, SRZ ;  /* 0x00000000001c7805 */ /* 0x000fcc000001ff00 */
[----:B------:R-:W3:Y:S01]  /*06c0*/  @P3 LDG.E.128 R28, desc[UR14][R44.64] ;  /* 0x0000000e2c1c3981 */ /* 0x000ee2000c1e1d00 */
[----:B----4-:R-:W-:Y:S02]  /*06d0*/  DMUL R40, R24, UR18 ;  /* 0x0000001218287c28 */ /* 0x010fe40008000000 */
[----:B------:R-:W-:-:S06]  /*06e0*/  DMUL R38, R26, UR18 ;  /* 0x000000121a267c28 */ /* 0x000fcc0008000000 */
[----:B------:R-:W-:Y:S02]  /*06f0*/  DFMA R26, R26, UR20, R40 ;  /* 0x000000141a1a7c2b */ /* 0x000fe40008000028 */
[----:B------:R-:W-:-:S06]  /*0700*/  DFMA R24, R24, UR20, -R38 ;  /* 0x0000001418187c2b */ /* 0x000fcc0008000826 */
[-C--:B-----5:R-:W-:Y:S02]  /*0710*/  DMUL R38, R26, R6.reuse ;  /* 0x000000061a267228 */ /* 0x0a0fe40000000000 */
[----:B------:R-:W-:Y:S02]  /*0720*/  DMUL R6, R24, R6 ;  /* 0x0000000618067228 */ /* 0x000fe40000000000 */
[----:B------:R-:W-:-:S04]  /*0730*/  DMUL R40, R12, UR18 ;  /* 0x000000120c287c28 */ /* 0x000fc80008000000 */
[-C--:B------:R-:W-:Y:S02]  /*0740*/  DFMA R24, R24, R4.reuse, -R38 ;  /* 0x000000041818722b */ /* 0x080fe40000000826 */
[----:B------:R-:W-:Y:S02]  /*0750*/  DFMA R26, R26, R4, R6 ;  /* 0x000000041a1a722b */ /* 0x000fe40000000006 */
[C---:B------:R-:W-:Y:S02]  /*0760*/  DFMA R6, R14.reuse, UR20, R40 ;  /* 0x000000140e067c2b */ /* 0x040fe40008000028 */
[----:B------:R-:W-:Y:S02]  /*0770*/  DMUL R4, R14, UR18 ;  /* 0x000000120e047c28 */ /* 0x000fe40008000000 */
[----:B------:R-:W-:Y:S02]  /*0780*/  DMUL R38, R16, UR18 ;  /* 0x0000001210267c28 */ /* 0x000fe40008000000 */
[----:B------:R-:W-:-:S04]  /*0790*/  DMUL R14, R18, UR18 ;  /* 0x00000012120e7c28 */ /* 0x000fc80008000000 */
[----:B------:R-:W-:Y:S02]  /*07a0*/  DFMA R4, R12, UR20, -R4 ;  /* 0x000000140c047c2b */ /* 0x000fe40008000804 */
[----:B------:R-:W-:Y:S02]  /*07b0*/  DFMA R18, R18, UR20, R38 ;  /* 0x0000001412127c2b */ /* 0x000fe40008000026 */
[----:B------:R-:W-:Y:S01]  /*07c0*/  DFMA R16, R16, UR20, -R14 ;  /* 0x0000001410107c2b */ /* 0x000fe2000800080e */
[----:B------:R-:W-:Y:S02]  /*07d0*/  @P1 LEA R14, P5, R35, UR10, 0x4 ;  /* 0x0000000a230e1c11 */ /* 0x000fe4000f8a20ff */
[----:B------:R-:W-:Y:S02]  /*07e0*/  @P0 LEA R12, P4, R37, UR10, 0x4 ;  /* 0x0000000a250c0c11 */ /* 0x000fe4000f8820ff */
[----:B------:R-:W-:Y:S02]  /*07f0*/  @P1 LEA.HI.X R15, R35, UR11, R34, 0x4, P5 ;  /* 0x0000000b230f1c11 */ /* 0x000fe4000a8f2422 */
[----:B------:R-:W-:Y:S01]  /*0800*/  @P0 LEA.HI.X R13, R37, UR11, R32, 0x4, P4 ;  /* 0x0000000b250d0c11 */ /* 0x000fe2000a0f2420 */
[----:B------:R-:W-:Y:S01]  /*0810*/  UIMAD.WIDE.U32 UR4, UR13, 0x4, UR4 ;  /* 0x000000040d0478a5 */ /* 0x000fe2000f8e0004 */
[----:B------:R-:W-:-:S02]  /*0820*/  @P2 LEA R32, P4, R33, UR10, 0x4 ;  /* 0x0000000a21202c11 */ /* 0x000fc4000f8820ff */
[C---:B------:R-:W-:Y:S01]  /*0830*/  @P3 LEA R40, P5, R0.reuse, UR10, 0x4 ;  /* 0x0000000a00283c11 */ /* 0x040fe2000f8a20ff */
[----:B------:R-:W-:Y:S01]  /*0840*/  UISETP.LT.U32.AND UP1, UPT, UR4, UR16, UPT ;  /* 0x000000100400728c */ /* 0x000fe2000bf21070 */
[----:B------:R-:W-:Y:S01]  /*0850*/  @P2 LEA.HI.X R33, R33, UR11, R2, 0x4, P4 ;  /* 0x0000000b21212c11 */ /* 0x000fe2000a0f2402 */
[----:B------:R-:W-:Y:S01]  /*0860*/  UISETP.GE.U32.AND UP0, UPT, UR4, 0x10000, UPT ;  /* 0x000100000400788c */ /* 0x000fe2000bf06070 */
[----:B------:R-:W-:Y:S01]  /*0870*/  @P3 LEA.HI.X R41, R0, UR11, R3, 0x4, P5 ;  /* 0x0000000b00293c11 */ /* 0x000fe2000a8f2403 */
[----:B------:R1:W-:Y:S01]  /*0880*/  @P0 STG.E.128 desc[UR14][R12.64], R20 ;  /* 0x000000140c000986 */ /* 0x0003e2000c101d0e */
[----:B------:R-:W-:Y:S01]  /*0890*/  IMAD.U32 R3, RZ, RZ, UR5 ;  /* 0x00000005ff037e24 */ /* 0x000fe2000f8e00ff */
[----:B------:R-:W-:Y:S02]  /*08a0*/  UISETP.GE.U32.AND.EX UP0, UPT, UR5, URZ, UPT, UP0 ;  /* 0x0000003f0500728c */ /* 0x000fe4000bf06100 */
[----:B------:R1:W-:Y:S01]  /*08b0*/  @P1 STG.E.128 desc[UR14][R14.64], R24 ;  /* 0x000000180e001986 */ /* 0x0003e2000c101d0e */
[----:B------:R-:W-:-:S03]  /*08c0*/  PLOP3.LUT P0, PT, PT, PT, UP1, 0x80, 0x0 ;  /* 0x000000000000781c */ /* 0x000fc60003f0f018 */
[----:B------:R-:W-:Y:S02]  /*08d0*/  PLOP3.LUT P1, PT, PT, PT, UP0, 0x80, 0x0 ;  /* 0x000000000000781c */ /* 0x000fe40003f2f008 */
[----:B------:R-:W-:Y:S01]  /*08e0*/  ISETP.LT.AND.EX P0, PT, R3, UR12, PT, P0 ;  /* 0x0000000c03007c0c */ /* 0x000fe2000bf01300 */
[----:B------:R-:W-:Y:S01]  /*08f0*/  IMAD.U32 R2, RZ, RZ, UR4 ;  /* 0x00000004ff027e24 */ /* 0x000fe2000f8e00ff */
[-C--:B--2---:R-:W-:Y:S02]  /*0900*/  DMUL R38, R6, R10.reuse ;  /* 0x0000000a06267228 */ /* 0x084fe40000000000 */
[----:B------:R-:W-:Y:S02]  /*0910*/  DMUL R10, R4, R10 ;  /* 0x0000000a040a7228 */ /* 0x000fe40000000000 */
[-C--:B---3--:R-:W-:Y:S02]  /*0920*/  DMUL R34, R18, R30.reuse ;  /* 0x0000001e12227228 */ /* 0x088fe40000000000 */
[----:B------:R-:W-:-:S02]  /*0930*/  DMUL R30, R16, R30 ;  /* 0x0000001e101e7228 */ /* 0x000fc40000000000 */
[-C--:B------:R-:W-:Y:S02]  /*0940*/  DFMA R4, R4, R8.reuse, -R38 ;  /* 0x000000080404722b */ /* 0x080fe40000000826 */
[----:B------:R-:W-:Y:S02]  /*0950*/  DFMA R6, R6, R8, R10 ;  /* 0x000000080606722b */ /* 0x000fe4000000000a */
[-C--:B------:R-:W-:Y:S02]  /*0960*/  DFMA R16, R16, R28.reuse, -R34 ;  /* 0x0000001c1010722b */ /* 0x080fe40000000822 */
[----:B------:R-:W-:-:S03]  /*0970*/  DFMA R18, R18, R28, R30 ;  /* 0x0000001c1212722b */ /* 0x000fc6000000001e */
[----:B------:R1:W-:Y:S04]  /*0980*/  @P2 STG.E.128 desc[UR14][R32.64], R4 ;  /* 0x0000000420002986 */ /* 0x0003e8000c101d0e */
[----:B------:R1:W-:Y:S01]  /*0990*/  @P3 STG.E.128 desc[UR14][R40.64], R16 ;  /* 0x0000001028003986 */ /* 0x0003e2000c101d0e */
[----:B------:R-:W-:Y:S05]  /*09a0*/  @!P1 BRA P0, `(.L_x_7514) ;  /* 0xfffffff8001c9947 */ /* 0x000fea000003ffff */
[----:B------:R-:W-:Y:S05]  /*09b0*/  EXIT ;  /* 0x000000000000794d */ /* 0x000fea0003800000 */
.L_x_7513:
        /* <DEDUP_REMOVED lines=10> */
.L_x_7515:
[C---:B------:R-:W-:Y:S01]  /*0a60*/  IMAD.SHL.U32 R2, R3.reuse, 0x40, RZ ;  /* 0x0000004003027824 */ /* 0x040fe200078e00ff */
[----:B------:R-:W-:-:S04]  /*0a70*/  SHF.L.U64.HI R40, R3, 0x6, R0 ;  /* 0x0000000603287819 */ /* 0x000fc80000010200 */
[----:B------:R-:W-:-:S04]  /*0a80*/  IADD3 R38, P0, R2, UR8, RZ ;  /* 0x0000000802267c10 */ /* 0x000fc8000ff1e0ff */
[----:B------:R-:W-:-:S05]  /*0a90*/  IADD3.X R39, R40, UR9, RZ, P0, !PT ;  /* 0x0000000928277c10 */ /* 0x000fca00087fe4ff */
[----:B------:R-:W2:Y:S01]  /*0aa0*/  LDG.E.128 R32, desc[UR14][R38.64] ;  /* 0x0000000e26207981 */ /* 0x000ea2000c1e1d00 */
[----:B------:R-:W-:-:S03]  /*0ab0*/  IADD3 R36, P0, R2, UR6, RZ ;  /* 0x0000000602247c10 */ /* 0x000fc6000ff1e0ff */
[----:B0-----:R-:W3:Y:S01]  /*0ac0*/  LDG.E.128 R28, desc[UR14][R38.64+0x10] ;  /* 0x0000100e261c7981 */ /* 0x001ee2000c1e1d00 */
[----:B------:R-:W-:-:S03]  /*0ad0*/  IADD3.X R37, R40, UR7, RZ, P0, !PT ;  /* 0x0000000728257c10 */ /* 0x000fc600087fe4ff */
[----:B------:R-:W4:Y:S04]  /*0ae0*/  LDG.E.128 R24, desc[UR14][R38.64+0x20] ;  /* 0x0000200e26187981 */ /* 0x000f28000c1e1d00 */
[----:B------:R-:W5:Y:S04]  /*0af0*/  LDG.E.128 R20, desc[UR14][R36.64] ;  /* 0x0000000e24147981 */ /* 0x000f68000c1e1d00 */
[----:B------:R-:W3:Y:S04]  /*0b00*/  LDG.E.128 R12, desc[UR14][R38.64+0x30] ;  /* 0x0000300e260c7981 */ /* 0x000ee8000c1e1d00 */
[----:B------:R-:W3:Y:S04]  /*0b10*/  LDG.E.128 R16, desc[UR14][R36.64+0x10] ;  /* 0x0000100e24107981 */ /* 0x000ee8000c1e1d00 */
[----:B------:R-:W3:Y:S04]  /*0b20*/  LDG.E.128 R8, desc[UR14][R36.64+0x20] ;  /* 0x0000200e24087981 */ /* 0x000ee8000c1e1d00 */
[----:B------:R4:W3:Y:S01]  /*0b30*/  LDG.E.128 R4, desc[UR14][R36.64+0x30] ;  /* 0x0000300e24047981 */ /* 0x0008e2000c1e1d00 */
[----:B--2---:R-:W-:-:S02]  /*0b40*/  DMUL R42, R34, UR18 ;  /* 0x00000012222a7c28 */ /* 0x004fc40008000000 */
[----:B------:R-:W-:-:S06]  /*0b50*/  DMUL R44, R32, UR18 ;  /* 0x00000012202c7c28 */ /* 0x000fcc0008000000 */
[----:B------:R-:W-:Y:S02]  /*0b60*/  DFMA R42, R32, UR20, -R42 ;  /* 0x00000014202a7c2b */ /* 0x000fe4000800082a */
[----:B------:R-:W-:-:S06]  /*0b70*/  DFMA R44, R34, UR20, R44 ;  /* 0x00000014222c7c2b */ /* 0x000fcc000800002c */
[C---:B-----5:R-:W-:Y:S02]  /*0b80*/  DMUL R34, R22.reuse, R42 ;  /* 0x0000002a16227228 */ /* 0x060fe40000000000 */
[----:B------:R-:W-:Y:S02]  /*0b90*/  DMUL R32, R22, R44 ;  /* 0x0000002c16207228 */ /* 0x000fe40000000000 */
[----:B----4-:R-:W-:-:S04]  /*0ba0*/  DMUL R36, R26, UR18 ;  /* 0x000000121a247c28 */ /* 0x010fc80008000000 */
[C---:B------:R-:W-:Y:S02]  /*0bb0*/  DFMA R22, R20.reuse, R44, R34 ;  /* 0x0000002c1416722b */ /* 0x040fe40000000022 */
[----:B------:R-:W-:Y:S02]  /*0bc0*/  DFMA R20, R20, R42, -R32 ;  /* 0x0000002a1414722b */ /* 0x000fe40000000820 */
[----:B---3--:R-:W-:Y:S02]  /*0bd0*/  DMUL R34, R28, UR18 ;  /* 0x000000121c227c28 */ /* 0x008fe40008000000 */
[----:B------:R-:W-:Y:S02]  /*0be0*/  DMUL R32, R30, UR18 ;  /* 0x000000121e207c28 */ /* 0x000fe40008000000 */
[----:B------:R-:W-:-:S04]  /*0bf0*/  DMUL R38, R24, UR18 ;  /* 0x0000001218267c28 */ /* 0x000fc80008000000 */
[----:B------:R-:W-:Y:S02]  /*0c00*/  DFMA R34, R30, UR20, R34 ;  /* 0x000000141e227c2b */ /* 0x000fe40008000022 */
[----:B------:R-:W-:Y:S02]  /*0c10*/  DFMA R28, R28, UR20, -R32 ;  /* 0x000000141c1c7c2b */ /* 0x000fe40008000820 */
[----:B------:R-:W-:Y:S02]  /*0c20*/  DMUL R30, R14, UR18 ;  /* 0x000000120e1e7c28 */ /* 0x000fe40008000000 */
[----:B------:R-:W-:Y:S02]  /*0c30*/  DFMA R24, R24, UR20, -R36 ;  /* 0x0000001418187c2b */ /* 0x000fe40008000824 */
[----:B------:R-:W-:Y:S02]  /*0c40*/  DMUL R36, R12, UR18 ;  /* 0x000000120c247c28 */ /* 0x000fe40008000000 */
[----:B------:R-:W-:-:S02]  /*0c50*/  DMUL R32, R18, R28 ;  /* 0x0000001c12207228 */ /* 0x000fc40000000000 */
[----:B------:R-:W-:Y:S02]  /*0c60*/  DFMA R12, R12, UR20, -R30 ;  /* 0x000000140c0c7c2b */ /* 0x000fe4000800081e */
[-C--:B------:R-:W-:Y:S02]  /*0c70*/  DMUL R30, R18, R34.reuse ;  /* 0x00000022121e7228 */ /* 0x080fe40000000000 */
[----:B------:R-:W-:Y:S02]  /*0c80*/  DFMA R26, R26, UR20, R38 ;  /* 0x000000141a1a7c2b */ /* 0x000fe40008000026 */
[----:B------:R-:W-:Y:S02]  /*0c90*/  DFMA R36, R14, UR20, R36 ;  /* 0x000000140e247c2b */ /* 0x000fe40008000024 */
[C---:B------:R-:W-:Y:S02]  /*0ca0*/  DFMA R18, R16.reuse, R34, R32 ;  /* 0x000000221012722b */ /* 0x040fe40000000020 */
[----:B------:R-:W-:-:S02]  /*0cb0*/  DFMA R16, R16, R28, -R30 ;  /* 0x0000001c1010722b */ /* 0x000fc4000000081e */
[----:B------:R-:W-:Y:S01]  /*0cc0*/  DMUL R14, R10, R24 ;  /* 0x000000180a0e7228 */ /* 0x000fe20000000000 */
[----:B------:R-:W-:Y:S01]  /*0cd0*/  IADD3 R30, P0, R2, UR10, RZ ;  /* 0x0000000a021e7c10 */ /* 0x000fe2000ff1e0ff */
[----:B------:R-:W-:Y:S02]  /*0ce0*/  DMUL R28, R6, R12 ;  /* 0x0000000c061c7228 */ /* 0x000fe40000000000 */
[----:B------:R-:W-:Y:S02]  /*0cf0*/  DMUL R10, R10, R26 ;  /* 0x0000001a0a0a7228 */ /* 0x000fe40000000000 */
[----:B------:R-:W-:Y:S01]  /*0d00*/  DMUL R6, R6, R36 ;  /* 0x0000002406067228 */ /* 0x000fe20000000000 */
[----:B------:R-:W-:Y:S02]  /*0d10*/  IADD3.X R31, R40, UR11, RZ, P0, !PT ;  /* 0x0000000b281f7c10 */ /* 0x000fe400087fe4ff */
[----:B------:R-:W-:Y:S01]  /*0d20*/  IADD3 R3, P0, R3, UR4, RZ ;  /* 0x0000000403037c10 */ /* 0x000fe2000ff1e0ff */
[----:B------:R-:W-:-:S02]  /*0d30*/  DFMA R26, R8, R26, R14 ;  /* 0x0000001a081a722b */ /* 0x000fc4000000000e */
[----:B------:R-:W-:Y:S02]  /*0d40*/  DFMA R24, R8, R24, -R10 ;  /* 0x000000180818722b */ /* 0x000fe4000000080a */
[C---:B------:R-:W-:Y:S02]  /*0d50*/  DFMA R14, R4.reuse, R36, R28 ;  /* 0x00000024040e722b */ /* 0x040fe4000000001c */
[----:B------:R-:W-:Y:S01]  /*0d60*/  DFMA R12, R4, R12, -R6 ;  /* 0x0000000c040c722b */ /* 0x000fe20000000806 */
[C---:B------:R-:W-:Y:S02]  /*0d70*/  IMAD.SHL.U32 R2, R3.reuse, 0x4, RZ ;  /* 0x0000000403027824 */ /* 0x040fe400078e00ff */
[----:B------:R-:W-:Y:S01]  /*0d80*/  IMAD.X R0, RZ, RZ, R0, P0 ;  /* 0x000000ffff007224 */ /* 0x000fe200000e0600 */
[----:B------:R0:W-:Y:S01]  /*0d90*/  STG.E.128 desc[UR14][R30.64], R20 ;  /* 0x000000141e007986 */ /* 0x0001e2000c101d0e */
[C---:B------:R-:W-:Y:S02]  /*0da0*/  ISETP.LT.U32.AND P1, PT, R3.reuse, 0x4000, PT ;  /* 0x000040000300780c */ /* 0x040fe40003f21070 */
[----:B------:R-:W-:Y:S01]  /*0db0*/  ISETP.GE.U32.AND P0, PT, R2, UR16, PT ;  /* 0x0000001002007c0c */ /* 0x000fe2000bf06070 */
[----:B------:R0:W-:Y:S01]  /*0dc0*/  STG.E.128 desc[UR14][R30.64+0x10], R16 ;  /* 0x000010101e007986 */ /* 0x0001e2000c101d0e */
[----:B------:R-:W-:-:S03]  /*0dd0*/  SHF.L.U64.HI R2, R3, 0x2, R0 ;  /* 0x0000000203027819 */ /* 0x000fc60000010200 */
[----:B------:R0:W-:Y:S04]  /*0de0*/  STG.E.128 desc[UR14][R30.64+0x20], R24 ;  /* 0x000020181e007986 */ /* 0x0001e8000c101d0e */
[----:B------:R0:W-:Y:S01]  /*0df0*/  STG.E.128 desc[UR14][R30.64+0x30], R12 ;  /* 0x0000300c1e007986 */ /* 0x0001e2000c101d0e */
[----:B------:R-:W-:Y:S02]  /*0e00*/  ISETP.GE.AND.EX P0, PT, R2, UR12, PT, P0 ;  /* 0x0000000c02007c0c */ /* 0x000fe4000bf06300 */
[----:B------:R-:W-:-:S13]  /*0e10*/  ISETP.LT.U32.AND.EX P1, PT, R0, RZ, PT, P1 ;  /* 0x000000ff0000720c */ /* 0x000fda0003f21110 */
[----:B------:R-:W-:Y:S05]  /*0e20*/  @!P0 BRA P1, `(.L_x_7515) ;  /* 0xfffffffc000c8947 */ /* 0x000fea000083ffff */
[----:B------:R-:W-:Y:S05]  /*0e30*/  EXIT ;  /* 0x000000000000794d */ /* 0x000fea0003800000 */
.L_x_7516:
        /* <DEDUP_REMOVED lines=12> */
.L_x_8149:


//--------------------- .text._ZN2at6native55_GLOBAL__N__de093ff9_22_ForeachBinaryOpList_cu_a911ec4325multi_tensor_apply_kernelINS1_18TensorListMetadataILi3EEENS1_24BinaryOpListAlphaFunctorIfLi3ELi2ELi2EEEJSt10multipliesIfEfEEEvT_T0_DpT1_ --------------------------
	.section	.text._ZN2at6native55_GLOBAL__N__de093ff9_22_ForeachBinaryOpList_cu_a911ec4325multi_tensor_apply_kernelINS1_18TensorListMetadataILi3EEENS1_24BinaryOpListAlphaFunctorIfLi3ELi2ELi2EEEJSt10multipliesIfEfEEEvT_T0_DpT1_,"ax",@progbits
	.align	128
.text._ZN2at6native55_GLOBAL__N__de093ff9_22_ForeachBinaryOpList_cu_a911ec4325multi_tensor_apply_kernelINS1_18TensorListMetadataILi3EEENS1_24BinaryOpListAlphaFunctorIfLi3ELi2ELi2EEEJSt10multipliesIfEfEEEvT_T0_DpT1_:
        .type           _ZN2at6native55_GLOBAL__N__de093ff9_22_ForeachBinaryOpList_cu_a911ec4325multi_tensor_apply_kernelINS1_18TensorListMetadataILi3EEENS1_24BinaryOpListAlphaFunctorIfLi3ELi2ELi2EEEJSt10multipliesIfEfEEEvT_T0_DpT1_,@function
        .size           _ZN2at6native55_GLOBAL__N__de093ff9_22_ForeachBinaryOpList_cu_a911ec4325multi_tensor_apply_kernelINS1_18TensorListMetadataILi3EEENS1_24BinaryOpListAlphaFunctorIfLi3ELi2ELi2EEEJSt10multipliesIfEfEEEvT_T0_DpT1_,(.L_x_8150 - _ZN2at6native55_GLOBAL__N__de093ff9_22_ForeachBinaryOpList_cu_a911ec4325multi_tensor_apply_kernelINS1_18TensorListMetadataILi3EEENS1_24BinaryOpListAlphaFunctorIfLi3ELi2ELi2EEEJSt10multipliesIfEfEEEvT_T0_DpT1_)
        .other          _ZN2at6native55_GLOBAL__N__de093ff9_22_ForeachBinaryOpList_cu_a911ec4325multi_tensor_apply_kernelINS1_18TensorListMetadataILi3EEENS1_24BinaryOpListAlphaFunctorIfLi3ELi2ELi2EEEJSt10multipliesIfEfEEEvT_T0_DpT1_,@"STO_CUDA_ENTRY STV_DEFAULT"
_ZN2at6native55_GLOBAL__N__de093ff9_22_ForeachBinaryOpList_cu_a911ec4325multi_tensor_apply_kernelINS1_18TensorListMetadataILi3EEENS1_24BinaryOpListAlphaFunctorIfLi3ELi2ELi2EEEJSt10multipliesIfEfEEEvT_T0_DpT1_:
        /* <DEDUP_REMOVED lines=31> */
[----:B------:R-:W-:Y:S01]  /*01f0*/  ULDC UR5, c[0x0][0xe5c] ;  /* 0x0003970000057ab9 */ /* 0x000fe20000000800 */
[----:B------:R-:W-:-:S07]  /*0200*/  IMAD.MOV.U32 R7, RZ, RZ, RZ ;  /* 0x000000ffff077224 */ /* 0x000fce00078e00ff */
.L_x_7518:
[----:B0-----:R-:W-:Y:S01]  /*0210*/  IADD3 R5, P1, R0, R4, RZ ;  /* 0x0000000400057210 */ /* 0x001fe20007f3e0ff */
[C---:B-1----:R-:W-:Y:S02]  /*0220*/  IMAD R22, R2.reuse, 0x3, RZ ;  /* 0x0000000302167824 */ /* 0x042fe400078e02ff */
[----:B------:R-:W-:Y:S01]  /*0230*/  IMAD.MOV.U32 R10, RZ, RZ, RZ ;  /* 0x000000ffff0a7224 */ /* 0x000fe200078e00ff */
        /* <DEDUP_REMOVED lines=14> */
[----:B------:R-:W-:-:S04]  /*0320*/  @P0 LEA R12, P3, R5, UR6, 0x2 ;  /* 0x00000006050c0c11 */ /* 0x000fc8000f8610ff */
[--C-:B------:R-:W-:Y:S02]  /*0330*/  @P0 LEA.HI.X R13, R5, UR7, R8.reuse, 0x2, P3 ;  /* 0x00000007050d0c11 */ /* 0x100fe400098f1408 */
[C---:B------:R-:W-:Y:S01]  /*0340*/  ISETP.GE.U32.AND P3, PT, R24.reuse, 0x10000, PT ;  /* 0x000100001800780c */ /* 0x040fe20003f66070 */
[----:B------:R-:W-:Y:S01]  /*0350*/  IMAD.X R11, RZ, RZ, R8, P4 ;  /* 0x000000ffff0b7224 */ /* 0x000fe200020e0608 */
[----:B------:R-:W-:Y:S01]  /*0360*/  ISETP.LT.U32.AND P2, PT, R24, UR14, PT ;  /* 0x0000000e18007c0c */ /* 0x000fe2000bf41070 */
[----:B------:R-:W-:Y:S01]  /*0370*/  IMAD.MOV.U32 R23, RZ, RZ, RZ ;  /* 0x000000ffff177224 */ /* 0x000fe200078e00ff */
[C---:B------:R-:W-:Y:S01]  /*0380*/  ISETP.GE.U32.AND.EX P6, PT, R3.reuse, RZ, PT, P3 ;  /* 0x000000ff0300720c */ /* 0x040fe20003fc6130 */
[----:B------:R0:W2:Y:S01]  /*0390*/  @P0 LDG.E R10, desc[UR12][R12.64] ;  /* 0x0000000c0c0a0981 */ /* 0x0000a2000c1e1900 */
[----:B------:R-:W-:Y:S02]  /*03a0*/  ISETP.GE.U32.AND P3, PT, R22, 0x10000, PT ;  /* 0x000100001600780c */ /* 0x000fe40003f66070 */
[----:B------:R-:W-:-:S02]  /*03b0*/  ISETP.LT.AND.EX P2, PT, R3, UR4, !P6, P2 ;  /* 0x0000000403007c0c */ /* 0x000fc4000f741320 */
[----:B------:R-:W-:Y:S02]  /*03c0*/  ISETP.LT.U32.AND P4, PT, R22, UR14, PT ;  /* 0x0000000e16007c0c */ /* 0x000fe4000bf81070 */
[----:B------:R-:W-:Y:S02]  /*03d0*/  ISETP.GE.U32.AND.EX P3, PT, R11, RZ, PT, P3 ;  /* 0x000000ff0b00720c */ /* 0x000fe40003f66130 */
[----:B------:R-:W-:Y:S02]  /*03e0*/  @P0 LEA R16, P5, R5, UR8, 0x2 ;  /* 0x0000000805100c11 */ /* 0x000fe4000f8a10ff */
[----:B------:R-:W-:Y:S02]  /*03f0*/  ISETP.LT.AND.EX P3, PT, R11, UR4, !P3, P4 ;  /* 0x000000040b007c0c */ /* 0x000fe4000df61340 */
[----:B------:R-:W-:Y:S02]  /*0400*/  @P0 LEA.HI.X R17, R5, UR9, R8, 0x2, P5 ;  /* 0x0000000905110c11 */ /* 0x000fe4000a8f1408 */
[C---:B------:R-:W-:Y:S01]  /*0410*/  @P1 LEA R20, P5, R15.reuse, UR6, 0x2 ;  /* 0x000000060f141c11 */ /* 0x040fe2000f8a10ff */
[----:B------:R-:W-:Y:S01]  /*0420*/  IMAD.MOV.U32 R9, RZ, RZ, RZ ;  /* 0x000000ffff097224 */ /* 0x000fe200078e00ff */
[C---:B------:R-:W-:Y:S01]  /*0430*/  @P1 LEA R26, P4, R15.reuse, UR8, 0x2 ;  /* 0x000000080f1a1c11 */ /* 0x040fe2000f8810ff */
[----:B------:R1:W3:Y:S01]  /*0440*/  @P0 LDG.E R23, desc[UR12][R16.64] ;  /* 0x0000000c10170981 */ /* 0x0002e2000c1e1900 */
[----:B------:R-:W-:-:S02]  /*0450*/  @P1 LEA.HI.X R21, R15, UR7, R6, 0x2, P5 ;  /* 0x000000070f151c11 */ /* 0x000fc4000a8f1406 */
[----:B------:R-:W-:Y:S02]  /*0460*/  CS2R R18, SRZ ;  /* 0x0000000000127805 */ /* 0x000fe4000001ff00 */
[C---:B0-----:R-:W-:Y:S02]  /*0470*/  @P2 LEA R12, P5, R24.reuse, UR8, 0x2 ;  /* 0x00000008180c2c11 */ /* 0x041fe4000f8a10ff */
[----:B------:R-:W-:Y:S01]  /*0480*/  @P1 LEA.HI.X R27, R15, UR9, R6, 0x2, P4 ;  /* 0x000000090f1b1c11 */ /* 0x000fe2000a0f1406 */
[----:B------:R0:W4:Y:S01]  /*0490*/  @P1 LDG.E R9, desc[UR12][R20.64] ;  /* 0x0000000c14091981 */ /* 0x000122000c1e1900 */
[----:B------:R-:W-:Y:S02]  /*04a0*/  @P2 LEA.HI.X R13, R24, UR9, R3, 0x2, P5 ;  /* 0x00000009180d2c11 */ /* 0x000fe4000a8f1403 */
[----:B-1----:R-:W-:Y:S01]  /*04b0*/  @P3 LEA R16, P5, R22, UR8, 0x2 ;  /* 0x0000000816103c11 */ /* 0x002fe2000f8a10ff */
[----:B------:R-:W-:Y:S01]  /*04c0*/  IMAD.MOV.U32 R25, RZ, RZ, RZ ;  /* 0x000000ffff197224 */ /* 0x000fe200078e00ff */
[----:B------:R-:W-:Y:S01]  /*04d0*/  @P2 LEA R28, P4, R24, UR6, 0x2 ;  /* 0x00000006181c2c11 */ /* 0x000fe2000f8810ff */
[----:B------:R1:W5:Y:S01]  /*04e0*/  @P1 LDG.E R18, desc[UR12][R26.64] ;  /* 0x0000000c1a121981 */ /* 0x000362000c1e1900 */
[----:B------:R-:W-:-:S02]  /*04f0*/  @P3 LEA.HI.X R17, R22, UR9, R11, 0x2, P5 ;  /* 0x0000000916113c11 */ /* 0x000fc4000a8f140b */
[----:B0-----:R-:W-:Y:S01]  /*0500*/  @P3 LEA R20, P5, R22, UR6, 0x2 ;  /* 0x0000000616143c11 */ /* 0x001fe2000f8a10ff */
[----:B------:R0:W4:Y:S01]  /*0510*/  @P2 LDG.E R19, desc[UR12][R12.64] ;  /* 0x0000000c0c132981 */ /* 0x000122000c1e1900 */
[----:B------:R-:W-:Y:S02]  /*0520*/  @P2 LEA.HI.X R29, R24, UR7, R3, 0x2, P4 ;  /* 0x00000007181d2c11 */ /* 0x000fe4000a0f1403 */
[----:B------:R-:W-:Y:S01]  /*0530*/  @P3 LEA.HI.X R21, R22, UR7, R11, 0x2, P5 ;  /* 0x0000000716153c11 */ /* 0x000fe2000a8f140b */
[----:B------:R0:W4:Y:S01]  /*0540*/  @P3 LDG.E R25, desc[UR12][R16.64] ;  /* 0x0000000c10193981 */ /* 0x000122000c1e1900 */
[----:B-1----:R-:W-:-:S06]  /*0550*/  CS2R R26, SRZ ;  /* 0x00000000001a7805 */ /* 0x002fcc000001ff00 */
[----:B------:R1:W4:Y:S04]  /*0560*/  @P2 LDG.E R26, desc[UR12][R28.64] ;  /* 0x0000000c1c1a2981 */ /* 0x000328000c1e1900 */
[----:B------:R-:W4:Y:S01]  /*0570*/  @P3 LDG.E R27, desc[UR12][R20.64] ;  /* 0x0000000c141b3981 */ /* 0x000f22000c1e1900 */
[----:B0-----:R-:W-:Y:S02]  /*0580*/  @P0 LEA R12, P5, R5, UR10, 0x2 ;  /* 0x0000000a050c0c11 */ /* 0x001fe4000f8a10ff */
[----:B------:R-:W-:Y:S02]  /*0590*/  @P1 LEA R14, P6, R15, UR10, 0x2 ;  /* 0x0000000a0f0e1c11 */ /* 0x000fe4000f8c10ff */
[----:B------:R-:W-:Y:S02]  /*05a0*/  @P2 LEA R16, P4, R24, UR10, 0x2 ;  /* 0x0000000a18102c11 */ /* 0x000fe4000f8810ff */
[----:B------:R-:W-:-:S02]  /*05b0*/  @P0 LEA.HI.X R13, R5, UR11, R8, 0x2, P5 ;  /* 0x0000000b050d0c11 */ /* 0x000fc4000a8f1408 */
[----:B------:R-:W-:Y:S01]  /*05c0*/  @P1 LEA.HI.X R15, R15, UR11, R6, 0x2, P6 ;  /* 0x0000000b0f0f1c11 */ /* 0x000fe2000b0f1406 */
[----:B------:R-:W-:Y:S01]  /*05d0*/  IMAD.MOV.U32 R5, RZ, RZ, R7 ;  /* 0x000000ffff057224 */ /* 0x000fe200078e0007 */
[----:B-1----:R-:W-:Y:S02]  /*05e0*/  @P3 LEA R28, P5, R22, UR10, 0x2 ;  /* 0x0000000a161c3c11 */ /* 0x002fe4000f8a10ff */
[----:B------:R-:W-:Y:S01]  /*05f0*/  @P2 LEA.HI.X R17, R24, UR11, R3, 0x2, P4 ;  /* 0x0000000b18112c11 */ /* 0x000fe2000a0f1403 */
[----:B------:R-:W-:Y:S01]  /*0600*/  IMAD.WIDE.U32 R4, R2, 0x4, R4 ;  /* 0x0000000402047825 */ /* 0x000fe200078e0004 */
[----:B------:R-:W-:-:S03]  /*0610*/  @P3 LEA.HI.X R29, R22, UR11, R11, 0x2, P5 ;  /* 0x0000000b161d3c11 */ /* 0x000fc6000a8f140b */
[----:B------:R-:W-:Y:S02]  /*0620*/  IMAD.MOV.U32 R7, RZ, RZ, R5 ;  /* 0x000000ffff077224 */ /* 0x000fe400078e0005 */
[----:B---3--:R-:W-:-:S04]  /*0630*/  FMUL.FTZ R23, R23, UR5 ;  /* 0x0000000517177c20 */ /* 0x008fc80008410000 */
[----:B--2---:R-:W-:Y:S01]  /*0640*/  FMUL.FTZ R23, R23, R10 ;  /* 0x0000000a17177220 */ /* 0x004fe20000410000 */
[----:B-----5:R-:W-:Y:S01]  /*0650*/  FMUL.FTZ R18, R18, UR5 ;  /* 0x0000000512127c20 */ /* 0x020fe20008410000 */
[----:B----4-:R-:W-:-:S03]  /*0660*/  FMUL.FTZ R19, R19, UR5 ;  /* 0x0000000513137c20 */ /* 0x010fc60008410000 */
[----:B------:R-:W-:Y:S01]  /*0670*/  FMUL.FTZ R9, R18, R9 ;  /* 0x0000000912097220 */ /* 0x000fe20000410000 */
[----:B------:R-:W-:Y:S01]  /*0680*/  FMUL.FTZ R6, R25, UR5 ;  /* 0x0000000519067c20 */ /* 0x000fe20008410000 */
[----:B------:R2:W-:Y:S01]  /*0690*/  @P0 STG.E desc[UR12][R12.64], R23 ;  /* 0x000000170c000986 */ /* 0x0005e2000c10190c */
[----:B------:R-:W-:-:S03]  /*06a0*/  FMUL.FTZ R19, R19, R26 ;  /* 0x0000001a13137220 */ /* 0x000fc60000410000 */
[----:B------:R2:W-:Y:S01]  /*06b0*/  @P1 STG.E desc[UR12][R14.64], R9 ;  /* 0x000000090e001986 */ /* 0x0005e2000c10190c */
[----:B------:R-:W-:-:S03]  /*06c0*/  FMUL.FTZ R27, R6, R27 ;  /* 0x0000001b061b7220 */ /* 0x000fc60000410000 */
[----:B------:R2:W-:Y:S01]  /*06d0*/  @P2 STG.E desc[UR12][R16.64], R19 ;  /* 0x0000001310002986 */ /* 0x0005e2000c10190c */
[C---:B------:R-:W-:Y:S02]  /*06e0*/  ISETP.GE.U32.AND P0, PT, R4.reuse, 0x10000, PT ;  /* 0x000100000400780c */ /* 0x040fe40003f06070 */
[----:B------:R-:W-:Y:S01]  /*06f0*/  ISETP.LT.U32.AND P1, PT, R4, UR14, PT ;  /* 0x0000000e04007c0c */ /* 0x000fe2000bf21070 */
[----:B------:R2:W-:Y:S01]  /*0700*/  @P3 STG.E desc[UR12][R28.64], R27 ;  /* 0x0000001b1c003986 */ /* 0x0005e2000c10190c */
[C---:B------:R-:W-:Y:S02]  /*0710*/  ISETP.GE.U32.AND.EX P0, PT, R5.reuse, RZ, PT, P0 ;  /* 0x000000ff0500720c */ /* 0x040fe40003f06100 */
[----:B------:R-:W-:-:S13]  /*0720*/  ISETP.LT.AND.EX P1, PT, R5, UR4, PT, P1 ;  /* 0x0000000405007c0c */ /* 0x000fda000bf21310 */
[----:B--2---:R-:W-:Y:S05]  /*0730*/  @!P0 BRA P1, `(.L_x_7518) ;  /* 0xfffffff800b48947 */ /* 0x004fea000083ffff */
[----:B------:R-:W-:Y:S05]  /*0740*/  EXIT ;  /* 0x000000000000794d */ /* 0x000fea0003800000 */
.L_x_7517:
        /* <DEDUP_REMOVED lines=9> */
.L_x_7519:
        /* <DEDUP_REMOVED lines=9> */
[----:B------:R-:W-:Y:S01]  /*0870*/  IADD3 R10, P0, R14, UR10, RZ ;  /* 0x0000000a0e0a7c10 */ /* 0x000fe2000ff1e0ff */
[----:B------:R-:W-:Y:S01]  /*0880*/  FMUL.FTZ R12, R11, UR15 ;  /* 0x0000000f0b0c7c20 */ /* 0x000fe20008410000 */
[----:B------:R-:W-:Y:S01]  /*0890*/  FMUL.FTZ R0, R9, UR15 ;  /* 0x0000000f09007c20 */ /* 0x000fe20008410000 */
[----:B------:R-:W-:Y:S01]  /*08a0*/  FMUL.FTZ R13, R8, UR15 ;  /* 0x0000000f080d7c20 */ /* 0x000fe20008410000 */
[----:B------:R-:W-:Y:S01]  /*08b0*/  IADD3.X R11, R18, UR11, RZ, P0, !PT ;  /* 0x0000000b120b7c10 */ /* 0x000fe200087fe4ff */
[----:B---3--:R-:W-:Y:S01]  /*08c0*/  FMUL.FTZ R7, R7, R12 ;  /* 0x0000000c07077220 */ /* 0x008fe20000410000 */
[----:B------:R-:W-:Y:S01]  /*08d0*/  IADD3 R16, P0, R16, UR5, RZ ;  /* 0x0000000510107c10 */ /* 0x000fe2000ff1e0ff */
[----:B------:R-:W-:Y:S01]  /*08e0*/  FMUL.FTZ R5, R5, R0 ;  /* 0x0000000005057220 */ /* 0x000fe20000410000 */
[----:B------:R-:W-:Y:S01]  /*08f0*/  FMUL.FTZ R6, R6, R15 ;  /* 0x0000000f06067220 */ /* 0x000fe20000410000 */
[----:B------:R-:W-:Y:S01]  /*0900*/  FMUL.FTZ R4, R4, R13 ;  /* 0x0000000d04047220 */ /* 0x000fe20000410000 */
        /* <DEDUP_REMOVED lines=10> */
.L_x_7520:
        /* <DEDUP_REMOVED lines=13> */
.L_x_8150:


//--------------------- .text._ZN2at6native55_GLOBAL__N__de093ff9_22_ForeachBinaryOpList_cu_a911ec4325multi_tensor_apply_kernelINS1_18TensorListMetadataILi3EEENS1_24BinaryOpListAlphaFunctorIdLi3ELi2ELi2EEEJSt10multipliesIdEdEEEvT_T0_DpT1_ --------------------------
	.section	.text._ZN2at6native55_GLOBAL__N__de093ff9_22_ForeachBinaryOpList_cu_a911ec4325multi_tensor_apply_kernelINS1_18TensorListMetadataILi3EEENS1_24BinaryOpListAlphaFunctorIdLi3ELi2ELi2EEEJSt10multipliesIdEdEEEvT_T0_DpT1_,"ax",@progbits
	.align	128
.text._ZN2at6native55_GLOBAL__N__de093ff9_22_ForeachBinaryOpList_cu_a911ec4325multi_tensor_apply_kernelINS1_18TensorListMetadataILi3EEENS1_24BinaryOpListAlphaFunctorIdLi3ELi2ELi2EEEJSt10multipliesIdEdEEEvT_T0_DpT1_:
        .type           _ZN2at6native55_GLOBAL__N__de093ff9_22_ForeachBinaryOpList_cu_a911ec4325multi_tensor_apply_kernelINS1_18TensorListMetadataILi3EEENS1_24BinaryOpListAlphaFunctorIdLi3ELi2ELi2EEEJSt10multipliesIdEdEEEvT_T0_DpT1_,@function
        .size           _ZN2at6native55_GLOBAL__N__de093ff9_22_ForeachBinaryOpList_cu_a911ec4325multi_tensor_apply_kernelINS1_18TensorListMetadataILi3EEENS1_24BinaryOpListAlphaFunctorIdLi3ELi2ELi2EEEJSt10multipliesIdEdEEEvT_T0_DpT1_,(.L_x_8151 - _ZN2at6native55_GLOBAL__N__de093ff9_22_ForeachBinaryOpList_cu_a911ec4325multi_tensor_apply_kernelINS1_18TensorListMetadataILi3EEENS1_24BinaryOpListAlphaFunctorIdLi3ELi2ELi2EEEJSt10multipliesIdEdEEEvT_T0_DpT1_)
        .other          _ZN2at6native55_GLOBAL__N__de093ff9_22_ForeachBinaryOpList_cu_a911ec4325multi_tensor_apply_kernelINS1_18TensorListMetadataILi3EEENS1_24BinaryOpListAlphaFunctorIdLi3ELi2ELi2EEEJSt10multipliesIdEdEEEvT_T0_DpT1_,@"STO_CUDA_ENTRY STV_DEFAULT"
_ZN2at6native55_GLOBAL__N__de093ff9_22_ForeachBinaryOpList_cu_a911ec4325multi_tensor_apply_kernelINS1_18TensorListMetadataILi3EEENS1_24BinaryOpListAlphaFunctorIdLi3ELi2ELi2EEEJSt10multipliesIdEdEEEvT_T0_DpT1_:
        /* <DEDUP_REMOVED lines=33> */
.L_x_7522:
[----:B0-----:R-:W-:Y:S02]  /*0210*/  IADD3 R5, P1, R0, UR4, RZ ;  /* 0x0000000400057c10 */ /* 0x001fe4000ff3e0ff */
[----:B-1----:R-:W-:Y:S02]  /*0220*/  CS2R R16, SRZ ;  /* 0x0000000000107805 */ /* 0x002fe4000001ff00 */
        /* <DEDUP_REMOVED lines=19> */
[----:B------:R-:W-:Y:S02]  /*0360*/  LEA R24, P3, R24, R5, 0x1 ;  /* 0x0000000518187211 */ /* 0x000fe400078608ff */
[----:B0-----:R-:W-:-:S02]  /*0370*/  CS2R R6, SRZ ;  /* 0x0000000000067805 */ /* 0x001fc4000001ff00 */
[C---:B------:R-:W-:Y:S02]  /*0380*/  ISETP.GE.U32.AND.EX P1, PT, R23.reuse, RZ, PT, P1 ;  /* 0x000000ff1700720c */ /* 0x040fe40003f26110 */
[----:B------:R-:W-:Y:S01]  /*0390*/  IADD3 R25, P4, R4, R5, RZ ;  /* 0x0000000504197210 */ /* 0x000fe20007f9e0ff */
[--C-:B------:R-:W-:Y:S01]  /*03a0*/  IMAD.X R3, RZ, RZ, R2.reuse, P3 ;  /* 0x000000ffff037224 */ /* 0x100fe200018e0602 */
[----:B------:R-:W-:Y:S02]  /*03b0*/  ISETP.LT.AND.EX P1, PT, R23, UR12, !P1, P2 ;  /* 0x0000000c17007c0c */ /* 0x000fe4000cf21320 */
[C---:B------:R-:W-:Y:S01]  /*03c0*/  ISETP.GE.U32.AND P2, PT, R24.reuse, 0x10000, PT ;  /* 0x000100001800780c */ /* 0x040fe20003f46070 */
[----:B------:R-:W-:Y:S01]  /*03d0*/  IMAD.X R4, RZ, RZ, R2, P4 ;  /* 0x000000ffff047224 */ /* 0x000fe200020e0602 */
[----:B------:R-:W-:Y:S02]  /*03e0*/  ISETP.LT.U32.AND P3, PT, R24, UR16, PT ;  /* 0x0000001018007c0c */ /* 0x000fe4000bf61070 */
[----:B------:R-:W-:-:S02]  /*03f0*/  ISETP.GE.U32.AND.EX P2, PT, R3, RZ, PT, P2 ;  /* 0x000000ff0300720c */ /* 0x000fc40003f46120 */
[----:B------:R-:W-:Y:S02]  /*0400*/  ISETP.GE.U32.AND P6, PT, R25, 0x10000, PT ;  /* 0x000100001900780c */ /* 0x000fe40003fc6070 */
[----:B------:R-:W-:Y:S02]  /*0410*/  ISETP.LT.AND.EX P2, PT, R3, UR12, !P2, P3 ;  /* 0x0000000c03007c0c */ /* 0x000fe4000d741330 */
[----:B------:R-:W-:Y:S02]  /*0420*/  ISETP.GE.U32.AND.EX P6, PT, R4, RZ, PT, P6 ;  /* 0x000000ff0400720c */ /* 0x000fe40003fc6160 */
[C---:B------:R-:W-:Y:S02]  /*0430*/  @P1 LEA R20, P3, R28.reuse, UR6, 0x3 ;  /* 0x000000061c141c11 */ /* 0x040fe4000f8618ff */
[C---:B------:R-:W-:Y:S02]  /*0440*/  @P1 LEA R12, P4, R28.reuse, UR8, 0x3 ;  /* 0x000000081c0c1c11 */ /* 0x040fe4000f8818ff */
[----:B------:R-:W-:-:S02]  /*0450*/  @P1 LEA.HI.X R21, R28, UR7, R23, 0x3, P3 ;  /* 0x000000071c151c11 */ /* 0x000fc400098f1c17 */
[----:B------:R-:W-:Y:S02]  /*0460*/  ISETP.LT.U32.AND P3, PT, R25, UR16, PT ;  /* 0x0000001019007c0c */ /* 0x000fe4000bf61070 */
[----:B------:R-:W-:Y:S02]  /*0470*/  @P1 LEA.HI.X R13, R28, UR9, R23, 0x3, P4 ;  /* 0x000000091c0d1c11 */ /* 0x000fe4000a0f1c17 */
[----:B------:R-:W-:Y:S02]  /*0480*/  CS2R R10, SRZ ;  /* 0x00000000000a7805 */ /* 0x000fe4000001ff00 */
[----:B------:R-:W-:Y:S01]  /*0490*/  ISETP.LT.AND.EX P3, PT, R4, UR12, !P6, P3 ;  /* 0x0000000c04007c0c */ /* 0x000fe2000f761330 */
[----:B------:R0:W4:Y:S01]  /*04a0*/  @P1 LDG.E.64 R6, desc[UR14][R20.64] ;  /* 0x0000000e14061981 */ /* 0x000122000c1e1b00 */
[----:B------:R-:W-:Y:S02]  /*04b0*/  @P2 LEA R26, P5, R24, UR6, 0x3 ;  /* 0x00000006181a2c11 */ /* 0x000fe4000f8a18ff */
[----:B------:R-:W-:-:S02]  /*04c0*/  CS2R R8, SRZ ;  /* 0x0000000000087805 */ /* 0x000fc4000001ff00 */
[C---:B------:R-:W-:Y:S02]  /*04d0*/  @P2 LEA R14, P4, R24.reuse, UR8, 0x3 ;  /* 0x00000008180e2c11 */ /* 0x040fe4000f8818ff */
[C-C-:B------:R-:W-:Y:S02]  /*04e0*/  @P2 LEA.HI.X R27, R24.reuse, UR7, R3.reuse, 0x3, P5 ;  /* 0x00000007181b2c11 */ /* 0x140fe4000a8f1c03 */
[----:B------:R-:W-:Y:S01]  /*04f0*/  @P2 LEA.HI.X R15, R24, UR9, R3, 0x3, P4 ;  /* 0x00000009180f2c11 */ /* 0x000fe2000a0f1c03 */
[----:B------:R1:W5:Y:S02]  /*0500*/  @P1 LDG.E.64 R8, desc[UR14][R12.64] ;  /* 0x0000000e0c081981 */ /* 0x000364000c1e1b00 */
[C---:B0-----:R-:W-:Y:S02]  /*0510*/  @P3 LEA R20, P4, R25.reuse, UR6, 0x3 ;  /* 0x0000000619143c11 */ /* 0x041fe4000f8818ff */
[----:B------:R0:W4:Y:S02]  /*0520*/  @P2 LDG.E.64 R10, desc[UR14][R26.64] ;  /* 0x0000000e1a0a2981 */ /* 0x000124000c1e1b00 */
[----:B------:R-:W-:-:S02]  /*0530*/  @P3 LEA.HI.X R21, R25, UR7, R4, 0x3, P4 ;  /* 0x0000000719153c11 */ /* 0x000fc4000a0f1c04 */
[----:B-1----:R-:W-:Y:S02]  /*0540*/  CS2R R12, SRZ ;  /* 0x00000000000c7805 */ /* 0x002fe4000001ff00 */
[----:B0-----:R-:W-:-:S04]  /*0550*/  @P3 LEA R26, P4, R25, UR8, 0x3 ;  /* 0x00000008191a3c11 */ /* 0x001fc8000f8818ff */
[----:B------:R0:W4:Y:S01]  /*0560*/  @P2 LDG.E.64 R12, desc[UR14][R14.64] ;  /* 0x0000000e0e0c2981 */ /* 0x000122000c1e1b00 */
[----:B------:R-:W-:Y:S02]  /*0570*/  @P3 LEA.HI.X R27, R25, UR9, R4, 0x3, P4 ;  /* 0x00000009191b3c11 */ /* 0x000fe4000a0f1c04 */
[----:B0-----:R-:W-:-:S06]  /*0580*/  CS2R R14, SRZ ;  /* 0x00000000000e7805 */ /* 0x001fcc000001ff00 */
[----:B------:R0:W4:Y:S01]  /*0590*/  @P3 LDG.E.64 R14, desc[UR14][R20.64] ;  /* 0x0000000e140e3981 */ /* 0x000122000c1e1b00 */
[----:B--2---:R-:W-:-:S08]  /*05a0*/  DMUL R16, R16, UR18 ;  /* 0x0000001210107c28 */ /* 0x004fd00008000000 */
[----:B---3--:R-:W-:Y:S01]  /*05b0*/  DMUL R16, R16, R18 ;  /* 0x0000001210107228 */ /* 0x008fe20000000000 */
[----:B------:R-:W-:-:S06]  /*05c0*/  CS2R R18, SRZ ;  /* 0x0000000000127805 */ /* 0x000fcc000001ff00 */
[----:B------:R-:W2:Y:S01]  /*05d0*/  @P3 LDG.E.64 R18, desc[UR14][R26.64] ;  /* 0x0000000e1a123981 */ /* 0x000ea2000c1e1b00 */
[C---:B------:R-:W-:Y:S02]  /*05e0*/  @P1 LEA R22, P5, R28.reuse, UR10, 0x3 ;  /* 0x0000000a1c161c11 */ /* 0x040fe4000f8a18ff */
[C---:B0-----:R-:W-:Y:S02]  /*05f0*/  @P0 LEA R20, P4, R5.reuse, UR10, 0x3 ;  /* 0x0000000a05140c11 */ /* 0x041fe4000f8818ff */
[----:B------:R-:W-:Y:S02]  /*0600*/  @P1 LEA.HI.X R23, R28, UR11, R23, 0x3, P5 ;  /* 0x0000000b1c171c11 */ /* 0x000fe4000a8f1c17 */
[----:B------:R-:W-:Y:S01]  /*0610*/  @P0 LEA.HI.X R21, R5, UR11, R2, 0x3, P4 ;  /* 0x0000000b05150c11 */ /* 0x000fe2000a0f1c02 */
[----:B------:R-:W-:Y:S01]  /*0620*/  UIMAD.WIDE.U32 UR4, UR13, 0x4, UR4 ;  /* 0x000000040d0478a5 */ /* 0x000fe2000f8e0004 */
[----:B------:R-:W-:-:S03]  /*0630*/  @P2 LEA R2, P4, R24, UR10, 0x3 ;  /* 0x0000000a18022c11 */ /* 0x000fc6000f8818ff */
[----:B------:R-:W-:Y:S01]  /*0640*/  UISETP.LT.U32.AND UP1, UPT, UR4, UR16, UPT ;  /* 0x000000100400728c */ /* 0x000fe2000bf21070 */
[----:B------:R-:W-:Y:S01]  /*0650*/  @P2 LEA.HI.X R3, R24, UR11, R3, 0x3, P4 ;  /* 0x0000000b18032c11 */ /* 0x000fe2000a0f1c03 */
[----:B------:R-:W-:Y:S01]  /*0660*/  UISETP.GE.U32.AND UP0, UPT, UR4, 0x10000, UPT ;  /* 0x000100000400788c */ /* 0x000fe2000bf06070 */
[----:B------:R1:W-:Y:S01]  /*0670*/  @P0 STG.E.64 desc[UR14][R20.64], R16 ;  /* 0x0000001014000986 */ /* 0x0003e2000c101b0e */
[----:B------:R-:W-:Y:S02]  /*0680*/  IMAD.U32 R5, RZ, RZ, UR5 ;  /* 0x00000005ff057e24 */ /* 0x000fe4000f8e00ff */
[----:B------:R-:W-:Y:S01]  /*0690*/  UISETP.GE.U32.AND.EX UP0, UPT, UR5, URZ, UPT, UP0 ;  /* 0x0000003f0500728c */ /* 0x000fe2000bf06100 */
[----:B------:R-:W-:Y:S01]  /*06a0*/  PLOP3.LUT P0, PT, PT, PT, UP1, 0x80, 0x0 ;  /* 0x000000000000781c */ /* 0x000fe20003f0f018 */
[----:B-----5:R-:W-:-:S08]  /*06b0*/  DMUL R8, R8, UR18 ;  /* 0x0000001208087c28 */ /* 0x020fd00008000000 */
[----:B----4-:R-:W-:Y:S02]  /*06c0*/  DMUL R6, R8, R6 ;  /* 0x0000000608067228 */ /* 0x010fe40000000000 */
[----:B------:R-:W-:-:S05]  /*06d0*/  DMUL R12, R12, UR18 ;  /* 0x000000120c0c7c28 */ /* 0x000fca0008000000 */
[----:B------:R1:W-:Y:S03]  /*06e0*/  @P1 STG.E.64 desc[UR14][R22.64], R6 ;  /* 0x0000000616001986 */ /* 0x0003e6000c101b0e */
[----:B------:R-:W-:Y:S01]  /*06f0*/  DMUL R10, R12, R10 ;  /* 0x0000000a0c0a7228 */ /* 0x000fe20000000000 */
[----:B------:R-:W-:-:S06]  /*0700*/  ISETP.LT.AND.EX P0, PT, R5, UR12, PT, P0 ;  /* 0x0000000c05007c0c */ /* 0x000fcc000bf01300 */
[----:B------:R1:W-:Y:S01]  /*0710*/  @P2 STG.E.64 desc[UR14][R2.64], R10 ;  /* 0x0000000a02002986 */ /* 0x0003e2000c101b0e */
[----:B------:R-:W-:Y:S01]  /*0720*/  PLOP3.LUT P1, PT, PT, PT, UP0, 0x80, 0x0 ;  /* 0x000000000000781c */ /* 0x000fe20003f2f008 */
[----:B--2---:R-:W-:Y:S01]  /*0730*/  DMUL R28, R18, UR18 ;  /* 0x00000012121c7c28 */ /* 0x004fe20008000000 */
[----:B------:R-:W-:-:S04]  /*0740*/  @P3 LEA R18, P5, R25, UR10, 0x3 ;  /* 0x0000000a19123c11 */ /* 0x000fc8000f8a18ff */
[----:B------:R-:W-:-:S03]  /*0750*/  @P3 LEA.HI.X R19, R25, UR11, R4, 0x3, P5 ;  /* 0x0000000b19133c11 */ /* 0x000fc6000a8f1c04 */
[----:B------:R-:W-:-:S07]  /*0760*/  DMUL R14, R28, R14 ;  /* 0x0000000e1c0e7228 */ /* 0x000fce0000000000 */
[----:B------:R1:W-:Y:S01]  /*0770*/  @P3 STG.E.64 desc[UR14][R18.64], R14 ;  /* 0x0000000e12003986 */ /* 0x0003e2000c101b0e */
[----:B------:R-:W-:Y:S01]  /*0780*/  IMAD.U32 R4, RZ, RZ, UR4 ;  /* 0x00000004ff047e24 */ /* 0x000fe2000f8e00ff */
[----:B------:R-:W-:Y:S06]  /*0790*/  @!P1 BRA P0, `(.L_x_7522) ;  /* 0xfffffff8009c9947 */ /* 0x000fec000003ffff */
[----:B------:R-:W-:Y:S05]  /*07a0*/  EXIT ;  /* 0x000000000000794d */ /* 0x000fea0003800000 */
.L_x_7521:
        /* <DEDUP_REMOVED lines=9> */
.L_x_7523:
        /* <DEDUP_REMOVED lines=14> */
[----:B----4-:R-:W-:Y:S01]  /*0920*/  DMUL R16, R16, R8 ;  /* 0x0000000810107228 */ /* 0x010fe20000000000 */
[----:B------:R-:W-:Y:S01]  /*0930*/  IADD3 R8, P0, R2, UR10, RZ ;  /* 0x0000000a02087c10 */ /* 0x000fe2000ff1e0ff */
[----:B------:R-:W-:Y:S02]  /*0940*/  DMUL R18, R18, R10 ;  /* 0x0000000a12127228 */ /* 0x000fe40000000000 */
[----:B-----5:R-:W-:Y:S01]  /*0950*/  DMUL R6, R6, R14 ;  /* 0x0000000e06067228 */ /* 0x020fe20000000000 */
[----:B------:R-:W-:Y:S01]  /*0960*/  IADD3.X R9, R20, UR11, RZ, P0, !PT ;  /* 0x0000000b14097c10 */ /* 0x000fe200087fe4ff */
[----:B------:R-:W-:Y:S01]  /*0970*/  DMUL R4, R4, R12 ;  /* 0x0000000c04047228 */ /* 0x000fe20000000000 */
[----:B------:R-:W-:-:S03]  /*0980*/  IADD3 R3, P0, R3, UR4, RZ ;  /* 0x0000000403037c10 */ /* 0x000fc6000ff1e0ff */
[----:B------:R0:W-:Y:S01]  /*0990*/  STG.E.128 desc[UR14][R8.64], R16 ;  /* 0x0000001008007986 */ /* 0x0001e2000c101d0e */
[C---:B------:R-:W-:Y:S01]  /*09a0*/  ISETP.LT.U32.AND P1, PT, R3.reuse, 0x4000, PT ;  /* 0x000040000300780c */ /* 0x040fe20003f21070 */
[C---:B------:R-:W-:Y:S02]  /*09b0*/  IMAD.SHL.U32 R2, R3.reuse, 0x4, RZ ;  /* 0x0000000403027824 */ /* 0x040fe400078e00ff */
        /* <DEDUP_REMOVED lines=8> */
.L_x_7524:
        /* <DEDUP_REMOVED lines=12> */
.L_x_8151:


//--------------------- .text._ZN2at6native55_GLOBAL__N__de093ff9_22_ForeachBinaryOpList_cu_a911ec4325multi_tensor_apply_kernelINS1_18TensorListMetadataILi3EEENS1_24BinaryOpListAlphaFunctorIsLi3ELi2ELi2EEEJSt10multipliesIsEsEEEvT_T0_DpT1_ --------------------------
	.section	.text._ZN2at6native55_GLOBAL__N__de093ff9_22_ForeachBinaryOpList_cu_a911ec4325multi_tensor_apply_kernelINS1_18TensorListMetadataILi3EEENS1_24BinaryOpListAlphaFunctorIsLi3ELi2ELi2EEEJSt10multipliesIsEsEEEvT_T0_DpT1_,"ax",@progbits
	.align	128
.text._ZN2at6native55_GLOBAL__N__de093ff9_22_ForeachBinaryOpList_cu_a911ec4325multi_tensor_apply_kernelINS1_18TensorListMetadataILi3EEENS1_24BinaryOpListAlphaFunctorIsLi3ELi2ELi2EEEJSt10multipliesIsEsEEEvT_T0_DpT1_:
        .type           _ZN2at6native55_GLOBAL__N__de093ff9_22_ForeachBinaryOpList_cu_a911ec4325multi_tensor_apply_kernelINS1_18TensorListMetadataILi3EEENS1_24BinaryOpListAlphaFunctorIsLi3ELi2ELi2EEEJSt10multipliesIsEsEEEvT_T0_DpT1_,@function
        .size           _ZN2at6native55_GLOBAL__N__de093ff9_22_ForeachBinaryOpList_cu_a911ec4325multi_tensor_apply_kernelINS1_18TensorListMetadataILi3EEENS1_24BinaryOpListAlphaFunctorIsLi3ELi2ELi2EEEJSt10multipliesIsEsEEEvT_T0_DpT1_,(.L_x_8152 - _ZN2at6native55_GLOBAL__N__de093ff9_22_ForeachBinaryOpList_cu_a911ec4325multi_tensor_apply_kernelINS1_18TensorListMetadataILi3EEENS1_24BinaryOpListAlphaFunctorIsLi3ELi2ELi2EEEJSt10multipliesIsEsEEEvT_T0_DpT1_)
        .other          _ZN2at6native55_GLOBAL__N__de093ff9_22_ForeachBinaryOpList_cu_a911ec4325multi_tensor_apply_kernelINS1_18TensorListMetadataILi3EEENS1_24BinaryOpListAlphaFunctorIsLi3ELi2ELi2EEEJSt10multipliesIsEsEEEvT_T0_DpT1_,@"STO_CUDA_ENTRY STV_DEFAULT"
_ZN2at6native55_GLOBAL__N__de093ff9_22_ForeachBinaryOpList_cu_a911ec4325multi_tensor_apply_kernelINS1_18TensorListMetadataILi3EEENS1_24BinaryOpListAlphaFunctorIsLi3ELi2ELi2EEEJSt10multipliesIsEsEEEvT_T0_DpT1_:
        /* <DEDUP_REMOVED lines=31> */
.L_x_7526:
        /* <DEDUP_REMOVED lines=15> */
[C---:B------:R-:W-:Y:S02]  /*02e0*/  ISETP.GE.U32.AND.EX P3, PT, R15.reuse, RZ, PT, P3 ;  /* 0x000000ff0f00720c */ /* 0x040fe40003f66130 */
[C---:B------:R-:W-:Y:S02]  /*02f0*/  @P2 LEA R16, P0, R14.reuse, UR6, 0x1 ;  /* 0x000000060e102c11 */ /* 0x040fe4000f8008ff */
[C---:B------:R-:W-:Y:S02]  /*0300*/  @P2 LEA R24, P4, R14.reuse, UR8, 0x1 ;  /* 0x000000080e182c11 */ /* 0x040fe4000f8808ff */
[--C-:B------:R-:W-:Y:S02]  /*0310*/  @P2 LEA.HI.X R17, R14, UR7, R13.reuse, 0x1, P0 ;  /* 0x000000070e112c11 */ /* 0x100fe400080f0c0d */
[C---:B------:R-:W-:Y:S01]  /*0320*/  ISETP.GE.U32.AND P0, PT, R6.reuse, 0x10000, PT ;  /* 0x000100000600780c */ /* 0x040fe20003f06070 */
[----:B------:R-:W-:Y:S01]  /*0330*/  IMAD.X R11, RZ, RZ, R13, P5 ;  /* 0x000000ffff0b7224 */ /* 0x000fe200028e060d */
[----:B------:R-:W-:Y:S01]  /*0340*/  ISETP.LT.AND.EX P1, PT, R15, UR5, !P3, P1 ;  /* 0x000000050f007c0c */ /* 0x000fe2000df21310 */
[----:B------:R0:W2:Y:S01]  /*0350*/  @P2 LDG.E.U16 R0, desc[UR12][R16.64] ;  /* 0x0000000c10002981 */ /* 0x0000a2000c1e1500 */
[----:B------:R-:W-:-:S02]  /*0360*/  ISETP.LT.U32.AND P3, PT, R6, UR15, PT ;  /* 0x0000000f06007c0c */ /* 0x000fc4000bf61070 */
[C---:B------:R-:W-:Y:S02]  /*0370*/  ISETP.GE.U32.AND.EX P0, PT, R7.reuse, RZ, PT, P0 ;  /* 0x000000ff0700720c */ /* 0x040fe40003f06100 */
[----:B------:R-:W-:Y:S02]  /*0380*/  @P2 LEA.HI.X R25, R14, UR9, R13, 0x1, P4 ;  /* 0x000000090e192c11 */ /* 0x000fe4000a0f0c0d */
[C---:B------:R-:W-:Y:S02]  /*0390*/  ISETP.GE.U32.AND P4, PT, R8.reuse, 0x10000, PT ;  /* 0x000100000800780c */ /* 0x040fe40003f86070 */
[----:B------:R-:W-:Y:S02]  /*03a0*/  ISETP.LT.AND.EX P0, PT, R7, UR5, !P0, P3 ;  /* 0x0000000507007c0c */ /* 0x000fe4000c701330 */
[----:B------:R-:W-:Y:S02]  /*03b0*/  ISETP.LT.U32.AND P3, PT, R8, UR15, PT ;  /* 0x0000000f08007c0c */ /* 0x000fe4000bf61070 */
[----:B------:R-:W-:-:S02]  /*03c0*/  ISETP.GE.U32.AND.EX P4, PT, R11, RZ, PT, P4 ;  /* 0x000000ff0b00720c */ /* 0x000fc40003f86140 */
[----:B------:R-:W-:Y:S02]  /*03d0*/  PRMT R18, RZ, 0x7610, R18 ;  /* 0x00007610ff127816 */ /* 0x000fe40000000012 */
[----:B------:R-:W-:Y:S02]  /*03e0*/  ISETP.LT.AND.EX P3, PT, R11, UR5, !P4, P3 ;  /* 0x000000050b007c0c */ /* 0x000fe4000e761330 */
[C---:B------:R-:W-:Y:S02]  /*03f0*/  @P1 LEA R20, P5, R10.reuse, UR6, 0x1 ;  /* 0x000000060a141c11 */ /* 0x040fe4000f8a08ff */
[----:B------:R-:W-:Y:S02]  /*0400*/  PRMT R9, RZ, 0x7610, R9 ;  /* 0x00007610ff097816 */ /* 0x000fe40000000009 */
[----:B------:R-:W-:Y:S02]  /*0410*/  @P1 LEA.HI.X R21, R10, UR7, R15, 0x1, P5 ;  /* 0x000000070a151c11 */ /* 0x000fe4000a8f0c0f */
[----:B0-----:R-:W-:-:S02]  /*0420*/  @P0 LEA R16, P4, R6, UR6, 0x1 ;  /* 0x0000000606100c11 */ /* 0x001fc4000f8808ff */
[----:B------:R0:W3:Y:S01]  /*0430*/  @P2 LDG.E.U16 R9, desc[UR12][R24.64] ;  /* 0x0000000c18092981 */ /* 0x0000e2000c1e1500 */
[----:B------:R-:W-:Y:S02]  /*0440*/  PRMT R26, RZ, 0x7610, R26 ;  /* 0x00007610ff1a7816 */ /* 0x000fe4000000001a */
[----:B------:R-:W-:Y:S01]  /*0450*/  @P0 LEA.HI.X R17, R6, UR7, R7, 0x1, P4 ;  /* 0x0000000706110c11 */ /* 0x000fe2000a0f0c07 */
[----:B------:R1:W4:Y:S01]  /*0460*/  @P1 LDG.E.U16 R18, desc[UR12][R20.64] ;  /* 0x0000000c14121981 */ /* 0x000322000c1e1500 */
[C---:B------:R-:W-:Y:S02]  /*0470*/  @P1 LEA R22, P5, R10.reuse, UR8, 0x1 ;  /* 0x000000080a161c11 */ /* 0x040fe4000f8a08ff */
[----:B------:R-:W-:Y:S02]  /*0480*/  PRMT R19, RZ, 0x7610, R19 ;  /* 0x00007610ff137816 */ /* 0x000fe40000000013 */
[----:B------:R-:W-:Y:S02]  /*0490*/  @P1 LEA.HI.X R23, R10, UR9, R15, 0x1, P5 ;  /* 0x000000090a171c11 */ /* 0x000fe4000a8f0c0f */
[----:B0-----:R-:W-:-:S02]  /*04a0*/  PRMT R24, RZ, 0x7610, R24 ;  /* 0x00007610ff187816 */ /* 0x001fc40000000018 */
[C---:B-1----:R-:W-:Y:S01]  /*04b0*/  @P3 LEA R20, P4, R8.reuse, UR6, 0x1 ;  /* 0x0000000608143c11 */ /* 0x042fe2000f8808ff */
[----:B------:R0:W5:Y:S03]  /*04c0*/  @P1 LDG.E.U16 R19, desc[UR12][R22.64] ;  /* 0x0000000c16131981 */ /* 0x000166000c1e1500 */
[----:B------:R-:W-:Y:S01]  /*04d0*/  @P3 LEA.HI.X R21, R8, UR7, R11, 0x1, P4 ;  /* 0x0000000708153c11 */ /* 0x000fe2000a0f0c0b */
[----:B------:R1:W5:Y:S01]  /*04e0*/  @P0 LDG.E.U16 R24, desc[UR12][R16.64] ;  /* 0x0000000c10180981 */ /* 0x000362000c1e1500 */
[----:B------:R-:W-:-:S03]  /*04f0*/  @P0 LEA R28, P5, R6, UR8, 0x1 ;  /* 0x00000008061c0c11 */ /* 0x000fc6000f8a08ff */
[----:B------:R-:W5:Y:S01]  /*0500*/  @P3 LDG.E.U16 R26, desc[UR12][R20.64] ;  /* 0x0000000c141a3981 */ /* 0x000f62000c1e1500 */
[----:B------:R-:W-:Y:S02]  /*0510*/  @P0 LEA.HI.X R29, R6, UR9, R7, 0x1, P5 ;  /* 0x00000009061d0c11 */ /* 0x000fe4000a8f0c07 */
[C---:B0-----:R-:W-:Y:S02]  /*0520*/  @P3 LEA R22, P5, R8.reuse, UR8, 0x1 ;  /* 0x0000000808163c11 */ /* 0x041fe4000f8a08ff */
[----:B------:R-:W-:Y:S02]  /*0530*/  PRMT R25, RZ, 0x7610, R25 ;  /* 0x00007610ff197816 */ /* 0x000fe40000000019 */
[----:B------:R-:W-:Y:S02]  /*0540*/  PRMT R27, RZ, 0x7610, R27 ;  /* 0x00007610ff1b7816 */ /* 0x000fe4000000001b */
[----:B------:R-:W-:Y:S02]  /*0550*/  @P3 LEA.HI.X R23, R8, UR9, R11, 0x1, P5 ;  /* 0x0000000908173c11 */ /* 0x000fe4000a8f0c0b */
[----:B------:R-:W5:Y:S04]  /*0560*/  @P0 LDG.E.U16 R25, desc[UR12][R28.64] ;  /* 0x0000000c1c190981 */ /* 0x000f68000c1e1500 */
[----:B------:R-:W5:Y:S01]  /*0570*/  @P3 LDG.E.U16 R27, desc[UR12][R22.64] ;  /* 0x0000000c161b3981 */ /* 0x000f62000c1e1500 */
[----:B------:R-:W-:Y:S01]  /*0580*/  @P2 LEA R12, P4, R14, UR10, 0x1 ;  /* 0x0000000a0e0c2c11 */ /* 0x000fe2000f8808ff */
[----:B------:R-:W-:-:S03]  /*0590*/  ULDC.U16 UR4, c[0x0][0xe5a] ;  /* 0x0003968000047ab9 */ /* 0x000fc60000000400 */
[----:B------:R-:W-:Y:S02]  /*05a0*/  @P2 LEA.HI.X R13, R14, UR11, R13, 0x1, P4 ;  /* 0x0000000b0e0d2c11 */ /* 0x000fe4000a0f0c0d */
[----:B-1----:R-:W-:Y:S02]  /*05b0*/  @P0 LEA R16, P4, R6, UR10, 0x1 ;  /* 0x0000000a06100c11 */ /* 0x002fe4000f8808ff */
[----:B------:R-:W-:Y:S01]  /*05c0*/  @P1 LEA R14, P5, R10, UR10, 0x1 ;  /* 0x0000000a0a0e1c11 */ /* 0x000fe2000f8a08ff */
[----:B------:R-:W-:Y:S01]  /*05d0*/  UPRMT UR4, UR4, 0x9910, URZ ;  /* 0x0000991004047896 */ /* 0x000fe2000800003f */
[----:B------:R-:W-:Y:S02]  /*05e0*/  @P0 LEA.HI.X R17, R6, UR11, R7, 0x1, P4 ;  /* 0x0000000b06110c11 */ /* 0x000fe4000a0f0c07 */
[----:B------:R-:W-:Y:S02]  /*05f0*/  @P1 LEA.HI.X R15, R10, UR11, R15, 0x1, P5 ;  /* 0x0000000b0a0f1c11 */ /* 0x000fe4000a8f0c0f */
[----:B------:R-:W-:-:S04]  /*0600*/  @P3 LEA R10, P5, R8, UR10, 0x1 ;  /* 0x0000000a080a3c11 */ /* 0x000fc8000f8a08ff */
[----:B------:R-:W-:Y:S01]  /*0610*/  @P3 LEA.HI.X R11, R8, UR11, R11, 0x1, P5 ;  /* 0x0000000b080b3c11 */ /* 0x000fe2000a8f0c0b */
[----:B------:R-:W-:Y:S01]  /*0620*/  IMAD.WIDE.U32 R4, R3, 0x4, R4 ;  /* 0x0000000403047825 */ /* 0x000fe200078e0004 */
[----:B--2---:R-:W-:-:S05]  /*0630*/  PRMT R6, R0, 0x9910, RZ ;  /* 0x0000991000067816 */ /* 0x004fca00000000ff */
[----:B------:R-:W-:Y:S01]  /*0640*/  IMAD R6, R6, UR4, RZ ;  /* 0x0000000406067c24 */ /* 0x000fe2000f8e02ff */
[----:B---3--:R-:W-:Y:S02]  /*0650*/  PRMT R0, R9, 0x9910, RZ ;  /* 0x0000991009007816 */ /* 0x008fe400000000ff */
[----:B----4-:R-:W-:Y:S02]  /*0660*/  PRMT R7, R18, 0x9910, RZ ;  /* 0x0000991012077816 */ /* 0x010fe400000000ff */
[----:B------:R-:W-:-:S03]  /*0670*/  PRMT R18, R6, 0x9910, RZ ;  /* 0x0000991006127816 */ /* 0x000fc600000000ff */
[----:B------:R-:W-:Y:S01]  /*0680*/  IMAD R6, R7, UR4, RZ ;  /* 0x0000000407067c24 */ /* 0x000fe2000f8e02ff */
[----:B-----5:R-:W-:Y:S02]  /*0690*/  PRMT R8, R24, 0x9910, RZ ;  /* 0x0000991018087816 */ /* 0x020fe400000000ff */
[----:B------:R-:W-:-:S03]  /*06a0*/  PRMT R9, R26, 0x9910, RZ ;  /* 0x000099101a097816 */ /* 0x000fc600000000ff */
[----:B------:R-:W-:Y:S02]  /*06b0*/  IMAD R7, R8, UR4, RZ ;  /* 0x0000000408077c24 */ /* 0x000fe4000f8e02ff */
[----:B------:R-:W-:-:S03]  /*06c0*/  IMAD R8, R9, UR4, RZ ;  /* 0x0000000409087c24 */ /* 0x000fc6000f8e02ff */
[----:B------:R-:W-:Y:S01]  /*06d0*/  PRMT R7, R7, 0x9910, RZ ;  /* 0x0000991007077816 */ /* 0x000fe200000000ff */
[----:B------:R-:W-:Y:S01]  /*06e0*/  IMAD.MOV.U32 R9, RZ, RZ, R18 ;  /* 0x000000ffff097224 */ /* 0x000fe200078e0012 */
[----:B------:R-:W-:Y:S02]  /*06f0*/  PRMT R19, R19, 0x9910, RZ ;  /* 0x0000991013137816 */ /* 0x000fe400000000ff */
[----:B------:R-:W-:Y:S02]  /*0700*/  PRMT R18, R8, 0x9910, RZ ;  /* 0x0000991008127816 */ /* 0x000fe400000000ff */
[----:B------:R-:W-:Y:S01]  /*0710*/  PRMT R6, R6, 0x9910, RZ ;  /* 0x0000991006067816 */ /* 0x000fe200000000ff */
[----:B------:R-:W-:Y:S01]  /*0720*/  IMAD.MOV.U32 R8, RZ, RZ, R7 ;  /* 0x000000ffff087224 */ /* 0x000fe200078e0007 */
[----:B------:R-:W-:Y:S01]  /*0730*/  PRMT R25, R25, 0x9910, RZ ;  /* 0x0000991019197816 */ /* 0x000fe200000000ff */
[----:B------:R-:W-:Y:S01]  /*0740*/  IMAD R9, R0, R9, RZ ;  /* 0x0000000900097224 */ /* 0x000fe200078e02ff */
[----:B------:R-:W-:Y:S01]  /*0750*/  PRMT R27, R27, 0x9910, RZ ;  /* 0x000099101b1b7816 */ /* 0x000fe200000000ff */
[----:B------:R-:W-:-:S02]  /*0760*/  IMAD.MOV.U32 R0, RZ, RZ, R18 ;  /* 0x000000ffff007224 */ /* 0x000fc400078e0012 */
[----:B------:R-:W-:Y:S02]  /*0770*/  IMAD R19, R19, R6, RZ ;  /* 0x0000000613137224 */ /* 0x000fe400078e02ff */
[----:B------:R-:W-:Y:S02]  /*0780*/  IMAD R25, R25, R8, RZ ;  /* 0x0000000819197224 */ /* 0x000fe400078e02ff */
[----:B------:R-:W-:Y:S01]  /*0790*/  IMAD R27, R27, R0, RZ ;  /* 0x000000001b1b7224 */ /* 0x000fe200078e02ff */
        /* <DEDUP_REMOVED lines=10> */
.L_x_7525:
        /* <DEDUP_REMOVED lines=8> */
.L_x_7527:
        /* <DEDUP_REMOVED lines=8> */
[----:B------:R-:W-:Y:S01]  /*0940*/  ULDC.U16 UR4, c[0x0][0xe5a] ;  /* 0x0003968000047ab9 */ /* 0x000fe20000000400 */
[----:B------:R-:W-:Y:S01]  /*0950*/  IADD3 R4, P0, R4, UR10, RZ ;  /* 0x0000000a04047c10 */ /* 0x000fe2000ff1e0ff */
[----:B------:R-:W-:Y:S01]  /*0960*/  UPRMT UR4, UR4, 0x9910, URZ ;  /* 0x0000991004047896 */ /* 0x000fe2000800003f */
[C---:B--2---:R-:W-:Y:S02]  /*0970*/  PRMT R2, R6.reuse, 0x9910, RZ ;  /* 0x0000991006027816 */ /* 0x044fe400000000ff */
[----:B------:R-:W-:-:S02]  /*0980*/  PRMT R5, R6, 0xbb32, RZ ;  /* 0x0000bb3206057816 */ /* 0x000fc400000000ff */
[C---:B------:R-:W-:Y:S01]  /*0990*/  PRMT R6, R7.reuse, 0x9910, RZ ;  /* 0x0000991007067816 */ /* 0x040fe200000000ff */
[----:B------:R-:W-:Y:S01]  /*09a0*/  IMAD R2, R2, UR4, RZ ;  /* 0x0000000402027c24 */ /* 0x000fe2000f8e02ff */
[----:B------:R-:W-:Y:S01]  /*09b0*/  PRMT R7, R7, 0xbb32, RZ ;  /* 0x0000bb3207077816 */ /* 0x000fe200000000ff */
[----:B------:R-:W-:Y:S01]  /*09c0*/  IMAD R5, R5, UR4, RZ ;  /* 0x0000000405057c24 */ /* 0x000fe2000f8e02ff */
[----:B---3--:R-:W-:Y:S01]  /*09d0*/  PRMT R11, R9, 0xbb32, RZ ;  /* 0x0000bb32090b7816 */ /* 0x008fe200000000ff */
[----:B------:R-:W-:Y:S01]  /*09e0*/  IMAD R6, R6, UR4, RZ ;  /* 0x0000000406067c24 */ /* 0x000fe2000f8e02ff */
[C---:B------:R-:W-:Y:S01]  /*09f0*/  PRMT R12, R8.reuse, 0xbb32, RZ ;  /* 0x0000bb32080c7816 */ /* 0x040fe200000000ff */
[----:B------:R-:W-:Y:S01]  /*0a00*/  IMAD R7, R7, UR4, RZ ;  /* 0x0000000407077c24 */ /* 0x000fe2000f8e02ff */
[----:B------:R-:W-:Y:S01]  /*0a10*/  PRMT R13, R8, 0x9910, RZ ;  /* 0x00009910080d7816 */ /* 0x000fe200000000ff */
[----:B------:R-:W-:Y:S01]  /*0a20*/  IMAD.MOV.U32 R8, RZ, RZ, R11 ;  /* 0x000000ffff087224 */ /* 0x000fe200078e000b */
[----:B------:R-:W-:Y:S01]  /*0a30*/  PRMT R9, R9, 0x9910, RZ ;  /* 0x0000991009097816 */ /* 0x000fe200000000ff */
[----:B------:R-:W-:Y:S01]  /*0a40*/  IMAD.MOV.U32 R11, RZ, RZ, R12 ;  /* 0x000000ffff0b7224 */ /* 0x000fe200078e000c */
[----:B------:R-:W-:-:S02]  /*0a50*/  PRMT R7, R7, 0x9910, RZ ;  /* 0x0000991007077816 */ /* 0x000fc400000000ff */
[----:B------:R-:W-:Y:S02]  /*0a60*/  PRMT R12, R5, 0x9910, RZ ;  /* 0x00009910050c7816 */ /* 0x000fe400000000ff */
[----:B------:R-:W-:Y:S01]  /*0a70*/  PRMT R6, R6, 0x9910, RZ ;  /* 0x0000991006067816 */ /* 0x000fe200000000ff */
[----:B------:R-:W-:Y:S01]  /*0a80*/  IMAD.MOV.U32 R5, RZ, RZ, R7 ;  /* 0x000000ffff057224 */ /* 0x000fe200078e0007 */
[----:B------:R-:W-:-:S03]  /*0a90*/  PRMT R14, R2, 0x9910, RZ ;  /* 0x00009910020e7816 */ /* 0x000fc600000000ff */
[----:B------:R-:W-:Y:S01]  /*0aa0*/  IMAD R2, R8, R5, RZ ;  /* 0x0000000508027224 */ /* 0x000fe200078e02ff */
[----:B------:R-:W-:Y:S01]  /*0ab0*/  IADD3.X R5, R10, UR11, RZ, P0, !PT ;  /* 0x0000000b0a057c10 */ /* 0x000fe200087fe4ff */
[----:B------:R-:W-:Y:S01]  /*0ac0*/  IMAD R7, R9, R6, RZ ;  /* 0x0000000609077224 */ /* 0x000fe200078e02ff */
[----:B------:R-:W-:Y:S01]  /*0ad0*/  IADD3 R3, P0, R3, UR14, RZ ;  /* 0x0000000e03037c10 */ /* 0x000fe2000ff1e0ff */
[----:B------:R-:W-:Y:S02]  /*0ae0*/  IMAD R6, R11, R12, RZ ;  /* 0x0000000c0b067224 */ /* 0x000fe400078e02ff */
[----:B------:R-:W-:Y:S01]  /*0af0*/  IMAD R9, R13, R14, RZ ;  /* 0x0000000e0d097224 */ /* 0x000fe200078e02ff */
[----:B------:R-:W-:Y:S01]  /*0b00*/  PRMT R7, R7, 0x5410, R2 ;  /* 0x0000541007077816 */ /* 0x000fe20000000002 */
[C---:B------:R-:W-:Y:S01]  /*0b10*/  IMAD.SHL.U32 R2, R3.reuse, 0x4, RZ ;  /* 0x0000000403027824 */ /* 0x040fe200078e00ff */
[----:B------:R-:W-:Y:S01]  /*0b20*/  ISETP.LT.U32.AND P1, PT, R3, 0x4000, PT ;  /* 0x000040000300780c */ /* 0x000fe20003f21070 */
[----:B------:R-:W-:Y:S01]  /*0b30*/  IMAD.X R0, RZ, RZ, R0, P0 ;  /* 0x000000ffff007224 */ /* 0x000fe200000e0600 */
[----:B------:R-:W-:-:S02]  /*0b40*/  PRMT R6, R9, 0x5410, R6 ;  /* 0x0000541009067816 */ /* 0x000fc40000000006 */
[----:B------:R-:W-:Y:S02]  /*0b50*/  ISETP.GE.U32.AND P0, PT, R2, UR15, PT ;  /* 0x0000000f02007c0c */ /* 0x000fe4000bf06070 */
[----:B------:R-:W-:Y:S01]  /*0b60*/  SHF.L.U64.HI R2, R3, 0x2, R0 ;  /* 0x0000000203027819 */ /* 0x000fe20000010200 */
[----:B------:R0:W-:Y:S01]  /*0b70*/  STG.E.64 desc[UR12][R4.64], R6 ;  /* 0x0000000604007986 */ /* 0x0001e2000c101b0c */
[----:B------:R-:W-:Y:S02]  /*0b80*/  ISETP.LT.U32.AND.EX P1, PT, R0, RZ, PT, P1 ;  /* 0x000000ff0000720c */ /* 0x000fe40003f21110 */
[----:B------:R-:W-:-:S13]  /*0b90*/  ISETP.GE.AND.EX P0, PT, R2, UR5, PT, P0 ;  /* 0x0000000502007c0c */ /* 0x000fda000bf06300 */
[----:B0-----:R-:W-:Y:S05]  /*0ba0*/  @!P0 BRA P1, `(.L_x_7527) ;  /* 0xfffffffc00448947 */ /* 0x001fea000083ffff */
[----:B------:R-:W-:Y:S05]  /*0bb0*/  EXIT ;  /* 0x000000000000794d */ /* 0x000fea0003800000 */
.L_x_7528:
        /* <DEDUP_REMOVED lines=12> */
.L_x_8152:


//--------------------- .text._ZN2at6native55_GLOBAL__N__de093ff9_22_ForeachBinaryOpList_cu_a911ec4325multi_tensor_apply_kernelINS1_18TensorListMetadataILi3EEENS1_24BinaryOpListAlphaFunctorIlLi3ELi2ELi2EEEJSt10multipliesIlElEEEvT_T0_DpT1_ --------------------------
	.section	.text._ZN2at6native55_GLOBAL__N__de093ff9_22_ForeachBinaryOpList_cu_a911ec4325multi_tensor_apply_kernelINS1_18TensorListMetadataILi3EEENS1_24BinaryOpListAlphaFunctorIlLi3ELi2ELi2EEEJSt10multipliesIlElEEEvT_T0_DpT1_,"ax",@progbits
	.align	128
.text._ZN2at6native55_GLOBAL__N__de093ff9_22_ForeachBinaryOpList_cu_a911ec4325multi_tensor_apply_kernelINS1_18TensorListMetadataILi3EEENS1_24BinaryOpListAlphaFunctorIlLi3ELi2ELi2EEEJSt10multipliesIlElEEEvT_T0_DpT1_:
        .type           _ZN2at6native55_GLOBAL__N__de093ff9_22_ForeachBinaryOpList_cu_a911ec4325multi_tensor_apply_kernelINS1_18TensorListMetadataILi3EEENS1_24BinaryOpListAlphaFunctorIlLi3ELi2ELi2EEEJSt10multipliesIlElEEEvT_T0_DpT1_,@function
        .size           _ZN2at6native55_GLOBAL__N__de093ff9_22_ForeachBinaryOpList_cu_a911ec4325multi_tensor_apply_kernelINS1_18TensorListMetadataILi3EEENS1_24BinaryOpListAlphaFunctorIlLi3ELi2ELi2EEEJSt10multipliesIlElEEEvT_T0_DpT1_,(.L_x_8153 - _ZN2at6native55_GLOBAL__N__de093ff9_22_ForeachBinaryOpList_cu_a911ec4325multi_tensor_apply_kernelINS1_18TensorListMetadataILi3EEENS1_24BinaryOpListAlphaFunctorIlLi3ELi2ELi2EEEJSt10multipliesIlElEEEvT_T0_DpT1_)
        .other          _ZN2at6native55_GLOBAL__N__de093ff9_22_ForeachBinaryOpList_cu_a911ec4325multi_tensor_apply_kernelINS1_18TensorListMetadataILi3EEENS1_24BinaryOpListAlphaFunctorIlLi3ELi2ELi2EEEJSt10multipliesIlElEEEvT_T0_DpT1_,@"STO_CUDA_ENTRY STV_DEFAULT"
_ZN2at6native55_GLOBAL__N__de093ff9_22_ForeachBinaryOpList_cu_a911ec4325multi_tensor_apply_kernelINS1_18TensorListMetadataILi3EEENS1_24BinaryOpListAlphaFunctorIlLi3ELi2ELi2EEEJSt10multipliesIlElEEEvT_T0_DpT1_:
        /* <DEDUP_REMOVED lines=33> */
.L_x_7530:
        /* <DEDUP_REMOVED lines=22> */
[----:B-1----:R-:W-:-:S02]  /*0370*/  CS2R R8, SRZ ;  /* 0x0000000000087805 */ /* 0x002fc4000001ff00 */
[C---:B------:R-:W-:Y:S02]  /*0380*/  ISETP.GE.U32.AND.EX P1, PT, R5.reuse, RZ, PT, P1 ;  /* 0x000000ff0500720c */ /* 0x040fe40003f26110 */
[----:B------:R-:W-:Y:S01]  /*0390*/  IADD3 R24, P4, R24, R3, RZ ;  /* 0x0000000318187210 */ /* 0x000fe20007f9e0ff */
[----:B------:R-:W-:Y:S01]  /*03a0*/  IMAD.X R7, RZ, RZ, R2, P3 ;  /* 0x000000ffff077224 */ /* 0x000fe200018e0602 */
[----:B------:R-:W-:Y:S02]  /*03b0*/  ISETP.LT.AND.EX P1, PT, R5, UR12, !P1, P2 ;  /* 0x0000000c05007c0c */ /* 0x000fe4000cf21320 */
[C---:B------:R-:W-:Y:S02]  /*03c0*/  ISETP.GE.U32.AND P2, PT, R6.reuse, 0x10000, PT ;  /* 0x000100000600780c */ /* 0x040fe40003f46070 */
[----:B------:R-:W-:Y:S02]  /*03d0*/  ISETP.LT.U32.AND P3, PT, R6, UR16, PT ;  /* 0x0000001006007c0c */ /* 0x000fe4000bf61070 */
[----:B------:R-:W-:-:S02]  /*03e0*/  ISETP.GE.U32.AND.EX P2, PT, R7, RZ, PT, P2 ;  /* 0x000000ff0700720c */ /* 0x000fc40003f46120 */
[----:B------:R-:W-:Y:S02]  /*03f0*/  ISETP.GE.U32.AND P6, PT, R24, 0x10000, PT ;  /* 0x000100001800780c */ /* 0x000fe40003fc6070 */
[----:B------:R-:W-:Y:S02]  /*0400*/  ISETP.LT.AND.EX P2, PT, R7, UR12, !P2, P3 ;  /* 0x0000000c07007c0c */ /* 0x000fe4000d741330 */
[----:B------:R-:W-:Y:S02]  /*0410*/  IADD3.X R25, RZ, R2, RZ, P4, !PT ;  /* 0x00000002ff197210 */ /* 0x000fe400027fe4ff */
[C---:B------:R-:W-:Y:S02]  /*0420*/  @P1 LEA R14, P3, R4.reuse, UR6, 0x3 ;  /* 0x00000006040e1c11 */ /* 0x040fe4000f8618ff */
[----:B------:R-:W-:Y:S02]  /*0430*/  ISETP.GE.U32.AND.EX P6, PT, R25, RZ, PT, P6 ;  /* 0x000000ff1900720c */ /* 0x000fe40003fc6160 */
[----:B------:R-:W-:-:S02]  /*0440*/  @P1 LEA.HI.X R15, R4, UR7, R5, 0x3, P3 ;  /* 0x00000007040f1c11 */ /* 0x000fc400098f1c05 */
[----:B------:R-:W-:Y:S02]  /*0450*/  ISETP.LT.U32.AND P3, PT, R24, UR16, PT ;  /* 0x0000001018007c0c */ /* 0x000fe4000bf61070 */
[----:B------:R-:W-:Y:S01]  /*0460*/  @P1 LEA R16, P4, R4, UR8, 0x3 ;  /* 0x0000000804101c11 */ /* 0x000fe2000f8818ff */
[----:B------:R0:W4:Y:S01]  /*0470*/  @P1 LDG.E.64 R8, desc[UR14][R14.64] ;  /* 0x0000000e0e081981 */ /* 0x000122000c1e1b00 */
[----:B------:R-:W-:Y:S02]  /*0480*/  ISETP.LT.AND.EX P3, PT, R25, UR12, !P6, P3 ;  /* 0x0000000c19007c0c */ /* 0x000fe4000f761330 */
[----:B------:R-:W-:Y:S02]  /*0490*/  CS2R R10, SRZ ;  /* 0x00000000000a7805 */ /* 0x000fe4000001ff00 */
[----:B------:R-:W-:Y:S02]  /*04a0*/  @P2 LEA R26, P5, R6, UR6, 0x3 ;  /* 0x00000006061a2c11 */ /* 0x000fe4000f8a18ff */
[----:B------:R-:W-:-:S02]  /*04b0*/  CS2R R12, SRZ ;  /* 0x00000000000c7805 */ /* 0x000fc4000001ff00 */
[----:B------:R-:W-:Y:S02]  /*04c0*/  @P1 LEA.HI.X R17, R4, UR9, R5, 0x3, P4 ;  /* 0x0000000904111c11 */ /* 0x000fe4000a0f1c05 */
[C---:B------:R-:W-:Y:S02]  /*04d0*/  @P2 LEA R18, P4, R6.reuse, UR8, 0x3 ;  /* 0x0000000806122c11 */ /* 0x040fe4000f8818ff */
[C-C-:B------:R-:W-:Y:S02]  /*04e0*/  @P2 LEA.HI.X R27, R6.reuse, UR7, R7.reuse, 0x3, P5 ;  /* 0x00000007061b2c11 */ /* 0x140fe4000a8f1c07 */
[----:B0-----:R-:W-:Y:S02]  /*04f0*/  CS2R R14, SRZ ;  /* 0x00000000000e7805 */ /* 0x001fe4000001ff00 */
[----:B------:R-:W-:Y:S01]  /*0500*/  @P2 LEA.HI.X R19, R6, UR9, R7, 0x3, P4 ;  /* 0x0000000906132c11 */ /* 0x000fe2000a0f1c07 */
[----:B------:R0:W5:Y:S04]  /*0510*/  @P1 LDG.E.64 R10, desc[UR14][R16.64] ;  /* 0x0000000e100a1981 */ /* 0x000168000c1e1b00 */
[----:B------:R-:W5:Y:S01]  /*0520*/  @P2 LDG.E.64 R12, desc[UR14][R26.64] ;  /* 0x0000000e1a0c2981 */ /* 0x000f62000c1e1b00 */
[----:B------:R-:W-:-:S03]  /*0530*/  @P3 LEA R28, P4, R24, UR6, 0x3 ;  /* 0x00000006181c3c11 */ /* 0x000fc6000f8818ff */
[----:B------:R1:W5:Y:S01]  /*0540*/  @P2 LDG.E.64 R14, desc[UR14][R18.64] ;  /* 0x0000000e120e2981 */ /* 0x000362000c1e1b00 */
[----:B------:R-:W-:Y:S02]  /*0550*/  @P3 LEA.HI.X R29, R24, UR7, R25, 0x3, P4 ;  /* 0x00000007181d3c11 */ /* 0x000fe4000a0f1c19 */
[----:B0-----:R-:W-:-:S06]  /*0560*/  CS2R R16, SRZ ;  /* 0x0000000000107805 */ /* 0x001fcc000001ff00 */
[----:B------:R-:W5:Y:S01]  /*0570*/  @P3 LDG.E.64 R16, desc[UR14][R28.64] ;  /* 0x0000000e1c103981 */ /* 0x000f62000c1e1b00 */
[----:B-1----:R-:W-:Y:S01]  /*0580*/  @P3 LEA R18, P4, R24, UR8, 0x3 ;  /* 0x0000000818123c11 */ /* 0x002fe2000f8818ff */
[----:B--2---:R-:W-:-:S04]  /*0590*/  IMAD R21, R21, UR18, RZ ;  /* 0x0000001215157c24 */ /* 0x004fc8000f8e02ff */
[C---:B------:R-:W-:Y:S02]  /*05a0*/  IMAD R19, R20.reuse, UR19, R21 ;  /* 0x0000001314137c24 */ /* 0x040fe4000f8e0215 */
[----:B------:R-:W-:-:S04]  /*05b0*/  IMAD.WIDE.U32 R20, R20, UR18, RZ ;  /* 0x0000001214147c25 */ /* 0x000fc8000f8e00ff */
[----:B------:R-:W-:-:S04]  /*05c0*/  IMAD.IADD R21, R21, 0x1, R19 ;  /* 0x0000000115157824 */ /* 0x000fc800078e0213 */
[----:B---3--:R-:W-:Y:S01]  /*05d0*/  IMAD R21, R21, R22, RZ ;  /* 0x0000001615157224 */ /* 0x008fe200078e02ff */
[----:B------:R-:W-:-:S03]  /*05e0*/  @P3 LEA.HI.X R19, R24, UR9, R25, 0x3, P4 ;  /* 0x0000000918133c11 */ /* 0x000fc6000a0f1c19 */
[----:B------:R-:W-:Y:S02]  /*05f0*/  IMAD R27, R23, R20, R21 ;  /* 0x00000014171b7224 */ /* 0x000fe400078e0215 */
[----:B------:R-:W-:Y:S01]  /*0600*/  IMAD.WIDE.U32 R20, R20, R22, RZ ;  /* 0x0000001614147225 */ /* 0x000fe200078e00ff */
[----:B------:R-:W-:-:S06]  /*0610*/  CS2R R22, SRZ ;  /* 0x0000000000167805 */ /* 0x000fcc000001ff00 */
[----:B------:R-:W2:Y:S01]  /*0620*/  @P3 LDG.E.64 R22, desc[UR14][R18.64] ;  /* 0x0000000e12163981 */ /* 0x000ea2000c1e1b00 */
[----:B------:R-:W-:Y:S01]  /*0630*/  @P0 IMAD.MOV.U32 R26, RZ, RZ, R20 ;  /* 0x000000ffff1a0224 */ /* 0x000fe200078e0014 */
[----:B------:R-:W-:Y:S01]  /*0640*/  @P0 LEA R20, P4, R3, UR10, 0x3 ;  /* 0x0000000a03140c11 */ /* 0x000fe2000f8818ff */
[----:B------:R-:W-:-:S03]  /*0650*/  IMAD.IADD R27, R21, 0x1, R27 ;  /* 0x00000001151b7824 */ /* 0x000fc600078e021b */
[----:B------:R-:W-:Y:S02]  /*0660*/  @P0 LEA.HI.X R21, R3, UR11, R2, 0x3, P4 ;  /* 0x0000000b03150c11 */ /* 0x000fe4000a0f1c02 */
[----:B------:R-:W-:Y:S01]  /*0670*/  @P1 LEA R2, P4, R4, UR10, 0x3 ;  /* 0x0000000a04021c11 */ /* 0x000fe2000f8818ff */
[----:B----4-:R-:W-:-:S04]  /*0680*/  IMAD R9, R9, UR18, RZ ;  /* 0x0000001209097c24 */ /* 0x010fc8000f8e02ff */
[C---:B------:R-:W-:Y:S02]  /*0690*/  IMAD R3, R8.reuse, UR19, R9 ;  /* 0x0000001308037c24 */ /* 0x040fe4000f8e0209 */
[----:B------:R-:W-:-:S04]  /*06a0*/  IMAD.WIDE.U32 R8, R8, UR18, RZ ;  /* 0x0000001208087c25 */ /* 0x000fc8000f8e00ff */
[----:B------:R-:W-:-:S04]  /*06b0*/  IMAD.IADD R3, R9, 0x1, R3 ;  /* 0x0000000109037824 */ /* 0x000fc800078e0203 */
[----:B-----5:R-:W-:Y:S02]  /*06c0*/  IMAD R9, R3, R10, RZ ;  /* 0x0000000a03097224 */ /* 0x020fe400078e02ff */
[----:B------:R-:W-:Y:S01]  /*06d0*/  IMAD R13, R13, UR18, RZ ;  /* 0x000000120d0d7c24 */ /* 0x000fe2000f8e02ff */
[----:B------:R-:W-:Y:S01]  /*06e0*/  @P1 LEA.HI.X R3, R4, UR11, R5, 0x3, P4 ;  /* 0x0000000b04031c11 */ /* 0x000fe2000a0f1c05 */
[----:B------:R-:W-:Y:S02]  /*06f0*/  IMAD R5, R11, R8, R9 ;  /* 0x000000080b057224 */ /* 0x000fe400078e0209 */
[C---:B------:R-:W-:Y:S02]  /*0700*/  IMAD R11, R12.reuse, UR19, R13 ;  /* 0x000000130c0b7c24 */ /* 0x040fe4000f8e020d */
[----:B------:R-:W-:-:S05]  /*0710*/  IMAD.WIDE.U32 R12, R12, UR18, RZ ;  /* 0x000000120c0c7c25 */ /* 0x000fca000f8e00ff */
[----:B------:R-:W-:Y:S01]  /*0720*/  IADD3 R11, R13, R11, RZ ;  /* 0x0000000b0d0b7210 */ /* 0x000fe20007ffe0ff */
[----:B------:R-:W-:-:S04]  /*0730*/  IMAD R17, R17, UR18, RZ ;  /* 0x0000001211117c24 */ /* 0x000fc8000f8e02ff */
[----:B------:R-:W-:Y:S02]  /*0740*/  IMAD R13, R11, R14, RZ ;  /* 0x0000000e0b0d7224 */ /* 0x000fe400078e02ff */
[C---:B------:R-:W-:Y:S02]  /*0750*/  IMAD R11, R16.reuse, UR19, R17 ;  /* 0x00000013100b7c24 */ /* 0x040fe4000f8e0211 */
[----:B------:R-:W-:-:S04]  /*0760*/  IMAD.WIDE.U32 R16, R16, UR18, RZ ;  /* 0x0000001210107c25 */ /* 0x000fc8000f8e00ff */
[----:B------:R-:W-:Y:S01]  /*0770*/  IMAD.WIDE.U32 R8, R8, R10, RZ ;  /* 0x0000000a08087225 */ /* 0x000fe200078e00ff */
[----:B------:R-:W-:-:S03]  /*0780*/  @P2 LEA R10, P4, R6, UR10, 0x3 ;  /* 0x0000000a060a2c11 */ /* 0x000fc6000f8818ff */
[----:B------:R-:W-:Y:S01]  /*0790*/  IMAD.IADD R17, R17, 0x1, R11 ;  /* 0x0000000111117824 */ /* 0x000fe200078e020b */
[----:B------:R-:W-:Y:S01]  /*07a0*/  @P2 LEA.HI.X R11, R6, UR11, R7, 0x3, P4 ;  /* 0x0000000b060b2c11 */ /* 0x000fe2000a0f1c07 */
[----:B------:R-:W-:Y:S02]  /*07b0*/  IMAD R15, R15, R12, R13 ;  /* 0x0000000c0f0f7224 */ /* 0x000fe400078e020d */
[----:B------:R-:W-:Y:S01]  /*07c0*/  IMAD.WIDE.U32 R12, R12, R14, RZ ;  /* 0x0000000e0c0c7225 */ /* 0x000fe200078e00ff */
[C---:B------:R-:W-:Y:S01]  /*07d0*/  @P3 LEA R4, P4, R24.reuse, UR10, 0x3 ;  /* 0x0000000a18043c11 */ /* 0x040fe2000f8818ff */
[----:B------:R-:W-:Y:S02]  /*07e0*/  UIMAD.WIDE.U32 UR4, UR13, 0x4, UR4 ;  /* 0x000000040d0478a5 */ /* 0x000fe4000f8e0004 */
[----:B------:R-:W-:Y:S02]  /*07f0*/  IMAD.IADD R13, R13, 0x1, R15 ;  /* 0x000000010d0d7824 */ /* 0x000fe400078e020f */
[----:B------:R-:W-:Y:S01]  /*0800*/  IMAD.IADD R9, R9, 0x1, R5 ;  /* 0x0000000109097824 */ /* 0x000fe200078e0205 */
[----:B------:R-:W-:Y:S01]  /*0810*/  @P3 LEA.HI.X R5, R24, UR11, R25, 0x3, P4 ;  /* 0x0000000b18053c11 */ /* 0x000fe2000a0f1c19 */
[----:B------:R-:W-:-:S02]  /*0820*/  UISETP.LT.U32.AND UP1, UPT, UR4, UR16, UPT ;  /* 0x000000100400728c */ /* 0x000fc4000bf21070 */
[----:B------:R-:W-:Y:S01]  /*0830*/  UISETP.GE.U32.AND UP0, UPT, UR4, 0x10000, UPT ;  /* 0x000100000400788c */ /* 0x000fe2000bf06070 */
[----:B------:R1:W-:Y:S03]  /*0840*/  @P0 STG.E.64 desc[UR14][R20.64], R26 ;  /* 0x0000001a14000986 */ /* 0x0003e6000c101b0e */
[----:B------:R-:W-:Y:S01]  /*0850*/  UISETP.GE.U32.AND.EX UP0, UPT, UR5, URZ, UPT, UP0 ;  /* 0x0000003f0500728c */ /* 0x000fe2000bf06100 */
[----:B------:R1:W-:Y:S01]  /*0860*/  @P1 STG.E.64 desc[UR14][R2.64], R8 ;  /* 0x0000000802001986 */ /* 0x0003e2000c101b0e */
[----:B------:R-:W-:-:S03]  /*0870*/  PLOP3.LUT P0, PT, PT, PT, UP1, 0x80, 0x0 ;  /* 0x000000000000781c */ /* 0x000fc60003f0f018 */
[----:B------:R1:W-:Y:S01]  /*0880*/  @P2 STG.E.64 desc[UR14][R10.64], R12 ;  /* 0x0000000c0a002986 */ /* 0x0003e2000c101b0e */
[----:B------:R-:W-:Y:S02]  /*0890*/  PLOP3.LUT P1, PT, PT, PT, UP0, 0x80, 0x0 ;  /* 0x000000000000781c */ /* 0x000fe40003f2f008 */
[----:B------:R-:W-:Y:S01]  /*08a0*/  MOV R6, UR4 ;  /* 0x0000000400067c02 */ /* 0x000fe20008000f00 */
[-C--:B--2---:R-:W-:Y:S02]  /*08b0*/  IMAD R7, R17, R22.reuse, RZ ;  /* 0x0000001611077224 */ /* 0x084fe400078e02ff */
[----:B------:R-:W-:-:S04]  /*08c0*/  IMAD.WIDE.U32 R14, R16, R22, RZ ;  /* 0x00000016100e7225 */ /* 0x000fc800078e00ff */
[----:B------:R-:W-:-:S04]  /*08d0*/  IMAD R7, R23, R16, R7 ;  /* 0x0000001017077224 */ /* 0x000fc800078e0207 */
[----:B------:R-:W-:Y:S02]  /*08e0*/  IMAD.IADD R15, R15, 0x1, R7 ;  /* 0x000000010f0f7824 */ /* 0x000fe400078e0207 */
[----:B------:R-:W-:-:S03]  /*08f0*/  IMAD.U32 R7, RZ, RZ, UR5 ;  /* 0x00000005ff077e24 */ /* 0x000fc6000f8e00ff */
[----:B------:R1:W-:Y:S02]  /*0900*/  @P3 STG.E.64 desc[UR14][R4.64], R14 ;  /* 0x0000000e04003986 */ /* 0x0003e4000c101b0e */
[----:B------:R-:W-:-:S13]  /*0910*/  ISETP.LT.AND.EX P0, PT, R7, UR12, PT, P0 ;  /* 0x0000000c07007c0c */ /* 0x000fda000bf01300 */
[----:B-1----:R-:W-:Y:S05]  /*0920*/  @!P1 BRA P0, `(.L_x_7530) ;  /* 0xfffffff800389947 */ /* 0x002fea000003ffff */
[----:B------:R-:W-:Y:S05]  /*0930*/  EXIT ;  /* 0x000000000000794d */ /* 0x000fea0003800000 */
.L_x_7529:
        /* <DEDUP_REMOVED lines=9> */
.L_x_7531:
        /* <DEDUP_REMOVED lines=8> */
[----:B------:R-:W4:Y:S04]  /*0a50*/  LDG.E.128 R12, desc[UR14][R24.64] ;  /* 0x0000000e180c7981 */ /* 0x000f28000c1e1d00 */
[----:B------:R4:W5:Y:S01]  /*0a60*/  LDG.E.128 R16, desc[UR14][R24.64+0x10] ;  /* 0x0000100e18107981 */ /* 0x000962000c1e1d00 */
[----:B--2---:R-:W-:Y:S02]  /*0a70*/  IMAD R7, R7, UR18, RZ ;  /* 0x0000001207077c24 */ /* 0x004fe4000f8e02ff */
[----:B------:R-:W-:Y:S02]  /*0a80*/  IMAD R5, R5, UR18, RZ ;  /* 0x0000001205057c24 */ /* 0x000fe4000f8e02ff */
[C---:B------:R-:W-:Y:S02]  /*0a90*/  IMAD R27, R6.reuse, UR19, R7 ;  /* 0x00000013061b7c24 */ /* 0x040fe4000f8e0207 */
[----:B------:R-:W-:-:S04]  /*0aa0*/  IMAD.WIDE.U32 R6, R6, UR18, RZ ;  /* 0x0000001206067c25 */ /* 0x000fc8000f8e00ff */
[----:B---3--:R-:W-:Y:S02]  /*0ab0*/  IMAD R11, R11, UR18, RZ ;  /* 0x000000120b0b7c24 */ /* 0x008fe4000f8e02ff */
[----:B------:R-:W-:Y:S02]  /*0ac0*/  IMAD R21, R9, UR18, RZ ;  /* 0x0000001209157c24 */ /* 0x000fe4000f8e02ff */
[C---:B------:R-:W-:Y:S02]  /*0ad0*/  IMAD R9, R4.reuse, UR19, R5 ;  /* 0x0000001304097c24 */ /* 0x040fe4000f8e0205 */
[----:B------:R-:W-:-:S04]  /*0ae0*/  IMAD.WIDE.U32 R4, R4, UR18, RZ ;  /* 0x0000001204047c25 */ /* 0x000fc8000f8e00ff */
[----:B------:R-:W-:Y:S01]  /*0af0*/  IMAD.IADD R23, R7, 0x1, R27 ;  /* 0x0000000107177824 */ /* 0x000fe200078e021b */
[----:B------:R-:W-:Y:S01]  /*0b00*/  IADD3 R5, R5, R9, RZ ;  /* 0x0000000905057210 */ /* 0x000fe20007ffe0ff */
[C---:B------:R-:W-:Y:S02]  /*0b10*/  IMAD R7, R10.reuse, UR19, R11 ;  /* 0x000000130a077c24 */ /* 0x040fe4000f8e020b */
[----:B------:R-:W-:-:S04]  /*0b20*/  IMAD.WIDE.U32 R10, R10, UR18, RZ ;  /* 0x000000120a0a7c25 */ /* 0x000fc8000f8e00ff */
[----:B----4-:R-:W-:Y:S02]  /*0b30*/  IMAD R25, R23, R14, RZ ;  /* 0x0000000e17197224 */ /* 0x010fe400078e02ff */
[----:B------:R-:W-:Y:S02]  /*0b40*/  IMAD.IADD R23, R11, 0x1, R7 ;  /* 0x000000010b177824 */ /* 0x000fe400078e0207 */
[C---:B------:R-:W-:Y:S02]  /*0b50*/  IMAD R21, R8.reuse, UR19, R21 ;  /* 0x0000001308157c24 */ /* 0x040fe4000f8e0215 */
[----:B------:R-:W-:-:S04]  /*0b60*/  IMAD.WIDE.U32 R8, R8, UR18, RZ ;  /* 0x0000001208087c25 */ /* 0x000fc8000f8e00ff */
[----:B------:R-:W-:Y:S02]  /*0b70*/  IMAD R5, R5, R12, RZ ;  /* 0x0000000c05057224 */ /* 0x000fe400078e02ff */
[----:B-----5:R-:W-:Y:S02]  /*0b80*/  IMAD R23, R23, R18, RZ ;  /* 0x0000001217177224 */ /* 0x020fe400078e02ff */
[----:B------:R-:W-:Y:S02]  /*0b90*/  IMAD R11, R15, R6, R25 ;  /* 0x000000060f0b7224 */ /* 0x000fe400078e0219 */
[----:B------:R-:W-:-:S04]  /*0ba0*/  IMAD.WIDE.U32 R14, R6, R14, RZ ;  /* 0x0000000e060e7225 */ /* 0x000fc800078e00ff */
[----:B------:R-:W-:-:S04]  /*0bb0*/  IMAD.WIDE.U32 R6, R4, R12, RZ ;  /* 0x0000000c04067225 */ /* 0x000fc800078e00ff */
[----:B------:R-:W-:Y:S01]  /*0bc0*/  IMAD.IADD R21, R9, 0x1, R21 ;  /* 0x0000000109157824 */ /* 0x000fe200078e0215 */
[----:B------:R-:W-:Y:S01]  /*0bd0*/  MOV R12, R6 ;  /* 0x00000006000c7202 */ /* 0x000fe20000000f00 */
[----:B------:R-:W-:Y:S02]  /*0be0*/  IMAD R13, R13, R4, R5 ;  /* 0x000000040d0d7224 */ /* 0x000fe400078e0205 */
[----:B------:R-:W-:-:S04]  /*0bf0*/  IMAD.WIDE.U32 R4, R10, R18, RZ ;  /* 0x000000120a047225 */ /* 0x000fc800078e00ff */
[----:B------:R-:W-:Y:S01]  /*0c00*/  IMAD R9, R19, R10, R23 ;  /* 0x0000000a13097224 */ /* 0x000fe200078e0217 */
[----:B------:R-:W-:Y:S01]  /*0c10*/  IADD3 R10, P0, R2, UR10, RZ ;  /* 0x0000000a020a7c10 */ /* 0x000fe2000ff1e0ff */
[-C--:B------:R-:W-:Y:S02]  /*0c20*/  IMAD R21, R21, R16.reuse, RZ ;  /* 0x0000001015157224 */ /* 0x080fe400078e02ff */
[----:B------:R-:W-:Y:S01]  /*0c30*/  IMAD.IADD R15, R15, 0x1, R11 ;  /* 0x000000010f0f7824 */ /* 0x000fe200078e020b */
[----:B------:R-:W-:Y:S01]  /*0c40*/  IADD3.X R11, R20, UR11, RZ, P0, !PT ;  /* 0x0000000b140b7c10 */ /* 0x000fe200087fe4ff */
[----:B------:R-:W-:Y:S01]  /*0c50*/  IMAD.WIDE.U32 R18, R8, R16, RZ ;  /* 0x0000001008127225 */ /* 0x000fe200078e00ff */
[----:B------:R-:W-:-:S03]  /*0c60*/  IADD3 R3, P0, R3, UR4, RZ ;  /* 0x0000000403037c10 */ /* 0x000fc6000ff1e0ff */
[----:B------:R-:W-:Y:S01]  /*0c70*/  IMAD R21, R17, R8, R21 ;  /* 0x0000000811157224 */ /* 0x000fe200078e0215 */
[----:B------:R-:W-:Y:S01]  /*0c80*/  ISETP.LT.U32.AND P1, PT, R3, 0x4000, PT ;  /* 0x000040000300780c */ /* 0x000fe20003f21070 */
[----:B------:R-:W-:Y:S02]  /*0c90*/  IMAD.IADD R13, R7, 0x1, R13 ;  /* 0x00000001070d7824 */ /* 0x000fe400078e020d */
[----:B------:R-:W-:Y:S02]  /*0ca0*/  IMAD.IADD R7, R5, 0x1, R9 ;  /* 0x0000000105077824 */ /* 0x000fe400078e0209 */
[----:B------:R-:W-:Y:S01]  /*0cb0*/  IMAD.MOV.U32 R6, RZ, RZ, R4 ;  /* 0x000000ffff067224 */ /* 0x000fe200078e0004 */
[----:B------:R-:W-:Y:S01]  /*0cc0*/  MOV R4, R18 ;  /* 0x0000001200047202 */ /* 0x000fe20000000f00 */
[----:B------:R-:W-:Y:S01]  /*0cd0*/  IMAD.IADD R5, R19, 0x1, R21 ;  /* 0x0000000113057824 */ /* 0x000fe200078e0215 */
[----:B------:R0:W-:Y:S01]  /*0ce0*/  STG.E.128 desc[UR14][R10.64], R12 ;  /* 0x0000000c0a007986 */ /* 0x0001e2000c101d0e */
        /* <DEDUP_REMOVED lines=9> */
.L_x_7532:
        /* <DEDUP_REMOVED lines=16> */
.L_x_8153:


//--------------------- .text._ZN2at6native55_GLOBAL__N__de093ff9_22_ForeachBinaryOpList_cu_a911ec4325multi_tensor_apply_kernelINS1_18TensorListMetadataILi3EEENS1_24BinaryOpListAlphaFunctorIiLi3ELi2ELi2EEEJSt10multipliesIiEiEEEvT_T0_DpT1_ --------------------------
	.section	.text._ZN2at6native55_GLOBAL__N__de093ff9_22_ForeachBinaryOpList_cu_a911ec4325multi_tensor_apply_kernelINS1_18TensorListMetadataILi3EEENS1_24BinaryOpListAlphaFunctorIiLi3ELi2ELi2EEEJSt10multipliesIiEiEEEvT_T0_DpT1_,"ax",@progbits
	.align	128
.text._ZN2at6native55_GLOBAL__N__de093ff9_22_ForeachBinaryOpList_cu_a911ec4325multi_tensor_apply_kernelINS1_18TensorListMetadataILi3EEENS1_24BinaryOpListAlphaFunctorIiLi3ELi2ELi2EEEJSt10multipliesIiEiEEEvT_T0_DpT1_:
        .type           _ZN2at6native55_GLOBAL__N__de093ff9_22_ForeachBinaryOpList_cu_a911ec4325multi_tensor_apply_kernelINS1_18TensorListMetadataILi3EEENS1_24BinaryOpListAlphaFunctorIiLi3ELi2ELi2EEEJSt10multipliesIiEiEEEvT_T0_DpT1_,@function
        .size           _ZN2at6native55_GLOBAL__N__de093ff9_22_ForeachBinaryOpList_cu_a911ec4325multi_tensor_apply_kernelINS1_18TensorListMetadataILi3EEENS1_24BinaryOpListAlphaFunctorIiLi3ELi2ELi2EEEJSt10multipliesIiEiEEEvT_T0_DpT1_,(.L_x_8154 - _ZN2at6native55_GLOBAL__N__de093ff9_22_ForeachBinaryOpList_cu_a911ec4325multi_tensor_apply_kernelINS1_18TensorListMetadataILi3EEENS1_24BinaryOpListAlphaFunctorIiLi3ELi2ELi2EEEJSt10multipliesIiEiEEEvT_T0_DpT1_)
        .other          _ZN2at6native55_GLOBAL__N__de093ff9_22_ForeachBinaryOpList_cu_a911ec4325multi_tensor_apply_kernelINS1_18TensorListMetadataILi3EEENS1_24BinaryOpListAlphaFunctorIiLi3ELi2ELi2EEEJSt10multipliesIiEiEEEvT_T0_DpT1_,@"STO_CUDA_ENTRY STV_DEFAULT"
_ZN2at6native55_GLOBAL__N__de093ff9_22_ForeachBinaryOpList_cu_a911ec4325multi_tensor_apply_kernelINS1_18TensorListMetadataILi3EEENS1_24BinaryOpListAlphaFunctorIiLi3ELi2ELi2EEEJSt10multipliesIiEiEEEvT_T0_DpT1_:
        /* <DEDUP_REMOVED lines=31> */
.L_x_7534:
[----:B-1----:R-:W1:Y:S01]  /*01f0*/  LDC R2, c[0x0][RZ] ;  /* 0x00000000ff027b82 */ /* 0x002e620000000800 */
        /* <DEDUP_REMOVED lines=10> */
[C---:B------:R-:W-:Y:S01]  /*02a0*/  ISETP.GE.U32.AND P1, PT, R24.reuse, 0x10000, PT ;  /* 0x000100001800780c */ /* 0x040fe20003f26070 */
[--C-:B------:R-:W-:Y:S01]  /*02b0*/  IMAD.X R5, RZ, RZ, R4.reuse, P2 ;  /* 0x000000ffff057224 */ /* 0x100fe200010e0604 */
[----:B------:R-:W-:Y:S01]  /*02c0*/  ISETP.LT.U32.AND P2, PT, R24, UR14, PT ;  /* 0x0000000e18007c0c */ /* 0x000fe2000bf41070 */
[----:B------:R-:W-:Y:S01]  /*02d0*/  IMAD.X R22, RZ, RZ, R4, P4 ;  /* 0x000000ffff167224 */ /* 0x000fe200020e0604 */
[----:B------:R-:W-:-:S02]  /*02e0*/  IADD3 R23, P4, R8, R9, RZ ;  /* 0x0000000908177210 */ /* 0x000fc40007f9e0ff */
[----:B------:R-:W-:Y:S02]  /*02f0*/  ISETP.GE.U32.AND.EX P1, PT, R5, RZ, PT, P1 ;  /* 0x000000ff0500720c */ /* 0x000fe40003f26110 */
[----:B------:R-:W-:Y:S01]  /*0300*/  ISETP.GE.U32.AND P3, PT, R17, 0x10000, PT ;  /* 0x000100001100780c */ /* 0x000fe20003f66070 */
[----:B------:R-:W-:Y:S01]  /*0310*/  IMAD.X R10, RZ, RZ, R4, P4 ;  /* 0x000000ffff0a7224 */ /* 0x000fe200020e0604 */
[----:B------:R-:W-:Y:S02]  /*0320*/  ISETP.LT.AND.EX P1, PT, R5, UR4, !P1, P2 ;  /* 0x0000000405007c0c */ /* 0x000fe4000cf21320 */
[----:B------:R-:W-:Y:S02]  /*0330*/  ISETP.LT.U32.AND P2, PT, R17, UR14, PT ;  /* 0x0000000e11007c0c */ /* 0x000fe4000bf41070 */
[----:B------:R-:W-:Y:S02]  /*0340*/  ISETP.GE.U32.AND.EX P6, PT, R22, RZ, PT, P3 ;  /* 0x000000ff1600720c */ /* 0x000fe40003fc6130 */
[----:B------:R-:W-:-:S02]  /*0350*/  ISETP.GE.U32.AND P3, PT, R23, 0x10000, PT ;  /* 0x000100001700780c */ /* 0x000fc40003f66070 */
[----:B------:R-:W-:Y:S02]  /*0360*/  @P0 LEA R14, P5, R9, UR6, 0x2 ;  /* 0x00000006090e0c11 */ /* 0x000fe4000f8a10ff */
[----:B------:R-:W-:Y:S02]  /*0370*/  ISETP.LT.AND.EX P2, PT, R22, UR4, !P6, P2 ;  /* 0x0000000416007c0c */ /* 0x000fe4000f741320 */
[----:B------:R-:W-:Y:S02]  /*0380*/  ISETP.LT.U32.AND P4, PT, R23, UR14, PT ;  /* 0x0000000e17007c0c */ /* 0x000fe4000bf81070 */
[----:B------:R-:W-:Y:S02]  /*0390*/  ISETP.GE.U32.AND.EX P3, PT, R10, RZ, PT, P3 ;  /* 0x000000ff0a00720c */ /* 0x000fe40003f66130 */
[C---:B------:R-:W-:Y:S02]  /*03a0*/  @P0 LEA.HI.X R15, R9.reuse, UR7, R4, 0x2, P5 ;  /* 0x00000007090f0c11 */ /* 0x040fe4000a8f1404 */
[----:B------:R-:W-:-:S02]  /*03b0*/  @P0 LEA R12, P5, R9, UR8, 0x2 ;  /* 0x00000008090c0c11 */ /* 0x000fc4000f8a10ff */
[----:B------:R-:W-:Y:S02]  /*03c0*/  CS2R R18, SRZ ;  /* 0x0000000000127805 */ /* 0x000fe4000001ff00 */
[----:B------:R-:W-:Y:S01]  /*03d0*/  ISETP.LT.AND.EX P3, PT, R10, UR4, !P3, P4 ;  /* 0x000000040a007c0c */ /* 0x000fe2000df61340 */
[----:B------:R-:W-:Y:S01]  /*03e0*/  IMAD.MOV.U32 R8, RZ, RZ, RZ ;  /* 0x000000ffff087224 */ /* 0x000fe200078e00ff */
[----:B------:R-:W-:Y:S01]  /*03f0*/  @P0 LEA.HI.X R13, R9, UR9, R4, 0x2, P5 ;  /* 0x00000009090d0c11 */ /* 0x000fe2000a8f1404 */
[----:B------:R0:W2:Y:S01]  /*0400*/  @P0 LDG.E R3, desc[UR12][R14.64] ;  /* 0x0000000c0e030981 */ /* 0x0000a2000c1e1900 */
[C---:B------:R-:W-:Y:S02]  /*0410*/  @P1 LEA R20, P4, R24.reuse, UR8, 0x2 ;  /* 0x0000000818141c11 */ /* 0x040fe4000f8810ff */
[C---:B------:R-:W-:Y:S01]  /*0420*/  @P1 LEA R26, P5, R24.reuse, UR6, 0x2 ;  /* 0x00000006181a1c11 */ /* 0x040fe2000f8a10ff */
[----:B------:R1:W3:Y:S01]  /*0430*/  @P0 LDG.E R19, desc[UR12][R12.64] ;  /* 0x0000000c0c130981 */ /* 0x0002e2000c1e1900 */
[----:B------:R-:W-:-:S02]  /*0440*/  @P1 LEA.HI.X R21, R24, UR9, R5, 0x2, P4 ;  /* 0x0000000918151c11 */ /* 0x000fc4000a0f1405 */
[----:B------:R-:W-:Y:S02]  /*0450*/  @P1 LEA.HI.X R27, R24, UR7, R5, 0x2, P5 ;  /* 0x00000007181b1c11 */ /* 0x000fe4000a8f1405 */
[C---:B0-----:R-:W-:Y:S01]  /*0460*/  @P2 LEA R14, P5, R17.reuse, UR6, 0x2 ;  /* 0x00000006110e2c11 */ /* 0x041fe2000f8a10ff */
[----:B------:R-:W-:Y:S02]  /*0470*/  IMAD.MOV.U32 R11, RZ, RZ, RZ ;  /* 0x000000ffff0b7224 */ /* 0x000fe400078e00ff */
[----:B------:R0:W4:Y:S01]  /*0480*/  @P1 LDG.E R18, desc[UR12][R26.64] ;  /* 0x0000000c1a121981 */ /* 0x000122000c1e1900 */
[C---:B-1----:R-:W-:Y:S02]  /*0490*/  @P2 LEA R12, P4, R17.reuse, UR8, 0x2 ;  /* 0x00000008110c2c11 */ /* 0x042fe4000f8810ff */
[C-C-:B------:R-:W-:Y:S01]  /*04a0*/  @P2 LEA.HI.X R15, R17.reuse, UR7, R22.reuse, 0x2, P5 ;  /* 0x00000007110f2c11 */ /* 0x140fe2000a8f1416 */
[----:B------:R1:W5:Y:S01]  /*04b0*/  @P1 LDG.E R8, desc[UR12][R20.64] ;  /* 0x0000000c14081981 */ /* 0x000362000c1e1900 */
[----:B------:R-:W-:-:S02]  /*04c0*/  @P2 LEA.HI.X R13, R17, UR9, R22, 0x2, P4 ;  /* 0x00000009110d2c11 */ /* 0x000fc4000a0f1416 */
[C---:B------:R-:W-:Y:S01]  /*04d0*/  @P3 LEA R28, P4, R23.reuse, UR6, 0x2 ;  /* 0x00000006171c3c11 */ /* 0x040fe2000f8810ff */
[----:B------:R-:W-:Y:S01]  /*04e0*/  IMAD.MOV.U32 R25, RZ, RZ, RZ ;  /* 0x000000ffff197224 */ /* 0x000fe200078e00ff */
[----:B0-----:R-:W-:Y:S01]  /*04f0*/  CS2R R26, SRZ ;  /* 0x00000000001a7805 */ /* 0x001fe2000001ff00 */
[----:B------:R-:W5:Y:S01]  /*0500*/  @P2 LDG.E R11, desc[UR12][R14.64] ;  /* 0x0000000c0e0b2981 */ /* 0x000f62000c1e1900 */
[C-C-:B------:R-:W-:Y:S02]  /*0510*/  @P3 LEA.HI.X R29, R23.reuse, UR7, R10.reuse, 0x2, P4 ;  /* 0x00000007171d3c11 */ /* 0x140fe4000a0f140a */
[C---:B-1----:R-:W-:Y:S01]  /*0520*/  @P3 LEA R20, P5, R23.reuse, UR8, 0x2 ;  /* 0x0000000817143c11 */ /* 0x042fe2000f8a10ff */
[----:B------:R0:W5:Y:S03]  /*0530*/  @P2 LDG.E R25, desc[UR12][R12.64] ;  /* 0x0000000c0c192981 */ /* 0x000166000c1e1900 */
[----:B------:R-:W-:Y:S01]  /*0540*/  @P3 LEA.HI.X R21, R23, UR9, R10, 0x2, P5 ;  /* 0x0000000917153c11 */ /* 0x000fe2000a8f140a */
[----:B------:R-:W5:Y:S04]  /*0550*/  @P3 LDG.E R26, desc[UR12][R28.64] ;  /* 0x0000000c1c1a3981 */ /* 0x000f68000c1e1900 */
[----:B------:R-:W5:Y:S01]  /*0560*/  @P3 LDG.E R27, desc[UR12][R20.64] ;  /* 0x0000000c141b3981 */ /* 0x000f62000c1e1900 */
[----:B------:R-:W-:Y:S01]  /*0570*/  @P2 LEA R16, P6, R17, UR10, 0x2 ;  /* 0x0000000a11102c11 */ /* 0x000fe2000f8c10ff */
[----:B------:R-:W-:Y:S01]  /*0580*/  IMAD.WIDE.U32 R6, R2, 0x4, R6 ;  /* 0x0000000402067825 */ /* 0x000fe200078e0006 */
[----:B0-----:R-:W-:-:S02]  /*0590*/  @P0 LEA R12, P4, R9, UR10, 0x2 ;  /* 0x0000000a090c0c11 */ /* 0x001fc4000f8810ff */
[----:B------:R-:W-:Y:S02]  /*05a0*/  @P2 LEA.HI.X R17, R17, UR11, R22, 0x2, P6 ;  /* 0x0000000b11112c11 */ /* 0x000fe4000b0f1416 */
[C---:B------:R-:W-:Y:S02]  /*05b0*/  @P1 LEA R14, P5, R24.reuse, UR10, 0x2 ;  /* 0x0000000a180e1c11 */ /* 0x040fe4000f8a10ff */
[----:B------:R-:W-:Y:S02]  /*05c0*/  @P0 LEA.HI.X R13, R9, UR11, R4, 0x2, P4 ;  /* 0x0000000b090d0c11 */ /* 0x000fe4000a0f1404 */
[C---:B------:R-:W-:Y:S02]  /*05d0*/  @P3 LEA R4, P4, R23.reuse, UR10, 0x2 ;  /* 0x0000000a17043c11 */ /* 0x040fe4000f8810ff */
[----:B------:R-:W-:Y:S02]  /*05e0*/  @P1 LEA.HI.X R15, R24, UR11, R5, 0x2, P5 ;  /* 0x0000000b180f1c11 */ /* 0x000fe4000a8f1405 */
[----:B------:R-:W-:Y:S01]  /*05f0*/  @P3 LEA.HI.X R5, R23, UR11, R10, 0x2, P4 ;  /* 0x0000000b17053c11 */ /* 0x000fe2000a0f140a */
[----:B--2---:R-:W-:-:S04]  /*0600*/  IMAD R22, R3, UR5, RZ ;  /* 0x0000000503167c24 */ /* 0x004fc8000f8e02ff */
[----:B---3--:R-:W-:-:S05]  /*0610*/  IMAD R19, R22, R19, RZ ;  /* 0x0000001316137224 */ /* 0x008fca00078e02ff */
[----:B------:R1:W-:Y:S01]  /*0620*/  @P0 STG.E desc[UR12][R12.64], R19 ;  /* 0x000000130c000986 */ /* 0x0003e2000c10190c */
[----:B------:R-:W-:Y:S01]  /*0630*/  ISETP.GE.U32.AND P0, PT, R6, 0x10000, PT ;  /* 0x000100000600780c */ /* 0x000fe20003f06070 */
[----:B----4-:R-:W-:-:S03]  /*0640*/  IMAD R3, R18, UR5, RZ ;  /* 0x0000000512037c24 */ /* 0x010fc6000f8e02ff */
[----:B------:R-:W-:Y:S01]  /*0650*/  ISETP.GE.U32.AND.EX P0, PT, R7, RZ, PT, P0 ;  /* 0x000000ff0700720c */ /* 0x000fe20003f06100 */
[----:B-----5:R-:W-:-:S05]  /*0660*/  IMAD R3, R3, R8, RZ ;  /* 0x0000000803037224 */ /* 0x020fca00078e02ff */
[----:B------:R1:W-:Y:S01]  /*0670*/  @P1 STG.E desc[UR12][R14.64], R3 ;  /* 0x000000030e001986 */ /* 0x0003e2000c10190c */
[----:B------:R-:W-:Y:S01]  /*0680*/  IMAD R18, R11, UR5, RZ ;  /* 0x000000050b127c24 */ /* 0x000fe2000f8e02ff */
[----:B------:R-:W-:-:S03]  /*0690*/  ISETP.LT.U32.AND P1, PT, R6, UR14, PT ;  /* 0x0000000e06007c0c */ /* 0x000fc6000bf21070 */
[----:B------:R-:W-:Y:S01]  /*06a0*/  IMAD R25, R18, R25, RZ ;  /* 0x0000001912197224 */ /* 0x000fe200078e02ff */
[----:B------:R-:W-:Y:S01]  /*06b0*/  ISETP.LT.AND.EX P1, PT, R7, UR4, PT, P1 ;  /* 0x0000000407007c0c */ /* 0x000fe2000bf21310 */
[----:B------:R-:W-:-:S03]  /*06c0*/  IMAD R26, R26, UR5, RZ ;  /* 0x000000051a1a7c24 */ /* 0x000fc6000f8e02ff */
[----:B------:R1:W-:Y:S01]  /*06d0*/  @P2 STG.E desc[UR12][R16.64], R25 ;  /* 0x0000001910002986 */ /* 0x0003e2000c10190c */
[----:B------:R-:W-:-:S05]  /*06e0*/  IMAD R27, R26, R27, RZ ;  /* 0x0000001b1a1b7224 */ /* 0x000fca00078e02ff */
[----:B------:R1:W-:Y:S03]  /*06f0*/  @P3 STG.E desc[UR12][R4.64], R27 ;  /* 0x0000001b04003986 */ /* 0x0003e6000c10190c */
[----:B------:R-:W-:Y:S05]  /*0700*/  @!P0 BRA P1, `(.L_x_7534) ;  /* 0xfffffff800b88947 */ /* 0x000fea000083ffff */
[----:B------:R-:W-:Y:S05]  /*0710*/  EXIT ;  /* 0x000000000000794d */ /* 0x000fea0003800000 */
.L_x_7533:
        /* <DEDUP_REMOVED lines=9> */
.L_x_7535:
        /* <DEDUP_REMOVED lines=11> */
[----:B------:R-:W-:Y:S02]  /*0860*/  IMAD R0, R9, UR15, RZ ;  /* 0x0000000f09007c24 */ /* 0x000fe4000f8e02ff */
[----:B---3--:R-:W-:Y:S01]  /*0870*/  IMAD R6, R6, R11, RZ ;  /* 0x0000000b06067224 */ /* 0x008fe200078e02ff */
[----:B------:R-:W-:Y:S01]  /*0880*/  IADD3.X R11, R17, UR11, RZ, P0, !PT ;  /* 0x0000000b110b7c10 */ /* 0x000fe200087fe4ff */
[----:B------:R-:W-:Y:S01]  /*0890*/  IMAD R13, R8, UR15, RZ ;  /* 0x0000000f080d7c24 */ /* 0x000fe2000f8e02ff */
[----:B------:R-:W-:Y:S01]  /*08a0*/  IADD3 R15, P0, R15, UR5, RZ ;  /* 0x000000050f0f7c10 */ /* 0x000fe2000ff1e0ff */
[----:B------:R-:W-:-:S02]  /*08b0*/  IMAD R5, R5, R0, RZ ;  /* 0x0000000005057224 */ /* 0x000fc400078e02ff */
[----:B------:R-:W-:Y:S01]  /*08c0*/  IMAD R7, R7, R12, RZ ;  /* 0x0000000c07077224 */ /* 0x000fe200078e02ff */
[C---:B------:R-:W-:Y:S01]  /*08d0*/  ISETP.LT.U32.AND P1, PT, R15.reuse, 0x4000, PT ;  /* 0x000040000f00780c */ /* 0x040fe20003f21070 */
[----:B------:R-:W-:Y:S02]  /*08e0*/  IMAD R4, R4, R13, RZ ;  /* 0x0000000d04047224 */ /* 0x000fe400078e02ff */
        /* <DEDUP_REMOVED lines=9> */
.L_x_7536:
        /* <DEDUP_REMOVED lines=16> */
.L_x_8154:


//--------------------- .text._ZN2at6native55_GLOBAL__N__de093ff9_22_ForeachBinaryOpList_cu_a911ec4325multi_tensor_apply_kernelINS1_18TensorListMetadataILi3EEENS1_24BinaryOpListAlphaFunctorIaLi3ELi2ELi2EEEJSt10multipliesIaEaEEEvT_T0_DpT1_ --------------------------
	.section	.text._ZN2at6native55_GLOBAL__N__de093ff9_22_ForeachBinaryOpList_cu_a911ec4325multi_tensor_apply_kernelINS1_18TensorListMetadataILi3EEENS1_24BinaryOpListAlphaFunctorIaLi3ELi2ELi2EEEJSt10multipliesIaEaEEEvT_T0_DpT1_,"ax",@progbits
	.align	128
.text._ZN2at6native55_GLOBAL__N__de093ff9_22_ForeachBinaryOpList_cu_a911ec4325multi_tensor_apply_kernelINS1_18TensorListMetadataILi3EEENS1_24BinaryOpListAlphaFunctorIaLi3ELi2ELi2EEEJSt10multipliesIaEaEEEvT_T0_DpT1_:
        .type           _ZN2at6native55_GLOBAL__N__de093ff9_22_ForeachBinaryOpList_cu_a911ec4325multi_tensor_apply_kernelINS1_18TensorListMetadataILi3EEENS1_24BinaryOpListAlphaFunctorIaLi3ELi2ELi2EEEJSt10multipliesIaEaEEEvT_T0_DpT1_,@function
        .size           _ZN2at6native55_GLOBAL__N__de093ff9_22_ForeachBinaryOpList_cu_a911ec4325multi_tensor_apply_kernelINS1_18TensorListMetadataILi3EEENS1_24BinaryOpListAlphaFunctorIaLi3ELi2ELi2EEEJSt10multipliesIaEaEEEvT_T0_DpT1_,(.L_x_8155 - _ZN2at6native55_GLOBAL__N__de093ff9_22_ForeachBinaryOpList_cu_a911ec4325multi_tensor_apply_kernelINS1_18TensorListMetadataILi3EEENS1_24BinaryOpListAlphaFunctorIaLi3ELi2ELi2EEEJSt10multipliesIaEaEEEvT_T0_DpT1_)
        .other          _ZN2at6native55_GLOBAL__N__de093ff9_22_ForeachBinaryOpList_cu_a911ec4325multi_tensor_apply_kernelINS1_18TensorListMetadataILi3EEENS1_24BinaryOpListAlphaFunctorIaLi3ELi2ELi2EEEJSt10multipliesIaEaEEEvT_T0_DpT1_,@"STO_CUDA_ENTRY STV_DEFAULT"
_ZN2at6native55_GLOBAL__N__de093ff9_22_ForeachBinaryOpList_cu_a911ec4325multi_tensor_apply_kernelINS1_18TensorListMetadataILi3EEENS1_24BinaryOpListAlphaFunctorIaLi3ELi2ELi2EEEJSt10multipliesIaEaEEEvT_T0_DpT1_:
        /* <DEDUP_REMOVED lines=32> */
.L_x_7538:
        /* <DEDUP_REMOVED lines=9> */
[----:B------:R-:W-:Y:S02]  /*0290*/  LEA R20, P5, R14, R21, 0x1 ;  /* 0x000000150e147211 */ /* 0x000fe400078a08ff */
[C---:B------:R-:W-:Y:S02]  /*02a0*/  ISETP.GE.U32.AND P4, PT, R17.reuse, 0x10000, PT ;  /* 0x000100001100780c */ /* 0x040fe40003f86070 */
[----:B------:R-:W-:Y:S01]  /*02b0*/  ISETP.LT.AND.EX P1, PT, R26, UR5, !P1, P0 ;  /* 0x000000051a007c0c */ /* 0x000fe2000cf21300 */
[----:B------:R-:W-:Y:S01]  /*02c0*/  IMAD.X R27, RZ, RZ, R26, P5 ;  /* 0x000000ffff1b7224 */ /* 0x000fe200028e061a */
[----:B------:R-:W-:Y:S02]  /*02d0*/  ISETP.LT.U32.AND P0, PT, R17, UR14, PT ;  /* 0x0000000e11007c0c */ /* 0x000fe4000bf01070 */
[----:B------:R-:W-:Y:S02]  /*02e0*/  ISETP.GE.U32.AND.EX P4, PT, R25, RZ, PT, P4 ;  /* 0x000000ff1900720c */ /* 0x000fe40003f86140 */
[----:B------:R-:W-:-:S02]  /*02f0*/  ISETP.GE.U32.AND P3, PT, R20, 0x10000, PT ;  /* 0x000100001400780c */ /* 0x000fc40003f66070 */
[----:B------:R-:W-:Y:S02]  /*0300*/  ISETP.LT.AND.EX P0, PT, R25, UR5, !P4, P0 ;  /* 0x0000000519007c0c */ /* 0x000fe4000e701300 */
[----:B------:R-:W-:Y:S02]  /*0310*/  IADD3 R22, P4, R22, R21, RZ ;  /* 0x0000001516167210 */ /* 0x000fe40007f9e0ff */
[----:B------:R-:W-:Y:S02]  /*0320*/  ISETP.LT.U32.AND P2, PT, R20, UR14, PT ;  /* 0x0000000e14007c0c */ /* 0x000fe4000bf41070 */
[----:B------:R-:W-:Y:S01]  /*0330*/  ISETP.GE.U32.AND.EX P3, PT, R27, RZ, PT, P3 ;  /* 0x000000ff1b00720c */ /* 0x000fe20003f66130 */
[----:B------:R-:W-:Y:S01]  /*0340*/  IMAD.X R16, RZ, RZ, R26, P4 ;  /* 0x000000ffff107224 */ /* 0x000fe200020e061a */
[----:B------:R-:W-:Y:S02]  /*0350*/  @P1 IADD3 R2, P5, R21, UR17, RZ ;  /* 0x0000001115021c10 */ /* 0x000fe4000ffbe0ff */
[----:B------:R-:W-:-:S02]  /*0360*/  ISETP.LT.AND.EX P3, PT, R27, UR5, !P3, P2 ;  /* 0x000000051b007c0c */ /* 0x000fc4000df61320 */
[C---:B------:R-:W-:Y:S02]  /*0370*/  ISETP.GE.U32.AND P2, PT, R22.reuse, 0x10000, PT ;  /* 0x000100001600780c */ /* 0x040fe40003f46070 */
[----:B------:R-:W-:Y:S02]  /*0380*/  ISETP.LT.U32.AND P4, PT, R22, UR14, PT ;  /* 0x0000000e16007c0c */ /* 0x000fe4000bf81070 */
[----:B------:R-:W-:Y:S02]  /*0390*/  ISETP.GE.U32.AND.EX P2, PT, R16, RZ, PT, P2 ;  /* 0x000000ff1000720c */ /* 0x000fe40003f46120 */
[----:B------:R-:W-:Y:S02]  /*03a0*/  @P1 IADD3.X R3, R26, UR6, RZ, P5, !PT ;  /* 0x000000061a031c10 */ /* 0x000fe4000affe4ff */
[----:B------:R-:W-:Y:S02]  /*03b0*/  @P1 IADD3 R6, P5, R21, UR16, RZ ;  /* 0x0000001015061c10 */ /* 0x000fe4000ffbe0ff */
[----:B------:R-:W-:Y:S01]  /*03c0*/  ISETP.LT.AND.EX P2, PT, R16, UR5, !P2, P4 ;  /* 0x0000000510007c0c */ /* 0x000fe2000d741340 */
[----:B------:R0:W2:Y:S01]  /*03d0*/  @P1 LDG.E.U8 R24, desc[UR12][R2.64] ;  /* 0x0000000c02181981 */ /* 0x0000a2000c1e1100 */
[----:B------:R-:W-:-:S02]  /*03e0*/  @P1 IADD3.X R7, R26, UR8, RZ, P5, !PT ;  /* 0x000000081a071c10 */ /* 0x000fc4000affe4ff */
[----:B------:R-:W-:Y:S02]  /*03f0*/  @P0 IADD3 R8, P5, R17, UR17, RZ ;  /* 0x0000001111080c10 */ /* 0x000fe4000ffbe0ff */
[----:B------:R-:W-:Y:S02]  /*0400*/  PRMT R23, RZ, 0x7610, R23 ;  /* 0x00007610ff177816 */ /* 0x000fe40000000017 */
[----:B------:R-:W-:Y:S02]  /*0410*/  PRMT R15, RZ, 0x7610, R15 ;  /* 0x00007610ff0f7816 */ /* 0x000fe4000000000f */
[----:B------:R-:W-:Y:S02]  /*0420*/  @P0 IADD3.X R9, R25, UR6, RZ, P5, !PT ;  /* 0x0000000619090c10 */ /* 0x000fe4000affe4ff */
[----:B0-----:R-:W-:Y:S01]  /*0430*/  @P3 IADD3 R2, P4, R20, UR17, RZ ;  /* 0x0000001114023c10 */ /* 0x001fe2000ff9e0ff */
[----:B------:R0:W3:Y:S01]  /*0440*/  @P1 LDG.E.U8 R23, desc[UR12][R6.64] ;  /* 0x0000000c06171981 */ /* 0x0000e2000c1e1100 */
[----:B------:R-:W-:-:S02]  /*0450*/  @P0 IADD3 R4, P5, R17, UR16, RZ ;  /* 0x0000001011040c10 */ /* 0x000fc4000ffbe0ff */
[----:B------:R-:W-:Y:S01]  /*0460*/  PRMT R28, RZ, 0x7610, R28 ;  /* 0x00007610ff1c7816 */ /* 0x000fe2000000001c */
[----:B------:R1:W4:Y:S01]  /*0470*/  @P0 LDG.E.U8 R15, desc[UR12][R8.64] ;  /* 0x0000000c080f0981 */ /* 0x000322000c1e1100 */
[----:B------:R-:W-:Y:S02]  /*0480*/  @P3 IADD3.X R3, R27, UR6, RZ, P4, !PT ;  /* 0x000000061b033c10 */ /* 0x000fe4000a7fe4ff */
[----:B------:R-:W-:Y:S02]  /*0490*/  @P0 IADD3.X R5, R25, UR8, RZ, P5, !PT ;  /* 0x0000000819050c10 */ /* 0x000fe4000affe4ff */
[----:B------:R-:W-:Y:S01]  /*04a0*/  @P3 IADD3 R10, P4, R20, UR16, RZ ;  /* 0x00000010140a3c10 */ /* 0x000fe2000ff9e0ff */
[----:B------:R5:W3:Y:S01]  /*04b0*/  @P3 LDG.E.U8 R28, desc[UR12][R2.64] ;  /* 0x0000000c021c3981 */ /* 0x000ae2000c1e1100 */
[----:B0-----:R-:W-:Y:S02]  /*04c0*/  PRMT R7, RZ, 0x7610, R7 ;  /* 0x00007610ff077816 */ /* 0x001fe40000000007 */
[----:B------:R-:W-:-:S02]  /*04d0*/  @P2 IADD3 R12, P5, R22, UR17, RZ ;  /* 0x00000011160c2c10 */ /* 0x000fc4000ffbe0ff */
[----:B------:R-:W-:Y:S02]  /*04e0*/  PRMT R29, RZ, 0x7610, R29 ;  /* 0x00007610ff1d7816 */ /* 0x000fe4000000001d */
[----:B-1----:R-:W-:Y:S01]  /*04f0*/  PRMT R8, RZ, 0x7610, R8 ;  /* 0x00007610ff087816 */ /* 0x002fe20000000008 */
[----:B------:R2:W3:Y:S01]  /*0500*/  @P0 LDG.E.U8 R7, desc[UR12][R4.64] ;  /* 0x0000000c04070981 */ /* 0x0004e2000c1e1100 */
[----:B------:R-:W-:Y:S02]  /*0510*/  @P3 IADD3.X R11, R27, UR8, RZ, P4, !PT ;  /* 0x000000081b0b3c10 */ /* 0x000fe4000a7fe4ff */
[----:B------:R-:W-:-:S03]  /*0520*/  @P2 IADD3.X R13, R16, UR6, RZ, P5, !PT ;  /* 0x00000006100d2c10 */ /* 0x000fc6000affe4ff */
[----:B------:R-:W3:Y:S01]  /*0530*/  @P3 LDG.E.U8 R29, desc[UR12][R10.64] ;  /* 0x0000000c0a1d3981 */ /* 0x000ee2000c1e1100 */
[----:B-----5:R-:W-:-:S03]  /*0540*/  @P2 IADD3 R2, P4, R22, UR16, RZ ;  /* 0x0000001016022c10 */ /* 0x020fc6000ff9e0ff */
[----:B------:R-:W5:Y:S01]  /*0550*/  @P2 LDG.E.U8 R8, desc[UR12][R12.64] ;  /* 0x0000000c0c082981 */ /* 0x000f62000c1e1100 */
[----:B------:R-:W-:Y:S02]  /*0560*/  PRMT R6, RZ, 0x7610, R6 ;  /* 0x00007610ff067816 */ /* 0x000fe40000000006 */
[----:B------:R-:W-:-:S05]  /*0570*/  @P2 IADD3.X R3, R16, UR8, RZ, P4, !PT ;  /* 0x0000000810032c10 */ /* 0x000fca000a7fe4ff */
[----:B------:R0:W5:Y:S01]  /*0580*/  @P2 LDG.E.U8 R6, desc[UR12][R2.64] ;  /* 0x0000000c02062981 */ /* 0x000162000c1e1100 */
[----:B------:R-:W-:Y:S01]  /*0590*/  ULDC.S8 UR4, c[0x0][0xe5a] ;  /* 0x0003968000047ab9 */ /* 0x000fe20000000200 */
[----:B------:R-:W-:Y:S01]  /*05a0*/  IMAD.WIDE.U32 R18, R14, 0x4, R18 ;  /* 0x000000040e127825 */ /* 0x000fe200078e0012 */
[----:B--2---:R-:W-:-:S05]  /*05b0*/  PRMT R5, R24, 0x9910, RZ ;  /* 0x0000991018057816 */ /* 0x004fca00000000ff */
[----:B------:R-:W-:Y:S01]  /*05c0*/  IMAD R5, R5, UR4, RZ ;  /* 0x0000000405057c24 */ /* 0x000fe2000f8e02ff */
[----:B----4-:R-:W-:-:S05]  /*05d0*/  PRMT R9, R15, 0x9910, RZ ;  /* 0x000099100f097816 */ /* 0x010fca00000000ff */
[----:B0-----:R-:W-:Y:S01]  /*05e0*/  IMAD R2, R9, UR4, RZ ;  /* 0x0000000409027c24 */ /* 0x001fe2000f8e02ff */
[----:B---3--:R-:W-:Y:S02]  /*05f0*/  PRMT R3, R28, 0x9910, RZ ;  /* 0x000099101c037816 */ /* 0x008fe400000000ff */
[----:B------:R-:W-:Y:S02]  /*0600*/  PRMT R4, R23, 0x9910, RZ ;  /* 0x0000991017047816 */ /* 0x000fe400000000ff */
[----:B------:R-:W-:Y:S01]  /*0610*/  PRMT R2, R2, 0x9910, RZ ;  /* 0x0000991002027816 */ /* 0x000fe200000000ff */
[----:B------:R-:W-:Y:S01]  /*0620*/  IMAD R3, R3, UR4, RZ ;  /* 0x0000000403037c24 */ /* 0x000fe2000f8e02ff */
[----:B------:R-:W-:Y:S02]  /*0630*/  PRMT R10, R7, 0x9910, RZ ;  /* 0x00009910070a7816 */ /* 0x000fe400000000ff */
[----:B------:R-:W-:-:S03]  /*0640*/  PRMT R7, R5, 0x9910, RZ ;  /* 0x0000991005077816 */ /* 0x000fc600000000ff */
[----:B------:R-:W-:Y:S01]  /*0650*/  IMAD.MOV.U32 R9, RZ, RZ, R10 ;  /* 0x000000ffff097224 */ /* 0x000fe200078e000a */
[----:B------:R-:W-:Y:S02]  /*0660*/  PRMT R29, R29, 0x9910, RZ ;  /* 0x000099101d1d7816 */ /* 0x000fe400000000ff */
[----:B-----5:R-:W-:Y:S01]  /*0670*/  PRMT R5, R8, 0x9910, RZ ;  /* 0x0000991008057816 */ /* 0x020fe200000000ff */
[----:B------:R-:W-:Y:S01]  /*0680*/  IMAD R9, R9, R2, RZ ;  /* 0x0000000209097224 */ /* 0x000fe200078e02ff */
[----:B------:R-:W-:Y:S01]  /*0690*/  PRMT R8, R3, 0x9910, RZ ;  /* 0x0000991003087816 */ /* 0x000fe200000000ff */
[----:B------:R-:W-:Y:S01]  /*06a0*/  IMAD.MOV.U32 R3, RZ, RZ, R29 ;  /* 0x000000ffff037224 */ /* 0x000fe200078e001d */
[----:B------:R-:W-:Y:S01]  /*06b0*/  @P1 IADD3 R2, P5, R21, UR15, RZ ;  /* 0x0000000f15021c10 */ /* 0x000fe2000ffbe0ff */
[----:B------:R-:W-:Y:S02]  /*06c0*/  IMAD R5, R5, UR4, RZ ;  /* 0x0000000405057c24 */ /* 0x000fe4000f8e02ff */
[----:B------:R-:W-:Y:S01]  /*06d0*/  IMAD R7, R4, R7, RZ ;  /* 0x0000000704077224 */ /* 0x000fe200078e02ff */
[----:B------:R-:W-:Y:S01]  /*06e0*/  @P0 IADD3 R4, P4, R17, UR15, RZ ;  /* 0x0000000f11040c10 */ /* 0x000fe2000ff9e0ff */
[----:B------:R-:W-:Y:S01]  /*06f0*/  IMAD R13, R3, R8, RZ ;  /* 0x00000008030d7224 */ /* 0x000fe200078e02ff */
[----:B------:R-:W-:-:S02]  /*0700*/  @P1 IADD3.X R3, R26, UR10, RZ, P5, !PT ;  /* 0x0000000a1a031c10 */ /* 0x000fc4000affe4ff */
[----:B------:R-:W-:Y:S02]  /*0710*/  PRMT R11, R5, 0x9910, RZ ;  /* 0x00009910050b7816 */ /* 0x000fe400000000ff */
[----:B------:R-:W-:Y:S02]  /*0720*/  PRMT R6, R6, 0x9910, RZ ;  /* 0x0000991006067816 */ /* 0x000fe400000000ff */
[----:B------:R-:W-:Y:S02]  /*0730*/  @P3 IADD3 R20, P5, R20, UR15, RZ ;  /* 0x0000000f14143c10 */ /* 0x000fe4000ffbe0ff */
[----:B------:R-:W-:Y:S02]  /*0740*/  @P0 IADD3.X R5, R25, UR10, RZ, P4, !PT ;  /* 0x0000000a19050c10 */ /* 0x000fe4000a7fe4ff */
[----:B------:R-:W-:Y:S01]  /*0750*/  @P2 IADD3 R22, P4, R22, UR15, RZ ;  /* 0x0000000f16162c10 */ /* 0x000fe2000ff9e0ff */
[----:B------:R-:W-:Y:S01]  /*0760*/  IMAD R11, R6, R11, RZ ;  /* 0x0000000b060b7224 */ /* 0x000fe200078e02ff */
[----:B------:R-:W-:-:S02]  /*0770*/  @P3 IADD3.X R21, R27, UR10, RZ, P5, !PT ;  /* 0x0000000a1b153c10 */ /* 0x000fc4000affe4ff */
[----:B------:R-:W-:Y:S01]  /*0780*/  @P2 IADD3.X R23, R16, UR10, RZ, P4, !PT ;  /* 0x0000000a10172c10 */ /* 0x000fe2000a7fe4ff */
[----:B------:R2:W-:Y:S01]  /*0790*/  @P1 STG.E.U8 desc[UR12][R2.64], R7 ;  /* 0x0000000702001986 */ /* 0x0005e2000c10110c */
[----:B------:R-:W-:-:S03]  /*07a0*/  ISETP.LT.U32.AND P1, PT, R18, UR14, PT ;  /* 0x0000000e12007c0c */ /* 0x000fc6000bf21070 */
[----:B------:R2:W-:Y:S01]  /*07b0*/  @P0 STG.E.U8 desc[UR12][R4.64], R9 ;  /* 0x0000000904000986 */ /* 0x0005e2000c10110c */
[----:B------:R-:W-:-:S03]  /*07c0*/  ISETP.GE.U32.AND P0, PT, R18, 0x10000, PT ;  /* 0x000100001200780c */ /* 0x000fc60003f06070 */
[----:B------:R2:W-:Y:S04]  /*07d0*/  @P3 STG.E.U8 desc[UR12][R20.64], R13 ;  /* 0x0000000d14003986 */ /* 0x0005e8000c10110c */
[----:B------:R2:W-:Y:S01]  /*07e0*/  @P2 STG.E.U8 desc[UR12][R22.64], R11 ;  /* 0x0000000b16002986 */ /* 0x0005e2000c10110c */
[C---:B------:R-:W-:Y:S02]  /*07f0*/  ISETP.GE.U32.AND.EX P0, PT, R19.reuse, RZ, PT, P0 ;  /* 0x000000ff1300720c */ /* 0x040fe40003f06100 */
[----:B------:R-:W-:-:S13]  /*0800*/  ISETP.LT.AND.EX P1, PT, R19, UR5, PT, P1 ;  /* 0x0000000513007c0c */ /* 0x000fda000bf21310 */
[----:B--2---:R-:W-:Y:S05]  /*0810*/  @!P0 BRA P1, `(.L_x_7538) ;  /* 0xfffffff800788947 */ /* 0x004fea000083ffff */
[----:B------:R-:W-:Y:S05]  /*0820*/  EXIT ;  /* 0x000000000000794d */ /* 0x000fea0003800000 */
.L_x_7537:
        /* <DEDUP_REMOVED lines=8> */
.L_x_7539:
        /* <DEDUP_REMOVED lines=9> */
[C---:B--2---:R-:W-:Y:S02]  /*0940*/  LOP3.LUT R8, R4.reuse, 0xff, RZ, 0xc0, !PT ;  /* 0x000000ff04087812 */ /* 0x044fe400078ec0ff */
[C---:B------:R-:W-:Y:S02]  /*0950*/  PRMT R5, R4.reuse, 0x7771, RZ ;  /* 0x0000777104057816 */ /* 0x040fe400000000ff */
[----:B------:R-:W-:Y:S01]  /*0960*/  PRMT R12, R4, 0x7773, RZ ;  /* 0x00007773040c7816 */ /* 0x000fe200000000ff */
[----:B------:R-:W-:Y:S01]  /*0970*/  IMAD R8, R8, UR4, RZ ;  /* 0x0000000408087c24 */ /* 0x000fe2000f8e02ff */
[----:B---3--:R-:W-:-:S04]  /*0980*/  LOP3.LUT R9, R6, 0xff, RZ, 0xc0, !PT ;  /* 0x000000ff06097812 */ /* 0x008fc800078ec0ff */
[----:B------:R-:W-:Y:S02]  /*0990*/  PRMT R10, R8, 0x9910, RZ ;  /* 0x00009910080a7816 */ /* 0x000fe400000000ff */
[----:B------:R-:W-:Y:S01]  /*09a0*/  PRMT R8, R4, 0x7772, RZ ;  /* 0x0000777204087816 */ /* 0x000fe200000000ff */
[----:B------:R-:W-:Y:S02]  /*09b0*/  IMAD R4, R5, UR4, RZ ;  /* 0x0000000405047c24 */ /* 0x000fe4000f8e02ff */
[----:B------:R-:W-:Y:S01]  /*09c0*/  IMAD R7, R9, R10, RZ ;  /* 0x0000000a09077224 */ /* 0x000fe200078e02ff */
[----:B------:R-:W-:Y:S01]  /*09d0*/  PRMT R10, R6, 0x7771, RZ ;  /* 0x00007771060a7816 */ /* 0x000fe200000000ff */
[----:B------:R-:W-:Y:S01]  /*09e0*/  IMAD.MOV.U32 R9, RZ, RZ, R12 ;  /* 0x000000ffff097224 */ /* 0x000fe200078e000c */
[----:B------:R-:W-:Y:S01]  /*09f0*/  PRMT R12, R4, 0x9910, RZ ;  /* 0x00009910040c7816 */ /* 0x000fe200000000ff */
[----:B------:R-:W-:Y:S01]  /*0a00*/  IMAD R5, R8, UR4, RZ ;  /* 0x0000000408057c24 */ /* 0x000fe2000f8e02ff */
[C---:B------:R-:W-:Y:S01]  /*0a10*/  PRMT R8, R6.reuse, 0x7772, RZ ;  /* 0x0000777206087816 */ /* 0x040fe200000000ff */
[----:B------:R-:W-:Y:S01]  /*0a20*/  IMAD R4, R9, UR4, RZ ;  /* 0x0000000409047c24 */ /* 0x000fe2000f8e02ff */
[----:B------:R-:W-:Y:S01]  /*0a30*/  PRMT R6, R6, 0x7773, RZ ;  /* 0x0000777306067816 */ /* 0x000fe200000000ff */
[----:B------:R-:W-:Y:S01]  /*0a40*/  IMAD.MOV.U32 R9, RZ, RZ, R12 ;  /* 0x000000ffff097224 */ /* 0x000fe200078e000c */
[----:B------:R-:W-:Y:S01]  /*0a50*/  PRMT R13, R5, 0x9910, RZ ;  /* 0x00009910050d7816 */ /* 0x000fe200000000ff */
[----:B------:R-:W-:Y:S01]  /*0a60*/  IMAD.MOV.U32 R5, RZ, RZ, R8 ;  /* 0x000000ffff057224 */ /* 0x000fe200078e0008 */
[----:B------:R-:W-:Y:S01]  /*0a70*/  PRMT R12, R4, 0x9910, RZ ;  /* 0x00009910040c7816 */ /* 0x000fe200000000ff */
[----:B------:R-:W-:-:S02]  /*0a80*/  IMAD R4, R10, R9, RZ ;  /* 0x000000090a047224 */ /* 0x000fc400078e02ff */
[----:B------:R-:W-:Y:S02]  /*0a90*/  IMAD.MOV.U32 R8, RZ, RZ, R13 ;  /* 0x000000ffff087224 */ /* 0x000fe400078e000d */
[----:B------:R-:W-:Y:S02]  /*0aa0*/  IMAD.MOV.U32 R9, RZ, RZ, R12 ;  /* 0x000000ffff097224 */ /* 0x000fe400078e000c */
[----:B------:R-:W-:Y:S01]  /*0ab0*/  IMAD R5, R5, R8, RZ ;  /* 0x0000000805057224 */ /* 0x000fe200078e02ff */
[----:B------:R-:W-:Y:S01]  /*0ac0*/  PRMT R8, R4, 0x7604, R7 ;  /* 0x0000760404087816 */ /* 0x000fe20000000007 */
[----:B------:R-:W-:Y:S01]  /*0ad0*/  IMAD R6, R6, R9, RZ ;  /* 0x0000000906067224 */ /* 0x000fe200078e02ff */
[----:B------:R-:W-:Y:S02]  /*0ae0*/  IADD3 R4, P0, R2, UR15, RZ ;  /* 0x0000000f02047c10 */ /* 0x000fe4000ff1e0ff */
[----:B------:R-:W-:Y:S02]  /*0af0*/  PRMT R7, R5, 0x7054, R8 ;  /* 0x0000705405077816 */ /* 0x000fe40000000008 */
[----:B------:R-:W-:-:S02]  /*0b00*/  IADD3.X R5, R11, UR10, RZ, P0, !PT ;  /* 0x0000000a0b057c10 */ /* 0x000fc400087fe4ff */
        /* <DEDUP_REMOVED lines=12> */
.L_x_7540:
        /* <DEDUP_REMOVED lines=11> */
.L_x_8155:


//--------------------- .text._ZN2at6native55_GLOBAL__N__de093ff9_22_ForeachBinaryOpList_cu_a911ec4325multi_tensor_apply_kernelINS1_18TensorListMetadataILi3EEENS1_24BinaryOpListAlphaFunctorIhLi3ELi2ELi2EEEJSt10multipliesIhEhEEEvT_T0_DpT1_ --------------------------
	.section	.text._ZN2at6native55_GLOBAL__N__de093ff9_22_ForeachBinaryOpList_cu_a911ec4325multi_tensor_apply_kernelINS1_18TensorListMetadataILi3EEENS1_24BinaryOpListAlphaFunctorIhLi3ELi2ELi2EEEJSt10multipliesIhEhEEEvT_T0_DpT1_,"ax",@progbits
	.align	128
.text._ZN2at6native55_GLOBAL__N__de093ff9_22_ForeachBinaryOpList_cu_a911ec4325multi_tensor_apply_kernelINS1_18TensorListMetadataILi3EEENS1_24BinaryOpListAlphaFunctorIhLi3ELi2ELi2EEEJSt10multipliesIhEhEEEvT_T0_DpT1_:
        .type           _ZN2at6native55_GLOBAL__N__de093ff9_22_ForeachBinaryOpList_cu_a911ec4325multi_tensor_apply_kernelINS1_18TensorListMetadataILi3EEENS1_24BinaryOpListAlphaFunctorIhLi3ELi2ELi2EEEJSt10multipliesIhEhEEEvT_T0_DpT1_,@function
        .size           _ZN2at6native55_GLOBAL__N__de093ff9_22_ForeachBinaryOpList_cu_a911ec4325multi_tensor_apply_kernelINS1_18TensorListMetadataILi3EEENS1_24BinaryOpListAlphaFunctorIhLi3ELi2ELi2EEEJSt10multipliesIhEhEEEvT_T0_DpT1_,(.L_x_8156 - _ZN2at6native55_GLOBAL__N__de093ff9_22_ForeachBinaryOpList_cu_a911ec4325multi_tensor_apply_kernelINS1_18TensorListMetadataILi3EEENS1_24BinaryOpListAlphaFunctorIhLi3ELi2ELi2EEEJSt10multipliesIhEhEEEvT_T0_DpT1_)
        .other          _ZN2at6native55_GLOBAL__N__de093ff9_22_ForeachBinaryOpList_cu_a911ec4325multi_tensor_apply_kernelINS1_18TensorListMetadataILi3EEENS1_24BinaryOpListAlphaFunctorIhLi3ELi2ELi2EEEJSt10multipliesIhEhEEEvT_T0_DpT1_,@"STO_CUDA_ENTRY STV_DEFAULT"
_ZN2at6native55_GLOBAL__N__de093ff9_22_ForeachBinaryOpList_cu_a911ec4325multi_tensor_apply_kernelINS1_18TensorListMetadataILi3EEENS1_24BinaryOpListAlphaFunctorIhLi3ELi2ELi2EEEJSt10multipliesIhEhEEEvT_T0_DpT1_:
        /* <DEDUP_REMOVED lines=33> */
.L_x_7542:
        /* <DEDUP_REMOVED lines=57> */
[----:B------:R-:W-:Y:S01]  /*05a0*/  UPRMT UR4, UR9, 0x9910, URZ ;  /* 0x0000991009047896 */ /* 0x000fe2000800003f */
        /* <DEDUP_REMOVED lines=41> */
.L_x_7541:
        /* <DEDUP_REMOVED lines=9> */
.L_x_7544:
        /* <DEDUP_REMOVED lines=8> */
[----:B------:R-:W-:Y:S01]  /*0950*/  UPRMT UR4, UR9, 0x9910, URZ ;  /* 0x0000991009047896 */ /* 0x000fe2000800003f */
        /* <DEDUP_REMOVED lines=40> */
[----:B------:R-:W-:Y:S05]  /*0be0*/  BSYNC B0 ;  /* 0x0000000000007941 */ /* 0x000fea0003800000 */
.L_x_7543:
[----:B------:R-:W-:Y:S05]  /*0bf0*/  EXIT ;  /* 0x000000000000794d */ /* 0x000fea0003800000 */
.L_x_7545:
        /* <DEDUP_REMOVED lines=16> */
.L_x_8156:


//--------------------- .text._ZN2at6native55_GLOBAL__N__de093ff9_22_ForeachBinaryOpList_cu_a911ec4325multi_tensor_apply_kernelINS1_18TensorListMetadataILi2EEENS1_24BinaryOpListAlphaFunctorIN3c104HalfELi2ELi2ELi0EEEJSt10multipliesIfEfEEEvT_T0_DpT1_ --------------------------
	.section	.text._ZN2at6native55_GLOBAL__N__de093ff9_22_ForeachBinaryOpList_cu_a911ec4325multi_tensor_apply_kernelINS1_18TensorListMetadataILi2EEENS1_24BinaryOpListAlphaFunctorIN3c104HalfELi2ELi2ELi0EEEJSt10multipliesIfEfEEEvT_T0_DpT1_,"ax",@progbits
	.align	128
.text._ZN2at6native55_GLOBAL__N__de093ff9_22_ForeachBinaryOpList_cu_a911ec4325multi_tensor_apply_kernelINS1_18TensorListMetadataILi2EEENS1_24BinaryOpListAlphaFunctorIN3c104HalfELi2ELi2ELi0EEEJSt10multipliesIfEfEEEvT_T0_DpT1_:
        .type           _ZN2at6native55_GLOBAL__N__de093ff9_22_ForeachBinaryOpList_cu_a911ec4325multi_tensor_apply_kernelINS1_18TensorListMetadataILi2EEENS1_24BinaryOpListAlphaFunctorIN3c104HalfELi2ELi2ELi0EEEJSt10multipliesIfEfEEEvT_T0_DpT1_,@function
        .size           _ZN2at6native55_GLOBAL__N__de093ff9_22_ForeachBinaryOpList_cu_a911ec4325multi_tensor_apply_kernelINS1_18TensorListMetadataILi2EEENS1_24BinaryOpListAlphaFunctorIN3c104HalfELi2ELi2ELi0EEEJSt10multipliesIfEfEEEvT_T0_DpT1_,(.L_x_8157 - _ZN2at6native55_GLOBAL__N__de093ff9_22_ForeachBinaryOpList_cu_a911ec4325multi_tensor_apply_kernelINS1_18TensorListMetadataILi2EEENS1_24BinaryOpListAlphaFunctorIN3c104HalfELi2ELi2ELi0EEEJSt10multipliesIfEfEEEvT_T0_DpT1_)
        .other          _ZN2at6native55_GLOBAL__N__de093ff9_22_ForeachBinaryOpList_cu_a911ec4325multi_tensor_apply_kernelINS1_18TensorListMetadataILi2EEENS1_24BinaryOpListAlphaFunctorIN3c104HalfELi2ELi2ELi0EEEJSt10multipliesIfEfEEEvT_T0_DpT1_,@"STO_CUDA_ENTRY STV_DEFAULT"
_ZN2at6native55_GLOBAL__N__de093ff9_22_ForeachBinaryOpList_cu_a911ec4325multi_tensor_apply_kernelINS1_18TensorListMetadataILi2EEENS1_24BinaryOpListAlphaFunctorIN3c104HalfELi2ELi2ELi0EEEJSt10multipliesIfEfEEEvT_T0_DpT1_:
        /* <DEDUP_REMOVED lines=29> */
.L_x_7547:
[----:B0-----:R-:W-:Y:S01]  /*01d0*/  IADD3 R5, P1, R0, R6, RZ ;  /* 0x0000000600057210 */ /* 0x001fe20007f3e0ff */
[C---:B-1----:R-:W-:Y:S01]  /*01e0*/  IMAD R16, R2.reuse, 0x3, RZ ;  /* 0x0000000302107824 */ /* 0x042fe200078e02ff */
[----:B------:R-:W-:Y:S02]  /*01f0*/  PRMT R10, RZ, 0x7610, R10 ;  /* 0x00007610ff0a7816 */ /* 0x000fe4000000000a */
        /* <DEDUP_REMOVED lines=8> */
[----:B------:R-:W-:Y:S02]  /*0280*/  IADD3 R16, P6, R16, R5, RZ ;  /* 0x0000000510107210 */ /* 0x000fe40007fde0ff */
[----:B------:R-:W-:Y:S02]  /*0290*/  ISETP.LT.U32.AND P2, PT, R9, UR12, PT ;  /* 0x0000000c09007c0c */ /* 0x000fe4000bf41070 */
[----:B------:R-:W-:-:S05]  /*02a0*/  ISETP.GE.U32.AND.EX P1, PT, R22, RZ, PT, P1 ;  /* 0x000000ff1600720c */ /* 0x000fca0003f26110 */
[C---:B------:R-:W-:Y:S01]  /*02b0*/  @P0 LEA R12, P3, R5.reuse, UR6, 0x1 ;  /* 0x00000006050c0c11 */ /* 0x040fe2000f8608ff */
[--C-:B------:R-:W-:Y:S01]  /*02c0*/  IMAD.X R29, RZ, RZ, R4.reuse, P6 ;  /* 0x000000ffff1d7224 */ /* 0x100fe200030e0604 */
[----:B------:R-:W-:Y:S02]  /*02d0*/  ISETP.LT.AND.EX P1, PT, R22, UR4, !P1, P2 ;  /* 0x0000000416007c0c */ /* 0x000fe4000cf21320 */
[--C-:B------:R-:W-:Y:S02]  /*02e0*/  @P0 LEA.HI.X R13, R5, UR7, R4.reuse, 0x1, P3 ;  /* 0x00000007050d0c11 */ /* 0x100fe400098f0c04 */
[----:B------:R-:W-:Y:S02]  /*02f0*/  LEA R11, P3, R2, R5, 0x1 ;  /* 0x00000005020b7211 */ /* 0x000fe400078608ff */
[----:B------:R-:W-:Y:S01]  /*0300*/  ISETP.GE.U32.AND P2, PT, R16, 0x10000, PT ;  /* 0x000100001000780c */ /* 0x000fe20003f46070 */
[----:B------:R0:W2:Y:S01]  /*0310*/  @P0 LDG.E.U16 R10, desc[UR10][R12.64] ;  /* 0x0000000a0c0a0981 */ /* 0x0000a2000c1e1500 */
[C---:B------:R-:W-:Y:S01]  /*0320*/  ISETP.GE.U32.AND P4, PT, R11.reuse, 0x10000, PT ;  /* 0x000100000b00780c */ /* 0x040fe20003f86070 */
[----:B------:R-:W-:Y:S01]  /*0330*/  IMAD.X R8, RZ, RZ, R4, P3 ;  /* 0x000000ffff087224 */ /* 0x000fe200018e0604 */
[----:B------:R-:W-:-:S02]  /*0340*/  ISETP.LT.U32.AND P3, PT, R11, UR12, PT ;  /* 0x0000000c0b007c0c */ /* 0x000fc4000bf61070 */
[----:B------:R-:W-:Y:S02]  /*0350*/  ISETP.GE.U32.AND.EX P2, PT, R29, RZ, PT, P2 ;  /* 0x000000ff1d00720c */ /* 0x000fe40003f46120 */
[C---:B------:R-:W-:Y:S02]  /*0360*/  ISETP.GE.U32.AND.EX P4, PT, R8.reuse, RZ, PT, P4 ;  /* 0x000000ff0800720c */ /* 0x040fe40003f86140 */
[----:B------:R-:W-:Y:S02]  /*0370*/  @P0 LEA R14, P5, R5, UR8, 0x1 ;  /* 0x00000008050e0c11 */ /* 0x000fe4000f8a08ff */
[----:B------:R-:W-:Y:S02]  /*0380*/  ISETP.LT.AND.EX P3, PT, R8, UR4, !P4, P3 ;  /* 0x0000000408007c0c */ /* 0x000fe4000e761330 */
[----:B------:R-:W-:Y:S02]  /*0390*/  ISETP.LT.U32.AND P4, PT, R16, UR12, PT ;  /* 0x0000000c10007c0c */ /* 0x000fe4000bf81070 */
[----:B------:R-:W-:-:S02]  /*03a0*/  PRMT R3, RZ, 0x7610, R3 ;  /* 0x00007610ff037816 */ /* 0x000fc40000000003 */
[----:B------:R-:W-:Y:S02]  /*03b0*/  ISETP.LT.AND.EX P2, PT, R29, UR4, !P2, P4 ;  /* 0x000000041d007c0c */ /* 0x000fe4000d741340 */
[----:B------:R-:W-:Y:S01]  /*03c0*/  @P0 LEA.HI.X R15, R5, UR9, R4, 0x1, P5 ;  /* 0x00000009050f0c11 */ /* 0x000fe2000a8f0c04 */
[----:B------:R-:W-:Y:S01]  /*03d0*/  IMAD.SHL.U32 R17, R16, 0x2, RZ ;  /* 0x0000000210117824 */ /* 0x000fe200078e00ff */
[C---:B0-----:R-:W-:Y:S02]  /*03e0*/  @P1 LEA R12, P5, R9.reuse, UR6, 0x1 ;  /* 0x00000006090c1c11 */ /* 0x041fe4000f8a08ff */
[----:B------:R-:W-:Y:S01]  /*03f0*/  PRMT R23, RZ, 0x7610, R23 ;  /* 0x00007610ff177816 */ /* 0x000fe20000000017 */
[----:B------:R0:W3:Y:S01]  /*0400*/  @P0 LDG.E.U16 R3, desc[UR10][R14.64] ;  /* 0x0000000a0e030981 */ /* 0x0000e2000c1e1500 */
[C---:B------:R-:W-:Y:S02]  /*0410*/  @P1 LEA.HI.X R13, R9.reuse, UR7, R22, 0x1, P5 ;  /* 0x00000007090d1c11 */ /* 0x040fe4000a8f0c16 */
[----:B------:R-:W-:-:S02]  /*0420*/  @P1 LEA R18, P4, R9, UR8, 0x1 ;  /* 0x0000000809121c11 */ /* 0x000fc4000f8808ff */
[----:B------:R-:W-:Y:S01]  /*0430*/  @P3 LEA R20, P5, R11, UR8, 0x1 ;  /* 0x000000080b143c11 */ /* 0x000fe2000f8a08ff */
[----:B------:R1:W4:Y:S01]  /*0440*/  @P1 LDG.E.U16 R23, desc[UR10][R12.64] ;  /* 0x0000000a0c171981 */ /* 0x000322000c1e1500 */
[----:B------:R-:W-:Y:S02]  /*0450*/  SHF.L.U64.HI R29, R16, 0x1, R29 ;  /* 0x00000001101d7819 */ /* 0x000fe4000001021d */
[----:B------:R-:W-:Y:S02]  /*0460*/  PRMT R25, RZ, 0x7610, R25 ;  /* 0x00007610ff197816 */ /* 0x000fe40000000019 */
[----:B0-----:R-:W-:Y:S02]  /*0470*/  @P2 IADD3 R14, P6, R17, UR8, RZ ;  /* 0x00000008110e2c10 */ /* 0x001fe4000ffde0ff */
[----:B------:R-:W-:Y:S02]  /*0480*/  @P1 LEA.HI.X R19, R9, UR9, R22, 0x1, P4 ;  /* 0x0000000909131c11 */ /* 0x000fe4000a0f0c16 */
[----:B------:R-:W-:-:S02]  /*0490*/  PRMT R24, RZ, 0x7610, R24 ;  /* 0x00007610ff187816 */ /* 0x000fc40000000018 */
[C---:B------:R-:W-:Y:S01]  /*04a0*/  @P3 LEA.HI.X R21, R11.reuse, UR9, R8, 0x1, P5 ;  /* 0x000000090b153c11 */ /* 0x040fe2000a8f0c08 */
[----:B------:R0:W5:Y:S01]  /*04b0*/  @P1 LDG.E.U16 R25, desc[UR10][R18.64] ;  /* 0x0000000a12191981 */ /* 0x000162000c1e1500 */
[----:B------:R-:W-:Y:S02]  /*04c0*/  @P3 LEA R16, P4, R11, UR6, 0x1 ;  /* 0x000000060b103c11 */ /* 0x000fe4000f8808ff */
[----:B------:R-:W-:Y:S01]  /*04d0*/  PRMT R27, RZ, 0x7610, R27 ;  /* 0x00007610ff1b7816 */ /* 0x000fe2000000001b */
[----:B------:R0:W5:Y:S01]  /*04e0*/  @P3 LDG.E.U16 R24, desc[UR10][R20.64] ;  /* 0x0000000a14183981 */ /* 0x000162000c1e1500 */
[----:B-1----:R-:W-:Y:S02]  /*04f0*/  IADD3 R12, P5, R17, UR6, RZ ;  /* 0x00000006110c7c10 */ /* 0x002fe4000ffbe0ff */
[----:B------:R-:W-:Y:S02]  /*0500*/  @P2 IADD3.X R15, R29, UR9, RZ, P6, !PT ;  /* 0x000000091d0f2c10 */ /* 0x000fe4000b7fe4ff */
[----:B------:R-:W-:-:S02]  /*0510*/  PRMT R28, RZ, 0x7610, R28 ;  /* 0x00007610ff1c7816 */ /* 0x000fc4000000001c */
[----:B------:R-:W-:Y:S01]  /*0520*/  @P3 LEA.HI.X R17, R11, UR7, R8, 0x1, P4 ;  /* 0x000000070b113c11 */ /* 0x000fe2000a0f0c08 */
[----:B------:R-:W5:Y:S01]  /*0530*/  @P2 LDG.E.U16 R27, desc[UR10][R14.64] ;  /* 0x0000000a0e1b2981 */ /* 0x000f62000c1e1500 */
[----:B------:R-:W-:Y:S02]  /*0540*/  PRMT R26, RZ, 0x7610, R26 ;  /* 0x00007610ff1a7816 */ /* 0x000fe4000000001a */
[----:B------:R-:W-:Y:S01]  /*0550*/  IADD3.X R13, R29, UR7, RZ, P5, !PT ;  /* 0x000000071d0d7c10 */ /* 0x000fe2000affe4ff */
[----:B------:R-:W5:Y:S04]  /*0560*/  @P3 LDG.E.U16 R28, desc[UR10][R16.64] ;  /* 0x0000000a101c3981 */ /* 0x000f68000c1e1500 */
[----:B------:R-:W5:Y:S01]  /*0570*/  @P2 LDG.E.U16 R26, desc[UR10][R12.64] ;  /* 0x0000000a0c1a2981 */ /* 0x000f62000c1e1500 */
[----:B0-----:R-:W-:-:S04]  /*0580*/  @P0 LEA R18, P4, R5, UR6, 0x1 ;  /* 0x0000000605120c11 */ /* 0x001fc8000f8808ff */
        /* <DEDUP_REMOVED lines=9> */
[----:B-----5:R-:W-:Y:S02]  /*0620*/  HADD2.F32 R25, -RZ, R25.H0_H0 ;  /* 0x20000019ff197230 */ /* 0x020fe40000004100 */
[----:B------:R-:W-:-:S03]  /*0630*/  HADD2.F32 R24, -RZ, R24.H0_H0 ;  /* 0x20000018ff187230 */ /* 0x000fc60000004100 */
[----:B------:R-:W-:Y:S01]  /*0640*/  FMUL.FTZ R4, R25, UR5 ;  /* 0x0000000519047c20 */ /* 0x000fe20008410000 */
[----:B------:R-:W-:Y:S02]  /*0650*/  HADD2.F32 R27, -RZ, R27.H0_H0 ;  /* 0x2000001bff1b7230 */ /* 0x000fe40000004100 */
[----:B------:R-:W-:Y:S01]  /*0660*/  FMUL.FTZ R5, R24, UR5 ;  /* 0x0000000518057c20 */ /* 0x000fe20008410000 */
[----:B------:R-:W-:Y:S02]  /*0670*/  HADD2.F32 R28, -RZ, R28.H0_H0 ;  /* 0x2000001cff1c7230 */ /* 0x000fe40000004100 */
[----:B------:R-:W-:Y:S01]  /*0680*/  FMUL.FTZ R27, R27, UR5 ;  /* 0x000000051b1b7c20 */ /* 0x000fe20008410000 */
[----:B------:R-:W-:Y:S02]  /*0690*/  HADD2.F32 R26, -RZ, R26.H0_H0 ;  /* 0x2000001aff1a7230 */ /* 0x000fe40000004100 */
[----:B------:R-:W-:Y:S01]  /*06a0*/  FMUL.FTZ R23, R23, R4 ;  /* 0x0000000417177220 */ /* 0x000fe20000410000 */
[----:B------:R-:W-:Y:S01]  /*06b0*/  FMUL.FTZ R28, R28, R5 ;  /* 0x000000051c1c7220 */ /* 0x000fe20000410000 */
[----:B------:R-:W-:Y:S01]  /*06c0*/  @P3 LEA R4, P4, R11, UR6, 0x1 ;  /* 0x000000060b043c11 */ /* 0x000fe2000f8808ff */
[----:B------:R-:W-:Y:S01]  /*06d0*/  FMUL.FTZ R26, R26, R27 ;  /* 0x0000001b1a1a7220 */ /* 0x000fe20000410000 */
[----:B------:R-:W-:-:S02]  /*06e0*/  F2FP.F16.F32.PACK_AB R3, RZ, R3 ;  /* 0x00000003ff03723e */ /* 0x000fc400000000ff */
[----:B------:R-:W-:Y:S02]  /*06f0*/  F2FP.F16.F32.PACK_AB R23, RZ, R23 ;  /* 0x00000017ff17723e */ /* 0x000fe400000000ff */
[----:B------:R-:W-:Y:S02]  /*0700*/  @P3 LEA.HI.X R5, R11, UR7, R8, 0x1, P4 ;  /* 0x000000070b053c11 */ /* 0x000fe4000a0f0c08 */
        /* <DEDUP_REMOVED lines=12> */
.L_x_7546:
        /* <DEDUP_REMOVED lines=9> */
.L_x_7548:
        /* <DEDUP_REMOVED lines=11> */
[----:B------:R-:W-:Y:S01]  /*0910*/  ISETP.LT.U32.AND.EX P1, PT, R5, RZ, PT, P1 ;  /* 0x000000ff0500720c */ /* 0x000fe20003f21110 */
[--C-:B--2---:R-:W-:Y:S02]  /*0920*/  HADD2.F32 R8, -RZ, R6.reuse.H0_H0 ;  /* 0x20000006ff087230 */ /* 0x104fe40000004100 */
[----:B------:R-:W-:Y:S02]  /*0930*/  HADD2.F32 R11, -RZ, R6.H1_H1 ;  /* 0x30000006ff0b7230 */ /* 0x000fe40000004100 */
[--C-:B------:R-:W-:Y:S02]  /*0940*/  HADD2.F32 R13, -RZ, R7.reuse.H0_H0 ;  /* 0x20000007ff0d7230 */ /* 0x100fe40000004100 */
[----:B------:R-:W-:Y:S01]  /*0950*/  FMUL.FTZ R9, R8, UR13 ;  /* 0x0000000d08097c20 */ /* 0x000fe20008410000 */
[----:B------:R-:W-:Y:S02]  /*0960*/  HADD2.F32 R15, -RZ, R7.H1_H1 ;  /* 0x30000007ff0f7230 */ /* 0x000fe40000004100 */
[----:B------:R-:W-:Y:S01]  /*0970*/  FMUL.FTZ R11, R11, UR13 ;  /* 0x0000000d0b0b7c20 */ /* 0x000fe20008410000 */
[----:B---3--:R-:W-:-:S02]  /*0980*/  HADD2.F32 R4, -RZ, R16.H0_H0 ;  /* 0x20000010ff047230 */ /* 0x008fc40000004100 */
[----:B------:R-:W-:Y:S01]  /*0990*/  FMUL.FTZ R13, R13, UR13 ;  /* 0x0000000d0d0d7c20 */ /* 0x000fe20008410000 */
[----:B------:R-:W-:Y:S02]  /*09a0*/  HADD2.F32 R10, -RZ, R16.H1_H1 ;  /* 0x30000010ff0a7230 */ /* 0x000fe40000004100 */
[----:B------:R-:W-:Y:S01]  /*09b0*/  FMUL.FTZ R15, R15, UR13 ;  /* 0x0000000d0f0f7c20 */ /* 0x000fe20008410000 */
[--C-:B------:R-:W-:Y:S02]  /*09c0*/  HADD2.F32 R12, -RZ, R17.reuse.H0_H0 ;  /* 0x20000011ff0c7230 */ /* 0x100fe40000004100 */
[----:B------:R-:W-:Y:S01]  /*09d0*/  FMUL.FTZ R4, R4, R9 ;  /* 0x0000000904047220 */ /* 0x000fe20000410000 */
[----:B------:R-:W-:Y:S02]  /*09e0*/  HADD2.F32 R14, -RZ, R17.H1_H1 ;  /* 0x30000011ff0e7230 */ /* 0x000fe40000004100 */
[----:B------:R-:W-:Y:S01]  /*09f0*/  FMUL.FTZ R11, R10, R11 ;  /* 0x0000000b0a0b7220 */ /* 0x000fe20000410000 */
[----:B------:R-:W-:-:S02]  /*0a00*/  FMUL.FTZ R12, R12, R13 ;  /* 0x0000000d0c0c7220 */ /* 0x000fc40000410000 */
[----:B------:R-:W-:Y:S02]  /*0a10*/  FMUL.FTZ R15, R14, R15 ;  /* 0x0000000f0e0f7220 */ /* 0x000fe40000410000 */
[----:B------:R-:W-:Y:S01]  /*0a20*/  F2FP.F16.F32.PACK_AB R14, R11, R4 ;  /* 0x000000040b0e723e */ /* 0x000fe200000000ff */
[----:B------:R-:W-:Y:S02]  /*0a30*/  IMAD.SHL.U32 R4, R0, 0x4, RZ ;  /* 0x0000000400047824 */ /* 0x000fe400078e00ff */
[----:B------:R-:W-:-:S03]  /*0a40*/  F2FP.F16.F32.PACK_AB R15, R15, R12 ;  /* 0x0000000c0f0f723e */ /* 0x000fc600000000ff */
[----:B------:R-:W-:Y:S02]  /*0a50*/  ISETP.GE.U32.AND P0, PT, R4, UR12, PT ;  /* 0x0000000c04007c0c */ /* 0x000fe4000bf06070 */
[----:B------:R-:W-:Y:S01]  /*0a60*/  SHF.L.U64.HI R4, R0, 0x2, R5 ;  /* 0x0000000200047819 */ /* 0x000fe20000010205 */
[----:B------:R0:W-:Y:S03]  /*0a70*/  STG.E.64 desc[UR10][R2.64], R14 ;  /* 0x0000000e02007986 */ /* 0x0001e6000c101b0a */
[----:B------:R-:W-:-:S13]  /*0a80*/  ISETP.GE.AND.EX P0, PT, R4, UR4, PT, P0 ;  /* 0x0000000404007c0c */ /* 0x000fda000bf06300 */
[----:B0-----:R-:W-:Y:S05]  /*0a90*/  @!P0 BRA P1, `(.L_x_7548) ;  /* 0xfffffffc00708947 */ /* 0x001fea000083ffff */
[----:B------:R-:W-:Y:S05]  /*0aa0*/  EXIT ;  /* 0x000000000000794d */ /* 0x000fea0003800000 */
.L_x_7549:
        /* <DEDUP_REMOVED lines=13> */
.L_x_8157:


//--------------------- .text._ZN2at6native55_GLOBAL__N__de093ff9_22_ForeachBinaryOpList_cu_a911ec4325multi_tensor_apply_kernelINS1_18TensorListMetadataILi2EEENS1_24BinaryOpListAlphaFunctorIN3c108BFloat16ELi2ELi2ELi0EEEJSt10multipliesIfEfEEEvT_T0_DpT1_ --------------------------
	.section	.text._ZN2at6native55_GLOBAL__N__de093ff9_22_ForeachBinaryOpList_cu_a911ec4325multi_tensor_apply_kernelINS1_18TensorListMetadataILi2EEENS1_24BinaryOpListAlphaFunctorIN3c108BFloat16ELi2ELi2ELi0EEEJSt10multipliesIfEfEEEvT_T0_DpT1_,"ax",@progbits
	.align	128
.text._ZN2at6native55_GLOBAL__N__de093ff9_22_ForeachBinaryOpList_cu_a911ec4325multi_tensor_apply_kernelINS1_18TensorListMetadataILi2EEENS1_24BinaryOpListAlphaFunctorIN3c108BFloat16ELi2ELi2ELi0EEEJSt10multipliesIfEfEEEvT_T0_DpT1_:
        .type           _ZN2at6native55_GLOBAL__N__de093ff9_22_ForeachBinaryOpList_cu_a911ec4325multi_tensor_apply_kernelINS1_18TensorListMetadataILi2EEENS1_24BinaryOpListAlphaFunctorIN3c108BFloat16ELi2ELi2ELi0EEEJSt10multipliesIfEfEEEvT_T0_DpT1_,@function
        .size           _ZN2at6native55_GLOBAL__N__de093ff9_22_ForeachBinaryOpList_cu_a911ec4325multi_tensor_apply_kernelINS1_18TensorListMetadataILi2EEENS1_24BinaryOpListAlphaFunctorIN3c108BFloat16ELi2ELi2ELi0EEEJSt10multipliesIfEfEEEvT_T0_DpT1_,(.L_x_8158 - _ZN2at6native55_GLOBAL__N__de093ff9_22_ForeachBinaryOpList_cu_a911ec4325multi_tensor_apply_kernelINS1_18TensorListMetadataILi2EEENS1_24BinaryOpListAlphaFunctorIN3c108BFloat16ELi2ELi2ELi0EEEJSt10multipliesIfEfEEEvT_T0_DpT1_)
        .other          _ZN2at6native55_GLOBAL__N__de093ff9_22_ForeachBinaryOpList_cu_a911ec4325multi_tensor_apply_kernelINS1_18TensorListMetadataILi2EEENS1_24BinaryOpListAlphaFunctorIN3c108BFloat16ELi2ELi2ELi0EEEJSt10multipliesIfEfEEEvT_T0_DpT1_,@"STO_CUDA_ENTRY STV_DEFAULT"
_ZN2at6native55_GLOBAL__N__de093ff9_22_ForeachBinaryOpList_cu_a911ec4325multi_tensor_apply_kernelINS1_18TensorListMetadataILi2EEENS1_24BinaryOpListAlphaFunctorIN3c108BFloat16ELi2ELi2ELi0EEEJSt10multipliesIfEfEEEvT_T0_DpT1_:
        /* <DEDUP_REMOVED lines=29> */
.L_x_7551:
        /* <DEDUP_REMOVED lines=64> */
[----:B--2---:R-:W-:Y:S02]  /*05d0*/  IMAD.U32 R10, R10, 0x10000, RZ ;  /* 0x000100000a0a7824 */ /* 0x004fe400078e00ff */
[----:B---3--:R-:W-:-:S04]  /*05e0*/  IMAD.U32 R3, R3, 0x10000, RZ ;  /* 0x0001000003037824 */ /* 0x008fc800078e00ff */
[----:B------:R-:W-:Y:S01]  /*05f0*/  FMUL.FTZ R3, R3, UR5 ;  /* 0x0000000503037c20 */ /* 0x000fe20008410000 */
[----:B----4-:R-:W-:-:S03]  /*0600*/  IMAD.U32 R23, R23, 0x10000, RZ ;  /* 0x0001000017177824 */ /* 0x010fc600078e00ff */
[----:B------:R-:W-:Y:S01]  /*0610*/  FMUL.FTZ R3, R10, R3 ;  /* 0x000000030a037220 */ /* 0x000fe20000410000 */
[----:B-----5:R-:W-:Y:S02]  /*0620*/  IMAD.U32 R25, R25, 0x10000, RZ ;  /* 0x0001000019197824 */ /* 0x020fe400078e00ff */
[----:B------:R-:W-:Y:S02]  /*0630*/  IMAD.U32 R24, R24, 0x10000, RZ ;  /* 0x0001000018187824 */ /* 0x000fe400078e00ff */
[----:B------:R-:W-:Y:S02]  /*0640*/  FMUL.FTZ R4, R25, UR5 ;  /* 0x0000000519047c20 */ /* 0x000fe40008410000 */
[----:B------:R-:W-:Y:S01]  /*0650*/  FMUL.FTZ R5, R24, UR5 ;  /* 0x0000000518057c20 */ /* 0x000fe20008410000 */
[----:B------:R-:W-:Y:S02]  /*0660*/  IMAD.U32 R27, R27, 0x10000, RZ ;  /* 0x000100001b1b7824 */ /* 0x000fe400078e00ff */
[----:B------:R-:W-:Y:S01]  /*0670*/  FMUL.FTZ R23, R23, R4 ;  /* 0x0000000417177220 */ /* 0x000fe20000410000 */
[----:B------:R-:W-:-:S02]  /*0680*/  IMAD.U32 R28, R28, 0x10000, RZ ;  /* 0x000100001c1c7824 */ /* 0x000fc400078e00ff */
[----:B------:R-:W-:Y:S01]  /*0690*/  FMUL.FTZ R27, R27, UR5 ;  /* 0x000000051b1b7c20 */ /* 0x000fe20008410000 */
[----:B------:R-:W-:Y:S02]  /*06a0*/  IMAD.U32 R26, R26, 0x10000, RZ ;  /* 0x000100001a1a7824 */ /* 0x000fe400078e00ff */
[----:B------:R-:W-:Y:S01]  /*06b0*/  FMUL.FTZ R28, R28, R5 ;  /* 0x000000051c1c7220 */ /* 0x000fe20000410000 */
[C---:B------:R-:W-:Y:S01]  /*06c0*/  @P3 LEA R4, P4, R11.reuse, UR6, 0x1 ;  /* 0x000000060b043c11 */ /* 0x040fe2000f8808ff */
[----:B------:R-:W-:Y:S01]  /*06d0*/  FMUL.FTZ R26, R26, R27 ;  /* 0x0000001b1a1a7220 */ /* 0x000fe20000410000 */
[----:B------:R-:W-:Y:S02]  /*06e0*/  F2FP.BF16.F32.PACK_AB R3, RZ, R3 ;  /* 0x00000003ff03723e */ /* 0x000fe400000010ff */
[----:B------:R-:W-:Y:S02]  /*06f0*/  F2FP.BF16.F32.PACK_AB R23, RZ, R23 ;  /* 0x00000017ff17723e */ /* 0x000fe400000010ff */
[----:B------:R-:W-:-:S02]  /*0700*/  @P3 LEA.HI.X R5, R11, UR7, R8, 0x1, P4 ;  /* 0x000000070b053c11 */ /* 0x000fc4000a0f0c08 */
        /* <DEDUP_REMOVED lines=12> */
.L_x_7550:
        /* <DEDUP_REMOVED lines=9> */
.L_x_7552:
        /* <DEDUP_REMOVED lines=12> */
[C---:B--2---:R-:W-:Y:S01]  /*0920*/  PRMT R9, R6.reuse, 0x7632, R9 ;  /* 0x0000763206097816 */ /* 0x044fe20000000009 */
[----:B------:R-:W-:Y:S01]  /*0930*/  IMAD.U32 R12, R6, 0x10000, RZ ;  /* 0x00010000060c7824 */ /* 0x000fe200078e00ff */
[C---:B------:R-:W-:Y:S01]  /*0940*/  PRMT R10, R7.reuse, 0x7632, R10 ;  /* 0x00007632070a7816 */ /* 0x040fe2000000000a */
[----:B------:R-:W-:Y:S01]  /*0950*/  IMAD.U32 R14, R7, 0x10000, RZ ;  /* 0x00010000070e7824 */ /* 0x000fe200078e00ff */
[----:B---3--:R-:W-:Y:S01]  /*0960*/  PRMT R4, R16, 0x7632, R4 ;  /* 0x0000763210047816 */ /* 0x008fe20000000004 */
[----:B------:R-:W-:Y:S01]  /*0970*/  IMAD.U32 R9, R9, 0x10000, RZ ;  /* 0x0001000009097824 */ /* 0x000fe200078e00ff */
[----:B------:R-:W-:Y:S01]  /*0980*/  PRMT R8, R17, 0x7632, R8 ;  /* 0x0000763211087816 */ /* 0x000fe20000000008 */
[----:B------:R-:W-:Y:S02]  /*0990*/  IMAD.U32 R10, R10, 0x10000, RZ ;  /* 0x000100000a0a7824 */ /* 0x000fe400078e00ff */
[----:B------:R-:W-:Y:S01]  /*09a0*/  FMUL.FTZ R12, R12, UR13 ;  /* 0x0000000d0c0c7c20 */ /* 0x000fe20008410000 */
[----:B------:R-:W-:-:S02]  /*09b0*/  IMAD.U32 R11, R16, 0x10000, RZ ;  /* 0x00010000100b7824 */ /* 0x000fc400078e00ff */
[----:B------:R-:W-:Y:S01]  /*09c0*/  FMUL.FTZ R9, R9, UR13 ;  /* 0x0000000d09097c20 */ /* 0x000fe20008410000 */
[----:B------:R-:W-:Y:S02]  /*09d0*/  IMAD.U32 R4, R4, 0x10000, RZ ;  /* 0x0001000004047824 */ /* 0x000fe400078e00ff */
[----:B------:R-:W-:Y:S01]  /*09e0*/  FMUL.FTZ R14, R14, UR13 ;  /* 0x0000000d0e0e7c20 */ /* 0x000fe20008410000 */
[----:B------:R-:W-:Y:S02]  /*09f0*/  IMAD.U32 R13, R17, 0x10000, RZ ;  /* 0x00010000110d7824 */ /* 0x000fe400078e00ff */
[----:B------:R-:W-:Y:S01]  /*0a00*/  FMUL.FTZ R7, R10, UR13 ;  /* 0x0000000d0a077c20 */ /* 0x000fe20008410000 */
[----:B------:R-:W-:Y:S02]  /*0a10*/  IMAD.U32 R8, R8, 0x10000, RZ ;  /* 0x0001000008087824 */ /* 0x000fe400078e00ff */
[----:B------:R-:W-:Y:S01]  /*0a20*/  FMUL.FTZ R11, R11, R12 ;  /* 0x0000000c0b0b7220 */ /* 0x000fe20000410000 */
[----:B------:R-:W-:Y:S01]  /*0a30*/  FMUL.FTZ R4, R4, R9 ;  /* 0x0000000904047220 */ /* 0x000fe20000410000 */
[----:B------:R-:W-:Y:S01]  /*0a40*/  FMUL.FTZ R13, R13, R14 ;  /* 0x0000000e0d0d7220 */ /* 0x000fe20000410000 */
[----:B------:R-:W-:-:S03]  /*0a50*/  FMUL.FTZ R8, R8, R7 ;  /* 0x0000000708087220 */ /* 0x000fc60000410000 */
[----:B------:R-:W-:Y:S01]  /*0a60*/  F2FP.BF16.F32.PACK_AB R12, R4, R11 ;  /* 0x0000000b040c723e */ /* 0x000fe200000010ff */
[----:B------:R-:W-:Y:S01]  /*0a70*/  IMAD.SHL.U32 R4, R5, 0x4, RZ ;  /* 0x0000000405047824 */ /* 0x000fe200078e00ff */
[----:B------:R-:W-:-:S04]  /*0a80*/  F2FP.BF16.F32.PACK_AB R13, R8, R13 ;  /* 0x0000000d080d723e */ /* 0x000fc800000010ff */
[----:B------:R-:W-:Y:S01]  /*0a90*/  ISETP.GE.U32.AND P0, PT, R4, UR12, PT ;  /* 0x0000000c04007c0c */ /* 0x000fe2000bf06070 */
[----:B------:R0:W-:Y:S01]  /*0aa0*/  STG.E.64 desc[UR10][R2.64], R12 ;  /* 0x0000000c02007986 */ /* 0x0001e2000c101b0a */
[----:B------:R-:W-:-:S04]  /*0ab0*/  SHF.L.U64.HI R4, R5, 0x2, R0 ;  /* 0x0000000205047819 */ /* 0x000fc80000010200 */
[----:B------:R-:W-:-:S13]  /*0ac0*/  ISETP.GE.AND.EX P0, PT, R4, UR4, PT, P0 ;  /* 0x0000000404007c0c */ /* 0x000fda000bf06300 */
[----:B0-----:R-:W-:Y:S05]  /*0ad0*/  @!P0 BRA P1, `(.L_x_7552) ;  /* 0xfffffffc00608947 */ /* 0x001fea000083ffff */
[----:B------:R-:W-:Y:S05]  /*0ae0*/  EXIT ;  /* 0x000000000000794d */ /* 0x000fea0003800000 */
.L_x_7553:
        /* <DEDUP_REMOVED lines=9> */
.L_x_8158:


//--------------------- .text._ZN2at6native55_GLOBAL__N__de093ff9_22_ForeachBinaryOpList_cu_a911ec4325multi_tensor_apply_kernelINS1_18TensorListMetadataILi2EEENS1_24BinaryOpListAlphaFunctorIbLi2ELi2ELi0EEEJSt10multipliesIbEbEEEvT_T0_DpT1_ --------------------------
	.section	.text._ZN2at6native55_GLOBAL__N__de093ff9_22_ForeachBinaryOpList_cu_a911ec4325multi_tensor_apply_kernelINS1_18TensorListMetadataILi2EEENS1_24BinaryOpListAlphaFunctorIbLi2ELi2ELi0EEEJSt10multipliesIbEbEEEvT_T0_DpT1_,"ax",@progbits
	.align	128
.text._ZN2at6native55_GLOBAL__N__de093ff9_22_ForeachBinaryOpList_cu_a911ec4325multi_tensor_apply_kernelINS1_18TensorListMetadataILi2EEENS1_24BinaryOpListAlphaFunctorIbLi2ELi2ELi0EEEJSt10multipliesIbEbEEEvT_T0_DpT1_:
        .type           _ZN2at6native55_GLOBAL__N__de093ff9_22_ForeachBinaryOpList_cu_a911ec4325multi_tensor_apply_kernelINS1_18TensorListMetadataILi2EEENS1_24BinaryOpListAlphaFunctorIbLi2ELi2ELi0EEEJSt10multipliesIbEbEEEvT_T0_DpT1_,@function
        .size           _ZN2at6native55_GLOBAL__N__de093ff9_22_ForeachBinaryOpList_cu_a911ec4325multi_tensor_apply_kernelINS1_18TensorListMetadataILi2EEENS1_24BinaryOpListAlphaFunctorIbLi2ELi2ELi0EEEJSt10multipliesIbEbEEEvT_T0_DpT1_,(.L_x_8159 - _ZN2at6native55_GLOBAL__N__de093ff9_22_ForeachBinaryOpList_cu_a911ec4325multi_tensor_apply_kernelINS1_18TensorListMetadataILi2EEENS1_24BinaryOpListAlphaFunctorIbLi2ELi2ELi0EEEJSt10multipliesIbEbEEEvT_T0_DpT1_)
        .other          _ZN2at6native55_GLOBAL__N__de093ff9_22_ForeachBinaryOpList_cu_a911ec4325multi_tensor_apply_kernelINS1_18TensorListMetadataILi2EEENS1_24BinaryOpListAlphaFunctorIbLi2ELi2ELi0EEEJSt10multipliesIbEbEEEvT_T0_DpT1_,@"STO_CUDA_ENTRY STV_DEFAULT"
_ZN2at6native55_GLOBAL__N__de093ff9_22_ForeachBinaryOpList_cu_a911ec4325multi_tensor_apply_kernelINS1_18TensorListMetadataILi2EEENS1_24BinaryOpListAlphaFunctorIbLi2ELi2ELi0EEEJSt10multipliesIbEbEEEvT_T0_DpT1_:
        /* <DEDUP_REMOVED lines=29> */
.L_x_7555:
        /* <DEDUP_REMOVED lines=47> */
[----:B------:R-:W-:-:S02]  /*04c0*/  PRMT R28, RZ, 0x7610, R28 ;  /* 0x00007610ff1c7816 */ /* 0x000fc4000000001c */
[----:B------:R-:W-:Y:S02]  /*04d0*/  @P1 IADD3.X R5, R25, UR6, RZ, P4, !PT ;  /* 0x0000000619051c10 */ /* 0x000fe4000a7fe4ff */
[----:B------:R-:W-:Y:S02]  /*04e0*/  PRMT R29, RZ, 0x7610, R29 ;  /* 0x00007610ff1d7816 */ /* 0x000fe4000000001d */
[----:B------:R-:W-:Y:S01]  /*04f0*/  IADD3 R12, P4, R12, UR14, RZ ;  /* 0x0000000e0c0c7c10 */ /* 0x000fe2000ff9e0ff */
[----:B------:R-:W5:Y:S01]  /*0500*/  @P1 LDG.E.U8 R28, desc[UR10][R4.64] ;  /* 0x0000000a041c1981 */ /* 0x000f62000c1e1100 */
[C---:B------:R-:W-:Y:S02]  /*0510*/  @P0 IADD3.X R11, R13.reuse, UR8, RZ, P5, !PT ;  /* 0x000000080d0b0c10 */ /* 0x040fe4000affe4ff */
[----:B0-----:R-:W-:Y:S02]  /*0520*/  PRMT R6, RZ, 0x7610, R6 ;  /* 0x00007610ff067816 */ /* 0x001fe40000000006 */
[----:B------:R-:W-:Y:S01]  /*0530*/  IADD3.X R13, R13, UR6, RZ, P4, !PT ;  /* 0x000000060d0d7c10 */ /* 0x000fe2000a7fe4ff */
[----:B------:R-:W5:Y:S04]  /*0540*/  @P0 LDG.E.U8 R29, desc[UR10][R10.64] ;  /* 0x0000000a0a1d0981 */ /* 0x000f68000c1e1100 */
[----:B------:R-:W5:Y:S01]  /*0550*/  @P0 LDG.E.U8 R6, desc[UR10][R12.64] ;  /* 0x0000000a0c060981 */ /* 0x000f62000c1e1100 */
[----:B------:R-:W-:Y:S01]  /*0560*/  ULDC.S8 UR4, c[0x0][0xe5a] ;  /* 0x0003968000047ab9 */ /* 0x000fe20000000200 */
[----:B------:R-:W-:Y:S01]  /*0570*/  IMAD.WIDE.U32 R16, R14, 0x4, R16 ;  /* 0x000000040e107825 */ /* 0x000fe200078e0010 */
[----:B--2---:R-:W-:-:S02]  /*0580*/  LOP3.LUT P4, RZ, R26, 0xff, RZ, 0xc0, !PT ;  /* 0x000000ff1aff7812 */ /* 0x004fc4000788c0ff */
        /* <DEDUP_REMOVED lines=10> */
[----:B------:R-:W-:Y:S02]  /*0630*/  LOP3.LUT P5, RZ, R28, 0xff, RZ, 0xc0, !PT ;  /* 0x000000ff1cff7812 */ /* 0x000fe400078ac0ff */
[----:B------:R-:W-:Y:S02]  /*0640*/  SEL R21, RZ, 0x1, !P6 ;  /* 0x00000001ff157807 */ /* 0x000fe40007000000 */
        /* <DEDUP_REMOVED lines=9> */
[----:B------:R-:W-:Y:S02]  /*06e0*/  @P1 IADD3 R6, P6, R15, UR14, RZ ;  /* 0x0000000e0f061c10 */ /* 0x000fe4000ffde0ff */
[----:B------:R-:W-:Y:S02]  /*06f0*/  SEL R15, RZ, 0x1, !P4 ;  /* 0x00000001ff0f7807 */ /* 0x000fe40006000000 */
[----:B------:R-:W-:Y:S02]  /*0700*/  @P1 IADD3.X R7, R25, UR6, RZ, P6, !PT ;  /* 0x0000000619071c10 */ /* 0x000fe4000b7fe4ff */
[----:B------:R-:W-:Y:S01]  /*0710*/  @P0 SEL R11, RZ, 0x1, !P5 ;  /* 0x00000001ff0b0807 */ /* 0x000fe20006800000 */
[----:B------:R2:W-:Y:S04]  /*0720*/  @P3 STG.E.U8 desc[UR10][R4.64], R9 ;  /* 0x0000000904003986 */ /* 0x0005e8000c10110a */
        /* <DEDUP_REMOVED lines=9> */
.L_x_7554:
        /* <DEDUP_REMOVED lines=10> */
.L_x_7556:
        /* <DEDUP_REMOVED lines=42> */
.L_x_7557:
        /* <DEDUP_REMOVED lines=16> */
.L_x_8159:


//--------------------- .text._ZN2at6native55_GLOBAL__N__de093ff9_22_ForeachBinaryOpList_cu_a911ec4325multi_tensor_apply_kernelINS1_18TensorListMetadataILi2EEENS1_24BinaryOpListAlphaFunctorIN3c107complexIfEELi2ELi2ELi0EEEJSt10multipliesIS8_ES8_EEEvT_T0_DpT1_ --------------------------
	.section	.text._ZN2at6native55_GLOBAL__N__de093ff9_22_ForeachBinaryOpList_cu_a911ec4325multi_tensor_apply_kernelINS1_18TensorListMetadataILi2EEENS1_24BinaryOpListAlphaFunctorIN3c107complexIfEELi2ELi2ELi0EEEJSt10multipliesIS8_ES8_EEEvT_T0_DpT1_,"ax",@progbits
	.align	128
.text._ZN2at6native55_GLOBAL__N__de093ff9_22_ForeachBinaryOpList_cu_a911ec4325multi_tensor_apply_kernelINS1_18TensorListMetadataILi2EEENS1_24BinaryOpListAlphaFunctorIN3c107complexIfEELi2ELi2ELi0EEEJSt10multipliesIS8_ES8_EEEvT_T0_DpT1_:
        .type           _ZN2at6native55_GLOBAL__N__de093ff9_22_ForeachBinaryOpList_cu_a911ec4325multi_tensor_apply_kernelINS1_18TensorListMetadataILi2EEENS1_24BinaryOpListAlphaFunctorIN3c107complexIfEELi2ELi2ELi0EEEJSt10multipliesIS8_ES8_EEEvT_T0_DpT1_,@function
        .size           _ZN2at6native55_GLOBAL__N__de093ff9_22_ForeachBinaryOpList_cu_a911ec4325multi_tensor_apply_kernelINS1_18TensorListMetadataILi2EEENS1_24BinaryOpListAlphaFunctorIN3c107complexIfEELi2ELi2ELi0EEEJSt10multipliesIS8_ES8_EEEvT_T0_DpT1_,(.L_x_8160 - _ZN2at6native55_GLOBAL__N__de093ff9_22_ForeachBinaryOpList_cu_a911ec4325multi_tensor_apply_kernelINS1_18TensorListMetadataILi2EEENS1_24BinaryOpListAlphaFunctorIN3c107complexIfEELi2ELi2ELi0EEEJSt10multipliesIS8_ES8_EEEvT_T0_DpT1_)
        .other          _ZN2at6native55_GLOBAL__N__de093ff9_22_ForeachBinaryOpList_cu_a911ec4325multi_tensor_apply_kernelINS1_18TensorListMetadataILi2EEENS1_24BinaryOpListAlphaFunctorIN3c107complexIfEELi2ELi2ELi0EEEJSt10multipliesIS8_ES8_EEEvT_T0_DpT1_,@"STO_CUDA_ENTRY STV_DEFAULT"
_ZN2at6native55_GLOBAL__N__de093ff9_22_ForeachBinaryOpList_cu_a911ec4325multi_tensor_apply_kernelINS1_18TensorListMetadataILi2EEENS1_24BinaryOpListAlphaFunctorIN3c107complexIfEELi2ELi2ELi0EEEJSt10multipliesIS8_ES8_EEEvT_T0_DpT1_:
        /* <DEDUP_REMOVED lines=30> */
.L_x_7559:
[----:B0-----:R-:W-:Y:S02]  /*01e0*/  IADD3 R11, P1, R0, R25, RZ ;  /* 0x00000019000b7210 */ /* 0x001fe40007f3e0ff */
[----:B------:R-:W-:Y:S02]  /*01f0*/  CS2R R14, SRZ ;  /* 0x00000000000e7805 */ /* 0x000fe4000001ff00 */
[C---:B------:R-:W-:Y:S02]  /*0200*/  ISETP.GE.U32.AND P0, PT, R11.reuse, 0x10000, PT ;  /* 0x000100000b00780c */ /* 0x040fe40003f06070 */
[----:B------:R-:W-:Y:S02]  /*0210*/  IADD3.X R10, RZ, R27, RZ, P1, !PT ;  /* 0x0000001bff0a7210 */ /* 0x000fe40000ffe4ff */
[----:B------:R-:W-:Y:S02]  /*0220*/  ISETP.LT.U32.AND P1, PT, R11, UR12, PT ;  /* 0x0000000c0b007c0c */ /* 0x000fe4000bf21070 */
        /* <DEDUP_REMOVED lines=8> */
[----:B------:R3:W4:Y:S01]  /*02b0*/  @P0 LDG.E.64 R2, desc[UR10][R4.64] ;  /* 0x0000000a04020981 */ /* 0x000722000c1e1b00 */
[CC--:B-1----:R-:W-:Y:S01]  /*02c0*/  IADD3 R8, P2, R24.reuse, R11.reuse, RZ ;  /* 0x0000000b18087210 */ /* 0x0c2fe20007f5e0ff */
[C---:B------:R-:W-:Y:S01]  /*02d0*/  IMAD R18, R24.reuse, 0x3, RZ ;  /* 0x0000000318127824 */ /* 0x040fe200078e02ff */
[----:B------:R-:W-:Y:S02]  /*02e0*/  LEA R17, P3, R24, R11, 0x1 ;  /* 0x0000000b18117211 */ /* 0x000fe400078608ff */
[----:B0-----:R-:W-:Y:S02]  /*02f0*/  CS2R R6, SRZ ;  /* 0x0000000000067805 */ /* 0x001fe4000001ff00 */
[C---:B------:R-:W-:Y:S01]  /*0300*/  ISETP.GE.U32.AND P1, PT, R8.reuse, 0x10000, PT ;  /* 0x000100000800780c */ /* 0x040fe20003f26070 */
[----:B------:R-:W-:Y:S01]  /*0310*/  IMAD.X R9, RZ, RZ, R10, P2 ;  /* 0x000000ffff097224 */ /* 0x000fe200010e060a */
[----:B------:R-:W-:Y:S02]  /*0320*/  IADD3.X R16, RZ, R10, RZ, P3, !PT ;  /* 0x0000000aff107210 */ /* 0x000fe40001ffe4ff */
[----:B------:R-:W-:-:S02]  /*0330*/  ISETP.LT.U32.AND P3, PT, R8, UR12, PT ;  /* 0x0000000c08007c0c */ /* 0x000fc4000bf61070 */
[----:B---3--:R-:W-:Y:S02]  /*0340*/  CS2R R4, SRZ ;  /* 0x0000000000047805 */ /* 0x008fe4000001ff00 */
[----:B------:R-:W-:Y:S02]  /*0350*/  ISETP.GE.U32.AND.EX P1, PT, R9, RZ, PT, P1 ;  /* 0x000000ff0900720c */ /* 0x000fe40003f26110 */
[----:B------:R-:W-:Y:S02]  /*0360*/  ISETP.GE.U32.AND P2, PT, R17, 0x10000, PT ;  /* 0x000100001100780c */ /* 0x000fe40003f46070 */
[----:B------:R-:W-:Y:S02]  /*0370*/  ISETP.LT.AND.EX P1, PT, R9, UR4, !P1, P3 ;  /* 0x0000000409007c0c */ /* 0x000fe4000cf21330 */
[----:B------:R-:W-:Y:S02]  /*0380*/  ISETP.LT.U32.AND P4, PT, R17, UR12, PT ;  /* 0x0000000c11007c0c */ /* 0x000fe4000bf81070 */
[----:B------:R-:W-:-:S02]  /*0390*/  ISETP.GE.U32.AND.EX P2, PT, R16, RZ, PT, P2 ;  /* 0x000000ff1000720c */ /* 0x000fc40003f46120 */
[----:B------:R-:W-:Y:S02]  /*03a0*/  IADD3 R18, P3, R18, R11, RZ ;  /* 0x0000000b12127210 */ /* 0x000fe40007f7e0ff */
[C---:B------:R-:W-:Y:S01]  /*03b0*/  SHF.L.U64.HI R9, R8.reuse, 0x3, R9 ;  /* 0x0000000308097819 */ /* 0x040fe20000010209 */
[----:B------:R-:W-:Y:S01]  /*03c0*/  IMAD.SHL.U32 R8, R8, 0x8, RZ ;  /* 0x0000000808087824 */ /* 0x000fe200078e00ff */
[----:B------:R-:W-:Y:S02]  /*03d0*/  ISETP.LT.AND.EX P2, PT, R16, UR4, !P2, P4 ;  /* 0x0000000410007c0c */ /* 0x000fe4000d741340 */
[----:B------:R-:W-:Y:S02]  /*03e0*/  IADD3.X R19, RZ, R10, RZ, P3, !PT ;  /* 0x0000000aff137210 */ /* 0x000fe40001ffe4ff */
[C---:B------:R-:W-:Y:S02]  /*03f0*/  ISETP.GE.U32.AND P4, PT, R18.reuse, 0x10000, PT ;  /* 0x000100001200780c */ /* 0x040fe40003f86070 */
[----:B------:R-:W-:-:S02]  /*0400*/  ISETP.LT.U32.AND P3, PT, R18, UR12, PT ;  /* 0x0000000c12007c0c */ /* 0x000fc4000bf61070 */
[C---:B------:R-:W-:Y:S02]  /*0410*/  @P1 IADD3 R22, P6, R8.reuse, UR8, RZ ;  /* 0x0000000808161c10 */ /* 0x040fe4000ffde0ff */
[----:B------:R-:W-:Y:S02]  /*0420*/  ISETP.GE.U32.AND.EX P4, PT, R19, RZ, PT, P4 ;  /* 0x000000ff1300720c */ /* 0x000fe40003f86140 */
[----:B------:R-:W-:Y:S02]  /*0430*/  @P1 IADD3.X R23, R9, UR9, RZ, P6, !PT ;  /* 0x0000000909171c10 */ /* 0x000fe4000b7fe4ff */
[----:B------:R-:W-:Y:S02]  /*0440*/  ISETP.LT.AND.EX P3, PT, R19, UR4, !P4, P3 ;  /* 0x0000000413007c0c */ /* 0x000fe4000e761330 */
[C---:B------:R-:W-:Y:S01]  /*0450*/  SHF.L.U64.HI R16, R17.reuse, 0x3, R16 ;  /* 0x0000000311107819 */ /* 0x040fe20000010210 */
[----:B------:R0:W3:Y:S01]  /*0460*/  @P1 LDG.E.64 R4, desc[UR10][R22.64] ;  /* 0x0000000a16041981 */ /* 0x0000e2000c1e1b00 */
[----:B------:R-:W-:Y:S01]  /*0470*/  IADD3 R8, P4, R8, UR6, RZ ;  /* 0x0000000608087c10 */ /* 0x000fe2000ff9e0ff */
[----:B------:R-:W-:Y:S01]  /*0480*/  IMAD.SHL.U32 R17, R17, 0x8, RZ ;  /* 0x0000000811117824 */ /* 0x000fe200078e00ff */
[----:B------:R-:W-:-:S02]  /*0490*/  SHF.L.U64.HI R19, R18, 0x3, R19 ;  /* 0x0000000312137819 */ /* 0x000fc40000010213 */
[----:B------:R-:W-:Y:S02]  /*04a0*/  SHF.L.U32 R18, R18, 0x3, RZ ;  /* 0x0000000312127819 */ /* 0x000fe400000006ff */
[----:B------:R-:W-:Y:S02]  /*04b0*/  CS2R R10, SRZ ;  /* 0x00000000000a7805 */ /* 0x000fe4000001ff00 */
[----:B------:R-:W-:Y:S02]  /*04c0*/  IADD3.X R9, R9, UR7, RZ, P4, !PT ;  /* 0x0000000709097c10 */ /* 0x000fe4000a7fe4ff */
[----:B------:R-:W-:Y:S02]  /*04d0*/  @P2 IADD3 R28, P5, R17, UR8, RZ ;  /* 0x00000008111c2c10 */ /* 0x000fe4000ffbe0ff */
[----:B------:R-:W-:Y:S01]  /*04e0*/  @P3 IADD3 R20, P4, R18, UR8, RZ ;  /* 0x0000000812143c10 */ /* 0x000fe2000ff9e0ff */
[----:B------:R-:W5:Y:S01]  /*04f0*/  @P1 LDG.E.64 R10, desc[UR10][R8.64] ;  /* 0x0000000a080a1981 */ /* 0x000f62000c1e1b00 */
[----:B------:R-:W-:-:S02]  /*0500*/  @P2 IADD3.X R29, R16, UR9, RZ, P5, !PT ;  /* 0x00000009101d2c10 */ /* 0x000fc4000affe4ff */
[----:B------:R-:W-:-:S03]  /*0510*/  @P3 IADD3.X R21, R19, UR9, RZ, P4, !PT ;  /* 0x0000000913153c10 */ /* 0x000fc6000a7fe4ff */
[----:B------:R-:W5:Y:S01]  /*0520*/  @P2 LDG.E.64 R6, desc[UR10][R28.64] ;  /* 0x0000000a1c062981 */ /* 0x000f62000c1e1b00 */
[----:B--2---:R-:W-:-:S04]  /*0530*/  FMUL.FTZ R12, R14, UR15 ;  /* 0x0000000f0e0c7c20 */ /* 0x004fc80008410000 */
[C---:B0-----:R-:W-:Y:S01]  /*0540*/  FFMA.FTZ R23, R15.reuse, UR14, R12 ;  /* 0x0000000e0f177c23 */ /* 0x041fe2000801000c */
[----:B------:R-:W-:Y:S01]  /*0550*/  CS2R R12, SRZ ;  /* 0x00000000000c7805 */ /* 0x000fe2000001ff00 */
[----:B------:R-:W-:Y:S02]  /*0560*/  FMUL.FTZ R15, R15, UR15 ;  /* 0x0000000f0f0f7c20 */ /* 0x000fe40008410000 */
[-C--:B----4-:R-:W-:Y:S02]  /*0570*/  FMUL.FTZ R22, R23, R3.reuse ;  /* 0x0000000317167220 */ /* 0x090fe40000410000 */
[----:B------:R-:W-:Y:S01]  /*0580*/  FFMA.FTZ R15, R14, UR14, -R15 ;  /* 0x0000000e0e0f7c23 */ /* 0x000fe2000801080f */
[----:B------:R0:W2:Y:S01]  /*0590*/  @P3 LDG.E.64 R12, desc[UR10][R20.64] ;  /* 0x0000000a140c3981 */ /* 0x0000a2000c1e1b00 */
[----:B------:R-:W-:Y:S02]  /*05a0*/  IADD3 R14, P4, R17, UR6, RZ ;  /* 0x00000006110e7c10 */ /* 0x000fe4000ff9e0ff */
[C---:B------:R-:W-:Y:S01]  /*05b0*/  FMUL.FTZ R26, R15.reuse, R3 ;  /* 0x000000030f1a7220 */ /* 0x040fe20000410000 */
[----:B------:R-:W-:Y:S01]  /*05c0*/  FFMA.FTZ R22, R15, R2, -R22 ;  /* 0x000000020f167223 */ /* 0x000fe20000010816 */
[----:B------:R-:W-:-:S02]  /*05d0*/  IADD3.X R15, R16, UR7, RZ, P4, !PT ;  /* 0x00000007100f7c10 */ /* 0x000fc4000a7fe4ff */
[----:B------:R-:W-:Y:S02]  /*05e0*/  CS2R R16, SRZ ;  /* 0x0000000000107805 */ /* 0x000fe4000001ff00 */
[----:B------:R-:W-:Y:S02]  /*05f0*/  IADD3 R18, P4, R18, UR6, RZ ;  /* 0x0000000612127c10 */ /* 0x000fe4000ff9e0ff */
[----:B0-----:R-:W-:Y:S02]  /*0600*/  CS2R R20, SRZ ;  /* 0x0000000000147805 */ /* 0x001fe4000001ff00 */
[----:B------:R-:W-:Y:S01]  /*0610*/  IADD3.X R19, R19, UR7, RZ, P4, !PT ;  /* 0x0000000713137c10 */ /* 0x000fe2000a7fe4ff */
[----:B------:R-:W4:Y:S04]  /*0620*/  @P2 LDG.E.64 R16, desc[UR10][R14.64] ;  /* 0x0000000a0e102981 */ /* 0x000f28000c1e1b00 */
[----:B------:R-:W4:Y:S01]  /*0630*/  @P3 LDG.E.64 R20, desc[UR10][R18.64] ;  /* 0x0000000a12143981 */ /* 0x000f22000c1e1b00 */
[----:B------:R-:W-:Y:S01]  /*0640*/  FFMA.FTZ R23, R23, R2, R26 ;  /* 0x0000000217177223 */ /* 0x000fe2000001001a */
[----:B---3--:R-:W-:-:S04]  /*0650*/  FMUL.FTZ R2, R4, UR15 ;  /* 0x0000000f04027c20 */ /* 0x008fc80008410000 */
[C---:B------:R-:W-:Y:S01]  /*0660*/  FFMA.FTZ R3, R5.reuse, UR14, R2 ;  /* 0x0000000e05037c23 */ /* 0x040fe20008010002 */
[----:B------:R-:W-:-:S04]  /*0670*/  FMUL.FTZ R5, R5, UR15 ;  /* 0x0000000f05057c20 */ /* 0x000fc80008410000 */
[----:B------:R-:W-:-:S04]  /*0680*/  FFMA.FTZ R5, R4, UR14, -R5 ;  /* 0x0000000e04057c23 */ /* 0x000fc80008010805 */
[-C--:B-----5:R-:W-:Y:S01]  /*0690*/  FMUL.FTZ R4, R5, R11.reuse ;  /* 0x0000000b05047220 */ /* 0x0a0fe20000410000 */
[----:B------:R-:W-:-:S03]  /*06a0*/  FMUL.FTZ R2, R3, R11 ;  /* 0x0000000b03027220 */ /* 0x000fc60000410000 */
[-C--:B------:R-:W-:Y:S01]  /*06b0*/  FFMA.FTZ R3, R3, R10.reuse, R4 ;  /* 0x0000000a03037223 */ /* 0x080fe20000010004 */
[----:B------:R-:W-:Y:S01]  /*06c0*/  FMUL.FTZ R26, R6, UR15 ;  /* 0x0000000f061a7c20 */ /* 0x000fe20008410000 */
[----:B------:R-:W-:-:S03]  /*06d0*/  FFMA.FTZ R2, R5, R10, -R2 ;  /* 0x0000000a05027223 */ /* 0x000fc60000010802 */
[C---:B------:R-:W-:Y:S01]  /*06e0*/  FFMA.FTZ R5, R7.reuse, UR14, R26 ;  /* 0x0000000e07057c23 */ /* 0x040fe2000801001a */
[----:B------:R-:W-:-:S04]  /*06f0*/  FMUL.FTZ R7, R7, UR15 ;  /* 0x0000000f07077c20 */ /* 0x000fc80008410000 */
[----:B------:R-:W-:Y:S01]  /*0700*/  FFMA.FTZ R7, R6, UR14, -R7 ;  /* 0x0000000e06077c23 */ /* 0x000fe20008010807 */
[----:B--2---:R-:W-:Y:S01]  /*0710*/  FMUL.FTZ R11, R13, UR15 ;  /* 0x0000000f0d0b7c20 */ /* 0x004fe20008410000 */
[----:B------:R-:W-:-:S03]  /*0720*/  FMUL.FTZ R4, R12, UR15 ;  /* 0x0000000f0c047c20 */ /* 0x000fc60008410000 */
[----:B------:R-:W-:Y:S01]  /*0730*/  FFMA.FTZ R10, R12, UR14, -R11 ;  /* 0x0000000e0c0a7c23 */ /* 0x000fe2000801080b */
[----:B------:R-:W-:Y:S01]  /*0740*/  FFMA.FTZ R11, R13, UR14, R4 ;  /* 0x0000000e0d0b7c23 */ /* 0x000fe20008010004 */
[----:B------:R-:W-:-:S05]  /*0750*/  IADD3 R13, P4, R0, R25, RZ ;  /* 0x00000019000d7210 */ /* 0x000fca0007f9e0ff */
[----:B------:R-:W-:Y:S02]  /*0760*/  IMAD.X R26, RZ, RZ, R27, P4 ;  /* 0x000000ffff1a7224 */ /* 0x000fe400020e061b */
[-C--:B----4-:R-:W-:Y:S01]  /*0770*/  FMUL.FTZ R4, R5, R17.reuse ;  /* 0x0000001105047220 */ /* 0x090fe20000410000 */
[----:B------:R-:W-:Y:S01]  /*0780*/  @P0 LEA R6, P4, R13, UR6, 0x3 ;  /* 0x000000060d060c11 */ /* 0x000fe2000f8818ff */
[C---:B------:R-:W-:Y:S02]  /*0790*/  FMUL.FTZ R12, R7.reuse, R17 ;  /* 0x00000011070c7220 */ /* 0x040fe40000410000 */
[----:B------:R-:W-:Y:S01]  /*07a0*/  FFMA.FTZ R4, R7, R16, -R4 ;  /* 0x0000001007047223 */ /* 0x000fe20000010804 */
[----:B------:R-:W-:Y:S01]  /*07b0*/  @P0 LEA.HI.X R7, R13, UR7, R26, 0x3, P4 ;  /* 0x000000070d070c11 */ /* 0x000fe2000a0f1c1a */
[-C--:B------:R-:W-:Y:S01]  /*07c0*/  FMUL.FTZ R26, R10, R21.reuse ;  /* 0x000000150a1a7220 */ /* 0x080fe20000410000 */
[----:B------:R-:W-:-:S03]  /*07d0*/  FMUL.FTZ R13, R11, R21 ;  /* 0x000000150b0d7220 */ /* 0x000fc60000410000 */
[----:B------:R-:W-:Y:S01]  /*07e0*/  FFMA.FTZ R11, R11, R20, R26 ;  /* 0x000000140b0b7223 */ /* 0x000fe2000001001a */
[----:B------:R-:W-:Y:S01]  /*07f0*/  MOV R26, R25 ;  /* 0x00000019001a7202 */ /* 0x000fe20000000f00 */
[----:B------:R-:W-:Y:S01]  /*0800*/  FFMA.FTZ R5, R5, R16, R12 ;  /* 0x0000001005057223 */ /* 0x000fe2000001000c */
[----:B------:R-:W-:Y:S01]  /*0810*/  FFMA.FTZ R10, R10, R20, -R13 ;  /* 0x000000140a0a7223 */ /* 0x000fe2000001080d */
[----:B------:R2:W-:Y:S02]  /*0820*/  @P0 STG.E.64 desc[UR10][R6.64], R22 ;  /* 0x0000001606000986 */ /* 0x0005e4000c101b0a */
[----:B------:R-:W-:Y:S02]  /*0830*/  IMAD.WIDE.U32 R26, R24, 0x4, R26 ;  /* 0x00000004181a7825 */ /* 0x000fe400078e001a */
[----:B------:R2:W-:Y:S04]  /*0840*/  @P1 STG.E.64 desc[UR10][R8.64], R2 ;  /* 0x0000000208001986 */ /* 0x0005e8000c101b0a */
[----:B------:R2:W-:Y:S01]  /*0850*/  @P2 STG.E.64 desc[UR10][R14.64], R4 ;  /* 0x000000040e002986 */ /* 0x0005e2000c101b0a */
[----:B------:R-:W-:-:S02]  /*0860*/  ISETP.GE.U32.AND P0, PT, R26, 0x10000, PT ;  /* 0x000100001a00780c */ /* 0x000fc40003f06070 */
[----:B------:R-:W-:Y:S01]  /*0870*/  ISETP.LT.U32.AND P1, PT, R26, UR12, PT ;  /* 0x0000000c1a007c0c */ /* 0x000fe2000bf21070 */
[----:B------:R2:W-:Y:S01]  /*0880*/  @P3 STG.E.64 desc[UR10][R18.64], R10 ;  /* 0x0000000a12003986 */ /* 0x0005e2000c101b0a */
[C---:B------:R-:W-:Y:S02]  /*0890*/  ISETP.GE.U32.AND.EX P0, PT, R27.reuse, RZ, PT, P0 ;  /* 0x000000ff1b00720c */ /* 0x040fe40003f06100 */
[----:B------:R-:W-:Y:S01]  /*08a0*/  ISETP.LT.AND.EX P1, PT, R27, UR4, PT, P1 ;  /* 0x000000041b007c0c */ /* 0x000fe2000bf21310 */
[----:B------:R-:W-:-:S12]  /*08b0*/  IMAD.MOV.U32 R25, RZ, RZ, R26 ;  /* 0x000000ffff197224 */ /* 0x000fd800078e001a */
[----:B--2---:R-:W-:Y:S05]  /*08c0*/  @!P0 BRA P1, `(.L_x_7559) ;  /* 0xfffffff800448947 */ /* 0x004fea000083ffff */
[----:B------:R-:W-:Y:S05]  /*08d0*/  EXIT ;  /* 0x000000000000794d */ /* 0x000fea0003800000 */
.L_x_7558:
        /* <DEDUP_REMOVED lines=9> */
.L_x_7560:
[C---:B------:R-:W-:Y:S01]  /*0970*/  IMAD.SHL.U32 R2, R21.reuse, 0x20, RZ ;  /* 0x0000002015027824 */ /* 0x040fe200078e00ff */
[----:B------:R-:W-:-:S04]  /*0980*/  SHF.L.U64.HI R3, R21, 0x5, R0 ;  /* 0x0000000515037819 */ /* 0x000fc80000010200 */
[----:B------:R-:W-:-:S04]  /*0990*/  IADD3 R22, P0, R2, UR8, RZ ;  /* 0x0000000802167c10 */ /* 0x000fc8000ff1e0ff */
[----:B------:R-:W-:Y:S02]  /*09a0*/  IADD3.X R23, R3, UR9, RZ, P0, !PT ;  /* 0x0000000903177c10 */ /* 0x000fe400087fe4ff */
[----:B------:R-:W-:-:S03]  /*09b0*/  IADD3 R2, P0, R2, UR6, RZ ;  /* 0x0000000602027c10 */ /* 0x000fc6000ff1e0ff */
[----:B------:R-:W2:Y:S01]  /*09c0*/  LDG.E.128 R12, desc[UR10][R22.64] ;  /* 0x0000000a160c7981 */ /* 0x000ea2000c1e1d00 */
[----:B------:R-:W-:-:S03]  /*09d0*/  IADD3.X R3, R3, UR7, RZ, P0, !PT ;  /* 0x0000000703037c10 */ /* 0x000fc600087fe4ff */
[----:B------:R0:W3:Y:S04]  /*09e0*/  LDG.E.128 R4, desc[UR10][R22.64+0x10] ;  /* 0x0000100a16047981 */ /* 0x0000e8000c1e1d00 */
[----:B------:R-:W4:Y:S04]  /*09f0*/  LDG.E.128 R16, desc[UR10][R2.64] ;  /* 0x0000000a02107981 */ /* 0x000f28000c1e1d00 */
[----:B------:R-:W5:Y:S01]  /*0a00*/  LDG.E.128 R8, desc[UR10][R2.64+0x10] ;  /* 0x0000100a02087981 */ /* 0x000f62000c1e1d00 */
[----:B------:R-:W-:-:S05]  /*0a10*/  IADD3 R21, P0, R21, UR5, RZ ;  /* 0x0000000515157c10 */ /* 0x000fca000ff1e0ff */
[----:B------:R-:W-:Y:S01]  /*0a20*/  IMAD.X R0, RZ, RZ, R0, P0 ;  /* 0x000000ffff007224 */ /* 0x000fe200000e0600 */
[----:B------:R-:W-:-:S04]  /*0a30*/  ISETP.LT.U32.AND P1, PT, R21, 0x4000, PT ;  /* 0x000040001500780c */ /* 0x000fc80003f21070 */
[----:B------:R-:W-:Y:S01]  /*0a40*/  ISETP.LT.U32.AND.EX P1, PT, R0, RZ, PT, P1 ;  /* 0x000000ff0000720c */ /* 0x000fe20003f21110 */
[----:B--2---:R-:W-:Y:S01]  /*0a50*/  FMUL.FTZ R25, R13, UR15 ;  /* 0x0000000f0d197c20 */ /* 0x004fe20008410000 */
[----:B------:R-:W-:Y:S01]  /*0a60*/  FMUL.FTZ R20, R12, UR15 ;  /* 0x0000000f0c147c20 */ /* 0x000fe20008410000 */
[----:B------:R-:W-:Y:S01]  /*0a70*/  FMUL.FTZ R27, R15, UR15 ;  /* 0x0000000f0f1b7c20 */ /* 0x000fe20008410000 */
[----:B------:R-:W-:Y:S01]  /*0a80*/  FMUL.FTZ R24, R14, UR15 ;  /* 0x0000000f0e187c20 */ /* 0x000fe20008410000 */
[----:B------:R-:W-:Y:S01]  /*0a90*/  FFMA.FTZ R12, R12, UR14, -R25 ;  /* 0x0000000e0c0c7c23 */ /* 0x000fe20008010819 */
[----:B------:R-:W-:Y:S01]  /*0aa0*/  FFMA.FTZ R20, R13, UR14, R20 ;  /* 0x0000000e0d147c23 */ /* 0x000fe20008010014 */
[----:B------:R-:W-:Y:S01]  /*0ab0*/  FFMA.FTZ R27, R14, UR14, -R27 ;  /* 0x0000000e0e1b7c23 */ /* 0x000fe2000801081b */
[----:B------:R-:W-:Y:S01]  /*0ac0*/  FFMA.FTZ R24, R15, UR14, R24 ;  /* 0x0000000e0f187c23 */ /* 0x000fe20008010018 */
[C---:B----4-:R-:W-:Y:S01]  /*0ad0*/  FMUL.FTZ R15, R17.reuse, R12 ;  /* 0x0000000c110f7220 */ /* 0x050fe20000410000 */
[----:B------:R-:W-:Y:S01]  /*0ae0*/  FMUL.FTZ R13, R17, R20 ;  /* 0x00000014110d7220 */ /* 0x000fe20000410000 */
[CC--:B0-----:R-:W-:Y:S01]  /*0af0*/  FMUL.FTZ R23, R19.reuse, R27.reuse ;  /* 0x0000001b13177220 */ /* 0x0c1fe20000410000 */
[----:B------:R-:W-:Y:S01]  /*0b00*/  FMUL.FTZ R14, R19, R24 ;  /* 0x00000018130e7220 */ /* 0x000fe20000410000 */
[C---:B------:R-:W-:Y:S01]  /*0b10*/  FFMA.FTZ R17, R16.reuse, R20, R15 ;  /* 0x0000001410117223 */ /* 0x040fe2000001000f */
[----:B------:R-:W-:Y:S01]  /*0b20*/  FFMA.FTZ R16, R16, R12, -R13 ;  /* 0x0000000c10107223 */ /* 0x000fe2000001080d */
[C---:B------:R-:W-:Y:S01]  /*0b30*/  FFMA.FTZ R19, R18.reuse, R24, R23 ;  /* 0x0000001812137223 */ /* 0x040fe20000010017 */
[----:B------:R-:W-:Y:S01]  /*0b40*/  FFMA.FTZ R18, R18, R27, -R14 ;  /* 0x0000001b12127223 */ /* 0x000fe2000001080e */
[----:B---3--:R-:W-:Y:S01]  /*0b50*/  FMUL.FTZ R13, R5, UR15 ;  /* 0x0000000f050d7c20 */ /* 0x008fe20008410000 */
[----:B------:R-:W-:Y:S01]  /*0b60*/  FMUL.FTZ R15, R7, UR15 ;  /* 0x0000000f070f7c20 */ /* 0x000fe20008410000 */
[----:B------:R-:W-:Y:S01]  /*0b70*/  FMUL.FTZ R12, R4, UR15 ;  /* 0x0000000f040c7c20 */ /* 0x000fe20008410000 */
[----:B------:R-:W-:Y:S01]  /*0b80*/  FMUL.FTZ R14, R6, UR15 ;  /* 0x0000000f060e7c20 */ /* 0x000fe20008410000 */
[----:B------:R-:W-:Y:S01]  /*0b90*/  FFMA.FTZ R13, R4, UR14, -R13 ;  /* 0x0000000e040d7c23 */ /* 0x000fe2000801080d */
[----:B------:R-:W-:Y:S01]  /*0ba0*/  FFMA.FTZ R15, R6, UR14, -R15 ;  /* 0x0000000e060f7c23 */ /* 0x000fe2000801080f */
[----:B------:R-:W-:Y:S01]  /*0bb0*/  FFMA.FTZ R12, R5, UR14, R12 ;  /* 0x0000000e050c7c23 */ /* 0x000fe2000801000c */
[----:B------:R-:W-:Y:S01]  /*0bc0*/  FFMA.FTZ R14, R7, UR14, R14 ;  /* 0x0000000e070e7c23 */ /* 0x000fe2000801000e */
[----:B-----5:R-:W-:Y:S01]  /*0bd0*/  FMUL.FTZ R5, R9, R13 ;  /* 0x0000000d09057220 */ /* 0x020fe20000410000 */
[----:B------:R-:W-:Y:S01]  /*0be0*/  FMUL.FTZ R7, R11, R15 ;  /* 0x0000000f0b077220 */ /* 0x000fe20000410000 */
[----:B------:R-:W-:Y:S01]  /*0bf0*/  FMUL.FTZ R4, R9, R12 ;  /* 0x0000000c09047220 */ /* 0x000fe20000410000 */
[----:B------:R-:W-:Y:S01]  /*0c00*/  FMUL.FTZ R6, R11, R14 ;  /* 0x0000000e0b067220 */ /* 0x000fe20000410000 */
[----:B------:R-:W-:Y:S01]  /*0c10*/  FFMA.FTZ R9, R8, R12, R5 ;  /* 0x0000000c08097223 */ /* 0x000fe20000010005 */
[----:B------:R-:W-:Y:S01]  /*0c20*/  FFMA.FTZ R11, R10, R14, R7 ;  /* 0x0000000e0a0b7223 */ /* 0x000fe20000010007 */
[----:B------:R-:W-:Y:S01]  /*0c30*/  FFMA.FTZ R8, R8, R13, -R4 ;  /* 0x0000000d08087223 */ /* 0x000fe20000010804 */
[----:B------:R-:W-:Y:S01]  /*0c40*/  FFMA.FTZ R10, R10, R15, -R6 ;  /* 0x0000000f0a0a7223 */ /* 0x000fe20000010806 */
[C---:B------:R-:W-:Y:S01]  /*0c50*/  SHF.L.U32 R4, R21.reuse, 0x2, RZ ;  /* 0x0000000215047819 */ /* 0x040fe200000006ff */
[----:B------:R0:W-:Y:S03]  /*0c60*/  STG.E.128 desc[UR10][R2.64], R16 ;  /* 0x0000001002007986 */ /* 0x0001e6000c101d0a */
[----:B------:R-:W-:Y:S01]  /*0c70*/  ISETP.GE.U32.AND P0, PT, R4, UR12, PT ;  /* 0x0000000c04007c0c */ /* 0x000fe2000bf06070 */
[----:B------:R0:W-:Y:S01]  /*0c80*/  STG.E.128 desc[UR10][R2.64+0x10], R8 ;  /* 0x0000100802007986 */ /* 0x0001e2000c101d0a */
[----:B------:R-:W-:-:S04]  /*0c90*/  SHF.L.U64.HI R4, R21, 0x2, R0 ;  /* 0x0000000215047819 */ /* 0x000fc80000010200 */
[----:B------:R-:W-:-:S13]  /*0ca0*/  ISETP.GE.AND.EX P0, PT, R4, UR4, PT, P0 ;  /* 0x0000000404007c0c */ /* 0x000fda000bf06300 */
[----:B0-----:R-:W-:Y:S05]  /*0cb0*/  @!P0 BRA P1, `(.L_x_7560) ;  /* 0xfffffffc002c8947 */ /* 0x001fea000083ffff */
[----:B------:R-:W-:Y:S05]  /*0cc0*/  EXIT ;  /* 0x000000000000794d */ /* 0x000fea0003800000 */
.L_x_7561:
        /* <DEDUP_REMOVED lines=11> */
.L_x_8160:


//--------------------- .text._ZN2at6native55_GLOBAL__N__de093ff9_22_ForeachBinaryOpList_cu_a911ec4325multi_tensor_apply_kernelINS1_18TensorListMetadataILi2EEENS1_24BinaryOpListAlphaFunctorIN3c107complexIdEELi2ELi2ELi0EEEJSt10multipliesIS8_ES8_EEEvT_T0_DpT1_ --------------------------
	.section	.text._ZN2at6native55_GLOBAL__N__de093ff9_22_ForeachBinaryOpList_cu_a911ec4325multi_tensor_apply_kernelINS1_18TensorListMetadataILi2EEENS1_24BinaryOpListAlphaFunctorIN3c107complexIdEELi2ELi2ELi0EEEJSt10multipliesIS8_ES8_EEEvT_T0_DpT1_,"ax",@progbits
	.align	128
.text._ZN2at6native55_GLOBAL__N__de093ff9_22_ForeachBinaryOpList_cu_a911ec4325multi_tensor_apply_kernelINS1_18TensorListMetadataILi2EEENS1_24BinaryOpListAlphaFunctorIN3c107complexIdEELi2ELi2ELi0EEEJSt10multipliesIS8_ES8_EEEvT_T0_DpT1_:
        .type           _ZN2at6native55_GLOBAL__N__de093ff9_22_ForeachBinaryOpList_cu_a911ec4325multi_tensor_apply_kernelINS1_18TensorListMetadataILi2EEENS1_24BinaryOpListAlphaFunctorIN3c107complexIdEELi2ELi2ELi0EEEJSt10multipliesIS8_ES8_EEEvT_T0_DpT1_,@function
        .size           _ZN2at6native55_GLOBAL__N__de093ff9_22_ForeachBinaryOpList_cu_a911ec4325multi_tensor_apply_kernelINS1_18TensorListMetadataILi2EEENS1_24BinaryOpListAlphaFunctorIN3c107complexIdEELi2ELi2ELi0EEEJSt10multipliesIS8_ES8_EEEvT_T0_DpT1_,(.L_x_8161 - _ZN2at6native55_GLOBAL__N__de093ff9_22_ForeachBinaryOpList_cu_a911ec4325multi_tensor_apply_kernelINS1_18TensorListMetadataILi2EEENS1_24BinaryOpListAlphaFunctorIN3c107complexIdEELi2ELi2ELi0EEEJSt10multipliesIS8_ES8_EEEvT_T0_DpT1_)
        .other          _ZN2at6native55_GLOBAL__N__de093ff9_22_ForeachBinaryOpList_cu_a911ec4325multi_tensor_apply_kernelINS1_18TensorListMetadataILi2EEENS1_24BinaryOpListAlphaFunctorIN3c107complexIdEELi2ELi2ELi0EEEJSt10multipliesIS8_ES8_EEEvT_T0_DpT1_,@"STO_CUDA_ENTRY STV_DEFAULT"
_ZN2at6native55_GLOBAL__N__de093ff9_22_ForeachBinaryOpList_cu_a911ec4325multi_tensor_apply_kernelINS1_18TensorListMetadataILi2EEENS1_24BinaryOpListAlphaFunctorIN3c107complexIdEELi2ELi2ELi0EEEJSt10multipliesIS8_ES8_EEEvT_T0_DpT1_:
        /* <DEDUP_REMOVED lines=26> */
[----:B------:R-:W-:Y:S01]  /*01a0*/  ULDC.64 UR6, c[0x0][0xe68] ;  /* 0x00039a0000067ab9 */ /* 0x000fe20000000a00 */
[----:B------:R-:W-:-:S05]  /*01b0*/  ULDC.64 UR8, c[0x0][0xe60] ;  /* 0x0003980000087ab9 */ /* 0x000fca0000000a00 */
.L_x_7563:
[----:B0-----:R-:W-:Y:S02]  /*01c0*/  IADD3 R49, P1, R3, R46, RZ ;  /* 0x0000002e03317210 */ /* 0x001fe40007f3e0ff */
[----:B--2---:R-:W-:Y:S02]  /*01d0*/  CS2R R22, SRZ ;  /* 0x0000000000167805 */ /* 0x004fe4000001ff00 */
[----:B------:R-:W-:Y:S02]  /*01e0*/  CS2R R20, SRZ ;  /* 0x0000000000147805 */ /* 0x000fe4000001ff00 */
[C---:B------:R-:W-:Y:S01]  /*01f0*/  ISETP.GE.U32.AND P0, PT, R49.reuse, 0x10000, PT ;  /* 0x000100003100780c */ /* 0x040fe20003f06070 */
[----:B------:R-:W-:Y:S01]  /*0200*/  IMAD.X R5, RZ, RZ, R47, P1 ;  /* 0x000000ffff057224 */ /* 0x000fe200008e062f */
[----:B------:R-:W-:-:S04]  /*0210*/  ISETP.LT.U32.AND P1, PT, R49, R0, PT ;  /* 0x000000003100720c */ /* 0x000fc80003f21070 */
[----:B------:R-:W-:-:S04]  /*0220*/  ISETP.GE.U32.AND.EX P0, PT, R5, RZ, PT, P0 ;  /* 0x000000ff0500720c */ /* 0x000fc80003f06100 */
[----:B------:R-:W-:-:S13]  /*0230*/  ISETP.LT.AND.EX P0, PT, R5, R2, !P0, P1 ;  /* 0x000000020500720c */ /* 0x000fda0004701310 */
[----:B------:R-:W-:-:S04]  /*0240*/  @P0 LEA R16, P1, R49, R8, 0x4 ;  /* 0x0000000831100211 */ /* 0x000fc800078220ff */
[----:B------:R-:W-:-:S05]  /*0250*/  @P0 LEA.HI.X R17, R49, R9, R5, 0x4, P1 ;  /* 0x0000000931110211 */ /* 0x000fca00008f2405 */
[----:B------:R0:W2:Y:S01]  /*0260*/  @P0 LDG.E.128 R20, desc[UR4][R16.64] ;  /* 0x0000000410140981 */ /* 0x0000a2000c1e1d00 */
[C---:B------:R-:W-:Y:S02]  /*0270*/  @P0 LEA R10, P1, R49.reuse, R6, 0x4 ;  /* 0x00000006310a0211 */ /* 0x040fe400078220ff */
[----:B------:R-:W-:Y:S02]  /*0280*/  CS2R R14, SRZ ;  /* 0x00000000000e7805 */ /* 0x000fe4000001ff00 */
[----:B------:R-:W-:Y:S02]  /*0290*/  CS2R R12, SRZ ;  /* 0x00000000000c7805 */ /* 0x000fe4000001ff00 */
[----:B------:R-:W-:-:S05]  /*02a0*/  @P0 LEA.HI.X R11, R49, R7, R5, 0x4, P1 ;  /* 0x00000007310b0211 */ /* 0x000fca00008f2405 */
[----:B------:R3:W4:Y:S01]  /*02b0*/  @P0 LDG.E.128 R12, desc[UR4][R10.64] ;  /* 0x000000040a0c0981 */ /* 0x000722000c1e1d00 */
[CC--:B-1----:R-:W-:Y:S01]  /*02c0*/  IADD3 R25, P2, R4.reuse, R49.reuse, RZ ;  /* 0x0000003104197210 */ /* 0x0c2fe20007f5e0ff */
[C---:B------:R-:W-:Y:S01]  /*02d0*/  IMAD R18, R4.reuse, 0x3, RZ ;  /* 0x0000000304127824 */ /* 0x040fe200078e02ff */
[----:B------:R-:W-:Y:S02]  /*02e0*/  LEA R29, P4, R4, R49, 0x1 ;  /* 0x00000031041d7211 */ /* 0x000fe400078808ff */
[----:B0-----:R-:W-:Y:S02]  /*02f0*/  CS2R R16, SRZ ;  /* 0x0000000000107805 */ /* 0x001fe4000001ff00 */
[C---:B------:R-:W-:Y:S01]  /*0300*/  ISETP.GE.U32.AND P1, PT, R25.reuse, 0x10000, PT ;  /* 0x000100001900780c */ /* 0x040fe20003f26070 */
[--C-:B------:R-:W-:Y:S01]  /*0310*/  IMAD.X R24, RZ, RZ, R5.reuse, P2 ;  /* 0x000000ffff187224 */ /* 0x100fe200010e0605 */
[----:B------:R-:W-:Y:S01]  /*0320*/  ISETP.LT.U32.AND P3, PT, R25, R0, PT ;  /* 0x000000001900720c */ /* 0x000fe20003f61070 */
[----:B------:R-:W-:Y:S01]  /*0330*/  IMAD.X R33, RZ, RZ, R5, P4 ;  /* 0x000000ffff217224 */ /* 0x000fe200020e0605 */
[----:B------:R-:W-:Y:S01]  /*0340*/  ISETP.GE.U32.AND P2, PT, R29, 0x10000, PT ;  /* 0x000100001d00780c */ /* 0x000fe20003f46070 */
[----:B------:R-:W-:Y:S01]  /*0350*/  IMAD.SHL.U32 R53, R25, 0x10, RZ ;  /* 0x0000001019357824 */ /* 0x000fe200078e00ff */
[----:B------:R-:W-:-:S02]  /*0360*/  ISETP.GE.U32.AND.EX P1, PT, R24, RZ, PT, P1 ;  /* 0x000000ff1800720c */ /* 0x000fc40003f26110 */
[----:B------:R-:W-:Y:S02]  /*0370*/  IADD3 R37, P4, R18, R49, RZ ;  /* 0x0000003112257210 */ /* 0x000fe40007f9e0ff */
[----:B------:R-:W-:Y:S02]  /*0380*/  CS2R R18, SRZ ;  /* 0x0000000000127805 */ /* 0x000fe4000001ff00 */
[----:B------:R-:W-:Y:S02]  /*0390*/  ISETP.LT.AND.EX P1, PT, R24, R2, !P1, P3 ;  /* 0x000000021800720c */ /* 0x000fe40004f21330 */
[----:B------:R-:W-:Y:S01]  /*03a0*/  ISETP.LT.U32.AND P3, PT, R29, R0, PT ;  /* 0x000000001d00720c */ /* 0x000fe20003f61070 */
[----:B---3--:R-:W-:Y:S01]  /*03b0*/  IMAD.X R10, RZ, RZ, R5, P4 ;  /* 0x000000ffff0a7224 */ /* 0x008fe200020e0605 */
[----:B------:R-:W-:Y:S02]  /*03c0*/  ISETP.GE.U32.AND.EX P5, PT, R33, RZ, PT, P2 ;  /* 0x000000ff2100720c */ /* 0x000fe40003fa6120 */
[----:B------:R-:W-:-:S02]  /*03d0*/  ISETP.GE.U32.AND P2, PT, R37, 0x10000, PT ;  /* 0x000100002500780c */ /* 0x000fc40003f46070 */
[----:B------:R-:W-:Y:S02]  /*03e0*/  ISETP.LT.AND.EX P3, PT, R33, R2, !P5, P3 ;  /* 0x000000022100720c */ /* 0x000fe40006f61330 */
[----:B------:R-:W-:Y:S02]  /*03f0*/  ISETP.GE.U32.AND.EX P5, PT, R10, RZ, PT, P2 ;  /* 0x000000ff0a00720c */ /* 0x000fe40003fa6120 */
[----:B------:R-:W-:Y:S02]  /*0400*/  SHF.L.U64.HI R11, R25, 0x4, R24 ;  /* 0x00000004190b7819 */ /* 0x000fe40000010218 */
[----:B------:R-:W-:Y:S02]  /*0410*/  @P1 IADD3 R30, P2, R8, R53, RZ ;  /* 0x00000035081e1210 */ /* 0x000fe40007f5e0ff */
[----:B------:R-:W-:Y:S02]  /*0420*/  ISETP.LT.U32.AND P4, PT, R37, R0, PT ;  /* 0x000000002500720c */ /* 0x000fe40003f81070 */
[C---:B------:R-:W-:Y:S01]  /*0430*/  SHF.L.U64.HI R33, R29.reuse, 0x4, R33 ;  /* 0x000000041d217819 */ /* 0x040fe20000010221 */
[----:B------:R-:W-:Y:S01]  /*0440*/  IMAD.SHL.U32 R29, R29, 0x10, RZ ;  /* 0x000000101d1d7824 */ /* 0x000fe200078e00ff */
[----:B------:R-:W-:Y:S01]  /*0450*/  ISETP.LT.AND.EX P4, PT, R10, R2, !P5, P4 ;  /* 0x000000020a00720c */ /* 0x000fe20006f81340 */
[----:B------:R-:W-:-:S03]  /*0460*/  @P1 IMAD.X R31, R9, 0x1, R11, P2 ;  /* 0x00000001091f1824 */ /* 0x000fc600010e060b */
[C---:B------:R-:W-:Y:S02]  /*0470*/  @P3 IADD3 R34, P2, R8.reuse, R29, RZ ;  /* 0x0000001d08223210 */ /* 0x040fe40007f5e0ff */
[----:B------:R-:W3:Y:S01]  /*0480*/  @P1 LDG.E.128 R16, desc[UR4][R30.64] ;  /* 0x000000041e101981 */ /* 0x000ee2000c1e1d00 */
[----:B------:R-:W-:Y:S01]  /*0490*/  CS2R R26, SRZ ;  /* 0x00000000001a7805 */ /* 0x000fe2000001ff00 */
[----:B------:R-:W-:Y:S01]  /*04a0*/  IMAD.SHL.U32 R45, R37, 0x10, RZ ;  /* 0x00000010252d7824 */ /* 0x000fe200078e00ff */
[----:B------:R-:W-:Y:S01]  /*04b0*/  CS2R R24, SRZ ;  /* 0x0000000000187805 */ /* 0x000fe2000001ff00 */
[----:B------:R-:W-:Y:S01]  /*04c0*/  @P3 IMAD.X R35, R9, 0x1, R33, P2 ;  /* 0x0000000109233824 */ /* 0x000fe200010e0621 */
[----:B------:R-:W-:Y:S02]  /*04d0*/  SHF.L.U64.HI R37, R37, 0x4, R10 ;  /* 0x0000000425257819 */ /* 0x000fe4000001020a */
[----:B------:R-:W-:Y:S02]  /*04e0*/  @P4 IADD3 R38, P2, R8, R45, RZ ;  /* 0x0000002d08264210 */ /* 0x000fe40007f5e0ff */
[----:B------:R0:W5:Y:S03]  /*04f0*/  @P3 LDG.E.128 R24, desc[UR4][R34.64] ;  /* 0x0000000422183981 */ /* 0x000166000c1e1d00 */
[----:B------:R-:W-:Y:S01]  /*0500*/  @P4 IMAD.X R39, R9, 0x1, R37, P2 ;  /* 0x0000000109274824 */ /* 0x000fe200010e0625 */
[----:B------:R-:W-:-:S05]  /*0510*/  IADD3 R10, P5, R6, R53, RZ ;  /* 0x00000035060a7210 */ /* 0x000fca0007fbe0ff */
[----:B------:R-:W-:Y:S01]  /*0520*/  IMAD.X R11, R7, 0x1, R11, P5 ;  /* 0x00000001070b7824 */ /* 0x000fe200028e060b */
[----:B------:R-:W-:Y:S02]  /*0530*/  IADD3 R44, P5, R6, R45, RZ ;  /* 0x0000002d062c7210 */ /* 0x000fe40007fbe0ff */
[----:B0-----:R-:W-:-:S03]  /*0540*/  CS2R R34, SRZ ;  /* 0x0000000000227805 */ /* 0x001fc6000001ff00 */
[----:B------:R-:W-:Y:S01]  /*0550*/  IMAD.X R45, R7, 0x1, R37, P5 ;  /* 0x00000001072d7824 */ /* 0x000fe200028e0625 */
[----:B------:R-:W-:Y:S01]  /*0560*/  CS2R R36, SRZ ;  /* 0x0000000000247805 */ /* 0x000fe2000001ff00 */
[----:B--2---:R-:W-:Y:S02]  /*0570*/  DMUL R42, R20, UR6 ;  /* 0x00000006142a7c28 */ /* 0x004fe40008000000 */
[----:B------:R-:W-:-:S06]  /*0580*/  DMUL R40, R22, UR6 ;  /* 0x0000000616287c28 */ /* 0x000fcc0008000000 */
[----:B------:R-:W-:Y:S02]  /*0590*/  DFMA R42, R22, UR8, R42 ;  /* 0x00000008162a7c2b */ /* 0x000fe4000800002a */
[----:B------:R-:W-:Y:S01]  /*05a0*/  DFMA R40, R20, UR8, -R40 ;  /* 0x0000000814287c2b */ /* 0x000fe20008000828 */
[----:B------:R-:W-:Y:S02]  /*05b0*/  CS2R R22, SRZ ;  /* 0x0000000000167805 */ /* 0x000fe4000001ff00 */
[----:B------:R-:W-:-:S03]  /*05c0*/  CS2R R20, SRZ ;  /* 0x0000000000147805 */ /* 0x000fc6000001ff00 */
[----:B----4-:R-:W-:-:S03]  /*05d0*/  DMUL R30, R42, R14 ;  /* 0x0000000e2a1e7228 */ /* 0x010fc60000000000 */
[----:B------:R0:W2:Y:S01]  /*05e0*/  @P4 LDG.E.128 R20, desc[UR4][R38.64] ;  /* 0x0000000426144981 */ /* 0x0000a2000c1e1d00 */
[C---:B------:R-:W-:Y:S01]  /*05f0*/  DMUL R50, R40.reuse, R14 ;  /* 0x0000000e28327228 */ /* 0x040fe20000000000 */
[----:B------:R-:W-:Y:S02]  /*0600*/  IADD3 R14, P2, R6, R29, RZ ;  /* 0x0000001d060e7210 */ /* 0x000fe40007f5e0ff */
[----:B------:R-:W-:Y:S01]  /*0610*/  CS2R R28, SRZ ;  /* 0x00000000001c7805 */ /* 0x000fe2000001ff00 */
[----:B------:R-:W-:Y:S01]  /*0620*/  DFMA R40, R40, R12, -R30 ;  /* 0x0000000c2828722b */ /* 0x000fe2000000081e */
[----:B------:R-:W-:Y:S01]  /*0630*/  CS2R R30, SRZ ;  /* 0x00000000001e7805 */ /* 0x000fe2000001ff00 */
[----:B------:R-:W-:Y:S01]  /*0640*/  IMAD.X R15, R7, 0x1, R33, P2 ;  /* 0x00000001070f7824 */ /* 0x000fe200010e0621 */
[----:B------:R-:W-:-:S04]  /*0650*/  CS2R R32, SRZ ;  /* 0x0000000000207805 */ /* 0x000fc8000001ff00 */
[----:B------:R-:W4:Y:S01]  /*0660*/  @P1 LDG.E.128 R28, desc[UR4][R10.64] ;  /* 0x000000040a1c1981 */ /* 0x000f22000c1e1d00 */
[----:B0-----:R-:W-:-:S03]  /*0670*/  CS2R R38, SRZ ;  /* 0x0000000000267805 */ /* 0x001fc6000001ff00 */
[----:B------:R-:W4:Y:S04]  /*0680*/  @P3 LDG.E.128 R32, desc[UR4][R14.64] ;  /* 0x000000040e203981 */ /* 0x000f28000c1e1d00 */
[----:B------:R-:W4:Y:S01]  /*0690*/  @P4 LDG.E.128 R36, desc[UR4][R44.64] ;  /* 0x000000042c244981 */ /* 0x000f22000c1e1d00 */
[----:B------:R-:W-:Y:S02]  /*06a0*/  DFMA R42, R42, R12, R50 ;  /* 0x0000000c2a2a722b */ /* 0x000fe40000000032 */
[----:B---3--:R-:W-:Y:S02]  /*06b0*/  DMUL R12, R18, UR6 ;  /* 0x00000006120c7c28 */ /* 0x008fe40008000000 */
[----:B------:R-:W-:-:S06]  /*06c0*/  DMUL R50, R16, UR6 ;  /* 0x0000000610327c28 */ /* 0x000fcc0008000000 */
[----:B------:R-:W-:Y:S02]  /*06d0*/  DFMA R16, R16, UR8, -R12 ;  /* 0x0000000810107c2b */ /* 0x000fe4000800080c */
[----:B-----5:R-:W-:Y:S02]  /*06e0*/  DMUL R12, R26, UR6 ;  /* 0x000000061a0c7c28 */ /* 0x020fe40008000000 */
[----:B------:R-:W-:Y:S02]  /*06f0*/  DFMA R18, R18, UR8, R50 ;  /* 0x0000000812127c2b */ /* 0x000fe40008000032 */
[----:B------:R-:W-:-:S04]  /*0700*/  DMUL R50, R24, UR6 ;  /* 0x0000000618327c28 */ /* 0x000fc80008000000 */
[----:B------:R-:W-:-:S04]  /*0710*/  DFMA R24, R24, UR8, -R12 ;  /* 0x0000000818187c2b */ /* 0x000fc8000800080c */
[----:B------:R-:W-:Y:S01]  /*0720*/  DFMA R26, R26, UR8, R50 ;  /* 0x000000081a1a7c2b */ /* 0x000fe20008000032 */
[----:B------:R-:W-:Y:S01]  /*0730*/  IMAD.WIDE.U32 R46, R4, 0x4, R46 ;  /* 0x00000004042e7825 */ /* 0x000fe200078e002e */
[----:B--2---:R-:W-:Y:S02]  /*0740*/  DMUL R12, R22, UR6 ;  /* 0x00000006160c7c28 */ /* 0x004fe40008000000 */
[----:B------:R-:W-:-:S06]  /*0750*/  DMUL R50, R20, UR6 ;  /* 0x0000000614327c28 */ /* 0x000fcc0008000000 */
[----:B------:R-:W-:Y:S02]  /*0760*/  DFMA R12, R20, UR8, -R12 ;  /* 0x00000008140c7c2b */ /* 0x000fe4000800080c */
[----:B------:R-:W-:Y:S02]  /*0770*/  DFMA R50, R22, UR8, R50 ;  /* 0x0000000816327c2b */ /* 0x000fe40008000032 */
[-C--:B----4-:R-:W-:Y:S02]  /*0780*/  DMUL R20, R18, R30.reuse ;  /* 0x0000001e12147228 */ /* 0x090fe40000000000 */
[----:B------:R-:W-:Y:S02]  /*0790*/  DMUL R30, R16, R30 ;  /* 0x0000001e101e7228 */ /* 0x000fe40000000000 */
[----:B------:R-:W-:-:S04]  /*07a0*/  DMUL R22, R24, R34 ;  /* 0x0000002218167228 */ /* 0x000fc80000000000 */
[-C--:B------:R-:W-:Y:S02]  /*07b0*/  DFMA R16, R16, R28.reuse, -R20 ;  /* 0x0000001c1010722b */ /* 0x080fe40000000814 */
[----:B------:R-:W-:Y:S02]  /*07c0*/  DFMA R18, R18, R28, R30 ;  /* 0x0000001c1212722b */ /* 0x000fe4000000001e */
[----:B------:R-:W-:Y:S02]  /*07d0*/  DMUL R20, R26, R34 ;  /* 0x000000221a147228 */ /* 0x000fe40000000000 */
[-C--:B------:R-:W-:Y:S02]  /*07e0*/  DMUL R30, R50, R38.reuse ;  /* 0x00000026321e7228 */ /* 0x080fe40000000000 */
[----:B------:R-:W-:Y:S01]  /*07f0*/  DMUL R38, R12, R38 ;  /* 0x000000260c267228 */ /* 0x000fe20000000000 */
[----:B------:R-:W-:Y:S01]  /*0800*/  @P0 LEA R28, P2, R49, R6, 0x4 ;  /* 0x00000006311c0211 */ /* 0x000fe200078420ff */
[----:B------:R-:W-:-:S02]  /*0810*/  DFMA R22, R26, R32, R22 ;  /* 0x000000201a16722b */ /* 0x000fc40000000016 */
[----:B------:R-:W-:Y:S01]  /*0820*/  DFMA R20, R24, R32, -R20 ;  /* 0x000000201814722b */ /* 0x000fe20000000814 */
[----:B------:R-:W-:Y:S01]  /*0830*/  @P0 LEA.HI.X R29, R49, R7, R5, 0x4, P2 ;  /* 0x00000007311d0211 */ /* 0x000fe200010f2405 */
[-C--:B------:R-:W-:Y:S02]  /*0840*/  DFMA R24, R12, R36.reuse, -R30 ;  /* 0x000000240c18722b */ /* 0x080fe4000000081e */
[----:B------:R-:W-:Y:S02]  /*0850*/  DFMA R26, R50, R36, R38 ;  /* 0x00000024321a722b */ /* 0x000fe40000000026 */
[----:B------:R2:W-:Y:S01]  /*0860*/  @P0 STG.E.128 desc[UR4][R28.64], R40 ;  /* 0x000000281c000986 */ /* 0x0005e2000c101d04 */
[----:B------:R-:W-:-:S03]  /*0870*/  ISETP.GE.U32.AND P0, PT, R46, 0x10000, PT ;  /* 0x000100002e00780c */ /* 0x000fc60003f06070 */
[----:B------:R2:W-:Y:S01]  /*0880*/  @P1 STG.E.128 desc[UR4][R10.64], R16 ;  /* 0x000000100a001986 */ /* 0x0005e2000c101d04 */
[----:B------:R-:W-:-:S03]  /*0890*/  ISETP.LT.U32.AND P1, PT, R46, R0, PT ;  /* 0x000000002e00720c */ /* 0x000fc60003f21070 */
[----:B------:R2:W-:Y:S04]  /*08a0*/  @P3 STG.E.128 desc[UR4][R14.64], R20 ;  /* 0x000000140e003986 */ /* 0x0005e8000c101d04 */
[----:B------:R2:W-:Y:S01]  /*08b0*/  @P4 STG.E.128 desc[UR4][R44.64], R24 ;  /* 0x000000182c004986 */ /* 0x0005e2000c101d04 */
[C---:B------:R-:W-:Y:S02]  /*08c0*/  ISETP.GE.U32.AND.EX P0, PT, R47.reuse, RZ, PT, P0 ;  /* 0x000000ff2f00720c */ /* 0x040fe40003f06100 */
[----:B------:R-:W-:-:S13]  /*08d0*/  ISETP.LT.AND.EX P1, PT, R47, R2, PT, P1 ;  /* 0x000000022f00720c */ /* 0x000fda0003f21310 */
[----:B------:R-:W-:Y:S05]  /*08e0*/  @!P0 BRA P1, `(.L_x_7563) ;  /* 0xfffffff800348947 */ /* 0x000fea000083ffff */
[----:B------:R-:W-:Y:S05]  /*08f0*/  EXIT ;  /* 0x000000000000794d */ /* 0x000fea0003800000 */
.L_x_7562:
        /* <DEDUP_REMOVED lines=8> */
[----:B------:R-:W-:Y:S01]  /*0980*/  ULDC.64 UR8, c[0x0][0xe68] ;  /* 0x00039a0000087ab9 */ /* 0x000fe20000000a00 */
[----:B------:R-:W-:-:S05]  /*0990*/  ULDC.64 UR10, c[0x0][0xe60] ;  /* 0x00039800000a7ab9 */ /* 0x000fca0000000a00 */
.L_x_7564:
[C---:B0-----:R-:W-:Y:S01]  /*09a0*/  IMAD.SHL.U32 R5, R10.reuse, 0x40, RZ ;  /* 0x000000400a057824 */ /* 0x041fe200078e00ff */
[----:B------:R-:W-:-:S04]  /*09b0*/  SHF.L.U64.HI R11, R10, 0x6, R3 ;  /* 0x000000060a0b7819 */ /* 0x000fc80000010203 */
[----:B------:R-:W-:-:S05]  /*09c0*/  IADD3 R44, P0, R8, R5, RZ ;  /* 0x00000005082c7210 */ /* 0x000fca0007f1e0ff */
[----:B------:R-:W-:-:S05]  /*09d0*/  IMAD.X R45, R9, 0x1, R11, P0 ;  /* 0x00000001092d7824 */ /* 0x000fca00000e060b */
[----:B------:R-:W2:Y:S01]  /*09e0*/  LDG.E.128 R36, desc[UR4][R44.64] ;  /* 0x000000042c247981 */ /* 0x000ea2000c1e1d00 */
[----:B------:R-:W-:-:S03]  /*09f0*/  IADD3 R4, P0, R6, R5, RZ ;  /* 0x0000000506047210 */ /* 0x000fc60007f1e0ff */
[----:B------:R-:W3:Y:S02]  /*0a00*/  LDG.E.128 R12, desc[UR4][R44.64+0x10] ;  /* 0x000010042c0c7981 */ /* 0x000ee4000c1e1d00 */
[----:B------:R-:W-:Y:S02]  /*0a10*/  IMAD.X R5, R7, 0x1, R11, P0 ;  /* 0x0000000107057824 */ /* 0x000fe400000e060b */
[----:B------:R-:W4:Y:S04]  /*0a20*/  LDG.E.128 R16, desc[UR4][R44.64+0x20] ;  /* 0x000020042c107981 */ /* 0x000f28000c1e1d00 */
[----:B------:R-:W5:Y:S04]  /*0a30*/  LDG.E.128 R40, desc[UR4][R4.64] ;  /* 0x0000000404287981 */ /* 0x000f68000c1e1d00 */
[----:B------:R3:W4:Y:S04]  /*0a40*/  LDG.E.128 R20, desc[UR4][R44.64+0x30] ;  /* 0x000030042c147981 */ /* 0x000728000c1e1d00 */
[----:B------:R-:W4:Y:S04]  /*0a50*/  LDG.E.128 R24, desc[UR4][R4.64+0x10] ;  /* 0x0000100404187981 */ /* 0x000f28000c1e1d00 */
[----:B------:R-:W4:Y:S04]  /*0a60*/  LDG.E.128 R28, desc[UR4][R4.64+0x20] ;  /* 0x00002004041c7981 */ /* 0x000f28000c1e1d00 */
[----:B------:R-:W4:Y:S01]  /*0a70*/  LDG.E.128 R32, desc[UR4][R4.64+0x30] ;  /* 0x0000300404207981 */ /* 0x000f22000c1e1d00 */
[----:B------:R-:W-:-:S05]  /*0a80*/  IADD3 R10, P0, R10, UR6, RZ ;  /* 0x000000060a0a7c10 */ /* 0x000fca000ff1e0ff */
[C---:B------:R-:W-:Y:S02]  /*0a90*/  IMAD.SHL.U32 R11, R10.reuse, 0x4, RZ ;  /* 0x000000040a0b7824 */ /* 0x040fe400078e00ff */
[----:B------:R-:W-:Y:S01]  /*0aa0*/  IMAD.X R3, RZ, RZ, R3, P0 ;  /* 0x000000ffff037224 */ /* 0x000fe200000e0603 */
[C---:B------:R-:W-:Y:S02]  /*0ab0*/  ISETP.LT.U32.AND P1, PT, R10.reuse, 0x4000, PT ;  /* 0x000040000a00780c */ /* 0x040fe40003f21070 */
[----:B------:R-:W-:Y:S02]  /*0ac0*/  ISETP.GE.U32.AND P0, PT, R11, R0, PT ;  /* 0x000000000b00720c */ /* 0x000fe40003f06070 */
[----:B------:R-:W-:Y:S02]  /*0ad0*/  SHF.L.U64.HI R11, R10, 0x2, R3 ;  /* 0x000000020a0b7819 */ /* 0x000fe40000010203 */
[----:B------:R-:W-:Y:S02]  /*0ae0*/  ISETP.LT.U32.AND.EX P1, PT, R3, RZ, PT, P1 ;  /* 0x000000ff0300720c */ /* 0x000fe40003f21110 */
[----:B------:R-:W-:Y:S01]  /*0af0*/  ISETP.GE.AND.EX P0, PT, R11, R2, PT, P0 ;  /* 0x000000020b00720c */ /* 0x000fe20003f06300 */
[----:B--2---:R-:W-:-:S02]  /*0b00*/  DMUL R46, R38, UR8 ;  /* 0x00000008262e7c28 */ /* 0x004fc40008000000 */
[----:B------:R-:W-:-:S06]  /*0b10*/  DMUL R48, R36, UR8 ;  /* 0x0000000824307c28 */ /* 0x000fcc0008000000 */
[----:B------:R-:W-:Y:S02]  /*0b20*/  DFMA R46, R36, UR10, -R46 ;  /* 0x0000000a242e7c2b */ /* 0x000fe4000800082e */
[----:B------:R-:W-:Y:S02]  /*0b30*/  DFMA R48, R38, UR10, R48 ;  /* 0x0000000a26307c2b */ /* 0x000fe40008000030 */
[----:B---3--:R-:W-:-:S04]  /*0b40*/  DMUL R44, R12, UR8 ;  /* 0x000000080c2c7c28 */ /* 0x008fc80008000000 */
[C---:B-----5:R-:W-:Y:S02]  /*0b50*/  DMUL R38, R42.reuse, R46 ;  /* 0x0000002e2a267228 */ /* 0x060fe40000000000 */
[-C--:B------:R-:W-:Y:S02]  /*0b60*/  DMUL R36, R42, R48.reuse ;  /* 0x000000302a247228 */ /* 0x080fe40000000000 */
[C---:B------:R-:W-:Y:S02]  /*0b70*/  DMUL R50, R14.reuse, UR8 ;  /* 0x000000080e327c28 */ /* 0x040fe40008000000 */
[----:B------:R-:W-:Y:S02]  /*0b80*/  DFMA R14, R14, UR10, R44 ;  /* 0x0000000a0e0e7c2b */ /* 0x000fe4000800002c */
[C---:B------:R-:W-:Y:S02]  /*0b90*/  DFMA R42, R40.reuse, R48, R38 ;  /* 0x00000030282a722b */ /* 0x040fe40000000026 */
[----:B------:R-:W-:-:S02]  /*0ba0*/  DFMA R40, R40, R46, -R36 ;  /* 0x0000002e2828722b */ /* 0x000fc40000000824 */
[----:B----4-:R-:W-:Y:S02]  /*0bb0*/  DMUL R38, R16, UR8 ;  /* 0x0000000810267c28 */ /* 0x010fe40008000000 */
[----:B------:R-:W-:Y:S02]  /*0bc0*/  DMUL R36, R18, UR8 ;  /* 0x0000000812247c28 */ /* 0x000fe40008000000 */
[----:B------:R-:W-:Y:S02]  /*0bd0*/  DMUL R44, R22, UR8 ;  /* 0x00000008162c7c28 */ /* 0x000fe40008000000 */
[----:B------:R-:W-:Y:S02]  /*0be0*/  DMUL R46, R20, UR8 ;  /* 0x00000008142e7c28 */ /* 0x000fe40008000000 */
[----:B------:R-:W-:Y:S02]  /*0bf0*/  DFMA R18, R18, UR10, R38 ;  /* 0x0000000a12127c2b */ /* 0x000fe40008000026 */
[----:B------:R-:W-:-:S02]  /*0c00*/  DFMA R12, R12, UR10, -R50 ;  /* 0x0000000a0c0c7c2b */ /* 0x000fc40008000832 */
[----:B------:R-:W-:Y:S02]  /*0c10*/  DFMA R16, R16, UR10, -R36 ;  /* 0x0000000a10107c2b */ /* 0x000fe40008000824 */
[----:B------:R-:W-:Y:S02]  /*0c20*/  DFMA R20, R20, UR10, -R44 ;  /* 0x0000000a14147c2b */ /* 0x000fe4000800082c */
[----:B------:R-:W-:Y:S02]  /*0c30*/  DFMA R22, R22, UR10, R46 ;  /* 0x0000000a16167c2b */ /* 0x000fe4000800002e */
[----:B------:R-:W-:Y:S02]  /*0c40*/  DMUL R36, R26, R14 ;  /* 0x0000000e1a247228 */ /* 0x000fe40000000000 */
[----:B------:R-:W-:Y:S02]  /*0c50*/  DMUL R38, R30, R18 ;  /* 0x000000121e267228 */ /* 0x000fe40000000000 */
[----:B------:R-:W-:-:S02]  /*0c60*/  DMUL R26, R26, R12 ;  /* 0x0000000c1a1a7228 */ /* 0x000fc40000000000 */
[----:B------:R-:W-:Y:S02]  /*0c70*/  DMUL R30, R30, R16 ;  /* 0x000000101e1e7228 */ /* 0x000fe40000000000 */
[C---:B------:R-:W-:Y:S02]  /*0c80*/  DMUL R44, R34.reuse, R20 ;  /* 0x00000014222c7228 */ /* 0x040fe40000000000 */
[----:B------:R-:W-:Y:S02]  /*0c90*/  DMUL R34, R34, R22 ;  /* 0x0000001622227228 */ /* 0x000fe40000000000 */
[----:B------:R-:W-:Y:S02]  /*0ca0*/  DFMA R26, R24, R14, R26 ;  /* 0x0000000e181a722b */ /* 0x000fe4000000001a */
[----:B------:R-:W-:Y:S02]  /*0cb0*/  DFMA R30, R28, R18, R30 ;  /* 0x000000121c1e722b */ /* 0x000fe4000000001e */
[----:B------:R-:W-:-:S02]  /*0cc0*/  DFMA R24, R24, R12, -R36 ;  /* 0x0000000c1818722b */ /* 0x000fc40000000824 */
[----:B------:R-:W-:Y:S02]  /*0cd0*/  DFMA R28, R28, R16, -R38 ;  /* 0x000000101c1c722b */ /* 0x000fe40000000826 */
[C---:B------:R-:W-:Y:S02]  /*0ce0*/  DFMA R22, R32.reuse, R22, R44 ;  /* 0x000000162016722b */ /* 0x040fe4000000002c */
[----:B------:R-:W-:Y:S01]  /*0cf0*/  DFMA R20, R32, R20, -R34 ;  /* 0x000000142014722b */ /* 0x000fe20000000822 */
[----:B------:R0:W-:Y:S04]  /*0d00*/  STG.E.128 desc[UR4][R4.64], R40 ;  /* 0x0000002804007986 */ /* 0x0001e8000c101d04 */
[----:B------:R0:W-:Y:S04]  /*0d10*/  STG.E.128 desc[UR4][R4.64+0x10], R24 ;  /* 0x0000101804007986 */ /* 0x0001e8000c101d04 */
[----:B------:R0:W-:Y:S04]  /*0d20*/  STG.E.128 desc[UR4][R4.64+0x20], R28 ;  /* 0x0000201c04007986 */ /* 0x0001e8000c101d04 */
[----:B------:R0:W-:Y:S01]  /*0d30*/  STG.E.128 desc[UR4][R4.64+0x30], R20 ;  /* 0x0000301404007986 */ /* 0x0001e2000c101d04 */
[----:B------:R-:W-:Y:S05]  /*0d40*/  @!P0 BRA P1, `(.L_x_7564) ;  /* 0xfffffffc00148947 */ /* 0x000fea000083ffff */
[----:B------:R-:W-:Y:S05]  /*0d50*/  EXIT ;  /* 0x000000000000794d */ /* 0x000fea0003800000 */
.L_x_7565:
        /* <DEDUP_REMOVED lines=10> */
.L_x_8161:


//--------------------- .text._ZN2at6native55_GLOBAL__N__de093ff9_22_ForeachBinaryOpList_cu_a911ec4325multi_tensor_apply_kernelINS1_18TensorListMetadataILi2EEENS1_24BinaryOpListAlphaFunctorIfLi2ELi2ELi0EEEJSt10multipliesIfEfEEEvT_T0_DpT1_ --------------------------
	.section	.text._ZN2at6native55_GLOBAL__N__de093ff9_22_ForeachBinaryOpList_cu_a911ec4325multi_tensor_apply_kernelINS1_18TensorListMetadataILi2EEENS1_24BinaryOpListAlphaFunctorIfLi2ELi2ELi0EEEJSt10multipliesIfEfEEEvT_T0_DpT1_,"ax",@progbits
	.align	128
.text._ZN2at6native55_GLOBAL__N__de093ff9_22_ForeachBinaryOpList_cu_a911ec4325multi_tensor_apply_kernelINS1_18TensorListMetadataILi2EEENS1_24BinaryOpListAlphaFunctorIfLi2ELi2ELi0EEEJSt10multipliesIfEfEEEvT_T0_DpT1_:
        .type           _ZN2at6native55_GLOBAL__N__de093ff9_22_ForeachBinaryOpList_cu_a911ec4325multi_tensor_apply_kernelINS1_18TensorListMetadataILi2EEENS1_24BinaryOpListAlphaFunctorIfLi2ELi2ELi0EEEJSt10multipliesIfEfEEEvT_T0_DpT1_,@function
        .size           _ZN2at6native55_GLOBAL__N__de093ff9_22_ForeachBinaryOpList_cu_a911ec4325multi_tensor_apply_kernelINS1_18TensorListMetadataILi2EEENS1_24BinaryOpListAlphaFunctorIfLi2ELi2ELi0EEEJSt10multipliesIfEfEEEvT_T0_DpT1_,(.L_x_8162 - _ZN2at6native55_GLOBAL__N__de093ff9_22_ForeachBinaryOpList_cu_a911ec4325multi_tensor_apply_kernelINS1_18TensorListMetadataILi2EEENS1_24BinaryOpListAlphaFunctorIfLi2ELi2ELi0EEEJSt10multipliesIfEfEEEvT_T0_DpT1_)
        .other          _ZN2at6native55_GLOBAL__N__de093ff9_22_ForeachBinaryOpList_cu_a911ec4325multi_tensor_apply_kernelINS1_18TensorListMetadataILi2EEENS1_24BinaryOpListAlphaFunctorIfLi2ELi2ELi0EEEJSt10multipliesIfEfEEEvT_T0_DpT1_,@"STO_CUDA_ENTRY STV_DEFAULT"
_ZN2at6native55_GLOBAL__N__de093ff9_22_ForeachBinaryOpList_cu_a911ec4325multi_tensor_apply_kernelINS1_18TensorListMetadataILi2EEENS1_24BinaryOpListAlphaFunctorIfLi2ELi2ELi0EEEJSt10multipliesIfEfEEEvT_T0_DpT1_:
        /* <DEDUP_REMOVED lines=27> */
.L_x_7567:
[----:B0-----:R-:W-:Y:S01]  /*01b0*/  IADD3 R15, P1, R3, R6, RZ ;  /* 0x00000006030f7210 */ /* 0x001fe20007f3e0ff */
[C---:B-1----:R-:W-:Y:S01]  /*01c0*/  IMAD R8, R4.reuse, 0x3, RZ ;  /* 0x0000000304087824 */ /* 0x042fe200078e02ff */
[----:B------:R-:W-:Y:S02]  /*01d0*/  CS2R R28, SRZ ;  /* 0x00000000001c7805 */ /* 0x000fe4000001ff00 */
[C---:B------:R-:W-:Y:S01]  /*01e0*/  ISETP.GE.U32.AND P0, PT, R15.reuse, 0x10000, PT ;  /* 0x000100000f00780c */ /* 0x040fe20003f06070 */
[----:B------:R-:W-:Y:S01]  /*01f0*/  IMAD.X R23, RZ, RZ, R7, P1 ;  /* 0x000000ffff177224 */ /* 0x000fe200008e0607 */
[----:B------:R-:W-:Y:S02]  /*0200*/  ISETP.LT.U32.AND P1, PT, R15, R0, PT ;  /* 0x000000000f00720c */ /* 0x000fe40003f21070 */
[----:B------:R-:W-:Y:S02]  /*0210*/  IADD3 R5, P2, R4, R15, RZ ;  /* 0x0000000f04057210 */ /* 0x000fe40007f5e0ff */
[----:B------:R-:W-:-:S03]  /*0220*/  ISETP.GE.U32.AND.EX P0, PT, R23, RZ, PT, P0 ;  /* 0x000000ff1700720c */ /* 0x000fc60003f06100 */
[----:B------:R-:W-:Y:S01]  /*0230*/  IMAD.X R25, RZ, RZ, R23, P2 ;  /* 0x000000ffff197224 */ /* 0x000fe200010e0617 */
[----:B------:R-:W-:Y:S02]  /*0240*/  ISETP.LT.AND.EX P0, PT, R23, R2, !P0, P1 ;  /* 0x000000021700720c */ /* 0x000fe40004701310 */
[C---:B------:R-:W-:Y:S02]  /*0250*/  ISETP.GE.U32.AND P1, PT, R5.reuse, 0x10000, PT ;  /* 0x000100000500780c */ /* 0x040fe40003f26070 */
[----:B------:R-:W-:Y:S02]  /*0260*/  ISETP.LT.U32.AND P2, PT, R5, R0, PT ;  /* 0x000000000500720c */ /* 0x000fe40003f41070 */
[----:B------:R-:W-:Y:S02]  /*0270*/  ISETP.GE.U32.AND.EX P1, PT, R25, RZ, PT, P1 ;  /* 0x000000ff1900720c */ /* 0x000fe40003f26110 */
[-C--:B------:R-:W-:Y:S02]  /*0280*/  LEA R21, P5, R4, R15.reuse, 0x1 ;  /* 0x0000000f04157211 */ /* 0x080fe400078a08ff */
[----:B------:R-:W-:-:S02]  /*0290*/  IADD3 R19, P6, R8, R15, RZ ;  /* 0x0000000f08137210 */ /* 0x000fc40007fde0ff */
[----:B------:R-:W-:Y:S02]  /*02a0*/  ISETP.LT.AND.EX P1, PT, R25, R2, !P1, P2 ;  /* 0x000000021900720c */ /* 0x000fe40004f21320 */
[C---:B------:R-:W-:Y:S01]  /*02b0*/  @P0 LEA R16, P3, R15.reuse, R10, 0x2 ;  /* 0x0000000a0f100211 */ /* 0x040fe200078610ff */
[--C-:B------:R-:W-:Y:S01]  /*02c0*/  IMAD.X R9, RZ, RZ, R23.reuse, P5 ;  /* 0x000000ffff097224 */ /* 0x100fe200028e0617 */
[C---:B------:R-:W-:Y:S01]  /*02d0*/  @P0 LEA R14, P4, R15.reuse, R12, 0x2 ;  /* 0x0000000c0f0e0211 */ /* 0x040fe200078810ff */
[--C-:B------:R-:W-:Y:S01]  /*02e0*/  IMAD.X R18, RZ, RZ, R23.reuse, P6 ;  /* 0x000000ffff127224 */ /* 0x100fe200030e0617 */
[----:B------:R-:W-:Y:S02]  /*02f0*/  @P0 LEA.HI.X R17, R15, R11, R23, 0x2, P3 ;  /* 0x0000000b0f110211 */ /* 0x000fe400018f1417 */
[----:B------:R-:W-:Y:S02]  /*0300*/  ISETP.GE.U32.AND P3, PT, R21, 0x10000, PT ;  /* 0x000100001500780c */ /* 0x000fe40003f66070 */
[----:B------:R-:W-:Y:S01]  /*0310*/  ISETP.GE.U32.AND P5, PT, R19, 0x10000, PT ;  /* 0x000100001300780c */ /* 0x000fe20003fa6070 */
[----:B------:R0:W2:Y:S01]  /*0320*/  @P0 LDG.E R29, desc[UR4][R16.64] ;  /* 0x00000004101d0981 */ /* 0x0000a2000c1e1900 */
[----:B------:R-:W-:-:S02]  /*0330*/  ISETP.LT.U32.AND P2, PT, R21, R0, PT ;  /* 0x000000001500720c */ /* 0x000fc40003f41070 */
[----:B------:R-:W-:Y:S02]  /*0340*/  CS2R R26, SRZ ;  /* 0x00000000001a7805 */ /* 0x000fe4000001ff00 */
[----:B------:R-:W-:Y:S02]  /*0350*/  @P0 LEA.HI.X R15, R15, R13, R23, 0x2, P4 ;  /* 0x0000000d0f0f0211 */ /* 0x000fe400020f1417 */
[----:B------:R-:W-:Y:S02]  /*0360*/  ISETP.GE.U32.AND.EX P3, PT, R9, RZ, PT, P3 ;  /* 0x000000ff0900720c */ /* 0x000fe40003f66130 */
[C---:B------:R-:W-:Y:S01]  /*0370*/  ISETP.LT.U32.AND P4, PT, R19.reuse, R0, PT ;  /* 0x000000001300720c */ /* 0x040fe20003f81070 */
[----:B------:R-:W-:Y:S01]  /*0380*/  IMAD.MOV.U32 R8, RZ, RZ, RZ ;  /* 0x000000ffff087224 */ /* 0x000fe200078e00ff */
[C---:B------:R-:W-:Y:S01]  /*0390*/  ISETP.GE.U32.AND.EX P5, PT, R18.reuse, RZ, PT, P5 ;  /* 0x000000ff1200720c */ /* 0x040fe20003fa6150 */
[----:B------:R-:W-:Y:S01]  /*03a0*/  IMAD.SHL.U32 R24, R19, 0x4, RZ ;  /* 0x0000000413187824 */ /* 0x000fe200078e00ff */
[-C--:B------:R-:W-:Y:S01]  /*03b0*/  ISETP.LT.AND.EX P2, PT, R9, R2.reuse, !P3, P2 ;  /* 0x000000020900720c */ /* 0x080fe20005f41320 */
[----:B------:R1:W3:Y:S01]  /*03c0*/  @P0 LDG.E R27, desc[UR4][R14.64] ;  /* 0x000000040e1b0981 */ /* 0x0002e2000c1e1900 */
[----:B------:R-:W-:-:S02]  /*03d0*/  ISETP.LT.AND.EX P4, PT, R18, R2, !P5, P4 ;  /* 0x000000021200720c */ /* 0x000fc40006f81340 */
[C---:B0-----:R-:W-:Y:S02]  /*03e0*/  @P1 LEA R16, P3, R5.reuse, R12, 0x2 ;  /* 0x0000000c05101211 */ /* 0x041fe400078610ff */
[C---:B------:R-:W-:Y:S02]  /*03f0*/  @P1 LEA R22, P6, R5.reuse, R10, 0x2 ;  /* 0x0000000a05161211 */ /* 0x040fe400078c10ff */
[C-C-:B------:R-:W-:Y:S02]  /*0400*/  @P1 LEA.HI.X R17, R5.reuse, R13, R25.reuse, 0x2, P3 ;  /* 0x0000000d05111211 */ /* 0x140fe400018f1419 */
[----:B------:R-:W-:-:S03]  /*0410*/  @P1 LEA.HI.X R23, R5, R11, R25, 0x2, P6 ;  /* 0x0000000b05171211 */ /* 0x000fc600030f1419 */
[----:B------:R0:W4:Y:S01]  /*0420*/  @P1 LDG.E R8, desc[UR4][R16.64] ;  /* 0x0000000410081981 */ /* 0x000122000c1e1900 */
[----:B-1----:R-:W-:Y:S02]  /*0430*/  SHF.L.U64.HI R15, R19, 0x2, R18 ;  /* 0x00000002130f7819 */ /* 0x002fe40000010212 */
[C---:B------:R-:W-:Y:S01]  /*0440*/  @P2 LEA R18, P3, R21.reuse, R12, 0x2 ;  /* 0x0000000c15122211 */ /* 0x040fe200078610ff */
[----:B------:R1:W5:Y:S01]  /*0450*/  @P1 LDG.E R28, desc[UR4][R22.64] ;  /* 0x00000004161c1981 */ /* 0x000362000c1e1900 */
[----:B------:R-:W-:Y:S01]  /*0460*/  IMAD.MOV.U32 R5, RZ, RZ, RZ ;  /* 0x000000ffff057224 */ /* 0x000fe200078e00ff */
[----:B0-----:R-:W-:Y:S01]  /*0470*/  @P4 IADD3 R16, P5, R12, R24, RZ ;  /* 0x000000180c104210 */ /* 0x001fe20007fbe0ff */
[----:B------:R-:W-:Y:S01]  /*0480*/  IMAD.MOV.U32 R20, RZ, RZ, RZ ;  /* 0x000000ffff147224 */ /* 0x000fe200078e00ff */
[C---:B------:R-:W-:Y:S02]  /*0490*/  @P2 LEA.HI.X R19, R21.reuse, R13, R9, 0x2, P3 ;  /* 0x0000000d15132211 */ /* 0x040fe400018f1409 */
[----:B-1----:R-:W-:Y:S01]  /*04a0*/  @P2 LEA R22, P3, R21, R10, 0x2 ;  /* 0x0000000a15162211 */ /* 0x002fe200078610ff */
[----:B------:R-:W-:Y:S01]  /*04b0*/  @P4 IMAD.X R17, R13, 0x1, R15, P5 ;  /* 0x000000010d114824 */ /* 0x000fe200028e060f */
[----:B------:R-:W-:Y:S01]  /*04c0*/  IADD3 R14, P5, R10, R24, RZ ;  /* 0x000000180a0e7210 */ /* 0x000fe20007fbe0ff */
[----:B------:R-:W-:Y:S01]  /*04d0*/  IMAD.MOV.U32 R24, RZ, RZ, RZ ;  /* 0x000000ffff187224 */ /* 0x000fe200078e00ff */
[----:B------:R-:W-:Y:S01]  /*04e0*/  @P2 LEA.HI.X R23, R21, R11, R9, 0x2, P3 ;  /* 0x0000000b15172211 */ /* 0x000fe200018f1409 */
[----:B------:R0:W5:Y:S02]  /*04f0*/  @P2 LDG.E R5, desc[UR4][R18.64] ;  /* 0x0000000412052981 */ /* 0x000164000c1e1900 */
[----:B------:R-:W-:-:S02]  /*0500*/  IMAD.X R15, R11, 0x1, R15, P5 ;  /* 0x000000010b0f7824 */ /* 0x000fc400028e060f */
[----:B------:R1:W5:Y:S04]  /*0510*/  @P4 LDG.E R20, desc[UR4][R16.64] ;  /* 0x0000000410144981 */ /* 0x000368000c1e1900 */
[----:B------:R-:W5:Y:S04]  /*0520*/  @P2 LDG.E R24, desc[UR4][R22.64] ;  /* 0x0000000416182981 */ /* 0x000f68000c1e1900 */
[----:B------:R-:W5:Y:S01]  /*0530*/  @P4 LDG.E R26, desc[UR4][R14.64] ;  /* 0x000000040e1a4981 */ /* 0x000f62000c1e1900 */
[----:B0-----:R-:W-:-:S05]  /*0540*/  IADD3 R19, P3, R3, R6, RZ ;  /* 0x0000000603137210 */ /* 0x001fca0007f7e0ff */
[----:B-1----:R-:W-:Y:S01]  /*0550*/  IMAD.X R17, RZ, RZ, R7, P3 ;  /* 0x000000ffff117224 */ /* 0x002fe200018e0607 */
[----:B------:R-:W-:-:S04]  /*0560*/  @P0 LEA R16, P3, R19, R10, 0x2 ;  /* 0x0000000a13100211 */ /* 0x000fc800078610ff */
[----:B------:R-:W-:Y:S01]  /*0570*/  @P0 LEA.HI.X R17, R19, R11, R17, 0x2, P3 ;  /* 0x0000000b13110211 */ /* 0x000fe200018f1411 */
[----:B------:R-:W-:-:S04]  /*0580*/  IMAD.WIDE.U32 R6, R4, 0x4, R6 ;  /* 0x0000000404067825 */ /* 0x000fc800078e0006 */
[----:B---3--:R-:W-:-:S04]  /*0590*/  FMUL.FTZ R27, R27, UR6 ;  /* 0x000000061b1b7c20 */ /* 0x008fc80008410000 */
[----:B--2---:R-:W-:Y:S01]  /*05a0*/  FMUL.FTZ R29, R27, R29 ;  /* 0x0000001d1b1d7220 */ /* 0x004fe20000410000 */
[----:B----4-:R-:W-:Y:S01]  /*05b0*/  FMUL.FTZ R18, R8, UR6 ;  /* 0x0000000608127c20 */ /* 0x010fe20008410000 */
[----:B------:R-:W-:-:S03]  /*05c0*/  IMAD.IADD R8, R4, 0x1, R19 ;  /* 0x0000000104087824 */ /* 0x000fc600078e0213 */
[----:B-----5:R-:W-:Y:S02]  /*05d0*/  FMUL.FTZ R27, R18, R28 ;  /* 0x0000001c121b7220 */ /* 0x020fe40000410000 */
[----:B------:R-:W-:-:S04]  /*05e0*/  @P1 LEA R18, P5, R8, R10, 0x2 ;  /* 0x0000000a08121211 */ /* 0x000fc800078a10ff */
[----:B------:R-:W-:Y:S02]  /*05f0*/  @P1 LEA.HI.X R19, R8, R11, R25, 0x2, P5 ;  /* 0x0000000b08131211 */ /* 0x000fe400028f1419 */
[----:B------:R-:W-:-:S04]  /*0600*/  @P2 LEA R8, P3, R21, R10, 0x2 ;  /* 0x0000000a15082211 */ /* 0x000fc800078610ff */
[----:B------:R-:W-:Y:S01]  /*0610*/  @P2 LEA.HI.X R9, R21, R11, R9, 0x2, P3 ;  /* 0x0000000b15092211 */ /* 0x000fe200018f1409 */
[----:B------:R-:W-:Y:S01]  /*0620*/  FMUL.FTZ R5, R5, UR6 ;  /* 0x0000000605057c20 */ /* 0x000fe20008410000 */
[----:B------:R-:W-:Y:S01]  /*0630*/  FMUL.FTZ R21, R20, UR6 ;  /* 0x0000000614157c20 */ /* 0x000fe20008410000 */
[----:B------:R2:W-:Y:S02]  /*0640*/  @P0 STG.E desc[UR4][R16.64], R29 ;  /* 0x0000001d10000986 */ /* 0x0005e4000c101904 */
[----:B------:R-:W-:Y:S02]  /*0650*/  FMUL.FTZ R5, R5, R24 ;  /* 0x0000001805057220 */ /* 0x000fe40000410000 */
[----:B------:R2:W-:Y:S01]  /*0660*/  @P1 STG.E desc[UR4][R18.64], R27 ;  /* 0x0000001b12001986 */ /* 0x0005e2000c101904 */
[----:B------:R-:W-:-:S03]  /*0670*/  FMUL.FTZ R21, R21, R26 ;  /* 0x0000001a15157220 */ /* 0x000fc60000410000 */
[----:B------:R2:W-:Y:S01]  /*0680*/  @P2 STG.E desc[UR4][R8.64], R5 ;  /* 0x0000000508002986 */ /* 0x0005e2000c101904 */
[C---:B------:R-:W-:Y:S02]  /*0690*/  ISETP.GE.U32.AND P0, PT, R6.reuse, 0x10000, PT ;  /* 0x000100000600780c */ /* 0x040fe40003f06070 */
[----:B------:R-:W-:Y:S01]  /*06a0*/  ISETP.LT.U32.AND P1, PT, R6, R0, PT ;  /* 0x000000000600720c */ /* 0x000fe20003f21070 */
[----:B------:R2:W-:Y:S01]  /*06b0*/  @P4 STG.E desc[UR4][R14.64], R21 ;  /* 0x000000150e004986 */ /* 0x0005e2000c101904 */
[C---:B------:R-:W-:Y:S02]  /*06c0*/  ISETP.GE.U32.AND.EX P0, PT, R7.reuse, RZ, PT, P0 ;  /* 0x000000ff0700720c */ /* 0x040fe40003f06100 */
[----:B------:R-:W-:-:S13]  /*06d0*/  ISETP.LT.AND.EX P1, PT, R7, R2, PT, P1 ;  /* 0x000000020700720c */ /* 0x000fda0003f21310 */
[----:B--2---:R-:W-:Y:S05]  /*06e0*/  @!P0 BRA P1, `(.L_x_7567) ;  /* 0xfffffff800b08947 */ /* 0x004fea000083ffff */
[----:B------:R-:W-:Y:S05]  /*06f0*/  EXIT ;  /* 0x000000000000794d */ /* 0x000fea0003800000 */
.L_x_7566:
        /* <DEDUP_REMOVED lines=9> */
.L_x_7568:
[C---:B------:R-:W-:Y:S01]  /*0790*/  IMAD.SHL.U32 R9, R3.reuse, 0x10, RZ ;  /* 0x0000001003097824 */ /* 0x040fe200078e00ff */
        /* <DEDUP_REMOVED lines=14> */
[----:B------:R-:W-:Y:S01]  /*0880*/  FMUL.FTZ R7, R4, UR7 ;  /* 0x0000000704077c20 */ /* 0x000fe20008410000 */
[----:B---3--:R-:W-:Y:S01]  /*0890*/  FMUL.FTZ R19, R19, R20 ;  /* 0x0000001413137220 */ /* 0x008fe20000410000 */
[----:B------:R-:W-:Y:S01]  /*08a0*/  FMUL.FTZ R18, R18, R15 ;  /* 0x0000000f12127220 */ /* 0x000fe20000410000 */
[----:B------:R-:W-:Y:S01]  /*08b0*/  FMUL.FTZ R17, R17, R6 ;  /* 0x0000000611117220 */ /* 0x000fe20000410000 */
[----:B------:R-:W-:Y:S01]  /*08c0*/  FMUL.FTZ R16, R16, R7 ;  /* 0x0000000710107220 */ /* 0x000fe20000410000 */
[----:B------:R-:W-:-:S04]  /*08d0*/  IMAD.SHL.U32 R5, R3, 0x4, RZ ;  /* 0x0000000403057824 */ /* 0x000fc800078e00ff */
[----:B------:R0:W-:Y:S01]  /*08e0*/  STG.E.128 desc[UR4][R8.64], R16 ;  /* 0x0000001008007986 */ /* 0x0001e2000c101d04 */
[----:B------:R-:W-:Y:S02]  /*08f0*/  ISETP.GE.U32.AND P0, PT, R5, R0, PT ;  /* 0x000000000500720c */ /* 0x000fe40003f06070 */
[----:B------:R-:W-:-:S04]  /*0900*/  SHF.L.U64.HI R5, R3, 0x2, R14 ;  /* 0x0000000203057819 */ /* 0x000fc8000001020e */
[----:B------:R-:W-:-:S13]  /*0910*/  ISETP.GE.AND.EX P0, PT, R5, R2, PT, P0 ;  /* 0x000000020500720c */ /* 0x000fda0003f06300 */
[----:B0-----:R-:W-:Y:S05]  /*0920*/  @!P0 BRA P1, `(.L_x_7568) ;  /* 0xfffffffc00988947 */ /* 0x001fea000083ffff */
[----:B------:R-:W-:Y:S05]  /*0930*/  EXIT ;  /* 0x000000000000794d */ /* 0x000fea0003800000 */
.L_x_7569:
        /* <DEDUP_REMOVED lines=12> */
.L_x_8162:


//--------------------- .text._ZN2at6native55_GLOBAL__N__de093ff9_22_ForeachBinaryOpList_cu_a911ec4325multi_tensor_apply_kernelINS1_18TensorListMetadataILi2EEENS1_24BinaryOpListAlphaFunctorIdLi2ELi2ELi0EEEJSt10multipliesIdEdEEEvT_T0_DpT1_ --------------------------
	.section	.text._ZN2at6native55_GLOBAL__N__de093ff9_22_ForeachBinaryOpList_cu_a911ec4325multi_tensor_apply_kernelINS1_18TensorListMetadataILi2EEENS1_24BinaryOpListAlphaFunctorIdLi2ELi2ELi0EEEJSt10multipliesIdEdEEEvT_T0_DpT1_,"ax",@progbits
	.align	128
.text._ZN2at6native55_GLOBAL__N__de093ff9_22_ForeachBinaryOpList_cu_a911ec4325multi_tensor_apply_kernelINS1_18TensorListMetadataILi2EEENS1_24BinaryOpListAlphaFunctorIdLi2ELi2ELi0EEEJSt10multipliesIdEdEEEvT_T0_DpT1_:
        .type           _ZN2at6native55_GLOBAL__N__de093ff9_22_ForeachBinaryOpList_cu_a911ec4325multi_tensor_apply_kernelINS1_18TensorListMetadataILi2EEENS1_24BinaryOpListAlphaFunctorIdLi2ELi2ELi0EEEJSt10multipliesIdEdEEEvT_T0_DpT1_,@function
        .size           _ZN2at6native55_GLOBAL__N__de093ff9_22_ForeachBinaryOpList_cu_a911ec4325multi_tensor_apply_kernelINS1_18TensorListMetadataILi2EEENS1_24BinaryOpListAlphaFunctorIdLi2ELi2ELi0EEEJSt10multipliesIdEdEEEvT_T0_DpT1_,(.L_x_8163 - _ZN2at6native55_GLOBAL__N__de093ff9_22_ForeachBinaryOpList_cu_a911ec4325multi_tensor_apply_kernelINS1_18TensorListMetadataILi2EEENS1_24BinaryOpListAlphaFunctorIdLi2ELi2ELi0EEEJSt10multipliesIdEdEEEvT_T0_DpT1_)
        .other          _ZN2at6native55_GLOBAL__N__de093ff9_22_ForeachBinaryOpList_cu_a911ec4325multi_tensor_apply_kernelINS1_18TensorListMetadataILi2EEENS1_24BinaryOpListAlphaFunctorIdLi2ELi2ELi0EEEJSt10multipliesIdEdEEEvT_T0_DpT1_,@"STO_CUDA_ENTRY STV_DEFAULT"
_ZN2at6native55_GLOBAL__N__de093ff9_22_ForeachBinaryOpList_cu_a911ec4325multi_tensor_apply_kernelINS1_18TensorListMetadataILi2EEENS1_24BinaryOpListAlphaFunctorIdLi2ELi2ELi0EEEJSt10multipliesIdEdEEEvT_T0_DpT1_:
        /* <DEDUP_REMOVED lines=30> */
.L_x_7571:
[----:B0-----:R-:W-:Y:S01]  /*01e0*/  IADD3 R4, P1, R0, UR4, RZ ;  /* 0x0000000400047c10 */ /* 0x001fe2000ff3e0ff */
[----:B------:R-:W-:Y:S01]  /*01f0*/  IMAD.U32 R25, RZ, RZ, UR11 ;  /* 0x0000000bff197e24 */ /* 0x000fe2000f8e00ff */
[----:B------:R-:W-:Y:S01]  /*0200*/  CS2R R22, SRZ ;  /* 0x0000000000167805 */ /* 0x000fe2000001ff00 */
[----:B------:R-:W-:Y:S01]  /*0210*/  IMAD.U32 R11, RZ, RZ, UR11 ;  /* 0x0000000bff0b7e24 */ /* 0x000fe2000f8e00ff */
[C---:B------:R-:W-:Y:S01]  /*0220*/  ISETP.GE.U32.AND P0, PT, R4.reuse, 0x10000, PT ;  /* 0x000100000400780c */ /* 0x040fe20003f06070 */
[----:B------:R-:W-:Y:S01]  /*0230*/  IMAD.X R3, RZ, RZ, UR5, P1 ;  /* 0x00000005ff037e24 */ /* 0x000fe200088e06ff */
[C---:B------:R-:W-:Y:S01]  /*0240*/  ISETP.LT.U32.AND P1, PT, R4.reuse, UR14, PT ;  /* 0x0000000e04007c0c */ /* 0x040fe2000bf21070 */
[----:B------:R-:W-:Y:S01]  /*0250*/  IMAD R11, R11, 0x3, RZ ;  /* 0x000000030b0b7824 */ /* 0x000fe200078e02ff */
[----:B------:R-:W-:Y:S02]  /*0260*/  IADD3 R26, P2, R4, UR11, RZ ;  /* 0x0000000b041a7c10 */ /* 0x000fe4000ff5e0ff */
[----:B------:R-:W-:-:S02]  /*0270*/  CS2R R12, SRZ ;  /* 0x00000000000c7805 */ /* 0x000fc4000001ff00 */
        /* <DEDUP_REMOVED lines=10> */
[----:B------:R-:W-:Y:S02]  /*0320*/  ISETP.LT.U32.AND P3, PT, R25, UR14, PT ;  /* 0x0000000e19007c0c */ /* 0x000fe4000bf61070 */
[----:B------:R-:W-:Y:S02]  /*0330*/  @P0 LEA R8, P5, R4, UR8, 0x3 ;  /* 0x0000000804080c11 */ /* 0x000fe4000f8a18ff */
[----:B------:R-:W-:Y:S02]  /*0340*/  ISETP.GE.U32.AND.EX P2, PT, R2, RZ, PT, P2 ;  /* 0x000000ff0200720c */ /* 0x000fe40003f46120 */
[----:B------:R-:W-:-:S02]  /*0350*/  @P0 LEA.HI.X R9, R4, UR9, R3, 0x3, P5 ;  /* 0x0000000904090c11 */ /* 0x000fc4000a8f1c03 */
[----:B------:R-:W-:Y:S02]  /*0360*/  IADD3 R24, P5, R11, R4, RZ ;  /* 0x000000040b187210 */ /* 0x000fe40007fbe0ff */
[----:B------:R-:W-:Y:S01]  /*0370*/  @P0 LEA R6, P4, R4, UR6, 0x3 ;  /* 0x0000000604060c11 */ /* 0x000fe2000f8818ff */
[----:B------:R-:W2:Y:S01]  /*0380*/  @P0 LDG.E.64 R12, desc[UR12][R8.64] ;  /* 0x0000000c080c0981 */ /* 0x000ea2000c1e1b00 */
[----:B------:R-:W-:Y:S01]  /*0390*/  ISETP.LT.AND.EX P2, PT, R2, UR10, !P2, P3 ;  /* 0x0000000a02007c0c */ /* 0x000fe2000d741330 */
[--C-:B------:R-:W-:Y:S01]  /*03a0*/  IMAD.X R27, RZ, RZ, R3.reuse, P5 ;  /* 0x000000ffff1b7224 */ /* 0x100fe200028e0603 */
[----:B------:R-:W-:Y:S02]  /*03b0*/  @P0 LEA.HI.X R7, R4, UR7, R3, 0x3, P4 ;  /* 0x0000000704070c11 */ /* 0x000fe4000a0f1c03 */
[C---:B------:R-:W-:Y:S02]  /*03c0*/  ISETP.GE.U32.AND P4, PT, R24.reuse, 0x10000, PT ;  /* 0x000100001800780c */ /* 0x040fe40003f86070 */
[----:B------:R-:W-:Y:S01]  /*03d0*/  ISETP.LT.U32.AND P3, PT, R24, UR14, PT ;  /* 0x0000000e18007c0c */ /* 0x000fe2000bf61070 */
[----:B------:R0:W3:Y:S01]  /*03e0*/  @P0 LDG.E.64 R22, desc[UR12][R6.64] ;  /* 0x0000000c06160981 */ /* 0x0000e2000c1e1b00 */
[----:B------:R-:W-:-:S04]  /*03f0*/  ISETP.GE.U32.AND.EX P4, PT, R27, RZ, PT, P4 ;  /* 0x000000ff1b00720c */ /* 0x000fc80003f86140 */
[----:B------:R-:W-:Y:S02]  /*0400*/  ISETP.LT.AND.EX P3, PT, R27, UR10, !P4, P3 ;  /* 0x0000000a1b007c0c */ /* 0x000fe4000e761330 */
[C---:B------:R-:W-:Y:S02]  /*0410*/  @P2 LEA R10, P4, R25.reuse, UR6, 0x3 ;  /* 0x00000006190a2c11 */ /* 0x040fe4000f8818ff */
[C---:B------:R-:W-:Y:S02]  /*0420*/  @P1 LEA R16, P5, R26.reuse, UR6, 0x3 ;  /* 0x000000061a101c11 */ /* 0x040fe4000f8a18ff */
[----:B0-----:R-:W-:Y:S02]  /*0430*/  CS2R R6, SRZ ;  /* 0x0000000000067805 */ /* 0x001fe4000001ff00 */
[----:B------:R-:W-:Y:S02]  /*0440*/  @P2 LEA.HI.X R11, R25, UR7, R2, 0x3, P4 ;  /* 0x00000007190b2c11 */ /* 0x000fe4000a0f1c02 */
[----:B------:R-:W-:-:S02]  /*0450*/  @P1 LEA.HI.X R17, R26, UR7, R5, 0x3, P5 ;  /* 0x000000071a111c11 */ /* 0x000fc4000a8f1c05 */
[----:B------:R-:W-:Y:S02]  /*0460*/  CS2R R18, SRZ ;  /* 0x0000000000127805 */ /* 0x000fe4000001ff00 */
[C---:B------:R-:W-:Y:S01]  /*0470*/  @P1 LEA R20, P5, R26.reuse, UR8, 0x3 ;  /* 0x000000081a141c11 */ /* 0x040fe2000f8a18ff */
[----:B------:R0:W4:Y:S01]  /*0480*/  @P2 LDG.E.64 R6, desc[UR12][R10.64] ;  /* 0x0000000c0a062981 */ /* 0x000122000c1e1b00 */
[C---:B------:R-:W-:Y:S02]  /*0490*/  @P2 LEA R8, P4, R25.reuse, UR8, 0x3 ;  /* 0x0000000819082c11 */ /* 0x040fe4000f8818ff */
[----:B------:R-:W-:Y:S02]  /*04a0*/  CS2R R14, SRZ ;  /* 0x00000000000e7805 */ /* 0x000fe4000001ff00 */
[----:B------:R-:W-:Y:S01]  /*04b0*/  @P1 LEA.HI.X R21, R26, UR9, R5, 0x3, P5 ;  /* 0x000000091a151c11 */ /* 0x000fe2000a8f1c05 */
[----:B------:R1:W5:Y:S01]  /*04c0*/  @P1 LDG.E.64 R18, desc[UR12][R16.64] ;  /* 0x0000000c10121981 */ /* 0x000362000c1e1b00 */
[----:B------:R-:W-:-:S03]  /*04d0*/  @P2 LEA.HI.X R9, R25, UR9, R2, 0x3, P4 ;  /* 0x0000000919092c11 */ /* 0x000fc6000a0f1c02 */
[----:B------:R1:W4:Y:S01]  /*04e0*/  @P1 LDG.E.64 R14, desc[UR12][R20.64] ;  /* 0x0000000c140e1981 */ /* 0x000322000c1e1b00 */
[C---:B0-----:R-:W-:Y:S01]  /*04f0*/  IMAD.SHL.U32 R10, R24.reuse, 0x8, RZ ;  /* 0x00000008180a7824 */ /* 0x041fe200078e00ff */
[----:B------:R-:W-:Y:S02]  /*0500*/  SHF.L.U64.HI R24, R24, 0x3, R27 ;  /* 0x0000000318187819 */ /* 0x000fe4000001021b */
[----:B-1----:R-:W-:Y:S02]  /*0510*/  CS2R R16, SRZ ;  /* 0x0000000000107805 */ /* 0x002fe4000001ff00 */
[----:B------:R-:W-:Y:S02]  /*0520*/  @P3 IADD3 R28, P4, R10, UR8, RZ ;  /* 0x000000080a1c3c10 */ /* 0x000fe4000ff9e0ff */
[----:B------:R-:W-:Y:S02]  /*0530*/  CS2R R20, SRZ ;  /* 0x0000000000147805 */ /* 0x000fe4000001ff00 */
[----:B------:R-:W-:Y:S01]  /*0540*/  @P3 IADD3.X R29, R24, UR9, RZ, P4, !PT ;  /* 0x00000009181d3c10 */ /* 0x000fe2000a7fe4ff */
[----:B------:R0:W5:Y:S04]  /*0550*/  @P2 LDG.E.64 R16, desc[UR12][R8.64] ;  /* 0x0000000c08102981 */ /* 0x000168000c1e1b00 */
[----:B------:R-:W5:Y:S01]  /*0560*/  @P3 LDG.E.64 R20, desc[UR12][R28.64] ;  /* 0x0000000c1c143981 */ /* 0x000f62000c1e1b00 */
[----:B0-----:R-:W-:-:S02]  /*0570*/  IADD3 R8, P4, R10, UR6, RZ ;  /* 0x000000060a087c10 */ /* 0x001fc4000ff9e0ff */
[----:B------:R-:W-:Y:S02]  /*0580*/  CS2R R10, SRZ ;  /* 0x00000000000a7805 */ /* 0x000fe4000001ff00 */
[----:B------:R-:W-:-:S05]  /*0590*/  IADD3.X R9, R24, UR7, RZ, P4, !PT ;  /* 0x0000000718097c10 */ /* 0x000fca000a7fe4ff */
[----:B------:R-:W5:Y:S01]  /*05a0*/  @P3 LDG.E.64 R10, desc[UR12][R8.64] ;  /* 0x0000000c080a3981 */ /* 0x000f62000c1e1b00 */
[----:B------:R-:W-:Y:S01]  /*05b0*/  @P2 LEA R24, P6, R25, UR6, 0x3 ;  /* 0x0000000619182c11 */ /* 0x000fe2000f8c18ff */
[----:B------:R-:W-:-:S03]  /*05c0*/  UIMAD.WIDE.U32 UR4, UR11, 0x4, UR4 ;  /* 0x000000040b0478a5 */ /* 0x000fc6000f8e0004 */
[----:B------:R-:W-:Y:S01]  /*05d0*/  @P2 LEA.HI.X R25, R25, UR7, R2, 0x3, P6 ;  /* 0x0000000719192c11 */ /* 0x000fe2000b0f1c02 */
[----:B------:R-:W-:Y:S02]  /*05e0*/  UISETP.LT.U32.AND UP1, UPT, UR4, UR14, UPT ;  /* 0x0000000e0400728c */ /* 0x000fe4000bf21070 */
[----:B------:R-:W-:-:S04]  /*05f0*/  UISETP.GE.U32.AND UP0, UPT, UR4, 0x10000, UPT ;  /* 0x000100000400788c */ /* 0x000fc8000bf06070 */
[----:B------:R-:W-:Y:S01]  /*0600*/  UISETP.GE.U32.AND.EX UP0, UPT, UR5, URZ, UPT, UP0 ;  /* 0x0000003f0500728c */ /* 0x000fe2000bf06100 */
[----:B------:R-:W-:Y:S01]  /*0610*/  IMAD.U32 R2, RZ, RZ, UR4 ;  /* 0x00000004ff027e24 */ /* 0x000fe2000f8e00ff */
[----:B--2---:R-:W-:-:S08]  /*0620*/  DMUL R12, R12, UR16 ;  /* 0x000000100c0c7c28 */ /* 0x004fd00008000000 */
[----:B---3--:R-:W-:Y:S01]  /*0630*/  DMUL R12, R12, R22 ;  /* 0x000000160c0c7228 */ /* 0x008fe20000000000 */
[----:B------:R-:W-:-:S04]  /*0640*/  @P1 LEA R22, P5, R26, UR6, 0x3 ;  /* 0x000000061a161c11 */ /* 0x000fc8000f8a18ff */
[----:B------:R-:W-:Y:S01]  /*0650*/  @P1 LEA.HI.X R23, R26, UR7, R5, 0x3, P5 ;  /* 0x000000071a171c11 */ /* 0x000fe2000a8f1c05 */
[----:B----4-:R-:W-:-:S08]  /*0660*/  DMUL R14, R14, UR16 ;  /* 0x000000100e0e7c28 */ /* 0x010fd00008000000 */
[----:B-----5:R-:W-:Y:S02]  /*0670*/  DMUL R14, R14, R18 ;  /* 0x000000120e0e7228 */ /* 0x020fe40000000000 */
[----:B------:R-:W-:Y:S01]  /*0680*/  DMUL R16, R16, UR16 ;  /* 0x0000001010107c28 */ /* 0x000fe20008000000 */
[----:B------:R-:W-:Y:S01]  /*0690*/  @P0 LEA R18, P4, R4, UR6, 0x3 ;  /* 0x0000000604120c11 */ /* 0x000fe2000f8818ff */
[----:B------:R-:W-:-:S03]  /*06a0*/  DMUL R20, R20, UR16 ;  /* 0x0000001014147c28 */ /* 0x000fc60008000000 */
[----:B------:R-:W-:-:S03]  /*06b0*/  @P0 LEA.HI.X R19, R4, UR7, R3, 0x3, P4 ;  /* 0x0000000704130c11 */ /* 0x000fc6000a0f1c03 */
[----:B------:R-:W-:Y:S02]  /*06c0*/  DMUL R6, R16, R6 ;  /* 0x0000000610067228 */ /* 0x000fe40000000000 */
[----:B------:R1:W-:Y:S01]  /*06d0*/  @P0 STG.E.64 desc[UR12][R18.64], R12 ;  /* 0x0000000c12000986 */ /* 0x0003e2000c101b0c */
[----:B------:R-:W-:-:S03]  /*06e0*/  IMAD.U32 R3, RZ, RZ, UR5 ;  /* 0x00000005ff037e24 */ /* 0x000fc6000f8e00ff */
[----:B------:R1:W-:Y:S01]  /*06f0*/  @P1 STG.E.64 desc[UR12][R22.64], R14 ;  /* 0x0000000e16001986 */ /* 0x0003e2000c101b0c */
[----:B------:R-:W-:-:S03]  /*0700*/  DMUL R10, R20, R10 ;  /* 0x0000000a140a7228 */ /* 0x000fc60000000000 */
[----:B------:R1:W-:Y:S01]  /*0710*/  @P2 STG.E.64 desc[UR12][R24.64], R6 ;  /* 0x0000000618002986 */ /* 0x0003e2000c101b0c */
[----:B------:R-:W-:-:S03]  /*0720*/  PLOP3.LUT P0, PT, PT, PT, UP1, 0x80, 0x0 ;  /* 0x000000000000781c */ /* 0x000fc60003f0f018 */
[----:B------:R1:W-:Y:S01]  /*0730*/  @P3 STG.E.64 desc[UR12][R8.64], R10 ;  /* 0x0000000a08003986 */ /* 0x0003e2000c101b0c */
[----:B------:R-:W-:Y:S02]  /*0740*/  ISETP.LT.AND.EX P0, PT, R3, UR10, PT, P0 ;  /* 0x0000000a03007c0c */ /* 0x000fe4000bf01300 */
[----:B------:R-:W-:-:S13]  /*0750*/  PLOP3.LUT P1, PT, PT, PT, UP0, 0x80, 0x0 ;  /* 0x000000000000781c */ /* 0x000fda0003f2f008 */
[----:B-1----:R-:W-:Y:S05]  /*0760*/  @!P1 BRA P0, `(.L_x_7571) ;  /* 0xfffffff8009c9947 */ /* 0x002fea000003ffff */
[----:B------:R-:W-:Y:S05]  /*0770*/  EXIT ;  /* 0x000000000000794d */ /* 0x000fea0003800000 */
.L_x_7570:
        /* <DEDUP_REMOVED lines=9> */
.L_x_7572:
        /* <DEDUP_REMOVED lines=10> */
[----:B------:R-:W-:-:S04]  /*08b0*/  IADD3 R21, P0, R21, UR4, RZ ;  /* 0x0000000415157c10 */ /* 0x000fc8000ff1e0ff */
[----:B------:R-:W-:Y:S01]  /*08c0*/  ISETP.LT.U32.AND P1, PT, R21, 0x4000, PT ;  /* 0x000040001500780c */ /* 0x000fe20003f21070 */
[----:B------:R-:W-:-:S05]  /*08d0*/  IMAD.X R0, RZ, RZ, R0, P0 ;  /* 0x000000ffff007224 */ /* 0x000fca00000e0600 */
[----:B------:R-:W-:Y:S01]  /*08e0*/  ISETP.LT.U32.AND.EX P1, PT, R0, RZ, PT, P1 ;  /* 0x000000ff0000720c */ /* 0x000fe20003f21110 */
[----:B--2---:R-:W-:Y:S02]  /*08f0*/  DMUL R4, R4, UR16 ;  /* 0x0000001004047c28 */ /* 0x004fe40008000000 */
[----:B------:R-:W-:Y:S02]  /*0900*/  DMUL R6, R6, UR16 ;  /* 0x0000001006067c28 */ /* 0x000fe40008000000 */
[----:B---3--:R-:W-:Y:S02]  /*0910*/  DMUL R10, R10, UR16 ;  /* 0x000000100a0a7c28 */ /* 0x008fe40008000000 */
[----:B------:R-:W-:Y:S02]  /*0920*/  DMUL R8, R8, UR16 ;  /* 0x0000001008087c28 */ /* 0x000fe40008000000 */
[----:B----4-:R-:W-:Y:S02]  /*0930*/  DMUL R12, R12, R4 ;  /* 0x000000040c0c7228 */ /* 0x010fe40000000000 */
[----:B------:R-:W-:Y:S01]  /*0940*/  DMUL R14, R14, R6 ;  /* 0x000000060e0e7228 */ /* 0x000fe20000000000 */
[----:B------:R-:W-:Y:S01]  /*0950*/  IMAD.SHL.U32 R4, R21, 0x4, RZ ;  /* 0x0000000415047824 */ /* 0x000fe200078e00ff */
[----:B-----5:R-:W-:-:S02]  /*0960*/  DMUL R10, R18, R10 ;  /* 0x0000000a120a7228 */ /* 0x020fc40000000000 */
[----:B------:R-:W-:Y:S02]  /*0970*/  DMUL R8, R16, R8 ;  /* 0x0000000810087228 */ /* 0x000fe40000000000 */
[----:B------:R-:W-:Y:S01]  /*0980*/  ISETP.GE.U32.AND P0, PT, R4, UR14, PT ;  /* 0x0000000e04007c0c */ /* 0x000fe2000bf06070 */
[----:B------:R0:W-:Y:S01]  /*0990*/  STG.E.128 desc[UR12][R2.64], R12 ;  /* 0x0000000c02007986 */ /* 0x0001e2000c101d0c */
[----:B------:R-:W-:-:S03]  /*09a0*/  SHF.L.U64.HI R4, R21, 0x2, R0 ;  /* 0x0000000215047819 */ /* 0x000fc60000010200 */
[----:B------:R0:W-:Y:S01]  /*09b0*/  STG.E.128 desc[UR12][R2.64+0x10], R8 ;  /* 0x0000100802007986 */ /* 0x0001e2000c101d0c */
[----:B------:R-:W-:-:S13]  /*09c0*/  ISETP.GE.AND.EX P0, PT, R4, UR10, PT, P0 ;  /* 0x0000000a04007c0c */ /* 0x000fda000bf06300 */
[----:B------:R-:W-:Y:S05]  /*09d0*/  @!P0 BRA P1, `(.L_x_7572) ;  /* 0xfffffffc008c8947 */ /* 0x000fea000083ffff */
[----:B------:R-:W-:Y:S05]  /*09e0*/  EXIT ;  /* 0x000000000000794d */ /* 0x000fea0003800000 */
.L_x_7573:
        /* <DEDUP_REMOVED lines=9> */
.L_x_8163:


//--------------------- .text._ZN2at6native55_GLOBAL__N__de093ff9_22_ForeachBinaryOpList_cu_a911ec4325multi_tensor_apply_kernelINS1_18TensorListMetadataILi2EEENS1_24BinaryOpListAlphaFunctorIsLi2ELi2ELi0EEEJSt10multipliesIsEsEEEvT_T0_DpT1_ --------------------------
	.section	.text._ZN2at6native55_GLOBAL__N__de093ff9_22_ForeachBinaryOpList_cu_a911ec4325multi_tensor_apply_kernelINS1_18TensorListMetadataILi2EEENS1_24BinaryOpListAlphaFunctorIsLi2ELi2ELi0EEEJSt10multipliesIsEsEEEvT_T0_DpT1_,"ax",@progbits
	.align	128
.text._ZN2at6native55_GLOBAL__N__de093ff9_22_ForeachBinaryOpList_cu_a911ec4325multi_tensor_apply_kernelINS1_18TensorListMetadataILi2EEENS1_24BinaryOpListAlphaFunctorIsLi2ELi2ELi0EEEJSt10multipliesIsEsEEEvT_T0_DpT1_:
        .type           _ZN2at6native55_GLOBAL__N__de093ff9_22_ForeachBinaryOpList_cu_a911ec4325multi_tensor_apply_kernelINS1_18TensorListMetadataILi2EEENS1_24BinaryOpListAlphaFunctorIsLi2ELi2ELi0EEEJSt10multipliesIsEsEEEvT_T0_DpT1_,@function
        .size           _ZN2at6native55_GLOBAL__N__de093ff9_22_ForeachBinaryOpList_cu_a911ec4325multi_tensor_apply_kernelINS1_18TensorListMetadataILi2EEENS1_24BinaryOpListAlphaFunctorIsLi2ELi2ELi0EEEJSt10multipliesIsEsEEEvT_T0_DpT1_,(.L_x_8164 - _ZN2at6native55_GLOBAL__N__de093ff9_22_ForeachBinaryOpList_cu_a911ec4325multi_tensor_apply_kernelINS1_18TensorListMetadataILi2EEENS1_24BinaryOpListAlphaFunctorIsLi2ELi2ELi0EEEJSt10multipliesIsEsEEEvT_T0_DpT1_)
        .other          _ZN2at6native55_GLOBAL__N__de093ff9_22_ForeachBinaryOpList_cu_a911ec4325multi_tensor_apply_kernelINS1_18TensorListMetadataILi2EEENS1_24BinaryOpListAlphaFunctorIsLi2ELi2ELi0EEEJSt10multipliesIsEsEEEvT_T0_DpT1_,@"STO_CUDA_ENTRY STV_DEFAULT"
_ZN2at6native55_GLOBAL__N__de093ff9_22_ForeachBinaryOpList_cu_a911ec4325multi_tensor_apply_kernelINS1_18TensorListMetadataILi2EEENS1_24BinaryOpListAlphaFunctorIsLi2ELi2ELi0EEEJSt10multipliesIsEsEEEvT_T0_DpT1_:
        /* <DEDUP_REMOVED lines=28> */
.L_x_7575:
[----:B0-----:R-:W-:Y:S02]  /*01c0*/  IADD3 R5, P0, R0, R6, RZ ;  /* 0x0000000600057210 */ /* 0x001fe40007f1e0ff */
[----:B------:R-:W-:Y:S02]  /*01d0*/  PRMT R3, RZ, 0x7610, R3 ;  /* 0x00007610ff037816 */ /* 0x000fe40000000003 */
[C---:B------:R-:W-:Y:S01]  /*01e0*/  ISETP.GE.U32.AND P1, PT, R5.reuse, 0x10000, PT ;  /* 0x000100000500780c */ /* 0x040fe20003f26070 */
[----:B------:R-:W-:Y:S01]  /*01f0*/  IMAD.X R10, RZ, RZ, R7, P0 ;  /* 0x000000ffff0a7224 */ /* 0x000fe200000e0607 */
[----:B------:R-:W-:Y:S02]  /*0200*/  ISETP.LT.U32.AND P0, PT, R5, UR13, PT ;  /* 0x0000000d05007c0c */ /* 0x000fe4000bf01070 */
[----:B-1----:R-:W-:Y:S02]  /*0210*/  IADD3 R24, P2, R2, R5, RZ ;  /* 0x0000000502187210 */ /* 0x002fe40007f5e0ff */
[----:B------:R-:W-:Y:S01]  /*0220*/  ISETP.GE.U32.AND.EX P1, PT, R10, RZ, PT, P1 ;  /* 0x000000ff0a00720c */ /* 0x000fe20003f26110 */
[----:B------:R-:W-:-:S02]  /*0230*/  IMAD R16, R2, 0x3, RZ ;  /* 0x0000000302107824 */ /* 0x000fc400078e02ff */
[----:B------:R-:W-:Y:S01]  /*0240*/  IMAD.X R11, RZ, RZ, R10, P2 ;  /* 0x000000ffff0b7224 */ /* 0x000fe200010e060a */
[----:B------:R-:W-:Y:S02]  /*0250*/  ISETP.LT.AND.EX P1, PT, R10, UR5, !P1, P0 ;  /* 0x000000050a007c0c */ /* 0x000fe4000cf21300 */
[----:B------:R-:W-:Y:S02]  /*0260*/  LEA R9, P2, R2, R5, 0x1 ;  /* 0x0000000502097211 */ /* 0x000fe400078408ff */
[----:B------:R-:W-:-:S09]  /*0270*/  ISETP.LT.U32.AND P5, PT, R24, UR13, PT ;  /* 0x0000000d18007c0c */ /* 0x000fd2000bfa1070 */
[----:B------:R-:W-:-:S04]  /*0280*/  @P1 LEA R12, P0, R5, UR6, 0x1 ;  /* 0x00000006050c1c11 */ /* 0x000fc8000f8008ff */
[--C-:B------:R-:W-:Y:S02]  /*0290*/  @P1 LEA.HI.X R13, R5, UR7, R10.reuse, 0x1, P0 ;  /* 0x00000007050d1c11 */ /* 0x100fe400080f0c0a */
[----:B------:R-:W-:Y:S02]  /*02a0*/  ISETP.GE.U32.AND P0, PT, R24, 0x10000, PT ;  /* 0x000100001800780c */ /* 0x000fe40003f06070 */
[----:B------:R-:W-:Y:S01]  /*02b0*/  IADD3 R16, P3, R16, R5, RZ ;  /* 0x0000000510107210 */ /* 0x000fe20007f7e0ff */
[--C-:B------:R-:W-:Y:S01]  /*02c0*/  IMAD.X R4, RZ, RZ, R10.reuse, P2 ;  /* 0x000000ffff047224 */ /* 0x100fe200010e060a */
[----:B------:R-:W-:Y:S01]  /*02d0*/  ISETP.GE.U32.AND.EX P0, PT, R11, RZ, PT, P0 ;  /* 0x000000ff0b00720c */ /* 0x000fe20003f06100 */
[----:B------:R0:W2:Y:S01]  /*02e0*/  @P1 LDG.E.U16 R3, desc[UR10][R12.64] ;  /* 0x0000000a0c031981 */ /* 0x0000a2000c1e1500 */
[----:B------:R-:W-:Y:S01]  /*02f0*/  ISETP.GE.U32.AND P4, PT, R9, 0x10000, PT ;  /* 0x000100000900780c */ /* 0x000fe20003f86070 */
[----:B------:R-:W-:Y:S01]  /*0300*/  IMAD.X R17, RZ, RZ, R10, P3 ;  /* 0x000000ffff117224 */ /* 0x000fe200018e060a */
[----:B------:R-:W-:-:S02]  /*0310*/  ISETP.LT.AND.EX P0, PT, R11, UR5, !P0, P5 ;  /* 0x000000050b007c0c */ /* 0x000fc4000c701350 */
[----:B------:R-:W-:Y:S02]  /*0320*/  ISETP.GE.U32.AND P5, PT, R16, 0x10000, PT ;  /* 0x000100001000780c */ /* 0x000fe40003fa6070 */
[----:B------:R-:W-:Y:S02]  /*0330*/  ISETP.LT.U32.AND P3, PT, R9, UR13, PT ;  /* 0x0000000d09007c0c */ /* 0x000fe4000bf61070 */
[----:B------:R-:W-:Y:S02]  /*0340*/  ISETP.GE.U32.AND.EX P4, PT, R4, RZ, PT, P4 ;  /* 0x000000ff0400720c */ /* 0x000fe40003f86140 */
[----:B------:R-:W-:Y:S02]  /*0350*/  ISETP.LT.U32.AND P2, PT, R16, UR13, PT ;  /* 0x0000000d10007c0c */ /* 0x000fe4000bf41070 */
[----:B------:R-:W-:Y:S02]  /*0360*/  ISETP.GE.U32.AND.EX P5, PT, R17, RZ, PT, P5 ;  /* 0x000000ff1100720c */ /* 0x000fe40003fa6150 */
[----:B------:R-:W-:-:S02]  /*0370*/  ISETP.LT.AND.EX P3, PT, R4, UR5, !P4, P3 ;  /* 0x0000000504007c0c */ /* 0x000fc4000e761330 */
[----:B------:R-:W-:Y:S02]  /*0380*/  ISETP.LT.AND.EX P2, PT, R17, UR5, !P5, P2 ;  /* 0x0000000511007c0c */ /* 0x000fe4000ef41320 */
[C---:B------:R-:W-:Y:S01]  /*0390*/  SHF.L.U64.HI R17, R16.reuse, 0x1, R17 ;  /* 0x0000000110117819 */ /* 0x040fe20000010211 */
[----:B------:R-:W-:Y:S01]  /*03a0*/  IMAD.SHL.U32 R16, R16, 0x2, RZ ;  /* 0x0000000210107824 */ /* 0x000fe200078e00ff */
[C---:B------:R-:W-:Y:S02]  /*03b0*/  @P1 LEA R14, P6, R5.reuse, UR8, 0x1 ;  /* 0x00000008050e1c11 */ /* 0x040fe4000f8c08ff */
[----:B------:R-:W-:Y:S02]  /*03c0*/  @P0 LEA R22, P4, R24, UR6, 0x1 ;  /* 0x0000000618160c11 */ /* 0x000fe4000f8808ff */
[----:B------:R-:W-:Y:S02]  /*03d0*/  PRMT R8, RZ, 0x7610, R8 ;  /* 0x00007610ff087816 */ /* 0x000fe40000000008 */
[----:B------:R-:W-:-:S02]  /*03e0*/  @P1 LEA.HI.X R15, R5, UR9, R10, 0x1, P6 ;  /* 0x00000009050f1c11 */ /* 0x000fc4000b0f0c0a */
[----:B------:R-:W-:Y:S02]  /*03f0*/  @P0 LEA.HI.X R23, R24, UR7, R11, 0x1, P4 ;  /* 0x0000000718170c11 */ /* 0x000fe4000a0f0c0b */
[----:B0-----:R-:W-:Y:S01]  /*0400*/  IADD3 R12, P4, R16, UR6, RZ ;  /* 0x00000006100c7c10 */ /* 0x001fe2000ff9e0ff */
[----:B------:R0:W3:Y:S01]  /*0410*/  @P1 LDG.E.U16 R8, desc[UR10][R14.64] ;  /* 0x0000000a0e081981 */ /* 0x0000e2000c1e1500 */
[----:B------:R-:W-:Y:S02]  /*0420*/  @P0 LEA R20, P5, R24, UR8, 0x1 ;  /* 0x0000000818140c11 */ /* 0x000fe4000f8a08ff */
[----:B------:R-:W-:Y:S02]  /*0430*/  IADD3.X R13, R17, UR7, RZ, P4, !PT ;  /* 0x00000007110d7c10 */ /* 0x000fe4000a7fe4ff */
[----:B------:R-:W-:Y:S02]  /*0440*/  PRMT R25, RZ, 0x7610, R25 ;  /* 0x00007610ff197816 */ /* 0x000fe40000000019 */
[----:B------:R-:W-:-:S02]  /*0450*/  PRMT R27, RZ, 0x7610, R27 ;  /* 0x00007610ff1b7816 */ /* 0x000fc4000000001b */
[----:B------:R-:W-:Y:S02]  /*0460*/  @P0 LEA.HI.X R21, R24, UR9, R11, 0x1, P5 ;  /* 0x0000000918150c11 */ /* 0x000fe4000a8f0c0b */
[C---:B0-----:R-:W-:Y:S01]  /*0470*/  @P3 LEA R14, P4, R9.reuse, UR6, 0x1 ;  /* 0x00000006090e3c11 */ /* 0x041fe2000f8808ff */
[----:B------:R-:W4:Y:S01]  /*0480*/  @P0 LDG.E.U16 R25, desc[UR10][R22.64] ;  /* 0x0000000a16190981 */ /* 0x000f22000c1e1500 */
[----:B------:R-:W-:Y:S02]  /*0490*/  PRMT R28, RZ, 0x7610, R28 ;  /* 0x00007610ff1c7816 */ /* 0x000fe4000000001c */
[----:B------:R-:W-:Y:S02]  /*04a0*/  @P3 LEA.HI.X R15, R9, UR7, R4, 0x1, P4 ;  /* 0x00000007090f3c11 */ /* 0x000fe4000a0f0c04 */
[----:B------:R-:W-:Y:S02]  /*04b0*/  @P2 IADD3 R16, P5, R16, UR8, RZ ;  /* 0x0000000810102c10 */ /* 0x000fe4000ffbe0ff */
[----:B------:R-:W5:Y:S01]  /*04c0*/  @P2 LDG.E.U16 R28, desc[UR10][R12.64] ;  /* 0x0000000a0c1c2981 */ /* 0x000f62000c1e1500 */
[----:B------:R-:W-:-:S03]  /*04d0*/  PRMT R26, RZ, 0x7610, R26 ;  /* 0x00007610ff1a7816 */ /* 0x000fc6000000001a */
[----:B------:R0:W3:Y:S01]  /*04e0*/  @P3 LDG.E.U16 R27, desc[UR10][R14.64] ;  /* 0x0000000a0e1b3981 */ /* 0x0000e2000c1e1500 */
[----:B------:R-:W-:Y:S02]  /*04f0*/  @P2 IADD3.X R17, R17, UR9, RZ, P5, !PT ;  /* 0x0000000911112c10 */ /* 0x000fe4000affe4ff */
[----:B------:R-:W-:Y:S01]  /*0500*/  @P3 LEA R18, P4, R9, UR8, 0x1 ;  /* 0x0000000809123c11 */ /* 0x000fe2000f8808ff */
[----:B------:R1:W3:Y:S01]  /*0510*/  @P0 LDG.E.U16 R26, desc[UR10][R20.64] ;  /* 0x0000000a141a0981 */ /* 0x0002e2000c1e1500 */
[----:B0-----:R-:W-:Y:S02]  /*0520*/  PRMT R14, RZ, 0x7610, R14 ;  /* 0x00007610ff0e7816 */ /* 0x001fe4000000000e */
[----:B------:R-:W-:-:S04]  /*0530*/  PRMT R29, RZ, 0x7610, R29 ;  /* 0x00007610ff1d7816 */ /* 0x000fc8000000001d */
[----:B------:R0:W3:Y:S01]  /*0540*/  @P2 LDG.E.U16 R14, desc[UR10][R16.64] ;  /* 0x0000000a100e2981 */ /* 0x0000e2000c1e1500 */
[----:B------:R-:W-:-:S05]  /*0550*/  @P3 LEA.HI.X R19, R9, UR9, R4, 0x1, P4 ;  /* 0x0000000909133c11 */ /* 0x000fca000a0f0c04 */
[----:B------:R3:W3:Y:S01]  /*0560*/  @P3 LDG.E.U16 R29, desc[UR10][R18.64] ;  /* 0x0000000a121d3981 */ /* 0x0006e2000c1e1500 */
[C---:B-1----:R-:W-:Y:S01]  /*0570*/  @P1 LEA R20, P4, R5.reuse, UR6, 0x1 ;  /* 0x0000000605141c11 */ /* 0x042fe2000f8808ff */
[----:B------:R-:W-:Y:S02]  /*0580*/  ULDC.U16 UR4, c[0x0][0xe5a] ;  /* 0x0003968000047ab9 */ /* 0x000fe40000000400 */
[----:B------:R-:W-:Y:S01]  /*0590*/  UPRMT UR4, UR4, 0x9910, URZ ;  /* 0x0000991004047896 */ /* 0x000fe2000800003f */
[----:B------:R-:W-:Y:S02]  /*05a0*/  @P1 LEA.HI.X R21, R5, UR7, R10, 0x1, P4 ;  /* 0x0000000705151c11 */ /* 0x000fe4000a0f0c0a */
[----:B------:R-:W-:-:S04]  /*05b0*/  @P0 LEA R22, P5, R24, UR6, 0x1 ;  /* 0x0000000618160c11 */ /* 0x000fc8000f8a08ff */
[----:B------:R-:W-:Y:S01]  /*05c0*/  @P0 LEA.HI.X R23, R24, UR7, R11, 0x1, P5 ;  /* 0x0000000718170c11 */ /* 0x000fe2000a8f0c0b */
[----:B------:R-:W-:Y:S01]  /*05d0*/  IMAD.WIDE.U32 R6, R2, 0x4, R6 ;  /* 0x0000000402067825 */ /* 0x000fe200078e0006 */
[----:B--2---:R-:W-:-:S05]  /*05e0*/  PRMT R10, R3, 0x9910, RZ ;  /* 0x00009910030a7816 */ /* 0x004fca00000000ff */
[----:B0-----:R-:W-:-:S05]  /*05f0*/  IMAD R16, R10, UR4, RZ ;  /* 0x000000040a107c24 */ /* 0x001fca000f8e02ff */
[----:B------:R-:W-:Y:S02]  /*0600*/  PRMT R16, R16, 0x9910, RZ ;  /* 0x0000991010107816 */ /* 0x000fe400000000ff */
[----:B----4-:R-:W-:-:S05]  /*0610*/  PRMT R17, R25, 0x9910, RZ ;  /* 0x0000991019117816 */ /* 0x010fca00000000ff */
[----:B------:R-:W-:Y:S01]  /*0620*/  IMAD R17, R17, UR4, RZ ;  /* 0x0000000411117c24 */ /* 0x000fe2000f8e02ff */
[----:B-----5:R-:W-:Y:S02]  /*0630*/  PRMT R5, R28, 0x9910, RZ ;  /* 0x000099101c057816 */ /* 0x020fe400000000ff */
[----:B---3--:R-:W-:Y:S02]  /*0640*/  PRMT R18, R27, 0x9910, RZ ;  /* 0x000099101b127816 */ /* 0x008fe400000000ff */
[----:B------:R-:W-:Y:S02]  /*0650*/  PRMT R17, R17, 0x9910, RZ ;  /* 0x0000991011117816 */ /* 0x000fe400000000ff */
[----:B------:R-:W-:Y:S01]  /*0660*/  PRMT R26, R26, 0x9910, RZ ;  /* 0x000099101a1a7816 */ /* 0x000fe200000000ff */
[----:B------:R-:W-:Y:S01]  /*0670*/  IMAD R18, R18, UR4, RZ ;  /* 0x0000000412127c24 */ /* 0x000fe2000f8e02ff */
[----:B------:R-:W-:Y:S02]  /*0680*/  PRMT R3, R8, 0x9910, RZ ;  /* 0x0000991008037816 */ /* 0x000fe400000000ff */
[----:B------:R-:W-:Y:S01]  /*0690*/  PRMT R15, R14, 0x9910, RZ ;  /* 0x000099100e0f7816 */ /* 0x000fe200000000ff */
[----:B------:R-:W-:Y:S01]  /*06a0*/  IMAD R14, R5, UR4, RZ ;  /* 0x00000004050e7c24 */ /* 0x000fe2000f8e02ff */
[----:B------:R-:W-:-:S03]  /*06b0*/  PRMT R18, R18, 0x9910, RZ ;  /* 0x0000991012127816 */ /* 0x000fc600000000ff */
[----:B------:R-:W-:Y:S01]  /*06c0*/  IMAD.MOV.U32 R10, RZ, RZ, R15 ;  /* 0x000000ffff0a7224 */ /* 0x000fe200078e000f */
[----:B------:R-:W-:Y:S01]  /*06d0*/  PRMT R15, R14, 0x9910, RZ ;  /* 0x000099100e0f7816 */ /* 0x000fe200000000ff */
[----:B------:R-:W-:Y:S01]  /*06e0*/  IMAD.MOV.U32 R14, RZ, RZ, R16 ;  /* 0x000000ffff0e7224 */ /* 0x000fe200078e0010 */
[----:B------:R-:W-:Y:S01]  /*06f0*/  PRMT R11, R29, 0x9910, RZ ;  /* 0x000099101d0b7816 */ /* 0x000fe200000000ff */
[----:B------:R-:W-:Y:S01]  /*0700*/  IMAD.MOV.U32 R5, RZ, RZ, R26 ;  /* 0x000000ffff057224 */ /* 0x000fe200078e001a */
[----:B------:R-:W-:Y:S01]  /*0710*/  @P3 LEA R8, P4, R9, UR6, 0x1 ;  /* 0x0000000609083c11 */ /* 0x000fe2000f8808ff */
[----:B------:R-:W-:Y:S02]  /*0720*/  IMAD.MOV.U32 R16, RZ, RZ, R17 ;  /* 0x000000ffff107224 */ /* 0x000fe400078e0011 */
[----:B------:R-:W-:Y:S01]  /*0730*/  IMAD R3, R3, R14, RZ ;  /* 0x0000000e03037224 */ /* 0x000fe200078e02ff */
[----:B------:R-:W-:Y:S01]  /*0740*/  @P3 LEA.HI.X R9, R9, UR7, R4, 0x1, P4 ;  /* 0x0000000709093c11 */ /* 0x000fe2000a0f0c04 */
[----:B------:R-:W-:-:S02]  /*0750*/  IMAD R5, R5, R16, RZ ;  /* 0x0000001005057224 */ /* 0x000fc400078e02ff */
[----:B------:R-:W-:Y:S02]  /*0760*/  IMAD R11, R11, R18, RZ ;  /* 0x000000120b0b7224 */ /* 0x000fe400078e02ff */
[----:B------:R-:W-:Y:S01]  /*0770*/  IMAD R15, R10, R15, RZ ;  /* 0x0000000f0a0f7224 */ /* 0x000fe200078e02ff */
        /* <DEDUP_REMOVED lines=10> */
.L_x_7574:
        /* <DEDUP_REMOVED lines=10> */
.L_x_7576:
        /* <DEDUP_REMOVED lines=13> */
[----:B------:R-:W-:Y:S02]  /*0990*/  PRMT R14, R8, 0x9910, RZ ;  /* 0x00009910080e7816 */ /* 0x000fe400000000ff */
[----:B---3--:R-:W-:Y:S02]  /*09a0*/  PRMT R10, R6, 0x9910, RZ ;  /* 0x00009910060a7816 */ /* 0x008fe400000000ff */
[C---:B------:R-:W-:Y:S02]  /*09b0*/  PRMT R12, R9.reuse, 0xbb32, RZ ;  /* 0x0000bb32090c7816 */ /* 0x040fe400000000ff */
[----:B------:R-:W-:-:S02]  /*09c0*/  PRMT R13, R9, 0x9910, RZ ;  /* 0x00009910090d7816 */ /* 0x000fc400000000ff */
[----:B------:R-:W-:Y:S01]  /*09d0*/  PRMT R8, R6, 0xbb32, RZ ;  /* 0x0000bb3206087816 */ /* 0x000fe200000000ff */
[----:B------:R-:W-:Y:S01]  /*09e0*/  IMAD.MOV.U32 R6, RZ, RZ, R4 ;  /* 0x000000ffff067224 */ /* 0x000fe200078e0004 */
[C---:B------:R-:W-:Y:S01]  /*09f0*/  PRMT R9, R7.reuse, 0x9910, RZ ;  /* 0x0000991007097816 */ /* 0x040fe200000000ff */
[----:B------:R-:W-:Y:S01]  /*0a00*/  IMAD.MOV.U32 R4, RZ, RZ, R14 ;  /* 0x000000ffff047224 */ /* 0x000fe200078e000e */
[----:B------:R-:W-:Y:S01]  /*0a10*/  PRMT R11, R7, 0xbb32, RZ ;  /* 0x0000bb32070b7816 */ /* 0x000fe200000000ff */
[----:B------:R-:W-:Y:S02]  /*0a20*/  IMAD.MOV.U32 R7, RZ, RZ, R10 ;  /* 0x000000ffff077224 */ /* 0x000fe400078e000a */
[----:B------:R-:W-:Y:S02]  /*0a30*/  IMAD R8, R8, UR4, RZ ;  /* 0x0000000408087c24 */ /* 0x000fe4000f8e02ff */
[----:B------:R-:W-:Y:S02]  /*0a40*/  IMAD R7, R7, UR4, RZ ;  /* 0x0000000407077c24 */ /* 0x000fe4000f8e02ff */
[----:B------:R-:W-:-:S02]  /*0a50*/  IMAD.MOV.U32 R10, RZ, RZ, R11 ;  /* 0x000000ffff0a7224 */ /* 0x000fc400078e000b */
[----:B------:R-:W-:Y:S01]  /*0a60*/  IMAD.MOV.U32 R11, RZ, RZ, R12 ;  /* 0x000000ffff0b7224 */ /* 0x000fe200078e000c */
[----:B------:R-:W-:Y:S01]  /*0a70*/  PRMT R14, R7, 0x9910, RZ ;  /* 0x00009910070e7816 */ /* 0x000fe200000000ff */
[----:B------:R-:W-:Y:S02]  /*0a80*/  IMAD R9, R9, UR4, RZ ;  /* 0x0000000409097c24 */ /* 0x000fe4000f8e02ff */
[----:B------:R-:W-:Y:S01]  /*0a90*/  IMAD.MOV.U32 R12, RZ, RZ, R13 ;  /* 0x000000ffff0c7224 */ /* 0x000fe200078e000d */
[----:B------:R-:W-:Y:S01]  /*0aa0*/  PRMT R13, R8, 0x9910, RZ ;  /* 0x00009910080d7816 */ /* 0x000fe200000000ff */
[----:B------:R-:W-:Y:S01]  /*0ab0*/  IMAD R10, R10, UR4, RZ ;  /* 0x000000040a0a7c24 */ /* 0x000fe2000f8e02ff */
[----:B------:R-:W-:-:S03]  /*0ac0*/  PRMT R7, R9, 0x9910, RZ ;  /* 0x0000991009077816 */ /* 0x000fc600000000ff */
[----:B------:R-:W-:Y:S01]  /*0ad0*/  IMAD.MOV.U32 R9, RZ, RZ, R13 ;  /* 0x000000ffff097224 */ /* 0x000fe200078e000d */
[----:B------:R-:W-:Y:S01]  /*0ae0*/  PRMT R8, R10, 0x9910, RZ ;  /* 0x000099100a087816 */ /* 0x000fe200000000ff */
[----:B------:R-:W-:Y:S02]  /*0af0*/  IMAD.MOV.U32 R13, RZ, RZ, R14 ;  /* 0x000000ffff0d7224 */ /* 0x000fe400078e000e */
[----:B------:R-:W-:Y:S02]  /*0b00*/  IMAD R6, R6, R9, RZ ;  /* 0x0000000906067224 */ /* 0x000fe400078e02ff */
[----:B------:R-:W-:Y:S02]  /*0b10*/  IMAD R9, R4, R13, RZ ;  /* 0x0000000d04097224 */ /* 0x000fe400078e02ff */
[----:B------:R-:W-:Y:S02]  /*0b20*/  IMAD R4, R11, R8, RZ ;  /* 0x000000080b047224 */ /* 0x000fe400078e02ff */
[----:B------:R-:W-:Y:S01]  /*0b30*/  IMAD R7, R12, R7, RZ ;  /* 0x000000070c077224 */ /* 0x000fe200078e02ff */
[----:B------:R-:W-:-:S04]  /*0b40*/  PRMT R6, R9, 0x5410, R6 ;  /* 0x0000541009067816 */ /* 0x000fc80000000006 */
[----:B------:R-:W-:Y:S01]  /*0b50*/  PRMT R7, R7, 0x5410, R4 ;  /* 0x0000541007077816 */ /* 0x000fe20000000004 */
[----:B------:R-:W-:-:S04]  /*0b60*/  IMAD.SHL.U32 R4, R5, 0x4, RZ ;  /* 0x0000000405047824 */ /* 0x000fc800078e00ff */
[----:B------:R0:W-:Y:S01]  /*0b70*/  STG.E.64 desc[UR10][R2.64], R6 ;  /* 0x0000000602007986 */ /* 0x0001e2000c101b0a */
[----:B------:R-:W-:Y:S02]  /*0b80*/  ISETP.GE.U32.AND P0, PT, R4, UR13, PT ;  /* 0x0000000d04007c0c */ /* 0x000fe4000bf06070 */
[----:B------:R-:W-:-:S04]  /*0b90*/  SHF.L.U64.HI R4, R5, 0x2, R0 ;  /* 0x0000000205047819 */ /* 0x000fc80000010200 */
[----:B------:R-:W-:-:S13]  /*0ba0*/  ISETP.GE.AND.EX P0, PT, R4, UR5, PT, P0 ;  /* 0x0000000504007c0c */ /* 0x000fda000bf06300 */
[----:B0-----:R-:W-:Y:S05]  /*0bb0*/  @!P0 BRA P1, `(.L_x_7576) ;  /* 0xfffffffc00408947 */ /* 0x001fea000083ffff */
[----:B------:R-:W-:Y:S05]  /*0bc0*/  EXIT ;  /* 0x000000000000794d */ /* 0x000fea0003800000 */
.L_x_7577:
        /* <DEDUP_REMOVED lines=11> */
.L_x_8164:


//--------------------- .text._ZN2at6native55_GLOBAL__N__de093ff9_22_ForeachBinaryOpList_cu_a911ec4325multi_tensor_apply_kernelINS1_18TensorListMetadataILi2EEENS1_24BinaryOpListAlphaFunctorIlLi2ELi2ELi0EEEJSt10multipliesIlElEEEvT_T0_DpT1_ --------------------------
	.section	.text._ZN2at6native55_GLOBAL__N__de093ff9_22_ForeachBinaryOpList_cu_a911ec4325multi_tensor_apply_kernelINS1_18TensorListMetadataILi2EEENS1_24BinaryOpListAlphaFunctorIlLi2ELi2ELi0EEEJSt10multipliesIlElEEEvT_T0_DpT1_,"ax",@progbits
	.align	128
.text._ZN2at6native55_GLOBAL__N__de093ff9_22_ForeachBinaryOpList_cu_a911ec4325multi_tensor_apply_kernelINS1_18TensorListMetadataILi2EEENS1_24BinaryOpListAlphaFunctorIlLi2ELi2ELi0EEEJSt10multipliesIlElEEEvT_T0_DpT1_:
        .type           _ZN2at6native55_GLOBAL__N__de093ff9_22_ForeachBinaryOpList_cu_a911ec4325multi_tensor_apply_kernelINS1_18TensorListMetadataILi2EEENS1_24BinaryOpListAlphaFunctorIlLi2ELi2ELi0EEEJSt10multipliesIlElEEEvT_T0_DpT1_,@function
        .size           _ZN2at6native55_GLOBAL__N__de093ff9_22_ForeachBinaryOpList_cu_a911ec4325multi_tensor_apply_kernelINS1_18TensorListMetadataILi2EEENS1_24BinaryOpListAlphaFunctorIlLi2ELi2ELi0EEEJSt10multipliesIlElEEEvT_T0_DpT1_,(.L_x_8165 - _ZN2at6native55_GLOBAL__N__de093ff9_22_ForeachBinaryOpList_cu_a911ec4325multi_tensor_apply_kernelINS1_18TensorListMetadataILi2EEENS1_24BinaryOpListAlphaFunctorIlLi2ELi2ELi0EEEJSt10multipliesIlElEEEvT_T0_DpT1_)
        .other          _ZN2at6native55_GLOBAL__N__de093ff9_22_ForeachBinaryOpList_cu_a911ec4325multi_tensor_apply_kernelINS1_18TensorListMetadataILi2EEENS1_24BinaryOpListAlphaFunctorIlLi2ELi2ELi0EEEJSt10multipliesIlElEEEvT_T0_DpT1_,@"STO_CUDA_ENTRY STV_DEFAULT"
_ZN2at6native55_GLOBAL__N__de093ff9_22_ForeachBinaryOpList_cu_a911ec4325multi_tensor_apply_kernelINS1_18TensorListMetadataILi2EEENS1_24BinaryOpListAlphaFunctorIlLi2ELi2ELi0EEEJSt10multipliesIlElEEEvT_T0_DpT1_:
        /* <DEDUP_REMOVED lines=28> */
[----:B------:R-:W-:-:S06]  /*01c0*/  ULDC.64 UR14, c[0x0][0xe60] ;  /* 0x00039800000e7ab9 */ /* 0x000fcc0000000a00 */
.L_x_7579:
[----:B0-----:R-:W-:Y:S02]  /*01d0*/  IADD3 R8, P1, R0, R4, RZ ;  /* 0x0000000400087210 */ /* 0x001fe40007f3e0ff */
[----:B------:R-:W-:Y:S02]  /*01e0*/  CS2R R14, SRZ ;  /* 0x00000000000e7805 */ /* 0x000fe4000001ff00 */
[C---:B------:R-:W-:Y:S01]  /*01f0*/  ISETP.GE.U32.AND P0, PT, R8.reuse, 0x10000, PT ;  /* 0x000100000800780c */ /* 0x040fe20003f06070 */
[----:B------:R-:W-:Y:S01]  /*0200*/  IMAD.X R7, RZ, RZ, R5, P1 ;  /* 0x000000ffff077224 */ /* 0x000fe200008e0605 */
[----:B------:R-:W-:Y:S02]  /*0210*/  ISETP.LT.U32.AND P1, PT, R8, UR12, PT ;  /* 0x0000000c08007c0c */ /* 0x000fe4000bf21070 */
[----:B-1----:R-:W-:Y:S02]  /*0220*/  LEA R9, P4, R2, R8, 0x1 ;  /* 0x0000000802097211 */ /* 0x002fe400078808ff */
[----:B------:R-:W-:-:S03]  /*0230*/  ISETP.GE.U32.AND.EX P0, PT, R7, RZ, PT, P0 ;  /* 0x000000ff0700720c */ /* 0x000fc60003f06100 */
        /* <DEDUP_REMOVED lines=8> */
[----:B------:R-:W-:Y:S02]  /*02c0*/  ISETP.LT.AND.EX P1, PT, R3, UR4, !P3, P1 ;  /* 0x0000000403007c0c */ /* 0x000fe4000df21310 */
[----:B------:R-:W-:Y:S02]  /*02d0*/  @P0 LEA.HI.X R11, R8, UR7, R7, 0x3, P2 ;  /* 0x00000007080b0c11 */ /* 0x000fe400090f1c07 */
[C---:B------:R-:W-:Y:S02]  /*02e0*/  ISETP.GE.U32.AND P2, PT, R9.reuse, 0x10000, PT ;  /* 0x000100000900780c */ /* 0x040fe40003f46070 */
[----:B------:R-:W-:Y:S01]  /*02f0*/  ISETP.LT.U32.AND P3, PT, R9, UR12, PT ;  /* 0x0000000c09007c0c */ /* 0x000fe2000bf61070 */
[----:B------:R0:W2:Y:S01]  /*0300*/  @P0 LDG.E.64 R14, desc[UR10][R10.64] ;  /* 0x0000000a0a0e0981 */ /* 0x0000a2000c1e1b00 */
[----:B------:R-:W-:-:S02]  /*0310*/  ISETP.GE.U32.AND.EX P2, PT, R6, RZ, PT, P2 ;  /* 0x000000ff0600720c */ /* 0x000fc40003f46120 */
[----:B------:R-:W-:Y:S02]  /*0320*/  CS2R R24, SRZ ;  /* 0x0000000000187805 */ /* 0x000fe4000001ff00 */
[----:B------:R-:W-:Y:S02]  /*0330*/  @P0 LEA R12, P4, R8, UR8, 0x3 ;  /* 0x00000008080c0c11 */ /* 0x000fe4000f8818ff */
[----:B------:R-:W-:Y:S02]  /*0340*/  ISETP.LT.AND.EX P2, PT, R6, UR4, !P2, P3 ;  /* 0x0000000406007c0c */ /* 0x000fe4000d741330 */
[----:B------:R-:W-:Y:S02]  /*0350*/  @P1 LEA R26, P3, R20, UR6, 0x3 ;  /* 0x00000006141a1c11 */ /* 0x000fe4000f8618ff */
[----:B------:R-:W-:Y:S02]  /*0360*/  CS2R R22, SRZ ;  /* 0x0000000000167805 */ /* 0x000fe4000001ff00 */
[----:B------:R-:W-:-:S02]  /*0370*/  @P0 LEA.HI.X R13, R8, UR9, R7, 0x3, P4 ;  /* 0x00000009080d0c11 */ /* 0x000fc4000a0f1c07 */
[----:B------:R-:W-:Y:S01]  /*0380*/  @P1 LEA.HI.X R27, R20, UR7, R3, 0x3, P3 ;  /* 0x00000007141b1c11 */ /* 0x000fe200098f1c03 */
[----:B------:R-:W-:Y:S02]  /*0390*/  IMAD R29, R2, 0x3, RZ ;  /* 0x00000003021d7824 */ /* 0x000fe400078e02ff */
[----:B------:R1:W3:Y:S02]  /*03a0*/  @P0 LDG.E.64 R24, desc[UR10][R12.64] ;  /* 0x0000000a0c180981 */ /* 0x0002e4000c1e1b00 */
[C---:B------:R-:W-:Y:S02]  /*03b0*/  @P2 LEA R18, P3, R9.reuse, UR6, 0x3 ;  /* 0x0000000609122c11 */ /* 0x040fe4000f8618ff */
[----:B------:R4:W5:Y:S01]  /*03c0*/  @P1 LDG.E.64 R22, desc[UR10][R26.64] ;  /* 0x0000000a1a161981 */ /* 0x000962000c1e1b00 */
[----:B------:R-:W-:Y:S02]  /*03d0*/  CS2R R16, SRZ ;  /* 0x0000000000107805 */ /* 0x000fe4000001ff00 */
[----:B------:R-:W-:-:S02]  /*03e0*/  @P2 LEA.HI.X R19, R9, UR7, R6, 0x3, P3 ;  /* 0x0000000709132c11 */ /* 0x000fc400098f1c06 */
[C---:B0-----:R-:W-:Y:S02]  /*03f0*/  @P1 LEA R10, P3, R20.reuse, UR8, 0x3 ;  /* 0x00000008140a1c11 */ /* 0x041fe4000f8618ff */
[----:B------:R-:W-:Y:S01]  /*0400*/  IADD3 R28, P4, R29, R8, RZ ;  /* 0x000000081d1c7210 */ /* 0x000fe20007f9e0ff */
[----:B------:R0:W5:Y:S01]  /*0410*/  @P2 LDG.E.64 R16, desc[UR10][R18.64] ;  /* 0x0000000a12102981 */ /* 0x000162000c1e1b00 */
[----:B------:R-:W-:Y:S02]  /*0420*/  @P1 LEA.HI.X R11, R20, UR9, R3, 0x3, P3 ;  /* 0x00000009140b1c11 */ /* 0x000fe400098f1c03 */
[----:B------:R-:W-:Y:S02]  /*0430*/  CS2R R20, SRZ ;  /* 0x0000000000147805 */ /* 0x000fe4000001ff00 */
[----:B-1----:R-:W-:Y:S01]  /*0440*/  @P2 LEA R12, P3, R9, UR8, 0x3 ;  /* 0x00000008090c2c11 */ /* 0x002fe2000f8618ff */
[----:B------:R-:W-:-:S03]  /*0450*/  IMAD.X R7, RZ, RZ, R7, P4 ;  /* 0x000000ffff077224 */ /* 0x000fc600020e0607 */
[----:B------:R-:W-:Y:S01]  /*0460*/  @P2 LEA.HI.X R13, R9, UR9, R6, 0x3, P3 ;  /* 0x00000009090d2c11 */ /* 0x000fe200098f1c06 */
[C---:B----4-:R-:W-:Y:S01]  /*0470*/  IMAD.SHL.U32 R26, R28.reuse, 0x8, RZ ;  /* 0x000000081c1a7824 */ /* 0x050fe200078e00ff */
[C---:B------:R-:W-:Y:S01]  /*0480*/  ISETP.GE.U32.AND P3, PT, R28.reuse, 0x10000, PT ;  /* 0x000100001c00780c */ /* 0x040fe20003f66070 */
[----:B------:R1:W4:Y:S01]  /*0490*/  @P1 LDG.E.64 R20, desc[UR10][R10.64] ;  /* 0x0000000a0a141981 */ /* 0x000322000c1e1b00 */
[----:B------:R-:W-:Y:S02]  /*04a0*/  ISETP.LT.U32.AND P4, PT, R28, UR12, PT ;  /* 0x0000000c1c007c0c */ /* 0x000fe4000bf81070 */
[----:B0-----:R-:W-:Y:S02]  /*04b0*/  CS2R R18, SRZ ;  /* 0x0000000000127805 */ /* 0x001fe4000001ff00 */
[----:B------:R-:W-:Y:S02]  /*04c0*/  ISETP.GE.U32.AND.EX P3, PT, R7, RZ, PT, P3 ;  /* 0x000000ff0700720c */ /* 0x000fe40003f66130 */
[----:B------:R-:W-:-:S02]  /*04d0*/  CS2R R8, SRZ ;  /* 0x0000000000087805 */ /* 0x000fc4000001ff00 */
[----:B------:R-:W-:Y:S02]  /*04e0*/  ISETP.LT.AND.EX P3, PT, R7, UR4, !P3, P4 ;  /* 0x0000000407007c0c */ /* 0x000fe4000df61340 */
[----:B------:R-:W-:Y:S02]  /*04f0*/  SHF.L.U64.HI R7, R28, 0x3, R7 ;  /* 0x000000031c077819 */ /* 0x000fe40000010207 */
[----:B------:R0:W4:Y:S01]  /*0500*/  @P2 LDG.E.64 R8, desc[UR10][R12.64] ;  /* 0x0000000a0c082981 */ /* 0x000122000c1e1b00 */
[----:B-1----:R-:W-:-:S04]  /*0510*/  IADD3 R10, P4, R26, UR6, RZ ;  /* 0x000000061a0a7c10 */ /* 0x002fc8000ff9e0ff */
[----:B------:R-:W-:-:S05]  /*0520*/  IADD3.X R11, R7, UR7, RZ, P4, !PT ;  /* 0x00000007070b7c10 */ /* 0x000fca000a7fe4ff */
[----:B------:R-:W4:Y:S01]  /*0530*/  @P3 LDG.E.64 R18, desc[UR10][R10.64] ;  /* 0x0000000a0a123981 */ /* 0x000f22000c1e1b00 */
[----:B------:R-:W-:Y:S02]  /*0540*/  @P3 IADD3 R26, P4, R26, UR8, RZ ;  /* 0x000000081a1a3c10 */ /* 0x000fe4000ff9e0ff */
[----:B0-----:R-:W-:Y:S02]  /*0550*/  CS2R R12, SRZ ;  /* 0x00000000000c7805 */ /* 0x001fe4000001ff00 */
[----:B------:R-:W-:-:S05]  /*0560*/  @P3 IADD3.X R27, R7, UR9, RZ, P4, !PT ;  /* 0x00000009071b3c10 */ /* 0x000fca000a7fe4ff */
[----:B------:R0:W4:Y:S01]  /*0570*/  @P3 LDG.E.64 R12, desc[UR10][R26.64] ;  /* 0x0000000a1a0c3981 */ /* 0x000122000c1e1b00 */
[----:B--2---:R-:W-:-:S04]  /*0580*/  IMAD R7, R15, UR14, RZ ;  /* 0x0000000e0f077c24 */ /* 0x004fc8000f8e02ff */
[C---:B------:R-:W-:Y:S02]  /*0590*/  IMAD R7, R14.reuse, UR15, R7 ;  /* 0x0000000f0e077c24 */ /* 0x040fe4000f8e0207 */
[----:B------:R-:W-:-:S04]  /*05a0*/  IMAD.WIDE.U32 R14, R14, UR14, RZ ;  /* 0x0000000e0e0e7c25 */ /* 0x000fc8000f8e00ff */
[----:B------:R-:W-:-:S04]  /*05b0*/  IMAD.IADD R7, R15, 0x1, R7 ;  /* 0x000000010f077824 */ /* 0x000fc800078e0207 */
[----:B---3--:R-:W-:-:S04]  /*05c0*/  IMAD R7, R7, R24, RZ ;  /* 0x0000001807077224 */ /* 0x008fc800078e02ff */
[----:B------:R-:W-:Y:S02]  /*05d0*/  IMAD R7, R25, R14, R7 ;  /* 0x0000000e19077224 */ /* 0x000fe400078e0207 */
[----:B-----5:R-:W-:Y:S02]  /*05e0*/  IMAD R23, R23, UR14, RZ ;  /* 0x0000000e17177c24 */ /* 0x020fe4000f8e02ff */
[----:B------:R-:W-:-:S04]  /*05f0*/  IMAD.WIDE.U32 R14, R14, R24, RZ ;  /* 0x000000180e0e7225 */ /* 0x000fc800078e00ff */
[C---:B------:R-:W-:Y:S02]  /*0600*/  IMAD R25, R22.reuse, UR15, R23 ;  /* 0x0000000f16197c24 */ /* 0x040fe4000f8e0217 */
[----:B------:R-:W-:-:S04]  /*0610*/  IMAD.WIDE.U32 R22, R22, UR14, RZ ;  /* 0x0000000e16167c25 */ /* 0x000fc8000f8e00ff */
[----:B------:R-:W-:Y:S01]  /*0620*/  IMAD.IADD R15, R15, 0x1, R7 ;  /* 0x000000010f0f7824 */ /* 0x000fe200078e0207 */
[----:B------:R-:W-:Y:S01]  /*0630*/  IADD3 R23, R23, R25, RZ ;  /* 0x0000001917177210 */ /* 0x000fe20007ffe0ff */
[----:B------:R-:W-:Y:S01]  /*0640*/  IMAD R17, R17, UR14, RZ ;  /* 0x0000000e11117c24 */ /* 0x000fe2000f8e02ff */
[----:B------:R-:W-:-:S03]  /*0650*/  IADD3 R7, P4, R0, R4, RZ ;  /* 0x0000000400077210 */ /* 0x000fc60007f9e0ff */
[----:B----4-:R-:W-:Y:S02]  /*0660*/  IMAD R23, R23, R20, RZ ;  /* 0x0000001417177224 */ /* 0x010fe400078e02ff */
[----:B------:R-:W-:Y:S02]  /*0670*/  IMAD.IADD R24, R2, 0x1, R7 ;  /* 0x0000000102187824 */ /* 0x000fe400078e0207 */
[C---:B------:R-:W-:Y:S02]  /*0680*/  IMAD R25, R16.reuse, UR15, R17 ;  /* 0x0000000f10197c24 */ /* 0x040fe4000f8e0211 */
[----:B------:R-:W-:Y:S02]  /*0690*/  IMAD R21, R21, R22, R23 ;  /* 0x0000001615157224 */ /* 0x000fe400078e0217 */
[----:B------:R-:W-:-:S04]  /*06a0*/  IMAD.WIDE.U32 R16, R16, UR14, RZ ;  /* 0x0000000e10107c25 */ /* 0x000fc8000f8e00ff */
[----:B------:R-:W-:Y:S01]  /*06b0*/  IMAD.WIDE.U32 R22, R22, R20, RZ ;  /* 0x0000001416167225 */ /* 0x000fe200078e00ff */
[----:B------:R-:W-:-:S03]  /*06c0*/  @P1 LEA R20, P5, R24, UR6, 0x3 ;  /* 0x0000000618141c11 */ /* 0x000fc6000f8a18ff */
[----:B------:R-:W-:Y:S01]  /*06d0*/  IMAD.IADD R17, R17, 0x1, R25 ;  /* 0x0000000111117824 */ /* 0x000fe200078e0219 */
[----:B------:R-:W-:Y:S01]  /*06e0*/  IADD3 R23, R23, R21, RZ ;  /* 0x0000001517177210 */ /* 0x000fe20007ffe0ff */
[----:B0-----:R-:W-:Y:S01]  /*06f0*/  IMAD.X R26, RZ, RZ, R5, P4 ;  /* 0x000000ffff1a7224 */ /* 0x001fe200020e0605 */
[----:B------:R-:W-:Y:S01]  /*0700*/  @P1 LEA.HI.X R21, R24, UR7, R3, 0x3, P5 ;  /* 0x0000000718151c11 */ /* 0x000fe2000a8f1c03 */
[----:B------:R-:W-:Y:S02]  /*0710*/  IMAD R3, R19, UR14, RZ ;  /* 0x0000000e13037c24 */ /* 0x000fe4000f8e02ff */
[----:B------:R-:W-:Y:S02]  /*0720*/  IMAD R17, R17, R8, RZ ;  /* 0x0000000811117224 */ /* 0x000fe400078e02ff */
[----:B------:R-:W-:Y:S02]  /*0730*/  IMAD R3, R18, UR15, R3 ;  /* 0x0000000f12037c24 */ /* 0x000fe4000f8e0203 */
[----:B------:R-:W-:-:S02]  /*0740*/  IMAD R25, R9, R16, R17 ;  /* 0x0000001009197224 */ /* 0x000fc400078e0211 */
[----:B------:R-:W-:-:S04]  /*0750*/  IMAD.WIDE.U32 R18, R18, UR14, RZ ;  /* 0x0000000e12127c25 */ /* 0x000fc8000f8e00ff */
[----:B------:R-:W-:Y:S01]  /*0760*/  IMAD.WIDE.U32 R16, R16, R8, RZ ;  /* 0x0000000810107225 */ /* 0x000fe200078e00ff */
[----:B------:R-:W-:-:S03]  /*0770*/  @P0 LEA R8, P4, R7, UR6, 0x3 ;  /* 0x0000000607080c11 */ /* 0x000fc6000f8818ff */
[----:B------:R-:W-:Y:S01]  /*0780*/  IMAD.IADD R3, R19, 0x1, R3 ;  /* 0x0000000113037824 */ /* 0x000fe200078e0203 */
[----:B------:R-:W-:Y:S01]  /*0790*/  @P0 LEA.HI.X R9, R7, UR7, R26, 0x3, P4 ;  /* 0x0000000707090c11 */ /* 0x000fe2000a0f1c1a */
[----:B------:R-:W-:Y:S02]  /*07a0*/  IMAD R7, R2, 0x2, R7 ;  /* 0x0000000202077824 */ /* 0x000fe400078e0207 */
[----:B------:R-:W-:Y:S02]  /*07b0*/  IMAD R3, R3, R12, RZ ;  /* 0x0000000c03037224 */ /* 0x000fe400078e02ff */
[----:B------:R-:W-:Y:S01]  /*07c0*/  IMAD.IADD R17, R17, 0x1, R25 ;  /* 0x0000000111117824 */ /* 0x000fe200078e0219 */
[----:B------:R-:W-:Y:S01]  /*07d0*/  @P2 LEA R26, P4, R7, UR6, 0x3 ;  /* 0x00000006071a2c11 */ /* 0x000fe2000f8818ff */
[----:B------:R-:W-:Y:S01]  /*07e0*/  IMAD R3, R13, R18, R3 ;  /* 0x000000120d037224 */ /* 0x000fe200078e0203 */
[----:B------:R2:W-:Y:S01]  /*07f0*/  @P0 STG.E.64 desc[UR10][R8.64], R14 ;  /* 0x0000000e08000986 */ /* 0x0005e2000c101b0a */
[----:B------:R-:W-:Y:S01]  /*0800*/  IMAD.WIDE.U32 R12, R18, R12, RZ ;  /* 0x0000000c120c7225 */ /* 0x000fe200078e00ff */
[----:B------:R-:W-:-:S02]  /*0810*/  @P2 LEA.HI.X R27, R7, UR7, R6, 0x3, P4 ;  /* 0x00000007071b2c11 */ /* 0x000fc4000a0f1c06 */
[----:B------:R2:W-:Y:S01]  /*0820*/  @P1 STG.E.64 desc[UR10][R20.64], R22 ;  /* 0x0000001614001986 */ /* 0x0005e2000c101b0a */
[----:B------:R-:W-:Y:S02]  /*0830*/  IMAD.IADD R13, R13, 0x1, R3 ;  /* 0x000000010d0d7824 */ /* 0x000fe400078e0203 */
[----:B------:R-:W-:Y:S01]  /*0840*/  IMAD.WIDE.U32 R4, R2, 0x4, R4 ;  /* 0x0000000402047825 */ /* 0x000fe200078e0004 */
[----:B------:R2:W-:Y:S04]  /*0850*/  @P2 STG.E.64 desc[UR10][R26.64], R16 ;  /* 0x000000101a002986 */ /* 0x0005e8000c101b0a */
[----:B------:R2:W-:Y:S01]  /*0860*/  @P3 STG.E.64 desc[UR10][R10.64], R12 ;  /* 0x0000000c0a003986 */ /* 0x0005e2000c101b0a */
[C---:B------:R-:W-:Y:S02]  /*0870*/  ISETP.GE.U32.AND P0, PT, R4.reuse, 0x10000, PT ;  /* 0x000100000400780c */ /* 0x040fe40003f06070 */
[----:B------:R-:W-:-:S02]  /*0880*/  ISETP.LT.U32.AND P1, PT, R4, UR12, PT ;  /* 0x0000000c04007c0c */ /* 0x000fc4000bf21070 */
[C---:B------:R-:W-:Y:S02]  /*0890*/  ISETP.GE.U32.AND.EX P0, PT, R5.reuse, RZ, PT, P0 ;  /* 0x000000ff0500720c */ /* 0x040fe40003f06100 */
[----:B------:R-:W-:-:S13]  /*08a0*/  ISETP.LT.AND.EX P1, PT, R5, UR4, PT, P1 ;  /* 0x0000000405007c0c */ /* 0x000fda000bf21310 */
[----:B--2---:R-:W-:Y:S05]  /*08b0*/  @!P0 BRA P1, `(.L_x_7579) ;  /* 0xfffffff800448947 */ /* 0x004fea000083ffff */
[----:B------:R-:W-:Y:S05]  /*08c0*/  EXIT ;  /* 0x000000000000794d */ /* 0x000fea0003800000 */
.L_x_7578:
        /* <DEDUP_REMOVED lines=9> */
.L_x_7580:
        /* <DEDUP_REMOVED lines=10> */
[----:B------:R-:W-:-:S04]  /*0a00*/  IADD3 R21, P0, R21, UR5, RZ ;  /* 0x0000000515157c10 */ /* 0x000fc8000ff1e0ff */
[----:B------:R-:W-:Y:S01]  /*0a10*/  ISETP.LT.U32.AND P1, PT, R21, 0x4000, PT ;  /* 0x000040001500780c */ /* 0x000fe20003f21070 */
[----:B------:R-:W-:-:S05]  /*0a20*/  IMAD.X R0, RZ, RZ, R0, P0 ;  /* 0x000000ffff007224 */ /* 0x000fca00000e0600 */
[----:B------:R-:W-:Y:S01]  /*0a30*/  ISETP.LT.U32.AND.EX P1, PT, R0, RZ, PT, P1 ;  /* 0x000000ff0000720c */ /* 0x000fe20003f21110 */
[----:B--2---:R-:W-:Y:S02]  /*0a40*/  IMAD R7, R7, UR14, RZ ;  /* 0x0000000e07077c24 */ /* 0x004fe4000f8e02ff */
[----:B------:R-:W-:Y:S02]  /*0a50*/  IMAD R5, R5, UR14, RZ ;  /* 0x0000000e05057c24 */ /* 0x000fe4000f8e02ff */
[C---:B------:R-:W-:Y:S02]  /*0a60*/  IMAD R25, R6.reuse, UR15, R7 ;  /* 0x0000000f06197c24 */ /* 0x040fe4000f8e0207 */
[----:B------:R-:W-:-:S04]  /*0a70*/  IMAD.WIDE.U32 R6, R6, UR14, RZ ;  /* 0x0000000e06067c25 */ /* 0x000fc8000f8e00ff */
[----:B---3--:R-:W-:Y:S02]  /*0a80*/  IMAD R23, R9, UR14, RZ ;  /* 0x0000000e09177c24 */ /* 0x008fe4000f8e02ff */
[C---:B------:R-:W-:Y:S02]  /*0a90*/  IMAD R9, R4.reuse, UR15, R5 ;  /* 0x0000000f04097c24 */ /* 0x040fe4000f8e0205 */
[----:B------:R-:W-:Y:S02]  /*0aa0*/  IMAD.IADD R25, R7, 0x1, R25 ;  /* 0x0000000107197824 */ /* 0x000fe400078e0219 */
[----:B------:R-:W-:-:S04]  /*0ab0*/  IMAD.WIDE.U32 R4, R4, UR14, RZ ;  /* 0x0000000e04047c25 */ /* 0x000fc8000f8e00ff */
[----:B------:R-:W-:Y:S02]  /*0ac0*/  IMAD R11, R11, UR14, RZ ;  /* 0x0000000e0b0b7c24 */ /* 0x000fe4000f8e02ff */
[----:B----4-:R-:W-:Y:S02]  /*0ad0*/  IMAD R27, R25, R14, RZ ;  /* 0x0000000e191b7224 */ /* 0x010fe400078e02ff */
[C---:B------:R-:W-:Y:S02]  /*0ae0*/  IMAD R23, R8.reuse, UR15, R23 ;  /* 0x0000000f08177c24 */ /* 0x040fe4000f8e0217 */
[----:B------:R-:W-:Y:S02]  /*0af0*/  IMAD.IADD R25, R5, 0x1, R9 ;  /* 0x0000000105197824 */ /* 0x000fe400078e0209 */
[----:B------:R-:W-:-:S04]  /*0b00*/  IMAD.WIDE.U32 R8, R8, UR14, RZ ;  /* 0x0000000e08087c25 */ /* 0x000fc8000f8e00ff */
[C---:B------:R-:W-:Y:S01]  /*0b10*/  IMAD R7, R10.reuse, UR15, R11 ;  /* 0x0000000f0a077c24 */ /* 0x040fe2000f8e020b */
[----:B------:R-:W-:Y:S01]  /*0b20*/  IADD3 R9, R9, R23, RZ ;  /* 0x0000001709097210 */ /* 0x000fe20007ffe0ff */
[----:B------:R-:W-:-:S04]  /*0b30*/  IMAD.WIDE.U32 R10, R10, UR14, RZ ;  /* 0x0000000e0a0a7c25 */ /* 0x000fc8000f8e00ff */
[----:B------:R-:W-:Y:S02]  /*0b40*/  IMAD.IADD R11, R11, 0x1, R7 ;  /* 0x000000010b0b7824 */ /* 0x000fe400078e0207 */
[----:B------:R-:W-:Y:S02]  /*0b50*/  IMAD R5, R15, R6, R27 ;  /* 0x000000060f057224 */ /* 0x000fe400078e021b */
[----:B------:R-:W-:-:S04]  /*0b60*/  IMAD.WIDE.U32 R14, R6, R14, RZ ;  /* 0x0000000e060e7225 */ /* 0x000fc800078e00ff */
[----:B------:R-:W-:Y:S02]  /*0b70*/  IMAD R25, R25, R12, RZ ;  /* 0x0000000c19197224 */ /* 0x000fe400078e02ff */
[----:B-----5:R-:W-:Y:S02]  /*0b80*/  IMAD R11, R11, R18, RZ ;  /* 0x000000120b0b7224 */ /* 0x020fe400078e02ff */
[----:B------:R-:W-:Y:S02]  /*0b90*/  IMAD R9, R9, R16, RZ ;  /* 0x0000001009097224 */ /* 0x000fe400078e02ff */
[----:B------:R-:W-:-:S04]  /*0ba0*/  IMAD.WIDE.U32 R6, R4, R12, RZ ;  /* 0x0000000c04067225 */ /* 0x000fc800078e00ff */
[----:B------:R-:W-:Y:S01]  /*0bb0*/  IMAD R13, R13, R4, R25 ;  /* 0x000000040d0d7224 */ /* 0x000fe200078e0219 */
[----:B------:R-:W-:Y:S01]  /*0bc0*/  MOV R12, R6 ;  /* 0x00000006000c7202 */ /* 0x000fe20000000f00 */
[----:B------:R-:W-:Y:S02]  /*0bd0*/  IMAD.IADD R15, R15, 0x1, R5 ;  /* 0x000000010f0f7824 */ /* 0x000fe400078e0205 */
[----:B------:R-:W-:-:S04]  /*0be0*/  IMAD.WIDE.U32 R22, R10, R18, RZ ;  /* 0x000000120a167225 */ /* 0x000fc800078e00ff */
[----:B------:R-:W-:Y:S02]  /*0bf0*/  IMAD R11, R19, R10, R11 ;  /* 0x0000000a130b7224 */ /* 0x000fe400078e020b */
[----:B------:R-:W-:-:S04]  /*0c00*/  IMAD.WIDE.U32 R4, R8, R16, RZ ;  /* 0x0000001008047225 */ /* 0x000fc800078e00ff */
[----:B------:R-:W-:Y:S02]  /*0c10*/  IMAD R9, R17, R8, R9 ;  /* 0x0000000811097224 */ /* 0x000fe400078e0209 */
[----:B------:R-:W-:Y:S02]  /*0c20*/  IMAD.IADD R13, R7, 0x1, R13 ;  /* 0x00000001070d7824 */ /* 0x000fe400078e020d */
[----:B------:R-:W-:Y:S02]  /*0c30*/  IMAD.IADD R7, R23, 0x1, R11 ;  /* 0x0000000117077824 */ /* 0x000fe400078e020b */
[----:B------:R-:W-:Y:S01]  /*0c40*/  IMAD.IADD R5, R5, 0x1, R9 ;  /* 0x0000000105057824 */ /* 0x000fe200078e0209 */
[----:B------:R0:W-:Y:S01]  /*0c50*/  STG.E.128 desc[UR10][R2.64], R12 ;  /* 0x0000000c02007986 */ /* 0x0001e2000c101d0a */
        /* <DEDUP_REMOVED lines=8> */
.L_x_7581:
        /* <DEDUP_REMOVED lines=10> */
.L_x_8165:


//--------------------- .text._ZN2at6native55_GLOBAL__N__de093ff9_22_ForeachBinaryOpList_cu_a911ec4325multi_tensor_apply_kernelINS1_18TensorListMetadataILi2EEENS1_24BinaryOpListAlphaFunctorIiLi2ELi2ELi0EEEJSt10multipliesIiEiEEEvT_T0_DpT1_ --------------------------
	.section	.text._ZN2at6native55_GLOBAL__N__de093ff9_22_ForeachBinaryOpList_cu_a911ec4325multi_tensor_apply_kernelINS1_18TensorListMetadataILi2EEENS1_24BinaryOpListAlphaFunctorIiLi2ELi2ELi0EEEJSt10multipliesIiEiEEEvT_T0_DpT1_,"ax",@progbits
	.align	128
.text._ZN2at6native55_GLOBAL__N__de093ff9_22_ForeachBinaryOpList_cu_a911ec4325multi_tensor_apply_kernelINS1_18TensorListMetadataILi2EEENS1_24BinaryOpListAlphaFunctorIiLi2ELi2ELi0EEEJSt10multipliesIiEiEEEvT_T0_DpT1_:
        .type           _ZN2at6native55_GLOBAL__N__de093ff9_22_ForeachBinaryOpList_cu_a911ec4325multi_tensor_apply_kernelINS1_18TensorListMetadataILi2EEENS1_24BinaryOpListAlphaFunctorIiLi2ELi2ELi0EEEJSt10multipliesIiEiEEEvT_T0_DpT1_,@function
        .size           _ZN2at6native55_GLOBAL__N__de093ff9_22_ForeachBinaryOpList_cu_a911ec4325multi_tensor_apply_kernelINS1_18TensorListMetadataILi2EEENS1_24BinaryOpListAlphaFunctorIiLi2ELi2ELi0EEEJSt10multipliesIiEiEEEvT_T0_DpT1_,(.L_x_8166 - _ZN2at6native55_GLOBAL__N__de093ff9_22_ForeachBinaryOpList_cu_a911ec4325multi_tensor_apply_kernelINS1_18TensorListMetadataILi2EEENS1_24BinaryOpListAlphaFunctorIiLi2ELi2ELi0EEEJSt10multipliesIiEiEEEvT_T0_DpT1_)
        .other          _ZN2at6native55_GLOBAL__N__de093ff9_22_ForeachBinaryOpList_cu_a911ec4325multi_tensor_apply_kernelINS1_18TensorListMetadataILi2EEENS1_24BinaryOpListAlphaFunctorIiLi2ELi2ELi0EEEJSt10multipliesIiEiEEEvT_T0_DpT1_,@"STO_CUDA_ENTRY STV_DEFAULT"
_ZN2at6native55_GLOBAL__N__de093ff9_22_ForeachBinaryOpList_cu_a911ec4325multi_tensor_apply_kernelINS1_18TensorListMetadataILi2EEENS1_24BinaryOpListAlphaFunctorIiLi2ELi2ELi0EEEJSt10multipliesIiEiEEEvT_T0_DpT1_:
        /* <DEDUP_REMOVED lines=26> */
.L_x_7583:
[----:B------:R-:W1:Y:S01]  /*01a0*/  LDC R4, c[0x0][RZ] ;  /* 0x00000000ff047b82 */ /* 0x000e620000000800 */
[----:B0-----:R-:W-:Y:S02]  /*01b0*/  IADD3 R23, P0, R3, R6, RZ ;  /* 0x0000000603177210 */ /* 0x001fe40007f1e0ff */
[----:B------:R-:W-:Y:S02]  /*01c0*/  CS2R R26, SRZ ;  /* 0x00000000001a7805 */ /* 0x000fe4000001ff00 */
[C---:B------:R-:W-:Y:S01]  /*01d0*/  ISETP.GE.U32.AND P1, PT, R23.reuse, 0x10000, PT ;  /* 0x000100001700780c */ /* 0x040fe20003f26070 */
[----:B------:R-:W-:Y:S01]  /*01e0*/  IMAD.X R25, RZ, RZ, R7, P0 ;  /* 0x000000ffff197224 */ /* 0x000fe200000e0607 */
[----:B------:R-:W-:-:S04]  /*01f0*/  ISETP.LT.U32.AND P0, PT, R23, R0, PT ;  /* 0x000000001700720c */ /* 0x000fc80003f01070 */
[----:B------:R-:W-:-:S04]  /*0200*/  ISETP.GE.U32.AND.EX P1, PT, R25, RZ, PT, P1 ;  /* 0x000000ff1900720c */ /* 0x000fc80003f26110 */
[----:B------:R-:W-:Y:S02]  /*0210*/  ISETP.LT.AND.EX P1, PT, R25, R2, !P1, P0 ;  /* 0x000000021900720c */ /* 0x000fe40004f21300 */
[----:B-1----:R-:W-:-:S04]  /*0220*/  IADD3 R9, P2, R4, R23, RZ ;  /* 0x0000001704097210 */ /* 0x002fc80007f5e0ff */
[C---:B------:R-:W-:Y:S01]  /*0230*/  ISETP.GE.U32.AND P0, PT, R9.reuse, 0x10000, PT ;  /* 0x000100000900780c */ /* 0x040fe20003f06070 */
[----:B------:R-:W-:Y:S01]  /*0240*/  IMAD.X R19, RZ, RZ, R25, P2 ;  /* 0x000000ffff137224 */ /* 0x000fe200010e0619 */
[----:B------:R-:W-:-:S05]  /*0250*/  ISETP.LT.U32.AND P2, PT, R9, R0, PT ;  /* 0x000000000900720c */ /* 0x000fca0003f41070 */
[----:B------:R-:W-:Y:S02]  /*0260*/  @P1 LEA R20, P3, R23, R10, 0x2 ;  /* 0x0000000a17141211 */ /* 0x000fe400078610ff */
[----:B------:R-:W-:Y:S01]  /*0270*/  ISETP.GE.U32.AND.EX P0, PT, R19, RZ, PT, P0 ;  /* 0x000000ff1300720c */ /* 0x000fe20003f06100 */
[C---:B------:R-:W-:Y:S01]  /*0280*/  IMAD R22, R4.reuse, 0x3, RZ ;  /* 0x0000000304167824 */ /* 0x040fe200078e02ff */
[----:B------:R-:W-:Y:S02]  /*0290*/  @P1 LEA.HI.X R21, R23, R11, R25, 0x2, P3 ;  /* 0x0000000b17151211 */ /* 0x000fe400018f1419 */
[----:B------:R-:W-:Y:S02]  /*02a0*/  ISETP.LT.AND.EX P0, PT, R19, R2, !P0, P2 ;  /* 0x000000021300720c */ /* 0x000fe40004701320 */
[----:B------:R-:W-:Y:S01]  /*02b0*/  LEA R8, P2, R4, R23, 0x1 ;  /* 0x0000001704087211 */ /* 0x000fe200078408ff */
[----:B------:R0:W2:Y:S01]  /*02c0*/  @P1 LDG.E R27, desc[UR4][R20.64] ;  /* 0x00000004141b1981 */ /* 0x0000a2000c1e1900 */
[----:B------:R-:W-:-:S02]  /*02d0*/  @P1 LEA R16, P3, R23, R12, 0x2 ;  /* 0x0000000c17101211 */ /* 0x000fc400078610ff */
[C---:B------:R-:W-:Y:S01]  /*02e0*/  ISETP.GE.U32.AND P5, PT, R8.reuse, 0x10000, PT ;  /* 0x000100000800780c */ /* 0x040fe20003fa6070 */
[----:B------:R-:W-:Y:S01]  /*02f0*/  IMAD.X R5, RZ, RZ, R25, P2 ;  /* 0x000000ffff057224 */ /* 0x000fe200010e0619 */
[----:B------:R-:W-:-:S05]  /*0300*/  ISETP.LT.U32.AND P2, PT, R8, R0, PT ;  /* 0x000000000800720c */ /* 0x000fca0003f41070 */
[----:B------:R-:W-:Y:S02]  /*0310*/  @P0 LEA R14, P4, R9, R10, 0x2 ;  /* 0x0000000a090e0211 */ /* 0x000fe400078810ff */
[----:B------:R-:W-:Y:S02]  /*0320*/  ISETP.GE.U32.AND.EX P5, PT, R5, RZ, PT, P5 ;  /* 0x000000ff0500720c */ /* 0x000fe40003fa6150 */
[----:B------:R-:W-:Y:S02]  /*0330*/  @P1 LEA.HI.X R17, R23, R13, R25, 0x2, P3 ;  /* 0x0000000d17111211 */ /* 0x000fe400018f1419 */
[----:B------:R-:W-:Y:S02]  /*0340*/  @P0 LEA.HI.X R15, R9, R11, R19, 0x2, P4 ;  /* 0x0000000b090f0211 */ /* 0x000fe400020f1413 */
[----:B------:R-:W-:Y:S02]  /*0350*/  IADD3 R23, P4, R22, R23, RZ ;  /* 0x0000001716177210 */ /* 0x000fe40007f9e0ff */
[----:B------:R-:W-:-:S02]  /*0360*/  ISETP.LT.AND.EX P2, PT, R5, R2, !P5, P2 ;  /* 0x000000020500720c */ /* 0x000fc40006f41320 */
[----:B0-----:R-:W-:Y:S01]  /*0370*/  @P0 LEA R20, P3, R9, R12, 0x2 ;  /* 0x0000000c09140211 */ /* 0x001fe200078610ff */
[----:B------:R-:W-:Y:S01]  /*0380*/  IMAD.X R29, RZ, RZ, R25, P4 ;  /* 0x000000ffff1d7224 */ /* 0x000fe200020e0619 */
[----:B------:R-:W-:Y:S01]  /*0390*/  ISETP.GE.U32.AND P4, PT, R23, 0x10000, PT ;  /* 0x000100001700780c */ /* 0x000fe20003f86070 */
[----:B------:R-:W-:Y:S01]  /*03a0*/  IMAD.MOV.U32 R28, RZ, RZ, RZ ;  /* 0x000000ffff1c7224 */ /* 0x000fe200078e00ff */
[----:B------:R-:W-:Y:S02]  /*03b0*/  @P0 LEA.HI.X R21, R9, R13, R19, 0x2, P3 ;  /* 0x0000000d09150211 */ /* 0x000fe400018f1413 */
[----:B------:R-:W-:Y:S02]  /*03c0*/  ISETP.LT.U32.AND P3, PT, R23, R0, PT ;  /* 0x000000001700720c */ /* 0x000fe40003f61070 */
[C---:B------:R-:W-:Y:S01]  /*03d0*/  ISETP.GE.U32.AND.EX P4, PT, R29.reuse, RZ, PT, P4 ;  /* 0x000000ff1d00720c */ /* 0x040fe20003f86140 */
[----:B------:R-:W-:Y:S01]  /*03e0*/  IMAD.MOV.U32 R18, RZ, RZ, RZ ;  /* 0x000000ffff127224 */ /* 0x000fe200078e00ff */
[----:B------:R0:W3:Y:S02]  /*03f0*/  @P1 LDG.E R28, desc[UR4][R16.64] ;  /* 0x00000004101c1981 */ /* 0x0000e4000c1e1900 */
[----:B------:R-:W-:-:S02]  /*0400*/  ISETP.LT.AND.EX P3, PT, R29, R2, !P4, P3 ;  /* 0x000000021d00720c */ /* 0x000fc40006761330 */
[----:B------:R1:W4:Y:S01]  /*0410*/  @P0 LDG.E R26, desc[UR4][R20.64] ;  /* 0x00000004141a0981 */ /* 0x000322000c1e1900 */
[----:B------:R-:W-:-:S03]  /*0420*/  @P2 LEA R24, P5, R8, R10, 0x2 ;  /* 0x0000000a08182211 */ /* 0x000fc600078a10ff */
[----:B------:R5:W4:Y:S01]  /*0430*/  @P0 LDG.E R18, desc[UR4][R14.64] ;  /* 0x000000040e120981 */ /* 0x000b22000c1e1900 */
[----:B0-----:R-:W-:Y:S01]  /*0440*/  @P2 LEA R16, P4, R8, R12, 0x2 ;  /* 0x0000000c08102211 */ /* 0x001fe200078810ff */
[----:B-1----:R-:W-:-:S03]  /*0450*/  IMAD.SHL.U32 R21, R23, 0x4, RZ ;  /* 0x0000000417157824 */ /* 0x002fc600078e00ff */
[----:B------:R-:W-:Y:S02]  /*0460*/  @P2 LEA.HI.X R17, R8, R13, R5, 0x2, P4 ;  /* 0x0000000d08112211 */ /* 0x000fe400020f1405 */
[----:B------:R-:W-:Y:S02]  /*0470*/  SHF.L.U64.HI R29, R23, 0x2, R29 ;  /* 0x00000002171d7819 */ /* 0x000fe4000001021d */
[----:B-----5:R-:W-:Y:S01]  /*0480*/  IADD3 R14, P4, R10, R21, RZ ;  /* 0x000000150a0e7210 */ /* 0x020fe20007f9e0ff */
[----:B------:R-:W-:Y:S01]  /*0490*/  IMAD.MOV.U32 R9, RZ, RZ, RZ ;  /* 0x000000ffff097224 */ /* 0x000fe200078e00ff */
[----:B------:R-:W-:Y:S01]  /*04a0*/  @P2 LEA.HI.X R25, R8, R11, R5, 0x2, P5 ;  /* 0x0000000b08192211 */ /* 0x000fe200028f1405 */
[----:B------:R-:W-:Y:S02]  /*04b0*/  IMAD.MOV.U32 R23, RZ, RZ, RZ ;  /* 0x000000ffff177224 */ /* 0x000fe400078e00ff */
[----:B------:R-:W-:Y:S01]  /*04c0*/  IMAD.X R15, R11, 0x1, R29, P4 ;  /* 0x000000010b0f7824 */ /* 0x000fe200020e061d */
[----:B------:R-:W-:Y:S01]  /*04d0*/  @P3 IADD3 R20, P4, R12, R21, RZ ;  /* 0x000000150c143210 */ /* 0x000fe20007f9e0ff */
[----:B------:R0:W5:Y:S01]  /*04e0*/  @P2 LDG.E R9, desc[UR4][R24.64] ;  /* 0x0000000418092981 */ /* 0x000162000c1e1900 */
[----:B------:R-:W-:-:S03]  /*04f0*/  IMAD.MOV.U32 R22, RZ, RZ, RZ ;  /* 0x000000ffff167224 */ /* 0x000fc600078e00ff */
[----:B------:R-:W-:Y:S01]  /*0500*/  @P3 IMAD.X R21, R13, 0x1, R29, P4 ;  /* 0x000000010d153824 */ /* 0x000fe200020e061d */
[----:B------:R-:W5:Y:S04]  /*0510*/  @P3 LDG.E R23, desc[UR4][R14.64] ;  /* 0x000000040e173981 */ /* 0x000f68000c1e1900 */
[----:B------:R1:W5:Y:S01]  /*0520*/  @P2 LDG.E R22, desc[UR4][R16.64] ;  /* 0x0000000410162981 */ /* 0x000362000c1e1900 */
[----:B0-----:R-:W-:-:S06]  /*0530*/  IMAD.MOV.U32 R24, RZ, RZ, RZ ;  /* 0x000000ffff187224 */ /* 0x001fcc00078e00ff */
[----:B------:R0:W5:Y:S01]  /*0540*/  @P3 LDG.E R24, desc[UR4][R20.64] ;  /* 0x0000000414183981 */ /* 0x000162000c1e1900 */
[----:B------:R-:W-:-:S05]  /*0550*/  IADD3 R25, P4, R3, R6, RZ ;  /* 0x0000000603197210 */ /* 0x000fca0007f9e0ff */
[----:B-1----:R-:W-:Y:S01]  /*0560*/  IMAD.X R17, RZ, RZ, R7, P4 ;  /* 0x000000ffff117224 */ /* 0x002fe200020e0607 */
[----:B------:R-:W-:-:S04]  /*0570*/  @P1 LEA R16, P4, R25, R10, 0x2 ;  /* 0x0000000a19101211 */ /* 0x000fc800078810ff */
[----:B------:R-:W-:Y:S02]  /*0580*/  @P1 LEA.HI.X R17, R25, R11, R17, 0x2, P4 ;  /* 0x0000000b19111211 */ /* 0x000fe400020f1411 */
[----:B0-----:R-:W-:Y:S01]  /*0590*/  @P2 LEA R20, P4, R8, R10, 0x2 ;  /* 0x0000000a08142211 */ /* 0x001fe200078810ff */
[----:B------:R-:W-:-:S03]  /*05a0*/  IMAD.WIDE.U32 R6, R4, 0x4, R6 ;  /* 0x0000000404067825 */ /* 0x000fc600078e0006 */
[----:B------:R-:W-:Y:S01]  /*05b0*/  @P2 LEA.HI.X R21, R8, R11, R5, 0x2, P4 ;  /* 0x0000000b08152211 */ /* 0x000fe200020f1405 */
[----:B--2---:R-:W-:-:S04]  /*05c0*/  IMAD R27, R27, UR6, RZ ;  /* 0x000000061b1b7c24 */ /* 0x004fc8000f8e02ff */
[----:B---3--:R-:W-:Y:S02]  /*05d0*/  IMAD R27, R27, R28, RZ ;  /* 0x0000001c1b1b7224 */ /* 0x008fe400078e02ff */
[----:B------:R-:W-:Y:S02]  /*05e0*/  IMAD.IADD R28, R4, 0x1, R25 ;  /* 0x00000001041c7824 */ /* 0x000fe400078e0219 */
[----:B----4-:R-:W-:-:S03]  /*05f0*/  IMAD R29, R18, UR6, RZ ;  /* 0x00000006121d7c24 */ /* 0x010fc6000f8e02ff */
[----:B------:R-:W-:Y:S01]  /*0600*/  @P0 LEA R18, P5, R28, R10, 0x2 ;  /* 0x0000000a1c120211 */ /* 0x000fe200078a10ff */
[----:B------:R-:W-:-:S03]  /*0610*/  IMAD R29, R29, R26, RZ ;  /* 0x0000001a1d1d7224 */ /* 0x000fc600078e02ff */
[----:B------:R-:W-:Y:S01]  /*0620*/  @P0 LEA.HI.X R19, R28, R11, R19, 0x2, P5 ;  /* 0x0000000b1c130211 */ /* 0x000fe200028f1413 */
[----:B------:R1:W-:Y:S01]  /*0630*/  @P1 STG.E desc[UR4][R16.64], R27 ;  /* 0x0000001b10001986 */ /* 0x0003e2000c101904 */
[----:B------:R-:W-:-:S03]  /*0640*/  ISETP.LT.U32.AND P1, PT, R6, R0, PT ;  /* 0x000000000600720c */ /* 0x000fc60003f21070 */
[----:B------:R1:W-:Y:S01]  /*0650*/  @P0 STG.E desc[UR4][R18.64], R29 ;  /* 0x0000001d12000986 */ /* 0x0003e2000c101904 */
[----:B-----5:R-:W-:Y:S02]  /*0660*/  IMAD R9, R9, UR6, RZ ;  /* 0x0000000609097c24 */ /* 0x020fe4000f8e02ff */
[----:B------:R-:W-:Y:S02]  /*0670*/  IMAD R23, R23, UR6, RZ ;  /* 0x0000000617177c24 */ /* 0x000fe4000f8e02ff */
[----:B------:R-:W-:Y:S01]  /*0680*/  IMAD R9, R9, R22, RZ ;  /* 0x0000001609097224 */ /* 0x000fe200078e02ff */
[----:B------:R-:W-:Y:S01]  /*0690*/  ISETP.GE.U32.AND P0, PT, R6, 0x10000, PT ;  /* 0x000100000600780c */ /* 0x000fe20003f06070 */
[----:B------:R-:W-:-:S03]  /*06a0*/  IMAD R23, R23, R24, RZ ;  /* 0x0000001817177224 */ /* 0x000fc600078e02ff */
[----:B------:R1:W-:Y:S04]  /*06b0*/  @P2 STG.E desc[UR4][R20.64], R9 ;  /* 0x0000000914002986 */ /* 0x0003e8000c101904 */
[----:B------:R1:W-:Y:S01]  /*06c0*/  @P3 STG.E desc[UR4][R14.64], R23 ;  /* 0x000000170e003986 */ /* 0x0003e2000c101904 */
[C---:B------:R-:W-:Y:S02]  /*06d0*/  ISETP.GE.U32.AND.EX P0, PT, R7.reuse, RZ, PT, P0 ;  /* 0x000000ff0700720c */ /* 0x040fe40003f06100 */
[----:B------:R-:W-:-:S13]  /*06e0*/  ISETP.LT.AND.EX P1, PT, R7, R2, PT, P1 ;  /* 0x000000020700720c */ /* 0x000fda0003f21310 */
[----:B-1----:R-:W-:Y:S05]  /*06f0*/  @!P0 BRA P1, `(.L_x_7583) ;  /* 0xfffffff800a88947 */ /* 0x002fea000083ffff */
[----:B------:R-:W-:Y:S05]  /*0700*/  EXIT ;  /* 0x000000000000794d */ /* 0x000fea0003800000 */
.L_x_7582:
        /* <DEDUP_REMOVED lines=9> */
.L_x_7584:
[C---:B------:R-:W-:Y:S01]  /*07a0*/  IMAD.SHL.U32 R21, R3.reuse, 0x10, RZ ;  /* 0x0000001003157824 */ /* 0x040fe200078e00ff */
[----:B------:R-:W-:-:S04]  /*07b0*/  SHF.L.U64.HI R5, R3, 0x4, R14 ;  /* 0x0000000403057819 */ /* 0x000fc8000001020e */
[-C--:B------:R-:W-:Y:S02]  /*07c0*/  IADD3 R8, P0, R10, R21.reuse, RZ ;  /* 0x000000150a087210 */ /* 0x080fe40007f1e0ff */
[----:B------:R-:W-:-:S03]  /*07d0*/  IADD3 R20, P1, R12, R21, RZ ;  /* 0x000000150c147210 */ /* 0x000fc60007f3e0ff */
[--C-:B------:R-:W-:Y:S02]  /*07e0*/  IMAD.X R9, R11, 0x1, R5.reuse, P0 ;  /* 0x000000010b097824 */ /* 0x100fe400000e0605 */
[----:B------:R-:W-:-:S03]  /*07f0*/  IMAD.X R21, R13, 0x1, R5, P1 ;  /* 0x000000010d157824 */ /* 0x000fc600008e0605 */
        /* <DEDUP_REMOVED lines=8> */
[----:B------:R-:W-:Y:S02]  /*0880*/  IMAD R6, R5, UR7, RZ ;  /* 0x0000000705067c24 */ /* 0x000fe4000f8e02ff */
[----:B------:R-:W-:Y:S02]  /*0890*/  IMAD R5, R4, UR7, RZ ;  /* 0x0000000704057c24 */ /* 0x000fe4000f8e02ff */
[----:B---3--:R-:W-:Y:S02]  /*08a0*/  IMAD R19, R19, R22, RZ ;  /* 0x0000001613137224 */ /* 0x008fe400078e02ff */
[----:B------:R-:W-:-:S02]  /*08b0*/  IMAD R16, R16, R5, RZ ;  /* 0x0000000510107224 */ /* 0x000fc400078e02ff */
[----:B------:R-:W-:Y:S02]  /*08c0*/  IMAD R18, R18, R7, RZ ;  /* 0x0000000712127224 */ /* 0x000fe400078e02ff */
[----:B------:R-:W-:Y:S02]  /*08d0*/  IMAD R17, R17, R6, RZ ;  /* 0x0000000611117224 */ /* 0x000fe400078e02ff */
[----:B------:R-:W-:-:S03]  /*08e0*/  IMAD.SHL.U32 R5, R3, 0x4, RZ ;  /* 0x0000000403057824 */ /* 0x000fc600078e00ff */
[----:B------:R0:W-:Y:S02]  /*08f0*/  STG.E.128 desc[UR4][R8.64], R16 ;  /* 0x0000001008007986 */ /* 0x0001e4000c101d04 */
[----:B------:R-:W-:Y:S02]  /*0900*/  ISETP.GE.U32.AND P0, PT, R5, R0, PT ;  /* 0x000000000500720c */ /* 0x000fe40003f06070 */
[----:B------:R-:W-:-:S04]  /*0910*/  SHF.L.U64.HI R5, R3, 0x2, R14 ;  /* 0x0000000203057819 */ /* 0x000fc8000001020e */
[----:B------:R-:W-:-:S13]  /*0920*/  ISETP.GE.AND.EX P0, PT, R5, R2, PT, P0 ;  /* 0x000000020500720c */ /* 0x000fda0003f06300 */
[----:B0-----:R-:W-:Y:S05]  /*0930*/  @!P0 BRA P1, `(.L_x_7584) ;  /* 0xfffffffc00988947 */ /* 0x001fea000083ffff */
[----:B------:R-:W-:Y:S05]  /*0940*/  EXIT ;  /* 0x000000000000794d */ /* 0x000fea0003800000 */
.L_x_7585:
        /* <DEDUP_REMOVED lines=11> */
.L_x_8166:


//--------------------- .text._ZN2at6native55_GLOBAL__N__de093ff9_22_ForeachBinaryOpList_cu_a911ec4325multi_tensor_apply_kernelINS1_18TensorListMetadataILi2EEENS1_24BinaryOpListAlphaFunctorIaLi2ELi2ELi0EEEJSt10multipliesIaEaEEEvT_T0_DpT1_ --------------------------
	.section	.text._ZN2at6native55_GLOBAL__N__de093ff9_22_ForeachBinaryOpList_cu_a911ec4325multi_tensor_apply_kernelINS1_18TensorListMetadataILi2EEENS1_24BinaryOpListAlphaFunctorIaLi2ELi2ELi0EEEJSt10multipliesIaEaEEEvT_T0_DpT1_,"ax",@progbits
	.align	128
.text._ZN2at6native55_GLOBAL__N__de093ff9_22_ForeachBinaryOpList_cu_a911ec4325multi_tensor_apply_kernelINS1_18TensorListMetadataILi2EEENS1_24BinaryOpListAlphaFunctorIaLi2ELi2ELi0EEEJSt10multipliesIaEaEEEvT_T0_DpT1_:
        .type           _ZN2at6native55_GLOBAL__N__de093ff9_22_ForeachBinaryOpList_cu_a911ec4325multi_tensor_apply_kernelINS1_18TensorListMetadataILi2EEENS1_24BinaryOpListAlphaFunctorIaLi2ELi2ELi0EEEJSt10multipliesIaEaEEEvT_T0_DpT1_,@function
        .size           _ZN2at6native55_GLOBAL__N__de093ff9_22_ForeachBinaryOpList_cu_a911ec4325multi_tensor_apply_kernelINS1_18TensorListMetadataILi2EEENS1_24BinaryOpListAlphaFunctorIaLi2ELi2ELi0EEEJSt10multipliesIaEaEEEvT_T0_DpT1_,(.L_x_8167 - _ZN2at6native55_GLOBAL__N__de093ff9_22_ForeachBinaryOpList_cu_a911ec4325multi_tensor_apply_kernelINS1_18TensorListMetadataILi2EEENS1_24BinaryOpListAlphaFunctorIaLi2ELi2ELi0EEEJSt10multipliesIaEaEEEvT_T0_DpT1_)
        .other          _ZN2at6native55_GLOBAL__N__de093ff9_22_ForeachBinaryOpList_cu_a911ec4325multi_tensor_apply_kernelINS1_18TensorListMetadataILi2EEENS1_24BinaryOpListAlphaFunctorIaLi2ELi2ELi0EEEJSt10multipliesIaEaEEEvT_T0_DpT1_,@"STO_CUDA_ENTRY STV_DEFAULT"
_ZN2at6native55_GLOBAL__N__de093ff9_22_ForeachBinaryOpList_cu_a911ec4325multi_tensor_apply_kernelINS1_18TensorListMetadataILi2EEENS1_24BinaryOpListAlphaFunctorIaLi2ELi2ELi0EEEJSt10multipliesIaEaEEEvT_T0_DpT1_:
        /* <DEDUP_REMOVED lines=29> */
.L_x_7587:
        /* <DEDUP_REMOVED lines=9> */
[----:B------:R-:W-:-:S02]  /*0260*/  ISETP.LT.U32.AND P2, PT, R20, UR12, PT ;  /* 0x0000000c14007c0c */ /* 0x000fc4000bf41070 */
[----:B------:R-:W-:Y:S02]  /*0270*/  ISETP.LT.AND.EX P0, PT, R25, UR5, !P0, P1 ;  /* 0x0000000519007c0c */ /* 0x000fe4000c701310 */
[----:B------:R-:W-:-:S04]  /*0280*/  ISETP.GE.U32.AND P1, PT, R20, 0x10000, PT ;  /* 0x000100001400780c */ /* 0x000fc80003f26070 */
[----:B------:R-:W-:-:S04]  /*0290*/  ISETP.GE.U32.AND.EX P1, PT, R23, RZ, PT, P1 ;  /* 0x000000ff1700720c */ /* 0x000fc80003f26110 */
[----:B------:R-:W-:Y:S02]  /*02a0*/  ISETP.LT.AND.EX P1, PT, R23, UR5, !P1, P2 ;  /* 0x0000000517007c0c */ /* 0x000fe4000cf21320 */
[-C--:B------:R-:W-:Y:S02]  /*02b0*/  LEA R14, P2, R12, R19.reuse, 0x1 ;  /* 0x000000130c0e7211 */ /* 0x080fe400078408ff */
[----:B------:R-:W-:Y:S02]  /*02c0*/  @P0 IADD3 R2, P3, R19, UR14, RZ ;  /* 0x0000000e13020c10 */ /* 0x000fe4000ff7e0ff */
[----:B------:R-:W-:Y:S01]  /*02d0*/  IADD3 R22, P5, R22, R19, RZ ;  /* 0x0000001316167210 */ /* 0x000fe20007fbe0ff */
[--C-:B------:R-:W-:Y:S01]  /*02e0*/  IMAD.X R13, RZ, RZ, R25.reuse, P2 ;  /* 0x000000ffff0d7224 */ /* 0x100fe200010e0619 */
[C---:B------:R-:W-:Y:S02]  /*02f0*/  ISETP.GE.U32.AND P4, PT, R14.reuse, 0x10000, PT ;  /* 0x000100000e00780c */ /* 0x040fe40003f86070 */
[----:B------:R-:W-:Y:S01]  /*0300*/  @P0 IADD3.X R3, R25, UR6, RZ, P3, !PT ;  /* 0x0000000619030c10 */ /* 0x000fe20009ffe4ff */
[----:B------:R-:W-:Y:S01]  /*0310*/  IMAD.X R24, RZ, RZ, R25, P5 ;  /* 0x000000ffff187224 */ /* 0x000fe200028e0619 */
[----:B------:R-:W-:-:S02]  /*0320*/  ISETP.LT.U32.AND P3, PT, R14, UR12, PT ;  /* 0x0000000c0e007c0c */ /* 0x000fc4000bf61070 */
[C---:B------:R-:W-:Y:S01]  /*0330*/  ISETP.GE.U32.AND.EX P4, PT, R13.reuse, RZ, PT, P4 ;  /* 0x000000ff0d00720c */ /* 0x040fe20003f86140 */
[----:B------:R0:W2:Y:S01]  /*0340*/  @P0 LDG.E.U8 R21, desc[UR10][R2.64] ;  /* 0x0000000a02150981 */ /* 0x0000a2000c1e1100 */
[----:B------:R-:W-:Y:S02]  /*0350*/  ISETP.GE.U32.AND P2, PT, R22, 0x10000, PT ;  /* 0x000100001600780c */ /* 0x000fe40003f46070 */
[----:B------:R-:W-:Y:S02]  /*0360*/  @P1 IADD3 R4, P5, R20, UR14, RZ ;  /* 0x0000000e14041c10 */ /* 0x000fe4000ffbe0ff */
[----:B------:R-:W-:Y:S02]  /*0370*/  ISETP.LT.AND.EX P3, PT, R13, UR5, !P4, P3 ;  /* 0x000000050d007c0c */ /* 0x000fe4000e761330 */
[----:B------:R-:W-:Y:S02]  /*0380*/  PRMT R15, RZ, 0x7610, R15 ;  /* 0x00007610ff0f7816 */ /* 0x000fe4000000000f */
[----:B------:R-:W-:-:S02]  /*0390*/  ISETP.LT.U32.AND P4, PT, R22, UR12, PT ;  /* 0x0000000c16007c0c */ /* 0x000fc4000bf81070 */
[C---:B------:R-:W-:Y:S02]  /*03a0*/  ISETP.GE.U32.AND.EX P2, PT, R24.reuse, RZ, PT, P2 ;  /* 0x000000ff1800720c */ /* 0x040fe40003f46120 */
[----:B------:R-:W-:Y:S02]  /*03b0*/  @P1 IADD3.X R5, R23, UR6, RZ, P5, !PT ;  /* 0x0000000617051c10 */ /* 0x000fe4000affe4ff */
[----:B------:R-:W-:Y:S02]  /*03c0*/  ISETP.LT.AND.EX P2, PT, R24, UR5, !P2, P4 ;  /* 0x0000000518007c0c */ /* 0x000fe4000d741340 */
[----:B0-----:R-:W-:Y:S01]  /*03d0*/  IADD3 R2, P4, R22, UR14, RZ ;  /* 0x0000000e16027c10 */ /* 0x001fe2000ff9e0ff */
[----:B------:R0:W3:Y:S01]  /*03e0*/  @P1 LDG.E.U8 R15, desc[UR10][R4.64] ;  /* 0x0000000a040f1981 */ /* 0x0000e2000c1e1100 */
[----:B------:R-:W-:Y:S02]  /*03f0*/  @P0 IADD3 R10, P6, R19, UR13, RZ ;  /* 0x0000000d130a0c10 */ /* 0x000fe4000ffde0ff */
[----:B------:R-:W-:-:S02]  /*0400*/  IADD3.X R3, R24, UR6, RZ, P4, !PT ;  /* 0x0000000618037c10 */ /* 0x000fc4000a7fe4ff */
[----:B------:R-:W-:Y:S02]  /*0410*/  @P1 IADD3 R6, P4, R20, UR13, RZ ;  /* 0x0000000d14061c10 */ /* 0x000fe4000ff9e0ff */
[----:B------:R-:W-:Y:S02]  /*0420*/  PRMT R18, RZ, 0x7610, R18 ;  /* 0x00007610ff127816 */ /* 0x000fe40000000012 */
[----:B------:R-:W-:Y:S02]  /*0430*/  @P3 IADD3 R8, P5, R14, UR14, RZ ;  /* 0x0000000e0e083c10 */ /* 0x000fe4000ffbe0ff */
[----:B------:R-:W-:Y:S02]  /*0440*/  @P0 IADD3.X R11, R25, UR8, RZ, P6, !PT ;  /* 0x00000008190b0c10 */ /* 0x000fe4000b7fe4ff */
[----:B------:R-:W-:Y:S02]  /*0450*/  PRMT R28, RZ, 0x7610, R28 ;  /* 0x00007610ff1c7816 */ /* 0x000fe4000000001c */
[----:B------:R-:W-:Y:S01]  /*0460*/  PRMT R26, RZ, 0x7610, R26 ;  /* 0x00007610ff1a7816 */ /* 0x000fe2000000001a */
[----:B------:R1:W4:Y:S01]  /*0470*/  @P0 LDG.E.U8 R18, desc[UR10][R10.64] ;  /* 0x0000000a0a120981 */ /* 0x000322000c1e1100 */
[----:B------:R-:W-:-:S02]  /*0480*/  PRMT R27, RZ, 0x7610, R27 ;  /* 0x00007610ff1b7816 */ /* 0x000fc4000000001b */
[----:B------:R-:W-:Y:S02]  /*0490*/  @P1 IADD3.X R7, R23, UR8, RZ, P4, !PT ;  /* 0x0000000817071c10 */ /* 0x000fe4000a7fe4ff */
[----:B------:R-:W-:Y:S01]  /*04a0*/  @P3 IADD3.X R9, R13, UR6, RZ, P5, !PT ;  /* 0x000000060d093c10 */ /* 0x000fe2000affe4ff */
[----:B------:R-:W5:Y:S01]  /*04b0*/  @P2 LDG.E.U8 R26, desc[UR10][R2.64] ;  /* 0x0000000a021a2981 */ /* 0x000f62000c1e1100 */
[----:B0-----:R-:W-:-:S03]  /*04c0*/  @P3 IADD3 R4, P4, R14, UR13, RZ ;  /* 0x0000000d0e043c10 */ /* 0x001fc6000ff9e0ff */
[----:B------:R2:W5:Y:S01]  /*04d0*/  @P1 LDG.E.U8 R28, desc[UR10][R6.64] ;  /* 0x0000000a061c1981 */ /* 0x000562000c1e1100 */
[----:B-1----:R-:W-:Y:S02]  /*04e0*/  @P2 IADD3 R10, P5, R22, UR13, RZ ;  /* 0x0000000d160a2c10 */ /* 0x002fe4000ffbe0ff */
[----:B------:R-:W-:Y:S01]  /*04f0*/  PRMT R22, RZ, 0x7610, R22 ;  /* 0x00007610ff167816 */ /* 0x000fe20000000016 */
[----:B------:R-:W5:Y:S01]  /*0500*/  @P3 LDG.E.U8 R27, desc[UR10][R8.64] ;  /* 0x0000000a081b3981 */ /* 0x000f62000c1e1100 */
[----:B------:R-:W-:Y:S02]  /*0510*/  @P3 IADD3.X R5, R13, UR8, RZ, P4, !PT ;  /* 0x000000080d053c10 */ /* 0x000fe4000a7fe4ff */
[----:B------:R-:W-:Y:S02]  /*0520*/  @P2 IADD3.X R11, R24, UR8, RZ, P5, !PT ;  /* 0x00000008180b2c10 */ /* 0x000fe4000affe4ff */
[----:B------:R-:W-:Y:S01]  /*0530*/  PRMT R24, RZ, 0x7610, R24 ;  /* 0x00007610ff187816 */ /* 0x000fe20000000018 */
[----:B------:R0:W5:Y:S05]  /*0540*/  @P3 LDG.E.U8 R22, desc[UR10][R4.64] ;  /* 0x0000000a04163981 */ /* 0x00016a000c1e1100 */
[----:B------:R1:W5:Y:S01]  /*0550*/  @P2 LDG.E.U8 R24, desc[UR10][R10.64] ;  /* 0x0000000a0a182981 */ /* 0x000362000c1e1100 */
[----:B------:R-:W-:Y:S01]  /*0560*/  ULDC.S8 UR4, c[0x0][0xe5a] ;  /* 0x0003968000047ab9 */ /* 0x000fe20000000200 */
[----:B------:R-:W-:Y:S01]  /*0570*/  @P1 IADD3 R20, P5, R20, UR14, RZ ;  /* 0x0000000e14141c10 */ /* 0x000fe2000ffbe0ff */
[----:B------:R-:W-:Y:S01]  /*0580*/  IMAD.WIDE.U32 R16, R12, 0x4, R16 ;  /* 0x000000040c107825 */ /* 0x000fe200078e0010 */
[----:B--2---:R-:W-:-:S05]  /*0590*/  PRMT R6, R21, 0x9910, RZ ;  /* 0x0000991015067816 */ /* 0x004fca00000000ff */
[----:B------:R-:W-:Y:S01]  /*05a0*/  IMAD R6, R6, UR4, RZ ;  /* 0x0000000406067c24 */ /* 0x000fe2000f8e02ff */
[----:B---3--:R-:W-:-:S05]  /*05b0*/  PRMT R7, R15, 0x9910, RZ ;  /* 0x000099100f077816 */ /* 0x008fca00000000ff */
[----:B0-----:R-:W-:Y:S01]  /*05c0*/  IMAD R4, R7, UR4, RZ ;  /* 0x0000000407047c24 */ /* 0x001fe2000f8e02ff */
[----:B------:R-:W-:-:S04]  /*05d0*/  PRMT R6, R6, 0x9910, RZ ;  /* 0x0000991006067816 */ /* 0x000fc800000000ff */
[----:B------:R-:W-:Y:S01]  /*05e0*/  PRMT R8, R4, 0x9910, RZ ;  /* 0x0000991004087816 */ /* 0x000fe200000000ff */
[----:B------:R-:W-:Y:S01]  /*05f0*/  IMAD.MOV.U32 R4, RZ, RZ, R6 ;  /* 0x000000ffff047224 */ /* 0x000fe200078e0006 */
[----:B----4-:R-:W-:-:S03]  /*0600*/  PRMT R18, R18, 0x9910, RZ ;  /* 0x0000991012127816 */ /* 0x010fc600000000ff */
[----:B------:R-:W-:Y:S01]  /*0610*/  IMAD.MOV.U32 R6, RZ, RZ, R8 ;  /* 0x000000ffff067224 */ /* 0x000fe200078e0008 */
[----:B-----5:R-:W-:Y:S01]  /*0620*/  PRMT R26, R26, 0x9910, RZ ;  /* 0x000099101a1a7816 */ /* 0x020fe200000000ff */
[----:B------:R-:W-:Y:S01]  /*0630*/  IMAD.MOV.U32 R7, RZ, RZ, R18 ;  /* 0x000000ffff077224 */ /* 0x000fe200078e0012 */
[----:B------:R-:W-:Y:S02]  /*0640*/  PRMT R9, R28, 0x9910, RZ ;  /* 0x000099101c097816 */ /* 0x000fe400000000ff */
[----:B------:R-:W-:-:S03]  /*0650*/  PRMT R5, R27, 0x9910, RZ ;  /* 0x000099101b057816 */ /* 0x000fc600000000ff */
[----:B------:R-:W-:Y:S02]  /*0660*/  IMAD R9, R9, R6, RZ ;  /* 0x0000000609097224 */ /* 0x000fe400078e02ff */
[----:B------:R-:W-:Y:S02]  /*0670*/  IMAD R6, R26, UR4, RZ ;  /* 0x000000041a067c24 */ /* 0x000fe4000f8e02ff */
[----:B------:R-:W-:Y:S01]  /*0680*/  IMAD R5, R5, UR4, RZ ;  /* 0x0000000405057c24 */ /* 0x000fe2000f8e02ff */
[----:B------:R-:W-:Y:S01]  /*0690*/  PRMT R22, R22, 0x9910, RZ ;  /* 0x0000991016167816 */ /* 0x000fe200000000ff */
[----:B------:R-:W-:Y:S01]  /*06a0*/  IMAD R7, R7, R4, RZ ;  /* 0x0000000407077224 */ /* 0x000fe200078e02ff */
[----:B------:R-:W-:Y:S02]  /*06b0*/  @P0 IADD3 R4, P4, R19, UR14, RZ ;  /* 0x0000000e13040c10 */ /* 0x000fe4000ff9e0ff */
[----:B-1----:R-:W-:Y:S02]  /*06c0*/  PRMT R11, R5, 0x9910, RZ ;  /* 0x00009910050b7816 */ /* 0x002fe400000000ff */
[----:B------:R-:W-:-:S02]  /*06d0*/  PRMT R8, R24, 0x9910, RZ ;  /* 0x0000991018087816 */ /* 0x000fc400000000ff */
[----:B------:R-:W-:Y:S01]  /*06e0*/  PRMT R15, R6, 0x9910, RZ ;  /* 0x00009910060f7816 */ /* 0x000fe200000000ff */
[----:B------:R-:W-:Y:S01]  /*06f0*/  IMAD.MOV.U32 R6, RZ, RZ, R22 ;  /* 0x000000ffff067224 */ /* 0x000fe200078e0016 */
[----:B------:R-:W-:Y:S02]  /*0700*/  @P0 IADD3.X R5, R25, UR6, RZ, P4, !PT ;  /* 0x0000000619050c10 */ /* 0x000fe4000a7fe4ff */
[----:B------:R-:W-:Y:S01]  /*0710*/  @P3 IADD3 R14, P4, R14, UR14, RZ ;  /* 0x0000000e0e0e3c10 */ /* 0x000fe2000ff9e0ff */
[----:B------:R-:W-:Y:S01]  /*0720*/  IMAD R19, R8, R15, RZ ;  /* 0x0000000f08137224 */ /* 0x000fe200078e02ff */
[----:B------:R-:W-:Y:S01]  /*0730*/  @P1 IADD3.X R21, R23, UR6, RZ, P5, !PT ;  /* 0x0000000617151c10 */ /* 0x000fe2000affe4ff */
[----:B------:R-:W-:Y:S01]  /*0740*/  IMAD R11, R6, R11, RZ ;  /* 0x0000000b060b7224 */ /* 0x000fe200078e02ff */
[----:B------:R-:W-:Y:S01]  /*0750*/  @P3 IADD3.X R15, R13, UR6, RZ, P4, !PT ;  /* 0x000000060d0f3c10 */ /* 0x000fe2000a7fe4ff */
[----:B------:R2:W-:Y:S01]  /*0760*/  @P0 STG.E.U8 desc[UR10][R4.64], R7 ;  /* 0x0000000704000986 */ /* 0x0005e2000c10110a */
[----:B------:R-:W-:-:S03]  /*0770*/  ISETP.GE.U32.AND P0, PT, R16, 0x10000, PT ;  /* 0x000100001000780c */ /* 0x000fc60003f06070 */
[----:B------:R2:W-:Y:S01]  /*0780*/  @P1 STG.E.U8 desc[UR10][R20.64], R9 ;  /* 0x0000000914001986 */ /* 0x0005e2000c10110a */
[----:B------:R-:W-:-:S03]  /*0790*/  ISETP.LT.U32.AND P1, PT, R16, UR12, PT ;  /* 0x0000000c10007c0c */ /* 0x000fc6000bf21070 */
[----:B------:R2:W-:Y:S04]  /*07a0*/  @P3 STG.E.U8 desc[UR10][R14.64], R11 ;  /* 0x0000000b0e003986 */ /* 0x0005e8000c10110a */
[----:B------:R2:W-:Y:S01]  /*07b0*/  @P2 STG.E.U8 desc[UR10][R2.64], R19 ;  /* 0x0000001302002986 */ /* 0x0005e2000c10110a */
[C---:B------:R-:W-:Y:S02]  /*07c0*/  ISETP.GE.U32.AND.EX P0, PT, R17.reuse, RZ, PT, P0 ;  /* 0x000000ff1100720c */ /* 0x040fe40003f06100 */
[----:B------:R-:W-:-:S13]  /*07d0*/  ISETP.LT.AND.EX P1, PT, R17, UR5, PT, P1 ;  /* 0x0000000511007c0c */ /* 0x000fda000bf21310 */
[----:B--2---:R-:W-:Y:S05]  /*07e0*/  @!P0 BRA P1, `(.L_x_7587) ;  /* 0xfffffff800788947 */ /* 0x004fea000083ffff */
[----:B------:R-:W-:Y:S05]  /*07f0*/  EXIT ;  /* 0x000000000000794d */ /* 0x000fea0003800000 */
.L_x_7586:
        /* <DEDUP_REMOVED lines=8> */
.L_x_7588:
        /* <DEDUP_REMOVED lines=9> */
[----:B------:R-:W-:-:S04]  /*0910*/  IADD3 R5, P0, R5, UR7, RZ ;  /* 0x0000000705057c10 */ /* 0x000fc8000ff1e0ff */
[----:B------:R-:W-:Y:S01]  /*0920*/  ISETP.LT.U32.AND P1, PT, R5, 0x4000, PT ;  /* 0x000040000500780c */ /* 0x000fe20003f21070 */
[----:B------:R-:W-:-:S05]  /*0930*/  IMAD.X R0, RZ, RZ, R0, P0 ;  /* 0x000000ffff007224 */ /* 0x000fca00000e0600 */
[----:B------:R-:W-:Y:S02]  /*0940*/  ISETP.LT.U32.AND.EX P1, PT, R0, RZ, PT, P1 ;  /* 0x000000ff0000720c */ /* 0x000fe40003f21110 */
[C---:B--2---:R-:W-:Y:S02]  /*0950*/  LOP3.LUT R4, R8.reuse, 0xff, RZ, 0xc0, !PT ;  /* 0x000000ff08047812 */ /* 0x044fe400078ec0ff */
[----:B0-----:R-:W-:-:S03]  /*0960*/  PRMT R6, R8, 0x7772, RZ ;  /* 0x0000777208067816 */ /* 0x001fc600000000ff */
[----:B------:R-:W-:Y:S02]  /*0970*/  IMAD R4, R4, UR4, RZ ;  /* 0x0000000404047c24 */ /* 0x000fe4000f8e02ff */
[----:B------:R-:W-:-:S03]  /*0980*/  IMAD R6, R6, UR4, RZ ;  /* 0x0000000406067c24 */ /* 0x000fc6000f8e02ff */
[----:B------:R-:W-:Y:S02]  /*0990*/  PRMT R11, R4, 0x9910, RZ ;  /* 0x00009910040b7816 */ /* 0x000fe400000000ff */
[C---:B------:R-:W-:Y:S02]  /*09a0*/  PRMT R4, R8.reuse, 0x7771, RZ ;  /* 0x0000777108047816 */ /* 0x040fe400000000ff */
[C---:B---3--:R-:W-:Y:S02]  /*09b0*/  LOP3.LUT R10, R9.reuse, 0xff, RZ, 0xc0, !PT ;  /* 0x000000ff090a7812 */ /* 0x048fe400078ec0ff */
[----:B------:R-:W-:Y:S01]  /*09c0*/  PRMT R8, R8, 0x7773, RZ ;  /* 0x0000777308087816 */ /* 0x000fe200000000ff */
[----:B------:R-:W-:Y:S01]  /*09d0*/  IMAD R4, R4, UR4, RZ ;  /* 0x0000000404047c24 */ /* 0x000fe2000f8e02ff */
[----:B------:R-:W-:Y:S01]  /*09e0*/  PRMT R12, R6, 0x9910, RZ ;  /* 0x00009910060c7816 */ /* 0x000fe200000000ff */
[----:B------:R-:W-:Y:S01]  /*09f0*/  IMAD R7, R10, R11, RZ ;  /* 0x0000000b0a077224 */ /* 0x000fe200078e02ff */
[----:B------:R-:W-:-:S02]  /*0a00*/  PRMT R11, R9, 0x7772, RZ ;  /* 0x00007772090b7816 */ /* 0x000fc400000000ff */
[----:B------:R-:W-:Y:S01]  /*0a10*/  PRMT R13, R4, 0x9910, RZ ;  /* 0x00009910040d7816 */ /* 0x000fe200000000ff */
[----:B------:R-:W-:Y:S01]  /*0a20*/  IMAD R4, R8, UR4, RZ ;  /* 0x0000000408047c24 */ /* 0x000fe2000f8e02ff */
[C---:B------:R-:W-:Y:S01]  /*0a30*/  PRMT R10, R9.reuse, 0x7771, RZ ;  /* 0x00007771090a7816 */ /* 0x040fe200000000ff */
[----:B------:R-:W-:Y:S01]  /*0a40*/  IMAD.MOV.U32 R6, RZ, RZ, R11 ;  /* 0x000000ffff067224 */ /* 0x000fe200078e000b */
[----:B------:R-:W-:Y:S01]  /*0a50*/  PRMT R8, R9, 0x7773, RZ ;  /* 0x0000777309087816 */ /* 0x000fe200000000ff */
[----:B------:R-:W-:Y:S01]  /*0a60*/  IMAD.MOV.U32 R11, RZ, RZ, R12 ;  /* 0x000000ffff0b7224 */ /* 0x000fe200078e000c */
[----:B------:R-:W-:Y:S01]  /*0a70*/  PRMT R9, R4, 0x9910, RZ ;  /* 0x0000991004097816 */ /* 0x000fe200000000ff */
[----:B------:R-:W-:Y:S02]  /*0a80*/  IMAD R4, R10, R13, RZ ;  /* 0x0000000d0a047224 */ /* 0x000fe400078e02ff */
[----:B------:R-:W-:-:S03]  /*0a90*/  IMAD R6, R6, R11, RZ ;  /* 0x0000000b06067224 */ /* 0x000fc600078e02ff */
[----:B------:R-:W-:Y:S01]  /*0aa0*/  PRMT R7, R4, 0x7604, R7 ;  /* 0x0000760404077816 */ /* 0x000fe20000000007 */
[----:B------:R-:W-:-:S03]  /*0ab0*/  IMAD R4, R8, R9, RZ ;  /* 0x0000000908047224 */ /* 0x000fc600078e02ff */
        /* <DEDUP_REMOVED lines=9> */
.L_x_7589:
        /* <DEDUP_REMOVED lines=11> */
.L_x_8167:


//--------------------- .text._ZN2at6native55_GLOBAL__N__de093ff9_22_ForeachBinaryOpList_cu_a911ec4325multi_tensor_apply_kernelINS1_18TensorListMetadataILi2EEENS1_24BinaryOpListAlphaFunctorIhLi2ELi2ELi0EEEJSt10multipliesIhEhEEEvT_T0_DpT1_ --------------------------
	.section	.text._ZN2at6native55_GLOBAL__N__de093ff9_22_ForeachBinaryOpList_cu_a911ec4325multi_tensor_apply_kernelINS1_18TensorListMetadataILi2EEENS1_24BinaryOpListAlphaFunctorIhLi2ELi2ELi0EEEJSt10multipliesIhEhEEEvT_T0_DpT1_,"ax",@progbits
	.align	128
.text._ZN2at6native55_GLOBAL__N__de093ff9_22_ForeachBinaryOpList_cu_a911ec4325multi_tensor_apply_kernelINS1_18TensorListMetadataILi2EEENS1_24BinaryOpListAlphaFunctorIhLi2ELi2ELi0EEEJSt10multipliesIhEhEEEvT_T0_DpT1_:
        .type           _ZN2at6native55_GLOBAL__N__de093ff9_22_ForeachBinaryOpList_cu_a911ec4325multi_tensor_apply_kernelINS1_18TensorListMetadataILi2EEENS1_24BinaryOpListAlphaFunctorIhLi2ELi2ELi0EEEJSt10multipliesIhEhEEEvT_T0_DpT1_,@function
        .size           _ZN2at6native55_GLOBAL__N__de093ff9_22_ForeachBinaryOpList_cu_a911ec4325multi_tensor_apply_kernelINS1_18TensorListMetadataILi2EEENS1_24BinaryOpListAlphaFunctorIhLi2ELi2ELi0EEEJSt10multipliesIhEhEEEvT_T0_DpT1_,(.L_x_8168 - _ZN2at6native55_GLOBAL__N__de093ff9_22_ForeachBinaryOpList_cu_a911ec4325multi_tensor_apply_kernelINS1_18TensorListMetadataILi2EEENS1_24BinaryOpListAlphaFunctorIhLi2ELi2ELi0EEEJSt10multipliesIhEhEEEvT_T0_DpT1_)
        .other          _ZN2at6native55_GLOBAL__N__de093ff9_22_ForeachBinaryOpList_cu_a911ec4325multi_tensor_apply_kernelINS1_18TensorListMetadataILi2EEENS1_24BinaryOpListAlphaFunctorIhLi2ELi2ELi0EEEJSt10multipliesIhEhEEEvT_T0_DpT1_,@"STO_CUDA_ENTRY STV_DEFAULT"
_ZN2at6native55_GLOBAL__N__de093ff9_22_ForeachBinaryOpList_cu_a911ec4325multi_tensor_apply_kernelINS1_18TensorListMetadataILi2EEENS1_24BinaryOpListAlphaFunctorIhLi2ELi2ELi0EEEJSt10multipliesIhEhEEEvT_T0_DpT1_:
        /* <DEDUP_REMOVED lines=30> */
.L_x_7591:
        /* <DEDUP_REMOVED lines=57> */
[----:B------:R-:W-:Y:S01]  /*0570*/  UPRMT UR4, UR9, 0x9910, URZ ;  /* 0x0000991009047896 */ /* 0x000fe2000800003f */
        /* <DEDUP_REMOVED lines=41> */
.L_x_7590:
        /* <DEDUP_REMOVED lines=8> */
.L_x_7592:
        /* <DEDUP_REMOVED lines=8> */
[----:B------:R-:W-:Y:S01]  /*0910*/  UPRMT UR4, UR9, 0x9910, URZ ;  /* 0x0000991009047896 */ /* 0x000fe2000800003f */
        /* <DEDUP_REMOVED lines=36> */
.L_x_7593:
        /* <DEDUP_REMOVED lines=10> */
.L_x_8168:


//--------------------- .text._ZN2at6native55_GLOBAL__N__de093ff9_22_ForeachBinaryOpList_cu_a911ec4325multi_tensor_apply_kernelINS1_18TensorListMetadataILi3EEENS1_24BinaryOpListAlphaFunctorIN3c104HalfELi3ELi2ELi2EEEJSt5minusIfEfEEEvT_T0_DpT1_ --------------------------
	.section	.text._ZN2at6native55_GLOBAL__N__de093ff9_22_ForeachBinaryOpList_cu_a911ec4325multi_tensor_apply_kernelINS1_18TensorListMetadataILi3EEENS1_24BinaryOpListAlphaFunctorIN3c104HalfELi3ELi2ELi2EEEJSt5minusIfEfEEEvT_T0_DpT1_,"ax",@progbits
	.align	128
.text._ZN2at6native55_GLOBAL__N__de093ff9_22_ForeachBinaryOpList_cu_a911ec4325multi_tensor_apply_kernelINS1_18TensorListMetadataILi3EEENS1_24BinaryOpListAlphaFunctorIN3c104HalfELi3ELi2ELi2EEEJSt5minusIfEfEEEvT_T0_DpT1_:
        .type           _ZN2at6native55_GLOBAL__N__de093ff9_22_ForeachBinaryOpList_cu_a911ec4325multi_tensor_apply_kernelINS1_18TensorListMetadataILi3EEENS1_24BinaryOpListAlphaFunctorIN3c104HalfELi3ELi2ELi2EEEJSt5minusIfEfEEEvT_T0_DpT1_,@function
        .size           _ZN2at6native55_GLOBAL__N__de093ff9_22_ForeachBinaryOpList_cu_a911ec4325multi_tensor_apply_kernelINS1_18TensorListMetadataILi3EEENS1_24BinaryOpListAlphaFunctorIN3c104HalfELi3ELi2ELi2EEEJSt5minusIfEfEEEvT_T0_DpT1_,(.L_x_8169 - _ZN2at6native55_GLOBAL__N__de093ff9_22_ForeachBinaryOpList_cu_a911ec4325multi_tensor_apply_kernelINS1_18TensorListMetadataILi3EEENS1_24BinaryOpListAlphaFunctorIN3c104HalfELi3ELi2ELi2EEEJSt5minusIfEfEEEvT_T0_DpT1_)
        .other          _ZN2at6native55_GLOBAL__N__de093ff9_22_ForeachBinaryOpList_cu_a911ec4325multi_tensor_apply_kernelINS1_18TensorListMetadataILi3EEENS1_24BinaryOpListAlphaFunctorIN3c104HalfELi3ELi2ELi2EEEJSt5minusIfEfEEEvT_T0_DpT1_,@"STO_CUDA_ENTRY STV_DEFAULT"
_ZN2at6native55_GLOBAL__N__de093ff9_22_ForeachBinaryOpList_cu_a911ec4325multi_tensor_apply_kernelINS1_18TensorListMetadataILi3EEENS1_24BinaryOpListAlphaFunctorIN3c104HalfELi3ELi2ELi2EEEJSt5minusIfEfEEEvT_T0_DpT1_:
        /* <DEDUP_REMOVED lines=32> */
.L_x_7595:
        /* <DEDUP_REMOVED lines=13> */
[----:B------:R-:W-:Y:S02]  /*02d0*/  IMAD.X R6, RZ, RZ, R20, P3 ;  /* 0x000000ffff067224 */ /* 0x000fe400018e0614 */
[----:B------:R-:W-:Y:S01]  /*02e0*/  IMAD R18, R2, 0x3, RZ ;  /* 0x0000000302127824 */ /* 0x000fe200078e02ff */
[----:B------:R-:W-:-:S02]  /*02f0*/  ISETP.LT.AND.EX P1, PT, R8, UR4, !P1, P2 ;  /* 0x0000000408007c0c */ /* 0x000fc4000cf21320 */
[----:B------:R-:W-:Y:S02]  /*0300*/  ISETP.GE.U32.AND P2, PT, R17, 0x10000, PT ;  /* 0x000100001100780c */ /* 0x000fe40003f46070 */
[----:B------:R-:W-:-:S04]  /*0310*/  @P0 LEA R12, P4, R7, UR6, 0x1 ;  /* 0x00000006070c0c11 */ /* 0x000fc8000f8808ff */
[C-C-:B------:R-:W-:Y:S02]  /*0320*/  @P0 LEA.HI.X R13, R7.reuse, UR7, R20.reuse, 0x1, P4 ;  /* 0x00000007070d0c11 */ /* 0x140fe4000a0f0c14 */
[----:B------:R-:W-:Y:S02]  /*0330*/  @P0 LEA R10, P4, R7, UR8, 0x1 ;  /* 0x00000008070a0c11 */ /* 0x000fe4000f8808ff */
[----:B------:R-:W-:Y:S01]  /*0340*/  ISETP.LT.U32.AND P3, PT, R17, UR14, PT ;  /* 0x0000000e11007c0c */ /* 0x000fe2000bf61070 */
[----:B------:R-:W2:Y:S01]  /*0350*/  @P0 LDG.E.U16 R3, desc[UR12][R12.64] ;  /* 0x0000000c0c030981 */ /* 0x000ea2000c1e1500 */
[----:B------:R-:W-:Y:S02]  /*0360*/  @P0 LEA.HI.X R11, R7, UR9, R20, 0x1, P4 ;  /* 0x00000009070b0c11 */ /* 0x000fe4000a0f0c14 */
[----:B------:R-:W-:Y:S02]  /*0370*/  ISETP.GE.U32.AND.EX P2, PT, R6, RZ, PT, P2 ;  /* 0x000000ff0600720c */ /* 0x000fe40003f46120 */
[----:B------:R-:W-:-:S02]  /*0380*/  IADD3 R18, P4, R18, R7, RZ ;  /* 0x0000000712127210 */ /* 0x000fc40007f9e0ff */
[----:B------:R-:W-:Y:S02]  /*0390*/  ISETP.LT.AND.EX P2, PT, R6, UR4, !P2, P3 ;  /* 0x0000000406007c0c */ /* 0x000fe4000d741330 */
[C---:B------:R-:W-:Y:S01]  /*03a0*/  ISETP.GE.U32.AND P3, PT, R18.reuse, 0x10000, PT ;  /* 0x000100001200780c */ /* 0x040fe20003f66070 */
[----:B------:R-:W-:Y:S01]  /*03b0*/  IMAD.X R9, RZ, RZ, R20, P4 ;  /* 0x000000ffff097224 */ /* 0x000fe200020e0614 */
[----:B------:R-:W-:Y:S02]  /*03c0*/  ISETP.LT.U32.AND P4, PT, R18, UR14, PT ;  /* 0x0000000e12007c0c */ /* 0x000fe4000bf81070 */
[----:B------:R-:W-:Y:S02]  /*03d0*/  @P1 LEA R26, P5, R21, UR6, 0x1 ;  /* 0x00000006151a1c11 */ /* 0x000fe4000f8a08ff */
[----:B------:R-:W-:Y:S02]  /*03e0*/  ISETP.GE.U32.AND.EX P3, PT, R9, RZ, PT, P3 ;  /* 0x000000ff0900720c */ /* 0x000fe40003f66130 */
[----:B------:R-:W-:-:S02]  /*03f0*/  PRMT R19, RZ, 0x7610, R19 ;  /* 0x00007610ff137816 */ /* 0x000fc40000000013 */
[----:B------:R-:W-:Y:S02]  /*0400*/  ISETP.LT.AND.EX P3, PT, R9, UR4, !P3, P4 ;  /* 0x0000000409007c0c */ /* 0x000fe4000df61340 */
[C-C-:B------:R-:W-:Y:S02]  /*0410*/  @P1 LEA.HI.X R27, R21.reuse, UR7, R8.reuse, 0x1, P5 ;  /* 0x00000007151b1c11 */ /* 0x140fe4000a8f0c08 */
[----:B------:R-:W-:Y:S01]  /*0420*/  @P1 LEA R24, P5, R21, UR8, 0x1 ;  /* 0x0000000815181c11 */ /* 0x000fe2000f8a08ff */
[----:B------:R0:W3:Y:S01]  /*0430*/  @P0 LDG.E.U16 R19, desc[UR12][R10.64] ;  /* 0x0000000c0a130981 */ /* 0x0000e2000c1e1500 */
[----:B------:R-:W-:Y:S02]  /*0440*/  @P2 LEA R22, P4, R17, UR6, 0x1 ;  /* 0x0000000611162c11 */ /* 0x000fe4000f8808ff */
[----:B------:R-:W-:Y:S02]  /*0450*/  PRMT R15, RZ, 0x7610, R15 ;  /* 0x00007610ff0f7816 */ /* 0x000fe4000000000f */
[----:B------:R-:W-:-:S02]  /*0460*/  @P1 LEA.HI.X R25, R21, UR9, R8, 0x1, P5 ;  /* 0x0000000915191c11 */ /* 0x000fc4000a8f0c08 */
[C-C-:B------:R-:W-:Y:S02]  /*0470*/  @P2 LEA.HI.X R23, R17.reuse, UR7, R6.reuse, 0x1, P4 ;  /* 0x0000000711172c11 */ /* 0x140fe4000a0f0c06 */
[----:B0-----:R-:W-:Y:S01]  /*0480*/  PRMT R11, RZ, 0x7610, R11 ;  /* 0x00007610ff0b7816 */ /* 0x001fe2000000000b */
[----:B------:R0:W4:Y:S01]  /*0490*/  @P1 LDG.E.U16 R15, desc[UR12][R26.64] ;  /* 0x0000000c1a0f1981 */ /* 0x000122000c1e1500 */
[C---:B------:R-:W-:Y:S02]  /*04a0*/  @P2 LEA R28, P5, R17.reuse, UR8, 0x1 ;  /* 0x00000008111c2c11 */ /* 0x040fe4000f8a08ff */
[----:B------:R-:W-:Y:S02]  /*04b0*/  PRMT R13, RZ, 0x7610, R13 ;  /* 0x00007610ff0d7816 */ /* 0x000fe4000000000d */
[----:B------:R-:W-:Y:S01]  /*04c0*/  @P2 LEA.HI.X R29, R17, UR9, R6, 0x1, P5 ;  /* 0x00000009111d2c11 */ /* 0x000fe2000a8f0c06 */
[----:B------:R1:W5:Y:S01]  /*04d0*/  @P2 LDG.E.U16 R11, desc[UR12][R22.64] ;  /* 0x0000000c160b2981 */ /* 0x000362000c1e1500 */
[----:B------:R-:W-:-:S02]  /*04e0*/  PRMT R10, RZ, 0x7610, R10 ;  /* 0x00007610ff0a7816 */ /* 0x000fc4000000000a */
[C---:B0-----:R-:W-:Y:S01]  /*04f0*/  @P3 LEA R26, P4, R18.reuse, UR6, 0x1 ;  /* 0x00000006121a3c11 */ /* 0x041fe2000f8808ff */
[----:B------:R0:W5:Y:S01]  /*0500*/  @P1 LDG.E.U16 R13, desc[UR12][R24.64] ;  /* 0x0000000c180d1981 */ /* 0x000162000c1e1500 */
[----:B-1----:R-:W-:-:S03]  /*0510*/  @P3 LEA R22, P5, R18, UR8, 0x1 ;  /* 0x0000000812163c11 */ /* 0x002fc6000f8a08ff */
[----:B------:R3:W5:Y:S01]  /*0520*/  @P2 LDG.E.U16 R10, desc[UR12][R28.64] ;  /* 0x0000000c1c0a2981 */ /* 0x000762000c1e1500 */
[C-C-:B------:R-:W-:Y:S02]  /*0530*/  @P3 LEA.HI.X R27, R18.reuse, UR7, R9.reuse, 0x1, P4 ;  /* 0x00000007121b3c11 */ /* 0x140fe4000a0f0c09 */
[----:B------:R-:W-:Y:S02]  /*0540*/  @P3 LEA.HI.X R23, R18, UR9, R9, 0x1, P5 ;  /* 0x0000000912173c11 */ /* 0x000fe4000a8f0c09 */
[----:B0-----:R-:W-:Y:S02]  /*0550*/  PRMT R24, RZ, 0x7610, R24 ;  /* 0x00007610ff187816 */ /* 0x001fe40000000018 */
[----:B------:R-:W-:-:S04]  /*0560*/  PRMT R25, RZ, 0x7610, R25 ;  /* 0x00007610ff197816 */ /* 0x000fc80000000019 */
[----:B------:R-:W5:Y:S04]  /*0570*/  @P3 LDG.E.U16 R24, desc[UR12][R26.64] ;  /* 0x0000000c1a183981 */ /* 0x000f68000c1e1500 */
[----:B------:R-:W5:Y:S01]  /*0580*/  @P3 LDG.E.U16 R25, desc[UR12][R22.64] ;  /* 0x0000000c16193981 */ /* 0x000f62000c1e1500 */
[----:B------:R-:W-:Y:S02]  /*0590*/  @P0 LEA R12, P4, R7, UR10, 0x1 ;  /* 0x0000000a070c0c11 */ /* 0x000fe4000f8808ff */
[----:B------:R-:W-:Y:S02]  /*05a0*/  @P2 LEA R16, P6, R17, UR10, 0x1 ;  /* 0x0000000a11102c11 */ /* 0x000fe4000f8c08ff */
[----:B------:R-:W-:Y:S02]  /*05b0*/  @P1 LEA R14, P5, R21, UR10, 0x1 ;  /* 0x0000000a150e1c11 */ /* 0x000fe4000f8a08ff */
[----:B------:R-:W-:Y:S01]  /*05c0*/  @P2 LEA.HI.X R17, R17, UR11, R6, 0x1, P6 ;  /* 0x0000000b11112c11 */ /* 0x000fe2000b0f0c06 */
[----:B------:R-:W-:-:S04]  /*05d0*/  IMAD.WIDE.U32 R4, R2, 0x4, R4 ;  /* 0x0000000402047825 */ /* 0x000fc800078e0004 */
[----:B--2---:R-:W-:Y:S02]  /*05e0*/  HADD2.F32 R3, -RZ, R3.H0_H0 ;  /* 0x20000003ff037230 */ /* 0x004fe40000004100 */
[----:B---3--:R-:W-:-:S05]  /*05f0*/  HADD2.F32 R28, -RZ, R19.H0_H0 ;  /* 0x20000013ff1c7230 */ /* 0x008fca0000004100 */
[----:B------:R-:W-:Y:S01]  /*0600*/  FFMA.FTZ R3, -R28, UR5, R3 ;  /* 0x000000051c037c23 */ /* 0x000fe20008010103 */
[----:B----4-:R-:W-:Y:S02]  /*0610*/  HADD2.F32 R19, -RZ, R15.H0_H0 ;  /* 0x2000000fff137230 */ /* 0x010fe40000004100 */
[----:B-----5:R-:W-:Y:S02]  /*0620*/  HADD2.F32 R11, -RZ, R11.H0_H0 ;  /* 0x2000000bff0b7230 */ /* 0x020fe40000004100 */
[----:B------:R-:W-:Y:S02]  /*0630*/  HADD2.F32 R29, -RZ, R13.H0_H0 ;  /* 0x2000000dff1d7230 */ /* 0x000fe40000004100 */
[----:B------:R-:W-:-:S03]  /*0640*/  HADD2.F32 R10, -RZ, R10.H0_H0 ;  /* 0x2000000aff0a7230 */ /* 0x000fc60000004100 */
[----:B------:R-:W-:Y:S01]  /*0650*/  FFMA.FTZ R19, -R29, UR5, R19 ;  /* 0x000000051d137c23 */ /* 0x000fe20008010113 */
[----:B------:R-:W-:Y:S01]  /*0660*/  @P0 LEA.HI.X R13, R7, UR11, R20, 0x1, P4 ;  /* 0x0000000b070d0c11 */ /* 0x000fe2000a0f0c14 */
[----:B------:R-:W-:Y:S01]  /*0670*/  FFMA.FTZ R10, -R10, UR5, R11 ;  /* 0x000000050a0a7c23 */ /* 0x000fe2000801010b */
[----:B------:R-:W-:Y:S02]  /*0680*/  HADD2.F32 R24, -RZ, R24.H0_H0 ;  /* 0x20000018ff187230 */ /* 0x000fe40000004100 */
[----:B------:R-:W-:Y:S01]  /*0690*/  HADD2.F32 R25, -RZ, R25.H0_H0 ;  /* 0x20000019ff197230 */ /* 0x000fe20000004100 */
[----:B------:R-:W-:Y:S02]  /*06a0*/  @P3 LEA R6, P4, R18, UR10, 0x1 ;  /* 0x0000000a12063c11 */ /* 0x000fe4000f8808ff */
[----:B------:R-:W-:Y:S02]  /*06b0*/  F2FP.F16.F32.PACK_AB R3, RZ, R3 ;  /* 0x00000003ff03723e */ /* 0x000fe400000000ff */
[----:B------:R-:W-:Y:S01]  /*06c0*/  FFMA.FTZ R24, -R25, UR5, R24 ;  /* 0x0000000519187c23 */ /* 0x000fe20008010118 */
[----:B------:R-:W-:-:S02]  /*06d0*/  @P1 LEA.HI.X R15, R21, UR11, R8, 0x1, P5 ;  /* 0x0000000b150f1c11 */ /* 0x000fc4000a8f0c08 */
        /* <DEDUP_REMOVED lines=14> */
.L_x_7594:
        /* <DEDUP_REMOVED lines=9> */
.L_x_7596:
        /* <DEDUP_REMOVED lines=9> */
[----:B------:R-:W-:Y:S01]  /*08e0*/  HADD2.F32 R8, -RZ, R4.H1_H1 ;  /* 0x30000004ff087230 */ /* 0x000fe20000004100 */
[----:B------:R-:W-:Y:S01]  /*08f0*/  IADD3 R4, P0, R14, UR10, RZ ;  /* 0x0000000a0e047c10 */ /* 0x000fe2000ff1e0ff */
[--C-:B---3--:R-:W-:Y:S02]  /*0900*/  HADD2.F32 R9, -RZ, R6.reuse.H0_H0 ;  /* 0x20000006ff097230 */ /* 0x108fe40000004100 */
[----:B------:R-:W-:-:S02]  /*0910*/  HADD2.F32 R11, -RZ, R6.H1_H1 ;  /* 0x30000006ff0b7230 */ /* 0x000fc40000004100 */
[--C-:B------:R-:W-:Y:S02]  /*0920*/  HADD2.F32 R10, -RZ, R5.reuse.H0_H0 ;  /* 0x20000005ff0a7230 */ /* 0x100fe40000004100 */
[----:B------:R-:W-:Y:S01]  /*0930*/  FFMA.FTZ R2, -R9, UR15, R2 ;  /* 0x0000000f09027c23 */ /* 0x000fe20008010102 */
[----:B------:R-:W-:Y:S02]  /*0940*/  HADD2.F32 R12, -RZ, R5.H1_H1 ;  /* 0x30000005ff0c7230 */ /* 0x000fe40000004100 */
[----:B------:R-:W-:Y:S01]  /*0950*/  FFMA.FTZ R11, -R11, UR15, R8 ;  /* 0x0000000f0b0b7c23 */ /* 0x000fe20008010108 */
[--C-:B------:R-:W-:Y:S01]  /*0960*/  HADD2.F32 R13, -RZ, R7.reuse.H0_H0 ;  /* 0x20000007ff0d7230 */ /* 0x100fe20000004100 */
[----:B------:R-:W-:Y:S01]  /*0970*/  IADD3.X R5, R16, UR11, RZ, P0, !PT ;  /* 0x0000000b10057c10 */ /* 0x000fe200087fe4ff */
[----:B------:R-:W-:Y:S01]  /*0980*/  HADD2.F32 R15, -RZ, R7.H1_H1 ;  /* 0x30000007ff0f7230 */ /* 0x000fe20000004100 */
[----:B------:R-:W-:Y:S02]  /*0990*/  IADD3 R3, P0, R3, UR5, RZ ;  /* 0x0000000503037c10 */ /* 0x000fe4000ff1e0ff */
[----:B------:R-:W-:Y:S01]  /*09a0*/  FFMA.FTZ R10, -R13, UR15, R10 ;  /* 0x0000000f0d0a7c23 */ /* 0x000fe2000801010a */
[----:B------:R-:W-:Y:S01]  /*09b0*/  F2FP.F16.F32.PACK_AB R14, R11, R2 ;  /* 0x000000020b0e723e */ /* 0x000fe200000000ff */
[----:B------:R-:W-:Y:S01]  /*09c0*/  FFMA.FTZ R15, -R15, UR15, R12 ;  /* 0x0000000f0f0f7c23 */ /* 0x000fe2000801010c */
[C---:B------:R-:W-:Y:S01]  /*09d0*/  IMAD.SHL.U32 R2, R3.reuse, 0x4, RZ ;  /* 0x0000000403027824 */ /* 0x040fe200078e00ff */
[----:B------:R-:W-:Y:S01]  /*09e0*/  ISETP.LT.U32.AND P1, PT, R3, 0x4000, PT ;  /* 0x000040000300780c */ /* 0x000fe20003f21070 */
[----:B------:R-:W-:-:S02]  /*09f0*/  IMAD.X R0, RZ, RZ, R0, P0 ;  /* 0x000000ffff007224 */ /* 0x000fc400000e0600 */
[----:B------:R-:W-:Y:S02]  /*0a00*/  F2FP.F16.F32.PACK_AB R15, R15, R10 ;  /* 0x0000000a0f0f723e */ /* 0x000fe400000000ff */
[----:B------:R-:W-:Y:S02]  /*0a10*/  ISETP.GE.U32.AND P0, PT, R2, UR14, PT ;  /* 0x0000000e02007c0c */ /* 0x000fe4000bf06070 */
[----:B------:R-:W-:Y:S01]  /*0a20*/  SHF.L.U64.HI R2, R3, 0x2, R0 ;  /* 0x0000000203027819 */ /* 0x000fe20000010200 */
[----:B------:R0:W-:Y:S01]  /*0a30*/  STG.E.64 desc[UR12][R4.64], R14 ;  /* 0x0000000e04007986 */ /* 0x0001e2000c101b0c */
[----:B------:R-:W-:Y:S02]  /*0a40*/  ISETP.LT.U32.AND.EX P1, PT, R0, RZ, PT, P1 ;  /* 0x000000ff0000720c */ /* 0x000fe40003f21110 */
[----:B------:R-:W-:-:S13]  /*0a50*/  ISETP.GE.AND.EX P0, PT, R2, UR4, PT, P0 ;  /* 0x0000000402007c0c */ /* 0x000fda000bf06300 */
[----:B0-----:R-:W-:Y:S05]  /*0a60*/  @!P0 BRA P1, `(.L_x_7596) ;  /* 0xfffffffc00788947 */ /* 0x001fea000083ffff */
[----:B------:R-:W-:Y:S05]  /*0a70*/  EXIT ;  /* 0x000000000000794d */ /* 0x000fea0003800000 */
.L_x_7597:
        /* <DEDUP_REMOVED lines=16> */
.L_x_8169:


//--------------------- .text._ZN2at6native55_GLOBAL__N__de093ff9_22_ForeachBinaryOpList_cu_a911ec4325multi_tensor_apply_kernelINS1_18TensorListMetadataILi3EEENS1_24BinaryOpListAlphaFunctorIN3c108BFloat16ELi3ELi2ELi2EEEJSt5minusIfEfEEEvT_T0_DpT1_ --------------------------
	.section	.text._ZN2at6native55_GLOBAL__N__de093ff9_22_ForeachBinaryOpList_cu_a911ec4325multi_tensor_apply_kernelINS1_18TensorListMetadataILi3EEENS1_24BinaryOpListAlphaFunctorIN3c108BFloat16ELi3ELi2ELi2EEEJSt5minusIfEfEEEvT_T0_DpT1_,"ax",@progbits
	.align	128
.text._ZN2at6native55_GLOBAL__N__de093ff9_22_ForeachBinaryOpList_cu_a911ec4325multi_tensor_apply_kernelINS1_18TensorListMetadataILi3EEENS1_24BinaryOpListAlphaFunctorIN3c108BFloat16ELi3ELi2ELi2EEEJSt5minusIfEfEEEvT_T0_DpT1_:
        .type           _ZN2at6native55_GLOBAL__N__de093ff9_22_ForeachBinaryOpList_cu_a911ec4325multi_tensor_apply_kernelINS1_18TensorListMetadataILi3EEENS1_24BinaryOpListAlphaFunctorIN3c108BFloat16ELi3ELi2ELi2EEEJSt5minusIfEfEEEvT_T0_DpT1_,@function
        .size           _ZN2at6native55_GLOBAL__N__de093ff9_22_ForeachBinaryOpList_cu_a911ec4325multi_tensor_apply_kernelINS1_18TensorListMetadataILi3EEENS1_24BinaryOpListAlphaFunctorIN3c108BFloat16ELi3ELi2ELi2EEEJSt5minusIfEfEEEvT_T0_DpT1_,(.L_x_8170 - _ZN2at6native55_GLOBAL__N__de093ff9_22_ForeachBinaryOpList_cu_a911ec4325multi_tensor_apply_kernelINS1_18TensorListMetadataILi3EEENS1_24BinaryOpListAlphaFunctorIN3c108BFloat16ELi3ELi2ELi2EEEJSt5minusIfEfEEEvT_T0_DpT1_)
        .other          _ZN2at6native55_GLOBAL__N__de093ff9_22_ForeachBinaryOpList_cu_a911ec4325multi_tensor_apply_kernelINS1_18TensorListMetadataILi3EEENS1_24BinaryOpListAlphaFunctorIN3c108BFloat16ELi3ELi2ELi2EEEJSt5minusIfEfEEEvT_T0_DpT1_,@"STO_CUDA_ENTRY STV_DEFAULT"
_ZN2at6native55_GLOBAL__N__de093ff9_22_ForeachBinaryOpList_cu_a911ec4325multi_tensor_apply_kernelINS1_18TensorListMetadataILi3EEENS1_24BinaryOpListAlphaFunctorIN3c108BFloat16ELi3ELi2ELi2EEEJSt5minusIfEfEEEvT_T0_DpT1_:
        /* <DEDUP_REMOVED lines=32> */
.L_x_7599:
        /* <DEDUP_REMOVED lines=62> */
[----:B--2---:R-:W-:Y:S02]  /*05e0*/  IMAD.U32 R3, R3, 0x10000, RZ ;  /* 0x0001000003037824 */ /* 0x004fe400078e00ff */
[----:B---3--:R-:W-:-:S04]  /*05f0*/  IMAD.U32 R28, R19, 0x10000, RZ ;  /* 0x00010000131c7824 */ /* 0x008fc800078e00ff */
[----:B------:R-:W-:Y:S01]  /*0600*/  FFMA.FTZ R3, -R28, UR5, R3 ;  /* 0x000000051c037c23 */ /* 0x000fe20008010103 */
[----:B----4-:R-:W-:Y:S02]  /*0610*/  IMAD.U32 R19, R15, 0x10000, RZ ;  /* 0x000100000f137824 */ /* 0x010fe400078e00ff */
[----:B-----5:R-:W-:Y:S02]  /*0620*/  IMAD.U32 R11, R11, 0x10000, RZ ;  /* 0x000100000b0b7824 */ /* 0x020fe400078e00ff */
[----:B------:R-:W-:Y:S01]  /*0630*/  IMAD.U32 R29, R13, 0x10000, RZ ;  /* 0x000100000d1d7824 */ /* 0x000fe200078e00ff */
[----:B------:R-:W-:Y:S01]  /*0640*/  @P0 LEA.HI.X R13, R7, UR11, R20, 0x1, P4 ;  /* 0x0000000b070d0c11 */ /* 0x000fe2000a0f0c14 */
[----:B------:R-:W-:Y:S02]  /*0650*/  IMAD.U32 R10, R10, 0x10000, RZ ;  /* 0x000100000a0a7824 */ /* 0x000fe400078e00ff */
[----:B------:R-:W-:Y:S01]  /*0660*/  FFMA.FTZ R19, -R29, UR5, R19 ;  /* 0x000000051d137c23 */ /* 0x000fe20008010113 */
[----:B------:R-:W-:Y:S01]  /*0670*/  @P3 LEA R6, P4, R18, UR10, 0x1 ;  /* 0x0000000a12063c11 */ /* 0x000fe2000f8808ff */
[----:B------:R-:W-:Y:S01]  /*0680*/  FFMA.FTZ R10, -R10, UR5, R11 ;  /* 0x000000050a0a7c23 */ /* 0x000fe2000801010b */
[----:B------:R-:W-:Y:S01]  /*0690*/  F2FP.BF16.F32.PACK_AB R3, RZ, R3 ;  /* 0x00000003ff03723e */ /* 0x000fe200000010ff */
[----:B------:R-:W-:-:S02]  /*06a0*/  IMAD.U32 R24, R24, 0x10000, RZ ;  /* 0x0001000018187824 */ /* 0x000fc400078e00ff */
[----:B------:R-:W-:Y:S01]  /*06b0*/  IMAD.U32 R25, R25, 0x10000, RZ ;  /* 0x0001000019197824 */ /* 0x000fe200078e00ff */
[----:B------:R-:W-:-:S03]  /*06c0*/  @P1 LEA.HI.X R15, R21, UR11, R8, 0x1, P5 ;  /* 0x0000000b150f1c11 */ /* 0x000fc6000a8f0c08 */
[----:B------:R-:W-:Y:S01]  /*06d0*/  FFMA.FTZ R24, -R25, UR5, R24 ;  /* 0x0000000519187c23 */ /* 0x000fe20008010118 */
        /* <DEDUP_REMOVED lines=14> */
.L_x_7598:
        /* <DEDUP_REMOVED lines=9> */
.L_x_7600:
        /* <DEDUP_REMOVED lines=12> */
[----:B---3--:R-:W-:Y:S01]  /*0910*/  PRMT R10, R7, 0x7632, R10 ;  /* 0x00007632070a7816 */ /* 0x008fe2000000000a */
[----:B------:R-:W-:Y:S01]  /*0920*/  IMAD.U32 R8, R8, 0x10000, RZ ;  /* 0x0001000008087824 */ /* 0x000fe200078e00ff */
[C---:B------:R-:W-:Y:S01]  /*0930*/  PRMT R9, R6.reuse, 0x7632, R9 ;  /* 0x0000763206097816 */ /* 0x040fe20000000009 */
[----:B------:R-:W-:Y:S01]  /*0940*/  IMAD.U32 R12, R6, 0x10000, RZ ;  /* 0x00010000060c7824 */ /* 0x000fe200078e00ff */
[----:B------:R-:W-:Y:S01]  /*0950*/  IADD3 R4, P0, R16, UR10, RZ ;  /* 0x0000000a10047c10 */ /* 0x000fe2000ff1e0ff */
[----:B------:R-:W-:-:S02]  /*0960*/  IMAD.U32 R5, R10, 0x10000, RZ ;  /* 0x000100000a057824 */ /* 0x000fc400078e00ff */
[----:B------:R-:W-:Y:S02]  /*0970*/  IMAD.U32 R2, R2, 0x10000, RZ ;  /* 0x0001000002027824 */ /* 0x000fe400078e00ff */
[----:B------:R-:W-:Y:S01]  /*0980*/  FFMA.FTZ R11, -R12, UR15, R11 ;  /* 0x0000000f0c0b7c23 */ /* 0x000fe2000801010b */
[----:B------:R-:W-:Y:S02]  /*0990*/  IMAD.U32 R9, R9, 0x10000, RZ ;  /* 0x0001000009097824 */ /* 0x000fe400078e00ff */
[----:B------:R-:W-:Y:S01]  /*09a0*/  FFMA.FTZ R8, -R5, UR15, R8 ;  /* 0x0000000f05087c23 */ /* 0x000fe20008010108 */
[----:B------:R-:W-:Y:S01]  /*09b0*/  IMAD.U32 R14, R7, 0x10000, RZ ;  /* 0x00010000070e7824 */ /* 0x000fe200078e00ff */
[----:B------:R-:W-:Y:S01]  /*09c0*/  IADD3.X R5, R15, UR11, RZ, P0, !PT ;  /* 0x0000000b0f057c10 */ /* 0x000fe200087fe4ff */
[----:B------:R-:W-:Y:S01]  /*09d0*/  FFMA.FTZ R2, -R9, UR15, R2 ;  /* 0x0000000f09027c23 */ /* 0x000fe20008010102 */
[----:B------:R-:W-:Y:S01]  /*09e0*/  IADD3 R0, P0, R0, UR5, RZ ;  /* 0x0000000500007c10 */ /* 0x000fe2000ff1e0ff */
[----:B------:R-:W-:-:S03]  /*09f0*/  FFMA.FTZ R13, -R14, UR15, R13 ;  /* 0x0000000f0e0d7c23 */ /* 0x000fc6000801010d */
[----:B------:R-:W-:Y:S01]  /*0a00*/  F2FP.BF16.F32.PACK_AB R12, R2, R11 ;  /* 0x0000000b020c723e */ /* 0x000fe200000010ff */
[----:B------:R-:W-:Y:S01]  /*0a10*/  IMAD.SHL.U32 R2, R0, 0x4, RZ ;  /* 0x0000000400027824 */ /* 0x000fe200078e00ff */
[----:B------:R-:W-:Y:S01]  /*0a20*/  F2FP.BF16.F32.PACK_AB R13, R8, R13 ;  /* 0x0000000d080d723e */ /* 0x000fe200000010ff */
        /* <DEDUP_REMOVED lines=9> */
.L_x_7601:
        /* <DEDUP_REMOVED lines=12> */
.L_x_8170:


//--------------------- .text._ZN2at6native55_GLOBAL__N__de093ff9_22_ForeachBinaryOpList_cu_a911ec4325multi_tensor_apply_kernelINS1_18TensorListMetadataILi3EEENS1_24BinaryOpListAlphaFunctorIbLi3ELi2ELi2EEEJSt5minusIbEbEEEvT_T0_DpT1_ --------------------------
	.section	.text._ZN2at6native55_GLOBAL__N__de093ff9_22_ForeachBinaryOpList_cu_a911ec4325multi_tensor_apply_kernelINS1_18TensorListMetadataILi3EEENS1_24BinaryOpListAlphaFunctorIbLi3ELi2ELi2EEEJSt5minusIbEbEEEvT_T0_DpT1_,"ax",@progbits
	.align	128
.text._ZN2at6native55_GLOBAL__N__de093ff9_22_ForeachBinaryOpList_cu_a911ec4325multi_tensor_apply_kernelINS1_18TensorListMetadataILi3EEENS1_24BinaryOpListAlphaFunctorIbLi3ELi2ELi2EEEJSt5minusIbEbEEEvT_T0_DpT1_:
        .type           _ZN2at6native55_GLOBAL__N__de093ff9_22_ForeachBinaryOpList_cu_a911ec4325multi_tensor_apply_kernelINS1_18TensorListMetadataILi3EEENS1_24BinaryOpListAlphaFunctorIbLi3ELi2ELi2EEEJSt5minusIbEbEEEvT_T0_DpT1_,@function
        .size           _ZN2at6native55_GLOBAL__N__de093ff9_22_ForeachBinaryOpList_cu_a911ec4325multi_tensor_apply_kernelINS1_18TensorListMetadataILi3EEENS1_24BinaryOpListAlphaFunctorIbLi3ELi2ELi2EEEJSt5minusIbEbEEEvT_T0_DpT1_,(.L_x_8171 - _ZN2at6native55_GLOBAL__N__de093ff9_22_ForeachBinaryOpList_cu_a911ec4325multi_tensor_apply_kernelINS1_18TensorListMetadataILi3EEENS1_24BinaryOpListAlphaFunctorIbLi3ELi2ELi2EEEJSt5minusIbEbEEEvT_T0_DpT1_)
        .other          _ZN2at6native55_GLOBAL__N__de093ff9_22_ForeachBinaryOpList_cu_a911ec4325multi_tensor_apply_kernelINS1_18TensorListMetadataILi3EEENS1_24BinaryOpListAlphaFunctorIbLi3ELi2ELi2EEEJSt5minusIbEbEEEvT_T0_DpT1_,@"STO_CUDA_ENTRY STV_DEFAULT"
_ZN2at6native55_GLOBAL__N__de093ff9_22_ForeachBinaryOpList_cu_a911ec4325multi_tensor_apply_kernelINS1_18TensorListMetadataILi3EEENS1_24BinaryOpListAlphaFunctorIbLi3ELi2ELi2EEEJSt5minusIbEbEEEvT_T0_DpT1_:
        /* <DEDUP_REMOVED lines=32> */
.L_x_7603:
        /* <DEDUP_REMOVED lines=97> */
.L_x_7602:
        /* <DEDUP_REMOVED lines=10> */
.L_x_7604:
        /* <DEDUP_REMOVED lines=18> */
[----:B------:R-:W-:Y:S02]  /*09d0*/  ISETP.NE.XOR P1, PT, R0, RZ, P1 ;  /* 0x000000ff0000720c */ /* 0x000fe40000f25a70 */
[----:B------:R-:W-:-:S02]  /*09e0*/  ISETP.NE.XOR P2, PT, R4, RZ, P2 ;  /* 0x000000ff0400720c */ /* 0x000fc40001745a70 */
[----:B------:R-:W-:Y:S02]  /*09f0*/  ISETP.NE.AND P0, PT, R6, RZ, P4 ;  /* 0x000000ff0600720c */ /* 0x000fe40002705270 */
[----:B------:R-:W-:Y:S02]  /*0a00*/  PRMT R0, R2, 0x7773, RZ ;  /* 0x0000777302007816 */ /* 0x000fe400000000ff */
[----:B------:R-:W-:Y:S02]  /*0a10*/  ISETP.NE.XOR P3, PT, R5, RZ, P3 ;  /* 0x000000ff0500720c */ /* 0x000fe40001f65a70 */
[----:B------:R-:W-:Y:S02]  /*0a20*/  SEL R2, RZ, 0x1, !P1 ;  /* 0x00000001ff027807 */ /* 0x000fe40004800000 */
[----:B------:R-:W-:Y:S02]  /*0a30*/  SEL R3, RZ, 0x1, !P2 ;  /* 0x00000001ff037807 */ /* 0x000fe40005000000 */
[----:B------:R-:W-:-:S02]  /*0a40*/  ISETP.NE.XOR P0, PT, R0, RZ, P0 ;  /* 0x000000ff0000720c */ /* 0x000fc40000705a70 */
        /* <DEDUP_REMOVED lines=18> */
.L_x_7605:
        /* <DEDUP_REMOVED lines=9> */
.L_x_8171:


//--------------------- .text._ZN2at6native55_GLOBAL__N__de093ff9_22_ForeachBinaryOpList_cu_a911ec4325multi_tensor_apply_kernelINS1_18TensorListMetadataILi3EEENS1_24BinaryOpListAlphaFunctorIN3c107complexIfEELi3ELi2ELi2EEEJSt5minusIS8_ES8_EEEvT_T0_DpT1_ --------------------------
	.section	.text._ZN2at6native55_GLOBAL__N__de093ff9_22_ForeachBinaryOpList_cu_a911ec4325multi_tensor_apply_kernelINS1_18TensorListMetadataILi3EEENS1_24BinaryOpListAlphaFunctorIN3c107complexIfEELi3ELi2ELi2EEEJSt5minusIS8_ES8_EEEvT_T0_DpT1_,"ax",@progbits
	.align	128
.text._ZN2at6native55_GLOBAL__N__de093ff9_22_ForeachBinaryOpList_cu_a911ec4325multi_tensor_apply_kernelINS1_18TensorListMetadataILi3EEENS1_24BinaryOpListAlphaFunctorIN3c107complexIfEELi3ELi2ELi2EEEJSt5minusIS8_ES8_EEEvT_T0_DpT1_:
        .type           _ZN2at6native55_GLOBAL__N__de093ff9_22_ForeachBinaryOpList_cu_a911ec4325multi_tensor_apply_kernelINS1_18TensorListMetadataILi3EEENS1_24BinaryOpListAlphaFunctorIN3c107complexIfEELi3ELi2ELi2EEEJSt5minusIS8_ES8_EEEvT_T0_DpT1_,@function
        .size           _ZN2at6native55_GLOBAL__N__de093ff9_22_ForeachBinaryOpList_cu_a911ec4325multi_tensor_apply_kernelINS1_18TensorListMetadataILi3EEENS1_24BinaryOpListAlphaFunctorIN3c107complexIfEELi3ELi2ELi2EEEJSt5minusIS8_ES8_EEEvT_T0_DpT1_,(.L_x_8172 - _ZN2at6native55_GLOBAL__N__de093ff9_22_ForeachBinaryOpList_cu_a911ec4325multi_tensor_apply_kernelINS1_18TensorListMetadataILi3EEENS1_24BinaryOpListAlphaFunctorIN3c107complexIfEELi3ELi2ELi2EEEJSt5minusIS8_ES8_EEEvT_T0_DpT1_)
        .other          _ZN2at6native55_GLOBAL__N__de093ff9_22_ForeachBinaryOpList_cu_a911ec4325multi_tensor_apply_kernelINS1_18TensorListMetadataILi3EEENS1_24BinaryOpListAlphaFunctorIN3c107complexIfEELi3ELi2ELi2EEEJSt5minusIS8_ES8_EEEvT_T0_DpT1_,@"STO_CUDA_ENTRY STV_DEFAULT"
_ZN2at6native55_GLOBAL__N__de093ff9_22_ForeachBinaryOpList_cu_a911ec4325multi_tensor_apply_kernelINS1_18TensorListMetadataILi3EEENS1_24BinaryOpListAlphaFunctorIN3c107complexIfEELi3ELi2ELi2EEEJSt5minusIS8_ES8_EEEvT_T0_DpT1_:
        /* <DEDUP_REMOVED lines=33> */
.L_x_7607:
        /* <DEDUP_REMOVED lines=12> */
[C-C-:B------:R-:W-:Y:S02]  /*02d0*/  @P0 LEA.HI.X R5, R24.reuse, UR7, R21.reuse, 0x3, P1 ;  /* 0x0000000718050c11 */ /* 0x140fe400088f1c15 */
[----:B------:R-:W-:Y:S01]  /*02e0*/  IADD3 R6, P1, R24, UR13, RZ ;  /* 0x0000000d18067c10 */ /* 0x000fe2000ff3e0ff */
[----:B------:R-:W-:Y:S02]  /*02f0*/  IMAD.U32 R9, RZ, RZ, UR13 ;  /* 0x0000000dff097e24 */ /* 0x000fe4000f8e00ff */
[----:B------:R-:W-:Y:S01]  /*0300*/  IMAD.U32 R8, RZ, RZ, UR13 ;  /* 0x0000000dff087e24 */ /* 0x000fe2000f8e00ff */
[C---:B------:R-:W-:Y:S01]  /*0310*/  ISETP.GE.U32.AND P2, PT, R6.reuse, 0x10000, PT ;  /* 0x000100000600780c */ /* 0x040fe20003f46070 */
[----:B------:R-:W-:Y:S01]  /*0320*/  IMAD.X R7, RZ, RZ, R21, P1 ;  /* 0x000000ffff077224 */ /* 0x000fe200008e0615 */
[----:B------:R-:W-:Y:S01]  /*0330*/  ISETP.LT.U32.AND P1, PT, R6, UR16, PT ;  /* 0x0000001006007c0c */ /* 0x000fe2000bf21070 */
[----:B------:R1:W3:Y:S01]  /*0340*/  @P0 LDG.E.64 R22, desc[UR14][R4.64] ;  /* 0x0000000e04160981 */ /* 0x0002e2000c1e1b00 */
[----:B0-----:R-:W-:-:S02]  /*0350*/  LEA R2, P3, R9, R24, 0x1 ;  /* 0x0000001809027211 */ /* 0x001fc400078608ff */
[----:B------:R-:W-:Y:S02]  /*0360*/  CS2R R12, SRZ ;  /* 0x00000000000c7805 */ /* 0x000fe4000001ff00 */
[C---:B------:R-:W-:Y:S02]  /*0370*/  ISETP.GE.U32.AND.EX P2, PT, R7.reuse, RZ, PT, P2 ;  /* 0x000000ff0700720c */ /* 0x040fe40003f46120 */
[----:B------:R-:W-:Y:S01]  /*0380*/  CS2R R16, SRZ ;  /* 0x0000000000107805 */ /* 0x000fe2000001ff00 */
[----:B------:R-:W-:Y:S01]  /*0390*/  IMAD.X R3, RZ, RZ, R21, P3 ;  /* 0x000000ffff037224 */ /* 0x000fe200018e0615 */
[----:B------:R-:W-:Y:S02]  /*03a0*/  ISETP.LT.AND.EX P2, PT, R7, UR12, !P2, P1 ;  /* 0x0000000c07007c0c */ /* 0x000fe4000d741310 */
[----:B------:R-:W-:Y:S01]  /*03b0*/  ISETP.GE.U32.AND P1, PT, R2, 0x10000, PT ;  /* 0x000100000200780c */ /* 0x000fe20003f26070 */
[----:B-1----:R-:W-:Y:S01]  /*03c0*/  IMAD R5, R8, 0x3, RZ ;  /* 0x0000000308057824 */ /* 0x002fe200078e02ff */
[----:B------:R-:W-:-:S02]  /*03d0*/  ISETP.LT.U32.AND P3, PT, R2, UR16, PT ;  /* 0x0000001002007c0c */ /* 0x000fc4000bf61070 */
[----:B------:R-:W-:Y:S02]  /*03e0*/  ISETP.GE.U32.AND.EX P1, PT, R3, RZ, PT, P1 ;  /* 0x000000ff0300720c */ /* 0x000fe40003f26110 */
[----:B------:R-:W-:Y:S02]  /*03f0*/  IADD3 R4, P5, R5, R24, RZ ;  /* 0x0000001805047210 */ /* 0x000fe40007fbe0ff */
[----:B------:R-:W-:Y:S02]  /*0400*/  ISETP.LT.AND.EX P1, PT, R3, UR12, !P1, P3 ;  /* 0x0000000c03007c0c */ /* 0x000fe4000cf21330 */
[----:B------:R-:W-:Y:S01]  /*0410*/  ISETP.GE.U32.AND P3, PT, R4, 0x10000, PT ;  /* 0x000100000400780c */ /* 0x000fe20003f66070 */
[----:B------:R-:W-:Y:S01]  /*0420*/  IMAD.X R5, RZ, RZ, R21, P5 ;  /* 0x000000ffff057224 */ /* 0x000fe200028e0615 */
[C---:B------:R-:W-:Y:S02]  /*0430*/  @P2 LEA R10, P4, R6.reuse, UR6, 0x3 ;  /* 0x00000006060a2c11 */ /* 0x040fe4000f8818ff */
[----:B------:R-:W-:-:S02]  /*0440*/  @P2 LEA R8, P5, R6, UR8, 0x3 ;  /* 0x0000000806082c11 */ /* 0x000fc4000f8a18ff */
[--C-:B------:R-:W-:Y:S02]  /*0450*/  @P2 LEA.HI.X R11, R6, UR7, R7.reuse, 0x3, P4 ;  /* 0x00000007060b2c11 */ /* 0x100fe4000a0f1c07 */
[----:B------:R-:W-:Y:S02]  /*0460*/  ISETP.LT.U32.AND P4, PT, R4, UR16, PT ;  /* 0x0000001004007c0c */ /* 0x000fe4000bf81070 */
[C---:B------:R-:W-:Y:S01]  /*0470*/  ISETP.GE.U32.AND.EX P3, PT, R5.reuse, RZ, PT, P3 ;  /* 0x000000ff0500720c */ /* 0x040fe20003f66130 */
[----:B------:R0:W4:Y:S01]  /*0480*/  @P2 LDG.E.64 R12, desc[UR14][R10.64] ;  /* 0x0000000e0a0c2981 */ /* 0x000122000c1e1b00 */
[----:B------:R-:W-:Y:S02]  /*0490*/  @P2 LEA.HI.X R9, R6, UR9, R7, 0x3, P5 ;  /* 0x0000000906092c11 */ /* 0x000fe4000a8f1c07 */
[----:B------:R-:W-:Y:S02]  /*04a0*/  ISETP.LT.AND.EX P4, PT, R5, UR12, !P3, P4 ;  /* 0x0000000c05007c0c */ /* 0x000fe4000df81340 */
[----:B------:R-:W-:-:S02]  /*04b0*/  @P1 LEA R28, P3, R2, UR6, 0x3 ;  /* 0x00000006021c1c11 */ /* 0x000fc4000f8618ff */
[----:B------:R-:W-:Y:S02]  /*04c0*/  CS2R R14, SRZ ;  /* 0x00000000000e7805 */ /* 0x000fe4000001ff00 */
[----:B0-----:R-:W-:Y:S02]  /*04d0*/  CS2R R10, SRZ ;  /* 0x00000000000a7805 */ /* 0x001fe4000001ff00 */
[C---:B------:R-:W-:Y:S01]  /*04e0*/  @P1 LEA.HI.X R29, R2.reuse, UR7, R3, 0x3, P3 ;  /* 0x00000007021d1c11 */ /* 0x040fe200098f1c03 */
[----:B------:R0:W5:Y:S01]  /*04f0*/  @P2 LDG.E.64 R16, desc[UR14][R8.64] ;  /* 0x0000000e08102981 */ /* 0x000162000c1e1b00 */
[----:B------:R-:W-:-:S03]  /*0500*/  @P1 LEA R26, P5, R2, UR8, 0x3 ;  /* 0x00000008021a1c11 */ /* 0x000fc6000f8a18ff */
[----:B------:R1:W4:Y:S01]  /*0510*/  @P1 LDG.E.64 R10, desc[UR14][R28.64] ;  /* 0x0000000e1c0a1981 */ /* 0x000322000c1e1b00 */
[----:B------:R-:W-:Y:S02]  /*0520*/  @P1 LEA.HI.X R27, R2, UR9, R3, 0x3, P5 ;  /* 0x00000009021b1c11 */ /* 0x000fe4000a8f1c03 */
[----:B0-----:R-:W-:-:S03]  /*0530*/  CS2R R8, SRZ ;  /* 0x0000000000087805 */ /* 0x001fc6000001ff00 */
[----:B------:R0:W4:Y:S01]  /*0540*/  @P1 LDG.E.64 R14, desc[UR14][R26.64] ;  /* 0x0000000e1a0e1981 */ /* 0x000122000c1e1b00 */
[----:B-1----:R-:W-:-:S04]  /*0550*/  @P4 LEA R28, P3, R4, UR6, 0x3 ;  /* 0x00000006041c4c11 */ /* 0x002fc8000f8618ff */
[C---:B------:R-:W-:Y:S02]  /*0560*/  @P4 LEA.HI.X R29, R4.reuse, UR7, R5, 0x3, P3 ;  /* 0x00000007041d4c11 */ /* 0x040fe400098f1c05 */
[----:B0-----:R-:W-:-:S03]  /*0570*/  @P4 LEA R26, P3, R4, UR8, 0x3 ;  /* 0x00000008041a4c11 */ /* 0x001fc6000f8618ff */
[----:B------:R0:W4:Y:S01]  /*0580*/  @P4 LDG.E.64 R8, desc[UR14][R28.64] ;  /* 0x0000000e1c084981 */ /* 0x000122000c1e1b00 */
[----:B------:R-:W-:Y:S01]  /*0590*/  @P4 LEA.HI.X R27, R4, UR9, R5, 0x3, P3 ;  /* 0x00000009041b4c11 */ /* 0x000fe200098f1c05 */
[----:B--2---:R-:W-:-:S04]  /*05a0*/  FMUL.FTZ R25, R19, UR19 ;  /* 0x0000001313197c20 */ /* 0x004fc80008410000 */
[C---:B------:R-:W-:Y:S01]  /*05b0*/  FFMA.FTZ R25, R18.reuse, UR18, -R25 ;  /* 0x0000001212197c23 */ /* 0x040fe20008010819 */
[----:B------:R-:W-:-:S04]  /*05c0*/  FMUL.FTZ R18, R18, UR19 ;  /* 0x0000001312127c20 */ /* 0x000fc80008410000 */
[----:B0-----:R-:W-:Y:S01]  /*05d0*/  FFMA.FTZ R28, R19, UR18, R18 ;  /* 0x00000012131c7c23 */ /* 0x001fe20008010012 */
[----:B------:R-:W-:-:S06]  /*05e0*/  CS2R R18, SRZ ;  /* 0x0000000000127805 */ /* 0x000fcc000001ff00 */
[----:B------:R0:W2:Y:S01]  /*05f0*/  @P4 LDG.E.64 R18, desc[UR14][R26.64] ;  /* 0x0000000e1a124981 */ /* 0x0000a2000c1e1b00 */
[----:B---3--:R-:W-:Y:S01]  /*0600*/  FADD.FTZ R22, -R25, R22 ;  /* 0x0000001619167221 */ /* 0x008fe20000010100 */
[----:B------:R-:W-:Y:S02]  /*0610*/  @P2 LEA R20, P5, R6, UR10, 0x3 ;  /* 0x0000000a06142c11 */ /* 0x000fe4000f8a18ff */
[----:B0-----:R-:W-:-:S04]  /*0620*/  @P0 LEA R26, P3, R24, UR10, 0x3 ;  /* 0x0000000a181a0c11 */ /* 0x001fc8000f8618ff */
[----:B------:R-:W-:Y:S02]  /*0630*/  @P0 LEA.HI.X R27, R24, UR11, R21, 0x3, P3 ;  /* 0x0000000b181b0c11 */ /* 0x000fe400098f1c15 */
[----:B------:R-:W-:-:S04]  /*0640*/  @P1 LEA R24, P3, R2, UR10, 0x3 ;  /* 0x0000000a02181c11 */ /* 0x000fc8000f8618ff */
[----:B------:R-:W-:Y:S02]  /*0650*/  @P1 LEA.HI.X R25, R2, UR11, R3, 0x3, P3 ;  /* 0x0000000b02191c11 */ /* 0x000fe400098f1c03 */
[----:B------:R-:W-:Y:S02]  /*0660*/  @P2 LEA.HI.X R21, R6, UR11, R7, 0x3, P5 ;  /* 0x0000000b06152c11 */ /* 0x000fe4000a8f1c07 */
[----:B------:R-:W-:-:S04]  /*0670*/  @P4 LEA R6, P5, R4, UR10, 0x3 ;  /* 0x0000000a04064c11 */ /* 0x000fc8000f8a18ff */
[----:B------:R-:W-:Y:S01]  /*0680*/  @P4 LEA.HI.X R7, R4, UR11, R5, 0x3, P5 ;  /* 0x0000000b04074c11 */ /* 0x000fe2000a8f1c05 */
[----:B-----5:R-:W-:Y:S01]  /*0690*/  FMUL.FTZ R3, R17, UR19 ;  /* 0x0000001311037c20 */ /* 0x020fe20008410000 */
[----:B------:R-:W-:-:S03]  /*06a0*/  FMUL.FTZ R2, R16, UR19 ;  /* 0x0000001310027c20 */ /* 0x000fc60008410000 */
[----:B------:R-:W-:Y:S01]  /*06b0*/  FFMA.FTZ R3, R16, UR18, -R3 ;  /* 0x0000001210037c23 */ /* 0x000fe20008010803 */
[----:B------:R-:W-:-:S03]  /*06c0*/  FFMA.FTZ R2, R17, UR18, R2 ;  /* 0x0000001211027c23 */ /* 0x000fc60008010002 */
[----:B----4-:R-:W-:Y:S01]  /*06d0*/  FADD.FTZ R12, -R3, R12 ;  /* 0x0000000c030c7221 */ /* 0x010fe20000010100 */
[----:B------:R-:W-:Y:S01]  /*06e0*/  FADD.FTZ R13, -R2, R13 ;  /* 0x0000000d020d7221 */ /* 0x000fe20000010100 */
[C---:B------:R-:W-:Y:S01]  /*06f0*/  FMUL.FTZ R5, R15.reuse, UR19 ;  /* 0x000000130f057c20 */ /* 0x040fe20008410000 */
[C---:B------:R-:W-:Y:S01]  /*0700*/  FMUL.FTZ R4, R14.reuse, UR19 ;  /* 0x000000130e047c20 */ /* 0x040fe20008410000 */
[----:B------:R-:W-:Y:S02]  /*0710*/  UIMAD.WIDE.U32 UR4, UR13, 0x4, UR4 ;  /* 0x000000040d0478a5 */ /* 0x000fe4000f8e0004 */
[----:B------:R-:W-:Y:S01]  /*0720*/  FFMA.FTZ R5, R14, UR18, -R5 ;  /* 0x000000120e057c23 */ /* 0x000fe20008010805 */
[----:B------:R-:W-:Y:S01]  /*0730*/  FFMA.FTZ R4, R15, UR18, R4 ;  /* 0x000000120f047c23 */ /* 0x000fe20008010004 */
[----:B------:R-:W-:Y:S01]  /*0740*/  FADD.FTZ R23, -R28, R23 ;  /* 0x000000171c177221 */ /* 0x000fe20000010100 */
[----:B------:R-:W-:Y:S01]  /*0750*/  UISETP.LT.U32.AND UP1, UPT, UR4, UR16, UPT ;  /* 0x000000100400728c */ /* 0x000fe2000bf21070 */
[----:B------:R-:W-:Y:S01]  /*0760*/  FADD.FTZ R10, -R5, R10 ;  /* 0x0000000a050a7221 */ /* 0x000fe20000010100 */
[----:B------:R-:W-:Y:S01]  /*0770*/  FADD.FTZ R11, -R4, R11 ;  /* 0x0000000b040b7221 */ /* 0x000fe20000010100 */
[----:B------:R-:W-:Y:S01]  /*0780*/  UISETP.GE.U32.AND UP0, UPT, UR4, 0x10000, UPT ;  /* 0x000100000400788c */ /* 0x000fe2000bf06070 */
[----:B------:R1:W-:Y:S03]  /*0790*/  @P0 STG.E.64 desc[UR14][R26.64], R22 ;  /* 0x000000161a000986 */ /* 0x0003e6000c101b0e */
[----:B------:R-:W-:Y:S01]  /*07a0*/  UISETP.GE.U32.AND.EX UP0, UPT, UR5, URZ, UPT, UP0 ;  /* 0x0000003f0500728c */ /* 0x000fe2000bf06100 */
[----:B------:R1:W-:Y:S01]  /*07b0*/  @P2 STG.E.64 desc[UR14][R20.64], R12 ;  /* 0x0000000c14002986 */ /* 0x0003e2000c101b0e */
[----:B------:R-:W-:-:S03]  /*07c0*/  PLOP3.LUT P0, PT, PT, PT, UP1, 0x80, 0x0 ;  /* 0x000000000000781c */ /* 0x000fc60003f0f018 */
[----:B------:R1:W-:Y:S01]  /*07d0*/  @P1 STG.E.64 desc[UR14][R24.64], R10 ;  /* 0x0000000a18001986 */ /* 0x0003e2000c101b0e */
[----:B------:R-:W-:Y:S01]  /*07e0*/  PLOP3.LUT P1, PT, PT, PT, UP0, 0x80, 0x0 ;  /* 0x000000000000781c */ /* 0x000fe20003f2f008 */
[----:B--2---:R-:W-:Y:S01]  /*07f0*/  FMUL.FTZ R3, R19, UR19 ;  /* 0x0000001313037c20 */ /* 0x004fe20008410000 */
[----:B------:R-:W-:-:S03]  /*0800*/  FMUL.FTZ R2, R18, UR19 ;  /* 0x0000001312027c20 */ /* 0x000fc60008410000 */
[----:B------:R-:W-:Y:S01]  /*0810*/  FFMA.FTZ R3, R18, UR18, -R3 ;  /* 0x0000001212037c23 */ /* 0x000fe20008010803 */
[----:B------:R-:W-:-:S03]  /*0820*/  FFMA.FTZ R2, R19, UR18, R2 ;  /* 0x0000001213027c23 */ /* 0x000fc60008010002 */
[----:B------:R-:W-:Y:S01]  /*0830*/  FADD.FTZ R8, -R3, R8 ;  /* 0x0000000803087221 */ /* 0x000fe20000010100 */
[----:B------:R-:W-:Y:S01]  /*0840*/  FADD.FTZ R9, -R2, R9 ;  /* 0x0000000902097221 */ /* 0x000fe20000010100 */
[----:B------:R-:W-:-:S04]  /*0850*/  IMAD.U32 R3, RZ, RZ, UR5 ;  /* 0x00000005ff037e24 */ /* 0x000fc8000f8e00ff */
[----:B------:R1:W-:Y:S01]  /*0860*/  @P4 STG.E.64 desc[UR14][R6.64], R8 ;  /* 0x0000000806004986 */ /* 0x0003e2000c101b0e */
[----:B------:R-:W-:Y:S01]  /*0870*/  ISETP.LT.AND.EX P0, PT, R3, UR12, PT, P0 ;  /* 0x0000000c03007c0c */ /* 0x000fe2000bf01300 */
[----:B------:R-:W-:-:S12]  /*0880*/  IMAD.U32 R2, RZ, RZ, UR4 ;  /* 0x00000004ff027e24 */ /* 0x000fd8000f8e00ff */
[----:B-1----:R-:W-:Y:S05]  /*0890*/  @!P1 BRA P0, `(.L_x_7607) ;  /* 0xfffffff8005c9947 */ /* 0x002fea000003ffff */
[----:B------:R-:W-:Y:S05]  /*08a0*/  EXIT ;  /* 0x000000000000794d */ /* 0x000fea0003800000 */
.L_x_7606:
        /* <DEDUP_REMOVED lines=9> */
.L_x_7608:
        /* <DEDUP_REMOVED lines=12> */
[----:B------:R-:W-:Y:S01]  /*0a00*/  FFMA.FTZ R26, R13, UR18, R26 ;  /* 0x000000120d1a7c23 */ /* 0x000fe2000801001a */
[----:B---3--:R-:W-:Y:S01]  /*0a10*/  FMUL.FTZ R13, R5, UR19 ;  /* 0x00000013050d7c20 */ /* 0x008fe20008410000 */
[----:B------:R-:W-:Y:S01]  /*0a20*/  FMUL.FTZ R28, R14, UR19 ;  /* 0x000000130e1c7c20 */ /* 0x000fe20008410000 */
[C---:B------:R-:W-:Y:S01]  /*0a30*/  FMUL.FTZ R27, R15.reuse, UR19 ;  /* 0x000000130f1b7c20 */ /* 0x040fe20008410000 */
[----:B------:R-:W-:Y:S01]  /*0a40*/  FFMA.FTZ R21, R12, UR18, -R21 ;  /* 0x000000120c157c23 */ /* 0x000fe20008010815 */
[C---:B------:R-:W-:Y:S01]  /*0a50*/  FMUL.FTZ R12, R4.reuse, UR19 ;  /* 0x00000013040c7c20 */ /* 0x040fe20008410000 */
[----:B------:R-:W-:Y:S01]  /*0a60*/  FFMA.FTZ R13, R4, UR18, -R13 ;  /* 0x00000012040d7c23 */ /* 0x000fe2000801080d */
[----:B------:R-:W-:Y:S01]  /*0a70*/  IADD3 R4, P0, R2, UR10, RZ ;  /* 0x0000000a02047c10 */ /* 0x000fe2000ff1e0ff */
[----:B------:R-:W-:Y:S01]  /*0a80*/  FFMA.FTZ R28, R15, UR18, R28 ;  /* 0x000000120f1c7c23 */ /* 0x000fe2000801001c */
[----:B------:R-:W-:Y:S01]  /*0a90*/  FFMA.FTZ R27, R14, UR18, -R27 ;  /* 0x000000120e1b7c23 */ /* 0x000fe2000801081b */
[----:B------:R-:W-:Y:S01]  /*0aa0*/  FMUL.FTZ R15, R7, UR19 ;  /* 0x00000013070f7c20 */ /* 0x000fe20008410000 */
[----:B------:R-:W-:Y:S01]  /*0ab0*/  FMUL.FTZ R14, R6, UR19 ;  /* 0x00000013060e7c20 */ /* 0x000fe20008410000 */
[----:B------:R-:W-:Y:S01]  /*0ac0*/  FFMA.FTZ R12, R5, UR18, R12 ;  /* 0x00000012050c7c23 */ /* 0x000fe2000801000c */
[----:B------:R-:W-:Y:S01]  /*0ad0*/  IADD3.X R5, R20, UR11, RZ, P0, !PT ;  /* 0x0000000b14057c10 */ /* 0x000fe200087fe4ff */
[----:B------:R-:W-:Y:S01]  /*0ae0*/  FFMA.FTZ R15, R6, UR18, -R15 ;  /* 0x00000012060f7c23 */ /* 0x000fe2000801080f */
[----:B------:R-:W-:Y:S01]  /*0af0*/  IADD3 R3, P0, R3, UR4, RZ ;  /* 0x0000000403037c10 */ /* 0x000fe2000ff1e0ff */
[----:B------:R-:W-:Y:S01]  /*0b00*/  FFMA.FTZ R14, R7, UR18, R14 ;  /* 0x00000012070e7c23 */ /* 0x000fe2000801000e */
[----:B----4-:R-:W-:Y:S01]  /*0b10*/  FADD.FTZ R19, R19, -R28 ;  /* 0x8000001c13137221 */ /* 0x010fe20000010000 */
[----:B------:R-:W-:Y:S01]  /*0b20*/  FADD.FTZ R18, R18, -R27 ;  /* 0x8000001b12127221 */ /* 0x000fe20000010000 */
[----:B------:R-:W-:Y:S01]  /*0b30*/  FADD.FTZ R17, R17, -R26 ;  /* 0x8000001a11117221 */ /* 0x000fe20000010000 */
[----:B------:R-:W-:Y:S01]  /*0b40*/  FADD.FTZ R16, R16, -R21 ;  /* 0x8000001510107221 */ /* 0x000fe20000010000 */
[----:B-----5:R-:W-:Y:S01]  /*0b50*/  FADD.FTZ R9, R9, -R12 ;  /* 0x8000000c09097221 */ /* 0x020fe20000010000 */
[----:B------:R-:W-:Y:S01]  /*0b60*/  FADD.FTZ R8, R8, -R13 ;  /* 0x8000000d08087221 */ /* 0x000fe20000010000 */
[----:B------:R-:W-:Y:S01]  /*0b70*/  FADD.FTZ R11, R11, -R14 ;  /* 0x8000000e0b0b7221 */ /* 0x000fe20000010000 */
[----:B------:R-:W-:Y:S01]  /*0b80*/  FADD.FTZ R10, R10, -R15 ;  /* 0x8000000f0a0a7221 */ /* 0x000fe20000010000 */
[----:B------:R-:W-:-:S02]  /*0b90*/  IMAD.SHL.U32 R2, R3, 0x4, RZ ;  /* 0x0000000403027824 */ /* 0x000fc400078e00ff */
[----:B------:R-:W-:Y:S01]  /*0ba0*/  IMAD.X R0, RZ, RZ, R0, P0 ;  /* 0x000000ffff007224 */ /* 0x000fe200000e0600 */
[----:B------:R0:W-:Y:S01]  /*0bb0*/  STG.E.128 desc[UR14][R4.64], R16 ;  /* 0x0000001004007986 */ /* 0x0001e2000c101d0e */
[C---:B------:R-:W-:Y:S02]  /*0bc0*/  ISETP.LT.U32.AND P1, PT, R3.reuse, 0x4000, PT ;  /* 0x000040000300780c */ /* 0x040fe40003f21070 */
[----:B------:R-:W-:Y:S01]  /*0bd0*/  ISETP.GE.U32.AND P0, PT, R2, UR16, PT ;  /* 0x0000001002007c0c */ /* 0x000fe2000bf06070 */
[----:B------:R0:W-:Y:S01]  /*0be0*/  STG.E.128 desc[UR14][R4.64+0x10], R8 ;  /* 0x0000100804007986 */ /* 0x0001e2000c101d0e */
[----:B------:R-:W-:Y:S02]  /*0bf0*/  SHF.L.U64.HI R2, R3, 0x2, R0 ;  /* 0x0000000203027819 */ /* 0x000fe40000010200 */
[----:B------:R-:W-:Y:S02]  /*0c00*/  ISETP.LT.U32.AND.EX P1, PT, R0, RZ, PT, P1 ;  /* 0x000000ff0000720c */ /* 0x000fe40003f21110 */
[----:B------:R-:W-:-:S13]  /*0c10*/  ISETP.GE.AND.EX P0, PT, R2, UR12, PT, P0 ;  /* 0x0000000c02007c0c */ /* 0x000fda000bf06300 */
[----:B0-----:R-:W-:Y:S05]  /*0c20*/  @!P0 BRA P1, `(.L_x_7608) ;  /* 0xfffffffc00448947 */ /* 0x001fea000083ffff */
[----:B------:R-:W-:Y:S05]  /*0c30*/  EXIT ;  /* 0x000000000000794d */ /* 0x000fea0003800000 */
.L_x_7609:
        /* <DEDUP_REMOVED lines=12> */
.L_x_8172:


//--------------------- .text._ZN2at6native55_GLOBAL__N__de093ff9_22_ForeachBinaryOpList_cu_a911ec4325multi_tensor_apply_kernelINS1_18TensorListMetadataILi3EEENS1_24BinaryOpListAlphaFunctorIN3c107complexIdEELi3ELi2ELi2EEEJSt5minusIS8_ES8_EEEvT_T0_DpT1_ --------------------------
	.section	.text._ZN2at6native55_GLOBAL__N__de093ff9_22_ForeachBinaryOpList_cu_a911ec4325multi_tensor_apply_kernelINS1_18TensorListMetadataILi3EEENS1_24BinaryOpListAlphaFunctorIN3c107complexIdEELi3ELi2ELi2EEEJSt5minusIS8_ES8_EEEvT_T0_DpT1_,"ax",@progbits
	.align	128
.text._ZN2at6native55_GLOBAL__N__de093ff9_22_ForeachBinaryOpList_cu_a911ec4325multi_tensor_apply_kernelINS1_18TensorListMetadataILi3EEENS1_24BinaryOpListAlphaFunctorIN3c107complexIdEELi3ELi2ELi2EEEJSt5minusIS8_ES8_EEEvT_T0_DpT1_:
        .type           _ZN2at6native55_GLOBAL__N__de093ff9_22_ForeachBinaryOpList_cu_a911ec4325multi_tensor_apply_kernelINS1_18TensorListMetadataILi3EEENS1_24BinaryOpListAlphaFunctorIN3c107complexIdEELi3ELi2ELi2EEEJSt5minusIS8_ES8_EEEvT_T0_DpT1_,@function
        .size           _ZN2at6native55_GLOBAL__N__de093ff9_22_ForeachBinaryOpList_cu_a911ec4325multi_tensor_apply_kernelINS1_18TensorListMetadataILi3EEENS1_24BinaryOpListAlphaFunctorIN3c107complexIdEELi3ELi2ELi2EEEJSt5minusIS8_ES8_EEEvT_T0_DpT1_,(.L_x_8173 - _ZN2at6native55_GLOBAL__N__de093ff9_22_ForeachBinaryOpList_cu_a911ec4325multi_tensor_apply_kernelINS1_18TensorListMetadataILi3EEENS1_24BinaryOpListAlphaFunctorIN3c107complexIdEELi3ELi2ELi2EEEJSt5minusIS8_ES8_EEEvT_T0_DpT1_)
        .other          _ZN2at6native55_GLOBAL__N__de093ff9_22_ForeachBinaryOpList_cu_a911ec4325multi_tensor_apply_kernelINS1_18TensorListMetadataILi3EEENS1_24BinaryOpListAlphaFunctorIN3c107complexIdEELi3ELi2ELi2EEEJSt5minusIS8_ES8_EEEvT_T0_DpT1_,@"STO_CUDA_ENTRY STV_DEFAULT"
_ZN2at6native55_GLOBAL__N__de093ff9_22_ForeachBinaryOpList_cu_a911ec4325multi_tensor_apply_kernelINS1_18TensorListMetadataILi3EEENS1_24BinaryOpListAlphaFunctorIN3c107complexIdEELi3ELi2ELi2EEEJSt5minusIS8_ES8_EEEvT_T0_DpT1_:
        /* <DEDUP_REMOVED lines=34> */
.L_x_7611:
[----:B0-----:R-:W-:Y:S02]  /*0220*/  IADD3 R33, P1, R36, UR4, RZ ;  /* 0x0000000424217c10 */ /* 0x001fe4000ff3e0ff */
[----:B------:R-:W-:Y:S02]  /*0230*/  CS2R R18, SRZ ;  /* 0x0000000000127805 */ /* 0x000fe4000001ff00 */
        /* <DEDUP_REMOVED lines=16> */
[----:B------:R-:W-:Y:S02]  /*0340*/  CS2R R26, SRZ ;  /* 0x00000000001a7805 */ /* 0x000fe4000001ff00 */
[----:B------:R-:W-:Y:S02]  /*0350*/  CS2R R24, SRZ ;  /* 0x0000000000187805 */ /* 0x000fe4000001ff00 */
[C---:B------:R-:W-:Y:S01]  /*0360*/  ISETP.GE.U32.AND P2, PT, R3.reuse, 0x10000, PT ;  /* 0x000100000300780c */ /* 0x040fe20003f46070 */
[----:B------:R-:W-:Y:S01]  /*0370*/  IMAD.X R0, RZ, RZ, R2, P1 ;  /* 0x000000ffff007224 */ /* 0x000fe200008e0602 */
[----:B------:R-:W-:Y:S02]  /*0380*/  ISETP.LT.U32.AND P1, PT, R3, UR16, PT ;  /* 0x0000001003007c0c */ /* 0x000fe4000bf21070 */
[----:B------:R-:W-:-:S02]  /*0390*/  CS2R R22, SRZ ;  /* 0x0000000000167805 */ /* 0x000fc4000001ff00 */
[----:B------:R-:W-:Y:S02]  /*03a0*/  LEA R32, P3, R32, R33, 0x1 ;  /* 0x0000002120207211 */ /* 0x000fe400078608ff */
[----:B------:R-:W-:Y:S02]  /*03b0*/  CS2R R20, SRZ ;  /* 0x0000000000147805 */ /* 0x000fe4000001ff00 */
[----:B------:R-:W-:Y:S01]  /*03c0*/  ISETP.GE.U32.AND.EX P2, PT, R0, RZ, PT, P2 ;  /* 0x000000ff0000720c */ /* 0x000fe20003f46120 */
[----:B------:R-:W-:-:S03]  /*03d0*/  IMAD.X R37, RZ, RZ, R2, P3 ;  /* 0x000000ffff257224 */ /* 0x000fc600018e0602 */
[----:B------:R-:W-:Y:S02]  /*03e0*/  ISETP.LT.AND.EX P2, PT, R0, UR12, !P2, P1 ;  /* 0x0000000c00007c0c */ /* 0x000fe4000d741310 */
[C---:B------:R-:W-:Y:S02]  /*03f0*/  ISETP.GE.U32.AND P1, PT, R32.reuse, 0x10000, PT ;  /* 0x000100002000780c */ /* 0x040fe40003f26070 */
[----:B------:R-:W-:Y:S02]  /*0400*/  ISETP.LT.U32.AND P3, PT, R32, UR16, PT ;  /* 0x0000001020007c0c */ /* 0x000fe4000bf61070 */
[----:B------:R-:W-:-:S04]  /*0410*/  ISETP.GE.U32.AND.EX P1, PT, R37, RZ, PT, P1 ;  /* 0x000000ff2500720c */ /* 0x000fc80003f26110 */
[----:B------:R-:W-:-:S03]  /*0420*/  ISETP.LT.AND.EX P1, PT, R37, UR12, !P1, P3 ;  /* 0x0000000c25007c0c */ /* 0x000fc6000cf21330 */
[----:B------:R-:W-:-:S04]  /*0430*/  @P2 LEA R12, P4, R3, UR6, 0x4 ;  /* 0x00000006030c2c11 */ /* 0x000fc8000f8820ff */
[----:B------:R-:W-:Y:S02]  /*0440*/  @P2 LEA.HI.X R13, R3, UR7, R0, 0x4, P4 ;  /* 0x00000007030d2c11 */ /* 0x000fe4000a0f2400 */
[----:B------:R-:W-:Y:S02]  /*0450*/  CS2R R10, SRZ ;  /* 0x00000000000a7805 */ /* 0x000fe4000001ff00 */
[----:B0-----:R-:W-:Y:S01]  /*0460*/  CS2R R8, SRZ ;  /* 0x0000000000087805 */ /* 0x001fe2000001ff00 */
[----:B------:R0:W4:Y:S01]  /*0470*/  @P2 LDG.E.128 R20, desc[UR14][R12.64] ;  /* 0x0000000e0c142981 */ /* 0x000122000c1e1d00 */
[----:B-1----:R-:W-:Y:S02]  /*0480*/  CS2R R6, SRZ ;  /* 0x0000000000067805 */ /* 0x002fe4000001ff00 */
[----:B0-----:R-:W-:Y:S01]  /*0490*/  CS2R R12, SRZ ;  /* 0x00000000000c7805 */ /* 0x001fe2000001ff00 */
[----:B--2---:R-:W-:Y:S02]  /*04a0*/  DMUL R4, R18, UR18 ;  /* 0x0000001212047c28 */ /* 0x004fe40008000000 */
[----:B------:R-:W-:-:S06]  /*04b0*/  DMUL R38, R16, UR18 ;  /* 0x0000001210267c28 */ /* 0x000fcc0008000000 */
[----:B------:R-:W-:Y:S01]  /*04c0*/  DFMA R16, R16, UR20, -R4 ;  /* 0x0000001410107c2b */ /* 0x000fe20008000804 */
[----:B------:R-:W-:Y:S01]  /*04d0*/  IMAD.U32 R4, RZ, RZ, UR13 ;  /* 0x0000000dff047e24 */ /* 0x000fe2000f8e00ff */
[----:B------:R-:W-:-:S03]  /*04e0*/  DFMA R38, R18, UR20, R38 ;  /* 0x0000001412267c2b */ /* 0x000fc60008000026 */
[----:B------:R-:W-:-:S05]  /*04f0*/  IMAD R4, R4, 0x3, RZ ;  /* 0x0000000304047824 */ /* 0x000fca00078e02ff */
[----:B------:R-:W-:-:S04]  /*0500*/  IADD3 R35, P5, R4, R33, RZ ;  /* 0x0000002104237210 */ /* 0x000fc80007fbe0ff */
[C---:B------:R-:W-:Y:S01]  /*0510*/  ISETP.GE.U32.AND P3, PT, R35.reuse, 0x10000, PT ;  /* 0x000100002300780c */ /* 0x040fe20003f66070 */
[----:B------:R-:W-:Y:S01]  /*0520*/  IMAD.X R34, RZ, RZ, R2, P5 ;  /* 0x000000ffff227224 */ /* 0x000fe200028e0602 */
[----:B------:R-:W-:Y:S02]  /*0530*/  ISETP.LT.U32.AND P4, PT, R35, UR16, PT ;  /* 0x0000001023007c0c */ /* 0x000fe4000bf81070 */
[C---:B------:R-:W-:Y:S02]  /*0540*/  @P2 LEA R14, P5, R3.reuse, UR8, 0x4 ;  /* 0x00000008030e2c11 */ /* 0x040fe4000f8a20ff */
[C---:B------:R-:W-:Y:S02]  /*0550*/  ISETP.GE.U32.AND.EX P3, PT, R34.reuse, RZ, PT, P3 ;  /* 0x000000ff2200720c */ /* 0x040fe40003f66130 */
[----:B------:R-:W-:Y:S02]  /*0560*/  @P2 LEA.HI.X R15, R3, UR9, R0, 0x4, P5 ;  /* 0x00000009030f2c11 */ /* 0x000fe4000a8f2400 */
[----:B------:R-:W-:-:S02]  /*0570*/  ISETP.LT.AND.EX P4, PT, R34, UR12, !P3, P4 ;  /* 0x0000000c22007c0c */ /* 0x000fc4000df81340 */
[C---:B------:R-:W-:Y:S01]  /*0580*/  @P1 LEA R40, P3, R32.reuse, UR6, 0x4 ;  /* 0x0000000620281c11 */ /* 0x040fe2000f8620ff */
[----:B------:R0:W2:Y:S03]  /*0590*/  @P2 LDG.E.128 R24, desc[UR14][R14.64] ;  /* 0x0000000e0e182981 */ /* 0x0000a6000c1e1d00 */
[C---:B------:R-:W-:Y:S02]  /*05a0*/  @P1 LEA.HI.X R41, R32.reuse, UR7, R37, 0x4, P3 ;  /* 0x0000000720291c11 */ /* 0x040fe400098f2425 */
[----:B------:R-:W-:-:S05]  /*05b0*/  @P1 LEA R42, P5, R32, UR8, 0x4 ;  /* 0x00000008202a1c11 */ /* 0x000fca000f8a20ff */
[----:B------:R-:W-:Y:S01]  /*05c0*/  @P4 LEA R44, P3, R35, UR6, 0x4 ;  /* 0x00000006232c4c11 */ /* 0x000fe2000f8620ff */
[----:B---3--:R-:W-:-:S03]  /*05d0*/  DADD R28, -R16, R28 ;  /* 0x00000000101c7229 */ /* 0x008fc6000000011c */
[C-C-:B------:R-:W-:Y:S02]  /*05e0*/  @P4 LEA.HI.X R45, R35.reuse, UR7, R34.reuse, 0x4, P3 ;  /* 0x00000007232d4c11 */ /* 0x140fe400098f2422 */
[C---:B------:R-:W-:Y:S02]  /*05f0*/  @P4 LEA R46, P3, R35.reuse, UR8, 0x4 ;  /* 0x00000008232e4c11 */ /* 0x040fe4000f8620ff */
[----:B------:R-:W-:Y:S02]  /*0600*/  CS2R R18, SRZ ;  /* 0x0000000000127805 */ /* 0x000fe4000001ff00 */
[----:B------:R-:W-:Y:S02]  /*0610*/  @P1 LEA.HI.X R43, R32, UR9, R37, 0x4, P5 ;  /* 0x00000009202b1c11 */ /* 0x000fe4000a8f2425 */
[----:B------:R-:W-:Y:S02]  /*0620*/  CS2R R16, SRZ ;  /* 0x0000000000107805 */ /* 0x000fe4000001ff00 */
[----:B------:R-:W-:Y:S01]  /*0630*/  @P4 LEA.HI.X R47, R35, UR9, R34, 0x4, P3 ;  /* 0x00000009232f4c11 */ /* 0x000fe200098f2422 */
[----:B------:R-:W3:Y:S04]  /*0640*/  @P1 LDG.E.128 R8, desc[UR14][R42.64] ;  /* 0x0000000e2a081981 */ /* 0x000ee8000c1e1d00 */
[----:B------:R-:W5:Y:S01]  /*0650*/  @P4 LDG.E.128 R16, desc[UR14][R46.64] ;  /* 0x0000000e2e104981 */ /* 0x000f62000c1e1d00 */
[----:B------:R-:W-:-:S02]  /*0660*/  CS2R R4, SRZ ;  /* 0x0000000000047805 */ /* 0x000fc4000001ff00 */
[----:B0-----:R-:W-:-:S04]  /*0670*/  CS2R R14, SRZ ;  /* 0x00000000000e7805 */ /* 0x001fc8000001ff00 */
[----:B------:R0:W5:Y:S04]  /*0680*/  @P1 LDG.E.128 R4, desc[UR14][R40.64] ;  /* 0x0000000e28041981 */ /* 0x000168000c1e1d00 */
[----:B------:R-:W5:Y:S01]  /*0690*/  @P4 LDG.E.128 R12, desc[UR14][R44.64] ;  /* 0x0000000e2c0c4981 */ /* 0x000f62000c1e1d00 */
[----:B------:R-:W-:Y:S01]  /*06a0*/  DADD R30, -R38, R30 ;  /* 0x00000000261e7229 */ /* 0x000fe2000000011e */
[----:B------:R-:W-:-:S04]  /*06b0*/  UIMAD.WIDE.U32 UR4, UR13, 0x4, UR4 ;  /* 0x000000040d0478a5 */ /* 0x000fc8000f8e0004 */
[----:B------:R-:W-:Y:S02]  /*06c0*/  UISETP.LT.U32.AND UP1, UPT, UR4, UR16, UPT ;  /* 0x000000100400728c */ /* 0x000fe4000bf21070 */
[----:B------:R-:W-:-:S04]  /*06d0*/  UISETP.GE.U32.AND UP0, UPT, UR4, 0x10000, UPT ;  /* 0x000100000400788c */ /* 0x000fc8000bf06070 */
[----:B------:R-:W-:Y:S01]  /*06e0*/  UISETP.GE.U32.AND.EX UP0, UPT, UR5, URZ, UPT, UP0 ;  /* 0x0000003f0500728c */ /* 0x000fe2000bf06100 */
[----:B--2---:R-:W-:Y:S02]  /*06f0*/  DMUL R38, R26, UR18 ;  /* 0x000000121a267c28 */ /* 0x004fe40008000000 */
[----:B0-----:R-:W-:-:S06]  /*0700*/  DMUL R40, R24, UR18 ;  /* 0x0000001218287c28 */ /* 0x001fcc0008000000 */
[----:B------:R-:W-:Y:S02]  /*0710*/  DFMA R38, R24, UR20, -R38 ;  /* 0x0000001418267c2b */ /* 0x000fe40008000826 */
[----:B------:R-:W-:-:S06]  /*0720*/  DFMA R40, R26, UR20, R40 ;  /* 0x000000141a287c2b */ /* 0x000fcc0008000028 */
[----:B----4-:R-:W-:Y:S02]  /*0730*/  DADD R20, -R38, R20 ;  /* 0x0000000026147229 */ /* 0x010fe40000000114 */
[----:B------:R-:W-:Y:S02]  /*0740*/  DADD R22, -R40, R22 ;  /* 0x0000000028167229 */ /* 0x000fe40000000116 */
[----:B---3--:R-:W-:Y:S02]  /*0750*/  DMUL R24, R10, UR18 ;  /* 0x000000120a187c28 */ /* 0x008fe40008000000 */
[----:B------:R-:W-:Y:S02]  /*0760*/  DMUL R26, R8, UR18 ;  /* 0x00000012081a7c28 */ /* 0x000fe40008000000 */
[----:B-----5:R-:W-:Y:S02]  /*0770*/  DMUL R38, R18, UR18 ;  /* 0x0000001212267c28 */ /* 0x020fe40008000000 */
[----:B------:R-:W-:-:S02]  /*0780*/  DMUL R40, R16, UR18 ;  /* 0x0000001210287c28 */ /* 0x000fc40008000000 */
[----:B------:R-:W-:Y:S02]  /*0790*/  DFMA R24, R8, UR20, -R24 ;  /* 0x0000001408187c2b */ /* 0x000fe40008000818 */
[----:B------:R-:W-:Y:S01]  /*07a0*/  DFMA R26, R10, UR20, R26 ;  /* 0x000000140a1a7c2b */ /* 0x000fe2000800001a */
[----:B------:R-:W-:Y:S01]  /*07b0*/  @P0 LEA R8, P3, R33, UR10, 0x4 ;  /* 0x0000000a21080c11 */ /* 0x000fe2000f8620ff */
[----:B------:R-:W-:Y:S01]  /*07c0*/  DFMA R38, R16, UR20, -R38 ;  /* 0x0000001410267c2b */ /* 0x000fe20008000826 */
[----:B------:R-:W-:Y:S01]  /*07d0*/  @P2 LEA R10, P5, R3, UR10, 0x4 ;  /* 0x0000000a030a2c11 */ /* 0x000fe2000f8a20ff */
[----:B------:R-:W-:Y:S01]  /*07e0*/  DFMA R40, R18, UR20, R40 ;  /* 0x0000001412287c2b */ /* 0x000fe20008000028 */
[----:B------:R-:W-:Y:S02]  /*07f0*/  @P0 LEA.HI.X R9, R33, UR11, R2, 0x4, P3 ;  /* 0x0000000b21090c11 */ /* 0x000fe400098f2402 */
[----:B------:R-:W-:Y:S02]  /*0800*/  @P2 LEA.HI.X R11, R3, UR11, R0, 0x4, P5 ;  /* 0x0000000b030b2c11 */ /* 0x000fe4000a8f2400 */
[C---:B------:R-:W-:Y:S01]  /*0810*/  @P1 LEA R2, P3, R32.reuse, UR10, 0x4 ;  /* 0x0000000a20021c11 */ /* 0x040fe2000f8620ff */
[----:B------:R-:W-:Y:S01]  /*0820*/  DADD R4, -R24, R4 ;  /* 0x0000000018047229 */ /* 0x000fe20000000104 */
[----:B------:R-:W-:Y:S01]  /*0830*/  @P4 LEA R16, P5, R35, UR10, 0x4 ;  /* 0x0000000a23104c11 */ /* 0x000fe2000f8a20ff */
[----:B------:R-:W-:Y:S01]  /*0840*/  DADD R6, -R26, R6 ;  /* 0x000000001a067229 */ /* 0x000fe20000000106 */
[----:B------:R-:W-:Y:S01]  /*0850*/  @P1 LEA.HI.X R3, R32, UR11, R37, 0x4, P3 ;  /* 0x0000000b20031c11 */ /* 0x000fe200098f2425 */
[----:B------:R-:W-:-:S02]  /*0860*/  DADD R12, -R38, R12 ;  /* 0x00000000260c7229 */ /* 0x000fc4000000010c */
[----:B------:R-:W-:Y:S01]  /*0870*/  DADD R14, -R40, R14 ;  /* 0x00000000280e7229 */ /* 0x000fe2000000010e */
[----:B------:R-:W-:Y:S01]  /*0880*/  @P4 LEA.HI.X R17, R35, UR11, R34, 0x4, P5 ;  /* 0x0000000b23114c11 */ /* 0x000fe2000a8f2422 */
[----:B------:R1:W-:Y:S01]  /*0890*/  @P0 STG.E.128 desc[UR14][R8.64], R28 ;  /* 0x0000001c08000986 */ /* 0x0003e2000c101d0e */
[----:B------:R-:W-:-:S03]  /*08a0*/  IMAD.U32 R19, RZ, RZ, UR5 ;  /* 0x00000005ff137e24 */ /* 0x000fc6000f8e00ff */
[----:B------:R1:W-:Y:S01]  /*08b0*/  @P2 STG.E.128 desc[UR14][R10.64], R20 ;  /* 0x000000140a002986 */ /* 0x0003e2000c101d0e */
[----:B------:R-:W-:-:S03]  /*08c0*/  PLOP3.LUT P0, PT, PT, PT, UP1, 0x80, 0x0 ;  /* 0x000000000000781c */ /* 0x000fc60003f0f018 */
[----:B------:R1:W-:Y:S04]  /*08d0*/  @P1 STG.E.128 desc[UR14][R2.64], R4 ;  /* 0x0000000402001986 */ /* 0x0003e8000c101d0e */
[----:B------:R1:W-:Y:S01]  /*08e0*/  @P4 STG.E.128 desc[UR14][R16.64], R12 ;  /* 0x0000000c10004986 */ /* 0x0003e2000c101d0e */
[----:B------:R-:W-:Y:S02]  /*08f0*/  ISETP.LT.AND.EX P0, PT, R19, UR12, PT, P0 ;  /* 0x0000000c13007c0c */ /* 0x000fe4000bf01300 */
[----:B------:R-:W-:Y:S01]  /*0900*/  PLOP3.LUT P1, PT, PT, PT, UP0, 0x80, 0x0 ;  /* 0x000000000000781c */ /* 0x000fe20003f2f008 */
[----:B------:R-:W-:-:S12]  /*0910*/  IMAD.U32 R18, RZ, RZ, UR4 ;  /* 0x00000004ff127e24 */ /* 0x000fd8000f8e00ff */
[----:B------:R-:W-:Y:S05]  /*0920*/  @!P1 BRA P0, `(.L_x_7611) ;  /* 0xfffffff8003c9947 */ /* 0x000fea000003ffff */
[----:B------:R-:W-:Y:S05]  /*0930*/  EXIT ;  /* 0x000000000000794d */ /* 0x000fea0003800000 */
.L_x_7610:
        /* <DEDUP_REMOVED lines=10> */
.L_x_7612:
[C---:B------:R-:W-:Y:S01]  /*09e0*/  IMAD.SHL.U32 R2, R3.reuse, 0x40, RZ ;  /* 0x0000004003027824 */ /* 0x040fe200078e00ff */
[----:B------:R-:W-:-:S04]  /*09f0*/  SHF.L.U64.HI R44, R3, 0x6, R0 ;  /* 0x00000006032c7819 */ /* 0x000fc80000010200 */
[----:B------:R-:W-:-:S04]  /*0a00*/  IADD3 R38, P0, R2, UR8, RZ ;  /* 0x0000000802267c10 */ /* 0x000fc8000ff1e0ff */
[----:B------:R-:W-:-:S05]  /*0a10*/  IADD3.X R39, R44, UR9, RZ, P0, !PT ;  /* 0x000000092c277c10 */ /* 0x000fca00087fe4ff */
[----:B------:R-:W2:Y:S01]  /*0a20*/  LDG.E.128 R32, desc[UR14][R38.64] ;  /* 0x0000000e26207981 */ /* 0x000ea2000c1e1d00 */
[----:B------:R-:W-:-:S03]  /*0a30*/  IADD3 R36, P0, R2, UR6, RZ ;  /* 0x0000000602247c10 */ /* 0x000fc6000ff1e0ff */
[----:B------:R-:W3:Y:S01]  /*0a40*/  LDG.E.128 R16, desc[UR14][R38.64+0x10] ;  /* 0x0000100e26107981 */ /* 0x000ee2000c1e1d00 */
[----:B------:R-:W-:-:S03]  /*0a50*/  IADD3.X R37, R44, UR7, RZ, P0, !PT ;  /* 0x000000072c257c10 */ /* 0x000fc600087fe4ff */
[----:B0-----:R-:W4:Y:S04]  /*0a60*/  LDG.E.128 R4, desc[UR14][R38.64+0x20] ;  /* 0x0000200e26047981 */ /* 0x001f28000c1e1d00 */
[----:B------:R-:W5:Y:S04]  /*0a70*/  LDG.E.128 R12, desc[UR14][R38.64+0x30] ;  /* 0x0000300e260c7981 */ /* 0x000f68000c1e1d00 */
[----:B------:R-:W5:Y:S04]  /*0a80*/  LDG.E.128 R20, desc[UR14][R36.64] ;  /* 0x0000000e24147981 */ /* 0x000f68000c1e1d00 */
[----:B------:R-:W5:Y:S04]  /*0a90*/  LDG.E.128 R28, desc[UR14][R36.64+0x10] ;  /* 0x0000100e241c7981 */ /* 0x000f68000c1e1d00 */
[----:B------:R-:W5:Y:S04]  /*0aa0*/  LDG.E.128 R8, desc[UR14][R36.64+0x20] ;  /* 0x0000200e24087981 */ /* 0x000f68000c1e1d00 */
[----:B------:R4:W5:Y:S01]  /*0ab0*/  LDG.E.128 R24, desc[UR14][R36.64+0x30] ;  /* 0x0000300e24187981 */ /* 0x000962000c1e1d00 */
[----:B--2---:R-:W-:-:S02]  /*0ac0*/  DMUL R40, R34, UR18 ;  /* 0x0000001222287c28 */ /* 0x004fc40008000000 */
[----:B------:R-:W-:-:S06]  /*0ad0*/  DMUL R42, R32, UR18 ;  /* 0x00000012202a7c28 */ /* 0x000fcc0008000000 */
[----:B------:R-:W-:Y:S02]  /*0ae0*/  DFMA R40, R32, UR20, -R40 ;  /* 0x0000001420287c2b */ /* 0x000fe40008000828 */
[----:B------:R-:W-:Y:S02]  /*0af0*/  DFMA R42, R34, UR20, R42 ;  /* 0x00000014222a7c2b */ /* 0x000fe4000800002a */
[----:B---3--:R-:W-:Y:S02]  /*0b00*/  DMUL R32, R18, UR18 ;  /* 0x0000001212207c28 */ /* 0x008fe40008000000 */
[----:B------:R-:W-:Y:S02]  /*0b10*/  DMUL R34, R16, UR18 ;  /* 0x0000001210227c28 */ /* 0x000fe40008000000 */
[----:B----4-:R-:W-:Y:S02]  /*0b20*/  DMUL R36, R4, UR18 ;  /* 0x0000001204247c28 */ /* 0x010fe40008000000 */
[----:B-----5:R-:W-:-:S02]  /*0b30*/  DMUL R38, R12, UR18 ;  /* 0x000000120c267c28 */ /* 0x020fc40008000000 */
[----:B------:R-:W-:Y:S02]  /*0b40*/  DFMA R32, R16, UR20, -R32 ;  /* 0x0000001410207c2b */ /* 0x000fe40008000820 */
[----:B------:R-:W-:Y:S02]  /*0b50*/  DMUL R16, R6, UR18 ;  /* 0x0000001206107c28 */ /* 0x000fe40008000000 */
[----:B------:R-:W-:Y:S02]  /*0b60*/  DFMA R34, R18, UR20, R34 ;  /* 0x0000001412227c2b */ /* 0x000fe40008000022 */
[----:B------:R-:W-:Y:S02]  /*0b70*/  DMUL R18, R14, UR18 ;  /* 0x000000120e127c28 */ /* 0x000fe40008000000 */
[----:B------:R-:W-:Y:S02]  /*0b80*/  DFMA R36, R6, UR20, R36 ;  /* 0x0000001406247c2b */ /* 0x000fe40008000024 */
[----:B------:R-:W-:-:S02]  /*0b90*/  DFMA R16, R4, UR20, -R16 ;  /* 0x0000001404107c2b */ /* 0x000fc40008000810 */
[----:B------:R-:W-:Y:S01]  /*0ba0*/  DFMA R38, R14, UR20, R38 ;  /* 0x000000140e267c2b */ /* 0x000fe20008000026 */
[----:B------:R-:W-:Y:S01]  /*0bb0*/  IADD3 R4, P0, R2, UR10, RZ ;  /* 0x0000000a02047c10 */ /* 0x000fe2000ff1e0ff */
[----:B------:R-:W-:-:S03]  /*0bc0*/  DFMA R18, R12, UR20, -R18 ;  /* 0x000000140c127c2b */ /* 0x000fc60008000812 */
[----:B------:R-:W-:Y:S02]  /*0bd0*/  IADD3.X R5, R44, UR11, RZ, P0, !PT ;  /* 0x0000000b2c057c10 */ /* 0x000fe400087fe4ff */
[----:B------:R-:W-:Y:S01]  /*0be0*/  IADD3 R3, P0, R3, UR4, RZ ;  /* 0x0000000403037c10 */ /* 0x000fe2000ff1e0ff */
[----:B------:R-:W-:Y:S02]  /*0bf0*/  DADD R22, R22, -R42 ;  /* 0x0000000016167229 */ /* 0x000fe4000000082a */
[----:B------:R-:W-:Y:S02]  /*0c00*/  DADD R20, R20, -R40 ;  /* 0x0000000014147229 */ /* 0x000fe40000000828 */
[----:B------:R-:W-:Y:S02]  /*0c10*/  DADD R30, R30, -R34 ;  /* 0x000000001e1e7229 */ /* 0x000fe40000000822 */
[----:B------:R-:W-:Y:S02]  /*0c20*/  DADD R28, R28, -R32 ;  /* 0x000000001c1c7229 */ /* 0x000fe40000000820 */
[----:B------:R-:W-:-:S02]  /*0c30*/  DADD R10, R10, -R36 ;  /* 0x000000000a0a7229 */ /* 0x000fc40000000824 */
[----:B------:R-:W-:Y:S02]  /*0c40*/  DADD R8, R8, -R16 ;  /* 0x0000000008087229 */ /* 0x000fe40000000810 */
[----:B------:R-:W-:Y:S02]  /*0c50*/  DADD R26, R26, -R38 ;  /* 0x000000001a1a7229 */ /* 0x000fe40000000826 */
[----:B------:R-:W-:Y:S01]  /*0c60*/  DADD R24, R24, -R18 ;  /* 0x0000000018187229 */ /* 0x000fe20000000812 */
        /* <DEDUP_REMOVED lines=13> */
.L_x_7613:
        /* <DEDUP_REMOVED lines=12> */
.L_x_8173:


//--------------------- .text._ZN2at6native55_GLOBAL__N__de093ff9_22_ForeachBinaryOpList_cu_a911ec4325multi_tensor_apply_kernelINS1_18TensorListMetadataILi3EEENS1_24BinaryOpListAlphaFunctorIfLi3ELi2ELi2EEEJSt5minusIfEfEEEvT_T0_DpT1_ --------------------------
	.section	.text._ZN2at6native55_GLOBAL__N__de093ff9_22_ForeachBinaryOpList_cu_a911ec4325multi_tensor_apply_kernelINS1_18TensorListMetadataILi3EEENS1_24BinaryOpListAlphaFunctorIfLi3ELi2ELi2EEEJSt5minusIfEfEEEvT_T0_DpT1_,"ax",@progbits
	.align	128
.text._ZN2at6native55_GLOBAL__N__de093ff9_22_ForeachBinaryOpList_cu_a911ec4325multi_tensor_apply_kernelINS1_18TensorListMetadataILi3EEENS1_24BinaryOpListAlphaFunctorIfLi3ELi2ELi2EEEJSt5minusIfEfEEEvT_T0_DpT1_:
        .type           _ZN2at6native55_GLOBAL__N__de093ff9_22_ForeachBinaryOpList_cu_a911ec4325multi_tensor_apply_kernelINS1_18TensorListMetadataILi3EEENS1_24BinaryOpListAlphaFunctorIfLi3ELi2ELi2EEEJSt5minusIfEfEEEvT_T0_DpT1_,@function
        .size           _ZN2at6native55_GLOBAL__N__de093ff9_22_ForeachBinaryOpList_cu_a911ec4325multi_tensor_apply_kernelINS1_18TensorListMetadataILi3EEENS1_24BinaryOpListAlphaFunctorIfLi3ELi2ELi2EEEJSt5minusIfEfEEEvT_T0_DpT1_,(.L_x_8174 - _ZN2at6native55_GLOBAL__N__de093ff9_22_ForeachBinaryOpList_cu_a911ec4325multi_tensor_apply_kernelINS1_18TensorListMetadataILi3EEENS1_24BinaryOpListAlphaFunctorIfLi3ELi2ELi2EEEJSt5minusIfEfEEEvT_T0_DpT1_)
        .other          _ZN2at6native55_GLOBAL__N__de093ff9_22_ForeachBinaryOpList_cu_a911ec4325multi_tensor_apply_kernelINS1_18TensorListMetadataILi3EEENS1_24BinaryOpListAlphaFunctorIfLi3ELi2ELi2EEEJSt5minusIfEfEEEvT_T0_DpT1_,@"STO_CUDA_ENTRY STV_DEFAULT"
_ZN2at6native55_GLOBAL__N__de093ff9_22_ForeachBinaryOpList_cu_a911ec4325multi_tensor_apply_kernelINS1_18TensorListMetadataILi3EEENS1_24BinaryOpListAlphaFunctorIfLi3ELi2ELi2EEEJSt5minusIfEfEEEvT_T0_DpT1_:
        /* <DEDUP_REMOVED lines=32> */
.L_x_7615:
        /* <DEDUP_REMOVED lines=21> */
[----:B------:R0:W2:Y:S01]  /*0350*/  @P0 LDG.E R8, desc[UR12][R14.64] ;  /* 0x0000000c0e080981 */ /* 0x0000a2000c1e1900 */
[----:B------:R-:W-:Y:S02]  /*0360*/  @P0 LEA.HI.X R17, R13, UR9, R18, 0x2, P4 ;  /* 0x000000090d110c11 */ /* 0x000fe4000a0f1412 */
[----:B------:R-:W-:Y:S02]  /*0370*/  ISETP.GE.U32.AND.EX P2, PT, R10, RZ, PT, P2 ;  /* 0x000000ff0a00720c */ /* 0x000fe40003f46120 */
[----:B------:R-:W-:Y:S01]  /*0380*/  IADD3 R11, P4, R12, R13, RZ ;  /* 0x0000000d0c0b7210 */ /* 0x000fe20007f9e0ff */
[----:B------:R-:W-:Y:S01]  /*0390*/  IMAD.MOV.U32 R21, RZ, RZ, RZ ;  /* 0x000000ffff157224 */ /* 0x000fe200078e00ff */
[----:B------:R-:W-:-:S02]  /*03a0*/  ISETP.LT.AND.EX P2, PT, R10, UR4, !P2, P3 ;  /* 0x000000040a007c0c */ /* 0x000fc4000d741330 */
[----:B------:R-:W-:Y:S02]  /*03b0*/  CS2R R24, SRZ ;  /* 0x0000000000187805 */ /* 0x000fe4000001ff00 */
[C---:B------:R-:W-:Y:S01]  /*03c0*/  ISETP.GE.U32.AND P3, PT, R11.reuse, 0x10000, PT ;  /* 0x000100000b00780c */ /* 0x040fe20003f66070 */
[----:B------:R-:W-:Y:S01]  /*03d0*/  IMAD.X R20, RZ, RZ, R18, P4 ;  /* 0x000000ffff147224 */ /* 0x000fe200020e0612 */
[----:B------:R-:W-:Y:S01]  /*03e0*/  ISETP.LT.U32.AND P4, PT, R11, UR14, PT ;  /* 0x0000000e0b007c0c */ /* 0x000fe2000bf81070 */
[----:B------:R1:W2:Y:S01]  /*03f0*/  @P0 LDG.E R9, desc[UR12][R16.64] ;  /* 0x0000000c10090981 */ /* 0x0002a2000c1e1900 */
[C---:B------:R-:W-:Y:S02]  /*0400*/  @P1 LEA R22, P5, R3.reuse, UR6, 0x2 ;  /* 0x0000000603161c11 */ /* 0x040fe4000f8a10ff */
[----:B------:R-:W-:Y:S02]  /*0410*/  ISETP.GE.U32.AND.EX P3, PT, R20, RZ, PT, P3 ;  /* 0x000000ff1400720c */ /* 0x000fe40003f66130 */
[----:B------:R-:W-:-:S02]  /*0420*/  @P1 LEA.HI.X R23, R3, UR7, R6, 0x2, P5 ;  /* 0x0000000703171c11 */ /* 0x000fc4000a8f1406 */
[----:B------:R-:W-:Y:S02]  /*0430*/  ISETP.LT.AND.EX P3, PT, R20, UR4, !P3, P4 ;  /* 0x0000000414007c0c */ /* 0x000fe4000df61340 */
[----:B------:R-:W-:Y:S01]  /*0440*/  @P1 LEA R28, P5, R3, UR8, 0x2 ;  /* 0x00000008031c1c11 */ /* 0x000fe2000f8a10ff */
[----:B------:R3:W4:Y:S01]  /*0450*/  @P1 LDG.E R21, desc[UR12][R22.64] ;  /* 0x0000000c16151981 */ /* 0x000722000c1e1900 */
[----:B0-----:R-:W-:Y:S02]  /*0460*/  @P2 LEA R14, P4, R7, UR6, 0x2 ;  /* 0x00000006070e2c11 */ /* 0x001fe4000f8810ff */
[----:B------:R-:W-:Y:S02]  /*0470*/  @P1 LEA.HI.X R29, R3, UR9, R6, 0x2, P5 ;  /* 0x00000009031d1c11 */ /* 0x000fe4000a8f1406 */
[C-C-:B------:R-:W-:Y:S02]  /*0480*/  @P2 LEA.HI.X R15, R7.reuse, UR7, R10.reuse, 0x2, P4 ;  /* 0x00000007070f2c11 */ /* 0x140fe4000a0f140a */
[C---:B-1----:R-:W-:Y:S01]  /*0490*/  @P2 LEA R16, P5, R7.reuse, UR8, 0x2 ;  /* 0x0000000807102c11 */ /* 0x042fe2000f8a10ff */
[----:B------:R0:W4:Y:S03]  /*04a0*/  @P1 LDG.E R24, desc[UR12][R28.64] ;  /* 0x0000000c1c181981 */ /* 0x000126000c1e1900 */
[----:B------:R-:W-:Y:S01]  /*04b0*/  @P2 LEA.HI.X R17, R7, UR9, R10, 0x2, P5 ;  /* 0x0000000907112c11 */ /* 0x000fe2000a8f140a */
[----:B------:R1:W5:Y:S01]  /*04c0*/  @P2 LDG.E R25, desc[UR12][R14.64] ;  /* 0x0000000c0e192981 */ /* 0x000362000c1e1900 */
[----:B---3--:R-:W-:-:S02]  /*04d0*/  @P3 LEA R22, P5, R11, UR8, 0x2 ;  /* 0x000000080b163c11 */ /* 0x008fc4000f8a10ff */
[----:B------:R-:W-:Y:S02]  /*04e0*/  CS2R R26, SRZ ;  /* 0x00000000001a7805 */ /* 0x000fe4000001ff00 */
[----:B------:R-:W-:Y:S01]  /*04f0*/  @P3 LEA.HI.X R23, R11, UR9, R20, 0x2, P5 ;  /* 0x000000090b173c11 */ /* 0x000fe2000a8f1414 */
[----:B0-----:R-:W-:-:S03]  /*0500*/  IMAD.MOV.U32 R28, RZ, RZ, RZ ;  /* 0x000000ffff1c7224 */ /* 0x001fc600078e00ff */
[----:B------:R0:W5:Y:S01]  /*0510*/  @P2 LDG.E R26, desc[UR12][R16.64] ;  /* 0x0000000c101a2981 */ /* 0x000162000c1e1900 */
[----:B-1----:R-:W-:-:S03]  /*0520*/  @P3 LEA R14, P4, R11, UR6, 0x2 ;  /* 0x000000060b0e3c11 */ /* 0x002fc6000f8810ff */
[----:B------:R-:W3:Y:S01]  /*0530*/  @P3 LDG.E R28, desc[UR12][R22.64] ;  /* 0x0000000c161c3981 */ /* 0x000ee2000c1e1900 */
[----:B------:R-:W-:-:S05]  /*0540*/  @P3 LEA.HI.X R15, R11, UR7, R20, 0x2, P4 ;  /* 0x000000070b0f3c11 */ /* 0x000fca000a0f1414 */
[----:B------:R1:W3:Y:S01]  /*0550*/  @P3 LDG.E R27, desc[UR12][R14.64] ;  /* 0x0000000c0e1b3981 */ /* 0x0002e2000c1e1900 */
[----:B------:R-:W-:Y:S02]  /*0560*/  @P0 LEA R12, P6, R13, UR10, 0x2 ;  /* 0x0000000a0d0c0c11 */ /* 0x000fe4000f8c10ff */
[----:B0-----:R-:W-:Y:S02]  /*0570*/  @P2 LEA R16, P4, R7, UR10, 0x2 ;  /* 0x0000000a07102c11 */ /* 0x001fe4000f8810ff */
[----:B------:R-:W-:Y:S02]  /*0580*/  @P0 LEA.HI.X R13, R13, UR11, R18, 0x2, P6 ;  /* 0x0000000b0d0d0c11 */ /* 0x000fe4000b0f1412 */
[----:B------:R-:W-:Y:S02]  /*0590*/  @P3 LEA R18, P6, R11, UR10, 0x2 ;  /* 0x0000000a0b123c11 */ /* 0x000fe4000f8c10ff */
[----:B-1----:R-:W-:Y:S02]  /*05a0*/  @P1 LEA R14, P5, R3, UR10, 0x2 ;  /* 0x0000000a030e1c11 */ /* 0x002fe4000f8a10ff */
[----:B------:R-:W-:-:S02]  /*05b0*/  @P2 LEA.HI.X R17, R7, UR11, R10, 0x2, P4 ;  /* 0x0000000b07112c11 */ /* 0x000fc4000a0f140a */
[----:B------:R-:W-:Y:S01]  /*05c0*/  @P1 LEA.HI.X R15, R3, UR11, R6, 0x2, P5 ;  /* 0x0000000b030f1c11 */ /* 0x000fe2000a8f1406 */
[----:B------:R-:W-:Y:S01]  /*05d0*/  IMAD.WIDE.U32 R4, R2, 0x4, R4 ;  /* 0x0000000402047825 */ /* 0x000fe200078e0004 */
[----:B------:R-:W-:-:S03]  /*05e0*/  @P3 LEA.HI.X R19, R11, UR11, R20, 0x2, P6 ;  /* 0x0000000b0b133c11 */ /* 0x000fc6000b0f1414 */
[----:B--2---:R-:W-:-:S05]  /*05f0*/  FFMA.FTZ R9, -R9, UR5, R8 ;  /* 0x0000000509097c23 */ /* 0x004fca0008010108 */
[----:B------:R2:W-:Y:S01]  /*0600*/  @P0 STG.E desc[UR12][R12.64], R9 ;  /* 0x000000090c000986 */ /* 0x0005e2000c10190c */
[----:B------:R-:W-:Y:S01]  /*0610*/  ISETP.GE.U32.AND P0, PT, R4, 0x10000, PT ;  /* 0x000100000400780c */ /* 0x000fe20003f06070 */
[----:B----4-:R-:W-:-:S05]  /*0620*/  FFMA.FTZ R21, -R24, UR5, R21 ;  /* 0x0000000518157c23 */ /* 0x010fca0008010115 */
[----:B------:R2:W-:Y:S01]  /*0630*/  @P1 STG.E desc[UR12][R14.64], R21 ;  /* 0x000000150e001986 */ /* 0x0005e2000c10190c */
[----:B-----5:R-:W-:Y:S01]  /*0640*/  FFMA.FTZ R25, -R26, UR5, R25 ;  /* 0x000000051a197c23 */ /* 0x020fe20008010119 */
[----:B------:R-:W-:-:S04]  /*0650*/  ISETP.LT.U32.AND P1, PT, R4, UR14, PT ;  /* 0x0000000e04007c0c */ /* 0x000fc8000bf21070 */
[----:B------:R2:W-:Y:S01]  /*0660*/  @P2 STG.E desc[UR12][R16.64], R25 ;  /* 0x0000001910002986 */ /* 0x0005e2000c10190c */
[----:B---3--:R-:W-:-:S05]  /*0670*/  FFMA.FTZ R27, -R28, UR5, R27 ;  /* 0x000000051c1b7c23 */ /* 0x008fca000801011b */
[----:B------:R2:W-:Y:S01]  /*0680*/  @P3 STG.E desc[UR12][R18.64], R27 ;  /* 0x0000001b12003986 */ /* 0x0005e2000c10190c */
[C---:B------:R-:W-:Y:S02]  /*0690*/  ISETP.GE.U32.AND.EX P0, PT, R5.reuse, RZ, PT, P0 ;  /* 0x000000ff0500720c */ /* 0x040fe40003f06100 */
[----:B------:R-:W-:-:S13]  /*06a0*/  ISETP.LT.AND.EX P1, PT, R5, UR4, PT, P1 ;  /* 0x0000000405007c0c */ /* 0x000fda000bf21310 */
[----:B--2---:R-:W-:Y:S05]  /*06b0*/  @!P0 BRA P1, `(.L_x_7615) ;  /* 0xfffffff800d08947 */ /* 0x004fea000083ffff */
[----:B------:R-:W-:Y:S05]  /*06c0*/  EXIT ;  /* 0x000000000000794d */ /* 0x000fea0003800000 */
.L_x_7614:
        /* <DEDUP_REMOVED lines=9> */
.L_x_7616:
[C---:B0-----:R-:W-:Y:S01]  /*0760*/  IMAD.SHL.U32 R2, R16.reuse, 0x10, RZ ;  /* 0x0000001010027824 */ /* 0x041fe200078e00ff */
[----:B------:R-:W-:-:S04]  /*0770*/  SHF.L.U64.HI R0, R16, 0x4, R17 ;  /* 0x0000000410007819 */ /* 0x000fc80000010211 */
[C---:B------:R-:W-:Y:S02]  /*0780*/  IADD3 R4, P0, R2.reuse, UR6, RZ ;  /* 0x0000000602047c10 */ /* 0x040fe4000ff1e0ff */
[----:B------:R-:W-:Y:S02]  /*0790*/  IADD3 R8, P1, R2, UR8, RZ ;  /* 0x0000000802087c10 */ /* 0x000fe4000ff3e0ff */
[C---:B------:R-:W-:Y:S02]  /*07a0*/  IADD3.X R5, R0.reuse, UR7, RZ, P0, !PT ;  /* 0x0000000700057c10 */ /* 0x040fe400087fe4ff */
[----:B------:R-:W-:-:S04]  /*07b0*/  IADD3.X R9, R0, UR9, RZ, P1, !PT ;  /* 0x0000000900097c10 */ /* 0x000fc80008ffe4ff */
[----:B------:R-:W2:Y:S04]  /*07c0*/  LDG.E.128 R4, desc[UR12][R4.64] ;  /* 0x0000000c04047981 */ /* 0x000ea8000c1e1d00 */
[----:B------:R-:W2:Y:S01]  /*07d0*/  LDG.E.128 R8, desc[UR12][R8.64] ;  /* 0x0000000c08087981 */ /* 0x000ea2000c1e1d00 */
        /* <DEDUP_REMOVED lines=10> */
[----:B--2---:R-:W-:Y:S01]  /*0880*/  FFMA.FTZ R15, -R11, UR15, R7 ;  /* 0x0000000f0b0f7c23 */ /* 0x004fe20008010107 */
[----:B------:R-:W-:Y:S01]  /*0890*/  FFMA.FTZ R14, -R10, UR15, R6 ;  /* 0x0000000f0a0e7c23 */ /* 0x000fe20008010106 */
[----:B------:R-:W-:Y:S01]  /*08a0*/  FFMA.FTZ R13, -R9, UR15, R5 ;  /* 0x0000000f090d7c23 */ /* 0x000fe20008010105 */
[----:B------:R-:W-:-:S05]  /*08b0*/  FFMA.FTZ R12, -R8, UR15, R4 ;  /* 0x0000000f080c7c23 */ /* 0x000fca0008010104 */
[----:B------:R0:W-:Y:S04]  /*08c0*/  STG.E.128 desc[UR12][R2.64], R12 ;  /* 0x0000000c02007986 */ /* 0x0001e8000c101d0c */
[----:B------:R-:W-:Y:S05]  /*08d0*/  @!P0 BRA P1, `(.L_x_7616) ;  /* 0xfffffffc00a08947 */ /* 0x000fea000083ffff */
[----:B------:R-:W-:Y:S05]  /*08e0*/  EXIT ;  /* 0x000000000000794d */ /* 0x000fea0003800000 */
.L_x_7617:
        /* <DEDUP_REMOVED lines=9> */
.L_x_8174:


//--------------------- .text._ZN2at6native55_GLOBAL__N__de093ff9_22_ForeachBinaryOpList_cu_a911ec4325multi_tensor_apply_kernelINS1_18TensorListMetadataILi3EEENS1_24BinaryOpListAlphaFunctorIdLi3ELi2ELi2EEEJSt5minusIdEdEEEvT_T0_DpT1_ --------------------------
	.section	.text._ZN2at6native55_GLOBAL__N__de093ff9_22_ForeachBinaryOpList_cu_a911ec4325multi_tensor_apply_kernelINS1_18TensorListMetadataILi3EEENS1_24BinaryOpListAlphaFunctorIdLi3ELi2ELi2EEEJSt5minusIdEdEEEvT_T0_DpT1_,"ax",@progbits
	.align	128
.text._ZN2at6native55_GLOBAL__N__de093ff9_22_ForeachBinaryOpList_cu_a911ec4325multi_tensor_apply_kernelINS1_18TensorListMetadataILi3EEENS1_24BinaryOpListAlphaFunctorIdLi3ELi2ELi2EEEJSt5minusIdEdEEEvT_T0_DpT1_:
        .type           _ZN2at6native55_GLOBAL__N__de093ff9_22_ForeachBinaryOpList_cu_a911ec4325multi_tensor_apply_kernelINS1_18TensorListMetadataILi3EEENS1_24BinaryOpListAlphaFunctorIdLi3ELi2ELi2EEEJSt5minusIdEdEEEvT_T0_DpT1_,@function
        .size           _ZN2at6native55_GLOBAL__N__de093ff9_22_ForeachBinaryOpList_cu_a911ec4325multi_tensor_apply_kernelINS1_18TensorListMetadataILi3EEENS1_24BinaryOpListAlphaFunctorIdLi3ELi2ELi2EEEJSt5minusIdEdEEEvT_T0_DpT1_,(.L_x_8175 - _ZN2at6native55_GLOBAL__N__de093ff9_22_ForeachBinaryOpList_cu_a911ec4325multi_tensor_apply_kernelINS1_18TensorListMetadataILi3EEENS1_24BinaryOpListAlphaFunctorIdLi3ELi2ELi2EEEJSt5minusIdEdEEEvT_T0_DpT1_)
        .other          _ZN2at6native55_GLOBAL__N__de093ff9_22_ForeachBinaryOpList_cu_a911ec4325multi_tensor_apply_kernelINS1_18TensorListMetadataILi3EEENS1_24BinaryOpListAlphaFunctorIdLi3ELi2ELi2EEEJSt5minusIdEdEEEvT_T0_DpT1_,@"STO_CUDA_ENTRY STV_DEFAULT"
_ZN2at6native55_GLOBAL__N__de093ff9_22_ForeachBinaryOpList_cu_a911ec4325multi_tensor_apply_kernelINS1_18TensorListMetadataILi3EEENS1_24BinaryOpListAlphaFunctorIdLi3ELi2ELi2EEEJSt5minusIdEdEEEvT_T0_DpT1_:
        /* <DEDUP_REMOVED lines=33> */
.L_x_7619:
[----:B01----:R-:W-:Y:S02]  /*0210*/  IADD3 R24, P1, R0, UR4, RZ ;  /* 0x0000000400187c10 */ /* 0x003fe4000ff3e0ff */
[----:B------:R-:W-:Y:S02]  /*0220*/  CS2R R16, SRZ ;  /* 0x0000000000107805 */ /* 0x000fe4000001ff00 */
[----:B------:R-:W-:Y:S02]  /*0230*/  CS2R R18, SRZ ;  /* 0x0000000000127805 */ /* 0x000fe4000001ff00 */
[C---:B------:R-:W-:Y:S01]  /*0240*/  ISETP.GE.U32.AND P0, PT, R24.reuse, 0x10000, PT ;  /* 0x000100001800780c */ /* 0x040fe20003f06070 */
[----:B------:R-:W-:Y:S01]  /*0250*/  IMAD.X R21, RZ, RZ, UR5, P1 ;  /* 0x00000005ff157e24 */ /* 0x000fe200088e06ff */
[----:B------:R-:W-:-:S04]  /*0260*/  ISETP.LT.U32.AND P1, PT, R24, UR16, PT ;  /* 0x0000001018007c0c */ /* 0x000fc8000bf21070 */
[----:B------:R-:W-:-:S04]  /*0270*/  ISETP.GE.U32.AND.EX P0, PT, R21, RZ, PT, P0 ;  /* 0x000000ff1500720c */ /* 0x000fc80003f06100 */
[----:B------:R-:W-:-:S13]  /*0280*/  ISETP.LT.AND.EX P0, PT, R21, UR12, !P0, P1 ;  /* 0x0000000c15007c0c */ /* 0x000fda000c701310 */
[C---:B------:R-:W-:Y:S02]  /*0290*/  @P0 LEA R6, P1, R24.reuse, UR6, 0x3 ;  /* 0x0000000618060c11 */ /* 0x040fe4000f8218ff */
[C---:B------:R-:W-:Y:S02]  /*02a0*/  @P0 LEA R8, P2, R24.reuse, UR8, 0x3 ;  /* 0x0000000818080c11 */ /* 0x040fe4000f8418ff */
[C-C-:B------:R-:W-:Y:S02]  /*02b0*/  @P0 LEA.HI.X R7, R24.reuse, UR7, R21.reuse, 0x3, P1 ;  /* 0x0000000718070c11 */ /* 0x140fe400088f1c15 */
[----:B------:R-:W-:-:S03]  /*02c0*/  @P0 LEA.HI.X R9, R24, UR9, R21, 0x3, P2 ;  /* 0x0000000918090c11 */ /* 0x000fc600090f1c15 */
[----:B------:R0:W2:Y:S04]  /*02d0*/  @P0 LDG.E.64 R16, desc[UR14][R6.64] ;  /* 0x0000000e06100981 */ /* 0x0000a8000c1e1b00 */
[----:B------:R1:W2:Y:S01]  /*02e0*/  @P0 LDG.E.64 R18, desc[UR14][R8.64] ;  /* 0x0000000e08120981 */ /* 0x0002a2000c1e1b00 */
[----:B------:R-:W-:Y:S01]  /*02f0*/  IADD3 R2, P2, R24, UR13, RZ ;  /* 0x0000000d18027c10 */ /* 0x000fe2000ff5e0ff */
[----:B------:R-:W-:Y:S02]  /*0300*/  IMAD.U32 R5, RZ, RZ, UR13 ;  /* 0x0000000dff057e24 */ /* 0x000fe4000f8e00ff */
[----:B------:R-:W-:Y:S01]  /*0310*/  IMAD.U32 R10, RZ, RZ, UR13 ;  /* 0x0000000dff0a7e24 */ /* 0x000fe2000f8e00ff */
[C---:B------:R-:W-:Y:S01]  /*0320*/  ISETP.GE.U32.AND P1, PT, R2.reuse, 0x10000, PT ;  /* 0x000100000200780c */ /* 0x040fe20003f26070 */
[----:B------:R-:W-:Y:S01]  /*0330*/  IMAD.X R3, RZ, RZ, R21, P2 ;  /* 0x000000ffff037224 */ /* 0x000fe200010e0615 */
[----:B------:R-:W-:Y:S01]  /*0340*/  ISETP.LT.U32.AND P2, PT, R2, UR16, PT ;  /* 0x0000001002007c0c */ /* 0x000fe2000bf41070 */
[----:B0-----:R-:W-:Y:S01]  /*0350*/  IMAD R7, R10, 0x3, RZ ;  /* 0x000000030a077824 */ /* 0x001fe200078e02ff */
[----:B------:R-:W-:-:S02]  /*0360*/  LEA R4, P3, R5, R24, 0x1 ;  /* 0x0000001805047211 */ /* 0x000fc400078608ff */
[----:B------:R-:W-:Y:S02]  /*0370*/  ISETP.GE.U32.AND.EX P1, PT, R3, RZ, PT, P1 ;  /* 0x000000ff0300720c */ /* 0x000fe40003f26110 */
[----:B------:R-:W-:Y:S01]  /*0380*/  IADD3 R26, P4, R7, R24, RZ ;  /* 0x00000018071a7210 */ /* 0x000fe20007f9e0ff */
[--C-:B------:R-:W-:Y:S01]  /*0390*/  IMAD.X R5, RZ, RZ, R21.reuse, P3 ;  /* 0x000000ffff057224 */ /* 0x100fe200018e0615 */
[----:B------:R-:W-:Y:S02]  /*03a0*/  ISETP.LT.AND.EX P1, PT, R3, UR12, !P1, P2 ;  /* 0x0000000c03007c0c */ /* 0x000fe4000cf21320 */
[----:B------:R-:W-:Y:S02]  /*03b0*/  CS2R R6, SRZ ;  /* 0x0000000000067805 */ /* 0x000fe4000001ff00 */
        /* <DEDUP_REMOVED lines=11> */
[----:B------:R-:W-:Y:S02]  /*0470*/  @P2 LEA R12, P5, R4, UR6, 0x3 ;  /* 0x00000006040c2c11 */ /* 0x000fe4000f8a18ff */
[----:B------:R-:W-:Y:S02]  /*0480*/  CS2R R10, SRZ ;  /* 0x00000000000a7805 */ /* 0x000fe4000001ff00 */
[----:B------:R-:W-:Y:S02]  /*0490*/  ISETP.LT.AND.EX P3, PT, R27, UR12, !P6, P3 ;  /* 0x0000000c1b007c0c */ /* 0x000fe4000f761330 */
[----:B-1----:R-:W-:Y:S02]  /*04a0*/  CS2R R8, SRZ ;  /* 0x0000000000087805 */ /* 0x002fe4000001ff00 */
[----:B------:R-:W-:Y:S01]  /*04b0*/  @P1 LEA.HI.X R29, R2, UR9, R3, 0x3, P4 ;  /* 0x00000009021d1c11 */ /* 0x000fe2000a0f1c03 */
[----:B------:R0:W3:Y:S01]  /*04c0*/  @P1 LDG.E.64 R6, desc[UR14][R22.64] ;  /* 0x0000000e16061981 */ /* 0x0000e2000c1e1b00 */
[----:B------:R-:W-:-:S02]  /*04d0*/  @P2 LEA.HI.X R13, R4, UR7, R5, 0x3, P5 ;  /* 0x00000007040d2c11 */ /* 0x000fc4000a8f1c05 */
[C---:B------:R-:W-:Y:S01]  /*04e0*/  @P2 LEA R14, P4, R4.reuse, UR8, 0x3 ;  /* 0x00000008040e2c11 */ /* 0x040fe2000f8818ff */
[----:B------:R-:W3:Y:S03]  /*04f0*/  @P1 LDG.E.64 R8, desc[UR14][R28.64] ;  /* 0x0000000e1c081981 */ /* 0x000ee6000c1e1b00 */
[----:B------:R-:W-:Y:S01]  /*0500*/  @P2 LEA.HI.X R15, R4, UR9, R5, 0x3, P4 ;  /* 0x00000009040f2c11 */ /* 0x000fe2000a0f1c05 */
[----:B------:R1:W4:Y:S01]  /*0510*/  @P2 LDG.E.64 R10, desc[UR14][R12.64] ;  /* 0x0000000e0c0a2981 */ /* 0x000322000c1e1b00 */
[----:B0-----:R-:W-:-:S04]  /*0520*/  @P3 LEA R22, P4, R26, UR6, 0x3 ;  /* 0x000000061a163c11 */ /* 0x001fc8000f8818ff */
[C---:B------:R-:W-:Y:S02]  /*0530*/  @P3 LEA.HI.X R23, R26.reuse, UR7, R27, 0x3, P4 ;  /* 0x000000071a173c11 */ /* 0x040fe4000a0f1c1b */
[----:B-1----:R-:W-:Y:S02]  /*0540*/  CS2R R12, SRZ ;  /* 0x00000000000c7805 */ /* 0x002fe4000001ff00 */
[----:B------:R-:W-:-:S04]  /*0550*/  @P3 LEA R28, P4, R26, UR8, 0x3 ;  /* 0x000000081a1c3c11 */ /* 0x000fc8000f8818ff */
[----:B------:R0:W4:Y:S01]  /*0560*/  @P2 LDG.E.64 R12, desc[UR14][R14.64] ;  /* 0x0000000e0e0c2981 */ /* 0x000122000c1e1b00 */
[----:B------:R-:W-:Y:S02]  /*0570*/  @P3 LEA.HI.X R29, R26, UR9, R27, 0x3, P4 ;  /* 0x000000091a1d3c11 */ /* 0x000fe4000a0f1c1b */
[----:B0-----:R-:W-:-:S06]  /*0580*/  CS2R R14, SRZ ;  /* 0x00000000000e7805 */ /* 0x001fcc000001ff00 */
[----:B------:R0:W5:Y:S01]  /*0590*/  @P3 LDG.E.64 R14, desc[UR14][R22.64] ;  /* 0x0000000e160e3981 */ /* 0x000162000c1e1b00 */
[----:B--2---:R-:W-:Y:S01]  /*05a0*/  DFMA R16, -R18, UR18, R16 ;  /* 0x0000001212107c2b */ /* 0x004fe20008000110 */
[----:B------:R-:W-:-:S06]  /*05b0*/  CS2R R18, SRZ ;  /* 0x0000000000127805 */ /* 0x000fcc000001ff00 */
[----:B------:R-:W5:Y:S01]  /*05c0*/  @P3 LDG.E.64 R18, desc[UR14][R28.64] ;  /* 0x0000000e1c123981 */ /* 0x000f62000c1e1b00 */
[----:B------:R-:W-:Y:S01]  /*05d0*/  @P0 LEA R20, P4, R24, UR10, 0x3 ;  /* 0x0000000a18140c11 */ /* 0x000fe2000f8818ff */
[----:B------:R-:W-:Y:S01]  /*05e0*/  UIMAD.WIDE.U32 UR4, UR13, 0x4, UR4 ;  /* 0x000000040d0478a5 */ /* 0x000fe2000f8e0004 */
[----:B0-----:R-:W-:Y:S02]  /*05f0*/  @P1 LEA R22, P5, R2, UR10, 0x3 ;  /* 0x0000000a02161c11 */ /* 0x001fe4000f8a18ff */
[----:B------:R-:W-:Y:S01]  /*0600*/  @P0 LEA.HI.X R21, R24, UR11, R21, 0x3, P4 ;  /* 0x0000000b18150c11 */ /* 0x000fe2000a0f1c15 */
[----:B------:R-:W-:Y:S01]  /*0610*/  UISETP.LT.U32.AND UP1, UPT, UR4, UR16, UPT ;  /* 0x000000100400728c */ /* 0x000fe2000bf21070 */
[----:B------:R-:W-:Y:S01]  /*0620*/  @P2 LEA R24, P4, R4, UR10, 0x3 ;  /* 0x0000000a04182c11 */ /* 0x000fe2000f8818ff */
[----:B------:R-:W-:Y:S01]  /*0630*/  UISETP.GE.U32.AND UP0, UPT, UR4, 0x10000, UPT ;  /* 0x000100000400788c */ /* 0x000fe2000bf06070 */
[----:B------:R-:W-:Y:S01]  /*0640*/  @P1 LEA.HI.X R23, R2, UR11, R3, 0x3, P5 ;  /* 0x0000000b02171c11 */ /* 0x000fe2000a8f1c03 */
[----:B------:R1:W-:Y:S01]  /*0650*/  @P0 STG.E.64 desc[UR14][R20.64], R16 ;  /* 0x0000001014000986 */ /* 0x0003e2000c101b0e */
[----:B------:R-:W-:Y:S01]  /*0660*/  @P3 LEA R2, P5, R26, UR10, 0x3 ;  /* 0x0000000a1a023c11 */ /* 0x000fe2000f8a18ff */
[----:B------:R-:W-:Y:S01]  /*0670*/  UISETP.GE.U32.AND.EX UP0, UPT, UR5, URZ, UPT, UP0 ;  /* 0x0000003f0500728c */ /* 0x000fe2000bf06100 */
[----:B------:R-:W-:Y:S01]  /*0680*/  @P2 LEA.HI.X R25, R4, UR11, R5, 0x3, P4 ;  /* 0x0000000b04192c11 */ /* 0x000fe2000a0f1c05 */
[----:B------:R-:W-:Y:S01]  /*0690*/  IMAD.U32 R5, RZ, RZ, UR5 ;  /* 0x00000005ff057e24 */ /* 0x000fe2000f8e00ff */
[----:B------:R-:W-:Y:S01]  /*06a0*/  @P3 LEA.HI.X R3, R26, UR11, R27, 0x3, P5 ;  /* 0x0000000b1a033c11 */ /* 0x000fe2000a8f1c1b */
[----:B------:R-:W-:Y:S01]  /*06b0*/  IMAD.U32 R4, RZ, RZ, UR4 ;  /* 0x00000004ff047e24 */ /* 0x000fe2000f8e00ff */
[----:B------:R-:W-:-:S04]  /*06c0*/  PLOP3.LUT P0, PT, PT, PT, UP1, 0x80, 0x0 ;  /* 0x000000000000781c */ /* 0x000fc80003f0f018 */
[----:B------:R-:W-:Y:S01]  /*06d0*/  ISETP.LT.AND.EX P0, PT, R5, UR12, PT, P0 ;  /* 0x0000000c05007c0c */ /* 0x000fe2000bf01300 */
[----:B---3--:R-:W-:-:S07]  /*06e0*/  DFMA R6, -R8, UR18, R6 ;  /* 0x0000001208067c2b */ /* 0x008fce0008000106 */
[----:B------:R1:W-:Y:S01]  /*06f0*/  @P1 STG.E.64 desc[UR14][R22.64], R6 ;  /* 0x0000000616001986 */ /* 0x0003e2000c101b0e */
[----:B------:R-:W-:Y:S01]  /*0700*/  PLOP3.LUT P1, PT, PT, PT, UP0, 0x80, 0x0 ;  /* 0x000000000000781c */ /* 0x000fe20003f2f008 */
[----:B----4-:R-:W-:-:S07]  /*0710*/  DFMA R10, -R12, UR18, R10 ;  /* 0x000000120c0a7c2b */ /* 0x010fce000800010a */
[----:B------:R1:W-:Y:S01]  /*0720*/  @P2 STG.E.64 desc[UR14][R24.64], R10 ;  /* 0x0000000a18002986 */ /* 0x0003e2000c101b0e */
[----:B-----5:R-:W-:-:S07]  /*0730*/  DFMA R14, -R18, UR18, R14 ;  /* 0x00000012120e7c2b */ /* 0x020fce000800010e */
[----:B------:R1:W-:Y:S01]  /*0740*/  @P3 STG.E.64 desc[UR14][R2.64], R14 ;  /* 0x0000000e02003986 */ /* 0x0003e2000c101b0e */
[----:B------:R-:W-:Y:S05]  /*0750*/  @!P1 BRA P0, `(.L_x_7619) ;  /* 0xfffffff800ac9947 */ /* 0x000fea000003ffff */
[----:B------:R-:W-:Y:S05]  /*0760*/  EXIT ;  /* 0x000000000000794d */ /* 0x000fea0003800000 */
.L_x_7618:
        /* <DEDUP_REMOVED lines=9> */
.L_x_7620:
[C---:B------:R-:W-:Y:S01]  /*0800*/  IMAD.SHL.U32 R24, R0.reuse, 0x20, RZ ;  /* 0x0000002000187824 */ /* 0x040fe200078e00ff */
[----:B------:R-:W-:-:S04]  /*0810*/  SHF.L.U64.HI R2, R0, 0x5, R3 ;  /* 0x0000000500027819 */ /* 0x000fc80000010203 */
[C---:B------:R-:W-:Y:S02]  /*0820*/  IADD3 R20, P0, R24.reuse, UR6, RZ ;  /* 0x0000000618147c10 */ /* 0x040fe4000ff1e0ff */
[----:B------:R-:W-:Y:S02]  /*0830*/  IADD3 R22, P1, R24, UR8, RZ ;  /* 0x0000000818167c10 */ /* 0x000fe4000ff3e0ff */
[C---:B------:R-:W-:Y:S02]  /*0840*/  IADD3.X R21, R2.reuse, UR7, RZ, P0, !PT ;  /* 0x0000000702157c10 */ /* 0x040fe400087fe4ff */
[----:B------:R-:W-:-:S03]  /*0850*/  IADD3.X R23, R2, UR9, RZ, P1, !PT ;  /* 0x0000000902177c10 */ /* 0x000fc60008ffe4ff */
[----:B------:R-:W2:Y:S04]  /*0860*/  LDG.E.128 R12, desc[UR14][R20.64] ;  /* 0x0000000e140c7981 */ /* 0x000ea8000c1e1d00 */
[----:B------:R-:W2:Y:S04]  /*0870*/  LDG.E.128 R16, desc[UR14][R22.64] ;  /* 0x0000000e16107981 */ /* 0x000ea8000c1e1d00 */
[----:B------:R-:W3:Y:S04]  /*0880*/  LDG.E.128 R4, desc[UR14][R20.64+0x10] ;  /* 0x0000100e14047981 */ /* 0x000ee8000c1e1d00 */
[----:B------:R-:W3:Y:S01]  /*0890*/  LDG.E.128 R8, desc[UR14][R22.64+0x10] ;  /* 0x0000100e16087981 */ /* 0x000ee2000c1e1d00 */
[----:B--2---:R-:W-:Y:S01]  /*08a0*/  DFMA R12, -R16, UR18, R12 ;  /* 0x00000012100c7c2b */ /* 0x004fe2000800010c */
[----:B------:R-:W-:Y:S01]  /*08b0*/  IADD3 R16, P0, R24, UR10, RZ ;  /* 0x0000000a18107c10 */ /* 0x000fe2000ff1e0ff */
[----:B------:R-:W-:-:S03]  /*08c0*/  DFMA R14, -R18, UR18, R14 ;  /* 0x00000012120e7c2b */ /* 0x000fc6000800010e */
[----:B------:R-:W-:Y:S02]  /*08d0*/  IADD3.X R17, R2, UR11, RZ, P0, !PT ;  /* 0x0000000b02117c10 */ /* 0x000fe400087fe4ff */
[----:B------:R-:W-:Y:S01]  /*08e0*/  IADD3 R0, P0, R0, UR4, RZ ;  /* 0x0000000400007c10 */ /* 0x000fe2000ff1e0ff */
[----:B---3--:R-:W-:Y:S02]  /*08f0*/  DFMA R6, -R10, UR18, R6 ;  /* 0x000000120a067c2b */ /* 0x008fe40008000106 */
[----:B------:R-:W-:Y:S01]  /*0900*/  DFMA R4, -R8, UR18, R4 ;  /* 0x0000001208047c2b */ /* 0x000fe20008000104 */
[----:B------:R0:W-:Y:S01]  /*0910*/  STG.E.128 desc[UR14][R16.64], R12 ;  /* 0x0000000c10007986 */ /* 0x0001e2000c101d0e */
[C---:B------:R-:W-:Y:S01]  /*0920*/  IMAD.SHL.U32 R2, R0.reuse, 0x4, RZ ;  /* 0x0000000400027824 */ /* 0x040fe200078e00ff */
[----:B------:R-:W-:Y:S01]  /*0930*/  ISETP.LT.U32.AND P1, PT, R0, 0x4000, PT ;  /* 0x000040000000780c */ /* 0x000fe20003f21070 */
[----:B------:R-:W-:-:S03]  /*0940*/  IMAD.X R3, RZ, RZ, R3, P0 ;  /* 0x000000ffff037224 */ /* 0x000fc600000e0603 */
[----:B------:R0:W-:Y:S01]  /*0950*/  STG.E.128 desc[UR14][R16.64+0x10], R4 ;  /* 0x0000100410007986 */ /* 0x0001e2000c101d0e */
[----:B------:R-:W-:Y:S02]  /*0960*/  ISETP.GE.U32.AND P0, PT, R2, UR16, PT ;  /* 0x0000001002007c0c */ /* 0x000fe4000bf06070 */
[----:B------:R-:W-:Y:S02]  /*0970*/  SHF.L.U64.HI R2, R0, 0x2, R3 ;  /* 0x0000000200027819 */ /* 0x000fe40000010203 */
[----:B------:R-:W-:Y:S02]  /*0980*/  ISETP.LT.U32.AND.EX P1, PT, R3, RZ, PT, P1 ;  /* 0x000000ff0300720c */ /* 0x000fe40003f21110 */
[----:B------:R-:W-:-:S13]  /*0990*/  ISETP.GE.AND.EX P0, PT, R2, UR12, PT, P0 ;  /* 0x0000000c02007c0c */ /* 0x000fda000bf06300 */
[----:B0-----:R-:W-:Y:S05]  /*09a0*/  @!P0 BRA P1, `(.L_x_7620) ;  /* 0xfffffffc00948947 */ /* 0x001fea000083ffff */
[----:B------:R-:W-:Y:S05]  /*09b0*/  EXIT ;  /* 0x000000000000794d */ /* 0x000fea0003800000 */
.L_x_7621:
        /* <DEDUP_REMOVED lines=12> */
.L_x_8175:


//--------------------- .text._ZN2at6native55_GLOBAL__N__de093ff9_22_ForeachBinaryOpList_cu_a911ec4325multi_tensor_apply_kernelINS1_18TensorListMetadataILi3EEENS1_24BinaryOpListAlphaFunctorIsLi3ELi2ELi2EEEJSt5minusIsEsEEEvT_T0_DpT1_ --------------------------
	.section	.text._ZN2at6native55_GLOBAL__N__de093ff9_22_ForeachBinaryOpList_cu_a911ec4325multi_tensor_apply_kernelINS1_18TensorListMetadataILi3EEENS1_24BinaryOpListAlphaFunctorIsLi3ELi2ELi2EEEJSt5minusIsEsEEEvT_T0_DpT1_,"ax",@progbits
	.align	128
.text._ZN2at6native55_GLOBAL__N__de093ff9_22_ForeachBinaryOpList_cu_a911ec4325multi_tensor_apply_kernelINS1_18TensorListMetadataILi3EEENS1_24BinaryOpListAlphaFunctorIsLi3ELi2ELi2EEEJSt5minusIsEsEEEvT_T0_DpT1_:
        .type           _ZN2at6native55_GLOBAL__N__de093ff9_22_ForeachBinaryOpList_cu_a911ec4325multi_tensor_apply_kernelINS1_18TensorListMetadataILi3EEENS1_24BinaryOpListAlphaFunctorIsLi3ELi2ELi2EEEJSt5minusIsEsEEEvT_T0_DpT1_,@function
        .size           _ZN2at6native55_GLOBAL__N__de093ff9_22_ForeachBinaryOpList_cu_a911ec4325multi_tensor_apply_kernelINS1_18TensorListMetadataILi3EEENS1_24BinaryOpListAlphaFunctorIsLi3ELi2ELi2EEEJSt5minusIsEsEEEvT_T0_DpT1_,(.L_x_8176 - _ZN2at6native55_GLOBAL__N__de093ff9_22_ForeachBinaryOpList_cu_a911ec4325multi_tensor_apply_kernelINS1_18TensorListMetadataILi3EEENS1_24BinaryOpListAlphaFunctorIsLi3ELi2ELi2EEEJSt5minusIsEsEEEvT_T0_DpT1_)
        .other          _ZN2at6native55_GLOBAL__N__de093ff9_22_ForeachBinaryOpList_cu_a911ec4325multi_tensor_apply_kernelINS1_18TensorListMetadataILi3EEENS1_24BinaryOpListAlphaFunctorIsLi3ELi2ELi2EEEJSt5minusIsEsEEEvT_T0_DpT1_,@"STO_CUDA_ENTRY STV_DEFAULT"
_ZN2at6native55_GLOBAL__N__de093ff9_22_ForeachBinaryOpList_cu_a911ec4325multi_tensor_apply_kernelINS1_18TensorListMetadataILi3EEENS1_24BinaryOpListAlphaFunctorIsLi3ELi2ELi2EEEJSt5minusIsEsEEEvT_T0_DpT1_:
        /* <DEDUP_REMOVED lines=31> */
.L_x_7623:
[----:B0-----:R-:W-:Y:S01]  /*01f0*/  IADD3 R5, P0, R0, R6, RZ ;  /* 0x0000000600057210 */ /* 0x001fe20007f1e0ff */
[----:B-1----:R-:W-:-:S03]  /*0200*/  IMAD R8, R2, 0x3, RZ ;  /* 0x0000000302087824 */ /* 0x002fc600078e02ff */
[-C--:B------:R-:W-:Y:S01]  /*0210*/  IADD3 R23, P5, R2, R5.reuse, RZ ;  /* 0x0000000502177210 */ /* 0x080fe20007fbe0ff */
[----:B------:R-:W-:Y:S01]  /*0220*/  IMAD.X R4, RZ, RZ, R7, P0 ;  /* 0x000000ffff047224 */ /* 0x000fe200000e0607 */
[-C--:B------:R-:W-:Y:S02]  /*0230*/  IADD3 R19, P6, R8, R5.reuse, RZ ;  /* 0x0000000508137210 */ /* 0x080fe40007fde0ff */
[----:B------:R-:W-:Y:S01]  /*0240*/  LEA R28, P4, R2, R5, 0x1 ;  /* 0x00000005021c7211 */ /* 0x000fe200078808ff */
[--C-:B------:R-:W-:Y:S01]  /*0250*/  IMAD.X R27, RZ, RZ, R4.reuse, P5 ;  /* 0x000000ffff1b7224 */ /* 0x100fe200028e0604 */
[----:B------:R-:W-:Y:S01]  /*0260*/  ISETP.GE.U32.AND P3, PT, R23, 0x10000, PT ;  /* 0x000100001700780c */ /* 0x000fe20003f66070 */
[--C-:B------:R-:W-:Y:S01]  /*0270*/  IMAD.X R24, RZ, RZ, R4.reuse, P6 ;  /* 0x000000ffff187224 */ /* 0x100fe200030e0604 */
[----:B------:R-:W-:Y:S01]  /*0280*/  ISETP.GE.U32.AND P2, PT, R5, 0x10000, PT ;  /* 0x000100000500780c */ /* 0x000fe20003f46070 */
[----:B------:R-:W-:Y:S01]  /*0290*/  IMAD.X R25, RZ, RZ, R4, P4 ;  /* 0x000000ffff197224 */ /* 0x000fe200020e0604 */
[----:B------:R-:W-:-:S02]  /*02a0*/  ISETP.LT.U32.AND P0, PT, R23, UR15, PT ;  /* 0x0000000f17007c0c */ /* 0x000fc4000bf01070 */
[----:B------:R-:W-:Y:S02]  /*02b0*/  ISETP.GE.U32.AND.EX P3, PT, R27, RZ, PT, P3 ;  /* 0x000000ff1b00720c */ /* 0x000fe40003f66130 */
[----:B------:R-:W-:Y:S02]  /*02c0*/  ISETP.GE.U32.AND P4, PT, R19, 0x10000, PT ;  /* 0x000100001300780c */ /* 0x000fe40003f86070 */
[----:B------:R-:W-:Y:S02]  /*02d0*/  ISETP.LT.U32.AND P1, PT, R5, UR15, PT ;  /* 0x0000000f05007c0c */ /* 0x000fe4000bf21070 */
[----:B------:R-:W-:Y:S02]  /*02e0*/  ISETP.GE.U32.AND.EX P2, PT, R4, RZ, PT, P2 ;  /* 0x000000ff0400720c */ /* 0x000fe40003f46120 */
[----:B------:R-:W-:Y:S02]  /*02f0*/  ISETP.LT.AND.EX P3, PT, R27, UR5, !P3, P0 ;  /* 0x000000051b007c0c */ /* 0x000fe4000df61300 */
        /* <DEDUP_REMOVED lines=8> */
[----:B------:R-:W-:Y:S02]  /*0380*/  @P3 LEA R10, P4, R23, UR8, 0x1 ;  /* 0x00000008170a3c11 */ /* 0x000fe4000f8808ff */
[----:B------:R-:W-:Y:S02]  /*0390*/  PRMT R26, RZ, 0x7610, R26 ;  /* 0x00007610ff1a7816 */ /* 0x000fe4000000001a */
[----:B------:R-:W-:Y:S02]  /*03a0*/  @P1 LEA R12, P5, R5, UR8, 0x1 ;  /* 0x00000008050c1c11 */ /* 0x000fe4000f8a08ff */
[----:B------:R-:W-:Y:S02]  /*03b0*/  @P3 LEA.HI.X R11, R23, UR9, R27, 0x1, P4 ;  /* 0x00000009170b3c11 */ /* 0x000fe4000a0f0c1b */
[----:B------:R-:W-:-:S02]  /*03c0*/  @P1 LEA.HI.X R13, R5, UR9, R4, 0x1, P5 ;  /* 0x00000009050d1c11 */ /* 0x000fc4000a8f0c04 */
[C---:B------:R-:W-:Y:S01]  /*03d0*/  @P0 LEA R16, P4, R19.reuse, UR8, 0x1 ;  /* 0x0000000813100c11 */ /* 0x040fe2000f8808ff */
[----:B------:R-:W2:Y:S01]  /*03e0*/  @P3 LDG.E.U16 R26, desc[UR12][R10.64] ;  /* 0x0000000c0a1a3981 */ /* 0x000ea2000c1e1500 */
[----:B------:R-:W-:Y:S02]  /*03f0*/  PRMT R8, RZ, 0x7610, R8 ;  /* 0x00007610ff087816 */ /* 0x000fe40000000008 */
[----:B------:R-:W-:Y:S02]  /*0400*/  PRMT R9, RZ, 0x7610, R9 ;  /* 0x00007610ff097816 */ /* 0x000fe40000000009 */
[----:B------:R-:W-:Y:S02]  /*0410*/  @P2 LEA R14, P5, R28, UR8, 0x1 ;  /* 0x000000081c0e2c11 */ /* 0x000fe4000f8a08ff */
[----:B------:R-:W-:Y:S01]  /*0420*/  @P0 LEA.HI.X R17, R19, UR9, R24, 0x1, P4 ;  /* 0x0000000913110c11 */ /* 0x000fe2000a0f0c18 */
[----:B------:R0:W3:Y:S01]  /*0430*/  @P1 LDG.E.U16 R8, desc[UR12][R12.64] ;  /* 0x0000000c0c081981 */ /* 0x0000e2000c1e1500 */
[----:B------:R-:W-:-:S02]  /*0440*/  PRMT R3, RZ, 0x7610, R3 ;  /* 0x00007610ff037816 */ /* 0x000fc40000000003 */
[----:B------:R-:W-:Y:S01]  /*0450*/  @P2 LEA.HI.X R15, R28, UR9, R25, 0x1, P5 ;  /* 0x000000091c0f2c11 */ /* 0x000fe2000a8f0c19 */
[----:B------:R-:W4:Y:S01]  /*0460*/  @P0 LDG.E.U16 R9, desc[UR12][R16.64] ;  /* 0x0000000c10090981 */ /* 0x000f22000c1e1500 */
[----:B------:R-:W-:-:S03]  /*0470*/  @P1 LEA R20, P4, R5, UR6, 0x1 ;  /* 0x0000000605141c11 */ /* 0x000fc6000f8808ff */
[----:B------:R1:W5:Y:S01]  /*0480*/  @P2 LDG.E.U16 R3, desc[UR12][R14.64] ;  /* 0x0000000c0e032981 */ /* 0x000362000c1e1500 */
[----:B------:R-:W-:Y:S02]  /*0490*/  @P1 LEA.HI.X R21, R5, UR7, R4, 0x1, P4 ;  /* 0x0000000705151c11 */ /* 0x000fe4000a0f0c04 */
[C---:B0-----:R-:W-:Y:S02]  /*04a0*/  @P3 LEA R12, P4, R23.reuse, UR6, 0x1 ;  /* 0x00000006170c3c11 */ /* 0x041fe4000f8808ff */
[----:B------:R-:W-:Y:S02]  /*04b0*/  PRMT R11, RZ, 0x7610, R11 ;  /* 0x00007610ff0b7816 */ /* 0x000fe4000000000b */
[----:B------:R-:W-:Y:S02]  /*04c0*/  @P3 LEA.HI.X R13, R23, UR7, R27, 0x1, P4 ;  /* 0x00000007170d3c11 */ /* 0x000fe4000a0f0c1b */
[----:B------:R-:W-:Y:S02]  /*04d0*/  PRMT R18, RZ, 0x7610, R18 ;  /* 0x00007610ff127816 */ /* 0x000fe40000000012 */
[----:B-1----:R-:W-:Y:S01]  /*04e0*/  @P2 LEA R14, P5, R28, UR6, 0x1 ;  /* 0x000000061c0e2c11 */ /* 0x002fe2000f8a08ff */
[----:B------:R-:W5:Y:S01]  /*04f0*/  @P3 LDG.E.U16 R11, desc[UR12][R12.64] ;  /* 0x0000000c0c0b3981 */ /* 0x000f62000c1e1500 */
[----:B------:R-:W-:-:S02]  /*0500*/  @P0 LEA R16, P4, R19, UR6, 0x1 ;  /* 0x0000000613100c11 */ /* 0x000fc4000f8808ff */
[----:B------:R-:W-:Y:S01]  /*0510*/  PRMT R10, RZ, 0x7610, R10 ;  /* 0x00007610ff0a7816 */ /* 0x000fe2000000000a */
[----:B------:R0:W5:Y:S01]  /*0520*/  @P1 LDG.E.U16 R18, desc[UR12][R20.64] ;  /* 0x0000000c14121981 */ /* 0x000162000c1e1500 */
[----:B------:R-:W-:Y:S02]  /*0530*/  @P2 LEA.HI.X R15, R28, UR7, R25, 0x1, P5 ;  /* 0x000000071c0f2c11 */ /* 0x000fe4000a8f0c19 */
[----:B------:R-:W-:Y:S02]  /*0540*/  PRMT R29, RZ, 0x7610, R29 ;  /* 0x00007610ff1d7816 */ /* 0x000fe4000000001d */
[----:B------:R-:W-:Y:S01]  /*0550*/  @P0 LEA.HI.X R17, R19, UR7, R24, 0x1, P4 ;  /* 0x0000000713110c11 */ /* 0x000fe2000a0f0c18 */
[----:B------:R1:W5:Y:S04]  /*0560*/  @P2 LDG.E.U16 R10, desc[UR12][R14.64] ;  /* 0x0000000c0e0a2981 */ /* 0x000368000c1e1500 */
[----:B------:R1:W5:Y:S01]  /*0570*/  @P0 LDG.E.U16 R29, desc[UR12][R16.64] ;  /* 0x0000000c101d0981 */ /* 0x000362000c1e1500 */
[----:B------:R-:W-:-:S02]  /*0580*/  ULDC.U16 UR4, c[0x0][0xe5a] ;  /* 0x0003968000047ab9 */ /* 0x000fc40000000400 */
[----:B------:R-:W-:Y:S01]  /*0590*/  UPRMT UR4, UR4, 0x9910, URZ ;  /* 0x0000991004047896 */ /* 0x000fe2000800003f */
[----:B0-----:R-:W-:-:S04]  /*05a0*/  @P1 LEA R20, P4, R5, UR10, 0x1 ;  /* 0x0000000a05141c11 */ /* 0x001fc8000f8808ff */
[----:B------:R-:W-:Y:S02]  /*05b0*/  @P1 LEA.HI.X R21, R5, UR11, R4, 0x1, P4 ;  /* 0x0000000b05151c11 */ /* 0x000fe4000a0f0c04 */
[C---:B------:R-:W-:Y:S02]  /*05c0*/  @P2 LEA R4, P4, R28.reuse, UR10, 0x1 ;  /* 0x0000000a1c042c11 */ /* 0x040fe4000f8808ff */
[C---:B------:R-:W-:Y:S02]  /*05d0*/  @P3 LEA R22, P5, R23.reuse, UR10, 0x1 ;  /* 0x0000000a17163c11 */ /* 0x040fe4000f8a08ff */
[----:B------:R-:W-:Y:S02]  /*05e0*/  @P2 LEA.HI.X R5, R28, UR11, R25, 0x1, P4 ;  /* 0x0000000b1c052c11 */ /* 0x000fe4000a0f0c19 */
[----:B------:R-:W-:Y:S01]  /*05f0*/  @P3 LEA.HI.X R23, R23, UR11, R27, 0x1, P5 ;  /* 0x0000000b17173c11 */ /* 0x000fe2000a8f0c1b */
[----:B------:R-:W-:Y:S01]  /*0600*/  IMAD.WIDE.U32 R6, R2, 0x4, R6 ;  /* 0x0000000402067825 */ /* 0x000fe200078e0006 */
[----:B--2---:R-:W-:-:S02]  /*0610*/  PRMT R26, R26, 0x9910, RZ ;  /* 0x000099101a1a7816 */ /* 0x004fc400000000ff */
[----:B---3--:R-:W-:Y:S02]  /*0620*/  PRMT R8, R8, 0x9910, RZ ;  /* 0x0000991008087816 */ /* 0x008fe400000000ff */
[----:B----4-:R-:W-:Y:S01]  /*0630*/  PRMT R13, R9, 0x9910, RZ ;  /* 0x00009910090d7816 */ /* 0x010fe200000000ff */
[----:B------:R-:W-:Y:S01]  /*0640*/  IMAD.MOV.U32 R9, RZ, RZ, R26 ;  /* 0x000000ffff097224 */ /* 0x000fe200078e001a */
[----:B-----5:R-:W-:Y:S01]  /*0650*/  PRMT R12, R3, 0x9910, RZ ;  /* 0x00009910030c7816 */ /* 0x020fe200000000ff */
[----:B------:R-:W-:Y:S02]  /*0660*/  IMAD R3, R8, UR4, RZ ;  /* 0x0000000408037c24 */ /* 0x000fe4000f8e02ff */
[----:B------:R-:W-:Y:S02]  /*0670*/  IMAD R9, R9, UR4, RZ ;  /* 0x0000000409097c24 */ /* 0x000fe4000f8e02ff */
[----:B------:R-:W-:Y:S02]  /*0680*/  IMAD R12, R12, UR4, RZ ;  /* 0x000000040c0c7c24 */ /* 0x000fe4000f8e02ff */
[----:B-1----:R-:W-:-:S02]  /*0690*/  IMAD.MOV R14, RZ, RZ, -R3 ;  /* 0x000000ffff0e7224 */ /* 0x002fc400078e0a03 */
[----:B------:R-:W-:Y:S02]  /*06a0*/  IMAD.MOV R15, RZ, RZ, -R9 ;  /* 0x000000ffff0f7224 */ /* 0x000fe400078e0a09 */
[----:B------:R-:W-:Y:S01]  /*06b0*/  IMAD R3, R13, UR4, RZ ;  /* 0x000000040d037c24 */ /* 0x000fe2000f8e02ff */
[----:B------:R-:W-:Y:S01]  /*06c0*/  PRMT R13, R14, 0x7710, RZ ;  /* 0x000077100e0d7816 */ /* 0x000fe200000000ff */
[----:B------:R-:W-:Y:S01]  /*06d0*/  IMAD.MOV R16, RZ, RZ, -R12 ;  /* 0x000000ffff107224 */ /* 0x000fe200078e0a0c */
[----:B------:R-:W-:Y:S01]  /*06e0*/  PRMT R12, R15, 0x7710, RZ ;  /* 0x000077100f0c7816 */ /* 0x000fe200000000ff */
[----:B------:R-:W-:Y:S01]  /*06f0*/  IMAD.MOV R14, RZ, RZ, -R3 ;  /* 0x000000ffff0e7224 */ /* 0x000fe200078e0a03 */
[----:B------:R-:W-:Y:S02]  /*0700*/  @P0 LEA R8, P4, R19, UR10, 0x1 ;  /* 0x0000000a13080c11 */ /* 0x000fe4000f8808ff */
[----:B------:R-:W-:Y:S01]  /*0710*/  PRMT R3, R16, 0x7710, RZ ;  /* 0x0000771010037816 */ /* 0x000fe200000000ff */
[----:B------:R-:W-:Y:S01]  /*0720*/  IMAD.IADD R11, R12, 0x1, R11 ;  /* 0x000000010c0b7824 */ /* 0x000fe200078e020b */
[----:B------:R-:W-:Y:S01]  /*0730*/  PRMT R12, R14, 0x7710, RZ ;  /* 0x000077100e0c7816 */ /* 0x000fe200000000ff */
[----:B------:R-:W-:Y:S01]  /*0740*/  IMAD.IADD R13, R13, 0x1, R18 ;  /* 0x000000010d0d7824 */ /* 0x000fe200078e0212 */
[----:B------:R-:W-:Y:S01]  /*0750*/  @P0 LEA.HI.X R9, R19, UR11, R24, 0x1, P4 ;  /* 0x0000000b13090c11 */ /* 0x000fe2000a0f0c18 */
[----:B------:R-:W-:-:S02]  /*0760*/  IMAD.IADD R3, R3, 0x1, R10 ;  /* 0x0000000103037824 */ /* 0x000fc400078e020a */
[----:B------:R-:W-:Y:S01]  /*0770*/  IMAD.IADD R29, R12, 0x1, R29 ;  /* 0x000000010c1d7824 */ /* 0x000fe200078e021d */
[----:B------:R2:W-:Y:S01]  /*0780*/  @P1 STG.E.U16 desc[UR12][R20.64], R13 ;  /* 0x0000000d14001986 */ /* 0x0005e2000c10150c */
[----:B------:R-:W-:-:S03]  /*0790*/  ISETP.LT.U32.AND P1, PT, R6, UR15, PT ;  /* 0x0000000f06007c0c */ /* 0x000fc6000bf21070 */
[----:B------:R2:W-:Y:S04]  /*07a0*/  @P3 STG.E.U16 desc[UR12][R22.64], R11 ;  /* 0x0000000b16003986 */ /* 0x0005e8000c10150c */
[----:B------:R2:W-:Y:S04]  /*07b0*/  @P2 STG.E.U16 desc[UR12][R4.64], R3 ;  /* 0x0000000304002986 */ /* 0x0005e8000c10150c */
[----:B------:R2:W-:Y:S01]  /*07c0*/  @P0 STG.E.U16 desc[UR12][R8.64], R29 ;  /* 0x0000001d08000986 */ /* 0x0005e2000c10150c */
[----:B------:R-:W-:Y:S02]  /*07d0*/  ISETP.GE.U32.AND P0, PT, R6, 0x10000, PT ;  /* 0x000100000600780c */ /* 0x000fe40003f06070 */
[----:B------:R-:W-:-:S02]  /*07e0*/  ISETP.LT.AND.EX P1, PT, R7, UR5, PT, P1 ;  /* 0x0000000507007c0c */ /* 0x000fc4000bf21310 */
[----:B------:R-:W-:-:S13]  /*07f0*/  ISETP.GE.U32.AND.EX P0, PT, R7, RZ, PT, P0 ;  /* 0x000000ff0700720c */ /* 0x000fda0003f06100 */
[----:B--2---:R-:W-:Y:S05]  /*0800*/  @!P0 BRA P1, `(.L_x_7623) ;  /* 0xfffffff800788947 */ /* 0x004fea000083ffff */
[----:B------:R-:W-:Y:S05]  /*0810*/  EXIT ;  /* 0x000000000000794d */ /* 0x000fea0003800000 */
.L_x_7622:
        /* <DEDUP_REMOVED lines=10> */
.L_x_7624:
[C---:B------:R-:W-:Y:S01]  /*08c0*/  IMAD.SHL.U32 R4, R5.reuse, 0x8, RZ ;  /* 0x0000000805047824 */ /* 0x040fe200078e00ff */
[----:B------:R-:W-:-:S04]  /*08d0*/  SHF.L.U64.HI R11, R5, 0x3, R0 ;  /* 0x00000003050b7819 */ /* 0x000fc80000010200 */
[----:B------:R-:W-:-:S04]  /*08e0*/  IADD3 R6, P0, R4, UR8, RZ ;  /* 0x0000000804067c10 */ /* 0x000fc8000ff1e0ff */
[----:B------:R-:W-:Y:S02]  /*08f0*/  IADD3.X R7, R11, UR9, RZ, P0, !PT ;  /* 0x000000090b077c10 */ /* 0x000fe400087fe4ff */
[----:B------:R-:W-:-:S04]  /*0900*/  IADD3 R2, P0, R4, UR6, RZ ;  /* 0x0000000604027c10 */ /* 0x000fc8000ff1e0ff */
[----:B------:R-:W2:Y:S01]  /*0910*/  LDG.E.64 R6, desc[UR12][R6.64] ;  /* 0x0000000c06067981 */ /* 0x000ea2000c1e1b00 */
[----:B------:R-:W-:-:S06]  /*0920*/  IADD3.X R3, R11, UR7, RZ, P0, !PT ;  /* 0x000000070b037c10 */ /* 0x000fcc00087fe4ff */
[----:B------:R-:W3:Y:S01]  /*0930*/  LDG.E.64 R2, desc[UR12][R2.64] ;  /* 0x0000000c02027981 */ /* 0x000ee2000c1e1b00 */
[C---:B--2---:R-:W-:Y:S02]  /*0940*/  PRMT R8, R6.reuse, 0xbb32, RZ ;  /* 0x0000bb3206087816 */ /* 0x044fe400000000ff */
[C---:B------:R-:W-:Y:S02]  /*0950*/  PRMT R12, R7.reuse, 0x9910, RZ ;  /* 0x00009910070c7816 */ /* 0x040fe400000000ff */
[----:B------:R-:W-:Y:S01]  /*0960*/  PRMT R9, R6, 0x9910, RZ ;  /* 0x0000991006097816 */ /* 0x000fe200000000ff */
[----:B------:R-:W-:Y:S01]  /*0970*/  IMAD R8, R8, UR4, RZ ;  /* 0x0000000408087c24 */ /* 0x000fe2000f8e02ff */
[----:B------:R-:W-:Y:S02]  /*0980*/  PRMT R10, R7, 0xbb32, RZ ;  /* 0x0000bb32070a7816 */ /* 0x000fe400000000ff */
[----:B---3--:R-:W-:Y:S01]  /*0990*/  PRMT R6, R2, 0x7632, R6 ;  /* 0x0000763202067816 */ /* 0x008fe20000000006 */
[----:B------:R-:W-:-:S02]  /*09a0*/  IMAD.MOV R13, RZ, RZ, -R8 ;  /* 0x000000ffff0d7224 */ /* 0x000fc400078e0a08 */
[----:B------:R-:W-:Y:S02]  /*09b0*/  IMAD.MOV.U32 R8, RZ, RZ, R12 ;  /* 0x000000ffff087224 */ /* 0x000fe400078e000c */
[----:B------:R-:W-:Y:S01]  /*09c0*/  IMAD R7, R9, UR4, RZ ;  /* 0x0000000409077c24 */ /* 0x000fe2000f8e02ff */
[----:B------:R-:W-:Y:S01]  /*09d0*/  PRMT R13, R13, 0x7710, RZ ;  /* 0x000077100d0d7816 */ /* 0x000fe200000000ff */
[----:B------:R-:W-:Y:S02]  /*09e0*/  IMAD R9, R10, UR4, RZ ;  /* 0x000000040a097c24 */ /* 0x000fe4000f8e02ff */
[----:B------:R-:W-:Y:S02]  /*09f0*/  IMAD R8, R8, UR4, RZ ;  /* 0x0000000408087c24 */ /* 0x000fe4000f8e02ff */
[----:B------:R-:W-:Y:S02]  /*0a00*/  IMAD.IADD R10, R6, 0x1, R13 ;  /* 0x00000001060a7824 */ /* 0x000fe400078e020d */
[--C-:B------:R-:W-:Y:S01]  /*0a10*/  IMAD.MOV R13, RZ, RZ, -R7.reuse ;  /* 0x000000ffff0d7224 */ /* 0x100fe200078e0a07 */
[----:B------:R-:W-:Y:S01]  /*0a20*/  PRMT R7, R3, 0x7632, R7 ;  /* 0x0000763203077816 */ /* 0x000fe20000000007 */
[----:B------:R-:W-:-:S02]  /*0a30*/  IMAD.MOV R6, RZ, RZ, -R9 ;  /* 0x000000ffff067224 */ /* 0x000fc400078e0a09 */
[----:B------:R-:W-:Y:S01]  /*0a40*/  IMAD.MOV R12, RZ, RZ, -R8 ;  /* 0x000000ffff0c7224 */ /* 0x000fe200078e0a08 */
[----:B------:R-:W-:Y:S02]  /*0a50*/  PRMT R9, R13, 0x7710, RZ ;  /* 0x000077100d097816 */ /* 0x000fe400000000ff */
[----:B------:R-:W-:Y:S02]  /*0a60*/  PRMT R8, R6, 0x7710, RZ ;  /* 0x0000771006087816 */ /* 0x000fe400000000ff */
[----:B------:R-:W-:Y:S01]  /*0a70*/  PRMT R12, R12, 0x7710, RZ ;  /* 0x000077100c0c7816 */ /* 0x000fe200000000ff */
[----:B------:R-:W-:Y:S01]  /*0a80*/  IMAD.IADD R9, R2, 0x1, R9 ;  /* 0x0000000102097824 */ /* 0x000fe200078e0209 */
[----:B------:R-:W-:Y:S01]  /*0a90*/  IADD3 R6, P0, R4, UR10, RZ ;  /* 0x0000000a04067c10 */ /* 0x000fe2000ff1e0ff */
[----:B------:R-:W-:Y:S02]  /*0aa0*/  IMAD.IADD R2, R7, 0x1, R8 ;  /* 0x0000000107027824 */ /* 0x000fe400078e0208 */
[----:B------:R-:W-:Y:S01]  /*0ab0*/  IMAD.IADD R3, R3, 0x1, R12 ;  /* 0x0000000103037824 */ /* 0x000fe200078e020c */
[----:B------:R-:W-:-:S02]  /*0ac0*/  IADD3.X R7, R11, UR11, RZ, P0, !PT ;  /* 0x0000000b0b077c10 */ /* 0x000fc400087fe4ff */
        /* <DEDUP_REMOVED lines=13> */
.L_x_7625:
        /* <DEDUP_REMOVED lines=14> */
.L_x_8176:


//--------------------- .text._ZN2at6native55_GLOBAL__N__de093ff9_22_ForeachBinaryOpList_cu_a911ec4325multi_tensor_apply_kernelINS1_18TensorListMetadataILi3EEENS1_24BinaryOpListAlphaFunctorIlLi3ELi2ELi2EEEJSt5minusIlElEEEvT_T0_DpT1_ --------------------------
	.section	.text._ZN2at6native55_GLOBAL__N__de093ff9_22_ForeachBinaryOpList_cu_a911ec4325multi_tensor_apply_kernelINS1_18TensorListMetadataILi3EEENS1_24BinaryOpListAlphaFunctorIlLi3ELi2ELi2EEEJSt5minusIlElEEEvT_T0_DpT1_,"ax",@progbits
	.align	128
.text._ZN2at6native55_GLOBAL__N__de093ff9_22_ForeachBinaryOpList_cu_a911ec4325multi_tensor_apply_kernelINS1_18TensorListMetadataILi3EEENS1_24BinaryOpListAlphaFunctorIlLi3ELi2ELi2EEEJSt5minusIlElEEEvT_T0_DpT1_:
        .type           _ZN2at6native55_GLOBAL__N__de093ff9_22_ForeachBinaryOpList_cu_a911ec4325multi_tensor_apply_kernelINS1_18TensorListMetadataILi3EEENS1_24BinaryOpListAlphaFunctorIlLi3ELi2ELi2EEEJSt5minusIlElEEEvT_T0_DpT1_,@function
        .size           _ZN2at6native55_GLOBAL__N__de093ff9_22_ForeachBinaryOpList_cu_a911ec4325multi_tensor_apply_kernelINS1_18TensorListMetadataILi3EEENS1_24BinaryOpListAlphaFunctorIlLi3ELi2ELi2EEEJSt5minusIlElEEEvT_T0_DpT1_,(.L_x_8177 - _ZN2at6native55_GLOBAL__N__de093ff9_22_ForeachBinaryOpList_cu_a911ec4325multi_tensor_apply_kernelINS1_18TensorListMetadataILi3EEENS1_24BinaryOpListAlphaFunctorIlLi3ELi2ELi2EEEJSt5minusIlElEEEvT_T0_DpT1_)
        .other          _ZN2at6native55_GLOBAL__N__de093ff9_22_ForeachBinaryOpList_cu_a911ec4325multi_tensor_apply_kernelINS1_18TensorListMetadataILi3EEENS1_24BinaryOpListAlphaFunctorIlLi3ELi2ELi2EEEJSt5minusIlElEEEvT_T0_DpT1_,@"STO_CUDA_ENTRY STV_DEFAULT"
_ZN2at6native55_GLOBAL__N__de093ff9_22_ForeachBinaryOpList_cu_a911ec4325multi_tensor_apply_kernelINS1_18TensorListMetadataILi3EEENS1_24BinaryOpListAlphaFunctorIlLi3ELi2ELi2EEEJSt5minusIlElEEEvT_T0_DpT1_:
        /* <DEDUP_REMOVED lines=33> */
.L_x_7627:
        /* <DEDUP_REMOVED lines=10> */
[C---:B------:R-:W-:Y:S02]  /*02b0*/  IADD3 R13, P2, R16.reuse, UR13, RZ ;  /* 0x0000000d100d7c10 */ /* 0x040fe4000ff5e0ff */
[----:B------:R-:W-:Y:S02]  /*02c0*/  CS2R R18, SRZ ;  /* 0x0000000000127805 */ /* 0x000fe4000001ff00 */
[C---:B------:R-:W-:Y:S01]  /*02d0*/  @P0 LEA R2, P1, R16.reuse, UR6, 0x3 ;  /* 0x0000000610020c11 */ /* 0x040fe2000f8218ff */
[----:B------:R-:W-:Y:S02]  /*02e0*/  IMAD.U32 R23, RZ, RZ, UR13 ;  /* 0x0000000dff177e24 */ /* 0x000fe4000f8e00ff */
[--C-:B------:R-:W-:Y:S01]  /*02f0*/  IMAD.X R22, RZ, RZ, R17.reuse, P2 ;  /* 0x000000ffff167224 */ /* 0x100fe200010e0611 */
[----:B------:R-:W-:Y:S02]  /*0300*/  @P0 LEA.HI.X R3, R16, UR7, R17, 0x3, P1 ;  /* 0x0000000710030c11 */ /* 0x000fe400088f1c11 */
[----:B------:R-:W-:-:S02]  /*0310*/  ISETP.GE.U32.AND P1, PT, R13, 0x10000, PT ;  /* 0x000100000d00780c */ /* 0x000fc40003f26070 */
[----:B------:R-:W-:Y:S01]  /*0320*/  ISETP.LT.U32.AND P2, PT, R13, UR16, PT ;  /* 0x000000100d007c0c */ /* 0x000fe2000bf41070 */
[----:B0-----:R-:W-:Y:S01]  /*0330*/  IMAD.U32 R4, RZ, RZ, UR13 ;  /* 0x0000000dff047e24 */ /* 0x001fe2000f8e00ff */
[C---:B------:R-:W-:Y:S01]  /*0340*/  ISETP.GE.U32.AND.EX P1, PT, R22.reuse, RZ, PT, P1 ;  /* 0x000000ff1600720c */ /* 0x040fe20003f26110 */
[----:B------:R0:W3:Y:S01]  /*0350*/  @P0 LDG.E.64 R18, desc[UR14][R2.64] ;  /* 0x0000000e02120981 */ /* 0x0000e2000c1e1b00 */
[----:B------:R-:W-:Y:S02]  /*0360*/  LEA R23, P3, R23, R16, 0x1 ;  /* 0x0000001017177211 */ /* 0x000fe400078608ff */
[----:B------:R-:W-:Y:S02]  /*0370*/  ISETP.LT.AND.EX P1, PT, R22, UR12, !P1, P2 ;  /* 0x0000000c16007c0c */ /* 0x000fe4000cf21320 */
[C---:B------:R-:W-:Y:S01]  /*0380*/  ISETP.GE.U32.AND P2, PT, R23.reuse, 0x10000, PT ;  /* 0x000100001700780c */ /* 0x040fe20003f46070 */
[----:B------:R-:W-:Y:S01]  /*0390*/  IMAD.X R24, RZ, RZ, R17, P3 ;  /* 0x000000ffff187224 */ /* 0x000fe200018e0611 */
[----:B------:R-:W-:Y:S01]  /*03a0*/  ISETP.LT.U32.AND P3, PT, R23, UR16, PT ;  /* 0x0000001017007c0c */ /* 0x000fe2000bf61070 */
[----:B0-----:R-:W-:-:S03]  /*03b0*/  IMAD R3, R4, 0x3, RZ ;  /* 0x0000000304037824 */ /* 0x001fc600078e02ff */
[C---:B------:R-:W-:Y:S02]  /*03c0*/  ISETP.GE.U32.AND.EX P2, PT, R24.reuse, RZ, PT, P2 ;  /* 0x000000ff1800720c */ /* 0x040fe40003f46120 */
[----:B------:R-:W-:Y:S02]  /*03d0*/  CS2R R10, SRZ ;  /* 0x00000000000a7805 */ /* 0x000fe4000001ff00 */
[----:B------:R-:W-:Y:S02]  /*03e0*/  CS2R R4, SRZ ;  /* 0x0000000000047805 */ /* 0x000fe4000001ff00 */
[----:B------:R-:W-:Y:S02]  /*03f0*/  IADD3 R3, P4, R3, R16, RZ ;  /* 0x0000001003037210 */ /* 0x000fe40007f9e0ff */
[----:B------:R-:W-:Y:S02]  /*0400*/  ISETP.LT.AND.EX P2, PT, R24, UR12, !P2, P3 ;  /* 0x0000000c18007c0c */ /* 0x000fe4000d741330 */
[----:B------:R-:W-:Y:S01]  /*0410*/  @P1 LEA R28, P3, R13, UR6, 0x3 ;  /* 0x000000060d1c1c11 */ /* 0x000fe2000f8618ff */
[----:B------:R-:W-:Y:S01]  /*0420*/  IMAD.X R2, RZ, RZ, R17, P4 ;  /* 0x000000ffff027224 */ /* 0x000fe200020e0611 */
[----:B------:R-:W-:-:S02]  /*0430*/  ISETP.GE.U32.AND P6, PT, R3, 0x10000, PT ;  /* 0x000100000300780c */ /* 0x000fc40003fc6070 */
[----:B------:R-:W-:Y:S02]  /*0440*/  @P1 LEA.HI.X R29, R13, UR7, R22, 0x3, P3 ;  /* 0x000000070d1d1c11 */ /* 0x000fe400098f1c16 */
[----:B------:R-:W-:Y:S02]  /*0450*/  ISETP.LT.U32.AND P3, PT, R3, UR16, PT ;  /* 0x0000001003007c0c */ /* 0x000fe4000bf61070 */
[C---:B------:R-:W-:Y:S02]  /*0460*/  ISETP.GE.U32.AND.EX P6, PT, R2.reuse, RZ, PT, P6 ;  /* 0x000000ff0200720c */ /* 0x040fe40003fc6160 */
[----:B------:R-:W-:Y:S02]  /*0470*/  CS2R R20, SRZ ;  /* 0x0000000000147805 */ /* 0x000fe4000001ff00 */
[----:B------:R-:W-:Y:S01]  /*0480*/  @P1 LEA R8, P4, R13, UR8, 0x3 ;  /* 0x000000080d081c11 */ /* 0x000fe2000f8818ff */
[----:B------:R0:W4:Y:S01]  /*0490*/  @P1 LDG.E.64 R4, desc[UR14][R28.64] ;  /* 0x0000000e1c041981 */ /* 0x000122000c1e1b00 */
[----:B------:R-:W-:-:S02]  /*04a0*/  ISETP.LT.AND.EX P3, PT, R2, UR12, !P6, P3 ;  /* 0x0000000c02007c0c */ /* 0x000fc4000f761330 */
[----:B------:R-:W-:Y:S02]  /*04b0*/  @P1 LEA.HI.X R9, R13, UR9, R22, 0x3, P4 ;  /* 0x000000090d091c11 */ /* 0x000fe4000a0f1c16 */
[C---:B------:R-:W-:Y:S02]  /*04c0*/  @P2 LEA R26, P5, R23.reuse, UR6, 0x3 ;  /* 0x00000006171a2c11 */ /* 0x040fe4000f8a18ff */
[C---:B------:R-:W-:Y:S01]  /*04d0*/  @P2 LEA R6, P4, R23.reuse, UR8, 0x3 ;  /* 0x0000000817062c11 */ /* 0x040fe2000f8818ff */
[----:B------:R1:W5:Y:S01]  /*04e0*/  @P1 LDG.E.64 R10, desc[UR14][R8.64] ;  /* 0x0000000e080a1981 */ /* 0x000362000c1e1b00 */
[C-C-:B------:R-:W-:Y:S02]  /*04f0*/  @P2 LEA.HI.X R27, R23.reuse, UR7, R24.reuse, 0x3, P5 ;  /* 0x00000007171b2c11 */ /* 0x140fe4000a8f1c18 */
[----:B------:R-:W-:-:S03]  /*0500*/  @P2 LEA.HI.X R7, R23, UR9, R24, 0x3, P4 ;  /* 0x0000000917072c11 */ /* 0x000fc6000a0f1c18 */
[C---:B0-----:R-:W-:Y:S01]  /*0510*/  @P3 LEA R28, P4, R3.reuse, UR6, 0x3 ;  /* 0x00000006031c3c11 */ /* 0x041fe2000f8818ff */
[----:B------:R0:W4:Y:S01]  /*0520*/  @P2 LDG.E.64 R20, desc[UR14][R26.64] ;  /* 0x0000000e1a142981 */ /* 0x000122000c1e1b00 */
[----:B-1----:R-:W-:Y:S02]  /*0530*/  CS2R R8, SRZ ;  /* 0x0000000000087805 */ /* 0x002fe4000001ff00 */
[----:B------:R-:W-:-:S04]  /*0540*/  @P3 LEA.HI.X R29, R3, UR7, R2, 0x3, P4 ;  /* 0x00000007031d3c11 */ /* 0x000fc8000a0f1c02 */
[----:B------:R1:W4:Y:S01]  /*0550*/  @P2 LDG.E.64 R8, desc[UR14][R6.64] ;  /* 0x0000000e06082981 */ /* 0x000322000c1e1b00 */
[----:B0-----:R-:W-:-:S04]  /*0560*/  @P3 LEA R26, P4, R3, UR8, 0x3 ;  /* 0x00000008031a3c11 */ /* 0x001fc8000f8818ff */
[----:B------:R-:W-:Y:S02]  /*0570*/  @P3 LEA.HI.X R27, R3, UR9, R2, 0x3, P4 ;  /* 0x00000009031b3c11 */ /* 0x000fe4000a0f1c02 */
[----:B-1----:R-:W-:-:S06]  /*0580*/  CS2R R6, SRZ ;  /* 0x0000000000067805 */ /* 0x002fcc000001ff00 */
[----:B------:R-:W4:Y:S01]  /*0590*/  @P3 LDG.E.64 R6, desc[UR14][R26.64] ;  /* 0x0000000e1a063981 */ /* 0x000f22000c1e1b00 */
[----:B--2---:R-:W-:-:S05]  /*05a0*/  IADD3 R25, P5, RZ, -R14, RZ ;  /* 0x8000000eff197210 */ /* 0x004fca0007fbe0ff */
[----:B------:R-:W-:Y:S01]  /*05b0*/  IMAD.X R12, RZ, RZ, ~R15, P5 ;  /* 0x000000ffff0c7224 */ /* 0x000fe200028e0e0f */
[----:B------:R-:W-:-:S06]  /*05c0*/  CS2R R14, SRZ ;  /* 0x00000000000e7805 */ /* 0x000fcc000001ff00 */
[----:B------:R0:W2:Y:S01]  /*05d0*/  @P3 LDG.E.64 R14, desc[UR14][R28.64] ;  /* 0x0000000e1c0e3981 */ /* 0x0000a2000c1e1b00 */
[----:B------:R-:W-:Y:S02]  /*05e0*/  IMAD R12, R12, UR18, RZ ;  /* 0x000000120c0c7c24 */ /* 0x000fe4000f8e02ff */
[----:B---3--:R-:W-:-:S04]  /*05f0*/  IMAD.WIDE.U32 R18, R25, UR18, R18 ;  /* 0x0000001219127c25 */ /* 0x008fc8000f8e0012 */
[----:B------:R-:W-:Y:S01]  /*0600*/  IMAD R25, R25, UR19, R12 ;  /* 0x0000001319197c24 */ /* 0x000fe2000f8e020c */
[----:B-----5:R-:W-:-:S05]  /*0610*/  IADD3 R12, P4, RZ, -R10, RZ ;  /* 0x8000000aff0c7210 */ /* 0x020fca0007f9e0ff */
[----:B------:R-:W-:Y:S01]  /*0620*/  IMAD.X R11, RZ, RZ, ~R11, P4 ;  /* 0x000000ffff0b7224 */ /* 0x000fe200020e0e0b */
[----:B------:R-:W-:-:S03]  /*0630*/  @P0 LEA R10, P4, R16, UR10, 0x3 ;  /* 0x0000000a100a0c11 */ /* 0x000fc6000f8818ff */
[----:B0-----:R-:W-:Y:S01]  /*0640*/  IMAD R29, R11, UR18, RZ ;  /* 0x000000120b1d7c24 */ /* 0x001fe2000f8e02ff */
[----:B------:R-:W-:Y:S01]  /*0650*/  @P0 LEA.HI.X R11, R16, UR11, R17, 0x3, P4 ;  /* 0x0000000b100b0c11 */ /* 0x000fe2000a0f1c11 */
[----:B----4-:R-:W-:Y:S02]  /*0660*/  IMAD.MOV.U32 R16, RZ, RZ, R4 ;  /* 0x000000ffff107224 */ /* 0x010fe400078e0004 */
[----:B------:R-:W-:Y:S02]  /*0670*/  IMAD.MOV.U32 R17, RZ, RZ, R5 ;  /* 0x000000ffff117224 */ /* 0x000fe400078e0005 */
[C---:B------:R-:W-:Y:S01]  /*0680*/  IMAD R4, R12.reuse, UR19, R29 ;  /* 0x000000130c047c24 */ /* 0x040fe2000f8e021d */
[----:B------:R-:W-:Y:S01]  /*0690*/  IADD3 R5, P4, RZ, -R8, RZ ;  /* 0x80000008ff057210 */ /* 0x000fe20007f9e0ff */
[----:B------:R-:W-:Y:S01]  /*06a0*/  IMAD.WIDE.U32 R16, R12, UR18, R16 ;  /* 0x000000120c107c25 */ /* 0x000fe2000f8e0010 */
[----:B------:R-:W-:-:S03]  /*06b0*/  @P1 LEA R12, P5, R13, UR10, 0x3 ;  /* 0x0000000a0d0c1c11 */ /* 0x000fc6000f8a18ff */
[----:B------:R-:W-:Y:S01]  /*06c0*/  IMAD.X R26, RZ, RZ, ~R9, P4 ;  /* 0x000000ffff1a7224 */ /* 0x000fe200020e0e09 */
[----:B------:R-:W-:Y:S02]  /*06d0*/  @P1 LEA.HI.X R13, R13, UR11, R22, 0x3, P5 ;  /* 0x0000000b0d0d1c11 */ /* 0x000fe4000a8f1c16 */
[----:B------:R-:W-:-:S04]  /*06e0*/  @P2 LEA R8, P5, R23, UR10, 0x3 ;  /* 0x0000000a17082c11 */ /* 0x000fc8000f8a18ff */
[----:B------:R-:W-:Y:S02]  /*06f0*/  @P2 LEA.HI.X R9, R23, UR11, R24, 0x3, P5 ;  /* 0x0000000b17092c11 */ /* 0x000fe4000a8f1c18 */
[----:B------:R-:W-:Y:S01]  /*0700*/  IADD3 R22, P4, RZ, -R6, RZ ;  /* 0x80000006ff167210 */ /* 0x000fe20007f9e0ff */
[----:B------:R-:W-:-:S04]  /*0710*/  IMAD R24, R26, UR18, RZ ;  /* 0x000000121a187c24 */ /* 0x000fc8000f8e02ff */
[----:B------:R-:W-:Y:S01]  /*0720*/  IMAD.X R23, RZ, RZ, ~R7, P4 ;  /* 0x000000ffff177224 */ /* 0x000fe200020e0e07 */
[----:B------:R-:W-:Y:S01]  /*0730*/  @P3 LEA R6, P4, R3, UR10, 0x3 ;  /* 0x0000000a03063c11 */ /* 0x000fe2000f8818ff */
[----:B------:R-:W-:-:S04]  /*0740*/  IMAD.WIDE.U32 R20, R5, UR18, R20 ;  /* 0x0000001205147c25 */ /* 0x000fc8000f8e0014 */
[----:B------:R-:W-:Y:S01]  /*0750*/  IMAD R23, R23, UR18, RZ ;  /* 0x0000001217177c24 */ /* 0x000fe2000f8e02ff */
[----:B------:R-:W-:Y:S01]  /*0760*/  @P3 LEA.HI.X R7, R3, UR11, R2, 0x3, P4 ;  /* 0x0000000b03073c11 */ /* 0x000fe2000a0f1c02 */
[----:B------:R-:W-:Y:S01]  /*0770*/  IMAD R5, R5, UR19, R24 ;  /* 0x0000001305057c24 */ /* 0x000fe2000f8e0218 */
[----:B------:R-:W-:Y:S01]  /*0780*/  UIMAD.WIDE.U32 UR4, UR13, 0x4, UR4 ;  /* 0x000000040d0478a5 */ /* 0x000fe2000f8e0004 */
[----:B------:R-:W-:Y:S02]  /*0790*/  IMAD R23, R22, UR19, R23 ;  /* 0x0000001316177c24 */ /* 0x000fe4000f8e0217 */
[----:B------:R-:W-:Y:S02]  /*07a0*/  IMAD.IADD R19, R19, 0x1, R25 ;  /* 0x0000000113137824 */ /* 0x000fe400078e0219 */
[----:B------:R-:W-:Y:S01]  /*07b0*/  IMAD.IADD R17, R17, 0x1, R4 ;  /* 0x0000000111117824 */ /* 0x000fe200078e0204 */
[----:B------:R-:W-:Y:S01]  /*07c0*/  UISETP.LT.U32.AND UP1, UPT, UR4, UR16, UPT ;  /* 0x000000100400728c */ /* 0x000fe2000bf21070 */
[----:B------:R-:W-:Y:S01]  /*07d0*/  IMAD.IADD R21, R21, 0x1, R5 ;  /* 0x0000000115157824 */ /* 0x000fe200078e0205 */
[----:B------:R-:W-:Y:S01]  /*07e0*/  UISETP.GE.U32.AND UP0, UPT, UR4, 0x10000, UPT ;  /* 0x000100000400788c */ /* 0x000fe2000bf06070 */
[----:B------:R1:W-:Y:S01]  /*07f0*/  @P0 STG.E.64 desc[UR14][R10.64], R18 ;  /* 0x000000120a000986 */ /* 0x0003e2000c101b0e */
[----:B------:R-:W-:-:S02]  /*0800*/  IMAD.U32 R5, RZ, RZ, UR5 ;  /* 0x00000005ff057e24 */ /* 0x000fc4000f8e00ff */
[----:B------:R-:W-:Y:S01]  /*0810*/  UISETP.GE.U32.AND.EX UP0, UPT, UR5, URZ, UPT, UP0 ;  /* 0x0000003f0500728c */ /* 0x000fe2000bf06100 */
[----:B------:R1:W-:Y:S01]  /*0820*/  @P1 STG.E.64 desc[UR14][R12.64], R16 ;  /* 0x000000100c001986 */ /* 0x0003e2000c101b0e */
[----:B------:R-:W-:-:S03]  /*0830*/  PLOP3.LUT P0, PT, PT, PT, UP1, 0x80, 0x0 ;  /* 0x000000000000781c */ /* 0x000fc60003f0f018 */
[----:B------:R1:W-:Y:S01]  /*0840*/  @P2 STG.E.64 desc[UR14][R8.64], R20 ;  /* 0x0000001408002986 */ /* 0x0003e2000c101b0e */
[----:B------:R-:W-:Y:S02]  /*0850*/  ISETP.LT.AND.EX P0, PT, R5, UR12, PT, P0 ;  /* 0x0000000c05007c0c */ /* 0x000fe4000bf01300 */
[----:B------:R-:W-:Y:S01]  /*0860*/  PLOP3.LUT P1, PT, PT, PT, UP0, 0x80, 0x0 ;  /* 0x000000000000781c */ /* 0x000fe20003f2f008 */
[----:B------:R-:W-:Y:S02]  /*0870*/  IMAD.U32 R4, RZ, RZ, UR4 ;  /* 0x00000004ff047e24 */ /* 0x000fe4000f8e00ff */
[----:B--2---:R-:W-:-:S04]  /*0880*/  IMAD.WIDE.U32 R2, R22, UR18, R14 ;  /* 0x0000001216027c25 */ /* 0x004fc8000f8e000e */
[----:B------:R-:W-:-:S05]  /*0890*/  IMAD.IADD R3, R3, 0x1, R23 ;  /* 0x0000000103037824 */ /* 0x000fca00078e0217 */
[----:B------:R1:W-:Y:S01]  /*08a0*/  @P3 STG.E.64 desc[UR14][R6.64], R2 ;  /* 0x0000000206003986 */ /* 0x0003e2000c101b0e */
[----:B------:R-:W-:Y:S05]  /*08b0*/  @!P1 BRA P0, `(.L_x_7627) ;  /* 0xfffffff800549947 */ /* 0x000fea000003ffff */
[----:B------:R-:W-:Y:S05]  /*08c0*/  EXIT ;  /* 0x000000000000794d */ /* 0x000fea0003800000 */
.L_x_7626:
        /* <DEDUP_REMOVED lines=9> */
.L_x_7628:
        /* <DEDUP_REMOVED lines=9> */
[----:B------:R-:W5:Y:S01]  /*09f0*/  LDG.E.128 R8, desc[UR14][R24.64+0x10] ;  /* 0x0000100e18087981 */ /* 0x000f62000c1e1d00 */
[----:B--2---:R-:W-:Y:S02]  /*0a00*/  IADD3 R23, P0, RZ, -R18, RZ ;  /* 0x80000012ff177210 */ /* 0x004fe40007f1e0ff */
[----:B------:R-:W-:-:S03]  /*0a10*/  IADD3 R21, P1, RZ, -R16, RZ ;  /* 0x80000010ff157210 */ /* 0x000fc60007f3e0ff */
[----:B------:R-:W-:Y:S01]  /*0a20*/  IMAD.X R18, RZ, RZ, ~R19, P0 ;  /* 0x000000ffff127224 */ /* 0x000fe200000e0e13 */
[----:B---3--:R-:W-:Y:S01]  /*0a30*/  IADD3 R19, P0, RZ, -R14, RZ ;  /* 0x8000000eff137210 */ /* 0x008fe20007f1e0ff */
[----:B------:R-:W-:Y:S02]  /*0a40*/  IMAD.X R16, RZ, RZ, ~R17, P1 ;  /* 0x000000ffff107224 */ /* 0x000fe400008e0e11 */
[----:B------:R-:W-:Y:S02]  /*0a50*/  IMAD R14, R18, UR18, RZ ;  /* 0x00000012120e7c24 */ /* 0x000fe4000f8e02ff */
[----:B------:R-:W-:Y:S01]  /*0a60*/  IMAD.X R18, RZ, RZ, ~R15, P0 ;  /* 0x000000ffff127224 */ /* 0x000fe200000e0e0f */
[----:B------:R-:W-:Y:S01]  /*0a70*/  IADD3 R15, P0, RZ, -R12, RZ ;  /* 0x8000000cff0f7210 */ /* 0x000fe20007f1e0ff */
[----:B------:R-:W-:Y:S02]  /*0a80*/  IMAD R12, R16, UR18, RZ ;  /* 0x00000012100c7c24 */ /* 0x000fe4000f8e02ff */
[----:B----4-:R-:W-:-:S04]  /*0a90*/  IMAD.WIDE.U32 R4, R21, UR18, R4 ;  /* 0x0000001215047c25 */ /* 0x010fc8000f8e0004 */
[----:B------:R-:W-:Y:S02]  /*0aa0*/  IMAD.X R16, RZ, RZ, ~R13, P0 ;  /* 0x000000ffff107224 */ /* 0x000fe400000e0e0d */
[----:B------:R-:W-:Y:S01]  /*0ab0*/  IMAD R13, R21, UR19, R12 ;  /* 0x00000013150d7c24 */ /* 0x000fe2000f8e020c */
[----:B------:R-:W-:Y:S01]  /*0ac0*/  IADD3 R12, P0, R2, UR10, RZ ;  /* 0x0000000a020c7c10 */ /* 0x000fe2000ff1e0ff */
[----:B------:R-:W-:Y:S02]  /*0ad0*/  IMAD R17, R23, UR19, R14 ;  /* 0x0000001317117c24 */ /* 0x000fe4000f8e020e */
[----:B------:R-:W-:Y:S02]  /*0ae0*/  IMAD R14, R18, UR18, RZ ;  /* 0x00000012120e7c24 */ /* 0x000fe4000f8e02ff */
[----:B------:R-:W-:Y:S02]  /*0af0*/  IMAD R2, R16, UR18, RZ ;  /* 0x0000001210027c24 */ /* 0x000fe4000f8e02ff */
[----:B------:R-:W-:Y:S01]  /*0b00*/  IMAD.IADD R5, R5, 0x1, R13 ;  /* 0x0000000105057824 */ /* 0x000fe200078e020d */
[----:B------:R-:W-:Y:S01]  /*0b10*/  IADD3.X R13, R20, UR11, RZ, P0, !PT ;  /* 0x0000000b140d7c10 */ /* 0x000fe200087fe4ff */
[----:B-----5:R-:W-:Y:S01]  /*0b20*/  IMAD.WIDE.U32 R10, R19, UR18, R10 ;  /* 0x00000012130a7c25 */ /* 0x020fe2000f8e000a */
[----:B------:R-:W-:-:S03]  /*0b30*/  IADD3 R3, P0, R3, UR4, RZ ;  /* 0x0000000403037c10 */ /* 0x000fc6000ff1e0ff */
[----:B------:R-:W-:Y:S01]  /*0b40*/  IMAD.WIDE.U32 R8, R15, UR18, R8 ;  /* 0x000000120f087c25 */ /* 0x000fe2000f8e0008 */
[----:B------:R-:W-:-:S03]  /*0b50*/  ISETP.LT.U32.AND P1, PT, R3, 0x4000, PT ;  /* 0x000040000300780c */ /* 0x000fc60003f21070 */
[----:B------:R-:W-:-:S04]  /*0b60*/  IMAD.WIDE.U32 R6, R23, UR18, R6 ;  /* 0x0000001217067c25 */ /* 0x000fc8000f8e0006 */
[----:B------:R-:W-:Y:S02]  /*0b70*/  IMAD R19, R19, UR19, R14 ;  /* 0x0000001313137c24 */ /* 0x000fe4000f8e020e */
[----:B------:R-:W-:Y:S02]  /*0b80*/  IMAD R15, R15, UR19, R2 ;  /* 0x000000130f0f7c24 */ /* 0x000fe4000f8e0202 */
[----:B------:R-:W-:Y:S02]  /*0b90*/  IMAD.IADD R7, R7, 0x1, R17 ;  /* 0x0000000107077824 */ /* 0x000fe400078e0211 */
[----:B------:R-:W-:Y:S02]  /*0ba0*/  IMAD.IADD R11, R11, 0x1, R19 ;  /* 0x000000010b0b7824 */ /* 0x000fe400078e0213 */
        /* <DEDUP_REMOVED lines=11> */
.L_x_7629:
        /* <DEDUP_REMOVED lines=10> */
.L_x_8177:


//--------------------- .text._ZN2at6native55_GLOBAL__N__de093ff9_22_ForeachBinaryOpList_cu_a911ec4325multi_tensor_apply_kernelINS1_18TensorListMetadataILi3EEENS1_24BinaryOpListAlphaFunctorIiLi3ELi2ELi2EEEJSt5minusIiEiEEEvT_T0_DpT1_ --------------------------
	.section	.text._ZN2at6native55_GLOBAL__N__de093ff9_22_ForeachBinaryOpList_cu_a911ec4325multi_tensor_apply_kernelINS1_18TensorListMetadataILi3EEENS1_24BinaryOpListAlphaFunctorIiLi3ELi2ELi2EEEJSt5minusIiEiEEEvT_T0_DpT1_,"ax",@progbits
	.align	128
.text._ZN2at6native55_GLOBAL__N__de093ff9_22_ForeachBinaryOpList_cu_a911ec4325multi_tensor_apply_kernelINS1_18TensorListMetadataILi3EEENS1_24BinaryOpListAlphaFunctorIiLi3ELi2ELi2EEEJSt5minusIiEiEEEvT_T0_DpT1_:
        .type           _ZN2at6native55_GLOBAL__N__de093ff9_22_ForeachBinaryOpList_cu_a911ec4325multi_tensor_apply_kernelINS1_18TensorListMetadataILi3EEENS1_24BinaryOpListAlphaFunctorIiLi3ELi2ELi2EEEJSt5minusIiEiEEEvT_T0_DpT1_,@function
        .size           _ZN2at6native55_GLOBAL__N__de093ff9_22_ForeachBinaryOpList_cu_a911ec4325multi_tensor_apply_kernelINS1_18TensorListMetadataILi3EEENS1_24BinaryOpListAlphaFunctorIiLi3ELi2ELi2EEEJSt5minusIiEiEEEvT_T0_DpT1_,(.L_x_8178 - _ZN2at6native55_GLOBAL__N__de093ff9_22_ForeachBinaryOpList_cu_a911ec4325multi_tensor_apply_kernelINS1_18TensorListMetadataILi3EEENS1_24BinaryOpListAlphaFunctorIiLi3ELi2ELi2EEEJSt5minusIiEiEEEvT_T0_DpT1_)
        .other          _ZN2at6native55_GLOBAL__N__de093ff9_22_ForeachBinaryOpList_cu_a911ec4325multi_tensor_apply_kernelINS1_18TensorListMetadataILi3EEENS1_24BinaryOpListAlphaFunctorIiLi3ELi2ELi2EEEJSt5minusIiEiEEEvT_T0_DpT1_,@"STO_CUDA_ENTRY STV_DEFAULT"
_ZN2at6native55_GLOBAL__N__de093ff9_22_ForeachBinaryOpList_cu_a911ec4325multi_tensor_apply_kernelINS1_18TensorListMetadataILi3EEENS1_24BinaryOpListAlphaFunctorIiLi3ELi2ELi2EEEJSt5minusIiEiEEEvT_T0_DpT1_:
        /* <DEDUP_REMOVED lines=31> */
.L_x_7631:
        /* <DEDUP_REMOVED lines=17> */
[----:B------:R-:W-:Y:S02]  /*0300*/  @P0 LEA.HI.X R13, R19, UR7, R22, 0x2, P3 ;  /* 0x00000007130d0c11 */ /* 0x000fe400098f1416 */
[----:B------:R-:W-:Y:S02]  /*0310*/  ISETP.GE.U32.AND P3, PT, R6, 0x10000, PT ;  /* 0x000100000600780c */ /* 0x000fe40003f66070 */
[----:B------:R-:W-:Y:S01]  /*0320*/  IADD3 R8, P4, R8, R19, RZ ;  /* 0x0000001308087210 */ /* 0x000fe20007f9e0ff */
[----:B------:R0:W2:Y:S01]  /*0330*/  @P0 LDG.E R3, desc[UR12][R12.64] ;  /* 0x0000000c0c030981 */ /* 0x0000a2000c1e1900 */
[----:B------:R-:W-:-:S02]  /*0340*/  ISETP.LT.AND.EX P1, PT, R28, UR4, !P1, P2 ;  /* 0x000000041c007c0c */ /* 0x000fc4000cf21320 */
[----:B------:R-:W-:Y:S01]  /*0350*/  ISETP.LT.U32.AND P2, PT, R6, UR14, PT ;  /* 0x0000000e06007c0c */ /* 0x000fe2000bf41070 */
[----:B------:R-:W-:Y:S01]  /*0360*/  IMAD.X R9, RZ, RZ, R22, P4 ;  /* 0x000000ffff097224 */ /* 0x000fe200020e0616 */
        /* <DEDUP_REMOVED lines=8> */
[C---:B------:R-:W-:Y:S02]  /*03f0*/  @P1 LEA R26, P5, R21.reuse, UR6, 0x2 ;  /* 0x00000006151a1c11 */ /* 0x040fe4000f8a10ff */
[----:B0-----:R-:W-:Y:S01]  /*0400*/  @P1 LEA R12, P4, R21, UR8, 0x2 ;  /* 0x00000008150c1c11 */ /* 0x001fe2000f8810ff */
[----:B------:R-:W-:Y:S01]  /*0410*/  IMAD.MOV.U32 R23, RZ, RZ, RZ ;  /* 0x000000ffff177224 */ /* 0x000fe200078e00ff */
[----:B------:R-:W-:-:S02]  /*0420*/  CS2R R10, SRZ ;  /* 0x00000000000a7805 */ /* 0x000fc4000001ff00 */
[C-C-:B------:R-:W-:Y:S02]  /*0430*/  @P1 LEA.HI.X R27, R21.reuse, UR7, R28.reuse, 0x2, P5 ;  /* 0x00000007151b1c11 */ /* 0x140fe4000a8f141c */
        /* <DEDUP_REMOVED lines=11> */
[----:B------:R-:W-:Y:S02]  /*04f0*/  @P2 LEA.HI.X R13, R6, UR7, R7, 0x2, P4 ;  /* 0x00000007060d2c11 */ /* 0x000fe4000a0f1407 */
[----:B-----5:R-:W-:Y:S02]  /*0500*/  CS2R R26, SRZ ;  /* 0x00000000001a7805 */ /* 0x020fe4000001ff00 */
[C---:B0-----:R-:W-:Y:S01]  /*0510*/  @P3 LEA R16, P4, R8.reuse, UR6, 0x2 ;  /* 0x0000000608103c11 */ /* 0x041fe2000f8810ff */
[----:B------:R4:W5:Y:S03]  /*0520*/  @P2 LDG.E R25, desc[UR12][R12.64] ;  /* 0x0000000c0c192981 */ /* 0x000966000c1e1900 */
[----:B------:R-:W-:Y:S01]  /*0530*/  @P3 LEA.HI.X R17, R8, UR7, R9, 0x2, P4 ;  /* 0x0000000708113c11 */ /* 0x000fe2000a0f1409 */
[----:B------:R-:W5:Y:S04]  /*0540*/  @P3 LDG.E R26, desc[UR12][R14.64] ;  /* 0x0000000c0e1a3981 */ /* 0x000f68000c1e1900 */
[----:B------:R-:W5:Y:S01]  /*0550*/  @P3 LDG.E R27, desc[UR12][R16.64] ;  /* 0x0000000c101b3981 */ /* 0x000f62000c1e1900 */
[----:B------:R-:W-:-:S02]  /*0560*/  @P0 LEA R18, P4, R19, UR10, 0x2 ;  /* 0x0000000a13120c11 */ /* 0x000fc4000f8810ff */
[----:B------:R-:W-:Y:S02]  /*0570*/  @P1 LEA R20, P5, R21, UR10, 0x2 ;  /* 0x0000000a15141c11 */ /* 0x000fe4000f8a10ff */
[----:B------:R-:W-:Y:S02]  /*0580*/  @P0 LEA.HI.X R19, R19, UR11, R22, 0x2, P4 ;  /* 0x0000000b13130c11 */ /* 0x000fe4000a0f1416 */
[----:B------:R-:W-:Y:S02]  /*0590*/  @P1 LEA.HI.X R21, R21, UR11, R28, 0x2, P5 ;  /* 0x0000000b15151c11 */ /* 0x000fe4000a8f141c */
[----:B------:R-:W-:Y:S02]  /*05a0*/  @P2 LEA R28, P4, R6, UR10, 0x2 ;  /* 0x0000000a061c2c11 */ /* 0x000fe4000f8810ff */
[----:B------:R-:W-:Y:S02]  /*05b0*/  @P3 LEA R22, P5, R8, UR10, 0x2 ;  /* 0x0000000a08163c11 */ /* 0x000fe4000f8a10ff */
[----:B------:R-:W-:Y:S01]  /*05c0*/  @P2 LEA.HI.X R29, R6, UR11, R7, 0x2, P4 ;  /* 0x0000000b061d2c11 */ /* 0x000fe2000a0f1407 */
[----:B------:R-:W-:-:S04]  /*05d0*/  IMAD.WIDE.U32 R4, R2, 0x4, R4 ;  /* 0x0000000402047825 */ /* 0x000fc800078e0004 */
[----:B---3--:R-:W-:Y:S02]  /*05e0*/  IMAD.MOV R10, RZ, RZ, -R10 ;  /* 0x000000ffff0a7224 */ /* 0x008fe400078e0a0a */
[----:B----4-:R-:W-:Y:S02]  /*05f0*/  IMAD.MOV R12, RZ, RZ, -R23 ;  /* 0x000000ffff0c7224 */ /* 0x010fe400078e0a17 */
[----:B--2---:R-:W-:Y:S02]  /*0600*/  IMAD R3, R10, UR5, R3 ;  /* 0x000000050a037c24 */ /* 0x004fe4000f8e0203 */
[----:B------:R-:W-:Y:S02]  /*0610*/  IMAD R11, R12, UR5, R11 ;  /* 0x000000050c0b7c24 */ /* 0x000fe4000f8e020b */
[----:B------:R-:W-:Y:S01]  /*0620*/  IMAD.MOV R24, RZ, RZ, -R24 ;  /* 0x000000ffff187224 */ /* 0x000fe200078e0a18 */
[----:B------:R-:W-:Y:S01]  /*0630*/  @P3 LEA.HI.X R23, R8, UR11, R9, 0x2, P5 ;  /* 0x0000000b08173c11 */ /* 0x000fe2000a8f1409 */
[----:B------:R1:W-:Y:S01]  /*0640*/  @P0 STG.E desc[UR12][R18.64], R3 ;  /* 0x0000000312000986 */ /* 0x0003e2000c10190c */
[----:B------:R-:W-:-:S03]  /*0650*/  ISETP.GE.U32.AND P0, PT, R4, 0x10000, PT ;  /* 0x000100000400780c */ /* 0x000fc60003f06070 */
[----:B------:R1:W-:Y:S01]  /*0660*/  @P1 STG.E desc[UR12][R20.64], R11 ;  /* 0x0000000b14001986 */ /* 0x0003e2000c10190c */
[----:B-----5:R-:W-:Y:S02]  /*0670*/  IMAD R25, R24, UR5, R25 ;  /* 0x0000000518197c24 */ /* 0x020fe4000f8e0219 */
[----:B------:R-:W-:-:S04]  /*0680*/  IMAD.MOV R26, RZ, RZ, -R26 ;  /* 0x000000ffff1a7224 */ /* 0x000fc800078e0a1a */
[----:B------:R-:W-:Y:S01]  /*0690*/  IMAD R27, R26, UR5, R27 ;  /* 0x000000051a1b7c24 */ /* 0x000fe2000f8e021b */
[----:B------:R1:W-:Y:S01]  /*06a0*/  @P2 STG.E desc[UR12][R28.64], R25 ;  /* 0x000000191c002986 */ /* 0x0003e2000c10190c */
[----:B------:R-:W-:-:S03]  /*06b0*/  ISETP.LT.U32.AND P1, PT, R4, UR14, PT ;  /* 0x0000000e04007c0c */ /* 0x000fc6000bf21070 */
[----:B------:R1:W-:Y:S01]  /*06c0*/  @P3 STG.E desc[UR12][R22.64], R27 ;  /* 0x0000001b16003986 */ /* 0x0003e2000c10190c */
[C---:B------:R-:W-:Y:S02]  /*06d0*/  ISETP.GE.U32.AND.EX P0, PT, R5.reuse, RZ, PT, P0 ;  /* 0x000000ff0500720c */ /* 0x040fe40003f06100 */
[----:B------:R-:W-:-:S13]  /*06e0*/  ISETP.LT.AND.EX P1, PT, R5, UR4, PT, P1 ;  /* 0x0000000405007c0c */ /* 0x000fda000bf21310 */
[----:B-1----:R-:W-:Y:S05]  /*06f0*/  @!P0 BRA P1, `(.L_x_7631) ;  /* 0xfffffff800bc8947 */ /* 0x002fea000083ffff */
[----:B------:R-:W-:Y:S05]  /*0700*/  EXIT ;  /* 0x000000000000794d */ /* 0x000fea0003800000 */
.L_x_7630:
        /* <DEDUP_REMOVED lines=9> */
.L_x_7632:
        /* <DEDUP_REMOVED lines=8> */
[----:B--2---:R-:W-:Y:S02]  /*0820*/  IMAD.MOV R14, RZ, RZ, -R11 ;  /* 0x000000ffff0e7224 */ /* 0x004fe400078e0a0b */
[----:B------:R-:W-:Y:S01]  /*0830*/  IMAD.MOV R11, RZ, RZ, -R10 ;  /* 0x000000ffff0b7224 */ /* 0x000fe200078e0a0a */
[----:B------:R-:W-:Y:S01]  /*0840*/  IADD3 R10, P0, R0, UR10, RZ ;  /* 0x0000000a000a7c10 */ /* 0x000fe2000ff1e0ff */
[----:B------:R-:W-:Y:S02]  /*0850*/  IMAD.MOV R16, RZ, RZ, -R9 ;  /* 0x000000ffff107224 */ /* 0x000fe400078e0a09 */
[----:B---3--:R-:W-:Y:S01]  /*0860*/  IMAD R6, R11, UR15, R6 ;  /* 0x0000000f0b067c24 */ /* 0x008fe2000f8e0206 */
[----:B------:R-:W-:Y:S01]  /*0870*/  IADD3.X R11, R17, UR11, RZ, P0, !PT ;  /* 0x0000000b110b7c10 */ /* 0x000fe200087fe4ff */
[----:B------:R-:W-:Y:S01]  /*0880*/  IMAD.MOV R15, RZ, RZ, -R8 ;  /* 0x000000ffff0f7224 */ /* 0x000fe200078e0a08 */
[----:B------:R-:W-:Y:S01]  /*0890*/  IADD3 R12, P0, R12, UR5, RZ ;  /* 0x000000050c0c7c10 */ /* 0x000fe2000ff1e0ff */
[----:B------:R-:W-:-:S02]  /*08a0*/  IMAD R7, R14, UR15, R7 ;  /* 0x0000000f0e077c24 */ /* 0x000fc4000f8e0207 */
[----:B------:R-:W-:Y:S01]  /*08b0*/  IMAD R5, R16, UR15, R5 ;  /* 0x0000000f10057c24 */ /* 0x000fe2000f8e0205 */
[C---:B------:R-:W-:Y:S01]  /*08c0*/  ISETP.LT.U32.AND P1, PT, R12.reuse, 0x4000, PT ;  /* 0x000040000c00780c */ /* 0x040fe20003f21070 */
[----:B------:R-:W-:Y:S02]  /*08d0*/  IMAD R4, R15, UR15, R4 ;  /* 0x0000000f0f047c24 */ /* 0x000fe4000f8e0204 */
[----:B------:R-:W-:Y:S02]  /*08e0*/  IMAD.SHL.U32 R0, R12, 0x4, RZ ;  /* 0x000000040c007824 */ /* 0x000fe400078e00ff */
        /* <DEDUP_REMOVED lines=8> */
.L_x_7633:
        /* <DEDUP_REMOVED lines=9> */
.L_x_8178:


//--------------------- .text._ZN2at6native55_GLOBAL__N__de093ff9_22_ForeachBinaryOpList_cu_a911ec4325multi_tensor_apply_kernelINS1_18TensorListMetadataILi3EEENS1_24BinaryOpListAlphaFunctorIaLi3ELi2ELi2EEEJSt5minusIaEaEEEvT_T0_DpT1_ --------------------------
	.section	.text._ZN2at6native55_GLOBAL__N__de093ff9_22_ForeachBinaryOpList_cu_a911ec4325multi_tensor_apply_kernelINS1_18TensorListMetadataILi3EEENS1_24BinaryOpListAlphaFunctorIaLi3ELi2ELi2EEEJSt5minusIaEaEEEvT_T0_DpT1_,"ax",@progbits
	.align	128
.text._ZN2at6native55_GLOBAL__N__de093ff9_22_ForeachBinaryOpList_cu_a911ec4325multi_tensor_apply_kernelINS1_18TensorListMetadataILi3EEENS1_24BinaryOpListAlphaFunctorIaLi3ELi2ELi2EEEJSt5minusIaEaEEEvT_T0_DpT1_:
        .type           _ZN2at6native55_GLOBAL__N__de093ff9_22_ForeachBinaryOpList_cu_a911ec4325multi_tensor_apply_kernelINS1_18TensorListMetadataILi3EEENS1_24BinaryOpListAlphaFunctorIaLi3ELi2ELi2EEEJSt5minusIaEaEEEvT_T0_DpT1_,@function
        .size           _ZN2at6native55_GLOBAL__N__de093ff9_22_ForeachBinaryOpList_cu_a911ec4325multi_tensor_apply_kernelINS1_18TensorListMetadataILi3EEENS1_24BinaryOpListAlphaFunctorIaLi3ELi2ELi2EEEJSt5minusIaEaEEEvT_T0_DpT1_,(.L_x_8179 - _ZN2at6native55_GLOBAL__N__de093ff9_22_ForeachBinaryOpList_cu_a911ec4325multi_tensor_apply_kernelINS1_18TensorListMetadataILi3EEENS1_24BinaryOpListAlphaFunctorIaLi3ELi2ELi2EEEJSt5minusIaEaEEEvT_T0_DpT1_)
        .other          _ZN2at6native55_GLOBAL__N__de093ff9_22_ForeachBinaryOpList_cu_a911ec4325multi_tensor_apply_kernelINS1_18TensorListMetadataILi3EEENS1_24BinaryOpListAlphaFunctorIaLi3ELi2ELi2EEEJSt5minusIaEaEEEvT_T0_DpT1_,@"STO_CUDA_ENTRY STV_DEFAULT"
_ZN2at6native55_GLOBAL__N__de093ff9_22_ForeachBinaryOpList_cu_a911ec4325multi_tensor_apply_kernelINS1_18TensorListMetadataILi3EEENS1_24BinaryOpListAlphaFunctorIaLi3ELi2ELi2EEEJSt5minusIaEaEEEvT_T0_DpT1_:
        /* <DEDUP_REMOVED lines=32> */
.L_x_7635:
[----:B0-----:R-:W-:Y:S01]  /*0200*/  IADD3 R9, P0, R0, R4, RZ ;  /* 0x0000000400097210 */ /* 0x001fe20007f1e0ff */
[C---:B-1----:R-:W-:Y:S01]  /*0210*/  IMAD R8, R2.reuse, 0x3, RZ ;  /* 0x0000000302087824 */ /* 0x042fe200078e02ff */
[----:B------:R-:W-:Y:S02]  /*0220*/  PRMT R10, RZ, 0x7610, R10 ;  /* 0x00007610ff0a7816 */ /* 0x000fe4000000000a */
[CC--:B------:R-:W-:Y:S01]  /*0230*/  IADD3 R6, P1, R2.reuse, R9.reuse, RZ ;  /* 0x0000000902067210 */ /* 0x0c0fe20007f3e0ff */
[----:B------:R-:W-:Y:S01]  /*0240*/  IMAD.X R25, RZ, RZ, R5, P0 ;  /* 0x000000ffff197224 */ /* 0x000fe200000e0605 */
[C---:B------:R-:W-:Y:S02]  /*0250*/  ISETP.GE.U32.AND P2, PT, R9.reuse, 0x10000, PT ;  /* 0x000100000900780c */ /* 0x040fe40003f46070 */
[----:B------:R-:W-:Y:S01]  /*0260*/  ISETP.LT.U32.AND P0, PT, R9, UR14, PT ;  /* 0x0000000e09007c0c */ /* 0x000fe2000bf01070 */
[----:B------:R-:W-:Y:S01]  /*0270*/  IMAD.X R24, RZ, RZ, R25, P1 ;  /* 0x000000ffff187224 */ /* 0x000fe200008e0619 */
[----:B------:R-:W-:-:S02]  /*0280*/  LEA R3, P5, R2, R9, 0x1 ;  /* 0x0000000902037211 */ /* 0x000fc400078a08ff */
[C---:B------:R-:W-:Y:S02]  /*0290*/  ISETP.GE.U32.AND.EX P2, PT, R25.reuse, RZ, PT, P2 ;  /* 0x000000ff1900720c */ /* 0x040fe40003f46120 */
[C---:B------:R-:W-:Y:S01]  /*02a0*/  ISETP.GE.U32.AND P4, PT, R6.reuse, 0x10000, PT ;  /* 0x000100000600780c */ /* 0x040fe20003f86070 */
[----:B------:R-:W-:Y:S01]  /*02b0*/  IMAD.X R26, RZ, RZ, R25, P5 ;  /* 0x000000ffff1a7224 */ /* 0x000fe200028e0619 */
[----:B------:R-:W-:Y:S02]  /*02c0*/  ISETP.LT.AND.EX P0, PT, R25, UR5, !P2, P0 ;  /* 0x0000000519007c0c */ /* 0x000fe4000d701300 */
[----:B------:R-:W-:Y:S02]  /*02d0*/  ISETP.LT.U32.AND P3, PT, R6, UR14, PT ;  /* 0x0000000e06007c0c */ /* 0x000fe4000bf61070 */
[----:B------:R-:W-:Y:S02]  /*02e0*/  ISETP.GE.U32.AND.EX P4, PT, R24, RZ, PT, P4 ;  /* 0x000000ff1800720c */ /* 0x000fe40003f86140 */
[----:B------:R-:W-:-:S02]  /*02f0*/  ISETP.GE.U32.AND P1, PT, R3, 0x10000, PT ;  /* 0x000100000300780c */ /* 0x000fc40003f26070 */
[----:B------:R-:W-:Y:S02]  /*0300*/  IADD3 R7, P5, R8, R9, RZ ;  /* 0x0000000908077210 */ /* 0x000fe40007fbe0ff */
[----:B------:R-:W-:Y:S02]  /*0310*/  ISETP.LT.AND.EX P4, PT, R24, UR5, !P4, P3 ;  /* 0x0000000518007c0c */ /* 0x000fe4000e781330 */
[----:B------:R-:W-:Y:S01]  /*0320*/  ISETP.LT.U32.AND P2, PT, R3, UR14, PT ;  /* 0x0000000e03007c0c */ /* 0x000fe2000bf41070 */
[----:B------:R-:W-:Y:S01]  /*0330*/  IMAD.X R11, RZ, RZ, R25, P5 ;  /* 0x000000ffff0b7224 */ /* 0x000fe200028e0619 */
[C---:B------:R-:W-:Y:S02]  /*0340*/  ISETP.GE.U32.AND.EX P1, PT, R26.reuse, RZ, PT, P1 ;  /* 0x000000ff1a00720c */ /* 0x040fe40003f26110 */
[----:B------:R-:W-:Y:S02]  /*0350*/  ISETP.GE.U32.AND P3, PT, R7, 0x10000, PT ;  /* 0x000100000700780c */ /* 0x000fe40003f66070 */
[----:B------:R-:W-:-:S02]  /*0360*/  ISETP.LT.AND.EX P1, PT, R26, UR5, !P1, P2 ;  /* 0x000000051a007c0c */ /* 0x000fc4000cf21320 */
[----:B------:R-:W-:Y:S02]  /*0370*/  ISETP.LT.U32.AND P2, PT, R7, UR14, PT ;  /* 0x0000000e07007c0c */ /* 0x000fe4000bf41070 */
[----:B------:R-:W-:Y:S02]  /*0380*/  ISETP.GE.U32.AND.EX P5, PT, R11, RZ, PT, P3 ;  /* 0x000000ff0b00720c */ /* 0x000fe40003fa6130 */
[----:B------:R-:W-:Y:S02]  /*0390*/  @P0 IADD3 R14, P3, R9, UR16, RZ ;  /* 0x00000010090e0c10 */ /* 0x000fe4000ff7e0ff */
[----:B------:R-:W-:Y:S02]  /*03a0*/  ISETP.LT.AND.EX P2, PT, R11, UR5, !P5, P2 ;  /* 0x000000050b007c0c */ /* 0x000fe4000ef41320 */
[----:B------:R-:W-:Y:S02]  /*03b0*/  @P0 IADD3.X R15, R25, UR8, RZ, P3, !PT ;  /* 0x00000008190f0c10 */ /* 0x000fe40009ffe4ff */
[----:B------:R-:W-:-:S02]  /*03c0*/  @P4 IADD3 R16, P3, R6, UR16, RZ ;  /* 0x0000001006104c10 */ /* 0x000fc4000ff7e0ff */
[----:B------:R-:W-:Y:S01]  /*03d0*/  PRMT R8, RZ, 0x7610, R8 ;  /* 0x00007610ff087816 */ /* 0x000fe20000000008 */
[----:B------:R-:W2:Y:S01]  /*03e0*/  @P0 LDG.E.U8 R10, desc[UR12][R14.64] ;  /* 0x0000000c0e0a0981 */ /* 0x000ea2000c1e1100 */
[----:B------:R-:W-:Y:S02]  /*03f0*/  @P4 IADD3.X R17, R24, UR8, RZ, P3, !PT ;  /* 0x0000000818114c10 */ /* 0x000fe40009ffe4ff */
[----:B------:R-:W-:Y:S02]  /*0400*/  @P1 IADD3 R12, P5, R3, UR16, RZ ;  /* 0x00000010030c1c10 */ /* 0x000fe4000ffbe0ff */
[----:B------:R-:W-:Y:S01]  /*0410*/  PRMT R27, RZ, 0x7610, R27 ;  /* 0x00007610ff1b7816 */ /* 0x000fe2000000001b */
[----:B------:R0:W3:Y:S01]  /*0420*/  @P4 LDG.E.U8 R8, desc[UR12][R16.64] ;  /* 0x0000000c10084981 */ /* 0x0000e2000c1e1100 */
[----:B------:R-:W-:Y:S02]  /*0430*/  @P1 IADD3.X R13, R26, UR8, RZ, P5, !PT ;  /* 0x000000081a0d1c10 */ /* 0x000fe4000affe4ff */
[----:B------:R-:W-:-:S02]  /*0440*/  @P2 IADD3 R18, P5, R7, UR16, RZ ;  /* 0x0000001007122c10 */ /* 0x000fc4000ffbe0ff */
[----:B------:R-:W-:Y:S01]  /*0450*/  PRMT R29, RZ, 0x7610, R29 ;  /* 0x00007610ff1d7816 */ /* 0x000fe2000000001d */
[----:B------:R-:W4:Y:S01]  /*0460*/  @P1 LDG.E.U8 R27, desc[UR12][R12.64] ;  /* 0x0000000c0c1b1981 */ /* 0x000f22000c1e1100 */
[----:B------:R-:W-:Y:S02]  /*0470*/  @P2 IADD3.X R19, R11, UR8, RZ, P5, !PT ;  /* 0x000000080b132c10 */ /* 0x000fe4000affe4ff */
[----:B------:R-:W-:-:S03]  /*0480*/  @P0 IADD3 R20, P3, R9, UR17, RZ ;  /* 0x0000001109140c10 */ /* 0x000fc6000ff7e0ff */
[----:B------:R1:W5:Y:S01]  /*0490*/  @P2 LDG.E.U8 R29, desc[UR12][R18.64] ;  /* 0x0000000c121d2981 */ /* 0x000362000c1e1100 */
[----:B------:R-:W-:Y:S02]  /*04a0*/  @P1 IADD3 R22, P5, R3, UR17, RZ ;  /* 0x0000001103161c10 */ /* 0x000fe4000ffbe0ff */
[----:B------:R-:W-:Y:S02]  /*04b0*/  @P0 IADD3.X R21, R25, UR6, RZ, P3, !PT ;  /* 0x0000000619150c10 */ /* 0x000fe40009ffe4ff */
[----:B0-----:R-:W-:Y:S02]  /*04c0*/  PRMT R17, RZ, 0x7610, R17 ;  /* 0x00007610ff117816 */ /* 0x001fe40000000011 */
[----:B------:R-:W-:Y:S02]  /*04d0*/  @P4 IADD3 R14, P3, R6, UR17, RZ ;  /* 0x00000011060e4c10 */ /* 0x000fe4000ff7e0ff */
[----:B------:R-:W-:Y:S02]  /*04e0*/  @P1 IADD3.X R23, R26, UR6, RZ, P5, !PT ;  /* 0x000000061a171c10 */ /* 0x000fe4000affe4ff */
[----:B-1----:R-:W-:-:S02]  /*04f0*/  PRMT R18, RZ, 0x7610, R18 ;  /* 0x00007610ff127816 */ /* 0x002fc40000000012 */
[----:B------:R-:W-:Y:S01]  /*0500*/  @P4 IADD3.X R15, R24, UR6, RZ, P3, !PT ;  /* 0x00000006180f4c10 */ /* 0x000fe20009ffe4ff */
[----:B------:R-:W5:Y:S01]  /*0510*/  @P1 LDG.E.U8 R17, desc[UR12][R22.64] ;  /* 0x0000000c16111981 */ /* 0x000f62000c1e1100 */
[----:B------:R-:W-:Y:S02]  /*0520*/  PRMT R28, RZ, 0x7610, R28 ;  /* 0x00007610ff1c7816 */ /* 0x000fe4000000001c */
[----:B------:R-:W-:Y:S01]  /*0530*/  @P2 IADD3 R12, P3, R7, UR17, RZ ;  /* 0x00000011070c2c10 */ /* 0x000fe2000ff7e0ff */
[----:B------:R4:W5:Y:S01]  /*0540*/  @P4 LDG.E.U8 R18, desc[UR12][R14.64] ;  /* 0x0000000c0e124981 */ /* 0x000962000c1e1100 */
[----:B------:R-:W-:Y:S02]  /*0550*/  PRMT R16, RZ, 0x7610, R16 ;  /* 0x00007610ff107816 */ /* 0x000fe40000000010 */
[----:B------:R-:W-:Y:S01]  /*0560*/  @P2 IADD3.X R13, R11, UR6, RZ, P3, !PT ;  /* 0x000000060b0d2c10 */ /* 0x000fe20009ffe4ff */
[----:B------:R-:W5:Y:S04]  /*0570*/  @P0 LDG.E.U8 R28, desc[UR12][R20.64] ;  /* 0x0000000c141c0981 */ /* 0x000f68000c1e1100 */
[----:B------:R0:W5:Y:S01]  /*0580*/  @P2 LDG.E.U8 R16, desc[UR12][R12.64] ;  /* 0x0000000c0c102981 */ /* 0x000162000c1e1100 */
[----:B------:R-:W-:Y:S01]  /*0590*/  ULDC.S8 UR4, c[0x0][0xe5a] ;  /* 0x0003968000047ab9 */ /* 0x000fe20000000200 */
[----:B------:R-:W-:Y:S01]  /*05a0*/  IMAD.WIDE.U32 R4, R2, 0x4, R4 ;  /* 0x0000000402047825 */ /* 0x000fe200078e0004 */
[----:B--2---:R-:W-:-:S02]  /*05b0*/  PRMT R10, R10, 0x9910, RZ ;  /* 0x000099100a0a7816 */ /* 0x004fc400000000ff */
[----:B---3--:R-:W-:-:S03]  /*05c0*/  PRMT R19, R8, 0x9910, RZ ;  /* 0x0000991008137816 */ /* 0x008fc600000000ff */
[----:B------:R-:W-:Y:S02]  /*05d0*/  IMAD R8, R10, UR4, RZ ;  /* 0x000000040a087c24 */ /* 0x000fe4000f8e02ff */
[----:B------:R-:W-:Y:S01]  /*05e0*/  IMAD.MOV.U32 R10, RZ, RZ, R19 ;  /* 0x000000ffff0a7224 */ /* 0x000fe200078e0013 */
[----:B----4-:R-:W-:Y:S01]  /*05f0*/  PRMT R14, R27, 0x9910, RZ ;  /* 0x000099101b0e7816 */ /* 0x010fe200000000ff */
[----:B------:R-:W-:Y:S02]  /*0600*/  IMAD.MOV R15, RZ, RZ, -R8 ;  /* 0x000000ffff0f7224 */ /* 0x000fe400078e0a08 */
[----:B------:R-:W-:Y:S02]  /*0610*/  IMAD R8, R10, UR4, RZ ;  /* 0x000000040a087c24 */ /* 0x000fe4000f8e02ff */
[----:B------:R-:W-:Y:S01]  /*0620*/  IMAD R10, R14, UR4, RZ ;  /* 0x000000040e0a7c24 */ /* 0x000fe2000f8e02ff */
[----:B-----5:R-:W-:-:S03]  /*0630*/  PRMT R29, R29, 0x9910, RZ ;  /* 0x000099101d1d7816 */ /* 0x020fc600000000ff */
[----:B0-----:R-:W-:Y:S02]  /*0640*/  IMAD.MOV R12, RZ, RZ, -R10 ;  /* 0x000000ffff0c7224 */ /* 0x001fe400078e0a0a */
[----:B------:R-:W-:Y:S02]  /*0650*/  IMAD.MOV.U32 R10, RZ, RZ, R29 ;  /* 0x000000ffff0a7224 */ /* 0x000fe400078e001d */
[----:B------:R-:W-:Y:S01]  /*0660*/  IMAD.MOV R8, RZ, RZ, -R8 ;  /* 0x000000ffff087224 */ /* 0x000fe200078e0a08 */
[----:B------:R-:W-:Y:S01]  /*0670*/  PRMT R12, R12, 0x7710, RZ ;  /* 0x000077100c0c7816 */ /* 0x000fe200000000ff */
[----:B------:R-:W-:-:S03]  /*0680*/  IMAD R10, R10, UR4, RZ ;  /* 0x000000040a0a7c24 */ /* 0x000fc6000f8e02ff */
[----:B------:R-:W-:Y:S01]  /*0690*/  PRMT R13, R8, 0x7710, RZ ;  /* 0x00007710080d7816 */ /* 0x000fe200000000ff */
[----:B------:R-:W-:Y:S01]  /*06a0*/  IMAD.MOV R14, RZ, RZ, -R10 ;  /* 0x000000ffff0e7224 */ /* 0x000fe200078e0a0a */
[----:B------:R-:W-:Y:S01]  /*06b0*/  @P0 IADD3 R8, P5, R9, UR15, RZ ;  /* 0x0000000f09080c10 */ /* 0x000fe2000ffbe0ff */
[----:B------:R-:W-:Y:S01]  /*06c0*/  IMAD.IADD R17, R12, 0x1, R17 ;  /* 0x000000010c117824 */ /* 0x000fe200078e0211 */
[----:B------:R-:W-:Y:S02]  /*06d0*/  @P4 IADD3 R12, P3, R6, UR15, RZ ;  /* 0x0000000f060c4c10 */ /* 0x000fe4000ff7e0ff */
[----:B------:R-:W-:Y:S01]  /*06e0*/  PRMT R15, R15, 0x7710, RZ ;  /* 0x000077100f0f7816 */ /* 0x000fe200000000ff */
[----:B------:R-:W-:Y:S01]  /*06f0*/  IMAD.IADD R19, R13, 0x1, R18 ;  /* 0x000000010d137824 */ /* 0x000fe200078e0212 */
[----:B------:R-:W-:Y:S02]  /*0700*/  @P0 IADD3.X R9, R25, UR10, RZ, P5, !PT ;  /* 0x0000000a19090c10 */ /* 0x000fe4000affe4ff */
[----:B------:R-:W-:-:S02]  /*0710*/  @P1 IADD3 R6, P5, R3, UR15, RZ ;  /* 0x0000000f03061c10 */ /* 0x000fc4000ffbe0ff */
[----:B------:R-:W-:Y:S02]  /*0720*/  @P4 IADD3.X R13, R24, UR10, RZ, P3, !PT ;  /* 0x0000000a180d4c10 */ /* 0x000fe40009ffe4ff */
[----:B------:R-:W-:Y:S01]  /*0730*/  PRMT R3, R14, 0x7710, RZ ;  /* 0x000077100e037816 */ /* 0x000fe200000000ff */
[----:B------:R-:W-:Y:S01]  /*0740*/  IMAD.IADD R15, R15, 0x1, R28 ;  /* 0x000000010f0f7824 */ /* 0x000fe200078e021c */
[----:B------:R-:W-:Y:S02]  /*0750*/  @P2 IADD3 R10, P3, R7, UR15, RZ ;  /* 0x0000000f070a2c10 */ /* 0x000fe4000ff7e0ff */
[----:B------:R-:W-:Y:S01]  /*0760*/  @P1 IADD3.X R7, R26, UR10, RZ, P5, !PT ;  /* 0x0000000a1a071c10 */ /* 0x000fe2000affe4ff */
[----:B------:R-:W-:Y:S01]  /*0770*/  IMAD.IADD R3, R3, 0x1, R16 ;  /* 0x0000000103037824 */ /* 0x000fe200078e0210 */
        /* <DEDUP_REMOVED lines=11> */
.L_x_7634:
        /* <DEDUP_REMOVED lines=8> */
.L_x_7636:
        /* <DEDUP_REMOVED lines=13> */
[----:B------:R-:W-:Y:S01]  /*0980*/  PRMT R6, R6, 0x7773, RZ ;  /* 0x0000777306067816 */ /* 0x000fe200000000ff */
[----:B------:R-:W-:Y:S01]  /*0990*/  IMAD R4, R11, UR4, RZ ;  /* 0x000000040b047c24 */ /* 0x000fe2000f8e02ff */
[----:B---3--:R-:W-:Y:S01]  /*09a0*/  PRMT R8, R10, 0x7770, RZ ;  /* 0x000077700a087816 */ /* 0x008fe200000000ff */
[----:B------:R-:W-:-:S02]  /*09b0*/  IMAD.MOV R7, RZ, RZ, -R9 ;  /* 0x000000ffff077224 */ /* 0x000fc400078e0a09 */
[----:B------:R-:W-:Y:S02]  /*09c0*/  IMAD R5, R5, UR4, RZ ;  /* 0x0000000405057c24 */ /* 0x000fe4000f8e02ff */
[----:B------:R-:W-:Y:S01]  /*09d0*/  IMAD.MOV R9, RZ, RZ, -R4 ;  /* 0x000000ffff097224 */ /* 0x000fe200078e0a04 */
[----:B------:R-:W-:Y:S01]  /*09e0*/  PRMT R7, R7, 0x7710, RZ ;  /* 0x0000771007077816 */ /* 0x000fe200000000ff */
[----:B------:R-:W-:Y:S01]  /*09f0*/  IMAD R6, R6, UR4, RZ ;  /* 0x0000000406067c24 */ /* 0x000fe2000f8e02ff */
[----:B------:R-:W-:Y:S02]  /*0a00*/  PRMT R4, R10, 0x7771, RZ ;  /* 0x000077710a047816 */ /* 0x000fe400000000ff */
[----:B------:R-:W-:Y:S01]  /*0a10*/  PRMT R9, R9, 0x7710, RZ ;  /* 0x0000771009097816 */ /* 0x000fe200000000ff */
[----:B------:R-:W-:Y:S02]  /*0a20*/  IMAD.IADD R7, R8, 0x1, R7 ;  /* 0x0000000108077824 */ /* 0x000fe400078e0207 */
[----:B------:R-:W-:Y:S01]  /*0a30*/  IMAD.MOV R8, RZ, RZ, -R5 ;  /* 0x000000ffff087224 */ /* 0x000fe200078e0a05 */
[----:B------:R-:W-:Y:S01]  /*0a40*/  PRMT R5, R10, 0x7772, RZ ;  /* 0x000077720a057816 */ /* 0x000fe200000000ff */
[----:B------:R-:W-:-:S02]  /*0a50*/  IMAD.MOV R11, RZ, RZ, -R6 ;  /* 0x000000ffff0b7224 */ /* 0x000fc400078e0a06 */
[----:B------:R-:W-:Y:S01]  /*0a60*/  IMAD.IADD R6, R4, 0x1, R9 ;  /* 0x0000000104067824 */ /* 0x000fe200078e0209 */
[----:B------:R-:W-:Y:S02]  /*0a70*/  PRMT R8, R8, 0x7710, RZ ;  /* 0x0000771008087816 */ /* 0x000fe400000000ff */
[----:B------:R-:W-:Y:S02]  /*0a80*/  PRMT R4, R10, 0x7773, RZ ;  /* 0x000077730a047816 */ /* 0x000fe400000000ff */
[----:B------:R-:W-:Y:S01]  /*0a90*/  PRMT R9, R11, 0x7710, RZ ;  /* 0x000077100b097816 */ /* 0x000fe200000000ff */
[----:B------:R-:W-:Y:S01]  /*0aa0*/  IMAD.IADD R5, R5, 0x1, R8 ;  /* 0x0000000105057824 */ /* 0x000fe200078e0208 */
[----:B------:R-:W-:-:S03]  /*0ab0*/  PRMT R8, R6, 0x7604, R7 ;  /* 0x0000760406087816 */ /* 0x000fc60000000007 */
[----:B------:R-:W-:Y:S01]  /*0ac0*/  IMAD.IADD R6, R4, 0x1, R9 ;  /* 0x0000000104067824 */ /* 0x000fe200078e0209 */
        /* <DEDUP_REMOVED lines=15> */
.L_x_7637:
        /* <DEDUP_REMOVED lines=12> */
.L_x_8179:


//--------------------- .text._ZN2at6native55_GLOBAL__N__de093ff9_22_ForeachBinaryOpList_cu_a911ec4325multi_tensor_apply_kernelINS1_18TensorListMetadataILi3EEENS1_24BinaryOpListAlphaFunctorIhLi3ELi2ELi2EEEJSt5minusIhEhEEEvT_T0_DpT1_ --------------------------
	.section	.text._ZN2at6native55_GLOBAL__N__de093ff9_22_ForeachBinaryOpList_cu_a911ec4325multi_tensor_apply_kernelINS1_18TensorListMetadataILi3EEENS1_24BinaryOpListAlphaFunctorIhLi3ELi2ELi2EEEJSt5minusIhEhEEEvT_T0_DpT1_,"ax",@progbits
	.align	128
.text._ZN2at6native55_GLOBAL__N__de093ff9_22_ForeachBinaryOpList_cu_a911ec4325multi_tensor_apply_kernelINS1_18TensorListMetadataILi3EEENS1_24BinaryOpListAlphaFunctorIhLi3ELi2ELi2EEEJSt5minusIhEhEEEvT_T0_DpT1_:
        .type           _ZN2at6native55_GLOBAL__N__de093ff9_22_ForeachBinaryOpList_cu_a911ec4325multi_tensor_apply_kernelINS1_18TensorListMetadataILi3EEENS1_24BinaryOpListAlphaFunctorIhLi3ELi2ELi2EEEJSt5minusIhEhEEEvT_T0_DpT1_,@function
        .size           _ZN2at6native55_GLOBAL__N__de093ff9_22_ForeachBinaryOpList_cu_a911ec4325multi_tensor_apply_kernelINS1_18TensorListMetadataILi3EEENS1_24BinaryOpListAlphaFunctorIhLi3ELi2ELi2EEEJSt5minusIhEhEEEvT_T0_DpT1_,(.L_x_8180 - _ZN2at6native55_GLOBAL__N__de093ff9_22_ForeachBinaryOpList_cu_a911ec4325multi_tensor_apply_kernelINS1_18TensorListMetadataILi3EEENS1_24BinaryOpListAlphaFunctorIhLi3ELi2ELi2EEEJSt5minusIhEhEEEvT_T0_DpT1_)
        .other          _ZN2at6native55_GLOBAL__N__de093ff9_22_ForeachBinaryOpList_cu_a911ec4325multi_tensor_apply_kernelINS1_18TensorListMetadataILi3EEENS1_24BinaryOpListAlphaFunctorIhLi3ELi2ELi2EEEJSt5minusIhEhEEEvT_T0_DpT1_,@"STO_CUDA_ENTRY STV_DEFAULT"
_ZN2at6native55_GLOBAL__N__de093ff9_22_ForeachBinaryOpList_cu_a911ec4325multi_tensor_apply_kernelINS1_18TensorListMetadataILi3EEENS1_24BinaryOpListAlphaFunctorIhLi3ELi2ELi2EEEJSt5minusIhEhEEEvT_T0_DpT1_:
        /* <DEDUP_REMOVED lines=33> */
.L_x_7639:
        /* <DEDUP_REMOVED lines=57> */
[----:B------:R-:W-:Y:S01]  /*05a0*/  UPRMT UR4, UR9, 0x9910, URZ ;  /* 0x0000991009047896 */ /* 0x000fe2000800003f */
        /* <DEDUP_REMOVED lines=41> */
.L_x_7638:
        /* <DEDUP_REMOVED lines=9> */
.L_x_7641:
        /* <DEDUP_REMOVED lines=8> */
[----:B------:R-:W-:Y:S01]  /*0950*/  UPRMT UR4, UR9, 0x9910, URZ ;  /* 0x0000991009047896 */ /* 0x000fe2000800003f */
        /* <DEDUP_REMOVED lines=39> */
[----:B------:R-:W-:Y:S05]  /*0bd0*/  BSYNC B0 ;  /* 0x0000000000007941 */ /* 0x000fea0003800000 */
.L_x_7640:
[----:B------:R-:W-:Y:S05]  /*0be0*/  EXIT ;  /* 0x000000000000794d */ /* 0x000fea0003800000 */
.L_x_7642:
        /* <DEDUP_REMOVED lines=9> */
.L_x_8180:


//--------------------- .text._ZN2at6native55_GLOBAL__N__de093ff9_22_ForeachBinaryOpList_cu_a911ec4325multi_tensor_apply_kernelINS1_18TensorListMetadataILi2EEENS1_24BinaryOpListAlphaFunctorIN3c104HalfELi2ELi2ELi0EEEJSt5minusIfEfEEEvT_T0_DpT1_ --------------------------
	.section	.text._ZN2at6native55_GLOBAL__N__de093ff9_22_ForeachBinaryOpList_cu_a911ec4325multi_tensor_apply_kernelINS1_18TensorListMetadataILi2EEENS1_24BinaryOpListAlphaFunctorIN3c104HalfELi2ELi2ELi0EEEJSt5minusIfEfEEEvT_T0_DpT1_,"ax",@progbits
	.align	128
.text._ZN2at6native55_GLOBAL__N__de093ff9_22_ForeachBinaryOpList_cu_a911ec4325multi_tensor_apply_kernelINS1_18TensorListMetadataILi2EEENS1_24BinaryOpListAlphaFunctorIN3c104HalfELi2ELi2ELi0EEEJSt5minusIfEfEEEvT_T0_DpT1_:
        .type           _ZN2at6native55_GLOBAL__N__de093ff9_22_ForeachBinaryOpList_cu_a911ec4325multi_tensor_apply_kernelINS1_18TensorListMetadataILi2EEENS1_24BinaryOpListAlphaFunctorIN3c104HalfELi2ELi2ELi0EEEJSt5minusIfEfEEEvT_T0_DpT1_,@function
        .size           _ZN2at6native55_GLOBAL__N__de093ff9_22_ForeachBinaryOpList_cu_a911ec4325multi_tensor_apply_kernelINS1_18TensorListMetadataILi2EEENS1_24BinaryOpListAlphaFunctorIN3c104HalfELi2ELi2ELi0EEEJSt5minusIfEfEEEvT_T0_DpT1_,(.L_x_8181 - _ZN2at6native55_GLOBAL__N__de093ff9_22_ForeachBinaryOpList_cu_a911ec4325multi_tensor_apply_kernelINS1_18TensorListMetadataILi2EEENS1_24BinaryOpListAlphaFunctorIN3c104HalfELi2ELi2ELi0EEEJSt5minusIfEfEEEvT_T0_DpT1_)
        .other          _ZN2at6native55_GLOBAL__N__de093ff9_22_ForeachBinaryOpList_cu_a911ec4325multi_tensor_apply_kernelINS1_18TensorListMetadataILi2EEENS1_24BinaryOpListAlphaFunctorIN3c104HalfELi2ELi2ELi0EEEJSt5minusIfEfEEEvT_T0_DpT1_,@"STO_CUDA_ENTRY STV_DEFAULT"
_ZN2at6native55_GLOBAL__N__de093ff9_22_ForeachBinaryOpList_cu_a911ec4325multi_tensor_apply_kernelINS1_18TensorListMetadataILi2EEENS1_24BinaryOpListAlphaFunctorIN3c104HalfELi2ELi2ELi0EEEJSt5minusIfEfEEEvT_T0_DpT1_:
        /* <DEDUP_REMOVED lines=29> */
.L_x_7644:
        /* <DEDUP_REMOVED lines=17> */
[----:B------:R-:W-:Y:S02]  /*02e0*/  ISETP.LT.U32.AND P3, PT, R10, UR12, PT ;  /* 0x0000000c0a007c0c */ /* 0x000fe4000bf61070 */
[C---:B------:R-:W-:Y:S02]  /*02f0*/  @P0 LEA R12, P5, R5.reuse, UR8, 0x1 ;  /* 0x00000008050c0c11 */ /* 0x040fe4000f8a08ff */
[C---:B------:R-:W-:Y:S02]  /*0300*/  @P0 LEA R14, P4, R5.reuse, UR6, 0x1 ;  /* 0x00000006050e0c11 */ /* 0x040fe4000f8808ff */
[----:B------:R-:W-:Y:S02]  /*0310*/  @P0 LEA.HI.X R13, R5, UR9, R22, 0x1, P5 ;  /* 0x00000009050d0c11 */ /* 0x000fe4000a8f0c16 */
[----:B------:R-:W-:-:S02]  /*0320*/  IADD3 R16, P5, R16, R5, RZ ;  /* 0x0000000510107210 */ /* 0x000fc40007fbe0ff */
[----:B------:R-:W-:Y:S02]  /*0330*/  ISETP.GE.U32.AND.EX P2, PT, R7, RZ, PT, P2 ;  /* 0x000000ff0700720c */ /* 0x000fe40003f46120 */
[--C-:B------:R-:W-:Y:S01]  /*0340*/  @P0 LEA.HI.X R15, R5, UR7, R22.reuse, 0x1, P4 ;  /* 0x00000007050f0c11 */ /* 0x100fe2000a0f0c16 */
[----:B------:R-:W-:Y:S01]  /*0350*/  IMAD.X R17, RZ, RZ, R22, P5 ;  /* 0x000000ffff117224 */ /* 0x000fe200028e0616 */
[C---:B------:R-:W-:Y:S02]  /*0360*/  ISETP.GE.U32.AND P4, PT, R16.reuse, 0x10000, PT ;  /* 0x000100001000780c */ /* 0x040fe40003f86070 */
[----:B------:R-:W-:Y:S01]  /*0370*/  ISETP.LT.AND.EX P2, PT, R7, UR4, !P2, P3 ;  /* 0x0000000407007c0c */ /* 0x000fe2000d741330 */
[----:B------:R0:W2:Y:S01]  /*0380*/  @P0 LDG.E.U16 R4, desc[UR10][R14.64] ;  /* 0x0000000a0e040981 */ /* 0x0000a2000c1e1500 */
[----:B------:R-:W-:Y:S02]  /*0390*/  ISETP.LT.U32.AND P3, PT, R16, UR12, PT ;  /* 0x0000000c10007c0c */ /* 0x000fe4000bf61070 */
[----:B------:R-:W-:-:S02]  /*03a0*/  ISETP.GE.U32.AND.EX P4, PT, R17, RZ, PT, P4 ;  /* 0x000000ff1100720c */ /* 0x000fc40003f86140 */
[C---:B------:R-:W-:Y:S02]  /*03b0*/  @P1 LEA R26, P5, R6.reuse, UR6, 0x1 ;  /* 0x00000006061a1c11 */ /* 0x040fe4000f8a08ff */
[----:B------:R-:W-:Y:S02]  /*03c0*/  ISETP.LT.AND.EX P3, PT, R17, UR4, !P4, P3 ;  /* 0x0000000411007c0c */ /* 0x000fe4000e761330 */
[----:B------:R-:W-:Y:S02]  /*03d0*/  PRMT R11, RZ, 0x7610, R11 ;  /* 0x00007610ff0b7816 */ /* 0x000fe4000000000b */
[----:B------:R-:W-:Y:S02]  /*03e0*/  @P1 LEA.HI.X R27, R6, UR7, R3, 0x1, P5 ;  /* 0x00000007061b1c11 */ /* 0x000fe4000a8f0c03 */
[C---:B------:R-:W-:Y:S01]  /*03f0*/  SHF.L.U64.HI R17, R16.reuse, 0x1, R17 ;  /* 0x0000000110117819 */ /* 0x040fe20000010211 */
[----:B------:R-:W-:Y:S01]  /*0400*/  IMAD.SHL.U32 R16, R16, 0x2, RZ ;  /* 0x0000000210107824 */ /* 0x000fe200078e00ff */
[----:B------:R-:W-:Y:S01]  /*0410*/  @P1 LEA R18, P5, R6, UR8, 0x1 ;  /* 0x0000000806121c11 */ /* 0x000fe2000f8a08ff */
[----:B------:R1:W3:Y:S01]  /*0420*/  @P0 LDG.E.U16 R11, desc[UR10][R12.64] ;  /* 0x0000000a0c0b0981 */ /* 0x0002e2000c1e1500 */
[----:B------:R-:W-:-:S02]  /*0430*/  @P2 LEA R20, P4, R10, UR6, 0x1 ;  /* 0x000000060a142c11 */ /* 0x000fc4000f8808ff */
[----:B------:R-:W-:Y:S02]  /*0440*/  PRMT R23, RZ, 0x7610, R23 ;  /* 0x00007610ff177816 */ /* 0x000fe40000000017 */
[----:B------:R-:W-:Y:S02]  /*0450*/  @P1 LEA.HI.X R19, R6, UR9, R3, 0x1, P5 ;  /* 0x0000000906131c11 */ /* 0x000fe4000a8f0c03 */
[C---:B------:R-:W-:Y:S02]  /*0460*/  @P2 LEA.HI.X R21, R10.reuse, UR7, R7, 0x1, P4 ;  /* 0x000000070a152c11 */ /* 0x040fe4000a0f0c07 */
[----:B0-----:R-:W-:Y:S01]  /*0470*/  @P2 LEA R14, P4, R10, UR8, 0x1 ;  /* 0x000000080a0e2c11 */ /* 0x001fe2000f8808ff */
[----:B------:R0:W4:Y:S01]  /*0480*/  @P1 LDG.E.U16 R23, desc[UR10][R26.64] ;  /* 0x0000000a1a171981 */ /* 0x000122000c1e1500 */
[C---:B-1----:R-:W-:Y:S02]  /*0490*/  IADD3 R12, P5, R16.reuse, UR6, RZ ;  /* 0x00000006100c7c10 */ /* 0x042fe4000ffbe0ff */
[----:B------:R-:W-:-:S02]  /*04a0*/  @P3 IADD3 R16, P6, R16, UR8, RZ ;  /* 0x0000000810103c10 */ /* 0x000fc4000ffde0ff */
[----:B------:R-:W-:Y:S02]  /*04b0*/  PRMT R24, RZ, 0x7610, R24 ;  /* 0x00007610ff187816 */ /* 0x000fe40000000018 */
[----:B------:R-:W-:Y:S02]  /*04c0*/  PRMT R25, RZ, 0x7610, R25 ;  /* 0x00007610ff197816 */ /* 0x000fe40000000019 */
[----:B------:R-:W-:Y:S02]  /*04d0*/  PRMT R28, RZ, 0x7610, R28 ;  /* 0x00007610ff1c7816 */ /* 0x000fe4000000001c */
[----:B------:R-:W-:Y:S01]  /*04e0*/  @P2 LEA.HI.X R15, R10, UR9, R7, 0x1, P4 ;  /* 0x000000090a0f2c11 */ /* 0x000fe2000a0f0c07 */
[----:B------:R1:W5:Y:S01]  /*04f0*/  @P1 LDG.E.U16 R24, desc[UR10][R18.64] ;  /* 0x0000000a12181981 */ /* 0x000362000c1e1500 */
[----:B0-----:R-:W-:Y:S02]  /*0500*/  PRMT R26, RZ, 0x7610, R26 ;  /* 0x00007610ff1a7816 */ /* 0x001fe4000000001a */
[----:B------:R-:W-:Y:S01]  /*0510*/  IADD3.X R13, R17, UR7, RZ, P5, !PT ;  /* 0x00000007110d7c10 */ /* 0x000fe2000affe4ff */
[----:B------:R0:W5:Y:S01]  /*0520*/  @P2 LDG.E.U16 R25, desc[UR10][R20.64] ;  /* 0x0000000a14192981 */ /* 0x000162000c1e1500 */
[----:B------:R-:W-:-:S02]  /*0530*/  PRMT R27, RZ, 0x7610, R27 ;  /* 0x00007610ff1b7816 */ /* 0x000fc4000000001b */
[----:B------:R-:W-:Y:S01]  /*0540*/  @P3 IADD3.X R17, R17, UR9, RZ, P6, !PT ;  /* 0x0000000911113c10 */ /* 0x000fe2000b7fe4ff */
[----:B------:R-:W5:Y:S04]  /*0550*/  @P2 LDG.E.U16 R28, desc[UR10][R14.64] ;  /* 0x0000000a0e1c2981 */ /* 0x000f68000c1e1500 */
[----:B------:R-:W5:Y:S04]  /*0560*/  @P3 LDG.E.U16 R27, desc[UR10][R12.64] ;  /* 0x0000000a0c1b3981 */ /* 0x000f68000c1e1500 */
[----:B------:R-:W5:Y:S01]  /*0570*/  @P3 LDG.E.U16 R26, desc[UR10][R16.64] ;  /* 0x0000000a101a3981 */ /* 0x000f62000c1e1500 */
[----:B-1----:R-:W-:-:S02]  /*0580*/  @P0 LEA R18, P4, R5, UR6, 0x1 ;  /* 0x0000000605120c11 */ /* 0x002fc4000f8808ff */
[C---:B0-----:R-:W-:Y:S02]  /*0590*/  @P1 LEA R20, P5, R6.reuse, UR6, 0x1 ;  /* 0x0000000606141c11 */ /* 0x041fe4000f8a08ff */
[----:B------:R-:W-:Y:S02]  /*05a0*/  @P0 LEA.HI.X R19, R5, UR7, R22, 0x1, P4 ;  /* 0x0000000705130c11 */ /* 0x000fe4000a0f0c16 */
[----:B------:R-:W-:Y:S01]  /*05b0*/  @P1 LEA.HI.X R21, R6, UR7, R3, 0x1, P5 ;  /* 0x0000000706151c11 */ /* 0x000fe2000a8f0c03 */
[----:B------:R-:W-:-:S04]  /*05c0*/  IMAD.WIDE.U32 R8, R2, 0x4, R8 ;  /* 0x0000000402087825 */ /* 0x000fc800078e0008 */
[----:B--2---:R-:W-:Y:S02]  /*05d0*/  HADD2.F32 R4, -RZ, R4.H0_H0 ;  /* 0x20000004ff047230 */ /* 0x004fe40000004100 */
[----:B---3--:R-:W-:-:S05]  /*05e0*/  HADD2.F32 R11, -RZ, R11.H0_H0 ;  /* 0x2000000bff0b7230 */ /* 0x008fca0000004100 */
[----:B------:R-:W-:Y:S01]  /*05f0*/  FFMA.FTZ R11, -R11, UR5, R4 ;  /* 0x000000050b0b7c23 */ /* 0x000fe20008010104 */
[----:B----4-:R-:W-:Y:S01]  /*0600*/  HADD2.F32 R23, -RZ, R23.H0_H0 ;  /* 0x20000017ff177230 */ /* 0x010fe20000004100 */
[----:B------:R-:W-:-:S03]  /*0610*/  @P2 LEA R4, P4, R10, UR6, 0x1 ;  /* 0x000000060a042c11 */ /* 0x000fc6000f8808ff */
[----:B------:R-:W-:Y:S01]  /*0620*/  F2FP.F16.F32.PACK_AB R11, RZ, R11 ;  /* 0x0000000bff0b723e */ /* 0x000fe200000000ff */
[----:B-----5:R-:W-:Y:S02]  /*0630*/  HADD2.F32 R24, -RZ, R24.H0_H0 ;  /* 0x20000018ff187230 */ /* 0x020fe40000004100 */
[----:B------:R-:W-:Y:S02]  /*0640*/  HADD2.F32 R25, -RZ, R25.H0_H0 ;  /* 0x20000019ff197230 */ /* 0x000fe40000004100 */
[----:B------:R-:W-:Y:S02]  /*0650*/  HADD2.F32 R28, -RZ, R28.H0_H0 ;  /* 0x2000001cff1c7230 */ /* 0x000fe40000004100 */
[----:B------:R-:W-:Y:S01]  /*0660*/  FFMA.FTZ R23, -R24, UR5, R23 ;  /* 0x0000000518177c23 */ /* 0x000fe20008010117 */
[----:B------:R-:W-:Y:S02]  /*0670*/  HADD2.F32 R27, -RZ, R27.H0_H0 ;  /* 0x2000001bff1b7230 */ /* 0x000fe40000004100 */
[----:B------:R-:W-:-:S02]  /*0680*/  HADD2.F32 R26, -RZ, R26.H0_H0 ;  /* 0x2000001aff1a7230 */ /* 0x000fc40000004100 */
[----:B------:R-:W-:Y:S01]  /*0690*/  FFMA.FTZ R25, -R28, UR5, R25 ;  /* 0x000000051c197c23 */ /* 0x000fe20008010119 */
[----:B------:R-:W-:Y:S02]  /*06a0*/  F2FP.F16.F32.PACK_AB R23, RZ, R23 ;  /* 0x00000017ff17723e */ /* 0x000fe400000000ff */
[----:B------:R-:W-:Y:S01]  /*06b0*/  FFMA.FTZ R26, -R26, UR5, R27 ;  /* 0x000000051a1a7c23 */ /* 0x000fe2000801011b */
        /* <DEDUP_REMOVED lines=13> */
.L_x_7643:
        /* <DEDUP_REMOVED lines=9> */
.L_x_7645:
        /* <DEDUP_REMOVED lines=14> */
[--C-:B---3--:R-:W-:Y:S02]  /*0900*/  HADD2.F32 R0, -RZ, R14.reuse.H0_H0 ;  /* 0x2000000eff007230 */ /* 0x108fe40000004100 */
[----:B------:R-:W-:Y:S02]  /*0910*/  HADD2.F32 R6, -RZ, R14.H1_H1 ;  /* 0x3000000eff067230 */ /* 0x000fe40000004100 */
[--C-:B------:R-:W-:Y:S02]  /*0920*/  HADD2.F32 R11, -RZ, R5.reuse.H0_H0 ;  /* 0x20000005ff0b7230 */ /* 0x100fe40000004100 */
[----:B------:R-:W-:Y:S01]  /*0930*/  FFMA.FTZ R0, -R7, UR13, R0 ;  /* 0x0000000d07007c23 */ /* 0x000fe20008010100 */
[----:B------:R-:W-:-:S02]  /*0940*/  HADD2.F32 R13, -RZ, R5.H1_H1 ;  /* 0x30000005ff0d7230 */ /* 0x000fc40000004100 */
[----:B------:R-:W-:Y:S01]  /*0950*/  FFMA.FTZ R9, -R9, UR13, R6 ;  /* 0x0000000d09097c23 */ /* 0x000fe20008010106 */
[--C-:B------:R-:W-:Y:S02]  /*0960*/  HADD2.F32 R8, -RZ, R15.reuse.H0_H0 ;  /* 0x2000000fff087230 */ /* 0x100fe40000004100 */
[----:B------:R-:W-:Y:S02]  /*0970*/  HADD2.F32 R10, -RZ, R15.H1_H1 ;  /* 0x3000000fff0a7230 */ /* 0x000fe40000004100 */
[----:B------:R-:W-:Y:S01]  /*0980*/  F2FP.F16.F32.PACK_AB R12, R9, R0 ;  /* 0x00000000090c723e */ /* 0x000fe200000000ff */
[----:B------:R-:W-:Y:S01]  /*0990*/  FFMA.FTZ R8, -R11, UR13, R8 ;  /* 0x0000000d0b087c23 */ /* 0x000fe20008010108 */
[----:B------:R-:W-:Y:S02]  /*09a0*/  IMAD.SHL.U32 R0, R16, 0x4, RZ ;  /* 0x0000000410007824 */ /* 0x000fe400078e00ff */
[----:B------:R-:W-:-:S03]  /*09b0*/  FFMA.FTZ R13, -R13, UR13, R10 ;  /* 0x0000000d0d0d7c23 */ /* 0x000fc6000801010a */
[----:B------:R-:W-:Y:S02]  /*09c0*/  ISETP.GE.U32.AND P0, PT, R0, UR12, PT ;  /* 0x0000000c00007c0c */ /* 0x000fe4000bf06070 */
[----:B------:R-:W-:Y:S02]  /*09d0*/  F2FP.F16.F32.PACK_AB R13, R13, R8 ;  /* 0x000000080d0d723e */ /* 0x000fe400000000ff */
[----:B------:R-:W-:-:S03]  /*09e0*/  SHF.L.U64.HI R0, R16, 0x2, R17 ;  /* 0x0000000210007819 */ /* 0x000fc60000010211 */
[----:B------:R0:W-:Y:S01]  /*09f0*/  STG.E.64 desc[UR10][R2.64], R12 ;  /* 0x0000000c02007986 */ /* 0x0001e2000c101b0a */
[----:B------:R-:W-:-:S13]  /*0a00*/  ISETP.GE.AND.EX P0, PT, R0, UR4, PT, P0 ;  /* 0x0000000400007c0c */ /* 0x000fda000bf06300 */
[----:B0-----:R-:W-:Y:S05]  /*0a10*/  @!P0 BRA P1, `(.L_x_7645) ;  /* 0xfffffffc00808947 */ /* 0x001fea000083ffff */
[----:B------:R-:W-:Y:S05]  /*0a20*/  EXIT ;  /* 0x000000000000794d */ /* 0x000fea0003800000 */
.L_x_7646:
        /* <DEDUP_REMOVED lines=13> */
.L_x_8181:


//--------------------- .text._ZN2at6native55_GLOBAL__N__de093ff9_22_ForeachBinaryOpList_cu_a911ec4325multi_tensor_apply_kernelINS1_18TensorListMetadataILi2EEENS1_24BinaryOpListAlphaFunctorIN3c108BFloat16ELi2ELi2ELi0EEEJSt5minusIfEfEEEvT_T0_DpT1_ --------------------------
	.section	.text._ZN2at6native55_GLOBAL__N__de093ff9_22_ForeachBinaryOpList_cu_a911ec4325multi_tensor_apply_kernelINS1_18TensorListMetadataILi2EEENS1_24BinaryOpListAlphaFunctorIN3c108BFloat16ELi2ELi2ELi0EEEJSt5minusIfEfEEEvT_T0_DpT1_,"ax",@progbits
	.align	128
.text._ZN2at6native55_GLOBAL__N__de093ff9_22_ForeachBinaryOpList_cu_a911ec4325multi_tensor_apply_kernelINS1_18TensorListMetadataILi2EEENS1_24BinaryOpListAlphaFunctorIN3c108BFloat16ELi2ELi2ELi0EEEJSt5minusIfEfEEEvT_T0_DpT1_:
        .type           _ZN2at6native55_GLOBAL__N__de093ff9_22_ForeachBinaryOpList_cu_a911ec4325multi_tensor_apply_kernelINS1_18TensorListMetadataILi2EEENS1_24BinaryOpListAlphaFunctorIN3c108BFloat16ELi2ELi2ELi0EEEJSt5minusIfEfEEEvT_T0_DpT1_,@function
        .size           _ZN2at6native55_GLOBAL__N__de093ff9_22_ForeachBinaryOpList_cu_a911ec4325multi_tensor_apply_kernelINS1_18TensorListMetadataILi2EEENS1_24BinaryOpListAlphaFunctorIN3c108BFloat16ELi2ELi2ELi0EEEJSt5minusIfEfEEEvT_T0_DpT1_,(.L_x_8182 - _ZN2at6native55_GLOBAL__N__de093ff9_22_ForeachBinaryOpList_cu_a911ec4325multi_tensor_apply_kernelINS1_18TensorListMetadataILi2EEENS1_24BinaryOpListAlphaFunctorIN3c108BFloat16ELi2ELi2ELi0EEEJSt5minusIfEfEEEvT_T0_DpT1_)
        .other          _ZN2at6native55_GLOBAL__N__de093ff9_22_ForeachBinaryOpList_cu_a911ec4325multi_tensor_apply_kernelINS1_18TensorListMetadataILi2EEENS1_24BinaryOpListAlphaFunctorIN3c108BFloat16ELi2ELi2ELi0EEEJSt5minusIfEfEEEvT_T0_DpT1_,@"STO_CUDA_ENTRY STV_DEFAULT"
_ZN2at6native55_GLOBAL__N__de093ff9_22_ForeachBinaryOpList_cu_a911ec4325multi_tensor_apply_kernelINS1_18TensorListMetadataILi2EEENS1_24BinaryOpListAlphaFunctorIN3c108BFloat16ELi2ELi2ELi0EEEJSt5minusIfEfEEEvT_T0_DpT1_:
        /* <DEDUP_REMOVED lines=29> */
.L_x_7648:
        /* <DEDUP_REMOVED lines=64> */
[----:B--2---:R-:W-:Y:S02]  /*05d0*/  IMAD.U32 R4, R4, 0x10000, RZ ;  /* 0x0001000004047824 */ /* 0x004fe400078e00ff */
[----:B---3--:R-:W-:-:S04]  /*05e0*/  IMAD.U32 R11, R11, 0x10000, RZ ;  /* 0x000100000b0b7824 */ /* 0x008fc800078e00ff */
[----:B------:R-:W-:Y:S01]  /*05f0*/  FFMA.FTZ R11, -R11, UR5, R4 ;  /* 0x000000050b0b7c23 */ /* 0x000fe20008010104 */
[----:B----4-:R-:W-:Y:S01]  /*0600*/  IMAD.U32 R23, R23, 0x10000, RZ ;  /* 0x0001000017177824 */ /* 0x010fe200078e00ff */
[----:B------:R-:W-:-:S03]  /*0610*/  @P2 LEA R4, P4, R10, UR6, 0x1 ;  /* 0x000000060a042c11 */ /* 0x000fc6000f8808ff */
[----:B------:R-:W-:Y:S01]  /*0620*/  F2FP.BF16.F32.PACK_AB R11, RZ, R11 ;  /* 0x0000000bff0b723e */ /* 0x000fe200000010ff */
[----:B-----5:R-:W-:Y:S02]  /*0630*/  IMAD.U32 R24, R24, 0x10000, RZ ;  /* 0x0001000018187824 */ /* 0x020fe400078e00ff */
[----:B------:R-:W-:Y:S02]  /*0640*/  IMAD.U32 R25, R25, 0x10000, RZ ;  /* 0x0001000019197824 */ /* 0x000fe400078e00ff */
[----:B------:R-:W-:Y:S01]  /*0650*/  FFMA.FTZ R23, -R24, UR5, R23 ;  /* 0x0000000518177c23 */ /* 0x000fe20008010117 */
[----:B------:R-:W-:Y:S02]  /*0660*/  IMAD.U32 R28, R28, 0x10000, RZ ;  /* 0x000100001c1c7824 */ /* 0x000fe400078e00ff */
[----:B------:R-:W-:Y:S02]  /*0670*/  IMAD.U32 R27, R27, 0x10000, RZ ;  /* 0x000100001b1b7824 */ /* 0x000fe400078e00ff */
[----:B------:R-:W-:Y:S01]  /*0680*/  FFMA.FTZ R25, -R28, UR5, R25 ;  /* 0x000000051c197c23 */ /* 0x000fe20008010119 */
[----:B------:R-:W-:Y:S01]  /*0690*/  IMAD.U32 R26, R26, 0x10000, RZ ;  /* 0x000100001a1a7824 */ /* 0x000fe200078e00ff */
[----:B------:R-:W-:-:S03]  /*06a0*/  F2FP.BF16.F32.PACK_AB R23, RZ, R23 ;  /* 0x00000017ff17723e */ /* 0x000fc600000010ff */
[----:B------:R-:W-:Y:S01]  /*06b0*/  FFMA.FTZ R26, -R26, UR5, R27 ;  /* 0x000000051a1a7c23 */ /* 0x000fe2000801011b */
        /* <DEDUP_REMOVED lines=13> */
.L_x_7647:
        /* <DEDUP_REMOVED lines=9> */
.L_x_7649:
        /* <DEDUP_REMOVED lines=16> */
[C---:B---3--:R-:W-:Y:S01]  /*0920*/  PRMT R4, R16.reuse, 0x7632, R4 ;  /* 0x0000763210047816 */ /* 0x048fe20000000004 */
[----:B------:R-:W-:Y:S01]  /*0930*/  IMAD.U32 R11, R16, 0x10000, RZ ;  /* 0x00010000100b7824 */ /* 0x000fe200078e00ff */
[----:B------:R-:W-:Y:S01]  /*0940*/  PRMT R8, R17, 0x7632, R8 ;  /* 0x0000763211087816 */ /* 0x000fe20000000008 */
[----:B------:R-:W-:Y:S02]  /*0950*/  IMAD.U32 R9, R9, 0x10000, RZ ;  /* 0x0001000009097824 */ /* 0x000fe400078e00ff */
[----:B------:R-:W-:-:S02]  /*0960*/  IMAD.U32 R4, R4, 0x10000, RZ ;  /* 0x0001000004047824 */ /* 0x000fc400078e00ff */
[----:B------:R-:W-:Y:S01]  /*0970*/  FFMA.FTZ R11, -R12, UR13, R11 ;  /* 0x0000000d0c0b7c23 */ /* 0x000fe2000801010b */
[----:B------:R-:W-:Y:S02]  /*0980*/  IMAD.U32 R13, R17, 0x10000, RZ ;  /* 0x00010000110d7824 */ /* 0x000fe400078e00ff */
[----:B------:R-:W-:Y:S02]  /*0990*/  IMAD.U32 R7, R10, 0x10000, RZ ;  /* 0x000100000a077824 */ /* 0x000fe400078e00ff */
[----:B------:R-:W-:Y:S01]  /*09a0*/  FFMA.FTZ R4, -R9, UR13, R4 ;  /* 0x0000000d09047c23 */ /* 0x000fe20008010104 */
[----:B------:R-:W-:Y:S02]  /*09b0*/  IMAD.U32 R8, R8, 0x10000, RZ ;  /* 0x0001000008087824 */ /* 0x000fe400078e00ff */
[----:B------:R-:W-:Y:S02]  /*09c0*/  FFMA.FTZ R13, -R14, UR13, R13 ;  /* 0x0000000d0e0d7c23 */ /* 0x000fe4000801010d */
[----:B------:R-:W-:Y:S01]  /*09d0*/  FFMA.FTZ R8, -R7, UR13, R8 ;  /* 0x0000000d07087c23 */ /* 0x000fe20008010108 */
[----:B------:R-:W-:Y:S01]  /*09e0*/  F2FP.BF16.F32.PACK_AB R12, R4, R11 ;  /* 0x0000000b040c723e */ /* 0x000fe200000010ff */
[----:B------:R-:W-:-:S03]  /*09f0*/  IMAD.SHL.U32 R4, R0, 0x4, RZ ;  /* 0x0000000400047824 */ /* 0x000fc600078e00ff */
[----:B------:R-:W-:Y:S02]  /*0a00*/  F2FP.BF16.F32.PACK_AB R13, R8, R13 ;  /* 0x0000000d080d723e */ /* 0x000fe400000010ff */
[----:B------:R-:W-:Y:S02]  /*0a10*/  ISETP.GE.U32.AND P0, PT, R4, UR12, PT ;  /* 0x0000000c04007c0c */ /* 0x000fe4000bf06070 */
[----:B------:R-:W-:Y:S01]  /*0a20*/  SHF.L.U64.HI R4, R0, 0x2, R5 ;  /* 0x0000000200047819 */ /* 0x000fe20000010205 */
[----:B------:R0:W-:Y:S03]  /*0a30*/  STG.E.64 desc[UR10][R2.64], R12 ;  /* 0x0000000c02007986 */ /* 0x0001e6000c101b0a */
[----:B------:R-:W-:-:S13]  /*0a40*/  ISETP.GE.AND.EX P0, PT, R4, UR4, PT, P0 ;  /* 0x0000000404007c0c */ /* 0x000fda000bf06300 */
[----:B0-----:R-:W-:Y:S05]  /*0a50*/  @!P0 BRA P1, `(.L_x_7649) ;  /* 0xfffffffc00708947 */ /* 0x001fea000083ffff */
[----:B------:R-:W-:Y:S05]  /*0a60*/  EXIT ;  /* 0x000000000000794d */ /* 0x000fea0003800000 */
.L_x_7650:
        /* <DEDUP_REMOVED lines=9> */
.L_x_8182:


//--------------------- .text._ZN2at6native55_GLOBAL__N__de093ff9_22_ForeachBinaryOpList_cu_a911ec4325multi_tensor_apply_kernelINS1_18TensorListMetadataILi2EEENS1_24BinaryOpListAlphaFunctorIbLi2ELi2ELi0EEEJSt5minusIbEbEEEvT_T0_DpT1_ --------------------------
	.section	.text._ZN2at6native55_GLOBAL__N__de093ff9_22_ForeachBinaryOpList_cu_a911ec4325multi_tensor_apply_kernelINS1_18TensorListMetadataILi2EEENS1_24BinaryOpListAlphaFunctorIbLi2ELi2ELi0EEEJSt5minusIbEbEEEvT_T0_DpT1_,"ax",@progbits
	.align	128
.text._ZN2at6native55_GLOBAL__N__de093ff9_22_ForeachBinaryOpList_cu_a911ec4325multi_tensor_apply_kernelINS1_18TensorListMetadataILi2EEENS1_24BinaryOpListAlphaFunctorIbLi2ELi2ELi0EEEJSt5minusIbEbEEEvT_T0_DpT1_:
        .type           _ZN2at6native55_GLOBAL__N__de093ff9_22_ForeachBinaryOpList_cu_a911ec4325multi_tensor_apply_kernelINS1_18TensorListMetadataILi2EEENS1_24BinaryOpListAlphaFunctorIbLi2ELi2ELi0EEEJSt5minusIbEbEEEvT_T0_DpT1_,@function
        .size           _ZN2at6native55_GLOBAL__N__de093ff9_22_ForeachBinaryOpList_cu_a911ec4325multi_tensor_apply_kernelINS1_18TensorListMetadataILi2EEENS1_24BinaryOpListAlphaFunctorIbLi2ELi2ELi0EEEJSt5minusIbEbEEEvT_T0_DpT1_,(.L_x_8183 - _ZN2at6native55_GLOBAL__N__de093ff9_22_ForeachBinaryOpList_cu_a911ec4325multi_tensor_apply_kernelINS1_18TensorListMetadataILi2EEENS1_24BinaryOpListAlphaFunctorIbLi2ELi2ELi0EEEJSt5minusIbEbEEEvT_T0_DpT1_)
        .other          _ZN2at6native55_GLOBAL__N__de093ff9_22_ForeachBinaryOpList_cu_a911ec4325multi_tensor_apply_kernelINS1_18TensorListMetadataILi2EEENS1_24BinaryOpListAlphaFunctorIbLi2ELi2ELi0EEEJSt5minusIbEbEEEvT_T0_DpT1_,@"STO_CUDA_ENTRY STV_DEFAULT"
_ZN2at6native55_GLOBAL__N__de093ff9_22_ForeachBinaryOpList_cu_a911ec4325multi_tensor_apply_kernelINS1_18TensorListMetadataILi2EEENS1_24BinaryOpListAlphaFunctorIbLi2ELi2ELi0EEEJSt5minusIbEbEEEvT_T0_DpT1_:
        /* <DEDUP_REMOVED lines=29> */
.L_x_7652:
        /* <DEDUP_REMOVED lines=95> */
.L_x_7651:
        /* <DEDUP_REMOVED lines=10> */
.L_x_7653:
        /* <DEDUP_REMOVED lines=42> */
.L_x_7654:
        /* <DEDUP_REMOVED lines=16> */
.L_x_8183:


//--------------------- .text._ZN2at6native55_GLOBAL__N__de093ff9_22_ForeachBinaryOpList_cu_a911ec4325multi_tensor_apply_kernelINS1_18TensorListMetadataILi2EEENS1_24BinaryOpListAlphaFunctorIN3c107complexIfEELi2ELi2ELi0EEEJSt5minusIS8_ES8_EEEvT_T0_DpT1_ --------------------------
	.section	.text._ZN2at6native55_GLOBAL__N__de093ff9_22_ForeachBinaryOpList_cu_a911ec4325multi_tensor_apply_kernelINS1_18TensorListMetadataILi2EEENS1_24BinaryOpListAlphaFunctorIN3c107complexIfEELi2ELi2ELi0EEEJSt5minusIS8_ES8_EEEvT_T0_DpT1_,"ax",@progbits
	.align	128
.text._ZN2at6native55_GLOBAL__N__de093ff9_22_ForeachBinaryOpList_cu_a911ec4325multi_tensor_apply_kernelINS1_18TensorListMetadataILi2EEENS1_24BinaryOpListAlphaFunctorIN3c107complexIfEELi2ELi2ELi0EEEJSt5minusIS8_ES8_EEEvT_T0_DpT1_:
        .type           _ZN2at6native55_GLOBAL__N__de093ff9_22_ForeachBinaryOpList_cu_a911ec4325multi_tensor_apply_kernelINS1_18TensorListMetadataILi2EEENS1_24BinaryOpListAlphaFunctorIN3c107complexIfEELi2ELi2ELi0EEEJSt5minusIS8_ES8_EEEvT_T0_DpT1_,@function
        .size           _ZN2at6native55_GLOBAL__N__de093ff9_22_ForeachBinaryOpList_cu_a911ec4325multi_tensor_apply_kernelINS1_18TensorListMetadataILi2EEENS1_24BinaryOpListAlphaFunctorIN3c107complexIfEELi2ELi2ELi0EEEJSt5minusIS8_ES8_EEEvT_T0_DpT1_,(.L_x_8184 - _ZN2at6native55_GLOBAL__N__de093ff9_22_ForeachBinaryOpList_cu_a911ec4325multi_tensor_apply_kernelINS1_18TensorListMetadataILi2EEENS1_24BinaryOpListAlphaFunctorIN3c107complexIfEELi2ELi2ELi0EEEJSt5minusIS8_ES8_EEEvT_T0_DpT1_)
        .other          _ZN2at6native55_GLOBAL__N__de093ff9_22_ForeachBinaryOpList_cu_a911ec4325multi_tensor_apply_kernelINS1_18TensorListMetadataILi2EEENS1_24BinaryOpListAlphaFunctorIN3c107complexIfEELi2ELi2ELi0EEEJSt5minusIS8_ES8_EEEvT_T0_DpT1_,@"STO_CUDA_ENTRY STV_DEFAULT"
_ZN2at6native55_GLOBAL__N__de093ff9_22_ForeachBinaryOpList_cu_a911ec4325multi_tensor_apply_kernelINS1_18TensorListMetadataILi2EEENS1_24BinaryOpListAlphaFunctorIN3c107complexIfEELi2ELi2ELi0EEEJSt5minusIS8_ES8_EEEvT_T0_DpT1_:
        /* <DEDUP_REMOVED lines=29> */
.L_x_7656:
        /* <DEDUP_REMOVED lines=9> */
[----:B------:R0:W2:Y:S01]  /*0260*/  @P0 LDG.E.64 R8, desc[UR10][R2.64] ;  /* 0x0000000a02080981 */ /* 0x0000a2000c1e1b00 */
[CC--:B-1----:R-:W-:Y:S01]  /*0270*/  IADD3 R28, P1, R23.reuse, R0.reuse, RZ ;  /* 0x00000000171c7210 */ /* 0x0c2fe20007f3e0ff */
[C---:B------:R-:W-:Y:S01]  /*0280*/  IMAD R5, R23.reuse, 0x3, RZ ;  /* 0x0000000317057824 */ /* 0x040fe200078e02ff */
[----:B------:R-:W-:Y:S02]  /*0290*/  LEA R14, P6, R23, R0, 0x1 ;  /* 0x00000000170e7211 */ /* 0x000fe400078c08ff */
[----:B------:R-:W-:Y:S02]  /*02a0*/  CS2R R12, SRZ ;  /* 0x00000000000c7805 */ /* 0x000fe4000001ff00 */
[----:B------:R-:W-:Y:S01]  /*02b0*/  ISETP.GE.U32.AND P5, PT, R28, 0x10000, PT ;  /* 0x000100001c00780c */ /* 0x000fe20003fa6070 */
[--C-:B------:R-:W-:Y:S01]  /*02c0*/  IMAD.X R7, RZ, RZ, R17.reuse, P1 ;  /* 0x000000ffff077224 */ /* 0x100fe200008e0611 */
[----:B------:R-:W-:Y:S01]  /*02d0*/  @P0 LEA R4, P1, R0, UR6, 0x3 ;  /* 0x0000000600040c11 */ /* 0x000fe2000f8218ff */
[----:B------:R-:W-:Y:S01]  /*02e0*/  IMAD.X R15, RZ, RZ, R17, P6 ;  /* 0x000000ffff0f7224 */ /* 0x000fe200030e0611 */
[----:B------:R-:W-:-:S02]  /*02f0*/  ISETP.GE.U32.AND P3, PT, R14, 0x10000, PT ;  /* 0x000100000e00780c */ /* 0x000fc40003f66070 */
[----:B------:R-:W-:Y:S02]  /*0300*/  IADD3 R16, P4, R5, R0, RZ ;  /* 0x0000000005107210 */ /* 0x000fe40007f9e0ff */
[----:B------:R-:W-:Y:S02]  /*0310*/  ISETP.LT.U32.AND P2, PT, R28, UR12, PT ;  /* 0x0000000c1c007c0c */ /* 0x000fe4000bf41070 */
[----:B------:R-:W-:Y:S02]  /*0320*/  ISETP.GE.U32.AND.EX P5, PT, R7, RZ, PT, P5 ;  /* 0x000000ff0700720c */ /* 0x000fe40003fa6150 */
[----:B------:R-:W-:Y:S02]  /*0330*/  @P0 LEA.HI.X R5, R0, UR7, R17, 0x3, P1 ;  /* 0x0000000700050c11 */ /* 0x000fe400088f1c11 */
[----:B------:R-:W-:Y:S02]  /*0340*/  ISETP.LT.U32.AND P1, PT, R14, UR12, PT ;  /* 0x0000000c0e007c0c */ /* 0x000fe4000bf21070 */
[----:B------:R-:W-:-:S02]  /*0350*/  ISETP.GE.U32.AND.EX P3, PT, R15, RZ, PT, P3 ;  /* 0x000000ff0f00720c */ /* 0x000fc40003f66130 */
[----:B------:R-:W-:Y:S01]  /*0360*/  ISETP.LT.AND.EX P2, PT, R7, UR4, !P5, P2 ;  /* 0x0000000407007c0c */ /* 0x000fe2000ef41320 */
[----:B------:R-:W-:Y:S01]  /*0370*/  IMAD.X R17, RZ, RZ, R17, P4 ;  /* 0x000000ffff117224 */ /* 0x000fe200020e0611 */
[----:B------:R-:W-:Y:S02]  /*0380*/  ISETP.LT.AND.EX P1, PT, R15, UR4, !P3, P1 ;  /* 0x000000040f007c0c */ /* 0x000fe4000df21310 */
[----:B0-----:R-:W-:Y:S02]  /*0390*/  CS2R R2, SRZ ;  /* 0x0000000000027805 */ /* 0x001fe4000001ff00 */
[C---:B------:R-:W-:Y:S01]  /*03a0*/  ISETP.GE.U32.AND P3, PT, R16.reuse, 0x10000, PT ;  /* 0x000100001000780c */ /* 0x040fe20003f66070 */
[----:B------:R0:W3:Y:S01]  /*03b0*/  @P0 LDG.E.64 R12, desc[UR10][R4.64] ;  /* 0x0000000a040c0981 */ /* 0x0000e2000c1e1b00 */
[----:B------:R-:W-:Y:S02]  /*03c0*/  ISETP.LT.U32.AND P4, PT, R16, UR12, PT ;  /* 0x0000000c10007c0c */ /* 0x000fe4000bf81070 */
[C---:B------:R-:W-:Y:S01]  /*03d0*/  SHF.L.U64.HI R0, R28.reuse, 0x3, R7 ;  /* 0x000000031c007819 */ /* 0x040fe20000010207 */
[----:B------:R-:W-:Y:S01]  /*03e0*/  IMAD.SHL.U32 R28, R28, 0x8, RZ ;  /* 0x000000081c1c7824 */ /* 0x000fe200078e00ff */
[----:B------:R-:W-:-:S02]  /*03f0*/  ISETP.GE.U32.AND.EX P3, PT, R17, RZ, PT, P3 ;  /* 0x000000ff1100720c */ /* 0x000fc40003f66130 */
[C---:B------:R-:W-:Y:S01]  /*0400*/  SHF.L.U64.HI R15, R14.reuse, 0x3, R15 ;  /* 0x000000030e0f7819 */ /* 0x040fe2000001020f */
[----:B------:R-:W-:Y:S01]  /*0410*/  IMAD.SHL.U32 R14, R14, 0x8, RZ ;  /* 0x000000080e0e7824 */ /* 0x000fe200078e00ff */
[----:B------:R-:W-:Y:S02]  /*0420*/  ISETP.LT.AND.EX P3, PT, R17, UR4, !P3, P4 ;  /* 0x0000000411007c0c */ /* 0x000fe4000df61340 */
[----:B0-----:R-:W-:Y:S02]  /*0430*/  CS2R R4, SRZ ;  /* 0x0000000000047805 */ /* 0x001fe4000001ff00 */
[----:B------:R-:W-:Y:S02]  /*0440*/  @P2 IADD3 R18, P4, R28, UR8, RZ ;  /* 0x000000081c122c10 */ /* 0x000fe4000ff9e0ff */
[C---:B------:R-:W-:Y:S01]  /*0450*/  SHF.L.U64.HI R17, R16.reuse, 0x3, R17 ;  /* 0x0000000310117819 */ /* 0x040fe20000010211 */
[----:B------:R-:W-:Y:S01]  /*0460*/  IMAD.SHL.U32 R16, R16, 0x8, RZ ;  /* 0x0000000810107824 */ /* 0x000fe200078e00ff */
[----:B------:R-:W-:-:S02]  /*0470*/  @P2 IADD3.X R19, R0, UR9, RZ, P4, !PT ;  /* 0x0000000900132c10 */ /* 0x000fc4000a7fe4ff */
[----:B------:R-:W-:-:S03]  /*0480*/  @P1 IADD3 R10, P5, R14, UR8, RZ ;  /* 0x000000080e0a1c10 */ /* 0x000fc6000ffbe0ff */
[----:B------:R-:W4:Y:S01]  /*0490*/  @P2 LDG.E.64 R2, desc[UR10][R18.64] ;  /* 0x0000000a12022981 */ /* 0x000f22000c1e1b00 */
[----:B------:R-:W-:Y:S02]  /*04a0*/  @P1 IADD3.X R11, R15, UR9, RZ, P5, !PT ;  /* 0x000000090f0b1c10 */ /* 0x000fe4000affe4ff */
[----:B------:R-:W-:Y:S02]  /*04b0*/  @P3 IADD3 R20, P4, R16, UR8, RZ ;  /* 0x0000000810143c10 */ /* 0x000fe4000ff9e0ff */
[----:B------:R-:W-:Y:S01]  /*04c0*/  CS2R R6, SRZ ;  /* 0x0000000000067805 */ /* 0x000fe2000001ff00 */
[----:B------:R0:W5:Y:S01]  /*04d0*/  @P1 LDG.E.64 R4, desc[UR10][R10.64] ;  /* 0x0000000a0a041981 */ /* 0x000162000c1e1b00 */
[----:B------:R-:W-:-:S05]  /*04e0*/  @P3 IADD3.X R21, R17, UR9, RZ, P4, !PT ;  /* 0x0000000911153c10 */ /* 0x000fca000a7fe4ff */
[----:B------:R1:W5:Y:S01]  /*04f0*/  @P3 LDG.E.64 R6, desc[UR10][R20.64] ;  /* 0x0000000a14063981 */ /* 0x000362000c1e1b00 */
[----:B0-----:R-:W-:Y:S02]  /*0500*/  CS2R R10, SRZ ;  /* 0x00000000000a7805 */ /* 0x001fe4000001ff00 */
[----:B------:R-:W-:Y:S02]  /*0510*/  IADD3 R16, P5, R16, UR6, RZ ;  /* 0x0000000610107c10 */ /* 0x000fe4000ffbe0ff */
[----:B------:R-:W-:Y:S02]  /*0520*/  CS2R R18, SRZ ;  /* 0x0000000000127805 */ /* 0x000fe4000001ff00 */
[----:B------:R-:W-:Y:S02]  /*0530*/  IADD3.X R17, R17, UR7, RZ, P5, !PT ;  /* 0x0000000711117c10 */ /* 0x000fe4000affe4ff */
[----:B-1----:R-:W-:-:S06]  /*0540*/  CS2R R20, SRZ ;  /* 0x0000000000147805 */ /* 0x002fcc000001ff00 */
[----:B------:R-:W5:Y:S01]  /*0550*/  @P3 LDG.E.64 R20, desc[UR10][R16.64] ;  /* 0x0000000a10143981 */ /* 0x000f62000c1e1b00 */
[----:B--2---:R-:W-:Y:S01]  /*0560*/  FMUL.FTZ R27, R9, UR15 ;  /* 0x0000000f091b7c20 */ /* 0x004fe20008410000 */
[----:B------:R-:W-:-:S03]  /*0570*/  FMUL.FTZ R26, R8, UR15 ;  /* 0x0000000f081a7c20 */ /* 0x000fc60008410000 */
[----:B------:R-:W-:Y:S01]  /*0580*/  FFMA.FTZ R27, R8, UR14, -R27 ;  /* 0x0000000e081b7c23 */ /* 0x000fe2000801081b */
[----:B------:R-:W-:Y:S01]  /*0590*/  IADD3 R8, P4, R28, UR6, RZ ;  /* 0x000000061c087c10 */ /* 0x000fe2000ff9e0ff */
[----:B------:R-:W-:-:S03]  /*05a0*/  FFMA.FTZ R26, R9, UR14, R26 ;  /* 0x0000000e091a7c23 */ /* 0x000fc6000801001a */
[----:B------:R-:W-:Y:S02]  /*05b0*/  IADD3.X R9, R0, UR7, RZ, P4, !PT ;  /* 0x0000000700097c10 */ /* 0x000fe4000a7fe4ff */
[----:B------:R-:W-:-:S03]  /*05c0*/  IADD3 R14, P4, R14, UR6, RZ ;  /* 0x000000060e0e7c10 */ /* 0x000fc6000ff9e0ff */
[----:B------:R-:W2:Y:S01]  /*05d0*/  @P2 LDG.E.64 R10, desc[UR10][R8.64] ;  /* 0x0000000a080a2981 */ /* 0x000ea2000c1e1b00 */
[----:B------:R-:W-:-:S05]  /*05e0*/  IADD3.X R15, R15, UR7, RZ, P4, !PT ;  /* 0x000000070f0f7c10 */ /* 0x000fca000a7fe4ff */
[----:B------:R-:W2:Y:S01]  /*05f0*/  @P1 LDG.E.64 R18, desc[UR10][R14.64] ;  /* 0x0000000a0e121981 */ /* 0x000ea2000c1e1b00 */
[----:B---3--:R-:W-:Y:S01]  /*0600*/  FADD.FTZ R12, -R27, R12 ;  /* 0x0000000c1b0c7221 */ /* 0x008fe20000010100 */
[----:B----4-:R-:W-:Y:S01]  /*0610*/  FMUL.FTZ R29, R3, UR15 ;  /* 0x0000000f031d7c20 */ /* 0x010fe20008410000 */
[----:B------:R-:W-:-:S03]  /*0620*/  FMUL.FTZ R0, R2, UR15 ;  /* 0x0000000f02007c20 */ /* 0x000fc60008410000 */
[----:B------:R-:W-:Y:S01]  /*0630*/  FFMA.FTZ R29, R2, UR14, -R29 ;  /* 0x0000000e021d7c23 */ /* 0x000fe2000801081d */
[----:B------:R-:W-:Y:S01]  /*0640*/  FFMA.FTZ R2, R3, UR14, R0 ;  /* 0x0000000e03027c23 */ /* 0x000fe20008010000 */
[----:B-----5:R-:W-:Y:S01]  /*0650*/  FMUL.FTZ R0, R4, UR15 ;  /* 0x0000000f04007c20 */ /* 0x020fe20008410000 */
[C---:B------:R-:W-:Y:S01]  /*0660*/  FMUL.FTZ R27, R5.reuse, UR15 ;  /* 0x0000000f051b7c20 */ /* 0x040fe20008410000 */
[----:B------:R-:W-:Y:S02]  /*0670*/  IADD3 R3, P4, R22, R24, RZ ;  /* 0x0000001816037210 */ /* 0x000fe40007f9e0ff */
[----:B------:R-:W-:Y:S01]  /*0680*/  FFMA.FTZ R0, R5, UR14, R0 ;  /* 0x0000000e05007c23 */ /* 0x000fe20008010000 */
[----:B------:R-:W-:Y:S01]  /*0690*/  FMUL.FTZ R5, R7, UR15 ;  /* 0x0000000f07057c20 */ /* 0x000fe20008410000 */
[----:B------:R-:W-:Y:S01]  /*06a0*/  FFMA.FTZ R27, R4, UR14, -R27 ;  /* 0x0000000e041b7c23 */ /* 0x000fe2000801081b */
[C---:B------:R-:W-:Y:S02]  /*06b0*/  FMUL.FTZ R4, R6.reuse, UR15 ;  /* 0x0000000f06047c20 */ /* 0x040fe40008410000 */
[----:B------:R-:W-:Y:S01]  /*06c0*/  FFMA.FTZ R5, R6, UR14, -R5 ;  /* 0x0000000e06057c23 */ /* 0x000fe20008010805 */
[----:B------:R-:W-:-:S02]  /*06d0*/  IMAD.X R6, RZ, RZ, R25, P4 ;  /* 0x000000ffff067224 */ /* 0x000fc400020e0619 */
[----:B------:R-:W-:Y:S01]  /*06e0*/  FFMA.FTZ R4, R7, UR14, R4 ;  /* 0x0000000e07047c23 */ /* 0x000fe20008010004 */
[----:B------:R-:W-:Y:S01]  /*06f0*/  FADD.FTZ R13, -R26, R13 ;  /* 0x0000000d1a0d7221 */ /* 0x000fe20000010100 */
[----:B------:R-:W-:-:S04]  /*0700*/  IMAD.WIDE.U32 R24, R23, 0x4, R24 ;  /* 0x0000000417187825 */ /* 0x000fc800078e0018 */
[----:B------:R-:W-:Y:S01]  /*0710*/  FADD.FTZ R20, -R5, R20 ;  /* 0x0000001405147221 */ /* 0x000fe20000010100 */
[----:B------:R-:W-:Y:S01]  /*0720*/  FADD.FTZ R21, -R4, R21 ;  /* 0x0000001504157221 */ /* 0x000fe20000010100 */
[----:B--2---:R-:W-:Y:S01]  /*0730*/  FADD.FTZ R11, -R2, R11 ;  /* 0x0000000b020b7221 */ /* 0x004fe20000010100 */
[----:B------:R-:W-:Y:S01]  /*0740*/  @P0 LEA R2, P4, R3, UR6, 0x3 ;  /* 0x0000000603020c11 */ /* 0x000fe2000f8818ff */
[----:B------:R-:W-:-:S03]  /*0750*/  FADD.FTZ R10, -R29, R10 ;  /* 0x0000000a1d0a7221 */ /* 0x000fc60000010100 */
[----:B------:R-:W-:Y:S01]  /*0760*/  @P0 LEA.HI.X R3, R3, UR7, R6, 0x3, P4 ;  /* 0x0000000703030c11 */ /* 0x000fe2000a0f1c06 */
[----:B------:R-:W-:Y:S01]  /*0770*/  FADD.FTZ R18, -R27, R18 ;  /* 0x000000121b127221 */ /* 0x000fe20000010100 */
[----:B------:R-:W-:-:S03]  /*0780*/  FADD.FTZ R19, -R0, R19 ;  /* 0x0000001300137221 */ /* 0x000fc60000010100 */
[----:B------:R2:W-:Y:S01]  /*0790*/  @P0 STG.E.64 desc[UR10][R2.64], R12 ;  /* 0x0000000c02000986 */ /* 0x0005e2000c101b0a */
[----:B------:R-:W-:-:S03]  /*07a0*/  ISETP.GE.U32.AND P0, PT, R24, 0x10000, PT ;  /* 0x000100001800780c */ /* 0x000fc60003f06070 */
[----:B------:R2:W-:Y:S04]  /*07b0*/  @P2 STG.E.64 desc[UR10][R8.64], R10 ;  /* 0x0000000a08002986 */ /* 0x0005e8000c101b0a */
[----:B------:R2:W-:Y:S01]  /*07c0*/  @P1 STG.E.64 desc[UR10][R14.64], R18 ;  /* 0x000000120e001986 */ /* 0x0005e2000c101b0a */
[----:B------:R-:W-:-:S03]  /*07d0*/  ISETP.LT.U32.AND P1, PT, R24, UR12, PT ;  /* 0x0000000c18007c0c */ /* 0x000fc6000bf21070 */
[----:B------:R2:W-:Y:S01]  /*07e0*/  @P3 STG.E.64 desc[UR10][R16.64], R20 ;  /* 0x0000001410003986 */ /* 0x0005e2000c101b0a */
[C---:B------:R-:W-:Y:S02]  /*07f0*/  ISETP.GE.U32.AND.EX P0, PT, R25.reuse, RZ, PT, P0 ;  /* 0x000000ff1900720c */ /* 0x040fe40003f06100 */
[----:B------:R-:W-:-:S13]  /*0800*/  ISETP.LT.AND.EX P1, PT, R25, UR4, PT, P1 ;  /* 0x0000000419007c0c */ /* 0x000fda000bf21310 */
[----:B--2---:R-:W-:Y:S05]  /*0810*/  @!P0 BRA P1, `(.L_x_7656) ;  /* 0xfffffff8006c8947 */ /* 0x004fea000083ffff */
[----:B------:R-:W-:Y:S05]  /*0820*/  EXIT ;  /* 0x000000000000794d */ /* 0x000fea0003800000 */
.L_x_7655:
        /* <DEDUP_REMOVED lines=9> */
.L_x_7657:
        /* <DEDUP_REMOVED lines=18> */
[----:B------:R-:W-:Y:S01]  /*09e0*/  FFMA.FTZ R24, R15, UR14, R24 ;  /* 0x0000000e0f187c23 */ /* 0x000fe20008010018 */
[----:B------:R-:W-:Y:S01]  /*09f0*/  FFMA.FTZ R27, R14, UR14, -R27 ;  /* 0x0000000e0e1b7c23 */ /* 0x000fe2000801081b */
[----:B------:R-:W-:Y:S01]  /*0a00*/  FFMA.FTZ R20, R13, UR14, R20 ;  /* 0x0000000e0d147c23 */ /* 0x000fe20008010014 */
[----:B------:R-:W-:Y:S01]  /*0a10*/  FFMA.FTZ R25, R12, UR14, -R25 ;  /* 0x0000000e0c197c23 */ /* 0x000fe20008010819 */
[----:B---3--:R-:W-:Y:S01]  /*0a20*/  FMUL.FTZ R12, R4, UR15 ;  /* 0x0000000f040c7c20 */ /* 0x008fe20008410000 */
[----:B------:R-:W-:Y:S01]  /*0a30*/  FMUL.FTZ R13, R5, UR15 ;  /* 0x0000000f050d7c20 */ /* 0x000fe20008410000 */
[----:B------:R-:W-:Y:S01]  /*0a40*/  FMUL.FTZ R14, R6, UR15 ;  /* 0x0000000f060e7c20 */ /* 0x000fe20008410000 */
[----:B------:R-:W-:Y:S01]  /*0a50*/  FMUL.FTZ R15, R7, UR15 ;  /* 0x0000000f070f7c20 */ /* 0x000fe20008410000 */
[----:B------:R-:W-:Y:S01]  /*0a60*/  FFMA.FTZ R12, R5, UR14, R12 ;  /* 0x0000000e050c7c23 */ /* 0x000fe2000801000c */
[----:B------:R-:W-:Y:S01]  /*0a70*/  FFMA.FTZ R13, R4, UR14, -R13 ;  /* 0x0000000e040d7c23 */ /* 0x000fe2000801080d */
[----:B------:R-:W-:Y:S01]  /*0a80*/  FFMA.FTZ R14, R7, UR14, R14 ;  /* 0x0000000e070e7c23 */ /* 0x000fe2000801000e */
[----:B------:R-:W-:Y:S01]  /*0a90*/  FFMA.FTZ R15, R6, UR14, -R15 ;  /* 0x0000000e060f7c23 */ /* 0x000fe2000801080f */
        /* <DEDUP_REMOVED lines=8> */
[----:B------:R-:W-:Y:S01]  /*0b20*/  IMAD.SHL.U32 R4, R21, 0x4, RZ ;  /* 0x0000000415047824 */ /* 0x000fe200078e00ff */
[----:B------:R0:W-:Y:S04]  /*0b30*/  STG.E.128 desc[UR10][R2.64], R16 ;  /* 0x0000001002007986 */ /* 0x0001e8000c101d0a */
[----:B------:R0:W-:Y:S01]  /*0b40*/  STG.E.128 desc[UR10][R2.64+0x10], R8 ;  /* 0x0000100802007986 */ /* 0x0001e2000c101d0a */
[----:B------:R-:W-:-:S02]  /*0b50*/  ISETP.GE.U32.AND P0, PT, R4, UR12, PT ;  /* 0x0000000c04007c0c */ /* 0x000fc4000bf06070 */
[----:B------:R-:W-:-:S04]  /*0b60*/  SHF.L.U64.HI R4, R21, 0x2, R0 ;  /* 0x0000000215047819 */ /* 0x000fc80000010200 */
[----:B------:R-:W-:-:S13]  /*0b70*/  ISETP.GE.AND.EX P0, PT, R4, UR4, PT, P0 ;  /* 0x0000000404007c0c */ /* 0x000fda000bf06300 */
[----:B0-----:R-:W-:Y:S05]  /*0b80*/  @!P0 BRA P1, `(.L_x_7657) ;  /* 0xfffffffc004c8947 */ /* 0x001fea000083ffff */
[----:B------:R-:W-:Y:S05]  /*0b90*/  EXIT ;  /* 0x000000000000794d */ /* 0x000fea0003800000 */
.L_x_7658:
        /* <DEDUP_REMOVED lines=14> */
.L_x_8184:


//--------------------- .text._ZN2at6native55_GLOBAL__N__de093ff9_22_ForeachBinaryOpList_cu_a911ec4325multi_tensor_apply_kernelINS1_18TensorListMetadataILi2EEENS1_24BinaryOpListAlphaFunctorIN3c107complexIdEELi2ELi2ELi0EEEJSt5minusIS8_ES8_EEEvT_T0_DpT1_ --------------------------
	.section	.text._ZN2at6native55_GLOBAL__N__de093ff9_22_ForeachBinaryOpList_cu_a911ec4325multi_tensor_apply_kernelINS1_18TensorListMetadataILi2EEENS1_24BinaryOpListAlphaFunctorIN3c107complexIdEELi2ELi2ELi0EEEJSt5minusIS8_ES8_EEEvT_T0_DpT1_,"ax",@progbits
	.align	128
.text._ZN2at6native55_GLOBAL__N__de093ff9_22_ForeachBinaryOpList_cu_a911ec4325multi_tensor_apply_kernelINS1_18TensorListMetadataILi2EEENS1_24BinaryOpListAlphaFunctorIN3c107complexIdEELi2ELi2ELi0EEEJSt5minusIS8_ES8_EEEvT_T0_DpT1_:
        .type           _ZN2at6native55_GLOBAL__N__de093ff9_22_ForeachBinaryOpList_cu_a911ec4325multi_tensor_apply_kernelINS1_18TensorListMetadataILi2EEENS1_24BinaryOpListAlphaFunctorIN3c107complexIdEELi2ELi2ELi0EEEJSt5minusIS8_ES8_EEEvT_T0_DpT1_,@function
        .size           _ZN2at6native55_GLOBAL__N__de093ff9_22_ForeachBinaryOpList_cu_a911ec4325multi_tensor_apply_kernelINS1_18TensorListMetadataILi2EEENS1_24BinaryOpListAlphaFunctorIN3c107complexIdEELi2ELi2ELi0EEEJSt5minusIS8_ES8_EEEvT_T0_DpT1_,(.L_x_8185 - _ZN2at6native55_GLOBAL__N__de093ff9_22_ForeachBinaryOpList_cu_a911ec4325multi_tensor_apply_kernelINS1_18TensorListMetadataILi2EEENS1_24BinaryOpListAlphaFunctorIN3c107complexIdEELi2ELi2ELi0EEEJSt5minusIS8_ES8_EEEvT_T0_DpT1_)
        .other          _ZN2at6native55_GLOBAL__N__de093ff9_22_ForeachBinaryOpList_cu_a911ec4325multi_tensor_apply_kernelINS1_18TensorListMetadataILi2EEENS1_24BinaryOpListAlphaFunctorIN3c107complexIdEELi2ELi2ELi0EEEJSt5minusIS8_ES8_EEEvT_T0_DpT1_,@"STO_CUDA_ENTRY STV_DEFAULT"
_ZN2at6native55_GLOBAL__N__de093ff9_22_ForeachBinaryOpList_cu_a911ec4325multi_tensor_apply_kernelINS1_18TensorListMetadataILi2EEENS1_24BinaryOpListAlphaFunctorIN3c107complexIdEELi2ELi2ELi0EEEJSt5minusIS8_ES8_EEEvT_T0_DpT1_:
        /* <DEDUP_REMOVED lines=28> */
.L_x_7660:
[----:B0-----:R-:W-:Y:S02]  /*01c0*/  IADD3 R47, P1, R3, R6, RZ ;  /* 0x00000006032f7210 */ /* 0x001fe40007f3e0ff */
[----:B---3--:R-:W-:Y:S02]  /*01d0*/  CS2R R14, SRZ ;  /* 0x00000000000e7805 */ /* 0x008fe4000001ff00 */
        /* <DEDUP_REMOVED lines=9> */
[CC--:B-1----:R-:W-:Y:S01]  /*0270*/  IADD3 R21, P2, R4.reuse, R47.reuse, RZ ;  /* 0x0000002f04157210 */ /* 0x0c2fe20007f5e0ff */
[C---:B------:R-:W-:Y:S01]  /*0280*/  IMAD R20, R4.reuse, 0x3, RZ ;  /* 0x0000000304147824 */ /* 0x040fe200078e02ff */
[----:B------:R-:W-:Y:S02]  /*0290*/  LEA R27, P3, R4, R47, 0x1 ;  /* 0x0000002f041b7211 */ /* 0x000fe400078608ff */
[----:B------:R-:W-:Y:S02]  /*02a0*/  CS2R R38, SRZ ;  /* 0x0000000000267805 */ /* 0x000fe4000001ff00 */
[C---:B------:R-:W-:Y:S01]  /*02b0*/  ISETP.GE.U32.AND P1, PT, R21.reuse, 0x10000, PT ;  /* 0x000100001500780c */ /* 0x040fe20003f26070 */
[--C-:B------:R-:W-:Y:S01]  /*02c0*/  IMAD.X R18, RZ, RZ, R5.reuse, P2 ;  /* 0x000000ffff127224 */ /* 0x100fe200010e0605 */
[----:B------:R-:W-:Y:S01]  /*02d0*/  ISETP.LT.U32.AND P2, PT, R21, R0, PT ;  /* 0x000000001500720c */ /* 0x000fe20003f41070 */
[----:B------:R-:W-:Y:S01]  /*02e0*/  IMAD.X R19, RZ, RZ, R5, P3 ;  /* 0x000000ffff137224 */ /* 0x000fe200018e0605 */
[----:B------:R-:W-:Y:S01]  /*02f0*/  ISETP.GE.U32.AND P6, PT, R27, 0x10000, PT ;  /* 0x000100001b00780c */ /* 0x000fe20003fc6070 */
[----:B------:R-:W-:Y:S01]  /*0300*/  IMAD.SHL.U32 R45, R21, 0x10, RZ ;  /* 0x00000010152d7824 */ /* 0x000fe200078e00ff */
[----:B------:R-:W-:-:S02]  /*0310*/  ISETP.GE.U32.AND.EX P1, PT, R18, RZ, PT, P1 ;  /* 0x000000ff1200720c */ /* 0x000fc40003f26110 */
[----:B------:R-:W-:Y:S02]  /*0320*/  CS2R R36, SRZ ;  /* 0x0000000000247805 */ /* 0x000fe4000001ff00 */
[----:B------:R-:W-:Y:S02]  /*0330*/  IADD3 R25, P4, R20, R47, RZ ;  /* 0x0000002f14197210 */ /* 0x000fe40007f9e0ff */
[----:B------:R-:W-:Y:S02]  /*0340*/  CS2R R34, SRZ ;  /* 0x0000000000227805 */ /* 0x000fe4000001ff00 */
[----:B------:R-:W-:Y:S02]  /*0350*/  ISETP.LT.AND.EX P1, PT, R18, R2, !P1, P2 ;  /* 0x000000021200720c */ /* 0x000fe40004f21320 */
[----:B------:R-:W-:Y:S02]  /*0360*/  CS2R R32, SRZ ;  /* 0x0000000000207805 */ /* 0x000fe4000001ff00 */
[----:B------:R-:W-:Y:S01]  /*0370*/  ISETP.LT.U32.AND P3, PT, R27, R0, PT ;  /* 0x000000001b00720c */ /* 0x000fe20003f61070 */
[----:B------:R-:W-:Y:S01]  /*0380*/  IMAD.X R41, RZ, RZ, R5, P4 ;  /* 0x000000ffff297224 */ /* 0x000fe200020e0605 */
[----:B------:R-:W-:Y:S01]  /*0390*/  ISETP.GE.U32.AND.EX P6, PT, R19, RZ, PT, P6 ;  /* 0x000000ff1300720c */ /* 0x000fe20003fc6160 */
[----:B------:R-:W-:Y:S01]  /*03a0*/  IMAD.SHL.U32 R43, R27, 0x10, RZ ;  /* 0x000000101b2b7824 */ /* 0x000fe200078e00ff */
[----:B------:R-:W-:-:S02]  /*03b0*/  @P0 LEA R20, P5, R47, R8, 0x4 ;  /* 0x000000082f140211 */ /* 0x000fc400078a20ff */
[----:B------:R-:W-:Y:S02]  /*03c0*/  ISETP.LT.AND.EX P3, PT, R19, R2, !P6, P3 ;  /* 0x000000021300720c */ /* 0x000fe40007761330 */
[----:B------:R-:W-:Y:S02]  /*03d0*/  ISETP.GE.U32.AND P2, PT, R25, 0x10000, PT ;  /* 0x000100001900780c */ /* 0x000fe40003f46070 */
[----:B0-----:R-:W-:Y:S02]  /*03e0*/  SHF.L.U64.HI R17, R21, 0x4, R18 ;  /* 0x0000000415117819 */ /* 0x001fe40000010212 */
[----:B------:R-:W-:Y:S02]  /*03f0*/  @P0 LEA.HI.X R21, R47, R9, R5, 0x4, P5 ;  /* 0x000000092f150211 */ /* 0x000fe400028f2405 */
[----:B------:R-:W-:Y:S02]  /*0400*/  @P1 IADD3 R22, P5, R10, R45, RZ ;  /* 0x0000002d0a161210 */ /* 0x000fe40007fbe0ff */
[----:B------:R-:W-:Y:S01]  /*0410*/  ISETP.LT.U32.AND P4, PT, R25, R0, PT ;  /* 0x000000001900720c */ /* 0x000fe20003f81070 */
[----:B------:R-:W3:Y:S01]  /*0420*/  @P0 LDG.E.128 R36, desc[UR4][R20.64] ;  /* 0x0000000414240981 */ /* 0x000ee2000c1e1d00 */
[----:B------:R-:W-:Y:S01]  /*0430*/  ISETP.GE.U32.AND.EX P2, PT, R41, RZ, PT, P2 ;  /* 0x000000ff2900720c */ /* 0x000fe20003f46120 */
[----:B------:R-:W-:Y:S01]  /*0440*/  @P1 IMAD.X R23, R11, 0x1, R17, P5 ;  /* 0x000000010b171824 */ /* 0x000fe200028e0611 */
[----:B------:R-:W-:-:S02]  /*0450*/  SHF.L.U64.HI R19, R27, 0x4, R19 ;  /* 0x000000041b137819 */ /* 0x000fc40000010213 */
[----:B------:R-:W-:Y:S02]  /*0460*/  ISETP.LT.AND.EX P4, PT, R41, R2, !P2, P4 ;  /* 0x000000022900720c */ /* 0x000fe40005781340 */
[----:B------:R-:W-:Y:S01]  /*0470*/  @P3 IADD3 R54, P2, R10, R43, RZ ;  /* 0x0000002b0a363210 */ /* 0x000fe20007f5e0ff */
[----:B------:R0:W4:Y:S01]  /*0480*/  @P1 LDG.E.128 R32, desc[UR4][R22.64] ;  /* 0x0000000416201981 */ /* 0x000122000c1e1d00 */
[----:B------:R-:W-:Y:S01]  /*0490*/  CS2R R30, SRZ ;  /* 0x00000000001e7805 */ /* 0x000fe2000001ff00 */
[----:B------:R-:W-:Y:S01]  /*04a0*/  IMAD.SHL.U32 R57, R25, 0x10, RZ ;  /* 0x0000001019397824 */ /* 0x000fe200078e00ff */
[----:B------:R-:W-:Y:S01]  /*04b0*/  CS2R R28, SRZ ;  /* 0x00000000001c7805 */ /* 0x000fe2000001ff00 */
[----:B------:R-:W-:Y:S01]  /*04c0*/  @P3 IMAD.X R55, R11, 0x1, R19, P2 ;  /* 0x000000010b373824 */ /* 0x000fe200010e0613 */
[----:B------:R-:W-:Y:S02]  /*04d0*/  SHF.L.U64.HI R41, R25, 0x4, R41 ;  /* 0x0000000419297819 */ /* 0x000fe40000010229 */
[----:B------:R-:W-:-:S02]  /*04e0*/  CS2R R26, SRZ ;  /* 0x00000000001a7805 */ /* 0x000fc4000001ff00 */
[----:B------:R-:W5:Y:S01]  /*04f0*/  @P3 LDG.E.128 R28, desc[UR4][R54.64] ;  /* 0x00000004361c3981 */ /* 0x000f62000c1e1d00 */
[----:B------:R-:W-:Y:S02]  /*0500*/  @P4 IADD3 R52, P2, R10, R57, RZ ;  /* 0x000000390a344210 */ /* 0x000fe40007f5e0ff */
[----:B------:R-:W-:-:S03]  /*0510*/  CS2R R24, SRZ ;  /* 0x0000000000187805 */ /* 0x000fc6000001ff00 */
[----:B------:R-:W-:Y:S01]  /*0520*/  @P4 IMAD.X R53, R11, 0x1, R41, P2 ;  /* 0x000000010b354824 */ /* 0x000fe200010e0629 */
[----:B------:R-:W-:-:S04]  /*0530*/  IADD3 R44, P2, R8, R45, RZ ;  /* 0x0000002d082c7210 */ /* 0x000fc80007f5e0ff */
[----:B------:R-:W5:Y:S01]  /*0540*/  @P4 LDG.E.128 R24, desc[UR4][R52.64] ;  /* 0x0000000434184981 */ /* 0x000f62000c1e1d00 */
[C---:B------:R-:W-:Y:S02]  /*0550*/  IADD3 R42, P5, R8.reuse, R43, RZ ;  /* 0x0000002b082a7210 */ /* 0x040fe40007fbe0ff */
[----:B------:R-:W-:Y:S02]  /*0560*/  IADD3 R40, P6, R8, R57, RZ ;  /* 0x0000003908287210 */ /* 0x000fe40007fde0ff */
[----:B0-----:R-:W-:Y:S02]  /*0570*/  CS2R R22, SRZ ;  /* 0x0000000000167805 */ /* 0x001fe4000001ff00 */
[----:B------:R-:W-:Y:S01]  /*0580*/  CS2R R20, SRZ ;  /* 0x0000000000147805 */ /* 0x000fe2000001ff00 */
[C---:B------:R-:W-:Y:S01]  /*0590*/  IMAD.X R45, R9.reuse, 0x1, R17, P2 ;  /* 0x00000001092d7824 */ /* 0x040fe200010e0611 */
[----:B------:R-:W-:Y:S01]  /*05a0*/  CS2R R16, SRZ ;  /* 0x0000000000107805 */ /* 0x000fe2000001ff00 */
[C---:B------:R-:W-:Y:S01]  /*05b0*/  IMAD.X R43, R9.reuse, 0x1, R19, P5 ;  /* 0x00000001092b7824 */ /* 0x040fe200028e0613 */
[----:B------:R-:W-:Y:S01]  /*05c0*/  CS2R R18, SRZ ;  /* 0x0000000000127805 */ /* 0x000fe2000001ff00 */
[----:B------:R-:W-:Y:S01]  /*05d0*/  IMAD.X R41, R9, 0x1, R41, P6 ;  /* 0x0000000109297824 */ /* 0x000fe200030e0629 */
[----:B------:R-:W5:Y:S04]  /*05e0*/  @P1 LDG.E.128 R20, desc[UR4][R44.64] ;  /* 0x000000042c141981 */ /* 0x000f68000c1e1d00 */
[----:B------:R-:W5:Y:S01]  /*05f0*/  @P3 LDG.E.128 R16, desc[UR4][R42.64] ;  /* 0x000000042a103981 */ /* 0x000f62000c1e1d00 */
[----:B--2---:R-:W-:-:S02]  /*0600*/  DMUL R48, R14, UR6 ;  /* 0x000000060e307c28 */ /* 0x004fc40008000000 */
[----:B------:R-:W-:-:S06]  /*0610*/  DMUL R50, R12, UR6 ;  /* 0x000000060c327c28 */ /* 0x000fcc0008000000 */
[----:B------:R-:W-:Y:S02]  /*0620*/  DFMA R48, R12, UR8, -R48 ;  /* 0x000000080c307c2b */ /* 0x000fe40008000830 */
[----:B------:R-:W-:Y:S01]  /*0630*/  DFMA R50, R14, UR8, R50 ;  /* 0x000000080e327c2b */ /* 0x000fe20008000032 */
[----:B------:R-:W-:Y:S02]  /*0640*/  CS2R R12, SRZ ;  /* 0x00000000000c7805 */ /* 0x000fe4000001ff00 */
[----:B------:R-:W-:-:S06]  /*0650*/  CS2R R14, SRZ ;  /* 0x00000000000e7805 */ /* 0x000fcc000001ff00 */
[----:B------:R-:W2:Y:S01]  /*0660*/  @P4 LDG.E.128 R12, desc[UR4][R40.64] ;  /* 0x00000004280c4981 */ /* 0x000ea2000c1e1d00 */
[----:B---3--:R-:W-:Y:S02]  /*0670*/  DADD R36, -R48, R36 ;  /* 0x0000000030247229 */ /* 0x008fe40000000124 */
[----:B------:R-:W-:Y:S02]  /*0680*/  DADD R38, -R50, R38 ;  /* 0x0000000032267229 */ /* 0x000fe40000000126 */
[----:B----4-:R-:W-:Y:S02]  /*0690*/  DMUL R48, R34, UR6 ;  /* 0x0000000622307c28 */ /* 0x010fe40008000000 */
[----:B------:R-:W-:-:S06]  /*06a0*/  DMUL R50, R32, UR6 ;  /* 0x0000000620327c28 */ /* 0x000fcc0008000000 */
[----:B------:R-:W-:Y:S02]  /*06b0*/  DFMA R48, R32, UR8, -R48 ;  /* 0x0000000820307c2b */ /* 0x000fe40008000830 */
[----:B------:R-:W-:Y:S02]  /*06c0*/  DFMA R34, R34, UR8, R50 ;  /* 0x0000000822227c2b */ /* 0x000fe40008000032 */
[----:B-----5:R-:W-:Y:S02]  /*06d0*/  DMUL R32, R30, UR6 ;  /* 0x000000061e207c28 */ /* 0x020fe40008000000 */
[----:B------:R-:W-:-:S06]  /*06e0*/  DMUL R50, R28, UR6 ;  /* 0x000000061c327c28 */ /* 0x000fcc0008000000 */
[----:B------:R-:W-:Y:S02]  /*06f0*/  DFMA R32, R28, UR8, -R32 ;  /* 0x000000081c207c2b */ /* 0x000fe40008000820 */
[----:B------:R-:W-:Y:S02]  /*0700*/  DFMA R30, R30, UR8, R50 ;  /* 0x000000081e1e7c2b */ /* 0x000fe40008000032 */
[----:B------:R-:W-:Y:S02]  /*0710*/  DMUL R28, R26, UR6 ;  /* 0x000000061a1c7c28 */ /* 0x000fe40008000000 */
[----:B------:R-:W-:-:S06]  /*0720*/  DMUL R50, R24, UR6 ;  /* 0x0000000618327c28 */ /* 0x000fcc0008000000 */
[----:B------:R-:W-:Y:S02]  /*0730*/  DFMA R24, R24, UR8, -R28 ;  /* 0x0000000818187c2b */ /* 0x000fe4000800081c */
[----:B------:R-:W-:Y:S01]  /*0740*/  DFMA R26, R26, UR8, R50 ;  /* 0x000000081a1a7c2b */ /* 0x000fe20008000032 */
[C---:B------:R-:W-:Y:S01]  /*0750*/  @P0 LEA R28, P2, R47.reuse, R8, 0x4 ;  /* 0x000000082f1c0211 */ /* 0x040fe200078420ff */
[----:B------:R-:W-:Y:S02]  /*0760*/  DADD R20, -R48, R20 ;  /* 0x0000000030147229 */ /* 0x000fe40000000114 */
[----:B------:R-:W-:Y:S01]  /*0770*/  DADD R22, -R34, R22 ;  /* 0x0000000022167229 */ /* 0x000fe20000000116 */
[----:B------:R-:W-:Y:S01]  /*0780*/  @P0 LEA.HI.X R29, R47, R9, R5, 0x4, P2 ;  /* 0x000000092f1d0211 */ /* 0x000fe200010f2405 */
[----:B------:R-:W-:Y:S02]  /*0790*/  DADD R16, -R32, R16 ;  /* 0x0000000020107229 */ /* 0x000fe40000000110 */
[----:B------:R-:W-:Y:S01]  /*07a0*/  DADD R18, -R30, R18 ;  /* 0x000000001e127229 */ /* 0x000fe20000000112 */
[----:B------:R-:W-:Y:S01]  /*07b0*/  IMAD.WIDE.U32 R6, R4, 0x4, R6 ;  /* 0x0000000404067825 */ /* 0x000fe200078e0006 */
[----:B------:R3:W-:Y:S04]  /*07c0*/  @P0 STG.E.128 desc[UR4][R28.64], R36 ;  /* 0x000000241c000986 */ /* 0x0007e8000c101d04 */
[----:B------:R3:W-:Y:S01]  /*07d0*/  @P1 STG.E.128 desc[UR4][R44.64], R20 ;  /* 0x000000142c001986 */ /* 0x0007e2000c101d04 */
[----:B------:R-:W-:-:S03]  /*07e0*/  ISETP.GE.U32.AND P0, PT, R6, 0x10000, PT ;  /* 0x000100000600780c */ /* 0x000fc60003f06070 */
[----:B------:R3:W-:Y:S01]  /*07f0*/  @P3 STG.E.128 desc[UR4][R42.64], R16 ;  /* 0x000000102a003986 */ /* 0x0007e2000c101d04 */
[----:B------:R-:W-:Y:S02]  /*0800*/  ISETP.LT.U32.AND P1, PT, R6, R0, PT ;  /* 0x000000000600720c */ /* 0x000fe40003f21070 */
[C---:B------:R-:W-:Y:S02]  /*0810*/  ISETP.GE.U32.AND.EX P0, PT, R7.reuse, RZ, PT, P0 ;  /* 0x000000ff0700720c */ /* 0x040fe40003f06100 */
[----:B------:R-:W-:Y:S01]  /*0820*/  ISETP.LT.AND.EX P1, PT, R7, R2, PT, P1 ;  /* 0x000000020700720c */ /* 0x000fe20003f21310 */
[----:B--2---:R-:W-:Y:S02]  /*0830*/  DADD R12, -R24, R12 ;  /* 0x00000000180c7229 */ /* 0x004fe4000000010c */
[----:B------:R-:W-:-:S07]  /*0840*/  DADD R14, -R26, R14 ;  /* 0x000000001a0e7229 */ /* 0x000fce000000010e */
[----:B------:R3:W-:Y:S03]  /*0850*/  @P4 STG.E.128 desc[UR4][R40.64], R12 ;  /* 0x0000000c28004986 */ /* 0x0007e6000c101d04 */
[----:B------:R-:W-:Y:S05]  /*0860*/  @!P0 BRA P1, `(.L_x_7660) ;  /* 0xfffffff800548947 */ /* 0x000fea000083ffff */
[----:B------:R-:W-:Y:S05]  /*0870*/  EXIT ;  /* 0x000000000000794d */ /* 0x000fea0003800000 */
.L_x_7659:
        /* <DEDUP_REMOVED lines=10> */
.L_x_7661:
[C---:B0-----:R-:W-:Y:S01]  /*0920*/  IMAD.SHL.U32 R41, R42.reuse, 0x40, RZ ;  /* 0x000000402a297824 */ /* 0x041fe200078e00ff */
[----:B------:R-:W-:-:S04]  /*0930*/  SHF.L.U64.HI R5, R42, 0x6, R3 ;  /* 0x000000062a057819 */ /* 0x000fc80000010203 */
[----:B------:R-:W-:-:S05]  /*0940*/  IADD3 R46, P0, R10, R41, RZ ;  /* 0x000000290a2e7210 */ /* 0x000fca0007f1e0ff */
[----:B------:R-:W-:-:S05]  /*0950*/  IMAD.X R47, R11, 0x1, R5, P0 ;  /* 0x000000010b2f7824 */ /* 0x000fca00000e0605 */
[----:B------:R-:W2:Y:S04]  /*0960*/  LDG.E.128 R20, desc[UR4][R46.64] ;  /* 0x000000042e147981 */ /* 0x000ea8000c1e1d00 */
[----:B------:R-:W3:Y:S04]  /*0970*/  LDG.E.128 R24, desc[UR4][R46.64+0x10] ;  /* 0x000010042e187981 */ /* 0x000ee8000c1e1d00 */
[----:B------:R-:W4:Y:S04]  /*0980*/  LDG.E.128 R28, desc[UR4][R46.64+0x20] ;  /* 0x000020042e1c7981 */ /* 0x000f28000c1e1d00 */
[----:B------:R3:W5:Y:S01]  /*0990*/  LDG.E.128 R32, desc[UR4][R46.64+0x30] ;  /* 0x000030042e207981 */ /* 0x000762000c1e1d00 */
[----:B------:R-:W-:-:S05]  /*09a0*/  IADD3 R40, P0, R8, R41, RZ ;  /* 0x0000002908287210 */ /* 0x000fca0007f1e0ff */
[----:B------:R-:W-:-:S05]  /*09b0*/  IMAD.X R41, R9, 0x1, R5, P0 ;  /* 0x0000000109297824 */ /* 0x000fca00000e0605 */
[----:B------:R-:W5:Y:S04]  /*09c0*/  LDG.E.128 R36, desc[UR4][R40.64] ;  /* 0x0000000428247981 */ /* 0x000f68000c1e1d00 */
[----:B------:R-:W5:Y:S04]  /*09d0*/  LDG.E.128 R4, desc[UR4][R40.64+0x10] ;  /* 0x0000100428047981 */ /* 0x000f68000c1e1d00 */
[----:B------:R-:W5:Y:S04]  /*09e0*/  LDG.E.128 R12, desc[UR4][R40.64+0x20] ;  /* 0x00002004280c7981 */ /* 0x000f68000c1e1d00 */
[----:B------:R-:W5:Y:S01]  /*09f0*/  LDG.E.128 R16, desc[UR4][R40.64+0x30] ;  /* 0x0000300428107981 */ /* 0x000f62000c1e1d00 */
[----:B------:R-:W-:-:S04]  /*0a00*/  IADD3 R42, P0, R42, UR6, RZ ;  /* 0x000000062a2a7c10 */ /* 0x000fc8000ff1e0ff */
[----:B------:R-:W-:Y:S01]  /*0a10*/  ISETP.LT.U32.AND P1, PT, R42, 0x4000, PT ;  /* 0x000040002a00780c */ /* 0x000fe20003f21070 */
[----:B------:R-:W-:-:S05]  /*0a20*/  IMAD.X R3, RZ, RZ, R3, P0 ;  /* 0x000000ffff037224 */ /* 0x000fca00000e0603 */
[----:B------:R-:W-:Y:S01]  /*0a30*/  ISETP.LT.U32.AND.EX P1, PT, R3, RZ, PT, P1 ;  /* 0x000000ff0300720c */ /* 0x000fe20003f21110 */
[----:B--2---:R-:W-:Y:S02]  /*0a40*/  DMUL R44, R22, UR8 ;  /* 0x00000008162c7c28 */ /* 0x004fe40008000000 */
[----:B------:R-:W-:Y:S02]  /*0a50*/  DMUL R48, R20, UR8 ;  /* 0x0000000814307c28 */ /* 0x000fe40008000000 */
[----:B---3--:R-:W-:-:S04]  /*0a60*/  DMUL R46, R24, UR8 ;  /* 0x00000008182e7c28 */ /* 0x008fc80008000000 */
[----:B------:R-:W-:Y:S02]  /*0a70*/  DFMA R44, R20, UR10, -R44 ;  /* 0x0000000a142c7c2b */ /* 0x000fe4000800082c */
[----:B------:R-:W-:Y:S02]  /*0a80*/  DFMA R22, R22, UR10, R48 ;  /* 0x0000000a16167c2b */ /* 0x000fe40008000030 */
[----:B------:R-:W-:Y:S02]  /*0a90*/  DMUL R20, R26, UR8 ;  /* 0x000000081a147c28 */ /* 0x000fe40008000000 */
[----:B----4-:R-:W-:Y:S02]  /*0aa0*/  DMUL R48, R30, UR8 ;  /* 0x000000081e307c28 */ /* 0x010fe40008000000 */
[----:B------:R-:W-:Y:S02]  /*0ab0*/  DFMA R26, R26, UR10, R46 ;  /* 0x0000000a1a1a7c2b */ /* 0x000fe4000800002e */
[----:B-----5:R-:W-:-:S02]  /*0ac0*/  DMUL R46, R34, UR8 ;  /* 0x00000008222e7c28 */ /* 0x020fc40008000000 */
[----:B------:R-:W-:Y:S02]  /*0ad0*/  DFMA R24, R24, UR10, -R20 ;  /* 0x0000000a18187c2b */ /* 0x000fe40008000814 */
[C---:B------:R-:W-:Y:S02]  /*0ae0*/  DFMA R20, R28.reuse, UR10, -R48 ;  /* 0x0000000a1c147c2b */ /* 0x040fe40008000830 */
[----:B------:R-:W-:Y:S02]  /*0af0*/  DMUL R28, R28, UR8 ;  /* 0x000000081c1c7c28 */ /* 0x000fe40008000000 */
[C---:B------:R-:W-:Y:S02]  /*0b00*/  DMUL R48, R32.reuse, UR8 ;  /* 0x0000000820307c28 */ /* 0x040fe40008000000 */
[----:B------:R-:W-:Y:S02]  /*0b10*/  DFMA R32, R32, UR10, -R46 ;  /* 0x0000000a20207c2b */ /* 0x000fe4000800082e */
[----:B------:R-:W-:-:S02]  /*0b20*/  DADD R38, R38, -R22 ;  /* 0x0000000026267229 */ /* 0x000fc40000000816 */
[----:B------:R-:W-:Y:S02]  /*0b30*/  DFMA R30, R30, UR10, R28 ;  /* 0x0000000a1e1e7c2b */ /* 0x000fe4000800001c */
[----:B------:R-:W-:Y:S02]  /*0b40*/  DFMA R48, R34, UR10, R48 ;  /* 0x0000000a22307c2b */ /* 0x000fe40008000030 */
[----:B------:R-:W-:Y:S02]  /*0b50*/  DADD R36, R36, -R44 ;  /* 0x0000000024247229 */ /* 0x000fe4000000082c */
[----:B------:R-:W-:Y:S02]  /*0b60*/  DADD R6, R6, -R26 ;  /* 0x0000000006067229 */ /* 0x000fe4000000081a */
[----:B------:R-:W-:Y:S02]  /*0b70*/  DADD R4, R4, -R24 ;  /* 0x0000000004047229 */ /* 0x000fe40000000818 */
[----:B------:R-:W-:Y:S01]  /*0b80*/  DADD R14, R14, -R30 ;  /* 0x000000000e0e7229 */ /* 0x000fe2000000081e */
[----:B------:R0:W-:Y:S01]  /*0b90*/  STG.E.128 desc[UR4][R40.64], R36 ;  /* 0x0000002428007986 */ /* 0x0001e2000c101d04 */
[----:B------:R-:W-:-:S02]  /*0ba0*/  DADD R12, R12, -R20 ;  /* 0x000000000c0c7229 */ /* 0x000fc40000000814 */
[----:B------:R-:W-:Y:S01]  /*0bb0*/  DADD R18, R18, -R48 ;  /* 0x0000000012127229 */ /* 0x000fe20000000830 */
[C---:B------:R-:W-:Y:S01]  /*0bc0*/  IMAD.SHL.U32 R21, R42.reuse, 0x4, RZ ;  /* 0x000000042a157824 */ /* 0x040fe200078e00ff */
[----:B------:R-:W-:Y:S01]  /*0bd0*/  DADD R16, R16, -R32 ;  /* 0x0000000010107229 */ /* 0x000fe20000000820 */
[----:B------:R0:W-:Y:S03]  /*0be0*/  STG.E.128 desc[UR4][R40.64+0x10], R4 ;  /* 0x0000100428007986 */ /* 0x0001e6000c101d04 */
[----:B------:R-:W-:Y:S01]  /*0bf0*/  ISETP.GE.U32.AND P0, PT, R21, R0, PT ;  /* 0x000000001500720c */ /* 0x000fe20003f06070 */
[----:B------:R0:W-:Y:S01]  /*0c00*/  STG.E.128 desc[UR4][R40.64+0x20], R12 ;  /* 0x0000200c28007986 */ /* 0x0001e2000c101d04 */
[----:B------:R-:W-:-:S03]  /*0c10*/  SHF.L.U64.HI R21, R42, 0x2, R3 ;  /* 0x000000022a157819 */ /* 0x000fc60000010203 */
[----:B------:R0:W-:Y:S01]  /*0c20*/  STG.E.128 desc[UR4][R40.64+0x30], R16 ;  /* 0x0000301028007986 */ /* 0x0001e2000c101d04 */
[----:B------:R-:W-:-:S13]  /*0c30*/  ISETP.GE.AND.EX P0, PT, R21, R2, PT, P0 ;  /* 0x000000021500720c */ /* 0x000fda0003f06300 */
[----:B------:R-:W-:Y:S05]  /*0c40*/  @!P0 BRA P1, `(.L_x_7661) ;  /* 0xfffffffc00348947 */ /* 0x000fea000083ffff */
[----:B------:R-:W-:Y:S05]  /*0c50*/  EXIT ;  /* 0x000000000000794d */ /* 0x000fea0003800000 */
.L_x_7662:
        /* <DEDUP_REMOVED lines=10> */
.L_x_8185:


//--------------------- .text._ZN2at6native55_GLOBAL__N__de093ff9_22_ForeachBinaryOpList_cu_a911ec4325multi_tensor_apply_kernelINS1_18TensorListMetadataILi2EEENS1_24BinaryOpListAlphaFunctorIfLi2ELi2ELi0EEEJSt5minusIfEfEEEvT_T0_DpT1_ --------------------------
	.section	.text._ZN2at6native55_GLOBAL__N__de093ff9_22_ForeachBinaryOpList_cu_a911ec4325multi_tensor_apply_kernelINS1_18TensorListMetadataILi2EEENS1_24BinaryOpListAlphaFunctorIfLi2ELi2ELi0EEEJSt5minusIfEfEEEvT_T0_DpT1_,"ax",@progbits
	.align	128
.text._ZN2at6native55_GLOBAL__N__de093ff9_22_ForeachBinaryOpList_cu_a911ec4325multi_tensor_apply_kernelINS1_18TensorListMetadataILi2EEENS1_24BinaryOpListAlphaFunctorIfLi2ELi2ELi0EEEJSt5minusIfEfEEEvT_T0_DpT1_:
        .type           _ZN2at6native55_GLOBAL__N__de093ff9_22_ForeachBinaryOpList_cu_a911ec4325multi_tensor_apply_kernelINS1_18TensorListMetadataILi2EEENS1_24BinaryOpListAlphaFunctorIfLi2ELi2ELi0EEEJSt5minusIfEfEEEvT_T0_DpT1_,@function
        .size           _ZN2at6native55_GLOBAL__N__de093ff9_22_ForeachBinaryOpList_cu_a911ec4325multi_tensor_apply_kernelINS1_18TensorListMetadataILi2EEENS1_24BinaryOpListAlphaFunctorIfLi2ELi2ELi0EEEJSt5minusIfEfEEEvT_T0_DpT1_,(.L_x_8186 - _ZN2at6native55_GLOBAL__N__de093ff9_22_ForeachBinaryOpList_cu_a911ec4325multi_tensor_apply_kernelINS1_18TensorListMetadataILi2EEENS1_24BinaryOpListAlphaFunctorIfLi2ELi2ELi0EEEJSt5minusIfEfEEEvT_T0_DpT1_)
        .other          _ZN2at6native55_GLOBAL__N__de093ff9_22_ForeachBinaryOpList_cu_a911ec4325multi_tensor_apply_kernelINS1_18TensorListMetadataILi2EEENS1_24BinaryOpListAlphaFunctorIfLi2ELi2ELi0EEEJSt5minusIfEfEEEvT_T0_DpT1_,@"STO_CUDA_ENTRY STV_DEFAULT"
_ZN2at6native55_GLOBAL__N__de093ff9_22_ForeachBinaryOpList_cu_a911ec4325multi_tensor_apply_kernelINS1_18TensorListMetadataILi2EEENS1_24BinaryOpListAlphaFunctorIfLi2ELi2ELi0EEEJSt5minusIfEfEEEvT_T0_DpT1_:
        /* <DEDUP_REMOVED lines=26> */
[----:B------:R-:W-:Y:S01]  /*01a0*/  ULDC UR6, c[0x0][0xe5c] ;  /* 0x0003970000067ab9 */ /* 0x000fe20000000800 */
[----:B------:R-:W-:-:S07]  /*01b0*/  IMAD.MOV.U32 R9, RZ, RZ, RZ ;  /* 0x000000ffff097224 */ /* 0x000fce00078e00ff */
.L_x_7664:
[----:B0-----:R-:W-:Y:S01]  /*01c0*/  IADD3 R17, P1, R3, R6, RZ ;  /* 0x0000000603117210 */ /* 0x001fe20007f3e0ff */
[C---:B-1----:R-:W-:Y:S01]  /*01d0*/  IMAD R8, R4.reuse, 0x3, RZ ;  /* 0x0000000304087824 */ /* 0x042fe200078e02ff */
[----:B------:R-:W-:Y:S01]  /*01e0*/  CS2R R28, SRZ ;  /* 0x00000000001c7805 */ /* 0x000fe2000001ff00 */
[----:B------:R-:W-:Y:S01]  /*01f0*/  IMAD.MOV.U32 R26, RZ, RZ, RZ ;  /* 0x000000ffff1a7224 */ /* 0x000fe200078e00ff */
[C---:B------:R-:W-:Y:S01]  /*0200*/  ISETP.GE.U32.AND P0, PT, R17.reuse, 0x10000, PT ;  /* 0x000100001100780c */ /* 0x040fe20003f06070 */
[----:B------:R-:W-:Y:S01]  /*0210*/  IMAD.X R23, RZ, RZ, R9, P1 ;  /* 0x000000ffff177224 */ /* 0x000fe200008e0609 */
[----:B------:R-:W-:Y:S02]  /*0220*/  ISETP.LT.U32.AND P1, PT, R17, R0, PT ;  /* 0x000000001100720c */ /* 0x000fe40003f21070 */
[----:B------:R-:W-:Y:S02]  /*0230*/  LEA R21, P6, R4, R17, 0x1 ;  /* 0x0000001104157211 */ /* 0x000fe400078c08ff */
[----:B------:R-:W-:-:S02]  /*0240*/  ISETP.GE.U32.AND.EX P0, PT, R23, RZ, PT, P0 ;  /* 0x000000ff1700720c */ /* 0x000fc40003f06100 */
[----:B------:R-:W-:Y:S01]  /*0250*/  ISETP.GE.U32.AND P2, PT, R21, 0x10000, PT ;  /* 0x000100001500780c */ /* 0x000fe20003f46070 */
[--C-:B------:R-:W-:Y:S01]  /*0260*/  IMAD.X R7, RZ, RZ, R23.reuse, P6 ;  /* 0x000000ffff077224 */ /* 0x100fe200030e0617 */
[----:B------:R-:W-:Y:S02]  /*0270*/  ISETP.LT.AND.EX P0, PT, R23, R2, !P0, P1 ;  /* 0x000000021700720c */ /* 0x000fe40004701310 */
[-C--:B------:R-:W-:Y:S02]  /*0280*/  IADD3 R15, P1, R4, R17.reuse, RZ ;  /* 0x00000011040f7210 */ /* 0x080fe40007f3e0ff */
[----:B------:R-:W-:Y:S02]  /*0290*/  IADD3 R27, P4, R8, R17, RZ ;  /* 0x00000011081b7210 */ /* 0x000fe40007f9e0ff */
[C---:B------:R-:W-:Y:S01]  /*02a0*/  ISETP.GE.U32.AND P3, PT, R15.reuse, 0x10000, PT ;  /* 0x000100000f00780c */ /* 0x040fe20003f66070 */
[----:B------:R-:W-:Y:S01]  /*02b0*/  IMAD.X R5, RZ, RZ, R23, P1 ;  /* 0x000000ffff057224 */ /* 0x000fe200008e0617 */
[----:B------:R-:W-:-:S02]  /*02c0*/  ISETP.LT.U32.AND P1, PT, R15, R0, PT ;  /* 0x000000000f00720c */ /* 0x000fc40003f21070 */
[----:B------:R-:W-:Y:S02]  /*02d0*/  ISETP.GE.U32.AND.EX P2, PT, R7, RZ, PT, P2 ;  /* 0x000000ff0700720c */ /* 0x000fe40003f46120 */
[----:B------:R-:W-:Y:S02]  /*02e0*/  ISETP.GE.U32.AND.EX P3, PT, R5, RZ, PT, P3 ;  /* 0x000000ff0500720c */ /* 0x000fe40003f66130 */
[----:B------:R-:W-:Y:S02]  /*02f0*/  @P0 LEA R18, P5, R17, R10, 0x2 ;  /* 0x0000000a11120211 */ /* 0x000fe400078a10ff */
[----:B------:R-:W-:Y:S02]  /*0300*/  ISETP.LT.AND.EX P1, PT, R5, R2, !P3, P1 ;  /* 0x000000020500720c */ /* 0x000fe40005f21310 */
[--C-:B------:R-:W-:Y:S02]  /*0310*/  @P0 LEA.HI.X R19, R17, R11, R23.reuse, 0x2, P5 ;  /* 0x0000000b11130211 */ /* 0x100fe400028f1417 */
[----:B------:R-:W-:Y:S01]  /*0320*/  ISETP.LT.U32.AND P5, PT, R21, R0, PT ;  /* 0x000000001500720c */ /* 0x000fe20003fa1070 */
[----:B------:R-:W-:Y:S01]  /*0330*/  IMAD.X R24, RZ, RZ, R23, P4 ;  /* 0x000000ffff187224 */ /* 0x000fe200020e0617 */
[----:B------:R-:W-:Y:S01]  /*0340*/  @P0 LEA R16, P3, R17, R12, 0x2 ;  /* 0x0000000c11100211 */ /* 0x000fe200078610ff */
[----:B------:R0:W2:Y:S01]  /*0350*/  @P0 LDG.E R26, desc[UR4][R18.64] ;  /* 0x00000004121a0981 */ /* 0x0000a2000c1e1900 */
[----:B------:R-:W-:-:S02]  /*0360*/  ISETP.LT.AND.EX P2, PT, R7, R2, !P2, P5 ;  /* 0x000000020700720c */ /* 0x000fc40005741350 */
[----:B------:R-:W-:Y:S02]  /*0370*/  ISETP.GE.U32.AND P4, PT, R27, 0x10000, PT ;  /* 0x000100001b00780c */ /* 0x000fe40003f86070 */
[----:B------:R-:W-:Y:S02]  /*0380*/  @P0 LEA.HI.X R17, R17, R13, R23, 0x2, P3 ;  /* 0x0000000d11110211 */ /* 0x000fe400018f1417 */
[----:B------:R-:W-:Y:S02]  /*0390*/  @P1 LEA R22, P5, R15, R10, 0x2 ;  /* 0x0000000a0f161211 */ /* 0x000fe400078a10ff */
[----:B------:R-:W-:Y:S01]  /*03a0*/  ISETP.LT.U32.AND P3, PT, R27, R0, PT ;  /* 0x000000001b00720c */ /* 0x000fe20003f61070 */
[----:B------:R-:W-:Y:S01]  /*03b0*/  IMAD.MOV.U32 R20, RZ, RZ, RZ ;  /* 0x000000ffff147224 */ /* 0x000fe200078e00ff */
[----:B------:R-:W-:Y:S01]  /*03c0*/  ISETP.GE.U32.AND.EX P4, PT, R24, RZ, PT, P4 ;  /* 0x000000ff1800720c */ /* 0x000fe20003f86140 */
[----:B------:R1:W2:Y:S01]  /*03d0*/  @P0 LDG.E R29, desc[UR4][R16.64] ;  /* 0x00000004101d0981 */ /* 0x0002a2000c1e1900 */
[----:B------:R-:W-:-:S02]  /*03e0*/  @P1 LEA.HI.X R23, R15, R11, R5, 0x2, P5 ;  /* 0x0000000b0f171211 */ /* 0x000fc400028f1405 */
[C---:B------:R-:W-:Y:S02]  /*03f0*/  @P1 LEA R14, P5, R15.reuse, R12, 0x2 ;  /* 0x0000000c0f0e1211 */ /* 0x040fe400078a10ff */
[----:B------:R-:W-:Y:S01]  /*0400*/  ISETP.LT.AND.EX P3, PT, R24, R2, !P4, P3 ;  /* 0x000000021800720c */ /* 0x000fe20006761330 */
[----:B------:R-:W3:Y:S01]  /*0410*/  @P1 LDG.E R20, desc[UR4][R22.64] ;  /* 0x0000000416141981 */ /* 0x000ee2000c1e1900 */
[----:B------:R-:W-:Y:S02]  /*0420*/  @P1 LEA.HI.X R15, R15, R13, R5, 0x2, P5 ;  /* 0x0000000d0f0f1211 */ /* 0x000fe400028f1405 */
[----:B0-----:R-:W-:-:S03]  /*0430*/  @P2 LEA R18, P4, R21, R10, 0x2 ;  /* 0x0000000a15122211 */ /* 0x001fc600078810ff */
[----:B------:R0:W3:Y:S01]  /*0440*/  @P1 LDG.E R28, desc[UR4][R14.64] ;  /* 0x000000040e1c1981 */ /* 0x0000e2000c1e1900 */
[C---:B------:R-:W-:Y:S02]  /*0450*/  @P2 LEA.HI.X R19, R21.reuse, R11, R7, 0x2, P4 ;  /* 0x0000000b15132211 */ /* 0x040fe400020f1407 */
[----:B-1----:R-:W-:Y:S01]  /*0460*/  @P2 LEA R16, P4, R21, R12, 0x2 ;  /* 0x0000000c15102211 */ /* 0x002fe200078810ff */
[----:B0-----:R-:W-:-:S03]  /*0470*/  IMAD.SHL.U32 R15, R27, 0x4, RZ ;  /* 0x000000041b0f7824 */ /* 0x001fc600078e00ff */
[----:B------:R-:W-:Y:S02]  /*0480*/  @P2 LEA.HI.X R17, R21, R13, R7, 0x2, P4 ;  /* 0x0000000d15112211 */ /* 0x000fe400020f1407 */
[----:B------:R-:W-:Y:S02]  /*0490*/  SHF.L.U64.HI R27, R27, 0x2, R24 ;  /* 0x000000021b1b7819 */ /* 0x000fe40000010218 */
[-C--:B------:R-:W-:Y:S02]  /*04a0*/  @P3 IADD3 R22, P5, R12, R15.reuse, RZ ;  /* 0x0000000f0c163210 */ /* 0x080fe40007fbe0ff */
[----:B------:R-:W-:Y:S01]  /*04b0*/  IADD3 R14, P4, R10, R15, RZ ;  /* 0x0000000f0a0e7210 */ /* 0x000fe20007f9e0ff */
[----:B------:R-:W-:Y:S02]  /*04c0*/  IMAD.MOV.U32 R8, RZ, RZ, RZ ;  /* 0x000000ffff087224 */ /* 0x000fe400078e00ff */
[----:B------:R-:W-:Y:S02]  /*04d0*/  IMAD.MOV.U32 R25, RZ, RZ, RZ ;  /* 0x000000ffff197224 */ /* 0x000fe400078e00ff */
[----:B------:R-:W-:-:S02]  /*04e0*/  @P3 IMAD.X R23, R13, 0x1, R27, P5 ;  /* 0x000000010d173824 */ /* 0x000fc400028e061b */
[----:B------:R-:W-:Y:S01]  /*04f0*/  IMAD.X R15, R11, 0x1, R27, P4 ;  /* 0x000000010b0f7824 */ /* 0x000fe200020e061b */
[----:B------:R0:W4:Y:S01]  /*0500*/  @P2 LDG.E R8, desc[UR4][R18.64] ;  /* 0x0000000412082981 */ /* 0x000122000c1e1900 */
[----:B------:R-:W-:Y:S02]  /*0510*/  IMAD.MOV.U32 R24, RZ, RZ, RZ ;  /* 0x000000ffff187224 */ /* 0x000fe400078e00ff */
[----:B------:R-:W-:Y:S01]  /*0520*/  IMAD.MOV.U32 R27, RZ, RZ, RZ ;  /* 0x000000ffff1b7224 */ /* 0x000fe200078e00ff */
[----:B------:R1:W4:Y:S04]  /*0530*/  @P2 LDG.E R25, desc[UR4][R16.64] ;  /* 0x0000000410192981 */ /* 0x000328000c1e1900 */
[----:B------:R-:W5:Y:S04]  /*0540*/  @P3 LDG.E R24, desc[UR4][R22.64] ;  /* 0x0000000416183981 */ /* 0x000f68000c1e1900 */
[----:B------:R-:W5:Y:S01]  /*0550*/  @P3 LDG.E R27, desc[UR4][R14.64] ;  /* 0x000000040e1b3981 */ /* 0x000f62000c1e1900 */
[----:B0-----:R-:W-:-:S05]  /*0560*/  IADD3 R19, P4, R3, R6, RZ ;  /* 0x0000000603137210 */ /* 0x001fca0007f9e0ff */
[----:B------:R-:W-:Y:S01]  /*0570*/  IMAD.X R18, RZ, RZ, R9, P4 ;  /* 0x000000ffff127224 */ /* 0x000fe200020e0609 */
[----:B-1----:R-:W-:-:S04]  /*0580*/  @P0 LEA R16, P4, R19, R10, 0x2 ;  /* 0x0000000a13100211 */ /* 0x002fc800078810ff */
[----:B------:R-:W-:Y:S01]  /*0590*/  @P0 LEA.HI.X R17, R19, R11, R18, 0x2, P4 ;  /* 0x0000000b13110211 */ /* 0x000fe200020f1412 */
[----:B--2---:R-:W-:Y:S01]  /*05a0*/  FFMA.FTZ R29, -R29, UR6, R26 ;  /* 0x000000061d1d7c23 */ /* 0x004fe2000801011a */
[----:B------:R-:W-:-:S05]  /*05b0*/  IMAD.IADD R26, R4, 0x1, R19 ;  /* 0x00000001041a7824 */ /* 0x000fca00078e0213 */
[-C--:B------:R-:W-:Y:S01]  /*05c0*/  @P1 LEA R18, P4, R26, R10.reuse, 0x2 ;  /* 0x0000000a1a121211 */ /* 0x080fe200078810ff */
[----:B---3--:R-:W-:Y:S01]  /*05d0*/  FFMA.FTZ R28, -R28, UR6, R20 ;  /* 0x000000061c1c7c23 */ /* 0x008fe20008010114 */
[C---:B------:R-:W-:Y:S02]  /*05e0*/  @P2 LEA R20, P5, R21.reuse, R10, 0x2 ;  /* 0x0000000a15142211 */ /* 0x040fe400078a10ff */
[-C--:B------:R-:W-:Y:S02]  /*05f0*/  @P1 LEA.HI.X R19, R26, R11.reuse, R5, 0x2, P4 ;  /* 0x0000000b1a131211 */ /* 0x080fe400020f1405 */
[----:B------:R-:W-:Y:S01]  /*0600*/  @P2 LEA.HI.X R21, R21, R11, R7, 0x2, P5 ;  /* 0x0000000b15152211 */ /* 0x000fe200028f1407 */
[----:B------:R-:W-:Y:S01]  /*0610*/  IMAD.MOV.U32 R7, RZ, RZ, R9 ;  /* 0x000000ffff077224 */ /* 0x000fe200078e0009 */
[----:B------:R2:W-:Y:S01]  /*0620*/  @P0 STG.E desc[UR4][R16.64], R29 ;  /* 0x0000001d10000986 */ /* 0x0005e2000c101904 */
[----:B------:R-:W-:-:S03]  /*0630*/  IMAD.WIDE.U32 R6, R4, 0x4, R6 ;  /* 0x0000000404067825 */ /* 0x000fc600078e0006 */
[----:B------:R2:W-:Y:S01]  /*0640*/  @P1 STG.E desc[UR4][R18.64], R28 ;  /* 0x0000001c12001986 */ /* 0x0005e2000c101904 */
[C---:B------:R-:W-:Y:S02]  /*0650*/  ISETP.GE.U32.AND P0, PT, R6.reuse, 0x10000, PT ;  /* 0x000100000600780c */ /* 0x040fe40003f06070 */
[----:B------:R-:W-:Y:S01]  /*0660*/  ISETP.LT.U32.AND P1, PT, R6, R0, PT ;  /* 0x000000000600720c */ /* 0x000fe20003f21070 */
[----:B----4-:R-:W-:Y:S01]  /*0670*/  FFMA.FTZ R25, -R25, UR6, R8 ;  /* 0x0000000619197c23 */ /* 0x010fe20008010108 */
[----:B-----5:R-:W-:-:S04]  /*0680*/  FFMA.FTZ R27, -R24, UR6, R27 ;  /* 0x00000006181b7c23 */ /* 0x020fc8000801011b */
[----:B------:R2:W-:Y:S04]  /*0690*/  @P2 STG.E desc[UR4][R20.64], R25 ;  /* 0x0000001914002986 */ /* 0x0005e8000c101904 */
[----:B------:R2:W-:Y:S01]  /*06a0*/  @P3 STG.E desc[UR4][R14.64], R27 ;  /* 0x0000001b0e003986 */ /* 0x0005e2000c101904 */
[C---:B------:R-:W-:Y:S02]  /*06b0*/  ISETP.GE.U32.AND.EX P0, PT, R7.reuse, RZ, PT, P0 ;  /* 0x000000ff0700720c */ /* 0x040fe40003f06100 */
[----:B------:R-:W-:Y:S01]  /*06c0*/  ISETP.LT.AND.EX P1, PT, R7, R2, PT, P1 ;  /* 0x000000020700720c */ /* 0x000fe20003f21310 */
[----:B------:R-:W-:-:S12]  /*06d0*/  IMAD.MOV.U32 R9, RZ, RZ, R7 ;  /* 0x000000ffff097224 */ /* 0x000fd800078e0007 */
[----:B--2---:R-:W-:Y:S05]  /*06e0*/  @!P0 BRA P1, `(.L_x_7664) ;  /* 0xfffffff800b48947 */ /* 0x004fea000083ffff */
[----:B------:R-:W-:Y:S05]  /*06f0*/  EXIT ;  /* 0x000000000000794d */ /* 0x000fea0003800000 */
.L_x_7663:
        /* <DEDUP_REMOVED lines=9> */
.L_x_7665:
[C---:B------:R-:W-:Y:S01]  /*0790*/  IMAD.SHL.U32 R15, R20.reuse, 0x10, RZ ;  /* 0x00000010140f7824 */ /* 0x040fe200078e00ff */
[----:B------:R-:W-:-:S04]  /*07a0*/  SHF.L.U64.HI R3, R20, 0x4, R21 ;  /* 0x0000000414037819 */ /* 0x000fc80000010215 */
[-C--:B0-----:R-:W-:Y:S02]  /*07b0*/  IADD3 R8, P0, R10, R15.reuse, RZ ;  /* 0x0000000f0a087210 */ /* 0x081fe40007f1e0ff */
[----:B------:R-:W-:-:S03]  /*07c0*/  IADD3 R14, P1, R12, R15, RZ ;  /* 0x0000000f0c0e7210 */ /* 0x000fc60007f3e0ff */
[--C-:B------:R-:W-:Y:S02]  /*07d0*/  IMAD.X R9, R11, 0x1, R3.reuse, P0 ;  /* 0x000000010b097824 */ /* 0x100fe400000e0603 */
[----:B------:R-:W-:-:S03]  /*07e0*/  IMAD.X R15, R13, 0x1, R3, P1 ;  /* 0x000000010d0f7824 */ /* 0x000fc600008e0603 */
[----:B------:R-:W2:Y:S04]  /*07f0*/  LDG.E.128 R16, desc[UR4][R8.64] ;  /* 0x0000000408107981 */ /* 0x000ea8000c1e1d00 */
[----:B------:R-:W2:Y:S01]  /*0800*/  LDG.E.128 R4, desc[UR4][R14.64] ;  /* 0x000000040e047981 */ /* 0x000ea2000c1e1d00 */
        /* <DEDUP_REMOVED lines=8> */
[----:B--2---:R-:W-:Y:S01]  /*0890*/  FFMA.FTZ R7, -R7, UR7, R19 ;  /* 0x0000000707077c23 */ /* 0x004fe20008010113 */
[----:B------:R-:W-:Y:S01]  /*08a0*/  FFMA.FTZ R6, -R6, UR7, R18 ;  /* 0x0000000706067c23 */ /* 0x000fe20008010112 */
[----:B------:R-:W-:Y:S01]  /*08b0*/  FFMA.FTZ R5, -R5, UR7, R17 ;  /* 0x0000000705057c23 */ /* 0x000fe20008010111 */
[----:B------:R-:W-:-:S05]  /*08c0*/  FFMA.FTZ R4, -R4, UR7, R16 ;  /* 0x0000000704047c23 */ /* 0x000fca0008010110 */
[----:B------:R0:W-:Y:S04]  /*08d0*/  STG.E.128 desc[UR4][R8.64], R4 ;  /* 0x0000000408007986 */ /* 0x0001e8000c101d04 */
[----:B------:R-:W-:Y:S05]  /*08e0*/  @!P0 BRA P1, `(.L_x_7665) ;  /* 0xfffffffc00a88947 */ /* 0x000fea000083ffff */
[----:B------:R-:W-:Y:S05]  /*08f0*/  EXIT ;  /* 0x000000000000794d */ /* 0x000fea0003800000 */
.L_x_7666:
        /* <DEDUP_REMOVED lines=16> */
.L_x_8186:


//--------------------- .text._ZN2at6native55_GLOBAL__N__de093ff9_22_ForeachBinaryOpList_cu_a911ec4325multi_tensor_apply_kernelINS1_18TensorListMetadataILi2EEENS1_24BinaryOpListAlphaFunctorIdLi2ELi2ELi0EEEJSt5minusIdEdEEEvT_T0_DpT1_ --------------------------
	.section	.text._ZN2at6native55_GLOBAL__N__de093ff9_22_ForeachBinaryOpList_cu_a911ec4325multi_tensor_apply_kernelINS1_18TensorListMetadataILi2EEENS1_24BinaryOpListAlphaFunctorIdLi2ELi2ELi0EEEJSt5minusIdEdEEEvT_T0_DpT1_,"ax",@progbits
	.align	128
.text._ZN2at6native55_GLOBAL__N__de093ff9_22_ForeachBinaryOpList_cu_a911ec4325multi_tensor_apply_kernelINS1_18TensorListMetadataILi2EEENS1_24BinaryOpListAlphaFunctorIdLi2ELi2ELi0EEEJSt5minusIdEdEEEvT_T0_DpT1_:
        .type           _ZN2at6native55_GLOBAL__N__de093ff9_22_ForeachBinaryOpList_cu_a911ec4325multi_tensor_apply_kernelINS1_18TensorListMetadataILi2EEENS1_24BinaryOpListAlphaFunctorIdLi2ELi2ELi0EEEJSt5minusIdEdEEEvT_T0_DpT1_,@function
        .size           _ZN2at6native55_GLOBAL__N__de093ff9_22_ForeachBinaryOpList_cu_a911ec4325multi_tensor_apply_kernelINS1_18TensorListMetadataILi2EEENS1_24BinaryOpListAlphaFunctorIdLi2ELi2ELi0EEEJSt5minusIdEdEEEvT_T0_DpT1_,(.L_x_8187 - _ZN2at6native55_GLOBAL__N__de093ff9_22_ForeachBinaryOpList_cu_a911ec4325multi_tensor_apply_kernelINS1_18TensorListMetadataILi2EEENS1_24BinaryOpListAlphaFunctorIdLi2ELi2ELi0EEEJSt5minusIdEdEEEvT_T0_DpT1_)
        .other          _ZN2at6native55_GLOBAL__N__de093ff9_22_ForeachBinaryOpList_cu_a911ec4325multi_tensor_apply_kernelINS1_18TensorListMetadataILi2EEENS1_24BinaryOpListAlphaFunctorIdLi2ELi2ELi0EEEJSt5minusIdEdEEEvT_T0_DpT1_,@"STO_CUDA_ENTRY STV_DEFAULT"
_ZN2at6native55_GLOBAL__N__de093ff9_22_ForeachBinaryOpList_cu_a911ec4325multi_tensor_apply_kernelINS1_18TensorListMetadataILi2EEENS1_24BinaryOpListAlphaFunctorIdLi2ELi2ELi0EEEJSt5minusIdEdEEEvT_T0_DpT1_:
        /* <DEDUP_REMOVED lines=30> */
.L_x_7668:
        /* <DEDUP_REMOVED lines=25> */
[----:B------:R-:W-:Y:S02]  /*0370*/  @P0 LEA R6, P4, R21, UR6, 0x3 ;  /* 0x0000000615060c11 */ /* 0x000fe4000f8818ff */
[----:B------:R-:W-:Y:S02]  /*0380*/  CS2R R22, SRZ ;  /* 0x0000000000167805 */ /* 0x000fe4000001ff00 */
[----:B------:R-:W-:Y:S01]  /*0390*/  ISETP.LT.AND.EX P2, PT, R3, UR10, !P2, P3 ;  /* 0x0000000a03007c0c */ /* 0x000fe2000d741330 */
[--C-:B------:R-:W-:Y:S01]  /*03a0*/  IMAD.X R27, RZ, RZ, R4.reuse, P5 ;  /* 0x000000ffff1b7224 */ /* 0x100fe200028e0604 */
[----:B------:R-:W-:Y:S01]  /*03b0*/  @P0 LEA.HI.X R7, R21, UR7, R4, 0x3, P4 ;  /* 0x0000000715070c11 */ /* 0x000fe2000a0f1c04 */
[----:B------:R0:W2:Y:S01]  /*03c0*/  @P0 LDG.E.64 R24, desc[UR12][R10.64] ;  /* 0x0000000c0a180981 */ /* 0x0000a2000c1e1b00 */
[----:B------:R-:W-:-:S02]  /*03d0*/  ISETP.GE.U32.AND P4, PT, R20, 0x10000, PT ;  /* 0x000100001400780c */ /* 0x000fc40003f86070 */
[----:B------:R-:W-:Y:S02]  /*03e0*/  @P1 LEA R8, P5, R5, UR6, 0x3 ;  /* 0x0000000605081c11 */ /* 0x000fe4000f8a18ff */
[----:B------:R-:W-:Y:S02]  /*03f0*/  CS2R R18, SRZ ;  /* 0x0000000000127805 */ /* 0x000fe4000001ff00 */
[----:B------:R-:W-:Y:S01]  /*0400*/  ISETP.LT.U32.AND P3, PT, R20, UR14, PT ;  /* 0x0000000e14007c0c */ /* 0x000fe2000bf61070 */
[----:B------:R1:W2:Y:S01]  /*0410*/  @P0 LDG.E.64 R16, desc[UR12][R6.64] ;  /* 0x0000000c06100981 */ /* 0x0002a2000c1e1b00 */
[----:B------:R-:W-:Y:S02]  /*0420*/  ISETP.GE.U32.AND.EX P4, PT, R27, RZ, PT, P4 ;  /* 0x000000ff1b00720c */ /* 0x000fe40003f86140 */
[C---:B------:R-:W-:Y:S02]  /*0430*/  @P1 LEA.HI.X R9, R5.reuse, UR7, R2, 0x3, P5 ;  /* 0x0000000705091c11 */ /* 0x040fe4000a8f1c02 */
[----:B------:R-:W-:-:S02]  /*0440*/  @P1 LEA R12, P5, R5, UR8, 0x3 ;  /* 0x00000008050c1c11 */ /* 0x000fc4000f8a18ff */
[----:B------:R-:W-:Y:S01]  /*0450*/  ISETP.LT.AND.EX P3, PT, R27, UR10, !P4, P3 ;  /* 0x0000000a1b007c0c */ /* 0x000fe2000e761330 */
[----:B------:R-:W3:Y:S01]  /*0460*/  @P1 LDG.E.64 R18, desc[UR12][R8.64] ;  /* 0x0000000c08121981 */ /* 0x000ee2000c1e1b00 */
[----:B------:R-:W-:Y:S02]  /*0470*/  @P1 LEA.HI.X R13, R5, UR9, R2, 0x3, P5 ;  /* 0x00000009050d1c11 */ /* 0x000fe4000a8f1c02 */
[----:B------:R-:W-:-:S03]  /*0480*/  @P2 LEA R14, P4, R26, UR6, 0x3 ;  /* 0x000000061a0e2c11 */ /* 0x000fc6000f8818ff */
[----:B------:R4:W3:Y:S01]  /*0490*/  @P1 LDG.E.64 R22, desc[UR12][R12.64] ;  /* 0x0000000c0c161981 */ /* 0x0008e2000c1e1b00 */
[C-C-:B------:R-:W-:Y:S02]  /*04a0*/  @P2 LEA.HI.X R15, R26.reuse, UR7, R3.reuse, 0x3, P4 ;  /* 0x000000071a0f2c11 */ /* 0x140fe4000a0f1c03 */
[----:B0-----:R-:W-:Y:S02]  /*04b0*/  @P2 LEA R10, P4, R26, UR8, 0x3 ;  /* 0x000000081a0a2c11 */ /* 0x001fe4000f8818ff */
[----:B-1----:R-:W-:Y:S01]  /*04c0*/  CS2R R6, SRZ ;  /* 0x0000000000067805 */ /* 0x002fe2000001ff00 */
[----:B----4-:R-:W-:Y:S01]  /*04d0*/  IMAD.SHL.U32 R12, R20, 0x8, RZ ;  /* 0x00000008140c7824 */ /* 0x010fe200078e00ff */
[----:B------:R-:W-:Y:S02]  /*04e0*/  @P2 LEA.HI.X R11, R26, UR9, R3, 0x3, P4 ;  /* 0x000000091a0b2c11 */ /* 0x000fe4000a0f1c03 */
[----:B------:R-:W-:Y:S02]  /*04f0*/  CS2R R8, SRZ ;  /* 0x0000000000087805 */ /* 0x000fe4000001ff00 */
[----:B------:R-:W-:Y:S01]  /*0500*/  SHF.L.U64.HI R20, R20, 0x3, R27 ;  /* 0x0000000314147819 */ /* 0x000fe2000001021b */
[----:B------:R0:W4:Y:S01]  /*0510*/  @P2 LDG.E.64 R6, desc[UR12][R14.64] ;  /* 0x0000000c0e062981 */ /* 0x000122000c1e1b00 */
[----:B------:R-:W-:-:S03]  /*0520*/  @P3 IADD3 R28, P4, R12, UR8, RZ ;  /* 0x000000080c1c3c10 */ /* 0x000fc6000ff9e0ff */
[----:B------:R1:W4:Y:S01]  /*0530*/  @P2 LDG.E.64 R8, desc[UR12][R10.64] ;  /* 0x0000000c0a082981 */ /* 0x000322000c1e1b00 */
[----:B------:R-:W-:Y:S02]  /*0540*/  @P3 IADD3.X R29, R20, UR9, RZ, P4, !PT ;  /* 0x00000009141d3c10 */ /* 0x000fe4000a7fe4ff */
[----:B------:R-:W-:Y:S02]  /*0550*/  IADD3 R12, P4, R12, UR6, RZ ;  /* 0x000000060c0c7c10 */ /* 0x000fe4000ff9e0ff */
[----:B0-----:R-:W-:Y:S02]  /*0560*/  CS2R R14, SRZ ;  /* 0x00000000000e7805 */ /* 0x001fe4000001ff00 */
[----:B------:R-:W-:Y:S02]  /*0570*/  IADD3.X R13, R20, UR7, RZ, P4, !PT ;  /* 0x00000007140d7c10 */ /* 0x000fe4000a7fe4ff */
[----:B-1----:R-:W-:-:S03]  /*0580*/  CS2R R10, SRZ ;  /* 0x00000000000a7805 */ /* 0x002fc6000001ff00 */
[----:B------:R-:W5:Y:S04]  /*0590*/  @P3 LDG.E.64 R14, desc[UR12][R12.64] ;  /* 0x0000000c0c0e3981 */ /* 0x000f68000c1e1b00 */
[----:B------:R-:W5:Y:S01]  /*05a0*/  @P3 LDG.E.64 R10, desc[UR12][R28.64] ;  /* 0x0000000c1c0a3981 */ /* 0x000f62000c1e1b00 */
[----:B------:R-:W-:Y:S01]  /*05b0*/  @P0 LEA R20, P4, R21, UR6, 0x3 ;  /* 0x0000000615140c11 */ /* 0x000fe2000f8818ff */
[----:B------:R-:W-:-:S03]  /*05c0*/  UIMAD.WIDE.U32 UR4, UR11, 0x4, UR4 ;  /* 0x000000040b0478a5 */ /* 0x000fc6000f8e0004 */
[----:B------:R-:W-:Y:S01]  /*05d0*/  @P0 LEA.HI.X R21, R21, UR7, R4, 0x3, P4 ;  /* 0x0000000715150c11 */ /* 0x000fe2000a0f1c04 */
[----:B------:R-:W-:Y:S02]  /*05e0*/  UISETP.LT.U32.AND UP1, UPT, UR4, UR14, UPT ;  /* 0x0000000e0400728c */ /* 0x000fe4000bf21070 */
[----:B------:R-:W-:-:S04]  /*05f0*/  UISETP.GE.U32.AND UP0, UPT, UR4, 0x10000, UPT ;  /* 0x000100000400788c */ /* 0x000fc8000bf06070 */
[----:B------:R-:W-:Y:S01]  /*0600*/  UISETP.GE.U32.AND.EX UP0, UPT, UR5, URZ, UPT, UP0 ;  /* 0x0000003f0500728c */ /* 0x000fe2000bf06100 */
[----:B--2---:R-:W-:Y:S01]  /*0610*/  DFMA R16, -R24, UR16, R16 ;  /* 0x0000001018107c2b */ /* 0x004fe20008000110 */
[----:B------:R-:W-:-:S04]  /*0620*/  @P2 LEA R24, P6, R26, UR6, 0x3 ;  /* 0x000000061a182c11 */ /* 0x000fc8000f8c18ff */
[----:B------:R-:W-:Y:S01]  /*0630*/  @P2 LEA.HI.X R25, R26, UR7, R3, 0x3, P6 ;  /* 0x000000071a192c11 */ /* 0x000fe2000b0f1c03 */
[----:B---3--:R-:W-:Y:S01]  /*0640*/  DFMA R18, -R22, UR16, R18 ;  /* 0x0000001016127c2b */ /* 0x008fe20008000112 */
[----:B------:R-:W-:-:S04]  /*0650*/  @P1 LEA R22, P5, R5, UR6, 0x3 ;  /* 0x0000000605161c11 */ /* 0x000fc8000f8a18ff */
[----:B------:R-:W-:Y:S01]  /*0660*/  @P1 LEA.HI.X R23, R5, UR7, R2, 0x3, P5 ;  /* 0x0000000705171c11 */ /* 0x000fe2000a8f1c02 */
[----:B------:R1:W-:Y:S01]  /*0670*/  @P0 STG.E.64 desc[UR12][R20.64], R16 ;  /* 0x0000001014000986 */ /* 0x0003e2000c101b0c */
[----:B------:R-:W-:-:S03]  /*0680*/  IMAD.U32 R3, RZ, RZ, UR5 ;  /* 0x00000005ff037e24 */ /* 0x000fc6000f8e00ff */
[----:B------:R1:W-:Y:S01]  /*0690*/  @P1 STG.E.64 desc[UR12][R22.64], R18 ;  /* 0x0000001216001986 */ /* 0x0003e2000c101b0c */
[----:B----4-:R-:W-:Y:S01]  /*06a0*/  DFMA R6, -R8, UR16, R6 ;  /* 0x0000001008067c2b */ /* 0x010fe20008000106 */
[----:B------:R-:W-:-:S06]  /*06b0*/  PLOP3.LUT P0, PT, PT, PT, UP1, 0x80, 0x0 ;  /* 0x000000000000781c */ /* 0x000fcc0003f0f018 */
[----:B------:R1:W-:Y:S01]  /*06c0*/  @P2 STG.E.64 desc[UR12][R24.64], R6 ;  /* 0x0000000618002986 */ /* 0x0003e2000c101b0c */
[----:B-----5:R-:W-:Y:S01]  /*06d0*/  DFMA R10, -R10, UR16, R14 ;  /* 0x000000100a0a7c2b */ /* 0x020fe2000800010e */
[----:B------:R-:W-:-:S06]  /*06e0*/  ISETP.LT.AND.EX P0, PT, R3, UR10, PT, P0 ;  /* 0x0000000a03007c0c */ /* 0x000fcc000bf01300 */
[----:B------:R1:W-:Y:S01]  /*06f0*/  @P3 STG.E.64 desc[UR12][R12.64], R10 ;  /* 0x0000000a0c003986 */ /* 0x0003e2000c101b0c */
[----:B------:R-:W-:Y:S01]  /*0700*/  PLOP3.LUT P1, PT, PT, PT, UP0, 0x80, 0x0 ;  /* 0x000000000000781c */ /* 0x000fe20003f2f008 */
[----:B------:R-:W-:-:S12]  /*0710*/  IMAD.U32 R2, RZ, RZ, UR4 ;  /* 0x00000004ff027e24 */ /* 0x000fd8000f8e00ff */
[----:B-1----:R-:W-:Y:S05]  /*0720*/  @!P1 BRA P0, `(.L_x_7668) ;  /* 0xfffffff800ac9947 */ /* 0x002fea000003ffff */
[----:B------:R-:W-:Y:S05]  /*0730*/  EXIT ;  /* 0x000000000000794d */ /* 0x000fea0003800000 */
.L_x_7667:
        /* <DEDUP_REMOVED lines=9> */
.L_x_7669:
[C---:B------:R-:W-:Y:S01]  /*07d0*/  IMAD.SHL.U32 R22, R0.reuse, 0x20, RZ ;  /* 0x0000002000167824 */ /* 0x040fe200078e00ff */
[----:B0-----:R-:W-:-:S04]  /*07e0*/  SHF.L.U64.HI R4, R0, 0x5, R21 ;  /* 0x0000000500047819 */ /* 0x001fc80000010215 */
        /* <DEDUP_REMOVED lines=8> */
[----:B------:R-:W-:-:S04]  /*0870*/  IADD3 R0, P0, R0, UR4, RZ ;  /* 0x0000000400007c10 */ /* 0x000fc8000ff1e0ff */
[----:B------:R-:W-:Y:S01]  /*0880*/  ISETP.LT.U32.AND P1, PT, R0, 0x4000, PT ;  /* 0x000040000000780c */ /* 0x000fe20003f21070 */
[----:B------:R-:W-:-:S05]  /*0890*/  IMAD.X R21, RZ, RZ, R21, P0 ;  /* 0x000000ffff157224 */ /* 0x000fca00000e0615 */
[----:B------:R-:W-:Y:S01]  /*08a0*/  ISETP.LT.U32.AND.EX P1, PT, R21, RZ, PT, P1 ;  /* 0x000000ff1500720c */ /* 0x000fe20003f21110 */
[----:B--2---:R-:W-:Y:S02]  /*08b0*/  DFMA R6, -R10, UR16, R6 ;  /* 0x000000100a067c2b */ /* 0x004fe40008000106 */
[----:B------:R-:W-:Y:S01]  /*08c0*/  DFMA R4, -R8, UR16, R4 ;  /* 0x0000001008047c2b */ /* 0x000fe20008000104 */
[----:B------:R-:W-:Y:S01]  /*08d0*/  IMAD.SHL.U32 R8, R0, 0x4, RZ ;  /* 0x0000000400087824 */ /* 0x000fe200078e00ff */
[----:B---3--:R-:W-:-:S05]  /*08e0*/  DFMA R14, -R14, UR16, R18 ;  /* 0x000000100e0e7c2b */ /* 0x008fca0008000112 */
[----:B------:R0:W-:Y:S01]  /*08f0*/  STG.E.128 desc[UR12][R2.64], R4 ;  /* 0x0000000402007986 */ /* 0x0001e2000c101d0c */
[----:B------:R-:W-:Y:S01]  /*0900*/  DFMA R12, -R12, UR16, R16 ;  /* 0x000000100c0c7c2b */ /* 0x000fe20008000110 */
[----:B------:R-:W-:Y:S02]  /*0910*/  ISETP.GE.U32.AND P0, PT, R8, UR14, PT ;  /* 0x0000000e08007c0c */ /* 0x000fe4000bf06070 */
[----:B------:R-:W-:-:S04]  /*0920*/  SHF.L.U64.HI R8, R0, 0x2, R21 ;  /* 0x0000000200087819 */ /* 0x000fc80000010215 */
[----:B------:R0:W-:Y:S01]  /*0930*/  STG.E.128 desc[UR12][R2.64+0x10], R12 ;  /* 0x0000100c02007986 */ /* 0x0001e2000c101d0c */
[----:B------:R-:W-:-:S13]  /*0940*/  ISETP.GE.AND.EX P0, PT, R8, UR10, PT, P0 ;  /* 0x0000000a08007c0c */ /* 0x000fda000bf06300 */
[----:B------:R-:W-:Y:S05]  /*0950*/  @!P0 BRA P1, `(.L_x_7669) ;  /* 0xfffffffc009c8947 */ /* 0x000fea000083ffff */
[----:B------:R-:W-:Y:S05]  /*0960*/  EXIT ;  /* 0x000000000000794d */ /* 0x000fea0003800000 */
.L_x_7670:
        /* <DEDUP_REMOVED lines=9> */
.L_x_8187:


//--------------------- .text._ZN2at6native55_GLOBAL__N__de093ff9_22_ForeachBinaryOpList_cu_a911ec4325multi_tensor_apply_kernelINS1_18TensorListMetadataILi2EEENS1_24BinaryOpListAlphaFunctorIsLi2ELi2ELi0EEEJSt5minusIsEsEEEvT_T0_DpT1_ --------------------------
	.section	.text._ZN2at6native55_GLOBAL__N__de093ff9_22_ForeachBinaryOpList_cu_a911ec4325multi_tensor_apply_kernelINS1_18TensorListMetadataILi2EEENS1_24BinaryOpListAlphaFunctorIsLi2ELi2ELi0EEEJSt5minusIsEsEEEvT_T0_DpT1_,"ax",@progbits
	.align	128
.text._ZN2at6native55_GLOBAL__N__de093ff9_22_ForeachBinaryOpList_cu_a911ec4325multi_tensor_apply_kernelINS1_18TensorListMetadataILi2EEENS1_24BinaryOpListAlphaFunctorIsLi2ELi2ELi0EEEJSt5minusIsEsEEEvT_T0_DpT1_:
        .type           _ZN2at6native55_GLOBAL__N__de093ff9_22_ForeachBinaryOpList_cu_a911ec4325multi_tensor_apply_kernelINS1_18TensorListMetadataILi2EEENS1_24BinaryOpListAlphaFunctorIsLi2ELi2ELi0EEEJSt5minusIsEsEEEvT_T0_DpT1_,@function
        .size           _ZN2at6native55_GLOBAL__N__de093ff9_22_ForeachBinaryOpList_cu_a911ec4325multi_tensor_apply_kernelINS1_18TensorListMetadataILi2EEENS1_24BinaryOpListAlphaFunctorIsLi2ELi2ELi0EEEJSt5minusIsEsEEEvT_T0_DpT1_,(.L_x_8188 - _ZN2at6native55_GLOBAL__N__de093ff9_22_ForeachBinaryOpList_cu_a911ec4325multi_tensor_apply_kernelINS1_18TensorListMetadataILi2EEENS1_24BinaryOpListAlphaFunctorIsLi2ELi2ELi0EEEJSt5minusIsEsEEEvT_T0_DpT1_)
        .other          _ZN2at6native55_GLOBAL__N__de093ff9_22_ForeachBinaryOpList_cu_a911ec4325multi_tensor_apply_kernelINS1_18TensorListMetadataILi2EEENS1_24BinaryOpListAlphaFunctorIsLi2ELi2ELi0EEEJSt5minusIsEsEEEvT_T0_DpT1_,@"STO_CUDA_ENTRY STV_DEFAULT"
_ZN2at6native55_GLOBAL__N__de093ff9_22_ForeachBinaryOpList_cu_a911ec4325multi_tensor_apply_kernelINS1_18TensorListMetadataILi2EEENS1_24BinaryOpListAlphaFunctorIsLi2ELi2ELi0EEEJSt5minusIsEsEEEvT_T0_DpT1_:
        /* <DEDUP_REMOVED lines=28> */
.L_x_7672:
[----:B0-----:R-:W-:Y:S01]  /*01c0*/  IADD3 R20, P1, R0, R18, RZ ;  /* 0x0000001200147210 */ /* 0x001fe20007f3e0ff */
[----:B-1----:R-:W-:Y:S01]  /*01d0*/  IMAD R13, R14, 0x3, RZ ;  /* 0x000000030e0d7824 */ /* 0x002fe200078e02ff */
[----:B------:R-:W-:Y:S02]  /*01e0*/  PRMT R16, RZ, 0x7610, R16 ;  /* 0x00007610ff107816 */ /* 0x000fe40000000010 */
[----:B------:R-:W-:Y:S01]  /*01f0*/  ISETP.GE.U32.AND P0, PT, R20, 0x10000, PT ;  /* 0x000100001400780c */ /* 0x000fe20003f06070 */
[----:B------:R-:W-:Y:S01]  /*0200*/  IMAD.X R17, RZ, RZ, R19, P1 ;  /* 0x000000ffff117224 */ /* 0x000fe200008e0613 */
[CC--:B------:R-:W-:Y:S02]  /*0210*/  IADD3 R21, P1, R14.reuse, R20.reuse, RZ ;  /* 0x000000140e157210 */ /* 0x0c0fe40007f3e0ff */
[-C--:B------:R-:W-:Y:S02]  /*0220*/  LEA R22, P2, R14, R20.reuse, 0x1 ;  /* 0x000000140e167211 */ /* 0x080fe400078408ff */
[----:B------:R-:W-:Y:S01]  /*0230*/  ISETP.LT.U32.AND P3, PT, R20, UR13, PT ;  /* 0x0000000d14007c0c */ /* 0x000fe2000bf61070 */
[--C-:B------:R-:W-:Y:S01]  /*0240*/  IMAD.X R24, RZ, RZ, R17.reuse, P1 ;  /* 0x000000ffff187224 */ /* 0x100fe200008e0611 */
[----:B------:R-:W-:Y:S01]  /*0250*/  ISETP.GE.U32.AND.EX P0, PT, R17, RZ, PT, P0 ;  /* 0x000000ff1100720c */ /* 0x000fe20003f06100 */
[----:B------:R-:W-:Y:S01]  /*0260*/  IMAD.X R23, RZ, RZ, R17, P2 ;  /* 0x000000ffff177224 */ /* 0x000fe200010e0611 */
[----:B------:R-:W-:-:S02]  /*0270*/  IADD3 R13, P6, R13, R20, RZ ;  /* 0x000000140d0d7210 */ /* 0x000fc40007fde0ff */
[----:B------:R-:W-:Y:S02]  /*0280*/  ISETP.GE.U32.AND P5, PT, R21, 0x10000, PT ;  /* 0x000100001500780c */ /* 0x000fe40003fa6070 */
[----:B------:R-:W-:Y:S01]  /*0290*/  ISETP.LT.AND.EX P0, PT, R17, UR5, !P0, P3 ;  /* 0x0000000511007c0c */ /* 0x000fe2000c701330 */
[----:B------:R-:W-:Y:S01]  /*02a0*/  IMAD.X R2, RZ, RZ, R17, P6 ;  /* 0x000000ffff027224 */ /* 0x000fe200030e0611 */
        /* <DEDUP_REMOVED lines=11> */
[C---:B------:R-:W-:Y:S02]  /*0360*/  @P0 LEA R4, P6, R20.reuse, UR8, 0x1 ;  /* 0x0000000814040c11 */ /* 0x040fe4000f8c08ff */
[----:B------:R-:W-:Y:S02]  /*0370*/  @P4 LEA R6, P3, R21, UR8, 0x1 ;  /* 0x0000000815064c11 */ /* 0x000fe4000f8608ff */
[C---:B------:R-:W-:Y:S01]  /*0380*/  SHF.L.U64.HI R27, R13.reuse, 0x1, R2 ;  /* 0x000000010d1b7819 */ /* 0x040fe20000010202 */
[----:B------:R-:W-:Y:S01]  /*0390*/  IMAD.SHL.U32 R13, R13, 0x2, RZ ;  /* 0x000000020d0d7824 */ /* 0x000fe200078e00ff */
[----:B------:R-:W-:Y:S02]  /*03a0*/  @P0 LEA.HI.X R5, R20, UR9, R17, 0x1, P6 ;  /* 0x0000000914050c11 */ /* 0x000fe4000b0f0c11 */
[----:B------:R-:W-:-:S02]  /*03b0*/  PRMT R25, RZ, 0x7610, R25 ;  /* 0x00007610ff197816 */ /* 0x000fc40000000019 */
[----:B------:R-:W-:Y:S01]  /*03c0*/  @P4 LEA.HI.X R7, R21, UR9, R24, 0x1, P3 ;  /* 0x0000000915074c11 */ /* 0x000fe200098f0c18 */
[----:B------:R0:W2:Y:S01]  /*03d0*/  @P0 LDG.E.U16 R16, desc[UR10][R4.64] ;  /* 0x0000000a04100981 */ /* 0x0000a2000c1e1500 */
[C---:B------:R-:W-:Y:S02]  /*03e0*/  @P1 LEA R8, P5, R22.reuse, UR8, 0x1 ;  /* 0x0000000816081c11 */ /* 0x040fe4000f8a08ff */
[----:B------:R-:W-:Y:S01]  /*03f0*/  @P2 IADD3 R2, P3, R13, UR8, RZ ;  /* 0x000000080d022c10 */ /* 0x000fe2000ff7e0ff */
[----:B------:R1:W3:Y:S01]  /*0400*/  @P4 LDG.E.U16 R25, desc[UR10][R6.64] ;  /* 0x0000000a06194981 */ /* 0x0002e2000c1e1500 */
[----:B------:R-:W-:Y:S02]  /*0410*/  PRMT R15, RZ, 0x7610, R15 ;  /* 0x00007610ff0f7816 */ /* 0x000fe4000000000f */
[----:B------:R-:W-:Y:S02]  /*0420*/  @P1 LEA.HI.X R9, R22, UR9, R23, 0x1, P5 ;  /* 0x0000000916091c11 */ /* 0x000fe4000a8f0c17 */
[----:B------:R-:W-:-:S02]  /*0430*/  PRMT R26, RZ, 0x7610, R26 ;  /* 0x00007610ff1a7816 */ /* 0x000fc4000000001a */
[----:B------:R-:W-:Y:S01]  /*0440*/  @P2 IADD3.X R3, R27, UR9, RZ, P3, !PT ;  /* 0x000000091b032c10 */ /* 0x000fe20009ffe4ff */
[----:B------:R-:W4:Y:S01]  /*0450*/  @P1 LDG.E.U16 R15, desc[UR10][R8.64] ;  /* 0x0000000a080f1981 */ /* 0x000f22000c1e1500 */
[C---:B------:R-:W-:Y:S02]  /*0460*/  @P0 LEA R10, P3, R20.reuse, UR6, 0x1 ;  /* 0x00000006140a0c11 */ /* 0x040fe4000f8608ff */
[----:B------:R-:W-:Y:S01]  /*0470*/  PRMT R28, RZ, 0x7610, R28 ;  /* 0x00007610ff1c7816 */ /* 0x000fe2000000001c */
[----:B------:R-:W5:Y:S01]  /*0480*/  @P2 LDG.E.U16 R26, desc[UR10][R2.64] ;  /* 0x0000000a021a2981 */ /* 0x000f62000c1e1500 */
[----:B------:R-:W-:Y:S02]  /*0490*/  @P0 LEA.HI.X R11, R20, UR7, R17, 0x1, P3 ;  /* 0x00000007140b0c11 */ /* 0x000fe400098f0c11 */
[----:B0-----:R-:W-:-:S03]  /*04a0*/  @P4 LEA R4, P3, R21, UR6, 0x1 ;  /* 0x0000000615044c11 */ /* 0x001fc6000f8608ff */
[----:B------:R0:W5:Y:S01]  /*04b0*/  @P0 LDG.E.U16 R28, desc[UR10][R10.64] ;  /* 0x0000000a0a1c0981 */ /* 0x000162000c1e1500 */
[----:B------:R-:W-:Y:S02]  /*04c0*/  @P4 LEA.HI.X R5, R21, UR7, R24, 0x1, P3 ;  /* 0x0000000715054c11 */ /* 0x000fe400098f0c18 */
[----:B-1----:R-:W-:Y:S02]  /*04d0*/  IADD3 R6, P3, R13, UR6, RZ ;  /* 0x000000060d067c10 */ /* 0x002fe4000ff7e0ff */
[----:B------:R-:W-:Y:S02]  /*04e0*/  @P1 LEA R12, P5, R22, UR6, 0x1 ;  /* 0x00000006160c1c11 */ /* 0x000fe4000f8a08ff */
[----:B0-----:R-:W-:Y:S02]  /*04f0*/  PRMT R10, RZ, 0x7610, R10 ;  /* 0x00007610ff0a7816 */ /* 0x001fe4000000000a */
[----:B------:R-:W-:Y:S02]  /*0500*/  PRMT R29, RZ, 0x7610, R29 ;  /* 0x00007610ff1d7816 */ /* 0x000fe4000000001d */
[----:B------:R-:W-:-:S02]  /*0510*/  IADD3.X R7, R27, UR7, RZ, P3, !PT ;  /* 0x000000071b077c10 */ /* 0x000fc40009ffe4ff */
[----:B------:R-:W-:Y:S01]  /*0520*/  @P1 LEA.HI.X R13, R22, UR7, R23, 0x1, P5 ;  /* 0x00000007160d1c11 */ /* 0x000fe2000a8f0c17 */
[----:B------:R0:W5:Y:S01]  /*0530*/  @P4 LDG.E.U16 R10, desc[UR10][R4.64] ;  /* 0x0000000a040a4981 */ /* 0x000162000c1e1500 */
[----:B------:R-:W-:-:S03]  /*0540*/  PRMT R27, RZ, 0x7610, R27 ;  /* 0x00007610ff1b7816 */ /* 0x000fc6000000001b */
[----:B------:R4:W5:Y:S04]  /*0550*/  @P1 LDG.E.U16 R29, desc[UR10][R12.64] ;  /* 0x0000000a0c1d1981 */ /* 0x000968000c1e1500 */
[----:B------:R-:W5:Y:S01]  /*0560*/  @P2 LDG.E.U16 R27, desc[UR10][R6.64] ;  /* 0x0000000a061b2981 */ /* 0x000f62000c1e1500 */
[----:B------:R-:W-:Y:S02]  /*0570*/  ULDC.U16 UR4, c[0x0][0xe5a] ;  /* 0x0003968000047ab9 */ /* 0x000fe40000000400 */
[----:B------:R-:W-:Y:S01]  /*0580*/  UPRMT UR4, UR4, 0x9910, URZ ;  /* 0x0000991004047896 */ /* 0x000fe2000800003f */
[----:B------:R-:W-:-:S04]  /*0590*/  @P0 LEA R2, P3, R20, UR6, 0x1 ;  /* 0x0000000614020c11 */ /* 0x000fc8000f8608ff */
[----:B------:R-:W-:Y:S02]  /*05a0*/  @P0 LEA.HI.X R3, R20, UR7, R17, 0x1, P3 ;  /* 0x0000000714030c11 */ /* 0x000fe400098f0c11 */
[----:B------:R-:W-:-:S04]  /*05b0*/  @P4 LEA R8, P3, R21, UR6, 0x1 ;  /* 0x0000000615084c11 */ /* 0x000fc8000f8608ff */
[----:B------:R-:W-:Y:S02]  /*05c0*/  @P4 LEA.HI.X R9, R21, UR7, R24, 0x1, P3 ;  /* 0x0000000715094c11 */ /* 0x000fe400098f0c18 */
[----:B0-----:R-:W-:Y:S01]  /*05d0*/  @P1 LEA R4, P3, R22, UR6, 0x1 ;  /* 0x0000000616041c11 */ /* 0x001fe2000f8608ff */
[----:B------:R-:W-:Y:S01]  /*05e0*/  IMAD.WIDE.U32 R18, R14, 0x4, R18 ;  /* 0x000000040e127825 */ /* 0x000fe200078e0012 */
[----:B--2---:R-:W-:Y:S02]  /*05f0*/  PRMT R5, R16, 0x9910, RZ ;  /* 0x0000991010057816 */ /* 0x004fe400000000ff */
[----:B---3--:R-:W-:-:S03]  /*0600*/  PRMT R11, R25, 0x9910, RZ ;  /* 0x00009910190b7816 */ /* 0x008fc600000000ff */
[----:B------:R-:W-:Y:S02]  /*0610*/  IMAD R5, R5, UR4, RZ ;  /* 0x0000000405057c24 */ /* 0x000fe4000f8e02ff */
[----:B------:R-:W-:Y:S01]  /*0620*/  IMAD R11, R11, UR4, RZ ;  /* 0x000000040b0b7c24 */ /* 0x000fe2000f8e02ff */
[----:B----4-:R-:W-:Y:S01]  /*0630*/  PRMT R12, R15, 0x9910, RZ ;  /* 0x000099100f0c7816 */ /* 0x010fe200000000ff */
[----:B------:R-:W-:Y:S01]  /*0640*/  IMAD.MOV R15, RZ, RZ, -R5 ;  /* 0x000000ffff0f7224 */ /* 0x000fe200078e0a05 */
[----:B-----5:R-:W-:Y:S01]  /*0650*/  PRMT R13, R26, 0x9910, RZ ;  /* 0x000099101a0d7816 */ /* 0x020fe200000000ff */
[----:B------:R-:W-:Y:S02]  /*0660*/  IMAD.MOV R16, RZ, RZ, -R11 ;  /* 0x000000ffff107224 */ /* 0x000fe400078e0a0b */
[----:B------:R-:W-:Y:S02]  /*0670*/  IMAD R12, R12, UR4, RZ ;  /* 0x000000040c0c7c24 */ /* 0x000fe4000f8e02ff */
[----:B------:R-:W-:Y:S01]  /*0680*/  IMAD R13, R13, UR4, RZ ;  /* 0x000000040d0d7c24 */ /* 0x000fe2000f8e02ff */
[----:B------:R-:W-:Y:S01]  /*0690*/  PRMT R11, R15, 0x7710, RZ ;  /* 0x000077100f0b7816 */ /* 0x000fe200000000ff */
[----:B------:R-:W-:Y:S01]  /*06a0*/  IMAD.MOV R12, RZ, RZ, -R12 ;  /* 0x000000ffff0c7224 */ /* 0x000fe200078e0a0c */
[----:B------:R-:W-:Y:S01]  /*06b0*/  PRMT R15, R16, 0x7710, RZ ;  /* 0x00007710100f7816 */ /* 0x000fe200000000ff */
[----:B------:R-:W-:-:S03]  /*06c0*/  IMAD.MOV R13, RZ, RZ, -R13 ;  /* 0x000000ffff0d7224 */ /* 0x000fc600078e0a0d */
[----:B------:R-:W-:Y:S01]  /*06d0*/  PRMT R12, R12, 0x7710, RZ ;  /* 0x000077100c0c7816 */ /* 0x000fe200000000ff */
[----:B------:R-:W-:Y:S01]  /*06e0*/  IMAD.IADD R11, R11, 0x1, R28 ;  /* 0x000000010b0b7824 */ /* 0x000fe200078e021c */
[----:B------:R-:W-:Y:S01]  /*06f0*/  @P1 LEA.HI.X R5, R22, UR7, R23, 0x1, P3 ;  /* 0x0000000716051c11 */ /* 0x000fe200098f0c17 */
[----:B------:R-:W-:Y:S01]  /*0700*/  IMAD.IADD R15, R15, 0x1, R10 ;  /* 0x000000010f0f7824 */ /* 0x000fe200078e020a */
[----:B------:R-:W-:Y:S01]  /*0710*/  PRMT R10, R13, 0x7710, RZ ;  /* 0x000077100d0a7816 */ /* 0x000fe200000000ff */
[----:B------:R-:W-:Y:S01]  /*0720*/  IMAD.IADD R29, R12, 0x1, R29 ;  /* 0x000000010c1d7824 */ /* 0x000fe200078e021d */
[----:B------:R2:W-:Y:S03]  /*0730*/  @P0 STG.E.U16 desc[UR10][R2.64], R11 ;  /* 0x0000000b02000986 */ /* 0x0005e6000c10150a */
[----:B------:R-:W-:Y:S01]  /*0740*/  IMAD.IADD R27, R10, 0x1, R27 ;  /* 0x000000010a1b7824 */ /* 0x000fe200078e021b */
        /* <DEDUP_REMOVED lines=9> */
.L_x_7671:
        /* <DEDUP_REMOVED lines=10> */
.L_x_7673:
[C---:B------:R-:W-:Y:S01]  /*0880*/  IMAD.SHL.U32 R2, R0.reuse, 0x8, RZ ;  /* 0x0000000800027824 */ /* 0x040fe200078e00ff */
[----:B------:R-:W-:-:S04]  /*0890*/  SHF.L.U64.HI R3, R0, 0x3, R7 ;  /* 0x0000000300037819 */ /* 0x000fc80000010207 */
[----:B------:R-:W-:-:S04]  /*08a0*/  IADD3 R8, P0, R2, UR8, RZ ;  /* 0x0000000802087c10 */ /* 0x000fc8000ff1e0ff */
[----:B------:R-:W-:Y:S02]  /*08b0*/  IADD3.X R9, R3, UR9, RZ, P0, !PT ;  /* 0x0000000903097c10 */ /* 0x000fe400087fe4ff */
[----:B------:R-:W-:-:S04]  /*08c0*/  IADD3 R2, P0, R2, UR6, RZ ;  /* 0x0000000602027c10 */ /* 0x000fc8000ff1e0ff */
[----:B------:R-:W2:Y:S01]  /*08d0*/  LDG.E.64 R8, desc[UR10][R8.64] ;  /* 0x0000000a08087981 */ /* 0x000ea2000c1e1b00 */
[----:B------:R-:W-:-:S05]  /*08e0*/  IADD3.X R3, R3, UR7, RZ, P0, !PT ;  /* 0x0000000703037c10 */ /* 0x000fca00087fe4ff */
[----:B------:R-:W3:Y:S01]  /*08f0*/  LDG.E.64 R4, desc[UR10][R2.64] ;  /* 0x0000000a02047981 */ /* 0x000ee2000c1e1b00 */
[----:B------:R-:W-:-:S04]  /*0900*/  IADD3 R0, P0, R0, UR12, RZ ;  /* 0x0000000c00007c10 */ /* 0x000fc8000ff1e0ff */
[----:B------:R-:W-:Y:S01]  /*0910*/  ISETP.LT.U32.AND P1, PT, R0, 0x4000, PT ;  /* 0x000040000000780c */ /* 0x000fe20003f21070 */
[----:B------:R-:W-:-:S05]  /*0920*/  IMAD.X R7, RZ, RZ, R7, P0 ;  /* 0x000000ffff077224 */ /* 0x000fca00000e0607 */
[----:B------:R-:W-:Y:S02]  /*0930*/  ISETP.LT.U32.AND.EX P1, PT, R7, RZ, PT, P1 ;  /* 0x000000ff0700720c */ /* 0x000fe40003f21110 */
[C---:B--2---:R-:W-:Y:S02]  /*0940*/  PRMT R10, R8.reuse, 0xbb32, RZ ;  /* 0x0000bb32080a7816 */ /* 0x044fe400000000ff */
[----:B------:R-:W-:Y:S02]  /*0950*/  PRMT R11, R8, 0x9910, RZ ;  /* 0x00009910080b7816 */ /* 0x000fe400000000ff */
[C---:B------:R-:W-:Y:S01]  /*0960*/  PRMT R12, R9.reuse, 0xbb32, RZ ;  /* 0x0000bb32090c7816 */ /* 0x040fe200000000ff */
[----:B------:R-:W-:Y:S01]  /*0970*/  IMAD R10, R10, UR4, RZ ;  /* 0x000000040a0a7c24 */ /* 0x000fe2000f8e02ff */
[----:B------:R-:W-:Y:S01]  /*0980*/  PRMT R13, R9, 0x9910, RZ ;  /* 0x00009910090d7816 */ /* 0x000fe200000000ff */
[----:B------:R-:W-:Y:S01]  /*0990*/  IMAD R9, R11, UR4, RZ ;  /* 0x000000040b097c24 */ /* 0x000fe2000f8e02ff */
[----:B---3--:R-:W-:Y:S01]  /*09a0*/  PRMT R6, R4, 0x7632, R6 ;  /* 0x0000763204067816 */ /* 0x008fe20000000006 */
[----:B------:R-:W-:Y:S01]  /*09b0*/  IMAD R12, R12, UR4, RZ ;  /* 0x000000040c0c7c24 */ /* 0x000fe2000f8e02ff */
[----:B------:R-:W-:Y:S01]  /*09c0*/  PRMT R8, R5, 0x7632, R8 ;  /* 0x0000763205087816 */ /* 0x000fe20000000008 */
[----:B------:R-:W-:-:S02]  /*09d0*/  IMAD R11, R13, UR4, RZ ;  /* 0x000000040d0b7c24 */ /* 0x000fc4000f8e02ff */
[----:B------:R-:W-:Y:S02]  /*09e0*/  IMAD.MOV R13, RZ, RZ, -R10 ;  /* 0x000000ffff0d7224 */ /* 0x000fe400078e0a0a */
[----:B------:R-:W-:Y:S02]  /*09f0*/  IMAD.MOV R14, RZ, RZ, -R9 ;  /* 0x000000ffff0e7224 */ /* 0x000fe400078e0a09 */
[----:B------:R-:W-:Y:S01]  /*0a00*/  IMAD.MOV R12, RZ, RZ, -R12 ;  /* 0x000000ffff0c7224 */ /* 0x000fe200078e0a0c */
[----:B------:R-:W-:Y:S01]  /*0a10*/  PRMT R9, R13, 0x7710, RZ ;  /* 0x000077100d097816 */ /* 0x000fe200000000ff */
[----:B------:R-:W-:Y:S01]  /*0a20*/  IMAD.MOV R10, RZ, RZ, -R11 ;  /* 0x000000ffff0a7224 */ /* 0x000fe200078e0a0b */
[----:B------:R-:W-:Y:S02]  /*0a30*/  PRMT R13, R14, 0x7710, RZ ;  /* 0x000077100e0d7816 */ /* 0x000fe400000000ff */
[----:B------:R-:W-:Y:S01]  /*0a40*/  PRMT R11, R12, 0x7710, RZ ;  /* 0x000077100c0b7816 */ /* 0x000fe200000000ff */
[----:B------:R-:W-:Y:S01]  /*0a50*/  IMAD.IADD R6, R6, 0x1, R9 ;  /* 0x0000000106067824 */ /* 0x000fe200078e0209 */
[----:B------:R-:W-:Y:S01]  /*0a60*/  PRMT R10, R10, 0x7710, RZ ;  /* 0x000077100a0a7816 */ /* 0x000fe200000000ff */
[----:B------:R-:W-:-:S02]  /*0a70*/  IMAD.IADD R9, R4, 0x1, R13 ;  /* 0x0000000104097824 */ /* 0x000fc400078e020d */
[----:B------:R-:W-:Y:S02]  /*0a80*/  IMAD.IADD R8, R8, 0x1, R11 ;  /* 0x0000000108087824 */ /* 0x000fe400078e020b */
[----:B------:R-:W-:Y:S01]  /*0a90*/  IMAD.IADD R5, R5, 0x1, R10 ;  /* 0x0000000105057824 */ /* 0x000fe200078e020a */
[----:B------:R-:W-:Y:S01]  /*0aa0*/  PRMT R4, R9, 0x5410, R6 ;  /* 0x0000541009047816 */ /* 0x000fe20000000006 */
[----:B------:R-:W-:-:S03]  /*0ab0*/  IMAD.SHL.U32 R6, R0, 0x4, RZ ;  /* 0x0000000400067824 */ /* 0x000fc600078e00ff */
[----:B------:R-:W-:Y:S02]  /*0ac0*/  PRMT R5, R5, 0x5410, R8 ;  /* 0x0000541005057816 */ /* 0x000fe40000000008 */
[----:B------:R-:W-:Y:S02]  /*0ad0*/  ISETP.GE.U32.AND P0, PT, R6, UR13, PT ;  /* 0x0000000d06007c0c */ /* 0x000fe4000bf06070 */
[----:B------:R-:W-:Y:S01]  /*0ae0*/  SHF.L.U64.HI R6, R0, 0x2, R7 ;  /* 0x0000000200067819 */ /* 0x000fe20000010207 */
[----:B------:R0:W-:Y:S03]  /*0af0*/  STG.E.64 desc[UR10][R2.64], R4 ;  /* 0x0000000402007986 */ /* 0x0001e6000c101b0a */
[----:B------:R-:W-:-:S13]  /*0b00*/  ISETP.GE.AND.EX P0, PT, R6, UR5, PT, P0 ;  /* 0x0000000506007c0c */ /* 0x000fda000bf06300 */
[----:B0-----:R-:W-:Y:S05]  /*0b10*/  @!P0 BRA P1, `(.L_x_7673) ;  /* 0xfffffffc00588947 */ /* 0x001fea000083ffff */
[----:B------:R-:W-:Y:S05]  /*0b20*/  EXIT ;  /* 0x000000000000794d */ /* 0x000fea0003800000 */
.L_x_7674:
        /* <DEDUP_REMOVED lines=13> */
.L_x_8188:


//--------------------- .text._ZN2at6native55_GLOBAL__N__de093ff9_22_ForeachBinaryOpList_cu_a911ec4325multi_tensor_apply_kernelINS1_18TensorListMetadataILi2EEENS1_24BinaryOpListAlphaFunctorIlLi2ELi2ELi0EEEJSt5minusIlElEEEvT_T0_DpT1_ --------------------------
	.section	.text._ZN2at6native55_GLOBAL__N__de093ff9_22_ForeachBinaryOpList_cu_a911ec4325multi_tensor_apply_kernelINS1_18TensorListMetadataILi2EEENS1_24BinaryOpListAlphaFunctorIlLi2ELi2ELi0EEEJSt5minusIlElEEEvT_T0_DpT1_,"ax",@progbits
	.align	128
.text._ZN2at6native55_GLOBAL__N__de093ff9_22_ForeachBinaryOpList_cu_a911ec4325multi_tensor_apply_kernelINS1_18TensorListMetadataILi2EEENS1_24BinaryOpListAlphaFunctorIlLi2ELi2ELi0EEEJSt5minusIlElEEEvT_T0_DpT1_:
        .type           _ZN2at6native55_GLOBAL__N__de093ff9_22_ForeachBinaryOpList_cu_a911ec4325multi_tensor_apply_kernelINS1_18TensorListMetadataILi2EEENS1_24BinaryOpListAlphaFunctorIlLi2ELi2ELi0EEEJSt5minusIlElEEEvT_T0_DpT1_,@function
        .size           _ZN2at6native55_GLOBAL__N__de093ff9_22_ForeachBinaryOpList_cu_a911ec4325multi_tensor_apply_kernelINS1_18TensorListMetadataILi2EEENS1_24BinaryOpListAlphaFunctorIlLi2ELi2ELi0EEEJSt5minusIlElEEEvT_T0_DpT1_,(.L_x_8189 - _ZN2at6native55_GLOBAL__N__de093ff9_22_ForeachBinaryOpList_cu_a911ec4325multi_tensor_apply_kernelINS1_18TensorListMetadataILi2EEENS1_24BinaryOpListAlphaFunctorIlLi2ELi2ELi0EEEJSt5minusIlElEEEvT_T0_DpT1_)
        .other          _ZN2at6native55_GLOBAL__N__de093ff9_22_ForeachBinaryOpList_cu_a911ec4325multi_tensor_apply_kernelINS1_18TensorListMetadataILi2EEENS1_24BinaryOpListAlphaFunctorIlLi2ELi2ELi0EEEJSt5minusIlElEEEvT_T0_DpT1_,@"STO_CUDA_ENTRY STV_DEFAULT"
_ZN2at6native55_GLOBAL__N__de093ff9_22_ForeachBinaryOpList_cu_a911ec4325multi_tensor_apply_kernelINS1_18TensorListMetadataILi2EEENS1_24BinaryOpListAlphaFunctorIlLi2ELi2ELi0EEEJSt5minusIlElEEEvT_T0_DpT1_:
        /* <DEDUP_REMOVED lines=29> */
.L_x_7676:
[----:B0-----:R-:W-:Y:S02]  /*01d0*/  IADD3 R7, P1, R0, R4, RZ ;  /* 0x0000000400077210 */ /* 0x001fe40007f3e0ff */
[----:B------:R-:W-:Y:S01]  /*01e0*/  CS2R R12, SRZ ;  /* 0x00000000000c7805 */ /* 0x000fe2000001ff00 */
[C---:B-1----:R-:W-:Y:S01]  /*01f0*/  IMAD R20, R2.reuse, 0x3, RZ ;  /* 0x0000000302147824 */ /* 0x042fe200078e02ff */
        /* <DEDUP_REMOVED lines=8> */
[----:B------:R-:W-:Y:S02]  /*0280*/  LEA R24, P5, R2, R7, 0x1 ;  /* 0x0000000702187211 */ /* 0x000fe400078a08ff */
[----:B------:R-:W-:Y:S02]  /*0290*/  ISETP.LT.U32.AND P1, PT, R22, UR12, PT ;  /* 0x0000000c16007c0c */ /* 0x000fe4000bf21070 */
[----:B------:R-:W-:Y:S01]  /*02a0*/  ISETP.GE.U32.AND.EX P4, PT, R21, RZ, PT, P4 ;  /* 0x000000ff1500720c */ /* 0x000fe20003f86140 */
[----:B------:R-:W-:Y:S01]  /*02b0*/  IMAD.X R3, RZ, RZ, R9, P5 ;  /* 0x000000ffff037224 */ /* 0x000fe200028e0609 */
[----:B------:R-:W-:-:S02]  /*02c0*/  ISETP.GE.U32.AND P3, PT, R24, 0x10000, PT ;  /* 0x000100001800780c */ /* 0x000fc40003f66070 */
[----:B------:R-:W-:Y:S02]  /*02d0*/  ISETP.LT.AND.EX P1, PT, R21, UR4, !P4, P1 ;  /* 0x0000000415007c0c */ /* 0x000fe4000e721310 */
[----:B------:R-:W-:Y:S02]  /*02e0*/  ISETP.LT.U32.AND P2, PT, R24, UR12, PT ;  /* 0x0000000c18007c0c */ /* 0x000fe4000bf41070 */
[----:B------:R-:W-:Y:S02]  /*02f0*/  @P0 LEA R28, P4, R7, UR8, 0x3 ;  /* 0x00000008071c0c11 */ /* 0x000fe4000f8818ff */
[----:B------:R-:W-:Y:S02]  /*0300*/  ISETP.GE.U32.AND.EX P3, PT, R3, RZ, PT, P3 ;  /* 0x000000ff0300720c */ /* 0x000fe40003f66130 */
[----:B------:R-:W-:Y:S02]  /*0310*/  @P0 LEA.HI.X R29, R7, UR9, R9, 0x3, P4 ;  /* 0x00000009071d0c11 */ /* 0x000fe4000a0f1c09 */
[----:B------:R-:W-:-:S02]  /*0320*/  ISETP.LT.AND.EX P2, PT, R3, UR4, !P3, P2 ;  /* 0x0000000403007c0c */ /* 0x000fc4000df41320 */
[C---:B------:R-:W-:Y:S01]  /*0330*/  @P0 LEA R6, P4, R7.reuse, UR6, 0x3 ;  /* 0x0000000607060c11 */ /* 0x040fe2000f8818ff */
[----:B------:R-:W2:Y:S01]  /*0340*/  @P0 LDG.E.64 R12, desc[UR10][R28.64] ;  /* 0x0000000a1c0c0981 */ /* 0x000ea2000c1e1b00 */
[----:B------:R-:W-:Y:S02]  /*0350*/  IADD3 R20, P3, R20, R7, RZ ;  /* 0x0000000714147210 */ /* 0x000fe40007f7e0ff */
[----:B------:R-:W-:Y:S02]  /*0360*/  CS2R R26, SRZ ;  /* 0x00000000001a7805 */ /* 0x000fe4000001ff00 */
[----:B------:R-:W-:Y:S02]  /*0370*/  @P0 LEA.HI.X R7, R7, UR7, R9, 0x3, P4 ;  /* 0x0000000707070c11 */ /* 0x000fe4000a0f1c09 */
[----:B------:R-:W-:Y:S02]  /*0380*/  CS2R R18, SRZ ;  /* 0x0000000000127805 */ /* 0x000fe4000001ff00 */
[----:B------:R-:W-:-:S02]  /*0390*/  @P1 LEA R16, P4, R22, UR8, 0x3 ;  /* 0x0000000816101c11 */ /* 0x000fc4000f8818ff */
[----:B------:R-:W-:Y:S01]  /*03a0*/  CS2R R10, SRZ ;  /* 0x00000000000a7805 */ /* 0x000fe2000001ff00 */
[----:B------:R0:W3:Y:S01]  /*03b0*/  @P0 LDG.E.64 R26, desc[UR10][R6.64] ;  /* 0x0000000a061a0981 */ /* 0x0000e2000c1e1b00 */
[----:B------:R-:W-:Y:S02]  /*03c0*/  @P1 LEA.HI.X R17, R22, UR9, R21, 0x3, P4 ;  /* 0x0000000916111c11 */ /* 0x000fe4000a0f1c15 */
[----:B------:R-:W-:-:S03]  /*03d0*/  @P2 LEA R14, P5, R24, UR8, 0x3 ;  /* 0x00000008180e2c11 */ /* 0x000fc6000f8a18ff */
[----:B------:R1:W4:Y:S01]  /*03e0*/  @P1 LDG.E.64 R18, desc[UR10][R16.64] ;  /* 0x0000000a10121981 */ /* 0x000322000c1e1b00 */
[----:B------:R-:W-:Y:S02]  /*03f0*/  @P2 LEA.HI.X R15, R24, UR9, R3, 0x3, P5 ;  /* 0x00000009180f2c11 */ /* 0x000fe4000a8f1c03 */
[----:B------:R-:W-:Y:S01]  /*0400*/  @P1 LEA R8, P5, R22, UR6, 0x3 ;  /* 0x0000000616081c11 */ /* 0x000fe2000f8a18ff */
[----:B------:R-:W-:Y:S01]  /*0410*/  IMAD.X R25, RZ, RZ, R9, P3 ;  /* 0x000000ffff197224 */ /* 0x000fe200018e0609 */
[----:B------:R-:W-:Y:S01]  /*0420*/  ISETP.GE.U32.AND P4, PT, R20, 0x10000, PT ;  /* 0x000100001400780c */ /* 0x000fe20003f86070 */
[----:B------:R5:W4:Y:S01]  /*0430*/  @P2 LDG.E.64 R10, desc[UR10][R14.64] ;  /* 0x0000000a0e0a2981 */ /* 0x000b22000c1e1b00 */
[----:B------:R-:W-:Y:S02]  /*0440*/  @P1 LEA.HI.X R9, R22, UR7, R21, 0x3, P5 ;  /* 0x0000000716091c11 */ /* 0x000fe4000a8f1c15 */
[----:B------:R-:W-:Y:S02]  /*0450*/  CS2R R22, SRZ ;  /* 0x0000000000167805 */ /* 0x000fe4000001ff00 */
[----:B------:R-:W-:-:S02]  /*0460*/  ISETP.LT.U32.AND P3, PT, R20, UR12, PT ;  /* 0x0000000c14007c0c */ /* 0x000fc4000bf61070 */
[C---:B------:R-:W-:Y:S02]  /*0470*/  ISETP.GE.U32.AND.EX P4, PT, R25.reuse, RZ, PT, P4 ;  /* 0x000000ff1900720c */ /* 0x040fe40003f86140 */
[C---:B0-----:R-:W-:Y:S01]  /*0480*/  @P2 LEA R6, P5, R24.reuse, UR6, 0x3 ;  /* 0x0000000618062c11 */ /* 0x041fe2000f8a18ff */
[----:B------:R-:W4:Y:S01]  /*0490*/  @P1 LDG.E.64 R22, desc[UR10][R8.64] ;  /* 0x0000000a08161981 */ /* 0x000f22000c1e1b00 */
[----:B------:R-:W-:Y:S02]  /*04a0*/  ISETP.LT.AND.EX P3, PT, R25, UR4, !P4, P3 ;  /* 0x0000000419007c0c */ /* 0x000fe4000e761330 */
[----:B-1----:R-:W-:Y:S02]  /*04b0*/  CS2R R16, SRZ ;  /* 0x0000000000107805 */ /* 0x002fe4000001ff00 */
[----:B------:R-:W-:-:S05]  /*04c0*/  @P2 LEA.HI.X R7, R24, UR7, R3, 0x3, P5 ;  /* 0x0000000718072c11 */ /* 0x000fca000a8f1c03 */
[----:B------:R0:W4:Y:S01]  /*04d0*/  @P2 LDG.E.64 R16, desc[UR10][R6.64] ;  /* 0x0000000a06102981 */ /* 0x000122000c1e1b00 */
[----:B-----5:R-:W-:Y:S01]  /*04e0*/  CS2R R14, SRZ ;  /* 0x00000000000e7805 */ /* 0x020fe2000001ff00 */
[C---:B0-----:R-:W-:Y:S01]  /*04f0*/  IMAD.SHL.U32 R6, R20.reuse, 0x8, RZ ;  /* 0x0000000814067824 */ /* 0x041fe200078e00ff */
[----:B------:R-:W-:-:S04]  /*0500*/  SHF.L.U64.HI R20, R20, 0x3, R25 ;  /* 0x0000000314147819 */ /* 0x000fc80000010219 */
[----:B------:R-:W-:-:S04]  /*0510*/  @P3 IADD3 R28, P4, R6, UR8, RZ ;  /* 0x00000008061c3c10 */ /* 0x000fc8000ff9e0ff */
[----:B------:R-:W-:-:S05]  /*0520*/  @P3 IADD3.X R29, R20, UR9, RZ, P4, !PT ;  /* 0x00000009141d3c10 */ /* 0x000fca000a7fe4ff */
[----:B------:R0:W5:Y:S01]  /*0530*/  @P3 LDG.E.64 R14, desc[UR10][R28.64] ;  /* 0x0000000a1c0e3981 */ /* 0x000162000c1e1b00 */
[----:B------:R-:W-:Y:S02]  /*0540*/  IADD3 R6, P4, R6, UR6, RZ ;  /* 0x0000000606067c10 */ /* 0x000fe4000ff9e0ff */
[----:B------:R-:W-:Y:S02]  /*0550*/  CS2R R8, SRZ ;  /* 0x0000000000087805 */ /* 0x000fe4000001ff00 */
[----:B------:R-:W-:-:S05]  /*0560*/  IADD3.X R7, R20, UR7, RZ, P4, !PT ;  /* 0x0000000714077c10 */ /* 0x000fca000a7fe4ff */
[----:B------:R-:W5:Y:S01]  /*0570*/  @P3 LDG.E.64 R8, desc[UR10][R6.64] ;  /* 0x0000000a06083981 */ /* 0x000f62000c1e1b00 */
[----:B--2---:R-:W-:-:S05]  /*0580*/  IADD3 R20, P4, RZ, -R12, RZ ;  /* 0x8000000cff147210 */ /* 0x004fca0007f9e0ff */
[----:B------:R-:W-:-:S04]  /*0590*/  IMAD.X R25, RZ, RZ, ~R13, P4 ;  /* 0x000000ffff197224 */ /* 0x000fc800020e0e0d */
[----:B------:R-:W-:Y:S02]  /*05a0*/  IMAD R25, R25, UR14, RZ ;  /* 0x0000000e19197c24 */ /* 0x000fe4000f8e02ff */
[----:B---3--:R-:W-:Y:S02]  /*05b0*/  IMAD.MOV.U32 R13, RZ, RZ, R27 ;  /* 0x000000ffff0d7224 */ /* 0x008fe400078e001b */
[----:B------:R-:W-:Y:S01]  /*05c0*/  IMAD R27, R20, UR15, R25 ;  /* 0x0000000f141b7c24 */ /* 0x000fe2000f8e0219 */
[----:B----4-:R-:W-:Y:S01]  /*05d0*/  IADD3 R25, P4, RZ, -R18, RZ ;  /* 0x80000012ff197210 */ /* 0x010fe20007f9e0ff */
[----:B------:R-:W-:-:S04]  /*05e0*/  IMAD.MOV.U32 R12, RZ, RZ, R26 ;  /* 0x000000ffff0c7224 */ /* 0x000fc800078e001a */
[----:B------:R-:W-:-:S04]  /*05f0*/  IMAD.WIDE.U32 R12, R20, UR14, R12 ;  /* 0x0000000e140c7c25 */ /* 0x000fc8000f8e000c */
[----:B------:R-:W-:Y:S01]  /*0600*/  IMAD.X R20, RZ, RZ, ~R19, P4 ;  /* 0x000000ffff147224 */ /* 0x000fe200020e0e13 */
[----:B------:R-:W-:-:S05]  /*0610*/  IADD3 R19, P4, RZ, -R10, RZ ;  /* 0x8000000aff137210 */ /* 0x000fca0007f9e0ff */
[----:B------:R-:W-:Y:S02]  /*0620*/  IMAD.X R18, RZ, RZ, ~R11, P4 ;  /* 0x000000ffff127224 */ /* 0x000fe400020e0e0b */
[----:B------:R-:W-:Y:S02]  /*0630*/  IMAD.MOV.U32 R10, RZ, RZ, R22 ;  /* 0x000000ffff0a7224 */ /* 0x000fe400078e0016 */
[----:B------:R-:W-:Y:S01]  /*0640*/  IMAD.MOV.U32 R11, RZ, RZ, R23 ;  /* 0x000000ffff0b7224 */ /* 0x000fe200078e0017 */
[----:B------:R-:W-:Y:S01]  /*0650*/  IADD3 R23, P4, R0, R4, RZ ;  /* 0x0000000400177210 */ /* 0x000fe20007f9e0ff */
[----:B------:R-:W-:Y:S02]  /*0660*/  IMAD R20, R20, UR14, RZ ;  /* 0x0000000e14147c24 */ /* 0x000fe4000f8e02ff */
[----:B------:R-:W-:Y:S02]  /*0670*/  IMAD R18, R18, UR14, RZ ;  /* 0x0000000e12127c24 */ /* 0x000fe4000f8e02ff */
[----:B------:R-:W-:-:S04]  /*0680*/  IMAD.WIDE.U32 R10, R25, UR14, R10 ;  /* 0x0000000e190a7c25 */ /* 0x000fc8000f8e000a */
[----:B------:R-:W-:Y:S02]  /*0690*/  IMAD R25, R25, UR15, R20 ;  /* 0x0000000f19197c24 */ /* 0x000fe4000f8e0214 */
[----:B0-----:R-:W-:Y:S02]  /*06a0*/  IMAD R29, R19, UR15, R18 ;  /* 0x0000000f131d7c24 */ /* 0x001fe4000f8e0212 */
[----:B------:R-:W-:Y:S01]  /*06b0*/  IMAD.X R20, RZ, RZ, R5, P4 ;  /* 0x000000ffff147224 */ /* 0x000fe200020e0605 */
[----:B------:R-:W-:Y:S01]  /*06c0*/  @P0 LEA R18, P4, R23, UR6, 0x3 ;  /* 0x0000000617120c11 */ /* 0x000fe2000f8818ff */
[----:B------:R-:W-:Y:S02]  /*06d0*/  IMAD.IADD R22, R2, 0x1, R23 ;  /* 0x0000000102167824 */ /* 0x000fe400078e0217 */
[----:B------:R-:W-:Y:S01]  /*06e0*/  IMAD.WIDE.U32 R16, R19, UR14, R16 ;  /* 0x0000000e13107c25 */ /* 0x000fe2000f8e0010 */
[----:B------:R-:W-:Y:S02]  /*06f0*/  @P0 LEA.HI.X R19, R23, UR7, R20, 0x3, P4 ;  /* 0x0000000717130c11 */ /* 0x000fe4000a0f1c14 */
[----:B------:R-:W-:-:S04]  /*0700*/  @P1 LEA R20, P4, R22, UR6, 0x3 ;  /* 0x0000000616141c11 */ /* 0x000fc8000f8818ff */
[----:B------:R-:W-:Y:S02]  /*0710*/  @P1 LEA.HI.X R21, R22, UR7, R21, 0x3, P4 ;  /* 0x0000000716151c11 */ /* 0x000fe4000a0f1c15 */
[----:B------:R-:W-:-:S04]  /*0720*/  @P2 LEA R22, P4, R24, UR6, 0x3 ;  /* 0x0000000618162c11 */ /* 0x000fc8000f8818ff */
[----:B------:R-:W-:Y:S02]  /*0730*/  @P2 LEA.HI.X R23, R24, UR7, R3, 0x3, P4 ;  /* 0x0000000718172c11 */ /* 0x000fe4000a0f1c03 */
[----:B-----5:R-:W-:-:S05]  /*0740*/  IADD3 R14, P4, RZ, -R14, RZ ;  /* 0x8000000eff0e7210 */ /* 0x020fca0007f9e0ff */
[----:B------:R-:W-:-:S04]  /*0750*/  IMAD.X R3, RZ, RZ, ~R15, P4 ;  /* 0x000000ffff037224 */ /* 0x000fc800020e0e0f */
[----:B------:R-:W-:Y:S02]  /*0760*/  IMAD R3, R3, UR14, RZ ;  /* 0x0000000e03037c24 */ /* 0x000fe4000f8e02ff */
[----:B------:R-:W-:-:S04]  /*0770*/  IMAD.WIDE.U32 R8, R14, UR14, R8 ;  /* 0x0000000e0e087c25 */ /* 0x000fc8000f8e0008 */
[----:B------:R-:W-:Y:S02]  /*0780*/  IMAD R3, R14, UR15, R3 ;  /* 0x0000000f0e037c24 */ /* 0x000fe4000f8e0203 */
[----:B------:R-:W-:Y:S02]  /*0790*/  IMAD.IADD R13, R13, 0x1, R27 ;  /* 0x000000010d0d7824 */ /* 0x000fe400078e021b */
[----:B------:R-:W-:Y:S02]  /*07a0*/  IMAD.IADD R11, R11, 0x1, R25 ;  /* 0x000000010b0b7824 */ /* 0x000fe400078e0219 */
[----:B------:R-:W-:Y:S02]  /*07b0*/  IMAD.IADD R17, R17, 0x1, R29 ;  /* 0x0000000111117824 */ /* 0x000fe400078e021d */
[----:B------:R-:W-:Y:S01]  /*07c0*/  IMAD.IADD R9, R9, 0x1, R3 ;  /* 0x0000000109097824 */ /* 0x000fe200078e0203 */
[----:B------:R2:W-:Y:S01]  /*07d0*/  @P0 STG.E.64 desc[UR10][R18.64], R12 ;  /* 0x0000000c12000986 */ /* 0x0005e2000c101b0a */
[----:B------:R-:W-:-:S03]  /*07e0*/  IMAD.WIDE.U32 R4, R2, 0x4, R4 ;  /* 0x0000000402047825 */ /* 0x000fc600078e0004 */
[----:B------:R2:W-:Y:S01]  /*07f0*/  @P1 STG.E.64 desc[UR10][R20.64], R10 ;  /* 0x0000000a14001986 */ /* 0x0005e2000c101b0a */
[----:B------:R-:W-:-:S03]  /*0800*/  ISETP.GE.U32.AND P0, PT, R4, 0x10000, PT ;  /* 0x000100000400780c */ /* 0x000fc60003f06070 */
[----:B------:R2:W-:Y:S01]  /*0810*/  @P2 STG.E.64 desc[UR10][R22.64], R16 ;  /* 0x0000001016002986 */ /* 0x0005e2000c101b0a */
[----:B------:R-:W-:-:S03]  /*0820*/  ISETP.LT.U32.AND P1, PT, R4, UR12, PT ;  /* 0x0000000c04007c0c */ /* 0x000fc6000bf21070 */
[----:B------:R2:W-:Y:S01]  /*0830*/  @P3 STG.E.64 desc[UR10][R6.64], R8 ;  /* 0x0000000806003986 */ /* 0x0005e2000c101b0a */
[C---:B------:R-:W-:Y:S02]  /*0840*/  ISETP.GE.U32.AND.EX P0, PT, R5.reuse, RZ, PT, P0 ;  /* 0x000000ff0500720c */ /* 0x040fe40003f06100 */
[----:B------:R-:W-:-:S13]  /*0850*/  ISETP.LT.AND.EX P1, PT, R5, UR4, PT, P1 ;  /* 0x0000000405007c0c */ /* 0x000fda000bf21310 */
[----:B--2---:R-:W-:Y:S05]  /*0860*/  @!P0 BRA P1, `(.L_x_7676) ;  /* 0xfffffff800588947 */ /* 0x004fea000083ffff */
[----:B------:R-:W-:Y:S05]  /*0870*/  EXIT ;  /* 0x000000000000794d */ /* 0x000fea0003800000 */
.L_x_7675:
        /* <DEDUP_REMOVED lines=9> */
.L_x_7677:
        /* <DEDUP_REMOVED lines=14> */
[----:B------:R-:W-:Y:S01]  /*09f0*/  IMAD.X R4, RZ, RZ, ~R7, P0 ;  /* 0x000000ffff047224 */ /* 0x000fe200000e0e07 */
[----:B------:R-:W-:Y:S01]  /*0a00*/  IADD3 R7, P0, RZ, -R10, RZ ;  /* 0x8000000aff077210 */ /* 0x000fe20007f1e0ff */
[----:B------:R-:W-:Y:S02]  /*0a10*/  IMAD R6, R6, UR14, RZ ;  /* 0x0000000e06067c24 */ /* 0x000fe4000f8e02ff */
[----:B------:R-:W-:Y:S02]  /*0a20*/  IMAD R4, R4, UR14, RZ ;  /* 0x0000000e04047c24 */ /* 0x000fe4000f8e02ff */
[----:B------:R-:W-:Y:S01]  /*0a30*/  IMAD.X R10, RZ, RZ, ~R11, P0 ;  /* 0x000000ffff0a7224 */ /* 0x000fe200000e0e0b */
[----:B------:R-:W-:Y:S01]  /*0a40*/  IADD3 R21, P0, R21, UR5, RZ ;  /* 0x0000000515157c10 */ /* 0x000fe2000ff1e0ff */
[----:B------:R-:W-:-:S02]  /*0a50*/  IMAD.X R8, RZ, RZ, ~R9, P1 ;  /* 0x000000ffff087224 */ /* 0x000fc400008e0e09 */
[----:B------:R-:W-:Y:S01]  /*0a60*/  IMAD R9, R25, UR15, R6 ;  /* 0x0000000f19097c24 */ /* 0x000fe2000f8e0206 */
[----:B------:R-:W-:Y:S01]  /*0a70*/  ISETP.LT.U32.AND P1, PT, R21, 0x4000, PT ;  /* 0x000040001500780c */ /* 0x000fe20003f21070 */
[----:B----4-:R-:W-:-:S04]  /*0a80*/  IMAD.WIDE.U32 R12, R25, UR14, R12 ;  /* 0x0000000e190c7c25 */ /* 0x010fc8000f8e000c */
[C---:B------:R-:W-:Y:S02]  /*0a90*/  IMAD R11, R23.reuse, UR15, R4 ;  /* 0x0000000f170b7c24 */ /* 0x040fe4000f8e0204 */
[----:B------:R-:W-:Y:S02]  /*0aa0*/  IMAD R6, R10, UR14, RZ ;  /* 0x0000000e0a067c24 */ /* 0x000fe4000f8e02ff */
[----:B------:R-:W-:Y:S02]  /*0ab0*/  IMAD R4, R8, UR14, RZ ;  /* 0x0000000e08047c24 */ /* 0x000fe4000f8e02ff */
[----:B------:R-:W-:-:S04]  /*0ac0*/  IMAD.WIDE.U32 R14, R23, UR14, R14 ;  /* 0x0000000e170e7c25 */ /* 0x000fc8000f8e000e */
[----:B------:R-:W-:Y:S02]  /*0ad0*/  IMAD.IADD R9, R13, 0x1, R9 ;  /* 0x000000010d097824 */ /* 0x000fe400078e0209 */
[C---:B------:R-:W-:Y:S02]  /*0ae0*/  IMAD R23, R7.reuse, UR15, R6 ;  /* 0x0000000f07177c24 */ /* 0x040fe4000f8e0206 */
[----:B-----5:R-:W-:-:S04]  /*0af0*/  IMAD.WIDE.U32 R18, R7, UR14, R18 ;  /* 0x0000000e07127c25 */ /* 0x020fc8000f8e0012 */
[C---:B------:R-:W-:Y:S02]  /*0b00*/  IMAD R13, R5.reuse, UR15, R4 ;  /* 0x0000000f050d7c24 */ /* 0x040fe4000f8e0204 */
[----:B------:R-:W-:-:S04]  /*0b10*/  IMAD.WIDE.U32 R16, R5, UR14, R16 ;  /* 0x0000000e05107c25 */ /* 0x000fc8000f8e0010 */
[----:B------:R-:W-:Y:S02]  /*0b20*/  IMAD.IADD R7, R15, 0x1, R11 ;  /* 0x000000010f077824 */ /* 0x000fe400078e020b */
[----:B------:R-:W-:Y:S02]  /*0b30*/  IMAD.MOV.U32 R4, RZ, RZ, R12 ;  /* 0x000000ffff047224 */ /* 0x000fe400078e000c */
[----:B------:R-:W-:Y:S02]  /*0b40*/  IMAD.MOV.U32 R5, RZ, RZ, R9 ;  /* 0x000000ffff057224 */ /* 0x000fe400078e0009 */
[----:B------:R-:W-:Y:S02]  /*0b50*/  IMAD.IADD R19, R19, 0x1, R23 ;  /* 0x0000000113137824 */ /* 0x000fe400078e0217 */
[----:B------:R-:W-:Y:S02]  /*0b60*/  IMAD.IADD R17, R17, 0x1, R13 ;  /* 0x0000000111117824 */ /* 0x000fe400078e020d */
[----:B------:R-:W-:-:S02]  /*0b70*/  IMAD.MOV.U32 R6, RZ, RZ, R14 ;  /* 0x000000ffff067224 */ /* 0x000fc400078e000e */
[----:B------:R-:W-:Y:S01]  /*0b80*/  IMAD.SHL.U32 R8, R21, 0x4, RZ ;  /* 0x0000000415087824 */ /* 0x000fe200078e00ff */
[----:B------:R0:W-:Y:S01]  /*0b90*/  STG.E.128 desc[UR10][R2.64+0x10], R16 ;  /* 0x0000101002007986 */ /* 0x0001e2000c101d0a */
        /* <DEDUP_REMOVED lines=8> */
.L_x_7678:
        /* <DEDUP_REMOVED lines=14> */
.L_x_8189:


//--------------------- .text._ZN2at6native55_GLOBAL__N__de093ff9_22_ForeachBinaryOpList_cu_a911ec4325multi_tensor_apply_kernelINS1_18TensorListMetadataILi2EEENS1_24BinaryOpListAlphaFunctorIiLi2ELi2ELi0EEEJSt5minusIiEiEEEvT_T0_DpT1_ --------------------------
	.section	.text._ZN2at6native55_GLOBAL__N__de093ff9_22_ForeachBinaryOpList_cu_a911ec4325multi_tensor_apply_kernelINS1_18TensorListMetadataILi2EEENS1_24BinaryOpListAlphaFunctorIiLi2ELi2ELi0EEEJSt5minusIiEiEEEvT_T0_DpT1_,"ax",@progbits
	.align	128
.text._ZN2at6native55_GLOBAL__N__de093ff9_22_ForeachBinaryOpList_cu_a911ec4325multi_tensor_apply_kernelINS1_18TensorListMetadataILi2EEENS1_24BinaryOpListAlphaFunctorIiLi2ELi2ELi0EEEJSt5minusIiEiEEEvT_T0_DpT1_:
        .type           _ZN2at6native55_GLOBAL__N__de093ff9_22_ForeachBinaryOpList_cu_a911ec4325multi_tensor_apply_kernelINS1_18TensorListMetadataILi2EEENS1_24BinaryOpListAlphaFunctorIiLi2ELi2ELi0EEEJSt5minusIiEiEEEvT_T0_DpT1_,@function
        .size           _ZN2at6native55_GLOBAL__N__de093ff9_22_ForeachBinaryOpList_cu_a911ec4325multi_tensor_apply_kernelINS1_18TensorListMetadataILi2EEENS1_24BinaryOpListAlphaFunctorIiLi2ELi2ELi0EEEJSt5minusIiEiEEEvT_T0_DpT1_,(.L_x_8190 - _ZN2at6native55_GLOBAL__N__de093ff9_22_ForeachBinaryOpList_cu_a911ec4325multi_tensor_apply_kernelINS1_18TensorListMetadataILi2EEENS1_24BinaryOpListAlphaFunctorIiLi2ELi2ELi0EEEJSt5minusIiEiEEEvT_T0_DpT1_)
        .other          _ZN2at6native55_GLOBAL__N__de093ff9_22_ForeachBinaryOpList_cu_a911ec4325multi_tensor_apply_kernelINS1_18TensorListMetadataILi2EEENS1_24BinaryOpListAlphaFunctorIiLi2ELi2ELi0EEEJSt5minusIiEiEEEvT_T0_DpT1_,@"STO_CUDA_ENTRY STV_DEFAULT"
_ZN2at6native55_GLOBAL__N__de093ff9_22_ForeachBinaryOpList_cu_a911ec4325multi_tensor_apply_kernelINS1_18TensorListMetadataILi2EEENS1_24BinaryOpListAlphaFunctorIiLi2ELi2ELi0EEEJSt5minusIiEiEEEvT_T0_DpT1_:
        /* <DEDUP_REMOVED lines=26> */
.L_x_7680:
        /* <DEDUP_REMOVED lines=11> */
[----:B------:R-:W-:Y:S01]  /*0250*/  ISETP.GE.U32.AND P1, PT, R7, 0x10000, PT ;  /* 0x000100000700780c */ /* 0x000fe20003f26070 */
[----:B------:R-:W-:-:S06]  /*0260*/  IMAD.X R5, RZ, RZ, R25, P2 ;  /* 0x000000ffff057224 */ /* 0x000fcc00010e0619 */
[----:B------:R-:W-:Y:S02]  /*0270*/  @P0 LEA R18, P3, R17, R12, 0x2 ;  /* 0x0000000c11120211 */ /* 0x000fe400078610ff */
[----:B------:R-:W-:Y:S02]  /*0280*/  ISETP.LT.U32.AND P2, PT, R7, R0, PT ;  /* 0x000000000700720c */ /* 0x000fe40003f41070 */
[----:B------:R-:W-:Y:S02]  /*0290*/  ISETP.GE.U32.AND.EX P1, PT, R5, RZ, PT, P1 ;  /* 0x000000ff0500720c */ /* 0x000fe40003f26110 */
[C---:B------:R-:W-:Y:S02]  /*02a0*/  @P0 LEA R16, P5, R17.reuse, R14, 0x2 ;  /* 0x0000000e11100211 */ /* 0x040fe400078a10ff */
[----:B------:R-:W-:Y:S01]  /*02b0*/  IADD3 R29, P6, R10, R17, RZ ;  /* 0x000000110a1d7210 */ /* 0x000fe20007fde0ff */
[--C-:B------:R-:W-:Y:S01]  /*02c0*/  IMAD.X R11, RZ, RZ, R25.reuse, P4 ;  /* 0x000000ffff0b7224 */ /* 0x100fe200020e0619 */
[----:B------:R-:W-:-:S02]  /*02d0*/  @P0 LEA.HI.X R19, R17, R13, R25, 0x2, P3 ;  /* 0x0000000d11130211 */ /* 0x000fc400018f1419 */
[----:B------:R-:W-:Y:S02]  /*02e0*/  ISETP.LT.AND.EX P1, PT, R5, R2, !P1, P2 ;  /* 0x000000020500720c */ /* 0x000fe40004f21320 */
[--C-:B------:R-:W-:Y:S01]  /*02f0*/  @P0 LEA.HI.X R17, R17, R15, R25.reuse, 0x2, P5 ;  /* 0x0000000f11110211 */ /* 0x100fe200028f1419 */
[----:B------:R-:W-:Y:S01]  /*0300*/  IMAD.X R25, RZ, RZ, R25, P6 ;  /* 0x000000ffff197224 */ /* 0x000fe200030e0619 */
[----:B------:R-:W-:Y:S01]  /*0310*/  ISETP.GE.U32.AND P5, PT, R29, 0x10000, PT ;  /* 0x000100001d00780c */ /* 0x000fe20003fa6070 */
[----:B------:R-:W-:Y:S01]  /*0320*/  IMAD.MOV.U32 R6, RZ, RZ, RZ ;  /* 0x000000ffff067224 */ /* 0x000fe200078e00ff */
[----:B------:R-:W-:Y:S01]  /*0330*/  ISETP.GE.U32.AND P3, PT, R27, 0x10000, PT ;  /* 0x000100001b00780c */ /* 0x000fe20003f66070 */
[C---:B------:R-:W-:Y:S01]  /*0340*/  IMAD.SHL.U32 R24, R29.reuse, 0x4, RZ ;  /* 0x000000041d187824 */ /* 0x040fe200078e00ff */
[-C--:B------:R-:W-:Y:S01]  /*0350*/  ISETP.LT.U32.AND P4, PT, R29, R0.reuse, PT ;  /* 0x000000001d00720c */ /* 0x080fe20003f81070 */
[----:B------:R-:W-:Y:S01]  /*0360*/  IMAD.MOV.U32 R10, RZ, RZ, RZ ;  /* 0x000000ffff0a7224 */ /* 0x000fe200078e00ff */
[----:B------:R-:W-:Y:S01]  /*0370*/  ISETP.GE.U32.AND.EX P5, PT, R25, RZ, PT, P5 ;  /* 0x000000ff1900720c */ /* 0x000fe20003fa6150 */
[----:B------:R0:W2:Y:S01]  /*0380*/  @P0 LDG.E R6, desc[UR4][R16.64] ;  /* 0x0000000410060981 */ /* 0x0000a2000c1e1900 */
        /* <DEDUP_REMOVED lines=11> */
[----:B------:R4:W5:Y:S01]  /*0440*/  @P1 LDG.E R10, desc[UR4][R20.64] ;  /* 0x00000004140a1981 */ /* 0x000962000c1e1900 */
[----:B0-----:R-:W-:Y:S02]  /*0450*/  @P4 IADD3 R16, P5, R14, R24, RZ ;  /* 0x000000180e104210 */ /* 0x001fe40007fbe0ff */
[----:B-1----:R-:W-:Y:S01]  /*0460*/  @P2 LEA R18, P3, R27, R14, 0x2 ;  /* 0x0000000e1b122211 */ /* 0x002fe200078610ff */
[----:B------:R0:W5:Y:S01]  /*0470*/  @P1 LDG.E R7, desc[UR4][R22.64] ;  /* 0x0000000416071981 */ /* 0x000162000c1e1900 */
[----:B------:R-:W-:Y:S01]  /*0480*/  CS2R R28, SRZ ;  /* 0x00000000001c7805 */ /* 0x000fe2000001ff00 */
[----:B------:R-:W-:Y:S01]  /*0490*/  @P4 IMAD.X R17, R15, 0x1, R25, P5 ;  /* 0x000000010f114824 */ /* 0x000fe200028e0619 */
[----:B------:R-:W-:-:S02]  /*04a0*/  @P2 LEA.HI.X R19, R27, R15, R11, 0x2, P3 ;  /* 0x0000000f1b132211 */ /* 0x000fc400018f140b */
[----:B------:R-:W-:Y:S02]  /*04b0*/  IADD3 R24, P5, R12, R24, RZ ;  /* 0x000000180c187210 */ /* 0x000fe40007fbe0ff */
[C---:B----4-:R-:W-:Y:S01]  /*04c0*/  @P2 LEA R20, P3, R27.reuse, R12, 0x2 ;  /* 0x0000000c1b142211 */ /* 0x050fe200078610ff */
[----:B------:R1:W4:Y:S01]  /*04d0*/  @P2 LDG.E R29, desc[UR4][R18.64] ;  /* 0x00000004121d2981 */ /* 0x000322000c1e1900 */
[----:B0-----:R-:W-:Y:S02]  /*04e0*/  CS2R R22, SRZ ;  /* 0x0000000000167805 */ /* 0x001fe4000001ff00 */
[----:B------:R-:W-:Y:S01]  /*04f0*/  @P2 LEA.HI.X R21, R27, R13, R11, 0x2, P3 ;  /* 0x0000000d1b152211 */ /* 0x000fe200018f140b */
[----:B------:R-:W-:Y:S01]  /*0500*/  IMAD.X R25, R13, 0x1, R25, P5 ;  /* 0x000000010d197824 */ /* 0x000fe200028e0619 */
[----:B------:R0:W4:Y:S04]  /*0510*/  @P4 LDG.E R28, desc[UR4][R16.64] ;  /* 0x00000004101c4981 */ /* 0x000128000c1e1900 */
[----:B------:R-:W4:Y:S04]  /*0520*/  @P2 LDG.E R22, desc[UR4][R20.64] ;  /* 0x0000000414162981 */ /* 0x000f28000c1e1900 */
[----:B------:R-:W4:Y:S01]  /*0530*/  @P4 LDG.E R23, desc[UR4][R24.64] ;  /* 0x0000000418174981 */ /* 0x000f22000c1e1900 */
[----:B-1----:R-:W-:Y:S01]  /*0540*/  IADD3 R19, P3, R3, R8, RZ ;  /* 0x0000000803137210 */ /* 0x002fe20007f7e0ff */
[----:B--2---:R-:W-:-:S04]  /*0550*/  IMAD.MOV R6, RZ, RZ, -R6 ;  /* 0x000000ffff067224 */ /* 0x004fc800078e0a06 */
[----:B---3--:R-:W-:Y:S02]  /*0560*/  IMAD R26, R6, UR6, R26 ;  /* 0x00000006061a7c24 */ /* 0x008fe4000f8e021a */
[----:B-----5:R-:W-:Y:S02]  /*0570*/  IMAD.MOV R18, RZ, RZ, -R7 ;  /* 0x000000ffff127224 */ /* 0x020fe400078e0a07 */
[----:B------:R-:W-:Y:S02]  /*0580*/  IMAD.IADD R7, R4, 0x1, R19 ;  /* 0x0000000104077824 */ /* 0x000fe400078e0213 */
[----:B------:R-:W-:Y:S02]  /*0590*/  IMAD R18, R18, UR6, R10 ;  /* 0x0000000612127c24 */ /* 0x000fe4000f8e020a */
[----:B------:R-:W-:Y:S01]  /*05a0*/  IMAD.X R10, RZ, RZ, R9, P3 ;  /* 0x000000ffff0a7224 */ /* 0x000fe200018e0609 */
[-C--:B0-----:R-:W-:Y:S01]  /*05b0*/  @P0 LEA R16, P3, R19, R12.reuse, 0x2 ;  /* 0x0000000c13100211 */ /* 0x081fe200078610ff */
[----:B----4-:R-:W-:Y:S01]  /*05c0*/  IMAD.MOV R29, RZ, RZ, -R29 ;  /* 0x000000ffff1d7224 */ /* 0x010fe200078e0a1d */
[----:B------:R-:W-:-:S02]  /*05d0*/  @P1 LEA R6, P5, R7, R12, 0x2 ;  /* 0x0000000c07061211 */ /* 0x000fc400078a10ff */
[-C--:B------:R-:W-:Y:S02]  /*05e0*/  @P0 LEA.HI.X R17, R19, R13.reuse, R10, 0x2, P3 ;  /* 0x0000000d13110211 */ /* 0x080fe400018f140a */
[----:B------:R-:W-:Y:S01]  /*05f0*/  @P2 LEA R10, P3, R27, R12, 0x2 ;  /* 0x0000000c1b0a2211 */ /* 0x000fe200078610ff */
[----:B------:R-:W-:Y:S01]  /*0600*/  IMAD.MOV R28, RZ, RZ, -R28 ;  /* 0x000000ffff1c7224 */ /* 0x000fe200078e0a1c */
[-C--:B------:R-:W-:Y:S02]  /*0610*/  @P1 LEA.HI.X R7, R7, R13.reuse, R5, 0x2, P5 ;  /* 0x0000000d07071211 */ /* 0x080fe400028f1405 */
[----:B------:R-:W-:Y:S01]  /*0620*/  @P2 LEA.HI.X R11, R27, R13, R11, 0x2, P3 ;  /* 0x0000000d1b0b2211 */ /* 0x000fe200018f140b */
[----:B------:R-:W-:Y:S01]  /*0630*/  IMAD R29, R29, UR6, R22 ;  /* 0x000000061d1d7c24 */ /* 0x000fe2000f8e0216 */
[----:B------:R1:W-:Y:S01]  /*0640*/  @P0 STG.E desc[UR4][R16.64], R26 ;  /* 0x0000001a10000986 */ /* 0x0003e2000c101904 */
[----:B------:R-:W-:-:S04]  /*0650*/  IMAD.WIDE.U32 R8, R4, 0x4, R8 ;  /* 0x0000000404087825 */ /* 0x000fc800078e0008 */
[----:B------:R-:W-:Y:S01]  /*0660*/  IMAD R23, R28, UR6, R23 ;  /* 0x000000061c177c24 */ /* 0x000fe2000f8e0217 */
        /* <DEDUP_REMOVED lines=9> */
.L_x_7679:
        /* <DEDUP_REMOVED lines=9> */
.L_x_7681:
        /* <DEDUP_REMOVED lines=12> */
[----:B--2---:R-:W-:Y:S02]  /*0850*/  IMAD.MOV R20, RZ, RZ, -R7 ;  /* 0x000000ffff147224 */ /* 0x004fe400078e0a07 */
[----:B------:R-:W-:Y:S02]  /*0860*/  IMAD.MOV R7, RZ, RZ, -R6 ;  /* 0x000000ffff077224 */ /* 0x000fe400078e0a06 */
[----:B------:R-:W-:Y:S02]  /*0870*/  IMAD.MOV R6, RZ, RZ, -R5 ;  /* 0x000000ffff067224 */ /* 0x000fe400078e0a05 */
[----:B------:R-:W-:Y:S02]  /*0880*/  IMAD.MOV R19, RZ, RZ, -R4 ;  /* 0x000000ffff137224 */ /* 0x000fe400078e0a04 */
[----:B---3--:R-:W-:Y:S02]  /*0890*/  IMAD R11, R20, UR7, R11 ;  /* 0x00000007140b7c24 */ /* 0x008fe4000f8e020b */
[----:B------:R-:W-:-:S02]  /*08a0*/  IMAD R10, R7, UR7, R10 ;  /* 0x00000007070a7c24 */ /* 0x000fc4000f8e020a */
[----:B------:R-:W-:Y:S02]  /*08b0*/  IMAD R9, R6, UR7, R9 ;  /* 0x0000000706097c24 */ /* 0x000fe4000f8e0209 */
[----:B------:R-:W-:Y:S02]  /*08c0*/  IMAD R8, R19, UR7, R8 ;  /* 0x0000000713087c24 */ /* 0x000fe4000f8e0208 */
[----:B------:R-:W-:-:S03]  /*08d0*/  IMAD.SHL.U32 R5, R18, 0x4, RZ ;  /* 0x0000000412057824 */ /* 0x000fc600078e00ff */
[----:B------:R0:W-:Y:S02]  /*08e0*/  STG.E.128 desc[UR4][R16.64], R8 ;  /* 0x0000000810007986 */ /* 0x0001e4000c101d04 */
[----:B------:R-:W-:Y:S02]  /*08f0*/  ISETP.GE.U32.AND P0, PT, R5, R0, PT ;  /* 0x000000000500720c */ /* 0x000fe40003f06070 */
[----:B------:R-:W-:-:S04]  /*0900*/  SHF.L.U64.HI R5, R18, 0x2, R3 ;  /* 0x0000000212057819 */ /* 0x000fc80000010203 */
[----:B------:R-:W-:-:S13]  /*0910*/  ISETP.GE.AND.EX P0, PT, R5, R2, PT, P0 ;  /* 0x000000020500720c */ /* 0x000fda0003f06300 */
[----:B0-----:R-:W-:Y:S05]  /*0920*/  @!P0 BRA P1, `(.L_x_7681) ;  /* 0xfffffffc00988947 */ /* 0x001fea000083ffff */
[----:B------:R-:W-:Y:S05]  /*0930*/  EXIT ;  /* 0x000000000000794d */ /* 0x000fea0003800000 */
.L_x_7682:
        /* <DEDUP_REMOVED lines=12> */
.L_x_8190:


//--------------------- .text._ZN2at6native55_GLOBAL__N__de093ff9_22_ForeachBinaryOpList_cu_a911ec4325multi_tensor_apply_kernelINS1_18TensorListMetadataILi2EEENS1_24BinaryOpListAlphaFunctorIaLi2ELi2ELi0EEEJSt5minusIaEaEEEvT_T0_DpT1_ --------------------------
	.section	.text._ZN2at6native55_GLOBAL__N__de093ff9_22_ForeachBinaryOpList_cu_a911ec4325multi_tensor_apply_kernelINS1_18TensorListMetadataILi2EEENS1_24BinaryOpListAlphaFunctorIaLi2ELi2ELi0EEEJSt5minusIaEaEEEvT_T0_DpT1_,"ax",@progbits
	.align	128
.text._ZN2at6native55_GLOBAL__N__de093ff9_22_ForeachBinaryOpList_cu_a911ec4325multi_tensor_apply_kernelINS1_18TensorListMetadataILi2EEENS1_24BinaryOpListAlphaFunctorIaLi2ELi2ELi0EEEJSt5minusIaEaEEEvT_T0_DpT1_:
        .type           _ZN2at6native55_GLOBAL__N__de093ff9_22_ForeachBinaryOpList_cu_a911ec4325multi_tensor_apply_kernelINS1_18TensorListMetadataILi2EEENS1_24BinaryOpListAlphaFunctorIaLi2ELi2ELi0EEEJSt5minusIaEaEEEvT_T0_DpT1_,@function
        .size           _ZN2at6native55_GLOBAL__N__de093ff9_22_ForeachBinaryOpList_cu_a911ec4325multi_tensor_apply_kernelINS1_18TensorListMetadataILi2EEENS1_24BinaryOpListAlphaFunctorIaLi2ELi2ELi0EEEJSt5minusIaEaEEEvT_T0_DpT1_,(.L_x_8191 - _ZN2at6native55_GLOBAL__N__de093ff9_22_ForeachBinaryOpList_cu_a911ec4325multi_tensor_apply_kernelINS1_18TensorListMetadataILi2EEENS1_24BinaryOpListAlphaFunctorIaLi2ELi2ELi0EEEJSt5minusIaEaEEEvT_T0_DpT1_)
        .other          _ZN2at6native55_GLOBAL__N__de093ff9_22_ForeachBinaryOpList_cu_a911ec4325multi_tensor_apply_kernelINS1_18TensorListMetadataILi2EEENS1_24BinaryOpListAlphaFunctorIaLi2ELi2ELi0EEEJSt5minusIaEaEEEvT_T0_DpT1_,@"STO_CUDA_ENTRY STV_DEFAULT"
_ZN2at6native55_GLOBAL__N__de093ff9_22_ForeachBinaryOpList_cu_a911ec4325multi_tensor_apply_kernelINS1_18TensorListMetadataILi2EEENS1_24BinaryOpListAlphaFunctorIaLi2ELi2ELi0EEEJSt5minusIaEaEEEvT_T0_DpT1_:
        /* <DEDUP_REMOVED lines=29> */
.L_x_7684:
[----:B0-----:R-:W-:Y:S01]  /*01d0*/  IADD3 R15, P2, R0, R16, RZ ;  /* 0x00000010000f7210 */ /* 0x001fe20007f5e0ff */
[C---:B-1----:R-:W-:Y:S01]  /*01e0*/  IMAD R24, R12.reuse, 0x3, RZ ;  /* 0x000000030c187824 */ /* 0x042fe200078e02ff */
[----:B------:R-:W-:Y:S02]  /*01f0*/  PRMT R18, RZ, 0x7610, R18 ;  /* 0x00007610ff127816 */ /* 0x000fe40000000012 */
[CC--:B------:R-:W-:Y:S01]  /*0200*/  LEA R14, P4, R12.reuse, R15.reuse, 0x1 ;  /* 0x0000000f0c0e7211 */ /* 0x0c0fe200078808ff */
[----:B------:R-:W-:Y:S01]  /*0210*/  IMAD.X R20, RZ, RZ, R17, P2 ;  /* 0x000000ffff147224 */ /* 0x000fe200010e0611 */
[-C--:B------:R-:W-:Y:S02]  /*0220*/  IADD3 R13, P2, R12, R15.reuse, RZ ;  /* 0x0000000f0c0d7210 */ /* 0x080fe40007f5e0ff */
[C---:B------:R-:W-:Y:S01]  /*0230*/  ISETP.GE.U32.AND P1, PT, R15.reuse, 0x10000, PT ;  /* 0x000100000f00780c */ /* 0x040fe20003f26070 */
[--C-:B------:R-:W-:Y:S01]  /*0240*/  IMAD.X R22, RZ, RZ, R20.reuse, P4 ;  /* 0x000000ffff167224 */ /* 0x100fe200020e0614 */
[----:B------:R-:W-:Y:S01]  /*0250*/  ISETP.LT.U32.AND P0, PT, R15, UR12, PT ;  /* 0x0000000c0f007c0c */ /* 0x000fe2000bf01070 */
[----:B------:R-:W-:Y:S01]  /*0260*/  IMAD.X R21, RZ, RZ, R20, P2 ;  /* 0x000000ffff157224 */ /* 0x000fe200010e0614 */
[----:B------:R-:W-:-:S02]  /*0270*/  IADD3 R24, P6, R24, R15, RZ ;  /* 0x0000000f18187210 */ /* 0x000fc40007fde0ff */
[----:B------:R-:W-:Y:S02]  /*0280*/  ISETP.GE.U32.AND.EX P1, PT, R20, RZ, PT, P1 ;  /* 0x000000ff1400720c */ /* 0x000fe40003f26110 */
[C---:B------:R-:W-:Y:S01]  /*0290*/  ISETP.GE.U32.AND P3, PT, R13.reuse, 0x10000, PT ;  /* 0x000100000d00780c */ /* 0x040fe20003f66070 */
[----:B------:R-:W-:Y:S01]  /*02a0*/  IMAD.X R23, RZ, RZ, R20, P6 ;  /* 0x000000ffff177224 */ /* 0x000fe200030e0614 */
[----:B------:R-:W-:Y:S02]  /*02b0*/  ISETP.GE.U32.AND P5, PT, R14, 0x10000, PT ;  /* 0x000100000e00780c */ /* 0x000fe40003fa6070 */
[----:B------:R-:W-:Y:S02]  /*02c0*/  ISETP.LT.AND.EX P0, PT, R20, UR5, !P1, P0 ;  /* 0x0000000514007c0c */ /* 0x000fe4000cf01300 */
[----:B------:R-:W-:Y:S02]  /*02d0*/  ISETP.LT.U32.AND P1, PT, R13, UR12, PT ;  /* 0x0000000c0d007c0c */ /* 0x000fe4000bf21070 */
[----:B------:R-:W-:-:S02]  /*02e0*/  ISETP.LT.U32.AND P2, PT, R14, UR12, PT ;  /* 0x0000000c0e007c0c */ /* 0x000fc4000bf41070 */
[C---:B------:R-:W-:Y:S02]  /*02f0*/  ISETP.GE.U32.AND.EX P3, PT, R21.reuse, RZ, PT, P3 ;  /* 0x000000ff1500720c */ /* 0x040fe40003f66130 */
[----:B------:R-:W-:Y:S02]  /*0300*/  ISETP.GE.U32.AND.EX P5, PT, R22, RZ, PT, P5 ;  /* 0x000000ff1600720c */ /* 0x000fe40003fa6150 */
[----:B------:R-:W-:Y:S02]  /*0310*/  ISETP.GE.U32.AND P4, PT, R24, 0x10000, PT ;  /* 0x000100001800780c */ /* 0x000fe40003f86070 */
[----:B------:R-:W-:Y:S02]  /*0320*/  ISETP.LT.AND.EX P1, PT, R21, UR5, !P3, P1 ;  /* 0x0000000515007c0c */ /* 0x000fe4000df21310 */
[----:B------:R-:W-:Y:S02]  /*0330*/  ISETP.LT.AND.EX P2, PT, R22, UR5, !P5, P2 ;  /* 0x0000000516007c0c */ /* 0x000fe4000ef41320 */
[----:B------:R-:W-:-:S02]  /*0340*/  ISETP.LT.U32.AND P5, PT, R24, UR12, PT ;  /* 0x0000000c18007c0c */ /* 0x000fc4000bfa1070 */
[----:B------:R-:W-:Y:S02]  /*0350*/  ISETP.GE.U32.AND.EX P3, PT, R23, RZ, PT, P4 ;  /* 0x000000ff1700720c */ /* 0x000fe40003f66140 */
[----:B------:R-:W-:Y:S02]  /*0360*/  @P0 IADD3 R10, P4, R15, UR13, RZ ;  /* 0x0000000d0f0a0c10 */ /* 0x000fe4000ff9e0ff */
[----:B------:R-:W-:Y:S02]  /*0370*/  ISETP.LT.AND.EX P3, PT, R23, UR5, !P3, P5 ;  /* 0x0000000517007c0c */ /* 0x000fe4000df61350 */
[----:B------:R-:W-:Y:S02]  /*0380*/  @P0 IADD3.X R11, R20, UR8, RZ, P4, !PT ;  /* 0x00000008140b0c10 */ /* 0x000fe4000a7fe4ff */
[----:B------:R-:W-:Y:S02]  /*0390*/  @P1 IADD3 R2, P4, R13, UR13, RZ ;  /* 0x0000000d0d021c10 */ /* 0x000fe4000ff9e0ff */
[----:B------:R-:W-:Y:S01]  /*03a0*/  PRMT R25, RZ, 0x7610, R25 ;  /* 0x00007610ff197816 */ /* 0x000fe20000000019 */
[----:B------:R0:W2:Y:S01]  /*03b0*/  @P0 LDG.E.U8 R18, desc[UR10][R10.64] ;  /* 0x0000000a0a120981 */ /* 0x0000a2000c1e1100 */
[----:B------:R-:W-:-:S02]  /*03c0*/  @P1 IADD3.X R3, R21, UR8, RZ, P4, !PT ;  /* 0x0000000815031c10 */ /* 0x000fc4000a7fe4ff */
[----:B------:R-:W-:-:S03]  /*03d0*/  @P2 IADD3 R4, P5, R14, UR13, RZ ;  /* 0x0000000d0e042c10 */ /* 0x000fc6000ffbe0ff */
[----:B------:R-:W-:Y:S01]  /*03e0*/  @P3 IADD3 R6, P4, R24, UR13, RZ ;  /* 0x0000000d18063c10 */ /* 0x000fe2000ff9e0ff */
[----:B------:R1:W3:Y:S01]  /*03f0*/  @P1 LDG.E.U8 R25, desc[UR10][R2.64] ;  /* 0x0000000a02191981 */ /* 0x0002e2000c1e1100 */
[----:B------:R-:W-:Y:S02]  /*0400*/  PRMT R19, RZ, 0x7610, R19 ;  /* 0x00007610ff137816 */ /* 0x000fe40000000013 */
[----:B------:R-:W-:Y:S02]  /*0410*/  @P3 IADD3.X R7, R23, UR8, RZ, P4, !PT ;  /* 0x0000000817073c10 */ /* 0x000fe4000a7fe4ff */
[----:B------:R-:W-:Y:S02]  /*0420*/  @P2 IADD3.X R5, R22, UR8, RZ, P5, !PT ;  /* 0x0000000816052c10 */ /* 0x000fe4000affe4ff */
[----:B------:R-:W-:Y:S02]  /*0430*/  @P0 IADD3 R8, P4, R15, UR14, RZ ;  /* 0x0000000e0f080c10 */ /* 0x000fe4000ff9e0ff */
[----:B------:R-:W-:Y:S01]  /*0440*/  PRMT R27, RZ, 0x7610, R27 ;  /* 0x00007610ff1b7816 */ /* 0x000fe2000000001b */
[----:B------:R4:W5:Y:S01]  /*0450*/  @P2 LDG.E.U8 R19, desc[UR10][R4.64] ;  /* 0x0000000a04132981 */ /* 0x000962000c1e1100 */
[----:B------:R-:W-:-:S02]  /*0460*/  @P0 IADD3.X R9, R20, UR6, RZ, P4, !PT ;  /* 0x0000000614090c10 */ /* 0x000fc4000a7fe4ff */
[----:B0-----:R-:W-:Y:S02]  /*0470*/  @P1 IADD3 R10, P4, R13, UR14, RZ ;  /* 0x0000000e0d0a1c10 */ /* 0x001fe4000ff9e0ff */
[----:B------:R2:W5:Y:S02]  /*0480*/  @P3 LDG.E.U8 R27, desc[UR10][R6.64] ;  /* 0x0000000a061b3981 */ /* 0x000564000c1e1100 */
[----:B------:R-:W-:Y:S02]  /*0490*/  @P1 IADD3.X R11, R21, UR6, RZ, P4, !PT ;  /* 0x00000006150b1c10 */ /* 0x000fe4000a7fe4ff */
[----:B-1----:R-:W-:Y:S02]  /*04a0*/  @P2 IADD3 R2, P4, R14, UR14, RZ ;  /* 0x0000000e0e022c10 */ /* 0x002fe4000ff9e0ff */
[----:B------:R-:W-:Y:S02]  /*04b0*/  PRMT R26, RZ, 0x7610, R26 ;  /* 0x00007610ff1a7816 */ /* 0x000fe4000000001a */
[----:B------:R-:W-:-:S02]  /*04c0*/  PRMT R29, RZ, 0x7610, R29 ;  /* 0x00007610ff1d7816 */ /* 0x000fc4000000001d */
[----:B------:R-:W-:Y:S02]  /*04d0*/  @P2 IADD3.X R3, R22, UR6, RZ, P4, !PT ;  /* 0x0000000616032c10 */ /* 0x000fe4000a7fe4ff */
[----:B----4-:R-:W-:Y:S01]  /*04e0*/  IADD3 R4, P4, R24, UR14, RZ ;  /* 0x0000000e18047c10 */ /* 0x010fe2000ff9e0ff */
[----:B------:R-:W4:Y:S01]  /*04f0*/  @P1 LDG.E.U8 R26, desc[UR10][R10.64] ;  /* 0x0000000a0a1a1981 */ /* 0x000f22000c1e1100 */
[----:B------:R-:W-:Y:S02]  /*0500*/  PRMT R28, RZ, 0x7610, R28 ;  /* 0x00007610ff1c7816 */ /* 0x000fe4000000001c */
[----:B------:R-:W-:Y:S01]  /*0510*/  IADD3.X R5, R23, UR6, RZ, P4, !PT ;  /* 0x0000000617057c10 */ /* 0x000fe2000a7fe4ff */
[----:B------:R-:W4:Y:S01]  /*0520*/  @P0 LDG.E.U8 R29, desc[UR10][R8.64] ;  /* 0x0000000a081d0981 */ /* 0x000f22000c1e1100 */
[----:B------:R-:W-:-:S03]  /*0530*/  PRMT R23, RZ, 0x7610, R23 ;  /* 0x00007610ff177816 */ /* 0x000fc60000000017 */
[----:B------:R3:W4:Y:S04]  /*0540*/  @P2 LDG.E.U8 R28, desc[UR10][R2.64] ;  /* 0x0000000a021c2981 */ /* 0x000728000c1e1100 */
[----:B------:R-:W4:Y:S01]  /*0550*/  @P3 LDG.E.U8 R23, desc[UR10][R4.64] ;  /* 0x0000000a04173981 */ /* 0x000f22000c1e1100 */
[----:B------:R-:W-:Y:S01]  /*0560*/  ULDC.S8 UR4, c[0x0][0xe5a] ;  /* 0x0003968000047ab9 */ /* 0x000fe20000000200 */
[----:B------:R-:W-:Y:S01]  /*0570*/  IMAD.WIDE.U32 R16, R12, 0x4, R16 ;  /* 0x000000040c107825 */ /* 0x000fe200078e0010 */
[----:B--2---:R-:W-:Y:S02]  /*0580*/  PRMT R6, R18, 0x9910, RZ ;  /* 0x0000991012067816 */ /* 0x004fe400000000ff */
[----:B---3--:R-:W-:-:S03]  /*0590*/  PRMT R2, R25, 0x9910, RZ ;  /* 0x0000991019027816 */ /* 0x008fc600000000ff */
[----:B------:R-:W-:Y:S02]  /*05a0*/  IMAD R6, R6, UR4, RZ ;  /* 0x0000000406067c24 */ /* 0x000fe4000f8e02ff */
[----:B------:R-:W-:Y:S01]  /*05b0*/  IMAD R2, R2, UR4, RZ ;  /* 0x0000000402027c24 */ /* 0x000fe2000f8e02ff */
[----:B-----5:R-:W-:-:S03]  /*05c0*/  PRMT R3, R19, 0x9910, RZ ;  /* 0x0000991013037816 */ /* 0x020fc600000000ff */
[----:B------:R-:W-:Y:S02]  /*05d0*/  IMAD.MOV R2, RZ, RZ, -R2 ;  /* 0x000000ffff027224 */ /* 0x000fe400078e0a02 */
[----:B------:R-:W-:Y:S01]  /*05e0*/  IMAD.MOV R6, RZ, RZ, -R6 ;  /* 0x000000ffff067224 */ /* 0x000fe200078e0a06 */
[----:B------:R-:W-:Y:S01]  /*05f0*/  PRMT R7, R27, 0x9910, RZ ;  /* 0x000099101b077816 */ /* 0x000fe200000000ff */
[----:B------:R-:W-:Y:S01]  /*0600*/  IMAD R3, R3, UR4, RZ ;  /* 0x0000000403037c24 */ /* 0x000fe2000f8e02ff */
[----:B------:R-:W-:-:S03]  /*0610*/  PRMT R9, R2, 0x7710, RZ ;  /* 0x0000771002097816 */ /* 0x000fc600000000ff */
[----:B------:R-:W-:Y:S01]  /*0620*/  IMAD R7, R7, UR4, RZ ;  /* 0x0000000407077c24 */ /* 0x000fe2000f8e02ff */
[----:B------:R-:W-:Y:S01]  /*0630*/  PRMT R6, R6, 0x7710, RZ ;  /* 0x0000771006067816 */ /* 0x000fe200000000ff */
[----:B------:R-:W-:Y:S01]  /*0640*/  IMAD.MOV R3, RZ, RZ, -R3 ;  /* 0x000000ffff037224 */ /* 0x000fe200078e0a03 */
[----:B------:R-:W-:Y:S01]  /*0650*/  @P0 IADD3 R2, P4, R15, UR14, RZ ;  /* 0x0000000e0f020c10 */ /* 0x000fe2000ff9e0ff */
[----:B------:R-:W-:Y:S02]  /*0660*/  IMAD.MOV R8, RZ, RZ, -R7 ;  /* 0x000000ffff087224 */ /* 0x000fe400078e0a07 */
[----:B----4-:R-:W-:Y:S01]  /*0670*/  IMAD.IADD R11, R9, 0x1, R26 ;  /* 0x00000001090b7824 */ /* 0x010fe200078e021a */
[----:B------:R-:W-:Y:S02]  /*0680*/  PRMT R9, R3, 0x7710, RZ ;  /* 0x0000771003097816 */ /* 0x000fe400000000ff */
[----:B------:R-:W-:Y:S01]  /*0690*/  @P0 IADD3.X R3, R20, UR6, RZ, P4, !PT ;  /* 0x0000000614030c10 */ /* 0x000fe2000a7fe4ff */
[----:B------:R-:W-:Y:S01]  /*06a0*/  IMAD.IADD R29, R6, 0x1, R29 ;  /* 0x00000001061d7824 */ /* 0x000fe200078e021d */
[----:B------:R-:W-:-:S02]  /*06b0*/  @P1 IADD3 R6, P5, R13, UR14, RZ ;  /* 0x0000000e0d061c10 */ /* 0x000fc4000ffbe0ff */
[----:B------:R-:W-:Y:S02]  /*06c0*/  @P2 IADD3 R14, P4, R14, UR14, RZ ;  /* 0x0000000e0e0e2c10 */ /* 0x000fe4000ff9e0ff */
[----:B------:R-:W-:Y:S01]  /*06d0*/  PRMT R8, R8, 0x7710, RZ ;  /* 0x0000771008087816 */ /* 0x000fe200000000ff */
[----:B------:R-:W-:Y:S01]  /*06e0*/  IMAD.IADD R9, R9, 0x1, R28 ;  /* 0x0000000109097824 */ /* 0x000fe200078e021c */
[----:B------:R-:W-:Y:S02]  /*06f0*/  @P1 IADD3.X R7, R21, UR6, RZ, P5, !PT ;  /* 0x0000000615071c10 */ /* 0x000fe4000affe4ff */
[----:B------:R-:W-:Y:S01]  /*0700*/  @P2 IADD3.X R15, R22, UR6, RZ, P4, !PT ;  /* 0x00000006160f2c10 */ /* 0x000fe2000a7fe4ff */
[----:B------:R-:W-:Y:S01]  /*0710*/  IMAD.IADD R23, R8, 0x1, R23 ;  /* 0x0000000108177824 */ /* 0x000fe200078e0217 */
        /* <DEDUP_REMOVED lines=10> */
.L_x_7683:
        /* <DEDUP_REMOVED lines=8> */
.L_x_7685:
        /* <DEDUP_REMOVED lines=15> */
[C---:B------:R-:W-:Y:S01]  /*0930*/  PRMT R11, R6.reuse, 0x7772, RZ ;  /* 0x00007772060b7816 */ /* 0x040fe200000000ff */
[----:B------:R-:W-:Y:S01]  /*0940*/  IMAD R7, R9, UR4, RZ ;  /* 0x0000000409077c24 */ /* 0x000fe2000f8e02ff */
[----:B------:R-:W-:Y:S01]  /*0950*/  PRMT R12, R6, 0x7773, RZ ;  /* 0x00007773060c7816 */ /* 0x000fe200000000ff */
[----:B------:R-:W-:Y:S01]  /*0960*/  IMAD R9, R10, UR4, RZ ;  /* 0x000000040a097c24 */ /* 0x000fe2000f8e02ff */
[C---:B---3--:R-:W-:Y:S01]  /*0970*/  PRMT R8, R4.reuse, 0x7770, RZ ;  /* 0x0000777004087816 */ /* 0x048fe200000000ff */
[----:B------:R-:W-:Y:S01]  /*0980*/  IMAD R10, R11, UR4, RZ ;  /* 0x000000040b0a7c24 */ /* 0x000fe2000f8e02ff */
[----:B------:R-:W-:Y:S01]  /*0990*/  PRMT R6, R4, 0x7771, RZ ;  /* 0x0000777104067816 */ /* 0x000fe200000000ff */
[----:B------:R-:W-:-:S02]  /*09a0*/  IMAD.MOV R7, RZ, RZ, -R7 ;  /* 0x000000ffff077224 */ /* 0x000fc400078e0a07 */
[----:B------:R-:W-:Y:S02]  /*09b0*/  IMAD.MOV R13, RZ, RZ, -R9 ;  /* 0x000000ffff0d7224 */ /* 0x000fe400078e0a09 */
[----:B------:R-:W-:Y:S01]  /*09c0*/  IMAD R11, R12, UR4, RZ ;  /* 0x000000040c0b7c24 */ /* 0x000fe2000f8e02ff */
[----:B------:R-:W-:Y:S01]  /*09d0*/  PRMT R9, R7, 0x7710, RZ ;  /* 0x0000771007097816 */ /* 0x000fe200000000ff */
[----:B------:R-:W-:Y:S01]  /*09e0*/  IMAD.MOV R10, RZ, RZ, -R10 ;  /* 0x000000ffff0a7224 */ /* 0x000fe200078e0a0a */
[----:B------:R-:W-:Y:S01]  /*09f0*/  PRMT R13, R13, 0x7710, RZ ;  /* 0x000077100d0d7816 */ /* 0x000fe200000000ff */
[----:B------:R-:W-:Y:S01]  /*0a00*/  IMAD.MOV R11, RZ, RZ, -R11 ;  /* 0x000000ffff0b7224 */ /* 0x000fe200078e0a0b */
[----:B------:R-:W-:Y:S01]  /*0a10*/  PRMT R7, R4, 0x7772, RZ ;  /* 0x0000777204077816 */ /* 0x000fe200000000ff */
[----:B------:R-:W-:Y:S01]  /*0a20*/  IMAD.IADD R9, R8, 0x1, R9 ;  /* 0x0000000108097824 */ /* 0x000fe200078e0209 */
[----:B------:R-:W-:Y:S01]  /*0a30*/  PRMT R10, R10, 0x7710, RZ ;  /* 0x000077100a0a7816 */ /* 0x000fe200000000ff */
[----:B------:R-:W-:Y:S01]  /*0a40*/  IMAD.IADD R6, R6, 0x1, R13 ;  /* 0x0000000106067824 */ /* 0x000fe200078e020d */
[----:B------:R-:W-:-:S02]  /*0a50*/  PRMT R4, R4, 0x7773, RZ ;  /* 0x0000777304047816 */ /* 0x000fc400000000ff */
[----:B------:R-:W-:Y:S01]  /*0a60*/  PRMT R11, R11, 0x7710, RZ ;  /* 0x000077100b0b7816 */ /* 0x000fe200000000ff */
[----:B------:R-:W-:Y:S01]  /*0a70*/  IMAD.IADD R7, R7, 0x1, R10 ;  /* 0x0000000107077824 */ /* 0x000fe200078e020a */
[----:B------:R-:W-:-:S03]  /*0a80*/  PRMT R6, R6, 0x7604, R9 ;  /* 0x0000760406067816 */ /* 0x000fc60000000009 */
[----:B------:R-:W-:Y:S01]  /*0a90*/  IMAD.IADD R4, R4, 0x1, R11 ;  /* 0x0000000104047824 */ /* 0x000fe200078e020b */
        /* <DEDUP_REMOVED lines=9> */
.L_x_7686:
        /* <DEDUP_REMOVED lines=13> */
.L_x_8191:


//--------------------- .text._ZN2at6native55_GLOBAL__N__de093ff9_22_ForeachBinaryOpList_cu_a911ec4325multi_tensor_apply_kernelINS1_18TensorListMetadataILi2EEENS1_24BinaryOpListAlphaFunctorIhLi2ELi2ELi0EEEJSt5minusIhEhEEEvT_T0_DpT1_ --------------------------
	.section	.text._ZN2at6native55_GLOBAL__N__de093ff9_22_ForeachBinaryOpList_cu_a911ec4325multi_tensor_apply_kernelINS1_18TensorListMetadataILi2EEENS1_24BinaryOpListAlphaFunctorIhLi2ELi2ELi0EEEJSt5minusIhEhEEEvT_T0_DpT1_,"ax",@progbits
	.align	128
.text._ZN2at6native55_GLOBAL__N__de093ff9_22_ForeachBinaryOpList_cu_a911ec4325multi_tensor_apply_kernelINS1_18TensorListMetadataILi2EEENS1_24BinaryOpListAlphaFunctorIhLi2ELi2ELi0EEEJSt5minusIhEhEEEvT_T0_DpT1_:
        .type           _ZN2at6native55_GLOBAL__N__de093ff9_22_ForeachBinaryOpList_cu_a911ec4325multi_tensor_apply_kernelINS1_18TensorListMetadataILi2EEENS1_24BinaryOpListAlphaFunctorIhLi2ELi2ELi0EEEJSt5minusIhEhEEEvT_T0_DpT1_,@function
        .size           _ZN2at6native55_GLOBAL__N__de093ff9_22_ForeachBinaryOpList_cu_a911ec4325multi_tensor_apply_kernelINS1_18TensorListMetadataILi2EEENS1_24BinaryOpListAlphaFunctorIhLi2ELi2ELi0EEEJSt5minusIhEhEEEvT_T0_DpT1_,(.L_x_8192 - _ZN2at6native55_GLOBAL__N__de093ff9_22_ForeachBinaryOpList_cu_a911ec4325multi_tensor_apply_kernelINS1_18TensorListMetadataILi2EEENS1_24BinaryOpListAlphaFunctorIhLi2ELi2ELi0EEEJSt5minusIhEhEEEvT_T0_DpT1_)
        .other          _ZN2at6native55_GLOBAL__N__de093ff9_22_ForeachBinaryOpList_cu_a911ec4325multi_tensor_apply_kernelINS1_18TensorListMetadataILi2EEENS1_24BinaryOpListAlphaFunctorIhLi2ELi2ELi0EEEJSt5minusIhEhEEEvT_T0_DpT1_,@"STO_CUDA_ENTRY STV_DEFAULT"
_ZN2at6native55_GLOBAL__N__de093ff9_22_ForeachBinaryOpList_cu_a911ec4325multi_tensor_apply_kernelINS1_18TensorListMetadataILi2EEENS1_24BinaryOpListAlphaFunctorIhLi2ELi2ELi0EEEJSt5minusIhEhEEEvT_T0_DpT1_:
        /* <DEDUP_REMOVED lines=30> */
.L_x_7688:
        /* <DEDUP_REMOVED lines=57> */
[----:B------:R-:W-:Y:S01]  /*0570*/  UPRMT UR4, UR9, 0x9910, URZ ;  /* 0x0000991009047896 */ /* 0x000fe2000800003f */
        /* <DEDUP_REMOVED lines=37> */
.L_x_7687:
        /* <DEDUP_REMOVED lines=8> */
.L_x_7689:
        /* <DEDUP_REMOVED lines=47> */
.L_x_7690:
        /* <DEDUP_REMOVED lines=12> */
.L_x_8192:


//--------------------- .text._ZN2at6native55_GLOBAL__N__de093ff9_22_ForeachBinaryOpList_cu_a911ec4325multi_tensor_apply_kernelINS1_18TensorListMetadataILi3EEENS1_24BinaryOpListAlphaFunctorIN3c104HalfELi3ELi2ELi2EEEJSt4plusIfEfEEEvT_T0_DpT1_ --------------------------
	.section	.text._ZN2at6native55_GLOBAL__N__de093ff9_22_ForeachBinaryOpList_cu_a911ec4325multi_tensor_apply_kernelINS1_18TensorListMetadataILi3EEENS1_24BinaryOpListAlphaFunctorIN3c104HalfELi3ELi2ELi2EEEJSt4plusIfEfEEEvT_T0_DpT1_,"ax",@progbits
	.align	128
.text._ZN2at6native55_GLOBAL__N__de093ff9_22_ForeachBinaryOpList_cu_a911ec4325multi_tensor_apply_kernelINS1_18TensorListMetadataILi3EEENS1_24BinaryOpListAlphaFunctorIN3c104HalfELi3ELi2ELi2EEEJSt4plusIfEfEEEvT_T0_DpT1_:
        .type           _ZN2at6native55_GLOBAL__N__de093ff9_22_ForeachBinaryOpList_cu_a911ec4325multi_tensor_apply_kernelINS1_18TensorListMetadataILi3EEENS1_24BinaryOpListAlphaFunctorIN3c104HalfELi3ELi2ELi2EEEJSt4plusIfEfEEEvT_T0_DpT1_,@function
        .size           _ZN2at6native55_GLOBAL__N__de093ff9_22_ForeachBinaryOpList_cu_a911ec4325multi_tensor_apply_kernelINS1_18TensorListMetadataILi3EEENS1_24BinaryOpListAlphaFunctorIN3c104HalfELi3ELi2ELi2EEEJSt4plusIfEfEEEvT_T0_DpT1_,(.L_x_8193 - _ZN2at6native55_GLOBAL__N__de093ff9_22_ForeachBinaryOpList_cu_a911ec4325multi_tensor_apply_kernelINS1_18TensorListMetadataILi3EEENS1_24BinaryOpListAlphaFunctorIN3c104HalfELi3ELi2ELi2EEEJSt4plusIfEfEEEvT_T0_DpT1_)
        .other          _ZN2at6native55_GLOBAL__N__de093ff9_22_ForeachBinaryOpList_cu_a911ec4325multi_tensor_apply_kernelINS1_18TensorListMetadataILi3EEENS1_24BinaryOpListAlphaFunctorIN3c104HalfELi3ELi2ELi2EEEJSt4plusIfEfEEEvT_T0_DpT1_,@"STO_CUDA_ENTRY STV_DEFAULT"
_ZN2at6native55_GLOBAL__N__de093ff9_22_ForeachBinaryOpList_cu_a911ec4325multi_tensor_apply_kernelINS1_18TensorListMetadataILi3EEENS1_24BinaryOpListAlphaFunctorIN3c104HalfELi3ELi2ELi2EEEJSt4plusIfEfEEEvT_T0_DpT1_:
        /* <DEDUP_REMOVED lines=32> */
.L_x_7692:
        /* <DEDUP_REMOVED lines=64> */
[----:B------:R-:W-:Y:S01]  /*0600*/  FFMA.FTZ R3, R28, UR5, R3 ;  /* 0x000000051c037c23 */ /* 0x000fe20008010003 */
[----:B----4-:R-:W-:Y:S02]  /*0610*/  HADD2.F32 R19, -RZ, R15.H0_H0 ;  /* 0x2000000fff137230 */ /* 0x010fe40000004100 */
[----:B-----5:R-:W-:Y:S02]  /*0620*/  HADD2.F32 R11, -RZ, R11.H0_H0 ;  /* 0x2000000bff0b7230 */ /* 0x020fe40000004100 */
[----:B------:R-:W-:Y:S02]  /*0630*/  HADD2.F32 R29, -RZ, R13.H0_H0 ;  /* 0x2000000dff1d7230 */ /* 0x000fe40000004100 */
[----:B------:R-:W-:-:S03]  /*0640*/  HADD2.F32 R10, -RZ, R10.H0_H0 ;  /* 0x2000000aff0a7230 */ /* 0x000fc60000004100 */
[----:B------:R-:W-:Y:S01]  /*0650*/  FFMA.FTZ R19, R29, UR5, R19 ;  /* 0x000000051d137c23 */ /* 0x000fe20008010013 */
[----:B------:R-:W-:Y:S01]  /*0660*/  @P0 LEA.HI.X R13, R7, UR11, R20, 0x1, P4 ;  /* 0x0000000b070d0c11 */ /* 0x000fe2000a0f0c14 */
[----:B------:R-:W-:Y:S01]  /*0670*/  FFMA.FTZ R10, R10, UR5, R11 ;  /* 0x000000050a0a7c23 */ /* 0x000fe2000801000b */
[----:B------:R-:W-:Y:S02]  /*0680*/  HADD2.F32 R24, -RZ, R24.H0_H0 ;  /* 0x20000018ff187230 */ /* 0x000fe40000004100 */
[----:B------:R-:W-:Y:S01]  /*0690*/  HADD2.F32 R25, -RZ, R25.H0_H0 ;  /* 0x20000019ff197230 */ /* 0x000fe20000004100 */
[----:B------:R-:W-:Y:S02]  /*06a0*/  @P3 LEA R6, P4, R18, UR10, 0x1 ;  /* 0x0000000a12063c11 */ /* 0x000fe4000f8808ff */
[----:B------:R-:W-:Y:S02]  /*06b0*/  F2FP.F16.F32.PACK_AB R3, RZ, R3 ;  /* 0x00000003ff03723e */ /* 0x000fe400000000ff */
[----:B------:R-:W-:Y:S01]  /*06c0*/  FFMA.FTZ R24, R25, UR5, R24 ;  /* 0x0000000519187c23 */ /* 0x000fe20008010018 */
        /* <DEDUP_REMOVED lines=15> */
.L_x_7691:
        /* <DEDUP_REMOVED lines=9> */
.L_x_7693:
        /* <DEDUP_REMOVED lines=14> */
[----:B------:R-:W-:Y:S01]  /*0930*/  FFMA.FTZ R2, R9, UR15, R2 ;  /* 0x0000000f09027c23 */ /* 0x000fe20008010002 */
[----:B------:R-:W-:Y:S02]  /*0940*/  HADD2.F32 R12, -RZ, R5.H1_H1 ;  /* 0x30000005ff0c7230 */ /* 0x000fe40000004100 */
[----:B------:R-:W-:Y:S01]  /*0950*/  FFMA.FTZ R11, R11, UR15, R8 ;  /* 0x0000000f0b0b7c23 */ /* 0x000fe20008010008 */
[--C-:B------:R-:W-:Y:S01]  /*0960*/  HADD2.F32 R13, -RZ, R7.reuse.H0_H0 ;  /* 0x20000007ff0d7230 */ /* 0x100fe20000004100 */
[----:B------:R-:W-:Y:S01]  /*0970*/  IADD3.X R5, R16, UR11, RZ, P0, !PT ;  /* 0x0000000b10057c10 */ /* 0x000fe200087fe4ff */
[----:B------:R-:W-:Y:S01]  /*0980*/  HADD2.F32 R15, -RZ, R7.H1_H1 ;  /* 0x30000007ff0f7230 */ /* 0x000fe20000004100 */
[----:B------:R-:W-:Y:S02]  /*0990*/  IADD3 R3, P0, R3, UR5, RZ ;  /* 0x0000000503037c10 */ /* 0x000fe4000ff1e0ff */
[----:B------:R-:W-:Y:S01]  /*09a0*/  FFMA.FTZ R10, R13, UR15, R10 ;  /* 0x0000000f0d0a7c23 */ /* 0x000fe2000801000a */
[----:B------:R-:W-:Y:S01]  /*09b0*/  F2FP.F16.F32.PACK_AB R14, R11, R2 ;  /* 0x000000020b0e723e */ /* 0x000fe200000000ff */
[----:B------:R-:W-:Y:S01]  /*09c0*/  FFMA.FTZ R15, R15, UR15, R12 ;  /* 0x0000000f0f0f7c23 */ /* 0x000fe2000801000c */
        /* <DEDUP_REMOVED lines=11> */
.L_x_7694:
        /* <DEDUP_REMOVED lines=16> */
.L_x_8193:


//--------------------- .text._ZN2at6native55_GLOBAL__N__de093ff9_22_ForeachBinaryOpList_cu_a911ec4325multi_tensor_apply_kernelINS1_18TensorListMetadataILi3EEENS1_24BinaryOpListAlphaFunctorIN3c108BFloat16ELi3ELi2ELi2EEEJSt4plusIfEfEEEvT_T0_DpT1_ --------------------------
	.section	.text._ZN2at6native55_GLOBAL__N__de093ff9_22_ForeachBinaryOpList_cu_a911ec4325multi_tensor_apply_kernelINS1_18TensorListMetadataILi3EEENS1_24BinaryOpListAlphaFunctorIN3c108BFloat16ELi3ELi2ELi2EEEJSt4plusIfEfEEEvT_T0_DpT1_,"ax",@progbits
	.align	128
.text._ZN2at6native55_GLOBAL__N__de093ff9_22_ForeachBinaryOpList_cu_a911ec4325multi_tensor_apply_kernelINS1_18TensorListMetadataILi3EEENS1_24BinaryOpListAlphaFunctorIN3c108BFloat16ELi3ELi2ELi2EEEJSt4plusIfEfEEEvT_T0_DpT1_:
        .type           _ZN2at6native55_GLOBAL__N__de093ff9_22_ForeachBinaryOpList_cu_a911ec4325multi_tensor_apply_kernelINS1_18TensorListMetadataILi3EEENS1_24BinaryOpListAlphaFunctorIN3c108BFloat16ELi3ELi2ELi2EEEJSt4plusIfEfEEEvT_T0_DpT1_,@function
        .size           _ZN2at6native55_GLOBAL__N__de093ff9_22_ForeachBinaryOpList_cu_a911ec4325multi_tensor_apply_kernelINS1_18TensorListMetadataILi3EEENS1_24BinaryOpListAlphaFunctorIN3c108BFloat16ELi3ELi2ELi2EEEJSt4plusIfEfEEEvT_T0_DpT1_,(.L_x_8194 - _ZN2at6native55_GLOBAL__N__de093ff9_22_ForeachBinaryOpList_cu_a911ec4325multi_tensor_apply_kernelINS1_18TensorListMetadataILi3EEENS1_24BinaryOpListAlphaFunctorIN3c108BFloat16ELi3ELi2ELi2EEEJSt4plusIfEfEEEvT_T0_DpT1_)
        .other          _ZN2at6native55_GLOBAL__N__de093ff9_22_ForeachBinaryOpList_cu_a911ec4325multi_tensor_apply_kernelINS1_18TensorListMetadataILi3EEENS1_24BinaryOpListAlphaFunctorIN3c108BFloat16ELi3ELi2ELi2EEEJSt4plusIfEfEEEvT_T0_DpT1_,@"STO_CUDA_ENTRY STV_DEFAULT"
_ZN2at6native55_GLOBAL__N__de093ff9_22_ForeachBinaryOpList_cu_a911ec4325multi_tensor_apply_kernelINS1_18TensorListMetadataILi3EEENS1_24BinaryOpListAlphaFunctorIN3c108BFloat16ELi3ELi2ELi2EEEJSt4plusIfEfEEEvT_T0_DpT1_:
        /* <DEDUP_REMOVED lines=32> */
.L_x_7696:
        /* <DEDUP_REMOVED lines=64> */
[----:B------:R-:W-:Y:S01]  /*0600*/  FFMA.FTZ R3, R28, UR5, R3 ;  /* 0x000000051c037c23 */ /* 0x000fe20008010003 */
[----:B----4-:R-:W-:Y:S02]  /*0610*/  IMAD.U32 R19, R15, 0x10000, RZ ;  /* 0x000100000f137824 */ /* 0x010fe400078e00ff */
[----:B-----5:R-:W-:Y:S02]  /*0620*/  IMAD.U32 R11, R11, 0x10000, RZ ;  /* 0x000100000b0b7824 */ /* 0x020fe400078e00ff */
[----:B------:R-:W-:Y:S01]  /*0630*/  IMAD.U32 R29, R13, 0x10000, RZ ;  /* 0x000100000d1d7824 */ /* 0x000fe200078e00ff */
[----:B------:R-:W-:Y:S01]  /*0640*/  @P0 LEA.HI.X R13, R7, UR11, R20, 0x1, P4 ;  /* 0x0000000b070d0c11 */ /* 0x000fe2000a0f0c14 */
[----:B------:R-:W-:Y:S02]  /*0650*/  IMAD.U32 R10, R10, 0x10000, RZ ;  /* 0x000100000a0a7824 */ /* 0x000fe400078e00ff */
[----:B------:R-:W-:Y:S01]  /*0660*/  FFMA.FTZ R19, R29, UR5, R19 ;  /* 0x000000051d137c23 */ /* 0x000fe20008010013 */
[----:B------:R-:W-:Y:S01]  /*0670*/  @P3 LEA R6, P4, R18, UR10, 0x1 ;  /* 0x0000000a12063c11 */ /* 0x000fe2000f8808ff */
[----:B------:R-:W-:Y:S01]  /*0680*/  FFMA.FTZ R10, R10, UR5, R11 ;  /* 0x000000050a0a7c23 */ /* 0x000fe2000801000b */
[----:B------:R-:W-:Y:S01]  /*0690*/  F2FP.BF16.F32.PACK_AB R3, RZ, R3 ;  /* 0x00000003ff03723e */ /* 0x000fe200000010ff */
[----:B------:R-:W-:-:S02]  /*06a0*/  IMAD.U32 R24, R24, 0x10000, RZ ;  /* 0x0001000018187824 */ /* 0x000fc400078e00ff */
[----:B------:R-:W-:Y:S01]  /*06b0*/  IMAD.U32 R25, R25, 0x10000, RZ ;  /* 0x0001000019197824 */ /* 0x000fe200078e00ff */
[----:B------:R-:W-:-:S03]  /*06c0*/  @P1 LEA.HI.X R15, R21, UR11, R8, 0x1, P5 ;  /* 0x0000000b150f1c11 */ /* 0x000fc6000a8f0c08 */
[----:B------:R-:W-:Y:S01]  /*06d0*/  FFMA.FTZ R24, R25, UR5, R24 ;  /* 0x0000000519187c23 */ /* 0x000fe20008010018 */
        /* <DEDUP_REMOVED lines=14> */
.L_x_7695:
        /* <DEDUP_REMOVED lines=9> */
.L_x_7697:
        /* <DEDUP_REMOVED lines=19> */
[----:B------:R-:W-:Y:S01]  /*0980*/  FFMA.FTZ R11, R12, UR15, R11 ;  /* 0x0000000f0c0b7c23 */ /* 0x000fe2000801000b */
[----:B------:R-:W-:Y:S02]  /*0990*/  IMAD.U32 R9, R9, 0x10000, RZ ;  /* 0x0001000009097824 */ /* 0x000fe400078e00ff */
[----:B------:R-:W-:Y:S01]  /*09a0*/  FFMA.FTZ R8, R5, UR15, R8 ;  /* 0x0000000f05087c23 */ /* 0x000fe20008010008 */
[----:B------:R-:W-:Y:S01]  /*09b0*/  IMAD.U32 R14, R7, 0x10000, RZ ;  /* 0x00010000070e7824 */ /* 0x000fe200078e00ff */
[----:B------:R-:W-:Y:S01]  /*09c0*/  IADD3.X R5, R15, UR11, RZ, P0, !PT ;  /* 0x0000000b0f057c10 */ /* 0x000fe200087fe4ff */
[----:B------:R-:W-:Y:S01]  /*09d0*/  FFMA.FTZ R2, R9, UR15, R2 ;  /* 0x0000000f09027c23 */ /* 0x000fe20008010002 */
[----:B------:R-:W-:Y:S01]  /*09e0*/  IADD3 R0, P0, R0, UR5, RZ ;  /* 0x0000000500007c10 */ /* 0x000fe2000ff1e0ff */
[----:B------:R-:W-:-:S03]  /*09f0*/  FFMA.FTZ R13, R14, UR15, R13 ;  /* 0x0000000f0e0d7c23 */ /* 0x000fc6000801000d */
        /* <DEDUP_REMOVED lines=12> */
.L_x_7698:
        /* <DEDUP_REMOVED lines=12> */
.L_x_8194:


//--------------------- .text._ZN2at6native55_GLOBAL__N__de093ff9_22_ForeachBinaryOpList_cu_a911ec4325multi_tensor_apply_kernelINS1_18TensorListMetadataILi3EEENS1_24BinaryOpListAlphaFunctorIbLi3ELi2ELi2EEEJSt4plusIbEbEEEvT_T0_DpT1_ --------------------------
	.section	.text._ZN2at6native55_GLOBAL__N__de093ff9_22_ForeachBinaryOpList_cu_a911ec4325multi_tensor_apply_kernelINS1_18TensorListMetadataILi3EEENS1_24BinaryOpListAlphaFunctorIbLi3ELi2ELi2EEEJSt4plusIbEbEEEvT_T0_DpT1_,"ax",@progbits
	.align	128
.text._ZN2at6native55_GLOBAL__N__de093ff9_22_ForeachBinaryOpList_cu_a911ec4325multi_tensor_apply_kernelINS1_18TensorListMetadataILi3EEENS1_24BinaryOpListAlphaFunctorIbLi3ELi2ELi2EEEJSt4plusIbEbEEEvT_T0_DpT1_:
        .type           _ZN2at6native55_GLOBAL__N__de093ff9_22_ForeachBinaryOpList_cu_a911ec4325multi_tensor_apply_kernelINS1_18TensorListMetadataILi3EEENS1_24BinaryOpListAlphaFunctorIbLi3ELi2ELi2EEEJSt4plusIbEbEEEvT_T0_DpT1_,@function
        .size           _ZN2at6native55_GLOBAL__N__de093ff9_22_ForeachBinaryOpList_cu_a911ec4325multi_tensor_apply_kernelINS1_18TensorListMetadataILi3EEENS1_24BinaryOpListAlphaFunctorIbLi3ELi2ELi2EEEJSt4plusIbEbEEEvT_T0_DpT1_,(.L_x_8195 - _ZN2at6native55_GLOBAL__N__de093ff9_22_ForeachBinaryOpList_cu_a911ec4325multi_tensor_apply_kernelINS1_18TensorListMetadataILi3EEENS1_24BinaryOpListAlphaFunctorIbLi3ELi2ELi2EEEJSt4plusIbEbEEEvT_T0_DpT1_)
        .other          _ZN2at6native55_GLOBAL__N__de093ff9_22_ForeachBinaryOpList_cu_a911ec4325multi_tensor_apply_kernelINS1_18TensorListMetadataILi3EEENS1_24BinaryOpListAlphaFunctorIbLi3ELi2ELi2EEEJSt4plusIbEbEEEvT_T0_DpT1_,@"STO_CUDA_ENTRY STV_DEFAULT"
_ZN2at6native55_GLOBAL__N__de093ff9_22_ForeachBinaryOpList_cu_a911ec4325multi_tensor_apply_kernelINS1_18TensorListMetadataILi3EEENS1_24BinaryOpListAlphaFunctorIbLi3ELi2ELi2EEEJSt4plusIbEbEEEvT_T0_DpT1_:
        /* <DEDUP_REMOVED lines=32> */
.L_x_7700:
[----:B0-----:R-:W-:Y:S01]  /*0200*/  IADD3 R23, P0, R0, R16, RZ ;  /* 0x0000001000177210 */ /* 0x001fe20007f1e0ff */
[C---:B-1----:R-:W-:Y:S01]  /*0210*/  IMAD R6, R14.reuse, 0x3, RZ ;  /* 0x000000030e067824 */ /* 0x042fe200078e02ff */
[----:B------:R-:W-:Y:S02]  /*0220*/  PRMT R26, RZ, 0x7610, R26 ;  /* 0x00007610ff1a7816 */ /* 0x000fe4000000001a */
[C---:B------:R-:W-:Y:S01]  /*0230*/  ISETP.GE.U32.AND P2, PT, R23.reuse, 0x10000, PT ;  /* 0x000100001700780c */ /* 0x040fe20003f46070 */
[----:B------:R-:W-:Y:S01]  /*0240*/  IMAD.X R27, RZ, RZ, R17, P0 ;  /* 0x000000ffff1b7224 */ /* 0x000fe200000e0611 */
[----:B------:R-:W-:Y:S02]  /*0250*/  ISETP.LT.U32.AND P0, PT, R23, UR14, PT ;  /* 0x0000000e17007c0c */ /* 0x000fe4000bf01070 */
[----:B------:R-:W-:Y:S02]  /*0260*/  LEA R21, P4, R14, R23, 0x1 ;  /* 0x000000170e157211 */ /* 0x000fe400078808ff */
[----:B------:R-:W-:-:S03]  /*0270*/  ISETP.GE.U32.AND.EX P2, PT, R27, RZ, PT, P2 ;  /* 0x000000ff1b00720c */ /* 0x000fc60003f46120 */
        /* <DEDUP_REMOVED lines=11> */
[----:B------:R-:W-:Y:S01]  /*0330*/  IADD3 R19, P5, R6, R23, RZ ;  /* 0x0000001706137210 */ /* 0x000fe20007fbe0ff */
[----:B------:R0:W2:Y:S01]  /*0340*/  @P2 LDG.E.U8 R26, desc[UR12][R2.64] ;  /* 0x0000000c021a2981 */ /* 0x0000a2000c1e1100 */
[----:B------:R-:W-:-:S02]  /*0350*/  @P2 IADD3 R4, P4, R23, UR16, RZ ;  /* 0x0000001017042c10 */ /* 0x000fc4000ff9e0ff */
[----:B------:R-:W-:Y:S01]  /*0360*/  ISETP.LT.U32.AND P1, PT, R21, UR14, PT ;  /* 0x0000000e15007c0c */ /* 0x000fe2000bf21070 */
[----:B------:R-:W-:Y:S01]  /*0370*/  IMAD.X R15, RZ, RZ, R27, P5 ;  /* 0x000000ffff0f7224 */ /* 0x000fe200028e061b */
[C---:B------:R-:W-:Y:S02]  /*0380*/  ISETP.GE.U32.AND.EX P0, PT, R24.reuse, RZ, PT, P0 ;  /* 0x000000ff1800720c */ /* 0x040fe40003f06100 */
[----:B------:R-:W-:Y:S02]  /*0390*/  @P2 IADD3.X R5, R27, UR8, RZ, P4, !PT ;  /* 0x000000081b052c10 */ /* 0x000fe4000a7fe4ff */
[C---:B------:R-:W-:Y:S02]  /*03a0*/  ISETP.GE.U32.AND P4, PT, R19.reuse, 0x10000, PT ;  /* 0x000100001300780c */ /* 0x040fe40003f86070 */
[----:B------:R-:W-:Y:S02]  /*03b0*/  ISETP.LT.AND.EX P1, PT, R24, UR5, !P0, P1 ;  /* 0x0000000518007c0c */ /* 0x000fe4000c721310 */
[----:B------:R-:W-:-:S02]  /*03c0*/  ISETP.LT.U32.AND P0, PT, R19, UR14, PT ;  /* 0x0000000e13007c0c */ /* 0x000fc4000bf01070 */
[C---:B------:R-:W-:Y:S02]  /*03d0*/  ISETP.GE.U32.AND.EX P4, PT, R15.reuse, RZ, PT, P4 ;  /* 0x000000ff0f00720c */ /* 0x040fe40003f86140 */
[C---:B------:R-:W-:Y:S02]  /*03e0*/  @P3 IADD3 R6, P5, R20.reuse, UR17, RZ ;  /* 0x0000001114063c10 */ /* 0x040fe4000ffbe0ff */
[----:B------:R-:W-:Y:S02]  /*03f0*/  ISETP.LT.AND.EX P0, PT, R15, UR5, !P4, P0 ;  /* 0x000000050f007c0c */ /* 0x000fe4000e701300 */
[----:B------:R-:W-:Y:S02]  /*0400*/  @P3 IADD3.X R7, R25, UR6, RZ, P5, !PT ;  /* 0x0000000619073c10 */ /* 0x000fe4000affe4ff */
[----:B------:R-:W-:Y:S02]  /*0410*/  PRMT R18, RZ, 0x7610, R18 ;  /* 0x00007610ff127816 */ /* 0x000fe40000000012 */
[----:B------:R-:W-:-:S02]  /*0420*/  @P3 IADD3 R8, P5, R20, UR16, RZ ;  /* 0x0000001014083c10 */ /* 0x000fc4000ffbe0ff */
[----:B0-----:R-:W-:Y:S02]  /*0430*/  @P1 IADD3 R2, P4, R21, UR17, RZ ;  /* 0x0000001115021c10 */ /* 0x001fe4000ff9e0ff */
[----:B------:R-:W-:Y:S01]  /*0440*/  PRMT R22, RZ, 0x7610, R22 ;  /* 0x00007610ff167816 */ /* 0x000fe20000000016 */
[----:B------:R0:W3:Y:S01]  /*0450*/  @P2 LDG.E.U8 R18, desc[UR12][R4.64] ;  /* 0x0000000c04122981 */ /* 0x0000e2000c1e1100 */
[----:B------:R-:W-:Y:S02]  /*0460*/  PRMT R28, RZ, 0x7610, R28 ;  /* 0x00007610ff1c7816 */ /* 0x000fe4000000001c */
[----:B------:R-:W-:Y:S02]  /*0470*/  @P3 IADD3.X R9, R25, UR8, RZ, P5, !PT ;  /* 0x0000000819093c10 */ /* 0x000fe4000affe4ff */
[----:B------:R-:W-:Y:S01]  /*0480*/  @P1 IADD3.X R3, R24, UR6, RZ, P4, !PT ;  /* 0x0000000618031c10 */ /* 0x000fe2000a7fe4ff */
[----:B------:R1:W4:Y:S01]  /*0490*/  @P3 LDG.E.U8 R22, desc[UR12][R6.64] ;  /* 0x0000000c06163981 */ /* 0x000322000c1e1100 */
[----:B------:R-:W-:-:S02]  /*04a0*/  @P0 IADD3 R10, P5, R19, UR16, RZ ;  /* 0x00000010130a0c10 */ /* 0x000fc4000ffbe0ff */
[----:B------:R-:W-:Y:S01]  /*04b0*/  PRMT R29, RZ, 0x7610, R29 ;  /* 0x00007610ff1d7816 */ /* 0x000fe2000000001d */
[----:B------:R5:W4:Y:S01]  /*04c0*/  @P3 LDG.E.U8 R28, desc[UR12][R8.64] ;  /* 0x0000000c081c3981 */ /* 0x000b22000c1e1100 */
[----:B0-----:R-:W-:Y:S02]  /*04d0*/  @P1 IADD3 R4, P4, R21, UR16, RZ ;  /* 0x0000001015041c10 */ /* 0x001fe4000ff9e0ff */
[----:B------:R-:W-:Y:S02]  /*04e0*/  @P0 IADD3.X R11, R15, UR8, RZ, P5, !PT ;  /* 0x000000080f0b0c10 */ /* 0x000fe4000affe4ff */
[----:B------:R-:W-:Y:S01]  /*04f0*/  @P1 IADD3.X R5, R24, UR8, RZ, P4, !PT ;  /* 0x0000000818051c10 */ /* 0x000fe2000a7fe4ff */
[----:B------:R0:W4:Y:S01]  /*0500*/  @P1 LDG.E.U8 R29, desc[UR12][R2.64] ;  /* 0x0000000c021d1981 */ /* 0x000122000c1e1100 */
[----:B-1----:R-:W-:Y:S02]  /*0510*/  PRMT R7, RZ, 0x7610, R7 ;  /* 0x00007610ff077816 */ /* 0x002fe40000000007 */
[----:B------:R-:W-:-:S02]  /*0520*/  PRMT R6, RZ, 0x7610, R6 ;  /* 0x00007610ff067816 */ /* 0x000fc40000000006 */
[----:B------:R-:W-:Y:S02]  /*0530*/  @P0 IADD3 R12, P4, R19, UR17, RZ ;  /* 0x00000011130c0c10 */ /* 0x000fe4000ff9e0ff */
[----:B------:R1:W4:Y:S01]  /*0540*/  @P1 LDG.E.U8 R7, desc[UR12][R4.64] ;  /* 0x0000000c04071981 */ /* 0x000322000c1e1100 */
[----:B-----5:R-:W-:Y:S02]  /*0550*/  PRMT R8, RZ, 0x7610, R8 ;  /* 0x00007610ff087816 */ /* 0x020fe40000000008 */
[----:B------:R-:W-:Y:S01]  /*0560*/  @P0 IADD3.X R13, R15, UR6, RZ, P4, !PT ;  /* 0x000000060f0d0c10 */ /* 0x000fe2000a7fe4ff */
[----:B------:R5:W5:Y:S04]  /*0570*/  @P0 LDG.E.U8 R6, desc[UR12][R10.64] ;  /* 0x0000000c0a060981 */ /* 0x000b68000c1e1100 */
[----:B------:R-:W5:Y:S01]  /*0580*/  @P0 LDG.E.U8 R8, desc[UR12][R12.64] ;  /* 0x0000000c0c080981 */ /* 0x000f62000c1e1100 */
[----:B------:R-:W-:Y:S01]  /*0590*/  ULDC.S8 UR4, c[0x0][0xe5a] ;  /* 0x0003968000047ab9 */ /* 0x000fe20000000200 */
[----:B------:R-:W-:Y:S01]  /*05a0*/  IMAD.WIDE.U32 R16, R14, 0x4, R16 ;  /* 0x000000040e107825 */ /* 0x000fe200078e0010 */
[----:B--2---:R-:W-:-:S04]  /*05b0*/  LOP3.LUT P6, RZ, R26, 0xff, RZ, 0xc0, !PT ;  /* 0x000000ff1aff7812 */ /* 0x004fc800078cc0ff */
[----:B0-----:R-:W-:Y:S02]  /*05c0*/  SEL R3, RZ, 0x1, !P6 ;  /* 0x00000001ff037807 */ /* 0x001fe40007000000 */
[----:B---3--:R-:W-:-:S04]  /*05d0*/  LOP3.LUT P4, RZ, R18, 0xff, RZ, 0xc0, !PT ;  /* 0x000000ff12ff7812 */ /* 0x008fc8000788c0ff */
[----:B------:R-:W-:Y:S02]  /*05e0*/  ISETP.NE.AND P4, PT, RZ, UR4, P4 ;  /* 0x00000004ff007c0c */ /* 0x000fe4000a785270 */
[----:B----4-:R-:W-:Y:S02]  /*05f0*/  LOP3.LUT P6, RZ, R22, 0xff, RZ, 0xc0, !PT ;  /* 0x000000ff16ff7812 */ /* 0x010fe400078cc0ff */
[----:B------:R-:W-:Y:S02]  /*0600*/  SEL R18, RZ, 0xffffffff, !P4 ;  /* 0xffffffffff127807 */ /* 0x000fe40006000000 */
[----:B------:R-:W-:Y:S02]  /*0610*/  LOP3.LUT P5, RZ, R28, 0xff, RZ, 0xc0, !PT ;  /* 0x000000ff1cff7812 */ /* 0x000fe400078ac0ff */
[----:B-1----:R-:W-:Y:S02]  /*0620*/  SEL R5, RZ, 0x1, !P6 ;  /* 0x00000001ff057807 */ /* 0x002fe40007000000 */
[----:B------:R-:W-:-:S02]  /*0630*/  ISETP.NE.AND P5, PT, RZ, UR4, P5 ;  /* 0x00000004ff007c0c */ /* 0x000fc4000afa5270 */
[----:B------:R-:W-:Y:S02]  /*0640*/  LOP3.LUT P6, RZ, R29, 0xff, RZ, 0xc0, !PT ;  /* 0x000000ff1dff7812 */ /* 0x000fe400078cc0ff */
[----:B-----5:R-:W-:Y:S02]  /*0650*/  SEL R10, RZ, 0xffffffff, !P5 ;  /* 0xffffffffff0a7807 */ /* 0x020fe40006800000 */
[----:B------:R-:W-:Y:S02]  /*0660*/  LOP3.LUT P4, RZ, R7, 0xff, RZ, 0xc0, !PT ;  /* 0x000000ff07ff7812 */ /* 0x000fe4000788c0ff */
[----:B------:R-:W-:Y:S02]  /*0670*/  LOP3.LUT P5, RZ, R6, 0xff, RZ, 0xc0, !PT ;  /* 0x000000ff06ff7812 */ /* 0x000fe400078ac0ff */
[----:B------:R-:W-:Y:S02]  /*0680*/  ISETP.NE.AND P4, PT, RZ, UR4, P4 ;  /* 0x00000004ff007c0c */ /* 0x000fe4000a785270 */
[----:B------:R-:W-:-:S02]  /*0690*/  SEL R6, RZ, 0x1, !P6 ;  /* 0x00000001ff067807 */ /* 0x000fc40007000000 */
[----:B------:R-:W-:Y:S02]  /*06a0*/  LOP3.LUT P6, RZ, R8, 0xff, RZ, 0xc0, !PT ;  /* 0x000000ff08ff7812 */ /* 0x000fe400078cc0ff */
[----:B------:R-:W-:Y:S02]  /*06b0*/  ISETP.NE.AND P5, PT, RZ, UR4, P5 ;  /* 0x00000004ff007c0c */ /* 0x000fe4000afa5270 */
[----:B------:R-:W-:Y:S02]  /*06c0*/  SEL R7, RZ, 0xffffffff, !P4 ;  /* 0xffffffffff077807 */ /* 0x000fe40006000000 */
[----:B------:R-:W-:Y:S02]  /*06d0*/  @P3 IADD3 R2, P4, R20, UR15, RZ ;  /* 0x0000000f14023c10 */ /* 0x000fe4000ff9e0ff */
[----:B------:R-:W-:Y:S02]  /*06e0*/  SEL R8, RZ, 0x1, !P6 ;  /* 0x00000001ff087807 */ /* 0x000fe40007000000 */
[----:B------:R-:W-:-:S02]  /*06f0*/  SEL R9, RZ, 0xffffffff, !P5 ;  /* 0xffffffffff097807 */ /* 0x000fc40006800000 */
[----:B------:R-:W-:Y:S02]  /*0700*/  @P2 IADD3 R4, P6, R23, UR15, RZ ;  /* 0x0000000f17042c10 */ /* 0x000fe4000ffde0ff */
[----:B------:R-:W-:Y:S02]  /*0710*/  @P2 ISETP.NE.AND P5, PT, R3, R18, PT ;  /* 0x000000120300220c */ /* 0x000fe40003fa5270 */
[----:B------:R-:W-:Y:S02]  /*0720*/  @P3 IADD3.X R3, R25, UR10, RZ, P4, !PT ;  /* 0x0000000a19033c10 */ /* 0x000fe4000a7fe4ff */
[----:B------:R-:W-:Y:S02]  /*0730*/  ISETP.NE.AND P4, PT, R5, R10, PT ;  /* 0x0000000a0500720c */ /* 0x000fe40003f85270 */
[----:B------:R-:W-:Y:S02]  /*0740*/  @P2 IADD3.X R5, R27, UR10, RZ, P6, !PT ;  /* 0x0000000a1b052c10 */ /* 0x000fe4000b7fe4ff */
[----:B------:R-:W-:-:S02]  /*0750*/  @P2 SEL R11, RZ, 0x1, !P5 ;  /* 0x00000001ff0b2807 */ /* 0x000fc40006800000 */
[----:B------:R-:W-:Y:S02]  /*0760*/  ISETP.NE.AND P5, PT, R6, R7, PT ;  /* 0x000000070600720c */ /* 0x000fe40003fa5270 */
[----:B------:R-:W-:Y:S01]  /*0770*/  SEL R23, RZ, 0x1, !P4 ;  /* 0x00000001ff177807 */ /* 0x000fe20006000000 */
[----:B------:R2:W-:Y:S01]  /*0780*/  @P2 STG.E.U8 desc[UR12][R4.64], R11 ;  /* 0x0000000b04002986 */ /* 0x0005e2000c10110c */
[----:B------:R-:W-:Y:S02]  /*0790*/  ISETP.NE.AND P4, PT, R8, R9, PT ;  /* 0x000000090800720c */ /* 0x000fe40003f85270 */
[----:B------:R-:W-:Y:S01]  /*07a0*/  @P1 IADD3 R6, P6, R21, UR15, RZ ;  /* 0x0000000f15061c10 */ /* 0x000fe2000ffde0ff */
[----:B------:R2:W-:Y:S01]  /*07b0*/  @P3 STG.E.U8 desc[UR12][R2.64], R23 ;  /* 0x0000001702003986 */ /* 0x0005e2000c10110c */
[----:B------:R-:W-:Y:S02]  /*07c0*/  @P0 IADD3 R8, P2, R19, UR15, RZ ;  /* 0x0000000f13080c10 */ /* 0x000fe4000ff5e0ff */
[----:B------:R-:W-:-:S02]  /*07d0*/  @P1 IADD3.X R7, R24, UR10, RZ, P6, !PT ;  /* 0x0000000a18071c10 */ /* 0x000fc4000b7fe4ff */
[----:B------:R-:W-:Y:S02]  /*07e0*/  SEL R19, RZ, 0x1, !P5 ;  /* 0x00000001ff137807 */ /* 0x000fe40006800000 */
[----:B------:R-:W-:Y:S02]  /*07f0*/  @P0 IADD3.X R9, R15, UR10, RZ, P2, !PT ;  /* 0x0000000a0f090c10 */ /* 0x000fe400097fe4ff */
[----:B------:R-:W-:Y:S01]  /*0800*/  @P0 SEL R13, RZ, 0x1, !P4 ;  /* 0x00000001ff0d0807 */ /* 0x000fe20006000000 */
        /* <DEDUP_REMOVED lines=8> */
.L_x_7699:
        /* <DEDUP_REMOVED lines=10> */
.L_x_7701:
        /* <DEDUP_REMOVED lines=10> */
[----:B------:R-:W-:Y:S02]  /*09d0*/  ISETP.NE.AND P6, PT, R8, RZ, PT ;  /* 0x000000ff0800720c */ /* 0x000fe40003fc5270 */
[C---:B------:R-:W-:Y:S02]  /*09e0*/  PRMT R10, R4.reuse, 0x7772, RZ ;  /* 0x00007772040a7816 */ /* 0x040fe400000000ff */
[----:B------:R-:W-:Y:S02]  /*09f0*/  ISETP.NE.AND P5, PT, R9, RZ, PT ;  /* 0x000000ff0900720c */ /* 0x000fe40003fa5270 */
[----:B------:R-:W-:-:S02]  /*0a00*/  PRMT R8, R4, 0x7773, RZ ;  /* 0x0000777304087816 */ /* 0x000fc400000000ff */
[C---:B---3--:R-:W-:Y:S02]  /*0a10*/  PRMT R9, R6.reuse, 0x7770, RZ ;  /* 0x0000777006097816 */ /* 0x048fe400000000ff */
[C---:B------:R-:W-:Y:S02]  /*0a20*/  PRMT R4, R6.reuse, 0x7771, RZ ;  /* 0x0000777106047816 */ /* 0x040fe400000000ff */
[----:B------:R-:W-:Y:S02]  /*0a30*/  PRMT R7, R6, 0x7772, RZ ;  /* 0x0000777206077816 */ /* 0x000fe400000000ff */
[----:B------:R-:W-:Y:S02]  /*0a40*/  ISETP.NE.AND P3, PT, R9, RZ, P2 ;  /* 0x000000ff0900720c */ /* 0x000fe40001765270 */
[----:B------:R-:W-:Y:S02]  /*0a50*/  ISETP.NE.AND P1, PT, R4, RZ, P2 ;  /* 0x000000ff0400720c */ /* 0x000fe40001725270 */
[----:B------:R-:W-:-:S02]  /*0a60*/  SEL R5, RZ, 0x1, !P6 ;  /* 0x00000001ff057807 */ /* 0x000fc40007000000 */
[----:B------:R-:W-:Y:S02]  /*0a70*/  ISETP.NE.AND P0, PT, R8, RZ, PT ;  /* 0x000000ff0800720c */ /* 0x000fe40003f05270 */
[----:B------:R-:W-:Y:S02]  /*0a80*/  ISETP.NE.AND P6, PT, R7, RZ, P2 ;  /* 0x000000ff0700720c */ /* 0x000fe400017c5270 */
[----:B------:R-:W-:Y:S02]  /*0a90*/  PRMT R4, R6, 0x7773, RZ ;  /* 0x0000777306047816 */ /* 0x000fe400000000ff */
[----:B------:R-:W-:Y:S02]  /*0aa0*/  ISETP.NE.AND P4, PT, R10, RZ, PT ;  /* 0x000000ff0a00720c */ /* 0x000fe40003f85270 */
[----:B------:R-:W-:Y:S02]  /*0ab0*/  SEL R7, RZ, 0x1, !P5 ;  /* 0x00000001ff077807 */ /* 0x000fe40006800000 */
[----:B------:R-:W-:-:S02]  /*0ac0*/  SEL R6, RZ, 0xffffffff, !P3 ;  /* 0xffffffffff067807 */ /* 0x000fc40005800000 */
[----:B------:R-:W-:Y:S02]  /*0ad0*/  SEL R8, RZ, 0xffffffff, !P1 ;  /* 0xffffffffff087807 */ /* 0x000fe40004800000 */
[----:B------:R-:W-:Y:S02]  /*0ae0*/  ISETP.NE.AND P5, PT, R4, RZ, P2 ;  /* 0x000000ff0400720c */ /* 0x000fe400017a5270 */
[----:B------:R-:W-:Y:S02]  /*0af0*/  SEL R9, RZ, 0x1, !P4 ;  /* 0x00000001ff097807 */ /* 0x000fe40006000000 */
[----:B------:R-:W-:Y:S02]  /*0b00*/  SEL R10, RZ, 0xffffffff, !P6 ;  /* 0xffffffffff0a7807 */ /* 0x000fe40007000000 */
[----:B------:R-:W-:Y:S02]  /*0b10*/  ISETP.NE.AND P1, PT, R5, R6, PT ;  /* 0x000000060500720c */ /* 0x000fe40003f25270 */
[----:B------:R-:W-:-:S02]  /*0b20*/  ISETP.NE.AND P3, PT, R7, R8, PT ;  /* 0x000000080700720c */ /* 0x000fc40003f65270 */
[----:B------:R-:W-:Y:S02]  /*0b30*/  SEL R6, RZ, 0x1, !P0 ;  /* 0x00000001ff067807 */ /* 0x000fe40004000000 */
[----:B------:R-:W-:Y:S02]  /*0b40*/  SEL R7, RZ, 0xffffffff, !P5 ;  /* 0xffffffffff077807 */ /* 0x000fe40006800000 */
[----:B------:R-:W-:Y:S02]  /*0b50*/  ISETP.NE.AND P4, PT, R9, R10, PT ;  /* 0x0000000a0900720c */ /* 0x000fe40003f85270 */
[----:B------:R-:W-:Y:S02]  /*0b60*/  SEL R4, RZ, 0x1, !P1 ;  /* 0x00000001ff047807 */ /* 0x000fe40004800000 */
[----:B------:R-:W-:Y:S02]  /*0b70*/  SEL R5, RZ, 0x1, !P3 ;  /* 0x00000001ff057807 */ /* 0x000fe40005800000 */
[----:B------:R-:W-:-:S02]  /*0b80*/  ISETP.NE.AND P0, PT, R6, R7, PT ;  /* 0x000000070600720c */ /* 0x000fc40003f05270 */
        /* <DEDUP_REMOVED lines=9> */
[C---:B------:R-:W-:Y:S01]  /*0c20*/  ISETP.LT.U32.AND P1, PT, R3.reuse, 0x4000, PT ;  /* 0x000040000300780c */ /* 0x040fe20003f21070 */
        /* <DEDUP_REMOVED lines=8> */
.L_x_7702:
        /* <DEDUP_REMOVED lines=13> */
.L_x_8195:


//--------------------- .text._ZN2at6native55_GLOBAL__N__de093ff9_22_ForeachBinaryOpList_cu_a911ec4325multi_tensor_apply_kernelINS1_18TensorListMetadataILi3EEENS1_24BinaryOpListAlphaFunctorIN3c107complexIfEELi3ELi2ELi2EEEJSt4plusIS8_ES8_EEEvT_T0_DpT1_ --------------------------
	.section	.text._ZN2at6native55_GLOBAL__N__de093ff9_22_ForeachBinaryOpList_cu_a911ec4325multi_tensor_apply_kernelINS1_18TensorListMetadataILi3EEENS1_24BinaryOpListAlphaFunctorIN3c107complexIfEELi3ELi2ELi2EEEJSt4plusIS8_ES8_EEEvT_T0_DpT1_,"ax",@progbits
	.align	128
.text._ZN2at6native55_GLOBAL__N__de093ff9_22_ForeachBinaryOpList_cu_a911ec4325multi_tensor_apply_kernelINS1_18TensorListMetadataILi3EEENS1_24BinaryOpListAlphaFunctorIN3c107complexIfEELi3ELi2ELi2EEEJSt4plusIS8_ES8_EEEvT_T0_DpT1_:
        .type           _ZN2at6native55_GLOBAL__N__de093ff9_22_ForeachBinaryOpList_cu_a911ec4325multi_tensor_apply_kernelINS1_18TensorListMetadataILi3EEENS1_24BinaryOpListAlphaFunctorIN3c107complexIfEELi3ELi2ELi2EEEJSt4plusIS8_ES8_EEEvT_T0_DpT1_,@function
        .size           _ZN2at6native55_GLOBAL__N__de093ff9_22_ForeachBinaryOpList_cu_a911ec4325multi_tensor_apply_kernelINS1_18TensorListMetadataILi3EEENS1_24BinaryOpListAlphaFunctorIN3c107complexIfEELi3ELi2ELi2EEEJSt4plusIS8_ES8_EEEvT_T0_DpT1_,(.L_x_8196 - _ZN2at6native55_GLOBAL__N__de093ff9_22_ForeachBinaryOpList_cu_a911ec4325multi_tensor_apply_kernelINS1_18TensorListMetadataILi3EEENS1_24BinaryOpListAlphaFunctorIN3c107complexIfEELi3ELi2ELi2EEEJSt4plusIS8_ES8_EEEvT_T0_DpT1_)
        .other          _ZN2at6native55_GLOBAL__N__de093ff9_22_ForeachBinaryOpList_cu_a911ec4325multi_tensor_apply_kernelINS1_18TensorListMetadataILi3EEENS1_24BinaryOpListAlphaFunctorIN3c107complexIfEELi3ELi2ELi2EEEJSt4plusIS8_ES8_EEEvT_T0_DpT1_,@"STO_CUDA_ENTRY STV_DEFAULT"
_ZN2at6native55_GLOBAL__N__de093ff9_22_ForeachBinaryOpList_cu_a911ec4325multi_tensor_apply_kernelINS1_18TensorListMetadataILi3EEENS1_24BinaryOpListAlphaFunctorIN3c107complexIfEELi3ELi2ELi2EEEJSt4plusIS8_ES8_EEEvT_T0_DpT1_:
        /* <DEDUP_REMOVED lines=33> */
.L_x_7704:
        /* <DEDUP_REMOVED lines=63> */
[----:B---3--:R-:W-:Y:S01]  /*0600*/  FADD.FTZ R22, R25, R22 ;  /* 0x0000001619167221 */ /* 0x008fe20000010000 */
        /* <DEDUP_REMOVED lines=12> */
[----:B----4-:R-:W-:Y:S01]  /*06d0*/  FADD.FTZ R12, R3, R12 ;  /* 0x0000000c030c7221 */ /* 0x010fe20000010000 */
[----:B------:R-:W-:Y:S01]  /*06e0*/  FADD.FTZ R13, R2, R13 ;  /* 0x0000000d020d7221 */ /* 0x000fe20000010000 */
[C---:B------:R-:W-:Y:S01]  /*06f0*/  FMUL.FTZ R5, R15.reuse, UR19 ;  /* 0x000000130f057c20 */ /* 0x040fe20008410000 */
[C---:B------:R-:W-:Y:S01]  /*0700*/  FMUL.FTZ R4, R14.reuse, UR19 ;  /* 0x000000130e047c20 */ /* 0x040fe20008410000 */
[----:B------:R-:W-:Y:S02]  /*0710*/  UIMAD.WIDE.U32 UR4, UR13, 0x4, UR4 ;  /* 0x000000040d0478a5 */ /* 0x000fe4000f8e0004 */
[----:B------:R-:W-:Y:S01]  /*0720*/  FFMA.FTZ R5, R14, UR18, -R5 ;  /* 0x000000120e057c23 */ /* 0x000fe20008010805 */
[----:B------:R-:W-:Y:S01]  /*0730*/  FFMA.FTZ R4, R15, UR18, R4 ;  /* 0x000000120f047c23 */ /* 0x000fe20008010004 */
[----:B------:R-:W-:Y:S01]  /*0740*/  FADD.FTZ R23, R28, R23 ;  /* 0x000000171c177221 */ /* 0x000fe20000010000 */
[----:B------:R-:W-:Y:S01]  /*0750*/  UISETP.LT.U32.AND UP1, UPT, UR4, UR16, UPT ;  /* 0x000000100400728c */ /* 0x000fe2000bf21070 */
[----:B------:R-:W-:Y:S01]  /*0760*/  FADD.FTZ R10, R5, R10 ;  /* 0x0000000a050a7221 */ /* 0x000fe20000010000 */
[----:B------:R-:W-:Y:S01]  /*0770*/  FADD.FTZ R11, R4, R11 ;  /* 0x0000000b040b7221 */ /* 0x000fe20000010000 */
        /* <DEDUP_REMOVED lines=11> */
[----:B------:R-:W-:Y:S01]  /*0830*/  FADD.FTZ R8, R3, R8 ;  /* 0x0000000803087221 */ /* 0x000fe20000010000 */
[----:B------:R-:W-:Y:S01]  /*0840*/  FADD.FTZ R9, R2, R9 ;  /* 0x0000000902097221 */ /* 0x000fe20000010000 */
[----:B------:R-:W-:-:S04]  /*0850*/  IMAD.U32 R3, RZ, RZ, UR5 ;  /* 0x00000005ff037e24 */ /* 0x000fc8000f8e00ff */
[----:B------:R1:W-:Y:S01]  /*0860*/  @P4 STG.E.64 desc[UR14][R6.64], R8 ;  /* 0x0000000806004986 */ /* 0x0003e2000c101b0e */
[----:B------:R-:W-:Y:S01]  /*0870*/  ISETP.LT.AND.EX P0, PT, R3, UR12, PT, P0 ;  /* 0x0000000c03007c0c */ /* 0x000fe2000bf01300 */
[----:B------:R-:W-:-:S12]  /*0880*/  IMAD.U32 R2, RZ, RZ, UR4 ;  /* 0x00000004ff027e24 */ /* 0x000fd8000f8e00ff */
[----:B-1----:R-:W-:Y:S05]  /*0890*/  @!P1 BRA P0, `(.L_x_7704) ;  /* 0xfffffff8005c9947 */ /* 0x002fea000003ffff */
[----:B------:R-:W-:Y:S05]  /*08a0*/  EXIT ;  /* 0x000000000000794d */ /* 0x000fea0003800000 */
.L_x_7703:
        /* <DEDUP_REMOVED lines=9> */
.L_x_7705:
        /* <DEDUP_REMOVED lines=29> */
[----:B----4-:R-:W-:Y:S01]  /*0b10*/  FADD.FTZ R19, R19, R28 ;  /* 0x0000001c13137221 */ /* 0x010fe20000010000 */
[----:B------:R-:W-:Y:S01]  /*0b20*/  FADD.FTZ R18, R18, R27 ;  /* 0x0000001b12127221 */ /* 0x000fe20000010000 */
[----:B------:R-:W-:Y:S01]  /*0b30*/  FADD.FTZ R17, R17, R26 ;  /* 0x0000001a11117221 */ /* 0x000fe20000010000 */
[----:B------:R-:W-:Y:S01]  /*0b40*/  FADD.FTZ R16, R16, R21 ;  /* 0x0000001510107221 */ /* 0x000fe20000010000 */
[----:B-----5:R-:W-:Y:S01]  /*0b50*/  FADD.FTZ R9, R9, R12 ;  /* 0x0000000c09097221 */ /* 0x020fe20000010000 */
[----:B------:R-:W-:Y:S01]  /*0b60*/  FADD.FTZ R8, R8, R13 ;  /* 0x0000000d08087221 */ /* 0x000fe20000010000 */
[----:B------:R-:W-:Y:S01]  /*0b70*/  FADD.FTZ R11, R11, R14 ;  /* 0x0000000e0b0b7221 */ /* 0x000fe20000010000 */
[----:B------:R-:W-:Y:S01]  /*0b80*/  FADD.FTZ R10, R10, R15 ;  /* 0x0000000f0a0a7221 */ /* 0x000fe20000010000 */
        /* <DEDUP_REMOVED lines=11> */
.L_x_7706:
        /* <DEDUP_REMOVED lines=12> */
.L_x_8196:


//--------------------- .text._ZN2at6native55_GLOBAL__N__de093ff9_22_ForeachBinaryOpList_cu_a911ec4325multi_tensor_apply_kernelINS1_18TensorListMetadataILi3EEENS1_24BinaryOpListAlphaFunctorIN3c107complexIdEELi3ELi2ELi2EEEJSt4plusIS8_ES8_EEEvT_T0_DpT1_ --------------------------
	.section	.text._ZN2at6native55_GLOBAL__N__de093ff9_22_ForeachBinaryOpList_cu_a911ec4325multi_tensor_apply_kernelINS1_18TensorListMetadataILi3EEENS1_24BinaryOpListAlphaFunctorIN3c107complexIdEELi3ELi2ELi2EEEJSt4plusIS8_ES8_EEEvT_T0_DpT1_,"ax",@progbits
	.align	128
.text._ZN2at6native55_GLOBAL__N__de093ff9_22_ForeachBinaryOpList_cu_a911ec4325multi_tensor_apply_kernelINS1_18TensorListMetadataILi3EEENS1_24BinaryOpListAlphaFunctorIN3c107complexIdEELi3ELi2ELi2EEEJSt4plusIS8_ES8_EEEvT_T0_DpT1_:
        .type           _ZN2at6native55_GLOBAL__N__de093ff9_22_ForeachBinaryOpList_cu_a911ec4325multi_tensor_apply_kernelINS1_18TensorListMetadataILi3EEENS1_24BinaryOpListAlphaFunctorIN3c107complexIdEELi3ELi2ELi2EEEJSt4plusIS8_ES8_EEEvT_T0_DpT1_,@function
        .size           _ZN2at6native55_GLOBAL__N__de093ff9_22_ForeachBinaryOpList_cu_a911ec4325multi_tensor_apply_kernelINS1_18TensorListMetadataILi3EEENS1_24BinaryOpListAlphaFunctorIN3c107complexIdEELi3ELi2ELi2EEEJSt4plusIS8_ES8_EEEvT_T0_DpT1_,(.L_x_8197 - _ZN2at6native55_GLOBAL__N__de093ff9_22_ForeachBinaryOpList_cu_a911ec4325multi_tensor_apply_kernelINS1_18TensorListMetadataILi3EEENS1_24BinaryOpListAlphaFunctorIN3c107complexIdEELi3ELi2ELi2EEEJSt4plusIS8_ES8_EEEvT_T0_DpT1_)
        .other          _ZN2at6native55_GLOBAL__N__de093ff9_22_ForeachBinaryOpList_cu_a911ec4325multi_tensor_apply_kernelINS1_18TensorListMetadataILi3EEENS1_24BinaryOpListAlphaFunctorIN3c107complexIdEELi3ELi2ELi2EEEJSt4plusIS8_ES8_EEEvT_T0_DpT1_,@"STO_CUDA_ENTRY STV_DEFAULT"
_ZN2at6native55_GLOBAL__N__de093ff9_22_ForeachBinaryOpList_cu_a911ec4325multi_tensor_apply_kernelINS1_18TensorListMetadataILi3EEENS1_24BinaryOpListAlphaFunctorIN3c107complexIdEELi3ELi2ELi2EEEJSt4plusIS8_ES8_EEEvT_T0_DpT1_:
        /* <DEDUP_REMOVED lines=34> */
.L_x_7708:
        /* <DEDUP_REMOVED lines=59> */
[----:B---3--:R-:W-:-:S03]  /*05d0*/  DADD R28, R16, R28 ;  /* 0x00000000101c7229 */ /* 0x008fc6000000001c */
        /* <DEDUP_REMOVED lines=12> */
[----:B------:R-:W-:Y:S01]  /*06a0*/  DADD R30, R38, R30 ;  /* 0x00000000261e7229 */ /* 0x000fe2000000001e */
        /* <DEDUP_REMOVED lines=8> */
[----:B----4-:R-:W-:Y:S02]  /*0730*/  DADD R20, R38, R20 ;  /* 0x0000000026147229 */ /* 0x010fe40000000014 */
[----:B------:R-:W-:Y:S02]  /*0740*/  DADD R22, R40, R22 ;  /* 0x0000000028167229 */ /* 0x000fe40000000016 */
        /* <DEDUP_REMOVED lines=13> */
[----:B------:R-:W-:Y:S01]  /*0820*/  DADD R4, R24, R4 ;  /* 0x0000000018047229 */ /* 0x000fe20000000004 */
[----:B------:R-:W-:Y:S01]  /*0830*/  @P4 LEA R16, P5, R35, UR10, 0x4 ;  /* 0x0000000a23104c11 */ /* 0x000fe2000f8a20ff */
[----:B------:R-:W-:Y:S01]  /*0840*/  DADD R6, R26, R6 ;  /* 0x000000001a067229 */ /* 0x000fe20000000006 */
[----:B------:R-:W-:Y:S01]  /*0850*/  @P1 LEA.HI.X R3, R32, UR11, R37, 0x4, P3 ;  /* 0x0000000b20031c11 */ /* 0x000fe200098f2425 */
[----:B------:R-:W-:-:S02]  /*0860*/  DADD R12, R38, R12 ;  /* 0x00000000260c7229 */ /* 0x000fc4000000000c */
[----:B------:R-:W-:Y:S01]  /*0870*/  DADD R14, R40, R14 ;  /* 0x00000000280e7229 */ /* 0x000fe2000000000e */
        /* <DEDUP_REMOVED lines=12> */
.L_x_7707:
        /* <DEDUP_REMOVED lines=10> */
.L_x_7709:
        /* <DEDUP_REMOVED lines=33> */
[----:B------:R-:W-:Y:S02]  /*0bf0*/  DADD R22, R22, R42 ;  /* 0x0000000016167229 */ /* 0x000fe4000000002a */
[----:B------:R-:W-:Y:S02]  /*0c00*/  DADD R20, R20, R40 ;  /* 0x0000000014147229 */ /* 0x000fe40000000028 */
[----:B------:R-:W-:Y:S02]  /*0c10*/  DADD R30, R30, R34 ;  /* 0x000000001e1e7229 */ /* 0x000fe40000000022 */
[----:B------:R-:W-:Y:S02]  /*0c20*/  DADD R28, R28, R32 ;  /* 0x000000001c1c7229 */ /* 0x000fe40000000020 */
[----:B------:R-:W-:-:S02]  /*0c30*/  DADD R10, R10, R36 ;  /* 0x000000000a0a7229 */ /* 0x000fc40000000024 */
[----:B------:R-:W-:Y:S02]  /*0c40*/  DADD R8, R8, R16 ;  /* 0x0000000008087229 */ /* 0x000fe40000000010 */
[----:B------:R-:W-:Y:S02]  /*0c50*/  DADD R26, R26, R38 ;  /* 0x000000001a1a7229 */ /* 0x000fe40000000026 */
[----:B------:R-:W-:Y:S01]  /*0c60*/  DADD R24, R24, R18 ;  /* 0x0000000018187229 */ /* 0x000fe20000000012 */
        /* <DEDUP_REMOVED lines=13> */
.L_x_7710:
        /* <DEDUP_REMOVED lines=12> */
.L_x_8197:


//--------------------- .text._ZN2at6native55_GLOBAL__N__de093ff9_22_ForeachBinaryOpList_cu_a911ec4325multi_tensor_apply_kernelINS1_18TensorListMetadataILi3EEENS1_24BinaryOpListAlphaFunctorIfLi3ELi2ELi2EEEJSt4plusIfEfEEEvT_T0_DpT1_ --------------------------
	.section	.text._ZN2at6native55_GLOBAL__N__de093ff9_22_ForeachBinaryOpList_cu_a911ec4325multi_tensor_apply_kernelINS1_18TensorListMetadataILi3EEENS1_24BinaryOpListAlphaFunctorIfLi3ELi2ELi2EEEJSt4plusIfEfEEEvT_T0_DpT1_,"ax",@progbits
	.align	128
.text._ZN2at6native55_GLOBAL__N__de093ff9_22_ForeachBinaryOpList_cu_a911ec4325multi_tensor_apply_kernelINS1_18TensorListMetadataILi3EEENS1_24BinaryOpListAlphaFunctorIfLi3ELi2ELi2EEEJSt4plusIfEfEEEvT_T0_DpT1_:
        .type           _ZN2at6native55_GLOBAL__N__de093ff9_22_ForeachBinaryOpList_cu_a911ec4325multi_tensor_apply_kernelINS1_18TensorListMetadataILi3EEENS1_24BinaryOpListAlphaFunctorIfLi3ELi2ELi2EEEJSt4plusIfEfEEEvT_T0_DpT1_,@function
        .size           _ZN2at6native55_GLOBAL__N__de093ff9_22_ForeachBinaryOpList_cu_a911ec4325multi_tensor_apply_kernelINS1_18TensorListMetadataILi3EEENS1_24BinaryOpListAlphaFunctorIfLi3ELi2ELi2EEEJSt4plusIfEfEEEvT_T0_DpT1_,(.L_x_8198 - _ZN2at6native55_GLOBAL__N__de093ff9_22_ForeachBinaryOpList_cu_a911ec4325multi_tensor_apply_kernelINS1_18TensorListMetadataILi3EEENS1_24BinaryOpListAlphaFunctorIfLi3ELi2ELi2EEEJSt4plusIfEfEEEvT_T0_DpT1_)
        .other          _ZN2at6native55_GLOBAL__N__de093ff9_22_ForeachBinaryOpList_cu_a911ec4325multi_tensor_apply_kernelINS1_18TensorListMetadataILi3EEENS1_24BinaryOpListAlphaFunctorIfLi3ELi2ELi2EEEJSt4plusIfEfEEEvT_T0_DpT1_,@"STO_CUDA_ENTRY STV_DEFAULT"
_ZN2at6native55_GLOBAL__N__de093ff9_22_ForeachBinaryOpList_cu_a911ec4325multi_tensor_apply_kernelINS1_18TensorListMetadataILi3EEENS1_24BinaryOpListAlphaFunctorIfLi3ELi2ELi2EEEJSt4plusIfEfEEEvT_T0_DpT1_:
        /* <DEDUP_REMOVED lines=32> */
.L_x_7712:
        /* <DEDUP_REMOVED lines=63> */
[----:B--2---:R-:W-:-:S05]  /*05f0*/  FFMA.FTZ R9, R9, UR5, R8 ;  /* 0x0000000509097c23 */ /* 0x004fca0008010008 */
[----:B------:R2:W-:Y:S01]  /*0600*/  @P0 STG.E desc[UR12][R12.64], R9 ;  /* 0x000000090c000986 */ /* 0x0005e2000c10190c */
[----:B------:R-:W-:Y:S01]  /*0610*/  ISETP.GE.U32.AND P0, PT, R4, 0x10000, PT ;  /* 0x000100000400780c */ /* 0x000fe20003f06070 */
[----:B----4-:R-:W-:-:S05]  /*0620*/  FFMA.FTZ R21, R24, UR5, R21 ;  /* 0x0000000518157c23 */ /* 0x010fca0008010015 */
[----:B------:R2:W-:Y:S01]  /*0630*/  @P1 STG.E desc[UR12][R14.64], R21 ;  /* 0x000000150e001986 */ /* 0x0005e2000c10190c */
[----:B-----5:R-:W-:Y:S01]  /*0640*/  FFMA.FTZ R25, R26, UR5, R25 ;  /* 0x000000051a197c23 */ /* 0x020fe20008010019 */
[----:B------:R-:W-:-:S04]  /*0650*/  ISETP.LT.U32.AND P1, PT, R4, UR14, PT ;  /* 0x0000000e04007c0c */ /* 0x000fc8000bf21070 */
[----:B------:R2:W-:Y:S01]  /*0660*/  @P2 STG.E desc[UR12][R16.64], R25 ;  /* 0x0000001910002986 */ /* 0x0005e2000c10190c */
[----:B---3--:R-:W-:-:S05]  /*0670*/  FFMA.FTZ R27, R28, UR5, R27 ;  /* 0x000000051c1b7c23 */ /* 0x008fca000801001b */
[----:B------:R2:W-:Y:S01]  /*0680*/  @P3 STG.E desc[UR12][R18.64], R27 ;  /* 0x0000001b12003986 */ /* 0x0005e2000c10190c */
[C---:B------:R-:W-:Y:S02]  /*0690*/  ISETP.GE.U32.AND.EX P0, PT, R5.reuse, RZ, PT, P0 ;  /* 0x000000ff0500720c */ /* 0x040fe40003f06100 */
[----:B------:R-:W-:-:S13]  /*06a0*/  ISETP.LT.AND.EX P1, PT, R5, UR4, PT, P1 ;  /* 0x0000000405007c0c */ /* 0x000fda000bf21310 */
[----:B--2---:R-:W-:Y:S05]  /*06b0*/  @!P0 BRA P1, `(.L_x_7712) ;  /* 0xfffffff800d08947 */ /* 0x004fea000083ffff */
[----:B------:R-:W-:Y:S05]  /*06c0*/  EXIT ;  /* 0x000000000000794d */ /* 0x000fea0003800000 */
.L_x_7711:
        /* <DEDUP_REMOVED lines=9> */
.L_x_7713:
        /* <DEDUP_REMOVED lines=18> */
[----:B--2---:R-:W-:Y:S01]  /*0880*/  FFMA.FTZ R15, R11, UR15, R7 ;  /* 0x0000000f0b0f7c23 */ /* 0x004fe20008010007 */
[----:B------:R-:W-:Y:S01]  /*0890*/  FFMA.FTZ R14, R10, UR15, R6 ;  /* 0x0000000f0a0e7c23 */ /* 0x000fe20008010006 */
[----:B------:R-:W-:Y:S01]  /*08a0*/  FFMA.FTZ R13, R9, UR15, R5 ;  /* 0x0000000f090d7c23 */ /* 0x000fe20008010005 */
[----:B------:R-:W-:-:S05]  /*08b0*/  FFMA.FTZ R12, R8, UR15, R4 ;  /* 0x0000000f080c7c23 */ /* 0x000fca0008010004 */
[----:B------:R0:W-:Y:S04]  /*08c0*/  STG.E.128 desc[UR12][R2.64], R12 ;  /* 0x0000000c02007986 */ /* 0x0001e8000c101d0c */
[----:B------:R-:W-:Y:S05]  /*08d0*/  @!P0 BRA P1, `(.L_x_7713) ;  /* 0xfffffffc00a08947 */ /* 0x000fea000083ffff */
[----:B------:R-:W-:Y:S05]  /*08e0*/  EXIT ;  /* 0x000000000000794d */ /* 0x000fea0003800000 */
.L_x_7714:
        /* <DEDUP_REMOVED lines=9> */
.L_x_8198:


//--------------------- .text._ZN2at6native55_GLOBAL__N__de093ff9_22_ForeachBinaryOpList_cu_a911ec4325multi_tensor_apply_kernelINS1_18TensorListMetadataILi3EEENS1_24BinaryOpListAlphaFunctorIdLi3ELi2ELi2EEEJSt4plusIdEdEEEvT_T0_DpT1_ --------------------------
	.section	.text._ZN2at6native55_GLOBAL__N__de093ff9_22_ForeachBinaryOpList_cu_a911ec4325multi_tensor_apply_kernelINS1_18TensorListMetadataILi3EEENS1_24BinaryOpListAlphaFunctorIdLi3ELi2ELi2EEEJSt4plusIdEdEEEvT_T0_DpT1_,"ax",@progbits
	.align	128
.text._ZN2at6native55_GLOBAL__N__de093ff9_22_ForeachBinaryOpList_cu_a911ec4325multi_tensor_apply_kernelINS1_18TensorListMetadataILi3EEENS1_24BinaryOpListAlphaFunctorIdLi3ELi2ELi2EEEJSt4plusIdEdEEEvT_T0_DpT1_:
        .type           _ZN2at6native55_GLOBAL__N__de093ff9_22_ForeachBinaryOpList_cu_a911ec4325multi_tensor_apply_kernelINS1_18TensorListMetadataILi3EEENS1_24BinaryOpListAlphaFunctorIdLi3ELi2ELi2EEEJSt4plusIdEdEEEvT_T0_DpT1_,@function
        .size           _ZN2at6native55_GLOBAL__N__de093ff9_22_ForeachBinaryOpList_cu_a911ec4325multi_tensor_apply_kernelINS1_18TensorListMetadataILi3EEENS1_24BinaryOpListAlphaFunctorIdLi3ELi2ELi2EEEJSt4plusIdEdEEEvT_T0_DpT1_,(.L_x_8199 - _ZN2at6native55_GLOBAL__N__de093ff9_22_ForeachBinaryOpList_cu_a911ec4325multi_tensor_apply_kernelINS1_18TensorListMetadataILi3EEENS1_24BinaryOpListAlphaFunctorIdLi3ELi2ELi2EEEJSt4plusIdEdEEEvT_T0_DpT1_)
        .other          _ZN2at6native55_GLOBAL__N__de093ff9_22_ForeachBinaryOpList_cu_a911ec4325multi_tensor_apply_kernelINS1_18TensorListMetadataILi3EEENS1_24BinaryOpListAlphaFunctorIdLi3ELi2ELi2EEEJSt4plusIdEdEEEvT_T0_DpT1_,@"STO_CUDA_ENTRY STV_DEFAULT"
_ZN2at6native55_GLOBAL__N__de093ff9_22_ForeachBinaryOpList_cu_a911ec4325multi_tensor_apply_kernelINS1_18TensorListMetadataILi3EEENS1_24BinaryOpListAlphaFunctorIdLi3ELi2ELi2EEEJSt4plusIdEdEEEvT_T0_DpT1_:
        /* <DEDUP_REMOVED lines=33> */
.L_x_7716:
        /* <DEDUP_REMOVED lines=57> */
[----:B--2---:R-:W-:Y:S01]  /*05a0*/  DFMA R16, R18, UR18, R16 ;  /* 0x0000001212107c2b */ /* 0x004fe20008000010 */
        /* <DEDUP_REMOVED lines=19> */
[----:B---3--:R-:W-:-:S07]  /*06e0*/  DFMA R6, R8, UR18, R6 ;  /* 0x0000001208067c2b */ /* 0x008fce0008000006 */
[----:B------:R1:W-:Y:S01]  /*06f0*/  @P1 STG.E.64 desc[UR14][R22.64], R6 ;  /* 0x0000000616001986 */ /* 0x0003e2000c101b0e */
[----:B------:R-:W-:Y:S01]  /*0700*/  PLOP3.LUT P1, PT, PT, PT, UP0, 0x80, 0x0 ;  /* 0x000000000000781c */ /* 0x000fe20003f2f008 */
[----:B----4-:R-:W-:-:S07]  /*0710*/  DFMA R10, R12, UR18, R10 ;  /* 0x000000120c0a7c2b */ /* 0x010fce000800000a */
[----:B------:R1:W-:Y:S01]  /*0720*/  @P2 STG.E.64 desc[UR14][R24.64], R10 ;  /* 0x0000000a18002986 */ /* 0x0003e2000c101b0e */
[----:B-----5:R-:W-:-:S07]  /*0730*/  DFMA R14, R18, UR18, R14 ;  /* 0x00000012120e7c2b */ /* 0x020fce000800000e */
[----:B------:R1:W-:Y:S01]  /*0740*/  @P3 STG.E.64 desc[UR14][R2.64], R14 ;  /* 0x0000000e02003986 */ /* 0x0003e2000c101b0e */
[----:B------:R-:W-:Y:S05]  /*0750*/  @!P1 BRA P0, `(.L_x_7716) ;  /* 0xfffffff800ac9947 */ /* 0x000fea000003ffff */
[----:B------:R-:W-:Y:S05]  /*0760*/  EXIT ;  /* 0x000000000000794d */ /* 0x000fea0003800000 */
.L_x_7715:
        /* <DEDUP_REMOVED lines=9> */
.L_x_7717:
        /* <DEDUP_REMOVED lines=10> */
[----:B--2---:R-:W-:Y:S01]  /*08a0*/  DFMA R12, R16, UR18, R12 ;  /* 0x00000012100c7c2b */ /* 0x004fe2000800000c */
[----:B------:R-:W-:Y:S01]  /*08b0*/  IADD3 R16, P0, R24, UR10, RZ ;  /* 0x0000000a18107c10 */ /* 0x000fe2000ff1e0ff */
[----:B------:R-:W-:-:S03]  /*08c0*/  DFMA R14, R18, UR18, R14 ;  /* 0x00000012120e7c2b */ /* 0x000fc6000800000e */
[----:B------:R-:W-:Y:S02]  /*08d0*/  IADD3.X R17, R2, UR11, RZ, P0, !PT ;  /* 0x0000000b02117c10 */ /* 0x000fe400087fe4ff */
[----:B------:R-:W-:Y:S01]  /*08e0*/  IADD3 R0, P0, R0, UR4, RZ ;  /* 0x0000000400007c10 */ /* 0x000fe2000ff1e0ff */
[----:B---3--:R-:W-:Y:S02]  /*08f0*/  DFMA R6, R10, UR18, R6 ;  /* 0x000000120a067c2b */ /* 0x008fe40008000006 */
[----:B------:R-:W-:Y:S01]  /*0900*/  DFMA R4, R8, UR18, R4 ;  /* 0x0000001208047c2b */ /* 0x000fe20008000004 */
        /* <DEDUP_REMOVED lines=11> */
.L_x_7718:
        /* <DEDUP_REMOVED lines=12> */
.L_x_8199:


//--------------------- .text._ZN2at6native55_GLOBAL__N__de093ff9_22_ForeachBinaryOpList_cu_a911ec4325multi_tensor_apply_kernelINS1_18TensorListMetadataILi3EEENS1_24BinaryOpListAlphaFunctorIsLi3ELi2ELi2EEEJSt4plusIsEsEEEvT_T0_DpT1_ --------------------------
	.section	.text._ZN2at6native55_GLOBAL__N__de093ff9_22_ForeachBinaryOpList_cu_a911ec4325multi_tensor_apply_kernelINS1_18TensorListMetadataILi3EEENS1_24BinaryOpListAlphaFunctorIsLi3ELi2ELi2EEEJSt4plusIsEsEEEvT_T0_DpT1_,"ax",@progbits
	.align	128
.text._ZN2at6native55_GLOBAL__N__de093ff9_22_ForeachBinaryOpList_cu_a911ec4325multi_tensor_apply_kernelINS1_18TensorListMetadataILi3EEENS1_24BinaryOpListAlphaFunctorIsLi3ELi2ELi2EEEJSt4plusIsEsEEEvT_T0_DpT1_:
        .type           _ZN2at6native55_GLOBAL__N__de093ff9_22_ForeachBinaryOpList_cu_a911ec4325multi_tensor_apply_kernelINS1_18TensorListMetadataILi3EEENS1_24BinaryOpListAlphaFunctorIsLi3ELi2ELi2EEEJSt4plusIsEsEEEvT_T0_DpT1_,@function
        .size           _ZN2at6native55_GLOBAL__N__de093ff9_22_ForeachBinaryOpList_cu_a911ec4325multi_tensor_apply_kernelINS1_18TensorListMetadataILi3EEENS1_24BinaryOpListAlphaFunctorIsLi3ELi2ELi2EEEJSt4plusIsEsEEEvT_T0_DpT1_,(.L_x_8200 - _ZN2at6native55_GLOBAL__N__de093ff9_22_ForeachBinaryOpList_cu_a911ec4325multi_tensor_apply_kernelINS1_18TensorListMetadataILi3EEENS1_24BinaryOpListAlphaFunctorIsLi3ELi2ELi2EEEJSt4plusIsEsEEEvT_T0_DpT1_)
        .other          _ZN2at6native55_GLOBAL__N__de093ff9_22_ForeachBinaryOpList_cu_a911ec4325multi_tensor_apply_kernelINS1_18TensorListMetadataILi3EEENS1_24BinaryOpListAlphaFunctorIsLi3ELi2ELi2EEEJSt4plusIsEsEEEvT_T0_DpT1_,@"STO_CUDA_ENTRY STV_DEFAULT"
_ZN2at6native55_GLOBAL__N__de093ff9_22_ForeachBinaryOpList_cu_a911ec4325multi_tensor_apply_kernelINS1_18TensorListMetadataILi3EEENS1_24BinaryOpListAlphaFunctorIsLi3ELi2ELi2EEEJSt4plusIsEsEEEvT_T0_DpT1_:
        /* <DEDUP_REMOVED lines=32> */
.L_x_7720:
        /* <DEDUP_REMOVED lines=8> */
[-C--:B------:R-:W-:Y:S01]  /*0280*/  IADD3 R11, P6, R6, R5.reuse, RZ ;  /* 0x00000005060b7210 */ /* 0x080fe20007fde0ff */
[--C-:B------:R-:W-:Y:S01]  /*0290*/  IMAD.X R6, RZ, RZ, R8.reuse, P0 ;  /* 0x000000ffff067224 */ /* 0x100fe200000e0608 */
[----:B------:R-:W-:Y:S02]  /*02a0*/  ISETP.LT.AND.EX P1, PT, R8, UR5, !P1, P2 ;  /* 0x0000000508007c0c */ /* 0x000fe4000cf21320 */
[----:B------:R-:W-:Y:S01]  /*02b0*/  LEA R17, P2, R2, R5, 0x1 ;  /* 0x0000000502117211 */ /* 0x000fe200078408ff */
[--C-:B------:R-:W-:Y:S01]  /*02c0*/  IMAD.X R10, RZ, RZ, R8.reuse, P6 ;  /* 0x000000ffff0a7224 */ /* 0x100fe200030e0608 */
[----:B------:R-:W-:Y:S02]  /*02d0*/  ISETP.GE.U32.AND P4, PT, R15, 0x10000, PT ;  /* 0x000100000f00780c */ /* 0x000fe40003f86070 */
[----:B------:R-:W-:Y:S01]  /*02e0*/  ISETP.GE.U32.AND P3, PT, R17, 0x10000, PT ;  /* 0x000100001100780c */ /* 0x000fe20003f66070 */
[----:B------:R-:W-:Y:S01]  /*02f0*/  IMAD.X R24, RZ, RZ, R8, P2 ;  /* 0x000000ffff187224 */ /* 0x000fe200010e0608 */
[----:B------:R-:W-:-:S02]  /*0300*/  ISETP.LT.U32.AND P5, PT, R15, UR15, PT ;  /* 0x0000000f0f007c0c */ /* 0x000fc4000bfa1070 */
[----:B------:R-:W-:Y:S02]  /*0310*/  ISETP.LT.U32.AND P0, PT, R17, UR15, PT ;  /* 0x0000000f11007c0c */ /* 0x000fe4000bf01070 */
[----:B------:R-:W-:Y:S02]  /*0320*/  ISETP.GE.U32.AND.EX P4, PT, R6, RZ, PT, P4 ;  /* 0x000000ff0600720c */ /* 0x000fe40003f86140 */
[----:B------:R-:W-:Y:S02]  /*0330*/  ISETP.GE.U32.AND.EX P3, PT, R24, RZ, PT, P3 ;  /* 0x000000ff1800720c */ /* 0x000fe40003f66130 */
[----:B------:R-:W-:Y:S02]  /*0340*/  ISETP.GE.U32.AND P2, PT, R11, 0x10000, PT ;  /* 0x000100000b00780c */ /* 0x000fe40003f46070 */
[----:B------:R-:W-:Y:S02]  /*0350*/  ISETP.LT.AND.EX P5, PT, R6, UR5, !P4, P5 ;  /* 0x0000000506007c0c */ /* 0x000fe4000e7a1350 */
[----:B------:R-:W-:-:S02]  /*0360*/  ISETP.LT.AND.EX P0, PT, R24, UR5, !P3, P0 ;  /* 0x0000000518007c0c */ /* 0x000fc4000df01300 */
[----:B------:R-:W-:Y:S02]  /*0370*/  ISETP.LT.U32.AND P4, PT, R11, UR15, PT ;  /* 0x0000000f0b007c0c */ /* 0x000fe4000bf81070 */
[C---:B------:R-:W-:Y:S02]  /*0380*/  ISETP.GE.U32.AND.EX P2, PT, R10.reuse, RZ, PT, P2 ;  /* 0x000000ff0a00720c */ /* 0x040fe40003f46120 */
[C---:B------:R-:W-:Y:S02]  /*0390*/  @P1 LEA R12, P6, R5.reuse, UR6, 0x1 ;  /* 0x00000006050c1c11 */ /* 0x040fe4000f8c08ff */
[----:B------:R-:W-:Y:S02]  /*03a0*/  ISETP.LT.AND.EX P2, PT, R10, UR5, !P2, P4 ;  /* 0x000000050a007c0c */ /* 0x000fe4000d741340 */
[C---:B------:R-:W-:Y:S02]  /*03b0*/  @P1 LEA.HI.X R13, R5.reuse, UR7, R8, 0x1, P6 ;  /* 0x00000007050d1c11 */ /* 0x040fe4000b0f0c08 */
[----:B------:R-:W-:-:S02]  /*03c0*/  @P1 LEA R28, P3, R5, UR8, 0x1 ;  /* 0x00000008051c1c11 */ /* 0x000fc4000f8608ff */
[----:B------:R-:W-:Y:S01]  /*03d0*/  PRMT R22, RZ, 0x7610, R22 ;  /* 0x00007610ff167816 */ /* 0x000fe20000000016 */
[----:B------:R0:W2:Y:S01]  /*03e0*/  @P1 LDG.E.U16 R19, desc[UR12][R12.64] ;  /* 0x0000000c0c131981 */ /* 0x0000a2000c1e1500 */
[----:B------:R-:W-:Y:S02]  /*03f0*/  @P1 LEA.HI.X R29, R5, UR9, R8, 0x1, P3 ;  /* 0x00000009051d1c11 */ /* 0x000fe400098f0c08 */
[----:B------:R-:W-:Y:S02]  /*0400*/  @P5 LEA R20, P3, R15, UR8, 0x1 ;  /* 0x000000080f145c11 */ /* 0x000fe4000f8608ff */
[----:B------:R-:W-:Y:S01]  /*0410*/  PRMT R9, RZ, 0x7610, R9 ;  /* 0x00007610ff097816 */ /* 0x000fe20000000009 */
[----:B------:R1:W3:Y:S01]  /*0420*/  @P1 LDG.E.U16 R22, desc[UR12][R28.64] ;  /* 0x0000000c1c161981 */ /* 0x0002e2000c1e1500 */
[----:B0-----:R-:W-:Y:S02]  /*0430*/  @P0 LEA R12, P4, R17, UR8, 0x1 ;  /* 0x00000008110c0c11 */ /* 0x001fe4000f8808ff */
[----:B------:R-:W-:-:S02]  /*0440*/  @P5 LEA.HI.X R21, R15, UR9, R6, 0x1, P3 ;  /* 0x000000090f155c11 */ /* 0x000fc400098f0c06 */
[----:B------:R-:W-:Y:S02]  /*0450*/  @P0 LEA.HI.X R13, R17, UR9, R24, 0x1, P4 ;  /* 0x00000009110d0c11 */ /* 0x000fe4000a0f0c18 */
[C---:B------:R-:W-:Y:S02]  /*0460*/  @P2 LEA R26, P3, R11.reuse, UR8, 0x1 ;  /* 0x000000080b1a2c11 */ /* 0x040fe4000f8608ff */
[----:B------:R-:W-:Y:S01]  /*0470*/  PRMT R3, RZ, 0x7610, R3 ;  /* 0x00007610ff037816 */ /* 0x000fe20000000003 */
[----:B------:R0:W4:Y:S01]  /*0480*/  @P0 LDG.E.U16 R9, desc[UR12][R12.64] ;  /* 0x0000000c0c090981 */ /* 0x000122000c1e1500 */
[----:B------:R-:W-:Y:S02]  /*0490*/  @P2 LEA.HI.X R27, R11, UR9, R10, 0x1, P3 ;  /* 0x000000090b1b2c11 */ /* 0x000fe400098f0c0a */
[----:B------:R-:W-:Y:S02]  /*04a0*/  PRMT R18, RZ, 0x7610, R18 ;  /* 0x00007610ff127816 */ /* 0x000fe40000000012 */
[----:B------:R5:W4:Y:S01]  /*04b0*/  @P5 LDG.E.U16 R3, desc[UR12][R20.64] ;  /* 0x0000000c14035981 */ /* 0x000b22000c1e1500 */
[----:B-1----:R-:W-:-:S02]  /*04c0*/  @P0 LEA R28, P4, R17, UR6, 0x1 ;  /* 0x00000006111c0c11 */ /* 0x002fc4000f8808ff */
[----:B------:R-:W-:Y:S01]  /*04d0*/  PRMT R23, RZ, 0x7610, R23 ;  /* 0x00007610ff177816 */ /* 0x000fe20000000017 */
[----:B------:R1:W4:Y:S01]  /*04e0*/  @P2 LDG.E.U16 R18, desc[UR12][R26.64] ;  /* 0x0000000c1a122981 */ /* 0x000322000c1e1500 */
[----:B0-----:R-:W-:-:S04]  /*04f0*/  @P5 LEA R12, P3, R15, UR6, 0x1 ;  /* 0x000000060f0c5c11 */ /* 0x001fc8000f8608ff */
[----:B------:R-:W-:Y:S02]  /*0500*/  @P5 LEA.HI.X R13, R15, UR7, R6, 0x1, P3 ;  /* 0x000000070f0d5c11 */ /* 0x000fe400098f0c06 */
[----:B-----5:R-:W-:Y:S02]  /*0510*/  @P2 LEA R20, P3, R11, UR6, 0x1 ;  /* 0x000000060b142c11 */ /* 0x020fe4000f8608ff */
[----:B------:R-:W-:Y:S01]  /*0520*/  PRMT R25, RZ, 0x7610, R25 ;  /* 0x00007610ff197816 */ /* 0x000fe20000000019 */
[----:B------:R0:W5:Y:S01]  /*0530*/  @P5 LDG.E.U16 R23, desc[UR12][R12.64] ;  /* 0x0000000c0c175981 */ /* 0x000162000c1e1500 */
[----:B------:R-:W-:Y:S02]  /*0540*/  @P0 LEA.HI.X R29, R17, UR7, R24, 0x1, P4 ;  /* 0x00000007111d0c11 */ /* 0x000fe4000a0f0c18 */
[----:B-1----:R-:W-:Y:S02]  /*0550*/  PRMT R26, RZ, 0x7610, R26 ;  /* 0x00007610ff1a7816 */ /* 0x002fe4000000001a */
[----:B------:R-:W-:Y:S01]  /*0560*/  @P2 LEA.HI.X R21, R11, UR7, R10, 0x1, P3 ;  /* 0x000000070b152c11 */ /* 0x000fe200098f0c0a */
[----:B------:R-:W5:Y:S04]  /*0570*/  @P0 LDG.E.U16 R25, desc[UR12][R28.64] ;  /* 0x0000000c1c190981 */ /* 0x000f68000c1e1500 */
[----:B------:R4:W5:Y:S01]  /*0580*/  @P2 LDG.E.U16 R26, desc[UR12][R20.64] ;  /* 0x0000000c141a2981 */ /* 0x000962000c1e1500 */
[----:B0-----:R-:W-:-:S02]  /*0590*/  @P1 LEA R12, P3, R5, UR10, 0x1 ;  /* 0x0000000a050c1c11 */ /* 0x001fc4000f8608ff */
[----:B------:R-:W-:Y:S01]  /*05a0*/  @P5 LEA R14, P4, R15, UR10, 0x1 ;  /* 0x0000000a0f0e5c11 */ /* 0x000fe2000f8808ff */
[----:B------:R-:W-:Y:S01]  /*05b0*/  ULDC.U16 UR4, c[0x0][0xe5a] ;  /* 0x0003968000047ab9 */ /* 0x000fe20000000400 */
[----:B------:R-:W-:Y:S01]  /*05c0*/  @P1 LEA.HI.X R13, R5, UR11, R8, 0x1, P3 ;  /* 0x0000000b050d1c11 */ /* 0x000fe200098f0c08 */
[----:B------:R-:W-:Y:S01]  /*05d0*/  UPRMT UR4, UR4, 0x9910, URZ ;  /* 0x0000991004047896 */ /* 0x000fe2000800003f */
[----:B------:R-:W-:Y:S02]  /*05e0*/  @P5 LEA.HI.X R15, R15, UR11, R6, 0x1, P4 ;  /* 0x0000000b0f0f5c11 */ /* 0x000fe4000a0f0c06 */
[----:B------:R-:W-:Y:S02]  /*05f0*/  @P0 LEA R16, P6, R17, UR10, 0x1 ;  /* 0x0000000a11100c11 */ /* 0x000fe4000f8c08ff */
[----:B------:R-:W-:Y:S02]  /*0600*/  @P2 LEA R8, P3, R11, UR10, 0x1 ;  /* 0x0000000a0b082c11 */ /* 0x000fe4000f8608ff */
[----:B------:R-:W-:-:S02]  /*0610*/  @P0 LEA.HI.X R17, R17, UR11, R24, 0x1, P6 ;  /* 0x0000000b11110c11 */ /* 0x000fc4000b0f0c18 */
[----:B---3--:R-:W-:-:S05]  /*0620*/  PRMT R6, R22, 0x9910, RZ ;  /* 0x0000991016067816 */ /* 0x008fca00000000ff */
[----:B--2---:R-:W-:Y:S01]  /*0630*/  IMAD R19, R6, UR4, R19 ;  /* 0x0000000406137c24 */ /* 0x004fe2000f8e0213 */
[----:B----4-:R-:W-:Y:S02]  /*0640*/  PRMT R20, R9, 0x9910, RZ ;  /* 0x0000991009147816 */ /* 0x010fe400000000ff */
[----:B------:R-:W-:Y:S02]  /*0650*/  PRMT R3, R3, 0x9910, RZ ;  /* 0x0000991003037816 */ /* 0x000fe400000000ff */
[----:B------:R-:W-:-:S03]  /*0660*/  PRMT R5, R18, 0x9910, RZ ;  /* 0x0000991012057816 */ /* 0x000fc600000000ff */
[----:B------:R-:W-:Y:S02]  /*0670*/  IMAD.MOV.U32 R18, RZ, RZ, R3 ;  /* 0x000000ffff127224 */ /* 0x000fe400078e0003 */
[----:B------:R-:W-:Y:S02]  /*0680*/  IMAD.MOV.U32 R3, RZ, RZ, R5 ;  /* 0x000000ffff037224 */ /* 0x000fe400078e0005 */
[----:B------:R-:W-:Y:S01]  /*0690*/  IMAD.MOV.U32 R5, RZ, RZ, R7 ;  /* 0x000000ffff057224 */ /* 0x000fe200078e0007 */
[----:B------:R-:W-:Y:S01]  /*06a0*/  @P2 LEA.HI.X R9, R11, UR11, R10, 0x1, P3 ;  /* 0x0000000b0b092c11 */ /* 0x000fe200098f0c0a */
[----:B-----5:R-:W-:Y:S01]  /*06b0*/  IMAD R23, R18, UR4, R23 ;  /* 0x0000000412177c24 */ /* 0x020fe2000f8e0217 */
[----:B------:R2:W-:Y:S01]  /*06c0*/  @P1 STG.E.U16 desc[UR12][R12.64], R19 ;  /* 0x000000130c001986 */ /* 0x0005e2000c10150c */
[----:B------:R-:W-:-:S04]  /*06d0*/  IMAD.WIDE.U32 R4, R2, 0x4, R4 ;  /* 0x0000000402047825 */ /* 0x000fc800078e0004 */
[----:B------:R-:W-:Y:S01]  /*06e0*/  IMAD R25, R20, UR4, R25 ;  /* 0x0000000414197c24 */ /* 0x000fe2000f8e0219 */
[----:B------:R2:W-:Y:S01]  /*06f0*/  @P5 STG.E.U16 desc[UR12][R14.64], R23 ;  /* 0x000000170e005986 */ /* 0x0005e2000c10150c */
[----:B------:R-:W-:-:S03]  /*0700*/  IMAD R3, R3, UR4, R26 ;  /* 0x0000000403037c24 */ /* 0x000fc6000f8e021a */
[----:B------:R2:W-:Y:S01]  /*0710*/  @P0 STG.E.U16 desc[UR12][R16.64], R25 ;  /* 0x0000001910000986 */ /* 0x0005e2000c10150c */
[C---:B------:R-:W-:Y:S02]  /*0720*/  ISETP.GE.U32.AND P0, PT, R4.reuse, 0x10000, PT ;  /* 0x000100000400780c */ /* 0x040fe40003f06070 */
[----:B------:R-:W-:Y:S01]  /*0730*/  ISETP.LT.U32.AND P1, PT, R4, UR15, PT ;  /* 0x0000000f04007c0c */ /* 0x000fe2000bf21070 */
[----:B------:R2:W-:Y:S01]  /*0740*/  @P2 STG.E.U16 desc[UR12][R8.64], R3 ;  /* 0x0000000308002986 */ /* 0x0005e2000c10150c */
[C---:B------:R-:W-:Y:S02]  /*0750*/  ISETP.GE.U32.AND.EX P0, PT, R5.reuse, RZ, PT, P0 ;  /* 0x000000ff0500720c */ /* 0x040fe40003f06100 */
[----:B------:R-:W-:Y:S01]  /*0760*/  ISETP.LT.AND.EX P1, PT, R5, UR5, PT, P1 ;  /* 0x0000000505007c0c */ /* 0x000fe2000bf21310 */
[----:B------:R-:W-:-:S12]  /*0770*/  IMAD.MOV.U32 R7, RZ, RZ, R5 ;  /* 0x000000ffff077224 */ /* 0x000fd800078e0005 */
[----:B--2---:R-:W-:Y:S05]  /*0780*/  @!P0 BRA P1, `(.L_x_7720) ;  /* 0xfffffff8009c8947 */ /* 0x004fea000083ffff */
[----:B------:R-:W-:Y:S05]  /*0790*/  EXIT ;  /* 0x000000000000794d */ /* 0x000fea0003800000 */
.L_x_7719:
        /* <DEDUP_REMOVED lines=10> */
.L_x_7721:
        /* <DEDUP_REMOVED lines=8> */
[C---:B--2---:R-:W-:Y:S02]  /*08c0*/  PRMT R9, R6.reuse, 0x9910, RZ ;  /* 0x0000991006097816 */ /* 0x044fe400000000ff */
[----:B------:R-:W-:Y:S02]  /*08d0*/  PRMT R11, R6, 0xbb32, RZ ;  /* 0x0000bb32060b7816 */ /* 0x000fe400000000ff */
[----:B---3--:R-:W-:Y:S01]  /*08e0*/  PRMT R4, R2, 0x7632, R4 ;  /* 0x0000763202047816 */ /* 0x008fe20000000004 */
[----:B------:R-:W-:Y:S01]  /*08f0*/  IMAD R9, R9, UR4, R2 ;  /* 0x0000000409097c24 */ /* 0x000fe2000f8e0202 */
[----:B------:R-:W-:-:S02]  /*0900*/  PRMT R10, R7, 0x9910, RZ ;  /* 0x00009910070a7816 */ /* 0x000fc400000000ff */
[----:B------:R-:W-:Y:S01]  /*0910*/  PRMT R13, R7, 0xbb32, RZ ;  /* 0x0000bb32070d7816 */ /* 0x000fe200000000ff */
[----:B------:R-:W-:Y:S01]  /*0920*/  IMAD R4, R11, UR4, R4 ;  /* 0x000000040b047c24 */ /* 0x000fe2000f8e0204 */
[----:B------:R-:W-:Y:S01]  /*0930*/  PRMT R8, R3, 0x7632, R8 ;  /* 0x0000763203087816 */ /* 0x000fe20000000008 */
[----:B------:R-:W-:Y:S01]  /*0940*/  IMAD R3, R10, UR4, R3 ;  /* 0x000000040a037c24 */ /* 0x000fe2000f8e0203 */
[----:B------:R-:W-:Y:S02]  /*0950*/  IADD3 R6, P0, R12, UR10, RZ ;  /* 0x0000000a0c067c10 */ /* 0x000fe4000ff1e0ff */
[----:B------:R-:W-:Y:S01]  /*0960*/  PRMT R2, R9, 0x5410, R4 ;  /* 0x0000541009027816 */ /* 0x000fe20000000004 */
[----:B------:R-:W-:Y:S01]  /*0970*/  IMAD R8, R13, UR4, R8 ;  /* 0x000000040d087c24 */ /* 0x000fe2000f8e0208 */
[----:B------:R-:W-:Y:S02]  /*0980*/  IADD3.X R7, R14, UR11, RZ, P0, !PT ;  /* 0x0000000b0e077c10 */ /* 0x000fe400087fe4ff */
[----:B------:R-:W-:-:S02]  /*0990*/  IADD3 R5, P0, R5, UR14, RZ ;  /* 0x0000000e05057c10 */ /* 0x000fc4000ff1e0ff */
[----:B------:R-:W-:Y:S02]  /*09a0*/  PRMT R3, R3, 0x5410, R8 ;  /* 0x0000541003037816 */ /* 0x000fe40000000008 */
[C---:B------:R-:W-:Y:S01]  /*09b0*/  ISETP.LT.U32.AND P1, PT, R5.reuse, 0x4000, PT ;  /* 0x000040000500780c */ /* 0x040fe20003f21070 */
[C---:B------:R-:W-:Y:S02]  /*09c0*/  IMAD.SHL.U32 R4, R5.reuse, 0x4, RZ ;  /* 0x0000000405047824 */ /* 0x040fe400078e00ff */
[----:B------:R-:W-:Y:S01]  /*09d0*/  IMAD.X R0, RZ, RZ, R0, P0 ;  /* 0x000000ffff007224 */ /* 0x000fe200000e0600 */
[----:B------:R0:W-:Y:S02]  /*09e0*/  STG.E.64 desc[UR12][R6.64], R2 ;  /* 0x0000000206007986 */ /* 0x0001e4000c101b0c */
[----:B------:R-:W-:Y:S02]  /*09f0*/  ISETP.GE.U32.AND P0, PT, R4, UR15, PT ;  /* 0x0000000f04007c0c */ /* 0x000fe4000bf06070 */
[----:B------:R-:W-:-:S02]  /*0a00*/  SHF.L.U64.HI R4, R5, 0x2, R0 ;  /* 0x0000000205047819 */ /* 0x000fc40000010200 */
[----:B------:R-:W-:Y:S02]  /*0a10*/  ISETP.LT.U32.AND.EX P1, PT, R0, RZ, PT, P1 ;  /* 0x000000ff0000720c */ /* 0x000fe40003f21110 */
[----:B------:R-:W-:-:S13]  /*0a20*/  ISETP.GE.AND.EX P0, PT, R4, UR5, PT, P0 ;  /* 0x0000000504007c0c */ /* 0x000fda000bf06300 */
[----:B0-----:R-:W-:Y:S05]  /*0a30*/  @!P0 BRA P1, `(.L_x_7721) ;  /* 0xfffffffc00808947 */ /* 0x001fea000083ffff */
[----:B------:R-:W-:Y:S05]  /*0a40*/  EXIT ;  /* 0x000000000000794d */ /* 0x000fea0003800000 */
.L_x_7722:
        /* <DEDUP_REMOVED lines=11> */
.L_x_8200:


//--------------------- .text._ZN2at6native55_GLOBAL__N__de093ff9_22_ForeachBinaryOpList_cu_a911ec4325multi_tensor_apply_kernelINS1_18TensorListMetadataILi3EEENS1_24BinaryOpListAlphaFunctorIlLi3ELi2ELi2EEEJSt4plusIlElEEEvT_T0_DpT1_ --------------------------
	.section	.text._ZN2at6native55_GLOBAL__N__de093ff9_22_ForeachBinaryOpList_cu_a911ec4325multi_tensor_apply_kernelINS1_18TensorListMetadataILi3EEENS1_24BinaryOpListAlphaFunctorIlLi3ELi2ELi2EEEJSt4plusIlElEEEvT_T0_DpT1_,"ax",@progbits
	.align	128
.text._ZN2at6native55_GLOBAL__N__de093ff9_22_ForeachBinaryOpList_cu_a911ec4325multi_tensor_apply_kernelINS1_18TensorListMetadataILi3EEENS1_24BinaryOpListAlphaFunctorIlLi3ELi2ELi2EEEJSt4plusIlElEEEvT_T0_DpT1_:
        .type           _ZN2at6native55_GLOBAL__N__de093ff9_22_ForeachBinaryOpList_cu_a911ec4325multi_tensor_apply_kernelINS1_18TensorListMetadataILi3EEENS1_24BinaryOpListAlphaFunctorIlLi3ELi2ELi2EEEJSt4plusIlElEEEvT_T0_DpT1_,@function
        .size           _ZN2at6native55_GLOBAL__N__de093ff9_22_ForeachBinaryOpList_cu_a911ec4325multi_tensor_apply_kernelINS1_18TensorListMetadataILi3EEENS1_24BinaryOpListAlphaFunctorIlLi3ELi2ELi2EEEJSt4plusIlElEEEvT_T0_DpT1_,(.L_x_8201 - _ZN2at6native55_GLOBAL__N__de093ff9_22_ForeachBinaryOpList_cu_a911ec4325multi_tensor_apply_kernelINS1_18TensorListMetadataILi3EEENS1_24BinaryOpListAlphaFunctorIlLi3ELi2ELi2EEEJSt4plusIlElEEEvT_T0_DpT1_)
        .other          _ZN2at6native55_GLOBAL__N__de093ff9_22_ForeachBinaryOpList_cu_a911ec4325multi_tensor_apply_kernelINS1_18TensorListMetadataILi3EEENS1_24BinaryOpListAlphaFunctorIlLi3ELi2ELi2EEEJSt4plusIlElEEEvT_T0_DpT1_,@"STO_CUDA_ENTRY STV_DEFAULT"
_ZN2at6native55_GLOBAL__N__de093ff9_22_ForeachBinaryOpList_cu_a911ec4325multi_tensor_apply_kernelINS1_18TensorListMetadataILi3EEENS1_24BinaryOpListAlphaFunctorIlLi3ELi2ELi2EEEJSt4plusIlElEEEvT_T0_DpT1_:
        /* <DEDUP_REMOVED lines=33> */
.L_x_7724:
        /* <DEDUP_REMOVED lines=12> */
[----:B------:R-:W2:Y:S04]  /*02d0*/  @P0 LDG.E.64 R18, desc[UR14][R8.64] ;  /* 0x0000000e08120981 */ /* 0x000ea8000c1e1b00 */
        /* <DEDUP_REMOVED lines=9> */
[----:B------:R-:W-:-:S02]  /*0370*/  LEA R4, P3, R3, R10, 0x1 ;  /* 0x0000000a03047211 */ /* 0x000fc400078608ff */
        /* <DEDUP_REMOVED lines=11> */
[C---:B0-----:R-:W-:Y:S02]  /*0430*/  @P1 LEA R6, P3, R5.reuse, UR6, 0x3 ;  /* 0x0000000605061c11 */ /* 0x041fe4000f8618ff */
[----:B------:R-:W-:Y:S02]  /*0440*/  CS2R R14, SRZ ;  /* 0x00000000000e7805 */ /* 0x000fe4000001ff00 */
[----:B------:R-:W-:-:S02]  /*0450*/  @P1 LEA R28, P4, R5, UR8, 0x3 ;  /* 0x00000008051c1c11 */ /* 0x000fc4000f8818ff */
[----:B------:R-:W-:Y:S02]  /*0460*/  @P1 LEA.HI.X R7, R5, UR7, R2, 0x3, P3 ;  /* 0x0000000705071c11 */ /* 0x000fe400098f1c02 */
[----:B------:R-:W-:-:S03]  /*0470*/  ISETP.LT.U32.AND P3, PT, R21, UR16, PT ;  /* 0x0000001015007c0c */ /* 0x000fc6000bf61070 */
[----:B------:R0:W4:Y:S01]  /*0480*/  @P1 LDG.E.64 R16, desc[UR14][R6.64] ;  /* 0x0000000e06101981 */ /* 0x000122000c1e1b00 */
[----:B------:R-:W-:Y:S02]  /*0490*/  ISETP.LT.AND.EX P3, PT, R24, UR12, !P6, P3 ;  /* 0x0000000c18007c0c */ /* 0x000fe4000f761330 */
[----:B------:R-:W-:Y:S02]  /*04a0*/  CS2R R8, SRZ ;  /* 0x0000000000087805 */ /* 0x000fe4000001ff00 */
[----:B------:R-:W-:Y:S02]  /*04b0*/  @P1 LEA.HI.X R29, R5, UR9, R2, 0x3, P4 ;  /* 0x00000009051d1c11 */ /* 0x000fe4000a0f1c02 */
[----:B------:R-:W-:-:S03]  /*04c0*/  @P2 LEA R12, P4, R4, UR8, 0x3 ;  /* 0x00000008040c2c11 */ /* 0x000fc6000f8818ff */
[----:B------:R1:W5:Y:S01]  /*04d0*/  @P1 LDG.E.64 R8, desc[UR14][R28.64] ;  /* 0x0000000e1c081981 */ /* 0x000362000c1e1b00 */
[----:B0-----:R-:W-:-:S04]  /*04e0*/  @P2 LEA R6, P5, R4, UR6, 0x3 ;  /* 0x0000000604062c11 */ /* 0x001fc8000f8a18ff */
[C-C-:B------:R-:W-:Y:S02]  /*04f0*/  @P2 LEA.HI.X R7, R4.reuse, UR7, R3.reuse, 0x3, P5 ;  /* 0x0000000704072c11 */ /* 0x140fe4000a8f1c03 */
[----:B------:R-:W-:-:S03]  /*0500*/  @P2 LEA.HI.X R13, R4, UR9, R3, 0x3, P4 ;  /* 0x00000009040d2c11 */ /* 0x000fc6000a0f1c03 */
[----:B------:R0:W4:Y:S01]  /*0510*/  @P2 LDG.E.64 R14, desc[UR14][R6.64] ;  /* 0x0000000e060e2981 */ /* 0x000122000c1e1b00 */
[C---:B-1----:R-:W-:Y:S02]  /*0520*/  @P3 LEA R28, P4, R21.reuse, UR6, 0x3 ;  /* 0x00000006151c3c11 */ /* 0x042fe4000f8818ff */
[----:B0-----:R-:W-:Y:S02]  /*0530*/  CS2R R6, SRZ ;  /* 0x0000000000067805 */ /* 0x001fe4000001ff00 */
[----:B------:R-:W-:-:S04]  /*0540*/  @P3 LEA.HI.X R29, R21, UR7, R24, 0x3, P4 ;  /* 0x00000007151d3c11 */ /* 0x000fc8000a0f1c18 */
[----:B------:R0:W4:Y:S02]  /*0550*/  @P2 LDG.E.64 R6, desc[UR14][R12.64] ;  /* 0x0000000e0c062981 */ /* 0x000124000c1e1b00 */
[----:B0-----:R-:W-:-:S06]  /*0560*/  CS2R R12, SRZ ;  /* 0x00000000000c7805 */ /* 0x001fcc000001ff00 */
[----:B------:R0:W4:Y:S02]  /*0570*/  @P3 LDG.E.64 R12, desc[UR14][R28.64] ;  /* 0x0000000e1c0c3981 */ /* 0x000124000c1e1b00 */
[----:B0-----:R-:W-:-:S04]  /*0580*/  @P3 LEA R28, P4, R21, UR8, 0x3 ;  /* 0x00000008151c3c11 */ /* 0x001fc8000f8818ff */
[----:B------:R-:W-:Y:S01]  /*0590*/  @P3 LEA.HI.X R29, R21, UR9, R24, 0x3, P4 ;  /* 0x00000009151d3c11 */ /* 0x000fe2000a0f1c18 */
[----:B--2---:R-:W-:Y:S02]  /*05a0*/  IMAD R11, R19, UR18, RZ ;  /* 0x00000012130b7c24 */ /* 0x004fe4000f8e02ff */
[----:B---3--:R-:W-:-:S04]  /*05b0*/  IMAD.WIDE.U32 R22, R18, UR18, R22 ;  /* 0x0000001212167c25 */ /* 0x008fc8000f8e0016 */
[----:B------:R-:W-:Y:S01]  /*05c0*/  IMAD R11, R18, UR19, R11 ;  /* 0x00000013120b7c24 */ /* 0x000fe2000f8e020b */
[----:B------:R-:W-:-:S06]  /*05d0*/  CS2R R18, SRZ ;  /* 0x0000000000127805 */ /* 0x000fcc000001ff00 */
[----:B------:R-:W2:Y:S01]  /*05e0*/  @P3 LDG.E.64 R18, desc[UR14][R28.64] ;  /* 0x0000000e1c123981 */ /* 0x000ea2000c1e1b00 */
[----:B------:R-:W-:Y:S01]  /*05f0*/  @P3 LEA R20, P6, R21, UR10, 0x3 ;  /* 0x0000000a15143c11 */ /* 0x000fe2000f8c18ff */
[----:B------:R-:W-:Y:S01]  /*0600*/  UIMAD.WIDE.U32 UR4, UR13, 0x4, UR4 ;  /* 0x000000040d0478a5 */ /* 0x000fe2000f8e0004 */
[----:B------:R-:W-:Y:S02]  /*0610*/  IMAD.IADD R23, R23, 0x1, R11 ;  /* 0x0000000117177824 */ /* 0x000fe400078e020b */
[----:B------:R-:W-:Y:S01]  /*0620*/  @P3 LEA.HI.X R21, R21, UR11, R24, 0x3, P6 ;  /* 0x0000000b15153c11 */ /* 0x000fe2000b0f1c18 */
[----:B------:R-:W-:Y:S02]  /*0630*/  UISETP.LT.U32.AND UP1, UPT, UR4, UR16, UPT ;  /* 0x000000100400728c */ /* 0x000fe4000bf21070 */
[----:B------:R-:W-:Y:S01]  /*0640*/  UISETP.GE.U32.AND UP0, UPT, UR4, 0x10000, UPT ;  /* 0x000100000400788c */ /* 0x000fe2000bf06070 */
[----:B-----5:R-:W-:Y:S02]  /*0650*/  IMAD R25, R9, UR18, RZ ;  /* 0x0000001209197c24 */ /* 0x020fe4000f8e02ff */
[----:B----4-:R-:W-:-:S04]  /*0660*/  IMAD.WIDE.U32 R16, R8, UR18, R16 ;  /* 0x0000001208107c25 */ /* 0x010fc8000f8e0010 */
[----:B------:R-:W-:Y:S01]  /*0670*/  IMAD R25, R8, UR19, R25 ;  /* 0x0000001308197c24 */ /* 0x000fe2000f8e0219 */
[----:B------:R-:W-:-:S04]  /*0680*/  @P0 LEA R8, P4, R10, UR10, 0x3 ;  /* 0x0000000a0a080c11 */ /* 0x000fc8000f8818ff */
[----:B------:R-:W-:Y:S02]  /*0690*/  @P0 LEA.HI.X R9, R10, UR11, R27, 0x3, P4 ;  /* 0x0000000b0a090c11 */ /* 0x000fe4000a0f1c1b */
[----:B------:R-:W-:Y:S01]  /*06a0*/  @P1 LEA R10, P4, R5, UR10, 0x3 ;  /* 0x0000000a050a1c11 */ /* 0x000fe2000f8818ff */
[----:B------:R-:W-:Y:S02]  /*06b0*/  IMAD R7, R7, UR18, RZ ;  /* 0x0000001207077c24 */ /* 0x000fe4000f8e02ff */
[----:B------:R-:W-:-:S04]  /*06c0*/  IMAD.WIDE.U32 R14, R6, UR18, R14 ;  /* 0x00000012060e7c25 */ /* 0x000fc8000f8e000e */
[----:B------:R-:W-:Y:S01]  /*06d0*/  IMAD R27, R6, UR19, R7 ;  /* 0x00000013061b7c24 */ /* 0x000fe2000f8e0207 */
[----:B------:R-:W-:-:S04]  /*06e0*/  @P2 LEA R6, P5, R4, UR10, 0x3 ;  /* 0x0000000a04062c11 */ /* 0x000fc8000f8a18ff */
[----:B------:R-:W-:Y:S01]  /*06f0*/  @P2 LEA.HI.X R7, R4, UR11, R3, 0x3, P5 ;  /* 0x0000000b04072c11 */ /* 0x000fe2000a8f1c03 */
[----:B------:R-:W-:Y:S01]  /*0700*/  IMAD.IADD R17, R17, 0x1, R25 ;  /* 0x0000000111117824 */ /* 0x000fe200078e0219 */
[----:B------:R-:W-:Y:S01]  /*0710*/  @P1 LEA.HI.X R11, R5, UR11, R2, 0x3, P4 ;  /* 0x0000000b050b1c11 */ /* 0x000fe2000a0f1c02 */
[----:B------:R-:W-:Y:S01]  /*0720*/  IMAD.IADD R15, R15, 0x1, R27 ;  /* 0x000000010f0f7824 */ /* 0x000fe200078e021b */
[----:B------:R1:W-:Y:S01]  /*0730*/  @P0 STG.E.64 desc[UR14][R8.64], R22 ;  /* 0x0000001608000986 */ /* 0x0003e2000c101b0e */
[----:B------:R-:W-:Y:S02]  /*0740*/  UISETP.GE.U32.AND.EX UP0, UPT, UR5, URZ, UPT, UP0 ;  /* 0x0000003f0500728c */ /* 0x000fe4000bf06100 */
[----:B------:R-:W-:Y:S01]  /*0750*/  IMAD.U32 R5, RZ, RZ, UR5 ;  /* 0x00000005ff057e24 */ /* 0x000fe2000f8e00ff */
[----:B------:R1:W-:Y:S01]  /*0760*/  @P1 STG.E.64 desc[UR14][R10.64], R16 ;  /* 0x000000100a001986 */ /* 0x0003e2000c101b0e */
[----:B------:R-:W-:-:S03]  /*0770*/  PLOP3.LUT P0, PT, PT, PT, UP1, 0x80, 0x0 ;  /* 0x000000000000781c */ /* 0x000fc60003f0f018 */
[----:B------:R1:W-:Y:S01]  /*0780*/  @P2 STG.E.64 desc[UR14][R6.64], R14 ;  /* 0x0000000e06002986 */ /* 0x0003e2000c101b0e */
[----:B------:R-:W-:Y:S02]  /*0790*/  ISETP.LT.AND.EX P0, PT, R5, UR12, PT, P0 ;  /* 0x0000000c05007c0c */ /* 0x000fe4000bf01300 */
[----:B------:R-:W-:Y:S01]  /*07a0*/  PLOP3.LUT P1, PT, PT, PT, UP0, 0x80, 0x0 ;  /* 0x000000000000781c */ /* 0x000fe20003f2f008 */
[----:B------:R-:W-:Y:S02]  /*07b0*/  IMAD.U32 R4, RZ, RZ, UR4 ;  /* 0x00000004ff047e24 */ /* 0x000fe4000f8e00ff */
[----:B--2---:R-:W-:Y:S02]  /*07c0*/  IMAD R3, R19, UR18, RZ ;  /* 0x0000001213037c24 */ /* 0x004fe4000f8e02ff */
[----:B------:R-:W-:-:S04]  /*07d0*/  IMAD.WIDE.U32 R12, R18, UR18, R12 ;  /* 0x00000012120c7c25 */ /* 0x000fc8000f8e000c */
[----:B------:R-:W-:Y:S02]  /*07e0*/  IMAD R3, R18, UR19, R3 ;  /* 0x0000001312037c24 */ /* 0x000fe4000f8e0203 */
[----:B------:R-:W-:Y:S02]  /*07f0*/  @P3 IMAD.MOV.U32 R2, RZ, RZ, R12 ;  /* 0x000000ffff023224 */ /* 0x000fe400078e000c */
[----:B------:R-:W-:-:S05]  /*0800*/  IMAD.IADD R3, R13, 0x1, R3 ;  /* 0x000000010d037824 */ /* 0x000fca00078e0203 */
[----:B------:R1:W-:Y:S01]  /*0810*/  @P3 STG.E.64 desc[UR14][R20.64], R2 ;  /* 0x0000000214003986 */ /* 0x0003e2000c101b0e */
[----:B------:R-:W-:Y:S05]  /*0820*/  @!P1 BRA P0, `(.L_x_7724) ;  /* 0xfffffff800789947 */ /* 0x000fea000003ffff */
[----:B------:R-:W-:Y:S05]  /*0830*/  EXIT ;  /* 0x000000000000794d */ /* 0x000fea0003800000 */
.L_x_7723:
        /* <DEDUP_REMOVED lines=9> */
.L_x_7725:
[C---:B------:R-:W-:Y:S01]  /*08d0*/  IMAD.SHL.U32 R2, R0.reuse, 0x20, RZ ;  /* 0x0000002000027824 */ /* 0x040fe200078e00ff */
[----:B------:R-:W-:-:S04]  /*08e0*/  SHF.L.U64.HI R20, R0, 0x5, R3 ;  /* 0x0000000500147819 */ /* 0x000fc80000010203 */
[C---:B------:R-:W-:Y:S02]  /*08f0*/  IADD3 R24, P1, R2.reuse, UR8, RZ ;  /* 0x0000000802187c10 */ /* 0x040fe4000ff3e0ff */
[----:B------:R-:W-:Y:S02]  /*0900*/  IADD3 R22, P0, R2, UR6, RZ ;  /* 0x0000000602167c10 */ /* 0x000fe4000ff1e0ff */
[C---:B------:R-:W-:Y:S02]  /*0910*/  IADD3.X R25, R20.reuse, UR9, RZ, P1, !PT ;  /* 0x0000000914197c10 */ /* 0x040fe40008ffe4ff */
[----:B------:R-:W-:-:S03]  /*0920*/  IADD3.X R23, R20, UR7, RZ, P0, !PT ;  /* 0x0000000714177c10 */ /* 0x000fc600087fe4ff */
[----:B------:R-:W2:Y:S04]  /*0930*/  LDG.E.128 R12, desc[UR14][R24.64+0x10] ;  /* 0x0000100e180c7981 */ /* 0x000ea8000c1e1d00 */
[----:B------:R-:W3:Y:S04]  /*0940*/  LDG.E.128 R8, desc[UR14][R22.64+0x10] ;  /* 0x0000100e16087981 */ /* 0x000ee8000c1e1d00 */
[----:B------:R-:W4:Y:S04]  /*0950*/  LDG.E.128 R16, desc[UR14][R24.64] ;  /* 0x0000000e18107981 */ /* 0x000f28000c1e1d00 */
[----:B------:R-:W5:Y:S01]  /*0960*/  LDG.E.128 R4, desc[UR14][R22.64] ;  /* 0x0000000e16047981 */ /* 0x000f62000c1e1d00 */
[----:B--2---:R-:W-:-:S02]  /*0970*/  IMAD R15, R15, UR18, RZ ;  /* 0x000000120f0f7c24 */ /* 0x004fc4000f8e02ff */
[----:B---3--:R-:W-:-:S04]  /*0980*/  IMAD.WIDE.U32 R10, R14, UR18, R10 ;  /* 0x000000120e0a7c25 */ /* 0x008fc8000f8e000a */
[----:B------:R-:W-:Y:S01]  /*0990*/  IMAD R21, R14, UR19, R15 ;  /* 0x000000130e157c24 */ /* 0x000fe2000f8e020f */
[----:B------:R-:W-:Y:S01]  /*09a0*/  IADD3 R14, P0, R2, UR10, RZ ;  /* 0x0000000a020e7c10 */ /* 0x000fe2000ff1e0ff */
[----:B----4-:R-:W-:Y:S02]  /*09b0*/  IMAD R19, R19, UR18, RZ ;  /* 0x0000001213137c24 */ /* 0x010fe4000f8e02ff */
[----:B------:R-:W-:Y:S02]  /*09c0*/  IMAD R17, R17, UR18, RZ ;  /* 0x0000001211117c24 */ /* 0x000fe4000f8e02ff */
[----:B------:R-:W-:Y:S01]  /*09d0*/  IMAD R13, R13, UR18, RZ ;  /* 0x000000120d0d7c24 */ /* 0x000fe2000f8e02ff */
[----:B------:R-:W-:Y:S01]  /*09e0*/  IADD3.X R15, R20, UR11, RZ, P0, !PT ;  /* 0x0000000b140f7c10 */ /* 0x000fe200087fe4ff */
[----:B-----5:R-:W-:Y:S01]  /*09f0*/  IMAD.WIDE.U32 R6, R18, UR18, R6 ;  /* 0x0000001212067c25 */ /* 0x020fe2000f8e0006 */
[----:B------:R-:W-:-:S03]  /*0a00*/  IADD3 R0, P0, R0, UR4, RZ ;  /* 0x0000000400007c10 */ /* 0x000fc6000ff1e0ff */
[----:B------:R-:W-:Y:S02]  /*0a10*/  IMAD R19, R18, UR19, R19 ;  /* 0x0000001312137c24 */ /* 0x000fe4000f8e0213 */
[----:B------:R-:W-:-:S04]  /*0a20*/  IMAD.WIDE.U32 R4, R16, UR18, R4 ;  /* 0x0000001210047c25 */ /* 0x000fc8000f8e0004 */
[----:B------:R-:W-:Y:S02]  /*0a30*/  IMAD R17, R16, UR19, R17 ;  /* 0x0000001310117c24 */ /* 0x000fe4000f8e0211 */
[----:B------:R-:W-:-:S04]  /*0a40*/  IMAD.WIDE.U32 R8, R12, UR18, R8 ;  /* 0x000000120c087c25 */ /* 0x000fc8000f8e0008 */
[----:B------:R-:W-:Y:S02]  /*0a50*/  IMAD R13, R12, UR19, R13 ;  /* 0x000000130c0d7c24 */ /* 0x000fe4000f8e020d */
[----:B------:R-:W-:Y:S02]  /*0a60*/  IMAD.IADD R7, R7, 0x1, R19 ;  /* 0x0000000107077824 */ /* 0x000fe400078e0213 */
[----:B------:R-:W-:Y:S02]  /*0a70*/  IMAD.IADD R5, R5, 0x1, R17 ;  /* 0x0000000105057824 */ /* 0x000fe400078e0211 */
[----:B------:R-:W-:Y:S02]  /*0a80*/  IMAD.IADD R11, R11, 0x1, R21 ;  /* 0x000000010b0b7824 */ /* 0x000fe400078e0215 */
[----:B------:R-:W-:Y:S02]  /*0a90*/  IMAD.IADD R9, R9, 0x1, R13 ;  /* 0x0000000109097824 */ /* 0x000fe400078e020d */
[----:B------:R-:W-:-:S02]  /*0aa0*/  IMAD.SHL.U32 R2, R0, 0x4, RZ ;  /* 0x0000000400027824 */ /* 0x000fc400078e00ff */
[----:B------:R-:W-:Y:S01]  /*0ab0*/  IMAD.X R3, RZ, RZ, R3, P0 ;  /* 0x000000ffff037224 */ /* 0x000fe200000e0603 */
[----:B------:R0:W-:Y:S01]  /*0ac0*/  STG.E.128 desc[UR14][R14.64], R4 ;  /* 0x000000040e007986 */ /* 0x0001e2000c101d0e */
[----:B------:R-:W-:Y:S02]  /*0ad0*/  ISETP.LT.U32.AND P1, PT, R0, 0x4000, PT ;  /* 0x000040000000780c */ /* 0x000fe40003f21070 */
[----:B------:R-:W-:Y:S01]  /*0ae0*/  ISETP.GE.U32.AND P0, PT, R2, UR16, PT ;  /* 0x0000001002007c0c */ /* 0x000fe2000bf06070 */
[----:B------:R0:W-:Y:S01]  /*0af0*/  STG.E.128 desc[UR14][R14.64+0x10], R8 ;  /* 0x000010080e007986 */ /* 0x0001e2000c101d0e */
[----:B------:R-:W-:Y:S02]  /*0b00*/  SHF.L.U64.HI R2, R0, 0x2, R3 ;  /* 0x0000000200027819 */ /* 0x000fe40000010203 */
[----:B------:R-:W-:Y:S02]  /*0b10*/  ISETP.LT.U32.AND.EX P1, PT, R3, RZ, PT, P1 ;  /* 0x000000ff0300720c */ /* 0x000fe40003f21110 */
[----:B------:R-:W-:-:S13]  /*0b20*/  ISETP.GE.AND.EX P0, PT, R2, UR12, PT, P0 ;  /* 0x0000000c02007c0c */ /* 0x000fda000bf06300 */
[----:B0-----:R-:W-:Y:S05]  /*0b30*/  @!P0 BRA P1, `(.L_x_7725) ;  /* 0xfffffffc00648947 */ /* 0x001fea000083ffff */
[----:B------:R-:W-:Y:S05]  /*0b40*/  EXIT ;  /* 0x000000000000794d */ /* 0x000fea0003800000 */
.L_x_7726:
        /* <DEDUP_REMOVED lines=11> */
.L_x_8201:


//--------------------- .text._ZN2at6native55_GLOBAL__N__de093ff9_22_ForeachBinaryOpList_cu_a911ec4325multi_tensor_apply_kernelINS1_18TensorListMetadataILi3EEENS1_24BinaryOpListAlphaFunctorIiLi3ELi2ELi2EEEJSt4plusIiEiEEEvT_T0_DpT1_ --------------------------
	.section	.text._ZN2at6native55_GLOBAL__N__de093ff9_22_ForeachBinaryOpList_cu_a911ec4325multi_tensor_apply_kernelINS1_18TensorListMetadataILi3EEENS1_24BinaryOpListAlphaFunctorIiLi3ELi2ELi2EEEJSt4plusIiEiEEEvT_T0_DpT1_,"ax",@progbits
	.align	128
.text._ZN2at6native55_GLOBAL__N__de093ff9_22_ForeachBinaryOpList_cu_a911ec4325multi_tensor_apply_kernelINS1_18TensorListMetadataILi3EEENS1_24BinaryOpListAlphaFunctorIiLi3ELi2ELi2EEEJSt4plusIiEiEEEvT_T0_DpT1_:
        .type           _ZN2at6native55_GLOBAL__N__de093ff9_22_ForeachBinaryOpList_cu_a911ec4325multi_tensor_apply_kernelINS1_18TensorListMetadataILi3EEENS1_24BinaryOpListAlphaFunctorIiLi3ELi2ELi2EEEJSt4plusIiEiEEEvT_T0_DpT1_,@function
        .size           _ZN2at6native55_GLOBAL__N__de093ff9_22_ForeachBinaryOpList_cu_a911ec4325multi_tensor_apply_kernelINS1_18TensorListMetadataILi3EEENS1_24BinaryOpListAlphaFunctorIiLi3ELi2ELi2EEEJSt4plusIiEiEEEvT_T0_DpT1_,(.L_x_8202 - _ZN2at6native55_GLOBAL__N__de093ff9_22_ForeachBinaryOpList_cu_a911ec4325multi_tensor_apply_kernelINS1_18TensorListMetadataILi3EEENS1_24BinaryOpListAlphaFunctorIiLi3ELi2ELi2EEEJSt4plusIiEiEEEvT_T0_DpT1_)
        .other          _ZN2at6native55_GLOBAL__N__de093ff9_22_ForeachBinaryOpList_cu_a911ec4325multi_tensor_apply_kernelINS1_18TensorListMetadataILi3EEENS1_24BinaryOpListAlphaFunctorIiLi3ELi2ELi2EEEJSt4plusIiEiEEEvT_T0_DpT1_,@"STO_CUDA_ENTRY STV_DEFAULT"
_ZN2at6native55_GLOBAL__N__de093ff9_22_ForeachBinaryOpList_cu_a911ec4325multi_tensor_apply_kernelINS1_18TensorListMetadataILi3EEENS1_24BinaryOpListAlphaFunctorIiLi3ELi2ELi2EEEJSt4plusIiEiEEEvT_T0_DpT1_:
        /* <DEDUP_REMOVED lines=31> */
.L_x_7728:
[----:B------:R-:W1:Y:S01]  /*01f0*/  LDC R2, c[0x0][RZ] ;  /* 0x00000000ff027b82 */ /* 0x000e620000000800 */
[----:B0-----:R-:W-:Y:S02]  /*0200*/  IADD3 R13, P1, R0, R4, RZ ;  /* 0x00000004000d7210 */ /* 0x001fe40007f3e0ff */
[----:B------:R-:W-:Y:S02]  /*0210*/  CS2R R8, SRZ ;  /* 0x0000000000087805 */ /* 0x000fe4000001ff00 */
[C---:B------:R-:W-:Y:S01]  /*0220*/  ISETP.GE.U32.AND P0, PT, R13.reuse, 0x10000, PT ;  /* 0x000100000d00780c */ /* 0x040fe20003f06070 */
[----:B------:R-:W-:Y:S01]  /*0230*/  IMAD.X R18, RZ, RZ, R5, P1 ;  /* 0x000000ffff127224 */ /* 0x000fe200008e0605 */
[----:B------:R-:W-:-:S04]  /*0240*/  ISETP.LT.U32.AND P1, PT, R13, UR14, PT ;  /* 0x0000000e0d007c0c */ /* 0x000fc8000bf21070 */
        /* <DEDUP_REMOVED lines=9> */
[--C-:B------:R-:W-:Y:S01]  /*02e0*/  IMAD.X R10, RZ, RZ, R18.reuse, P3 ;  /* 0x000000ffff0a7224 */ /* 0x100fe200018e0612 */
[C---:B------:R-:W-:Y:S01]  /*02f0*/  @P0 LEA.HI.X R15, R13.reuse, UR7, R18, 0x2, P4 ;  /* 0x000000070d0f0c11 */ /* 0x040fe2000a0f1412 */
[----:B------:R-:W-:Y:S01]  /*0300*/  IMAD R12, R2, 0x3, RZ ;  /* 0x00000003020c7824 */ /* 0x000fe200078e02ff */
[----:B------:R-:W-:Y:S02]  /*0310*/  ISETP.LT.AND.EX P1, PT, R6, UR4, !P1, P2 ;  /* 0x0000000406007c0c */ /* 0x000fe4000cf21320 */
[----:B------:R-:W-:Y:S01]  /*0320*/  @P0 LEA R16, P4, R13, UR8, 0x2 ;  /* 0x000000080d100c11 */ /* 0x000fe2000f8810ff */
[----:B------:R0:W2:Y:S01]  /*0330*/  @P0 LDG.E R8, desc[UR12][R14.64] ;  /* 0x0000000c0e080981 */ /* 0x0000a2000c1e1900 */
[----:B------:R-:W-:-:S02]  /*0340*/  ISETP.GE.U32.AND P2, PT, R7, 0x10000, PT ;  /* 0x000100000700780c */ /* 0x000fc40003f46070 */
[--C-:B------:R-:W-:Y:S02]  /*0350*/  @P0 LEA.HI.X R17, R13, UR9, R18.reuse, 0x2, P4 ;  /* 0x000000090d110c11 */ /* 0x100fe4000a0f1412 */
[----:B------:R-:W-:Y:S02]  /*0360*/  ISETP.LT.U32.AND P3, PT, R7, UR14, PT ;  /* 0x0000000e07007c0c */ /* 0x000fe4000bf61070 */
[----:B------:R-:W-:Y:S01]  /*0370*/  ISETP.GE.U32.AND.EX P2, PT, R10, RZ, PT, P2 ;  /* 0x000000ff0a00720c */ /* 0x000fe20003f46120 */
[----:B------:R-:W-:Y:S01]  /*0380*/  IMAD.MOV.U32 R21, RZ, RZ, RZ ;  /* 0x000000ffff157224 */ /* 0x000fe200078e00ff */
[----:B------:R-:W-:Y:S02]  /*0390*/  IADD3 R11, P4, R12, R13, RZ ;  /* 0x0000000d0c0b7210 */ /* 0x000fe40007f9e0ff */
[----:B------:R-:W-:Y:S02]  /*03a0*/  CS2R R24, SRZ ;  /* 0x0000000000187805 */ /* 0x000fe4000001ff00 */
[----:B------:R-:W-:Y:S01]  /*03b0*/  ISETP.LT.AND.EX P2, PT, R10, UR4, !P2, P3 ;  /* 0x000000040a007c0c */ /* 0x000fe2000d741330 */
[----:B------:R1:W2:Y:S01]  /*03c0*/  @P0 LDG.E R9, desc[UR12][R16.64] ;  /* 0x0000000c10090981 */ /* 0x0002a2000c1e1900 */
[C---:B------:R-:W-:Y:S01]  /*03d0*/  ISETP.GE.U32.AND P3, PT, R11.reuse, 0x10000, PT ;  /* 0x000100000b00780c */ /* 0x040fe20003f66070 */
[----:B------:R-:W-:Y:S01]  /*03e0*/  IMAD.X R20, RZ, RZ, R18, P4 ;  /* 0x000000ffff147224 */ /* 0x000fe200020e0612 */
[----:B------:R-:W-:-:S02]  /*03f0*/  ISETP.LT.U32.AND P4, PT, R11, UR14, PT ;  /* 0x0000000e0b007c0c */ /* 0x000fc4000bf81070 */
[C---:B------:R-:W-:Y:S02]  /*0400*/  @P1 LEA R22, P5, R3.reuse, UR6, 0x2 ;  /* 0x0000000603161c11 */ /* 0x040fe4000f8a10ff */
[C---:B------:R-:W-:Y:S02]  /*0410*/  ISETP.GE.U32.AND.EX P3, PT, R20.reuse, RZ, PT, P3 ;  /* 0x000000ff1400720c */ /* 0x040fe40003f66130 */
[C---:B------:R-:W-:Y:S02]  /*0420*/  @P1 LEA.HI.X R23, R3.reuse, UR7, R6, 0x2, P5 ;  /* 0x0000000703171c11 */ /* 0x040fe4000a8f1406 */
[----:B------:R-:W-:Y:S02]  /*0430*/  ISETP.LT.AND.EX P3, PT, R20, UR4, !P3, P4 ;  /* 0x0000000414007c0c */ /* 0x000fe4000df61340 */
[----:B------:R-:W-:Y:S01]  /*0440*/  @P1 LEA R28, P5, R3, UR8, 0x2 ;  /* 0x00000008031c1c11 */ /* 0x000fe2000f8a10ff */
[----:B------:R3:W4:Y:S01]  /*0450*/  @P1 LDG.E R21, desc[UR12][R22.64] ;  /* 0x0000000c16151981 */ /* 0x000722000c1e1900 */
[----:B0-----:R-:W-:-:S02]  /*0460*/  @P2 LEA R14, P4, R7, UR6, 0x2 ;  /* 0x00000006070e2c11 */ /* 0x001fc4000f8810ff */
        /* <DEDUP_REMOVED lines=24> */
[----:B--2---:R-:W-:-:S05]  /*05f0*/  IMAD R9, R9, UR5, R8 ;  /* 0x0000000509097c24 */ /* 0x004fca000f8e0208 */
[----:B------:R1:W-:Y:S01]  /*0600*/  @P0 STG.E desc[UR12][R12.64], R9 ;  /* 0x000000090c000986 */ /* 0x0003e2000c10190c */
[----:B------:R-:W-:-:S04]  /*0610*/  ISETP.GE.U32.AND P0, PT, R4, 0x10000, PT ;  /* 0x000100000400780c */ /* 0x000fc80003f06070 */
[----:B------:R-:W-:Y:S01]  /*0620*/  ISETP.GE.U32.AND.EX P0, PT, R5, RZ, PT, P0 ;  /* 0x000000ff0500720c */ /* 0x000fe20003f06100 */
[----:B----4-:R-:W-:-:S05]  /*0630*/  IMAD R21, R24, UR5, R21 ;  /* 0x0000000518157c24 */ /* 0x010fca000f8e0215 */
[----:B------:R1:W-:Y:S01]  /*0640*/  @P1 STG.E desc[UR12][R14.64], R21 ;  /* 0x000000150e001986 */ /* 0x0003e2000c10190c */
[----:B-----5:R-:W-:Y:S01]  /*0650*/  IMAD R25, R26, UR5, R25 ;  /* 0x000000051a197c24 */ /* 0x020fe2000f8e0219 */
[----:B------:R-:W-:-:S04]  /*0660*/  ISETP.LT.U32.AND P1, PT, R4, UR14, PT ;  /* 0x0000000e04007c0c */ /* 0x000fc8000bf21070 */
[----:B------:R1:W-:Y:S01]  /*0670*/  @P2 STG.E desc[UR12][R16.64], R25 ;  /* 0x0000001910002986 */ /* 0x0003e2000c10190c */
[----:B---3--:R-:W-:-:S05]  /*0680*/  IMAD R27, R28, UR5, R27 ;  /* 0x000000051c1b7c24 */ /* 0x008fca000f8e021b */
[----:B------:R1:W-:Y:S01]  /*0690*/  @P3 STG.E desc[UR12][R18.64], R27 ;  /* 0x0000001b12003986 */ /* 0x0003e2000c10190c */
[----:B------:R-:W-:-:S13]  /*06a0*/  ISETP.LT.AND.EX P1, PT, R5, UR4, PT, P1 ;  /* 0x0000000405007c0c */ /* 0x000fda000bf21310 */
[----:B-1----:R-:W-:Y:S05]  /*06b0*/  @!P0 BRA P1, `(.L_x_7728) ;  /* 0xfffffff800cc8947 */ /* 0x002fea000083ffff */
[----:B------:R-:W-:Y:S05]  /*06c0*/  EXIT ;  /* 0x000000000000794d */ /* 0x000fea0003800000 */
.L_x_7727:
        /* <DEDUP_REMOVED lines=9> */
.L_x_7729:
        /* <DEDUP_REMOVED lines=18> */
[----:B--2---:R-:W-:Y:S02]  /*0880*/  IMAD R15, R11, UR15, R7 ;  /* 0x0000000f0b0f7c24 */ /* 0x004fe4000f8e0207 */
[----:B------:R-:W-:Y:S02]  /*0890*/  IMAD R14, R10, UR15, R6 ;  /* 0x0000000f0a0e7c24 */ /* 0x000fe4000f8e0206 */
[----:B------:R-:W-:-:S02]  /*08a0*/  IMAD R13, R9, UR15, R5 ;  /* 0x0000000f090d7c24 */ /* 0x000fc4000f8e0205 */
[----:B------:R-:W-:-:S05]  /*08b0*/  IMAD R12, R8, UR15, R4 ;  /* 0x0000000f080c7c24 */ /* 0x000fca000f8e0204 */
[----:B------:R0:W-:Y:S01]  /*08c0*/  STG.E.128 desc[UR12][R2.64], R12 ;  /* 0x0000000c02007986 */ /* 0x0001e2000c101d0c */
[----:B------:R-:W-:Y:S05]  /*08d0*/  @!P0 BRA P1, `(.L_x_7729) ;  /* 0xfffffffc00a08947 */ /* 0x000fea000083ffff */
[----:B------:R-:W-:Y:S05]  /*08e0*/  EXIT ;  /* 0x000000000000794d */ /* 0x000fea0003800000 */
.L_x_7730:
        /* <DEDUP_REMOVED lines=9> */
.L_x_8202:


//--------------------- .text._ZN2at6native55_GLOBAL__N__de093ff9_22_ForeachBinaryOpList_cu_a911ec4325multi_tensor_apply_kernelINS1_18TensorListMetadataILi3EEENS1_24BinaryOpListAlphaFunctorIaLi3ELi2ELi2EEEJSt4plusIaEaEEEvT_T0_DpT1_ --------------------------
	.section	.text._ZN2at6native55_GLOBAL__N__de093ff9_22_ForeachBinaryOpList_cu_a911ec4325multi_tensor_apply_kernelINS1_18TensorListMetadataILi3EEENS1_24BinaryOpListAlphaFunctorIaLi3ELi2ELi2EEEJSt4plusIaEaEEEvT_T0_DpT1_,"ax",@progbits
	.align	128
.text._ZN2at6native55_GLOBAL__N__de093ff9_22_ForeachBinaryOpList_cu_a911ec4325multi_tensor_apply_kernelINS1_18TensorListMetadataILi3EEENS1_24BinaryOpListAlphaFunctorIaLi3ELi2ELi2EEEJSt4plusIaEaEEEvT_T0_DpT1_:
        .type           _ZN2at6native55_GLOBAL__N__de093ff9_22_ForeachBinaryOpList_cu_a911ec4325multi_tensor_apply_kernelINS1_18TensorListMetadataILi3EEENS1_24BinaryOpListAlphaFunctorIaLi3ELi2ELi2EEEJSt4plusIaEaEEEvT_T0_DpT1_,@function
        .size           _ZN2at6native55_GLOBAL__N__de093ff9_22_ForeachBinaryOpList_cu_a911ec4325multi_tensor_apply_kernelINS1_18TensorListMetadataILi3EEENS1_24BinaryOpListAlphaFunctorIaLi3ELi2ELi2EEEJSt4plusIaEaEEEvT_T0_DpT1_,(.L_x_8203 - _ZN2at6native55_GLOBAL__N__de093ff9_22_ForeachBinaryOpList_cu_a911ec4325multi_tensor_apply_kernelINS1_18TensorListMetadataILi3EEENS1_24BinaryOpListAlphaFunctorIaLi3ELi2ELi2EEEJSt4plusIaEaEEEvT_T0_DpT1_)
        .other          _ZN2at6native55_GLOBAL__N__de093ff9_22_ForeachBinaryOpList_cu_a911ec4325multi_tensor_apply_kernelINS1_18TensorListMetadataILi3EEENS1_24BinaryOpListAlphaFunctorIaLi3ELi2ELi2EEEJSt4plusIaEaEEEvT_T0_DpT1_,@"STO_CUDA_ENTRY STV_DEFAULT"
_ZN2at6native55_GLOBAL__N__de093ff9_22_ForeachBinaryOpList_cu_a911ec4325multi_tensor_apply_kernelINS1_18TensorListMetadataILi3EEENS1_24BinaryOpListAlphaFunctorIaLi3ELi2ELi2EEEJSt4plusIaEaEEEvT_T0_DpT1_:
        /* <DEDUP_REMOVED lines=32> */
.L_x_7732:
        /* <DEDUP_REMOVED lines=10> */
[----:B------:R-:W-:Y:S02]  /*02a0*/  ISETP.GE.U32.AND P4, PT, R17, 0x10000, PT ;  /* 0x000100001100780c */ /* 0x000fe40003f86070 */
[----:B------:R-:W-:Y:S01]  /*02b0*/  ISETP.LT.AND.EX P1, PT, R27, UR5, !P1, P0 ;  /* 0x000000051b007c0c */ /* 0x000fe2000cf21300 */
[----:B------:R-:W-:Y:S01]  /*02c0*/  IMAD.X R26, RZ, RZ, R27, P5 ;  /* 0x000000ffff1a7224 */ /* 0x000fe200028e061b */
[----:B------:R-:W-:Y:S02]  /*02d0*/  ISETP.LT.U32.AND P0, PT, R17, UR14, PT ;  /* 0x0000000e11007c0c */ /* 0x000fe4000bf01070 */
[----:B------:R-:W-:Y:S02]  /*02e0*/  ISETP.GE.U32.AND.EX P4, PT, R25, RZ, PT, P4 ;  /* 0x000000ff1900720c */ /* 0x000fe40003f86140 */
[----:B------:R-:W-:-:S02]  /*02f0*/  ISETP.GE.U32.AND P3, PT, R23, 0x10000, PT ;  /* 0x000100001700780c */ /* 0x000fc40003f66070 */
[----:B------:R-:W-:Y:S02]  /*0300*/  ISETP.LT.AND.EX P0, PT, R25, UR5, !P4, P0 ;  /* 0x0000000519007c0c */ /* 0x000fe4000e701300 */
[----:B------:R-:W-:Y:S02]  /*0310*/  ISETP.LT.U32.AND P2, PT, R23, UR14, PT ;  /* 0x0000000e17007c0c */ /* 0x000fe4000bf41070 */
[----:B------:R-:W-:Y:S02]  /*0320*/  ISETP.GE.U32.AND.EX P3, PT, R26, RZ, PT, P3 ;  /* 0x000000ff1a00720c */ /* 0x000fe40003f66130 */
[----:B------:R-:W-:Y:S02]  /*0330*/  IADD3 R22, P4, R22, R21, RZ ;  /* 0x0000001516167210 */ /* 0x000fe40007f9e0ff */
[----:B------:R-:W-:Y:S02]  /*0340*/  ISETP.LT.AND.EX P3, PT, R26, UR5, !P3, P2 ;  /* 0x000000051a007c0c */ /* 0x000fe4000df61320 */
[----:B------:R-:W-:Y:S01]  /*0350*/  ISETP.GE.U32.AND P2, PT, R22, 0x10000, PT ;  /* 0x000100001600780c */ /* 0x000fe20003f46070 */
[----:B------:R-:W-:Y:S01]  /*0360*/  IMAD.X R16, RZ, RZ, R27, P4 ;  /* 0x000000ffff107224 */ /* 0x000fe200020e061b */
[----:B------:R-:W-:-:S02]  /*0370*/  @P1 IADD3 R2, P5, R21, UR17, RZ ;  /* 0x0000001115021c10 */ /* 0x000fc4000ffbe0ff */
[----:B------:R-:W-:Y:S02]  /*0380*/  ISETP.LT.U32.AND P4, PT, R22, UR14, PT ;  /* 0x0000000e16007c0c */ /* 0x000fe4000bf81070 */
[C---:B------:R-:W-:Y:S02]  /*0390*/  ISETP.GE.U32.AND.EX P2, PT, R16.reuse, RZ, PT, P2 ;  /* 0x000000ff1000720c */ /* 0x040fe40003f46120 */
[----:B------:R-:W-:Y:S02]  /*03a0*/  @P1 IADD3.X R3, R27, UR6, RZ, P5, !PT ;  /* 0x000000061b031c10 */ /* 0x000fe4000affe4ff */
[----:B------:R-:W-:Y:S02]  /*03b0*/  @P1 IADD3 R8, P5, R21, UR16, RZ ;  /* 0x0000001015081c10 */ /* 0x000fe4000ffbe0ff */
[----:B------:R-:W-:Y:S01]  /*03c0*/  ISETP.LT.AND.EX P2, PT, R16, UR5, !P2, P4 ;  /* 0x0000000510007c0c */ /* 0x000fe2000d741340 */
[----:B------:R0:W2:Y:S01]  /*03d0*/  @P1 LDG.E.U8 R24, desc[UR12][R2.64] ;  /* 0x0000000c02181981 */ /* 0x0000a2000c1e1100 */
[----:B------:R-:W-:-:S02]  /*03e0*/  @P1 IADD3.X R9, R27, UR8, RZ, P5, !PT ;  /* 0x000000081b091c10 */ /* 0x000fc4000affe4ff */
[----:B------:R-:W-:Y:S02]  /*03f0*/  @P0 IADD3 R10, P5, R17, UR16, RZ ;  /* 0x00000010110a0c10 */ /* 0x000fe4000ffbe0ff */
[----:B------:R-:W-:Y:S02]  /*0400*/  PRMT R28, RZ, 0x7610, R28 ;  /* 0x00007610ff1c7816 */ /* 0x000fe4000000001c */
[----:B------:R-:W-:Y:S02]  /*0410*/  @P0 IADD3.X R11, R25, UR8, RZ, P5, !PT ;  /* 0x00000008190b0c10 */ /* 0x000fe4000affe4ff */
[----:B------:R-:W-:Y:S02]  /*0420*/  PRMT R15, RZ, 0x7610, R15 ;  /* 0x00007610ff0f7816 */ /* 0x000fe4000000000f */
[----:B0-----:R-:W-:Y:S02]  /*0430*/  @P3 IADD3 R2, P4, R23, UR16, RZ ;  /* 0x0000001017023c10 */ /* 0x001fe4000ff9e0ff */
[----:B------:R-:W-:-:S02]  /*0440*/  @P0 IADD3 R4, P5, R17, UR17, RZ ;  /* 0x0000001111040c10 */ /* 0x000fc4000ffbe0ff */
[C---:B------:R-:W-:Y:S01]  /*0450*/  @P3 IADD3.X R3, R26.reuse, UR8, RZ, P4, !PT ;  /* 0x000000081a033c10 */ /* 0x040fe2000a7fe4ff */
[----:B------:R0:W3:Y:S01]  /*0460*/  @P1 LDG.E.U8 R15, desc[UR12][R8.64] ;  /* 0x0000000c080f1981 */ /* 0x0000e2000c1e1100 */
[----:B------:R-:W-:Y:S02]  /*0470*/  @P3 IADD3 R12, P4, R23, UR17, RZ ;  /* 0x00000011170c3c10 */ /* 0x000fe4000ff9e0ff */
[----:B------:R-:W-:Y:S01]  /*0480*/  PRMT R29, RZ, 0x7610, R29 ;  /* 0x00007610ff1d7816 */ /* 0x000fe2000000001d */
[----:B------:R1:W4:Y:S01]  /*0490*/  @P3 LDG.E.U8 R28, desc[UR12][R2.64] ;  /* 0x0000000c021c3981 */ /* 0x000322000c1e1100 */
[----:B------:R-:W-:Y:S02]  /*04a0*/  PRMT R20, RZ, 0x7610, R20 ;  /* 0x00007610ff147816 */ /* 0x000fe40000000014 */
[----:B------:R-:W-:Y:S02]  /*04b0*/  @P0 IADD3.X R5, R25, UR6, RZ, P5, !PT ;  /* 0x0000000619050c10 */ /* 0x000fe4000affe4ff */
[----:B------:R-:W-:-:S02]  /*04c0*/  @P3 IADD3.X R13, R26, UR6, RZ, P4, !PT ;  /* 0x000000061a0d3c10 */ /* 0x000fc4000a7fe4ff */
[----:B------:R-:W-:Y:S01]  /*04d0*/  @P2 IADD3 R6, P5, R22, UR16, RZ ;  /* 0x0000001016062c10 */ /* 0x000fe2000ffbe0ff */
[----:B------:R5:W2:Y:S01]  /*04e0*/  @P0 LDG.E.U8 R20, desc[UR12][R10.64] ;  /* 0x0000000c0a140981 */ /* 0x000aa2000c1e1100 */
[----:B0-----:R-:W-:Y:S02]  /*04f0*/  PRMT R8, RZ, 0x7610, R8 ;  /* 0x00007610ff087816 */ /* 0x001fe40000000008 */
[----:B------:R-:W-:Y:S01]  /*0500*/  @P2 IADD3.X R7, R16, UR8, RZ, P5, !PT ;  /* 0x0000000810072c10 */ /* 0x000fe2000affe4ff */
[----:B------:R-:W2:Y:S01]  /*0510*/  @P3 LDG.E.U8 R29, desc[UR12][R12.64] ;  /* 0x0000000c0c1d3981 */ /* 0x000ea2000c1e1100 */
[----:B-1----:R-:W-:Y:S02]  /*0520*/  @P2 IADD3 R2, P4, R22, UR17, RZ ;  /* 0x0000001116022c10 */ /* 0x002fe4000ff9e0ff */
[----:B------:R-:W-:Y:S01]  /*0530*/  PRMT R9, RZ, 0x7610, R9 ;  /* 0x00007610ff097816 */ /* 0x000fe20000000009 */
[----:B------:R-:W2:Y:S01]  /*0540*/  @P2 LDG.E.U8 R8, desc[UR12][R6.64] ;  /* 0x0000000c06082981 */ /* 0x000ea2000c1e1100 */
[----:B-----5:R-:W-:-:S02]  /*0550*/  PRMT R10, RZ, 0x7610, R10 ;  /* 0x00007610ff0a7816 */ /* 0x020fc4000000000a */
[----:B------:R-:W-:-:S04]  /*0560*/  @P2 IADD3.X R3, R16, UR6, RZ, P4, !PT ;  /* 0x0000000610032c10 */ /* 0x000fc8000a7fe4ff */
[----:B------:R-:W5:Y:S04]  /*0570*/  @P0 LDG.E.U8 R10, desc[UR12][R4.64] ;  /* 0x0000000c040a0981 */ /* 0x000f68000c1e1100 */
[----:B------:R0:W5:Y:S01]  /*0580*/  @P2 LDG.E.U8 R9, desc[UR12][R2.64] ;  /* 0x0000000c02092981 */ /* 0x000162000c1e1100 */
[----:B------:R-:W-:Y:S01]  /*0590*/  ULDC.S8 UR4, c[0x0][0xe5a] ;  /* 0x0003968000047ab9 */ /* 0x000fe20000000200 */
[----:B0-----:R-:W-:-:S04]  /*05a0*/  @P1 IADD3 R2, P5, R21, UR15, RZ ;  /* 0x0000000f15021c10 */ /* 0x001fc8000ffbe0ff */
[----:B------:R-:W-:Y:S02]  /*05b0*/  @P1 IADD3.X R3, R27, UR10, RZ, P5, !PT ;  /* 0x0000000a1b031c10 */ /* 0x000fe4000affe4ff */
[----:B------:R-:W-:Y:S01]  /*05c0*/  @P3 IADD3 R6, P5, R23, UR15, RZ ;  /* 0x0000000f17063c10 */ /* 0x000fe2000ffbe0ff */
[----:B------:R-:W-:-:S03]  /*05d0*/  IMAD.WIDE.U32 R18, R14, 0x4, R18 ;  /* 0x000000040e127825 */ /* 0x000fc600078e0012 */
[----:B------:R-:W-:Y:S02]  /*05e0*/  @P3 IADD3.X R7, R26, UR10, RZ, P5, !PT ;  /* 0x0000000a1a073c10 */ /* 0x000fe4000affe4ff */
[----:B----4-:R-:W-:Y:S02]  /*05f0*/  PRMT R4, R28, 0x9910, RZ ;  /* 0x000099101c047816 */ /* 0x010fe400000000ff */
[----:B---3--:R-:W-:Y:S02]  /*0600*/  PRMT R11, R15, 0x9910, RZ ;  /* 0x000099100f0b7816 */ /* 0x008fe400000000ff */
[----:B--2---:R-:W-:Y:S01]  /*0610*/  PRMT R13, R20, 0x9910, RZ ;  /* 0x00009910140d7816 */ /* 0x004fe200000000ff */
[----:B------:R-:W-:Y:S01]  /*0620*/  IMAD R29, R4, UR4, R29 ;  /* 0x00000004041d7c24 */ /* 0x000fe2000f8e021d */
[----:B------:R-:W-:Y:S01]  /*0630*/  @P0 IADD3 R4, P4, R17, UR15, RZ ;  /* 0x0000000f11040c10 */ /* 0x000fe2000ff9e0ff */
[----:B------:R-:W-:Y:S01]  /*0640*/  IMAD R11, R11, UR4, R24 ;  /* 0x000000040b0b7c24 */ /* 0x000fe2000f8e0218 */
[----:B------:R-:W-:-:S02]  /*0650*/  PRMT R8, R8, 0x9910, RZ ;  /* 0x0000991008087816 */ /* 0x000fc400000000ff */
[----:B------:R-:W-:Y:S02]  /*0660*/  @P0 IADD3.X R5, R25, UR10, RZ, P4, !PT ;  /* 0x0000000a19050c10 */ /* 0x000fe4000a7fe4ff */
[----:B------:R-:W-:Y:S01]  /*0670*/  @P2 IADD3 R22, P4, R22, UR15, RZ ;  /* 0x0000000f16162c10 */ /* 0x000fe2000ff9e0ff */
[----:B-----5:R-:W-:-:S03]  /*0680*/  IMAD R13, R13, UR4, R10 ;  /* 0x000000040d0d7c24 */ /* 0x020fc6000f8e020a */
[----:B------:R-:W-:Y:S01]  /*0690*/  @P2 IADD3.X R23, R16, UR10, RZ, P4, !PT ;  /* 0x0000000a10172c10 */ /* 0x000fe2000a7fe4ff */
[----:B------:R2:W-:Y:S01]  /*06a0*/  @P1 STG.E.U8 desc[UR12][R2.64], R11 ;  /* 0x0000000b02001986 */ /* 0x0005e2000c10110c */
[----:B------:R-:W-:-:S03]  /*06b0*/  IMAD R9, R8, UR4, R9 ;  /* 0x0000000408097c24 */ /* 0x000fc6000f8e0209 */
        /* <DEDUP_REMOVED lines=9> */
.L_x_7731:
        /* <DEDUP_REMOVED lines=8> */
[----:B------:R-:W-:Y:S01]  /*07d0*/  ULDC.S8 UR4, c[0x0][0xe5a] ;  /* 0x0003968000047ab9 */ /* 0x000fe20000000200 */
[----:B------:R-:W-:-:S05]  /*07e0*/  ULDC UR7, c[0x0][0x0] ;  /* 0x0000000000077ab9 */ /* 0x000fca0000000800 */
.L_x_7734:
        /* <DEDUP_REMOVED lines=8> */
[C---:B--2---:R-:W-:Y:S02]  /*0870*/  PRMT R2, R4.reuse, 0x7770, RZ ;  /* 0x0000777004027816 */ /* 0x044fe400000000ff */
[----:B------:R-:W-:Y:S02]  /*0880*/  PRMT R8, R4, 0x7771, RZ ;  /* 0x0000777104087816 */ /* 0x000fe400000000ff */
[C---:B---3--:R-:W-:Y:S02]  /*0890*/  LOP3.LUT R9, R6.reuse, 0xff, RZ, 0xc0, !PT ;  /* 0x000000ff06097812 */ /* 0x048fe400078ec0ff */
[----:B------:R-:W-:-:S02]  /*08a0*/  PRMT R11, R6, 0x7771, RZ ;  /* 0x00007771060b7816 */ /* 0x000fc400000000ff */
[----:B------:R-:W-:Y:S01]  /*08b0*/  PRMT R5, R6, 0x7772, RZ ;  /* 0x0000777206057816 */ /* 0x000fe200000000ff */
[----:B------:R-:W-:Y:S01]  /*08c0*/  IMAD R9, R9, UR4, R2 ;  /* 0x0000000409097c24 */ /* 0x000fe2000f8e0202 */
[----:B------:R-:W-:Y:S01]  /*08d0*/  PRMT R2, R4, 0x7772, RZ ;  /* 0x0000777204027816 */ /* 0x000fe200000000ff */
[----:B------:R-:W-:Y:S01]  /*08e0*/  IMAD R8, R11, UR4, R8 ;  /* 0x000000040b087c24 */ /* 0x000fe2000f8e0208 */
[----:B------:R-:W-:Y:S02]  /*08f0*/  PRMT R7, R6, 0x7773, RZ ;  /* 0x0000777306077816 */ /* 0x000fe400000000ff */
[----:B------:R-:W-:Y:S01]  /*0900*/  PRMT R4, R4, 0x7773, RZ ;  /* 0x0000777304047816 */ /* 0x000fe200000000ff */
[----:B------:R-:W-:Y:S01]  /*0910*/  IMAD R5, R5, UR4, R2 ;  /* 0x0000000405057c24 */ /* 0x000fe2000f8e0202 */
[----:B------:R-:W-:-:S03]  /*0920*/  PRMT R8, R8, 0x7604, R9 ;  /* 0x0000760408087816 */ /* 0x000fc60000000009 */
[----:B------:R-:W-:Y:S01]  /*0930*/  IMAD R2, R7, UR4, R4 ;  /* 0x0000000407027c24 */ /* 0x000fe2000f8e0204 */
        /* <DEDUP_REMOVED lines=15> */
.L_x_7733:
[----:B------:R-:W-:Y:S05]  /*0a30*/  EXIT ;  /* 0x000000000000794d */ /* 0x000fea0003800000 */
.L_x_7735:
        /* <DEDUP_REMOVED lines=12> */
.L_x_8203:


//--------------------- .text._ZN2at6native55_GLOBAL__N__de093ff9_22_ForeachBinaryOpList_cu_a911ec4325multi_tensor_apply_kernelINS1_18TensorListMetadataILi3EEENS1_24BinaryOpListAlphaFunctorIhLi3ELi2ELi2EEEJSt4plusIhEhEEEvT_T0_DpT1_ --------------------------
	.section	.text._ZN2at6native55_GLOBAL__N__de093ff9_22_ForeachBinaryOpList_cu_a911ec4325multi_tensor_apply_kernelINS1_18TensorListMetadataILi3EEENS1_24BinaryOpListAlphaFunctorIhLi3ELi2ELi2EEEJSt4plusIhEhEEEvT_T0_DpT1_,"ax",@progbits
	.align	128
.text._ZN2at6native55_GLOBAL__N__de093ff9_22_ForeachBinaryOpList_cu_a911ec4325multi_tensor_apply_kernelINS1_18TensorListMetadataILi3EEENS1_24BinaryOpListAlphaFunctorIhLi3ELi2ELi2EEEJSt4plusIhEhEEEvT_T0_DpT1_:
        .type           _ZN2at6native55_GLOBAL__N__de093ff9_22_ForeachBinaryOpList_cu_a911ec4325multi_tensor_apply_kernelINS1_18TensorListMetadataILi3EEENS1_24BinaryOpListAlphaFunctorIhLi3ELi2ELi2EEEJSt4plusIhEhEEEvT_T0_DpT1_,@function
        .size           _ZN2at6native55_GLOBAL__N__de093ff9_22_ForeachBinaryOpList_cu_a911ec4325multi_tensor_apply_kernelINS1_18TensorListMetadataILi3EEENS1_24BinaryOpListAlphaFunctorIhLi3ELi2ELi2EEEJSt4plusIhEhEEEvT_T0_DpT1_,(.L_x_8204 - _ZN2at6native55_GLOBAL__N__de093ff9_22_ForeachBinaryOpList_cu_a911ec4325multi_tensor_apply_kernelINS1_18TensorListMetadataILi3EEENS1_24BinaryOpListAlphaFunctorIhLi3ELi2ELi2EEEJSt4plusIhEhEEEvT_T0_DpT1_)
        .other          _ZN2at6native55_GLOBAL__N__de093ff9_22_ForeachBinaryOpList_cu_a911ec4325multi_tensor_apply_kernelINS1_18TensorListMetadataILi3EEENS1_24BinaryOpListAlphaFunctorIhLi3ELi2ELi2EEEJSt4plusIhEhEEEvT_T0_DpT1_,@"STO_CUDA_ENTRY STV_DEFAULT"
_ZN2at6native55_GLOBAL__N__de093ff9_22_ForeachBinaryOpList_cu_a911ec4325multi_tensor_apply_kernelINS1_18TensorListMetadataILi3EEENS1_24BinaryOpListAlphaFunctorIhLi3ELi2ELi2EEEJSt4plusIhEhEEEvT_T0_DpT1_:
        /* <DEDUP_REMOVED lines=33> */
.L_x_7737:
        /* <DEDUP_REMOVED lines=57> */
[----:B------:R-:W-:Y:S01]  /*05a0*/  UPRMT UR4, UR7, 0x9910, URZ ;  /* 0x0000991007047896 */ /* 0x000fe2000800003f */
        /* <DEDUP_REMOVED lines=27> */
.L_x_7736:
        /* <DEDUP_REMOVED lines=8> */
[----:B------:R-:W-:-:S03]  /*07e0*/  UPRMT UR4, UR7, 0x9910, URZ ;  /* 0x0000991007047896 */ /* 0x000fc6000800003f */
[----:B------:R-:W-:-:S09]  /*07f0*/  ULDC UR7, c[0x0][0x0] ;  /* 0x0000000000077ab9 */ /* 0x000fd20000000800 */
.L_x_7739:
        /* <DEDUP_REMOVED lines=36> */
.L_x_7738:
[----:B------:R-:W-:Y:S05]  /*0a40*/  EXIT ;  /* 0x000000000000794d */ /* 0x000fea0003800000 */
.L_x_7740:
        /* <DEDUP_REMOVED lines=11> */
.L_x_8204:


//--------------------- .text._ZN2at6native55_GLOBAL__N__de093ff9_22_ForeachBinaryOpList_cu_a911ec4325multi_tensor_apply_kernelINS1_18TensorListMetadataILi2EEENS1_24BinaryOpListAlphaFunctorIN3c104HalfELi2ELi2ELi0EEEJSt4plusIfEfEEEvT_T0_DpT1_ --------------------------
	.section	.text._ZN2at6native55_GLOBAL__N__de093ff9_22_ForeachBinaryOpList_cu_a911ec4325multi_tensor_apply_kernelINS1_18TensorListMetadataILi2EEENS1_24BinaryOpListAlphaFunctorIN3c104HalfELi2ELi2ELi0EEEJSt4plusIfEfEEEvT_T0_DpT1_,"ax",@progbits
	.align	128
.text._ZN2at6native55_GLOBAL__N__de093ff9_22_ForeachBinaryOpList_cu_a911ec4325multi_tensor_apply_kernelINS1_18TensorListMetadataILi2EEENS1_24BinaryOpListAlphaFunctorIN3c104HalfELi2ELi2ELi0EEEJSt4plusIfEfEEEvT_T0_DpT1_:
        .type           _ZN2at6native55_GLOBAL__N__de093ff9_22_ForeachBinaryOpList_cu_a911ec4325multi_tensor_apply_kernelINS1_18TensorListMetadataILi2EEENS1_24BinaryOpListAlphaFunctorIN3c104HalfELi2ELi2ELi0EEEJSt4plusIfEfEEEvT_T0_DpT1_,@function
        .size           _ZN2at6native55_GLOBAL__N__de093ff9_22_ForeachBinaryOpList_cu_a911ec4325multi_tensor_apply_kernelINS1_18TensorListMetadataILi2EEENS1_24BinaryOpListAlphaFunctorIN3c104HalfELi2ELi2ELi0EEEJSt4plusIfEfEEEvT_T0_DpT1_,(.L_x_8205 - _ZN2at6native55_GLOBAL__N__de093ff9_22_ForeachBinaryOpList_cu_a911ec4325multi_tensor_apply_kernelINS1_18TensorListMetadataILi2EEENS1_24BinaryOpListAlphaFunctorIN3c104HalfELi2ELi2ELi0EEEJSt4plusIfEfEEEvT_T0_DpT1_)
        .other          _ZN2at6native55_GLOBAL__N__de093ff9_22_ForeachBinaryOpList_cu_a911ec4325multi_tensor_apply_kernelINS1_18TensorListMetadataILi2EEENS1_24BinaryOpListAlphaFunctorIN3c104HalfELi2ELi2ELi0EEEJSt4plusIfEfEEEvT_T0_DpT1_,@"STO_CUDA_ENTRY STV_DEFAULT"
_ZN2at6native55_GLOBAL__N__de093ff9_22_ForeachBinaryOpList_cu_a911ec4325multi_tensor_apply_kernelINS1_18TensorListMetadataILi2EEENS1_24BinaryOpListAlphaFunctorIN3c104HalfELi2ELi2ELi0EEEJSt4plusIfEfEEEvT_T0_DpT1_:
        /* <DEDUP_REMOVED lines=29> */
.L_x_7742:
        /* <DEDUP_REMOVED lines=66> */
[----:B------:R-:W-:Y:S01]  /*05f0*/  FFMA.FTZ R11, R11, UR5, R4 ;  /* 0x000000050b0b7c23 */ /* 0x000fe20008010004 */
[----:B----4-:R-:W-:Y:S01]  /*0600*/  HADD2.F32 R23, -RZ, R23.H0_H0 ;  /* 0x20000017ff177230 */ /* 0x010fe20000004100 */
[----:B------:R-:W-:-:S03]  /*0610*/  @P2 LEA R4, P4, R10, UR6, 0x1 ;  /* 0x000000060a042c11 */ /* 0x000fc6000f8808ff */
[----:B------:R-:W-:Y:S01]  /*0620*/  F2FP.F16.F32.PACK_AB R11, RZ, R11 ;  /* 0x0000000bff0b723e */ /* 0x000fe200000000ff */
[----:B-----5:R-:W-:Y:S02]  /*0630*/  HADD2.F32 R24, -RZ, R24.H0_H0 ;  /* 0x20000018ff187230 */ /* 0x020fe40000004100 */
[----:B------:R-:W-:Y:S02]  /*0640*/  HADD2.F32 R25, -RZ, R25.H0_H0 ;  /* 0x20000019ff197230 */ /* 0x000fe40000004100 */
[----:B------:R-:W-:Y:S02]  /*0650*/  HADD2.F32 R28, -RZ, R28.H0_H0 ;  /* 0x2000001cff1c7230 */ /* 0x000fe40000004100 */
[----:B------:R-:W-:Y:S01]  /*0660*/  FFMA.FTZ R23, R24, UR5, R23 ;  /* 0x0000000518177c23 */ /* 0x000fe20008010017 */
[----:B------:R-:W-:Y:S02]  /*0670*/  HADD2.F32 R27, -RZ, R27.H0_H0 ;  /* 0x2000001bff1b7230 */ /* 0x000fe40000004100 */
[----:B------:R-:W-:-:S02]  /*0680*/  HADD2.F32 R26, -RZ, R26.H0_H0 ;  /* 0x2000001aff1a7230 */ /* 0x000fc40000004100 */
[----:B------:R-:W-:Y:S01]  /*0690*/  FFMA.FTZ R25, R28, UR5, R25 ;  /* 0x000000051c197c23 */ /* 0x000fe20008010019 */
[----:B------:R-:W-:Y:S02]  /*06a0*/  F2FP.F16.F32.PACK_AB R23, RZ, R23 ;  /* 0x00000017ff17723e */ /* 0x000fe400000000ff */
[----:B------:R-:W-:Y:S01]  /*06b0*/  FFMA.FTZ R26, R26, UR5, R27 ;  /* 0x000000051a1a7c23 */ /* 0x000fe2000801001b */
        /* <DEDUP_REMOVED lines=13> */
.L_x_7741:
        /* <DEDUP_REMOVED lines=9> */
.L_x_7743:
        /* <DEDUP_REMOVED lines=17> */
[----:B------:R-:W-:Y:S01]  /*0930*/  FFMA.FTZ R0, R7, UR13, R0 ;  /* 0x0000000d07007c23 */ /* 0x000fe20008010000 */
[----:B------:R-:W-:-:S02]  /*0940*/  HADD2.F32 R13, -RZ, R5.H1_H1 ;  /* 0x30000005ff0d7230 */ /* 0x000fc40000004100 */
[----:B------:R-:W-:Y:S01]  /*0950*/  FFMA.FTZ R9, R9, UR13, R6 ;  /* 0x0000000d09097c23 */ /* 0x000fe20008010006 */
[--C-:B------:R-:W-:Y:S02]  /*0960*/  HADD2.F32 R8, -RZ, R15.reuse.H0_H0 ;  /* 0x2000000fff087230 */ /* 0x100fe40000004100 */
[----:B------:R-:W-:Y:S02]  /*0970*/  HADD2.F32 R10, -RZ, R15.H1_H1 ;  /* 0x3000000fff0a7230 */ /* 0x000fe40000004100 */
[----:B------:R-:W-:Y:S01]  /*0980*/  F2FP.F16.F32.PACK_AB R12, R9, R0 ;  /* 0x00000000090c723e */ /* 0x000fe200000000ff */
[----:B------:R-:W-:Y:S01]  /*0990*/  FFMA.FTZ R8, R11, UR13, R8 ;  /* 0x0000000d0b087c23 */ /* 0x000fe20008010008 */
[----:B------:R-:W-:Y:S02]  /*09a0*/  IMAD.SHL.U32 R0, R16, 0x4, RZ ;  /* 0x0000000410007824 */ /* 0x000fe400078e00ff */
[----:B------:R-:W-:-:S03]  /*09b0*/  FFMA.FTZ R13, R13, UR13, R10 ;  /* 0x0000000d0d0d7c23 */ /* 0x000fc6000801000a */
[----:B------:R-:W-:Y:S02]  /*09c0*/  ISETP.GE.U32.AND P0, PT, R0, UR12, PT ;  /* 0x0000000c00007c0c */ /* 0x000fe4000bf06070 */
[----:B------:R-:W-:Y:S02]  /*09d0*/  F2FP.F16.F32.PACK_AB R13, R13, R8 ;  /* 0x000000080d0d723e */ /* 0x000fe400000000ff */
[----:B------:R-:W-:-:S03]  /*09e0*/  SHF.L.U64.HI R0, R16, 0x2, R17 ;  /* 0x0000000210007819 */ /* 0x000fc60000010211 */
[----:B------:R0:W-:Y:S01]  /*09f0*/  STG.E.64 desc[UR10][R2.64], R12 ;  /* 0x0000000c02007986 */ /* 0x0001e2000c101b0a */
[----:B------:R-:W-:-:S13]  /*0a00*/  ISETP.GE.AND.EX P0, PT, R0, UR4, PT, P0 ;  /* 0x0000000400007c0c */ /* 0x000fda000bf06300 */
[----:B0-----:R-:W-:Y:S05]  /*0a10*/  @!P0 BRA P1, `(.L_x_7743) ;  /* 0xfffffffc00808947 */ /* 0x001fea000083ffff */
[----:B------:R-:W-:Y:S05]  /*0a20*/  EXIT ;  /* 0x000000000000794d */ /* 0x000fea0003800000 */
.L_x_7744:
        /* <DEDUP_REMOVED lines=13> */
.L_x_8205:


//--------------------- .text._ZN2at6native55_GLOBAL__N__de093ff9_22_ForeachBinaryOpList_cu_a911ec4325multi_tensor_apply_kernelINS1_18TensorListMetadataILi2EEENS1_24BinaryOpListAlphaFunctorIN3c108BFloat16ELi2ELi2ELi0EEEJSt4plusIfEfEEEvT_T0_DpT1_ --------------------------
	.section	.text._ZN2at6native55_GLOBAL__N__de093ff9_22_ForeachBinaryOpList_cu_a911ec4325multi_tensor_apply_kernelINS1_18TensorListMetadataILi2EEENS1_24BinaryOpListAlphaFunctorIN3c108BFloat16ELi2ELi2ELi0EEEJSt4plusIfEfEEEvT_T0_DpT1_,"ax",@progbits
	.align	128
.text._ZN2at6native55_GLOBAL__N__de093ff9_22_ForeachBinaryOpList_cu_a911ec4325multi_tensor_apply_kernelINS1_18TensorListMetadataILi2EEENS1_24BinaryOpListAlphaFunctorIN3c108BFloat16ELi2ELi2ELi0EEEJSt4plusIfEfEEEvT_T0_DpT1_:
        .type           _ZN2at6native55_GLOBAL__N__de093ff9_22_ForeachBinaryOpList_cu_a911ec4325multi_tensor_apply_kernelINS1_18TensorListMetadataILi2EEENS1_24BinaryOpListAlphaFunctorIN3c108BFloat16ELi2ELi2ELi0EEEJSt4plusIfEfEEEvT_T0_DpT1_,@function
        .size           _ZN2at6native55_GLOBAL__N__de093ff9_22_ForeachBinaryOpList_cu_a911ec4325multi_tensor_apply_kernelINS1_18TensorListMetadataILi2EEENS1_24BinaryOpListAlphaFunctorIN3c108BFloat16ELi2ELi2ELi0EEEJSt4plusIfEfEEEvT_T0_DpT1_,(.L_x_8206 - _ZN2at6native55_GLOBAL__N__de093ff9_22_ForeachBinaryOpList_cu_a911ec4325multi_tensor_apply_kernelINS1_18TensorListMetadataILi2EEENS1_24BinaryOpListAlphaFunctorIN3c108BFloat16ELi2ELi2ELi0EEEJSt4plusIfEfEEEvT_T0_DpT1_)
        .other          _ZN2at6native55_GLOBAL__N__de093ff9_22_ForeachBinaryOpList_cu_a911ec4325multi_tensor_apply_kernelINS1_18TensorListMetadataILi2EEENS1_24BinaryOpListAlphaFunctorIN3c108BFloat16ELi2ELi2ELi0EEEJSt4plusIfEfEEEvT_T0_DpT1_,@"STO_CUDA_ENTRY STV_DEFAULT"
_ZN2at6native55_GLOBAL__N__de093ff9_22_ForeachBinaryOpList_cu_a911ec4325multi_tensor_apply_kernelINS1_18TensorListMetadataILi2EEENS1_24BinaryOpListAlphaFunctorIN3c108BFloat16ELi2ELi2ELi0EEEJSt4plusIfEfEEEvT_T0_DpT1_:
        /* <DEDUP_REMOVED lines=29> */
.L_x_7746:
        /* <DEDUP_REMOVED lines=66> */
[----:B------:R-:W-:Y:S01]  /*05f0*/  FFMA.FTZ R11, R11, UR5, R4 ;  /* 0x000000050b0b7c23 */ /* 0x000fe20008010004 */
[----:B----4-:R-:W-:Y:S01]  /*0600*/  IMAD.U32 R23, R23, 0x10000, RZ ;  /* 0x0001000017177824 */ /* 0x010fe200078e00ff */
[----:B------:R-:W-:-:S03]  /*0610*/  @P2 LEA R4, P4, R10, UR6, 0x1 ;  /* 0x000000060a042c11 */ /* 0x000fc6000f8808ff */
[----:B------:R-:W-:Y:S01]  /*0620*/  F2FP.BF16.F32.PACK_AB R11, RZ, R11 ;  /* 0x0000000bff0b723e */ /* 0x000fe200000010ff */
[----:B-----5:R-:W-:Y:S02]  /*0630*/  IMAD.U32 R24, R24, 0x10000, RZ ;  /* 0x0001000018187824 */ /* 0x020fe400078e00ff */
[----:B------:R-:W-:Y:S02]  /*0640*/  IMAD.U32 R25, R25, 0x10000, RZ ;  /* 0x0001000019197824 */ /* 0x000fe400078e00ff */
[----:B------:R-:W-:Y:S01]  /*0650*/  FFMA.FTZ R23, R24, UR5, R23 ;  /* 0x0000000518177c23 */ /* 0x000fe20008010017 */
[----:B------:R-:W-:Y:S02]  /*0660*/  IMAD.U32 R28, R28, 0x10000, RZ ;  /* 0x000100001c1c7824 */ /* 0x000fe400078e00ff */
[----:B------:R-:W-:Y:S02]  /*0670*/  IMAD.U32 R27, R27, 0x10000, RZ ;  /* 0x000100001b1b7824 */ /* 0x000fe400078e00ff */
[----:B------:R-:W-:Y:S01]  /*0680*/  FFMA.FTZ R25, R28, UR5, R25 ;  /* 0x000000051c197c23 */ /* 0x000fe20008010019 */
[----:B------:R-:W-:Y:S01]  /*0690*/  IMAD.U32 R26, R26, 0x10000, RZ ;  /* 0x000100001a1a7824 */ /* 0x000fe200078e00ff */
[----:B------:R-:W-:-:S03]  /*06a0*/  F2FP.BF16.F32.PACK_AB R23, RZ, R23 ;  /* 0x00000017ff17723e */ /* 0x000fc600000010ff */
[----:B------:R-:W-:Y:S01]  /*06b0*/  FFMA.FTZ R26, R26, UR5, R27 ;  /* 0x000000051a1a7c23 */ /* 0x000fe2000801001b */
        /* <DEDUP_REMOVED lines=13> */
.L_x_7745:
        /* <DEDUP_REMOVED lines=9> */
.L_x_7747:
        /* <DEDUP_REMOVED lines=21> */
[----:B------:R-:W-:Y:S01]  /*0970*/  FFMA.FTZ R11, R12, UR13, R11 ;  /* 0x0000000d0c0b7c23 */ /* 0x000fe2000801000b */
[----:B------:R-:W-:Y:S02]  /*0980*/  IMAD.U32 R13, R17, 0x10000, RZ ;  /* 0x00010000110d7824 */ /* 0x000fe400078e00ff */
[----:B------:R-:W-:Y:S02]  /*0990*/  IMAD.U32 R7, R10, 0x10000, RZ ;  /* 0x000100000a077824 */ /* 0x000fe400078e00ff */
[----:B------:R-:W-:Y:S01]  /*09a0*/  FFMA.FTZ R4, R9, UR13, R4 ;  /* 0x0000000d09047c23 */ /* 0x000fe20008010004 */
[----:B------:R-:W-:Y:S02]  /*09b0*/  IMAD.U32 R8, R8, 0x10000, RZ ;  /* 0x0001000008087824 */ /* 0x000fe400078e00ff */
[----:B------:R-:W-:Y:S02]  /*09c0*/  FFMA.FTZ R13, R14, UR13, R13 ;  /* 0x0000000d0e0d7c23 */ /* 0x000fe4000801000d */
[----:B------:R-:W-:Y:S01]  /*09d0*/  FFMA.FTZ R8, R7, UR13, R8 ;  /* 0x0000000d07087c23 */ /* 0x000fe20008010008 */
        /* <DEDUP_REMOVED lines=9> */
.L_x_7748:
        /* <DEDUP_REMOVED lines=9> */
.L_x_8206:


//--------------------- .text._ZN2at6native55_GLOBAL__N__de093ff9_22_ForeachBinaryOpList_cu_a911ec4325multi_tensor_apply_kernelINS1_18TensorListMetadataILi2EEENS1_24BinaryOpListAlphaFunctorIbLi2ELi2ELi0EEEJSt4plusIbEbEEEvT_T0_DpT1_ --------------------------
	.section	.text._ZN2at6native55_GLOBAL__N__de093ff9_22_ForeachBinaryOpList_cu_a911ec4325multi_tensor_apply_kernelINS1_18TensorListMetadataILi2EEENS1_24BinaryOpListAlphaFunctorIbLi2ELi2ELi0EEEJSt4plusIbEbEEEvT_T0_DpT1_,"ax",@progbits
	.align	128
.text._ZN2at6native55_GLOBAL__N__de093ff9_22_ForeachBinaryOpList_cu_a911ec4325multi_tensor_apply_kernelINS1_18TensorListMetadataILi2EEENS1_24BinaryOpListAlphaFunctorIbLi2ELi2ELi0EEEJSt4plusIbEbEEEvT_T0_DpT1_:
        .type           _ZN2at6native55_GLOBAL__N__de093ff9_22_ForeachBinaryOpList_cu_a911ec4325multi_tensor_apply_kernelINS1_18TensorListMetadataILi2EEENS1_24BinaryOpListAlphaFunctorIbLi2ELi2ELi0EEEJSt4plusIbEbEEEvT_T0_DpT1_,@function
        .size           _ZN2at6native55_GLOBAL__N__de093ff9_22_ForeachBinaryOpList_cu_a911ec4325multi_tensor_apply_kernelINS1_18TensorListMetadataILi2EEENS1_24BinaryOpListAlphaFunctorIbLi2ELi2ELi0EEEJSt4plusIbEbEEEvT_T0_DpT1_,(.L_x_8207 - _ZN2at6native55_GLOBAL__N__de093ff9_22_ForeachBinaryOpList_cu_a911ec4325multi_tensor_apply_kernelINS1_18TensorListMetadataILi2EEENS1_24BinaryOpListAlphaFunctorIbLi2ELi2ELi0EEEJSt4plusIbEbEEEvT_T0_DpT1_)
        .other          _ZN2at6native55_GLOBAL__N__de093ff9_22_ForeachBinaryOpList_cu_a911ec4325multi_tensor_apply_kernelINS1_18TensorListMetadataILi2EEENS1_24BinaryOpListAlphaFunctorIbLi2ELi2ELi0EEEJSt4plusIbEbEEEvT_T0_DpT1_,@"STO_CUDA_ENTRY STV_DEFAULT"
_ZN2at6native55_GLOBAL__N__de093ff9_22_ForeachBinaryOpList_cu_a911ec4325multi_tensor_apply_kernelINS1_18TensorListMetadataILi2EEENS1_24BinaryOpListAlphaFunctorIbLi2ELi2ELi0EEEJSt4plusIbEbEEEvT_T0_DpT1_:
        /* <DEDUP_REMOVED lines=29> */
.L_x_7750:
        /* <DEDUP_REMOVED lines=12> */
[--C-:B------:R-:W-:Y:S01]  /*0290*/  IMAD.X R22, RZ, RZ, R23.reuse, P0 ;  /* 0x000000ffff167224 */ /* 0x100fe200000e0617 */
[----:B------:R-:W-:Y:S02]  /*02a0*/  ISETP.LT.U32.AND P1, PT, R15, UR12, PT ;  /* 0x0000000c0f007c0c */ /* 0x000fe4000bf21070 */
[----:B------:R-:W-:Y:S02]  /*02b0*/  IADD3 R26, P4, R26, R13, RZ ;  /* 0x0000000d1a1a7210 */ /* 0x000fe40007f9e0ff */
[C---:B------:R-:W-:Y:S02]  /*02c0*/  ISETP.GE.U32.AND.EX P2, PT, R22.reuse, RZ, PT, P2 ;  /* 0x000000ff1600720c */ /* 0x040fe40003f46120 */
[----:B------:R-:W-:Y:S01]  /*02d0*/  @P3 IADD3 R2, P0, R13, UR14, RZ ;  /* 0x0000000e0d023c10 */ /* 0x000fe2000ff1e0ff */
[----:B------:R-:W-:Y:S01]  /*02e0*/  IMAD.X R18, RZ, RZ, R23, P4 ;  /* 0x000000ffff127224 */ /* 0x000fe200020e0617 */
[----:B------:R-:W-:-:S02]  /*02f0*/  ISETP.LT.AND.EX P2, PT, R22, UR5, !P2, P1 ;  /* 0x0000000516007c0c */ /* 0x000fc4000d741310 */
[----:B------:R-:W-:Y:S02]  /*0300*/  @P3 IADD3.X R3, R23, UR6, RZ, P0, !PT ;  /* 0x0000000617033c10 */ /* 0x000fe400087fe4ff */
[C---:B------:R-:W-:Y:S02]  /*0310*/  ISETP.GE.U32.AND P0, PT, R14.reuse, 0x10000, PT ;  /* 0x000100000e00780c */ /* 0x040fe40003f06070 */
[----:B------:R-:W-:Y:S01]  /*0320*/  ISETP.LT.U32.AND P1, PT, R14, UR12, PT ;  /* 0x0000000c0e007c0c */ /* 0x000fe2000bf21070 */
[----:B------:R0:W2:Y:S01]  /*0330*/  @P3 LDG.E.U8 R25, desc[UR10][R2.64] ;  /* 0x0000000a02193981 */ /* 0x0000a2000c1e1100 */
[----:B------:R-:W-:Y:S02]  /*0340*/  ISETP.GE.U32.AND.EX P6, PT, R24, RZ, PT, P0 ;  /* 0x000000ff1800720c */ /* 0x000fe40003fc6100 */
[----:B------:R-:W-:Y:S02]  /*0350*/  ISETP.GE.U32.AND P0, PT, R26, 0x10000, PT ;  /* 0x000100001a00780c */ /* 0x000fe40003f06070 */
[----:B------:R-:W-:-:S02]  /*0360*/  ISETP.LT.AND.EX P1, PT, R24, UR5, !P6, P1 ;  /* 0x0000000518007c0c */ /* 0x000fc4000f721310 */
[----:B------:R-:W-:Y:S02]  /*0370*/  ISETP.LT.U32.AND P4, PT, R26, UR12, PT ;  /* 0x0000000c1a007c0c */ /* 0x000fe4000bf81070 */
[C---:B------:R-:W-:Y:S02]  /*0380*/  ISETP.GE.U32.AND.EX P0, PT, R18.reuse, RZ, PT, P0 ;  /* 0x000000ff1200720c */ /* 0x040fe40003f06100 */
[----:B------:R-:W-:Y:S02]  /*0390*/  @P3 IADD3 R6, P5, R13, UR13, RZ ;  /* 0x0000000d0d063c10 */ /* 0x000fe4000ffbe0ff */
[----:B------:R-:W-:Y:S02]  /*03a0*/  ISETP.LT.AND.EX P0, PT, R18, UR5, !P0, P4 ;  /* 0x0000000512007c0c */ /* 0x000fe4000c701340 */
[----:B------:R-:W-:Y:S02]  /*03b0*/  @P3 IADD3.X R7, R23, UR8, RZ, P5, !PT ;  /* 0x0000000817073c10 */ /* 0x000fe4000affe4ff */
[----:B------:R-:W-:-:S02]  /*03c0*/  PRMT R19, RZ, 0x7610, R19 ;  /* 0x00007610ff137816 */ /* 0x000fc40000000013 */
[C---:B------:R-:W-:Y:S02]  /*03d0*/  @P2 IADD3 R4, P5, R15.reuse, UR14, RZ ;  /* 0x0000000e0f042c10 */ /* 0x040fe4000ffbe0ff */
[----:B------:R-:W-:Y:S02]  /*03e0*/  @P2 IADD3 R10, P4, R15, UR13, RZ ;  /* 0x0000000d0f0a2c10 */ /* 0x000fe4000ff9e0ff */
[----:B------:R-:W-:Y:S01]  /*03f0*/  @P2 IADD3.X R5, R22, UR6, RZ, P5, !PT ;  /* 0x0000000616052c10 */ /* 0x000fe2000affe4ff */
[----:B------:R1:W3:Y:S01]  /*0400*/  @P3 LDG.E.U8 R19, desc[UR10][R6.64] ;  /* 0x0000000a06133981 */ /* 0x0002e2000c1e1100 */
[----:B------:R-:W-:Y:S02]  /*0410*/  PRMT R20, RZ, 0x7610, R20 ;  /* 0x00007610ff147816 */ /* 0x000fe40000000014 */
[----:B------:R-:W-:Y:S02]  /*0420*/  PRMT R21, RZ, 0x7610, R21 ;  /* 0x00007610ff157816 */ /* 0x000fe40000000015 */
[----:B0-----:R-:W-:-:S02]  /*0430*/  @P1 IADD3 R2, P5, R14, UR14, RZ ;  /* 0x0000000e0e021c10 */ /* 0x001fc4000ffbe0ff */
[----:B------:R-:W-:Y:S01]  /*0440*/  @P2 IADD3.X R11, R22, UR8, RZ, P4, !PT ;  /* 0x00000008160b2c10 */ /* 0x000fe2000a7fe4ff */
[----:B------:R0:W4:Y:S01]  /*0450*/  @P2 LDG.E.U8 R20, desc[UR10][R4.64] ;  /* 0x0000000a04142981 */ /* 0x000122000c1e1100 */
[----:B------:R-:W-:Y:S02]  /*0460*/  @P1 IADD3.X R3, R24, UR6, RZ, P5, !PT ;  /* 0x0000000618031c10 */ /* 0x000fe4000affe4ff */
[----:B-1----:R-:W-:Y:S01]  /*0470*/  @P1 IADD3 R6, P4, R14, UR13, RZ ;  /* 0x0000000d0e061c10 */ /* 0x002fe2000ff9e0ff */
[----:B------:R1:W5:Y:S01]  /*0480*/  @P2 LDG.E.U8 R21, desc[UR10][R10.64] ;  /* 0x0000000a0a152981 */ /* 0x000362000c1e1100 */
[----:B------:R-:W-:Y:S02]  /*0490*/  PRMT R29, RZ, 0x7610, R29 ;  /* 0x00007610ff1d7816 */ /* 0x000fe4000000001d */
[----:B------:R-:W-:Y:S02]  /*04a0*/  @P0 IADD3 R8, P5, R26, UR13, RZ ;  /* 0x0000000d1a080c10 */ /* 0x000fe4000ffbe0ff */
[----:B------:R-:W-:-:S02]  /*04b0*/  @P1 IADD3.X R7, R24, UR8, RZ, P4, !PT ;  /* 0x0000000818071c10 */ /* 0x000fc4000a7fe4ff */
[----:B------:R-:W-:Y:S02]  /*04c0*/  PRMT R27, RZ, 0x7610, R27 ;  /* 0x00007610ff1b7816 */ /* 0x000fe4000000001b */
[----:B------:R-:W-:Y:S01]  /*04d0*/  PRMT R28, RZ, 0x7610, R28 ;  /* 0x00007610ff1c7816 */ /* 0x000fe2000000001c */
[----:B------:R-:W5:Y:S01]  /*04e0*/  @P1 LDG.E.U8 R29, desc[UR10][R6.64] ;  /* 0x0000000a061d1981 */ /* 0x000f62000c1e1100 */
[----:B0-----:R-:W-:Y:S02]  /*04f0*/  IADD3 R4, P4, R26, UR14, RZ ;  /* 0x0000000e1a047c10 */ /* 0x001fe4000ff9e0ff */
[C---:B------:R-:W-:Y:S01]  /*0500*/  @P0 IADD3.X R9, R18.reuse, UR8, RZ, P5, !PT ;  /* 0x0000000812090c10 */ /* 0x040fe2000affe4ff */
[----:B------:R0:W5:Y:S01]  /*0510*/  @P1 LDG.E.U8 R27, desc[UR10][R2.64] ;  /* 0x0000000a021b1981 */ /* 0x000162000c1e1100 */
[----:B-1----:R-:W-:Y:S02]  /*0520*/  PRMT R10, RZ, 0x7610, R10 ;  /* 0x00007610ff0a7816 */ /* 0x002fe4000000000a */
[----:B------:R-:W-:Y:S01]  /*0530*/  IADD3.X R5, R18, UR6, RZ, P4, !PT ;  /* 0x0000000612057c10 */ /* 0x000fe2000a7fe4ff */
        /* <DEDUP_REMOVED lines=9> */
[----:B-----5:R-:W-:Y:S02]  /*05d0*/  LOP3.LUT P6, RZ, R21, 0xff, RZ, 0xc0, !PT ;  /* 0x000000ff15ff7812 */ /* 0x020fe400078cc0ff */
[----:B------:R-:W-:Y:S02]  /*05e0*/  SEL R20, RZ, 0xffffffff, !P5 ;  /* 0xffffffffff147807 */ /* 0x000fe40006800000 */
[----:B------:R-:W-:Y:S02]  /*05f0*/  ISETP.NE.AND P5, PT, RZ, UR4, P6 ;  /* 0x00000004ff007c0c */ /* 0x000fe4000b7a5270 */
[----:B------:R-:W-:-:S02]  /*0600*/  SEL R7, RZ, 0x1, !P4 ;  /* 0x00000001ff077807 */ /* 0x000fc40006000000 */
[----:B------:R-:W-:Y:S02]  /*0610*/  LOP3.LUT P4, RZ, R29, 0xff, RZ, 0xc0, !PT ;  /* 0x000000ff1dff7812 */ /* 0x000fe4000788c0ff */
[----:B-1----:R-:W-:Y:S02]  /*0620*/  SEL R8, RZ, 0xffffffff, !P5 ;  /* 0xffffffffff087807 */ /* 0x002fe40006800000 */
[----:B------:R-:W-:Y:S02]  /*0630*/  LOP3.LUT P6, RZ, R27, 0xff, RZ, 0xc0, !PT ;  /* 0x000000ff1bff7812 */ /* 0x000fe400078cc0ff */
[----:B------:R-:W-:Y:S02]  /*0640*/  ISETP.NE.AND P4, PT, RZ, UR4, P4 ;  /* 0x00000004ff007c0c */ /* 0x000fe4000a785270 */
[----:B------:R-:W-:Y:S02]  /*0650*/  LOP3.LUT P5, RZ, R28, 0xff, RZ, 0xc0, !PT ;  /* 0x000000ff1cff7812 */ /* 0x000fe400078ac0ff */
[----:B------:R-:W-:-:S02]  /*0660*/  SEL R9, RZ, 0x1, !P6 ;  /* 0x00000001ff097807 */ /* 0x000fc40007000000 */
[----:B------:R-:W-:Y:S02]  /*0670*/  LOP3.LUT P6, RZ, R10, 0xff, RZ, 0xc0, !PT ;  /* 0x000000ff0aff7812 */ /* 0x000fe400078cc0ff */
[----:B------:R-:W-:Y:S02]  /*0680*/  ISETP.NE.AND P5, PT, RZ, UR4, P5 ;  /* 0x00000004ff007c0c */ /* 0x000fe4000afa5270 */
[----:B------:R-:W-:Y:S02]  /*0690*/  SEL R10, RZ, 0xffffffff, !P4 ;  /* 0xffffffffff0a7807 */ /* 0x000fe40006000000 */
[----:B------:R-:W-:Y:S02]  /*06a0*/  @P2 IADD3 R2, P4, R15, UR14, RZ ;  /* 0x0000000e0f022c10 */ /* 0x000fe4000ff9e0ff */
[----:B------:R-:W-:Y:S02]  /*06b0*/  SEL R11, RZ, 0x1, !P6 ;  /* 0x00000001ff0b7807 */ /* 0x000fe40007000000 */
[----:B------:R-:W-:-:S02]  /*06c0*/  SEL R18, RZ, 0xffffffff, !P5 ;  /* 0xffffffffff127807 */ /* 0x000fc40006800000 */
[----:B------:R-:W-:Y:S02]  /*06d0*/  @P3 ISETP.NE.AND P6, PT, R3, R20, PT ;  /* 0x000000140300320c */ /* 0x000fe40003fc5270 */
[----:B------:R-:W-:Y:S02]  /*06e0*/  @P3 IADD3 R6, P5, R13, UR14, RZ ;  /* 0x0000000e0d063c10 */ /* 0x000fe4000ffbe0ff */
[----:B------:R-:W-:Y:S02]  /*06f0*/  @P2 IADD3.X R3, R22, UR6, RZ, P4, !PT ;  /* 0x0000000616032c10 */ /* 0x000fe4000a7fe4ff */
[----:B------:R-:W-:Y:S02]  /*0700*/  ISETP.NE.AND P4, PT, R7, R8, PT ;  /* 0x000000080700720c */ /* 0x000fe40003f85270 */
[----:B------:R-:W-:Y:S02]  /*0710*/  @P3 IADD3.X R7, R23, UR6, RZ, P5, !PT ;  /* 0x0000000617073c10 */ /* 0x000fe4000affe4ff */
[----:B------:R-:W-:-:S02]  /*0720*/  @P3 SEL R13, RZ, 0x1, !P6 ;  /* 0x00000001ff0d3807 */ /* 0x000fc40007000000 */
[----:B------:R-:W-:Y:S02]  /*0730*/  ISETP.NE.AND P5, PT, R9, R10, PT ;  /* 0x0000000a0900720c */ /* 0x000fe40003fa5270 */
[----:B------:R-:W-:Y:S02]  /*0740*/  SEL R19, RZ, 0x1, !P4 ;  /* 0x00000001ff137807 */ /* 0x000fe40006000000 */
[----:B------:R-:W-:Y:S02]  /*0750*/  @P1 IADD3 R14, P6, R14, UR14, RZ ;  /* 0x0000000e0e0e1c10 */ /* 0x000fe4000ffde0ff */
[----:B------:R-:W-:Y:S02]  /*0760*/  ISETP.NE.AND P4, PT, R11, R18, PT ;  /* 0x000000120b00720c */ /* 0x000fe40003f85270 */
[----:B------:R-:W-:Y:S02]  /*0770*/  @P1 IADD3.X R15, R24, UR6, RZ, P6, !PT ;  /* 0x00000006180f1c10 */ /* 0x000fe4000b7fe4ff */
[----:B------:R-:W-:-:S02]  /*0780*/  SEL R11, RZ, 0x1, !P5 ;  /* 0x00000001ff0b7807 */ /* 0x000fc40006800000 */
        /* <DEDUP_REMOVED lines=11> */
.L_x_7749:
        /* <DEDUP_REMOVED lines=10> */
.L_x_7751:
        /* <DEDUP_REMOVED lines=11> */
[C---:B------:R-:W-:Y:S02]  /*0990*/  PRMT R8, R6.reuse, 0x7773, RZ ;  /* 0x0000777306087816 */ /* 0x040fe400000000ff */
[----:B------:R-:W-:Y:S02]  /*09a0*/  PRMT R9, R6, 0x7772, RZ ;  /* 0x0000777206097816 */ /* 0x000fe400000000ff */
[----:B------:R-:W-:-:S02]  /*09b0*/  ISETP.NE.AND P6, PT, R4, RZ, P2 ;  /* 0x000000ff0400720c */ /* 0x000fc400017c5270 */
[C---:B---3--:R-:W-:Y:S02]  /*09c0*/  PRMT R4, R10.reuse, 0x7770, RZ ;  /* 0x000077700a047816 */ /* 0x048fe400000000ff */
[----:B------:R-:W-:Y:S02]  /*09d0*/  PRMT R6, R10, 0x7771, RZ ;  /* 0x000077710a067816 */ /* 0x000fe400000000ff */
[----:B------:R-:W-:Y:S02]  /*09e0*/  ISETP.NE.AND P0, PT, R8, RZ, P2 ;  /* 0x000000ff0800720c */ /* 0x000fe40001705270 */
[----:B------:R-:W-:Y:S02]  /*09f0*/  PRMT R8, R10, 0x7772, RZ ;  /* 0x000077720a087816 */ /* 0x000fe400000000ff */
[----:B------:R-:W-:Y:S02]  /*0a00*/  ISETP.NE.AND P3, PT, R4, RZ, PT ;  /* 0x000000ff0400720c */ /* 0x000fe40003f65270 */
[----:B------:R-:W-:-:S02]  /*0a10*/  ISETP.NE.AND P1, PT, R6, RZ, PT ;  /* 0x000000ff0600720c */ /* 0x000fc40003f25270 */
[----:B------:R-:W-:Y:S02]  /*0a20*/  SEL R7, RZ, 0xffffffff, !P6 ;  /* 0xffffffffff077807 */ /* 0x000fe40007000000 */
[----:B------:R-:W-:Y:S02]  /*0a30*/  ISETP.NE.AND P4, PT, R9, RZ, P2 ;  /* 0x000000ff0900720c */ /* 0x000fe40001785270 */
[----:B------:R-:W-:Y:S02]  /*0a40*/  ISETP.NE.AND P6, PT, R8, RZ, PT ;  /* 0x000000ff0800720c */ /* 0x000fe40003fc5270 */
[----:B------:R-:W-:Y:S02]  /*0a50*/  PRMT R4, R10, 0x7773, RZ ;  /* 0x000077730a047816 */ /* 0x000fe400000000ff */
[----:B------:R-:W-:Y:S02]  /*0a60*/  SEL R9, RZ, 0xffffffff, !P5 ;  /* 0xffffffffff097807 */ /* 0x000fe40006800000 */
[----:B------:R-:W-:-:S02]  /*0a70*/  SEL R6, RZ, 0x1, !P3 ;  /* 0x00000001ff067807 */ /* 0x000fc40005800000 */
[----:B------:R-:W-:Y:S02]  /*0a80*/  SEL R8, RZ, 0x1, !P1 ;  /* 0x00000001ff087807 */ /* 0x000fe40004800000 */
[----:B------:R-:W-:Y:S02]  /*0a90*/  ISETP.NE.AND P5, PT, R4, RZ, PT ;  /* 0x000000ff0400720c */ /* 0x000fe40003fa5270 */
        /* <DEDUP_REMOVED lines=12> */
[----:B------:R-:W-:Y:S02]  /*0b60*/  SEL R4, RZ, 0x1, !P0 ;  /* 0x00000001ff047807 */ /* 0x000fe40004000000 */
        /* <DEDUP_REMOVED lines=13> */
.L_x_7752:
        /* <DEDUP_REMOVED lines=12> */
.L_x_8207:


//--------------------- .text._ZN2at6native55_GLOBAL__N__de093ff9_22_ForeachBinaryOpList_cu_a911ec4325multi_tensor_apply_kernelINS1_18TensorListMetadataILi2EEENS1_24BinaryOpListAlphaFunctorIN3c107complexIfEELi2ELi2ELi0EEEJSt4plusIS8_ES8_EEEvT_T0_DpT1_ --------------------------
	.section	.text._ZN2at6native55_GLOBAL__N__de093ff9_22_ForeachBinaryOpList_cu_a911ec4325multi_tensor_apply_kernelINS1_18TensorListMetadataILi2EEENS1_24BinaryOpListAlphaFunctorIN3c107complexIfEELi2ELi2ELi0EEEJSt4plusIS8_ES8_EEEvT_T0_DpT1_,"ax",@progbits
	.align	128
.text._ZN2at6native55_GLOBAL__N__de093ff9_22_ForeachBinaryOpList_cu_a911ec4325multi_tensor_apply_kernelINS1_18TensorListMetadataILi2EEENS1_24BinaryOpListAlphaFunctorIN3c107complexIfEELi2ELi2ELi0EEEJSt4plusIS8_ES8_EEEvT_T0_DpT1_:
        .type           _ZN2at6native55_GLOBAL__N__de093ff9_22_ForeachBinaryOpList_cu_a911ec4325multi_tensor_apply_kernelINS1_18TensorListMetadataILi2EEENS1_24BinaryOpListAlphaFunctorIN3c107complexIfEELi2ELi2ELi0EEEJSt4plusIS8_ES8_EEEvT_T0_DpT1_,@function
        .size           _ZN2at6native55_GLOBAL__N__de093ff9_22_ForeachBinaryOpList_cu_a911ec4325multi_tensor_apply_kernelINS1_18TensorListMetadataILi2EEENS1_24BinaryOpListAlphaFunctorIN3c107complexIfEELi2ELi2ELi0EEEJSt4plusIS8_ES8_EEEvT_T0_DpT1_,(.L_x_8208 - _ZN2at6native55_GLOBAL__N__de093ff9_22_ForeachBinaryOpList_cu_a911ec4325multi_tensor_apply_kernelINS1_18TensorListMetadataILi2EEENS1_24BinaryOpListAlphaFunctorIN3c107complexIfEELi2ELi2ELi0EEEJSt4plusIS8_ES8_EEEvT_T0_DpT1_)
        .other          _ZN2at6native55_GLOBAL__N__de093ff9_22_ForeachBinaryOpList_cu_a911ec4325multi_tensor_apply_kernelINS1_18TensorListMetadataILi2EEENS1_24BinaryOpListAlphaFunctorIN3c107complexIfEELi2ELi2ELi0EEEJSt4plusIS8_ES8_EEEvT_T0_DpT1_,@"STO_CUDA_ENTRY STV_DEFAULT"
_ZN2at6native55_GLOBAL__N__de093ff9_22_ForeachBinaryOpList_cu_a911ec4325multi_tensor_apply_kernelINS1_18TensorListMetadataILi2EEENS1_24BinaryOpListAlphaFunctorIN3c107complexIfEELi2ELi2ELi0EEEJSt4plusIS8_ES8_EEEvT_T0_DpT1_:
        /* <DEDUP_REMOVED lines=29> */
.L_x_7754:
        /* <DEDUP_REMOVED lines=67> */
[----:B---3--:R-:W-:Y:S01]  /*0600*/  FADD.FTZ R12, R27, R12 ;  /* 0x0000000c1b0c7221 */ /* 0x008fe20000010000 */
        /* <DEDUP_REMOVED lines=14> */
[----:B------:R-:W-:Y:S01]  /*06f0*/  FADD.FTZ R13, R26, R13 ;  /* 0x0000000d1a0d7221 */ /* 0x000fe20000010000 */
[----:B------:R-:W-:-:S04]  /*0700*/  IMAD.WIDE.U32 R24, R23, 0x4, R24 ;  /* 0x0000000417187825 */ /* 0x000fc800078e0018 */
[----:B------:R-:W-:Y:S01]  /*0710*/  FADD.FTZ R20, R5, R20 ;  /* 0x0000001405147221 */ /* 0x000fe20000010000 */
[----:B------:R-:W-:Y:S01]  /*0720*/  FADD.FTZ R21, R4, R21 ;  /* 0x0000001504157221 */ /* 0x000fe20000010000 */
[----:B--2---:R-:W-:Y:S01]  /*0730*/  FADD.FTZ R11, R2, R11 ;  /* 0x0000000b020b7221 */ /* 0x004fe20000010000 */
[----:B------:R-:W-:Y:S01]  /*0740*/  @P0 LEA R2, P4, R3, UR6, 0x3 ;  /* 0x0000000603020c11 */ /* 0x000fe2000f8818ff */
[----:B------:R-:W-:-:S03]  /*0750*/  FADD.FTZ R10, R29, R10 ;  /* 0x0000000a1d0a7221 */ /* 0x000fc60000010000 */
[----:B------:R-:W-:Y:S01]  /*0760*/  @P0 LEA.HI.X R3, R3, UR7, R6, 0x3, P4 ;  /* 0x0000000703030c11 */ /* 0x000fe2000a0f1c06 */
[----:B------:R-:W-:Y:S01]  /*0770*/  FADD.FTZ R18, R27, R18 ;  /* 0x000000121b127221 */ /* 0x000fe20000010000 */
[----:B------:R-:W-:-:S03]  /*0780*/  FADD.FTZ R19, R0, R19 ;  /* 0x0000001300137221 */ /* 0x000fc60000010000 */
        /* <DEDUP_REMOVED lines=10> */
.L_x_7753:
        /* <DEDUP_REMOVED lines=9> */
.L_x_7755:
        /* <DEDUP_REMOVED lines=46> */
.L_x_7756:
        /* <DEDUP_REMOVED lines=14> */
.L_x_8208:


//--------------------- .text._ZN2at6native55_GLOBAL__N__de093ff9_22_ForeachBinaryOpList_cu_a911ec4325multi_tensor_apply_kernelINS1_18TensorListMetadataILi2EEENS1_24BinaryOpListAlphaFunctorIN3c107complexIdEELi2ELi2ELi0EEEJSt4plusIS8_ES8_EEEvT_T0_DpT1_ --------------------------
	.section	.text._ZN2at6native55_GLOBAL__N__de093ff9_22_ForeachBinaryOpList_cu_a911ec4325multi_tensor_apply_kernelINS1_18TensorListMetadataILi2EEENS1_24BinaryOpListAlphaFunctorIN3c107complexIdEELi2ELi2ELi0EEEJSt4plusIS8_ES8_EEEvT_T0_DpT1_,"ax",@progbits
	.align	128
.text._ZN2at6native55_GLOBAL__N__de093ff9_22_ForeachBinaryOpList_cu_a911ec4325multi_tensor_apply_kernelINS1_18TensorListMetadataILi2EEENS1_24BinaryOpListAlphaFunctorIN3c107complexIdEELi2ELi2ELi0EEEJSt4plusIS8_ES8_EEEvT_T0_DpT1_:
        .type           _ZN2at6native55_GLOBAL__N__de093ff9_22_ForeachBinaryOpList_cu_a911ec4325multi_tensor_apply_kernelINS1_18TensorListMetadataILi2EEENS1_24BinaryOpListAlphaFunctorIN3c107complexIdEELi2ELi2ELi0EEEJSt4plusIS8_ES8_EEEvT_T0_DpT1_,@function
        .size           _ZN2at6native55_GLOBAL__N__de093ff9_22_ForeachBinaryOpList_cu_a911ec4325multi_tensor_apply_kernelINS1_18TensorListMetadataILi2EEENS1_24BinaryOpListAlphaFunctorIN3c107complexIdEELi2ELi2ELi0EEEJSt4plusIS8_ES8_EEEvT_T0_DpT1_,(.L_x_8209 - _ZN2at6native55_GLOBAL__N__de093ff9_22_ForeachBinaryOpList_cu_a911ec4325multi_tensor_apply_kernelINS1_18TensorListMetadataILi2EEENS1_24BinaryOpListAlphaFunctorIN3c107complexIdEELi2ELi2ELi0EEEJSt4plusIS8_ES8_EEEvT_T0_DpT1_)
        .other          _ZN2at6native55_GLOBAL__N__de093ff9_22_ForeachBinaryOpList_cu_a911ec4325multi_tensor_apply_kernelINS1_18TensorListMetadataILi2EEENS1_24BinaryOpListAlphaFunctorIN3c107complexIdEELi2ELi2ELi0EEEJSt4plusIS8_ES8_EEEvT_T0_DpT1_,@"STO_CUDA_ENTRY STV_DEFAULT"
_ZN2at6native55_GLOBAL__N__de093ff9_22_ForeachBinaryOpList_cu_a911ec4325multi_tensor_apply_kernelINS1_18TensorListMetadataILi2EEENS1_24BinaryOpListAlphaFunctorIN3c107complexIdEELi2ELi2ELi0EEEJSt4plusIS8_ES8_EEEvT_T0_DpT1_:
        /* <DEDUP_REMOVED lines=28> */
.L_x_7758:
        /* <DEDUP_REMOVED lines=75> */
[----:B---3--:R-:W-:Y:S02]  /*0670*/  DADD R36, R48, R36 ;  /* 0x0000000030247229 */ /* 0x008fe40000000024 */
[----:B------:R-:W-:Y:S02]  /*0680*/  DADD R38, R50, R38 ;  /* 0x0000000032267229 */ /* 0x000fe40000000026 */
        /* <DEDUP_REMOVED lines=13> */
[----:B------:R-:W-:Y:S02]  /*0760*/  DADD R20, R48, R20 ;  /* 0x0000000030147229 */ /* 0x000fe40000000014 */
[----:B------:R-:W-:Y:S01]  /*0770*/  DADD R22, R34, R22 ;  /* 0x0000000022167229 */ /* 0x000fe20000000016 */
[----:B------:R-:W-:Y:S01]  /*0780*/  @P0 LEA.HI.X R29, R47, R9, R5, 0x4, P2 ;  /* 0x000000092f1d0211 */ /* 0x000fe200010f2405 */
[----:B------:R-:W-:Y:S02]  /*0790*/  DADD R16, R32, R16 ;  /* 0x0000000020107229 */ /* 0x000fe40000000010 */
[----:B------:R-:W-:Y:S01]  /*07a0*/  DADD R18, R30, R18 ;  /* 0x000000001e127229 */ /* 0x000fe20000000012 */
        /* <DEDUP_REMOVED lines=8> */
[----:B--2---:R-:W-:Y:S02]  /*0830*/  DADD R12, R24, R12 ;  /* 0x00000000180c7229 */ /* 0x004fe4000000000c */
[----:B------:R-:W-:-:S07]  /*0840*/  DADD R14, R26, R14 ;  /* 0x000000001a0e7229 */ /* 0x000fce000000000e */
[----:B------:R3:W-:Y:S03]  /*0850*/  @P4 STG.E.128 desc[UR4][R40.64], R12 ;  /* 0x0000000c28004986 */ /* 0x0007e6000c101d04 */
[----:B------:R-:W-:Y:S05]  /*0860*/  @!P0 BRA P1, `(.L_x_7758) ;  /* 0xfffffff800548947 */ /* 0x000fea000083ffff */
[----:B------:R-:W-:Y:S05]  /*0870*/  EXIT ;  /* 0x000000000000794d */ /* 0x000fea0003800000 */
.L_x_7757:
        /* <DEDUP_REMOVED lines=10> */
.L_x_7759:
        /* <DEDUP_REMOVED lines=32> */
[----:B------:R-:W-:-:S02]  /*0b20*/  DADD R38, R38, R22 ;  /* 0x0000000026267229 */ /* 0x000fc40000000016 */
[----:B------:R-:W-:Y:S02]  /*0b30*/  DFMA R30, R30, UR10, R28 ;  /* 0x0000000a1e1e7c2b */ /* 0x000fe4000800001c */
[----:B------:R-:W-:Y:S02]  /*0b40*/  DFMA R48, R34, UR10, R48 ;  /* 0x0000000a22307c2b */ /* 0x000fe40008000030 */
[----:B------:R-:W-:Y:S02]  /*0b50*/  DADD R36, R36, R44 ;  /* 0x0000000024247229 */ /* 0x000fe4000000002c */
[----:B------:R-:W-:Y:S02]  /*0b60*/  DADD R6, R6, R26 ;  /* 0x0000000006067229 */ /* 0x000fe4000000001a */
[----:B------:R-:W-:Y:S02]  /*0b70*/  DADD R4, R4, R24 ;  /* 0x0000000004047229 */ /* 0x000fe40000000018 */
[----:B------:R-:W-:Y:S01]  /*0b80*/  DADD R14, R14, R30 ;  /* 0x000000000e0e7229 */ /* 0x000fe2000000001e */
[----:B------:R0:W-:Y:S01]  /*0b90*/  STG.E.128 desc[UR4][R40.64], R36 ;  /* 0x0000002428007986 */ /* 0x0001e2000c101d04 */
[----:B------:R-:W-:-:S02]  /*0ba0*/  DADD R12, R12, R20 ;  /* 0x000000000c0c7229 */ /* 0x000fc40000000014 */
[----:B------:R-:W-:Y:S01]  /*0bb0*/  DADD R18, R18, R48 ;  /* 0x0000000012127229 */ /* 0x000fe20000000030 */
[C---:B------:R-:W-:Y:S01]  /*0bc0*/  IMAD.SHL.U32 R21, R42.reuse, 0x4, RZ ;  /* 0x000000042a157824 */ /* 0x040fe200078e00ff */
[----:B------:R-:W-:Y:S01]  /*0bd0*/  DADD R16, R16, R32 ;  /* 0x0000000010107229 */ /* 0x000fe20000000020 */
        /* <DEDUP_REMOVED lines=8> */
.L_x_7760:
        /* <DEDUP_REMOVED lines=10> */
.L_x_8209:


//--------------------- .text._ZN2at6native55_GLOBAL__N__de093ff9_22_ForeachBinaryOpList_cu_a911ec4325multi_tensor_apply_kernelINS1_18TensorListMetadataILi2EEENS1_24BinaryOpListAlphaFunctorIfLi2ELi2ELi0EEEJSt4plusIfEfEEEvT_T0_DpT1_ --------------------------
	.section	.text._ZN2at6native55_GLOBAL__N__de093ff9_22_ForeachBinaryOpList_cu_a911ec4325multi_tensor_apply_kernelINS1_18TensorListMetadataILi2EEENS1_24BinaryOpListAlphaFunctorIfLi2ELi2ELi0EEEJSt4plusIfEfEEEvT_T0_DpT1_,"ax",@progbits
	.align	128
.text._ZN2at6native55_GLOBAL__N__de093ff9_22_ForeachBinaryOpList_cu_a911ec4325multi_tensor_apply_kernelINS1_18TensorListMetadataILi2EEENS1_24BinaryOpListAlphaFunctorIfLi2ELi2ELi0EEEJSt4plusIfEfEEEvT_T0_DpT1_:
        .type           _ZN2at6native55_GLOBAL__N__de093ff9_22_ForeachBinaryOpList_cu_a911ec4325multi_tensor_apply_kernelINS1_18TensorListMetadataILi2EEENS1_24BinaryOpListAlphaFunctorIfLi2ELi2ELi0EEEJSt4plusIfEfEEEvT_T0_DpT1_,@function
        .size           _ZN2at6native55_GLOBAL__N__de093ff9_22_ForeachBinaryOpList_cu_a911ec4325multi_tensor_apply_kernelINS1_18TensorListMetadataILi2EEENS1_24BinaryOpListAlphaFunctorIfLi2ELi2ELi0EEEJSt4plusIfEfEEEvT_T0_DpT1_,(.L_x_8210 - _ZN2at6native55_GLOBAL__N__de093ff9_22_ForeachBinaryOpList_cu_a911ec4325multi_tensor_apply_kernelINS1_18TensorListMetadataILi2EEENS1_24BinaryOpListAlphaFunctorIfLi2ELi2ELi0EEEJSt4plusIfEfEEEvT_T0_DpT1_)
        .other          _ZN2at6native55_GLOBAL__N__de093ff9_22_ForeachBinaryOpList_cu_a911ec4325multi_tensor_apply_kernelINS1_18TensorListMetadataILi2EEENS1_24BinaryOpListAlphaFunctorIfLi2ELi2ELi0EEEJSt4plusIfEfEEEvT_T0_DpT1_,@"STO_CUDA_ENTRY STV_DEFAULT"
_ZN2at6native55_GLOBAL__N__de093ff9_22_ForeachBinaryOpList_cu_a911ec4325multi_tensor_apply_kernelINS1_18TensorListMetadataILi2EEENS1_24BinaryOpListAlphaFunctorIfLi2ELi2ELi0EEEJSt4plusIfEfEEEvT_T0_DpT1_:
        /* <DEDUP_REMOVED lines=28> */
.L_x_7762:
        /* <DEDUP_REMOVED lines=62> */
[----:B--2---:R-:W-:Y:S01]  /*05a0*/  FFMA.FTZ R29, R29, UR6, R26 ;  /* 0x000000061d1d7c23 */ /* 0x004fe2000801001a */
[----:B------:R-:W-:-:S05]  /*05b0*/  IMAD.IADD R26, R4, 0x1, R19 ;  /* 0x00000001041a7824 */ /* 0x000fca00078e0213 */
[-C--:B------:R-:W-:Y:S01]  /*05c0*/  @P1 LEA R18, P4, R26, R10.reuse, 0x2 ;  /* 0x0000000a1a121211 */ /* 0x080fe200078810ff */
[----:B---3--:R-:W-:Y:S01]  /*05d0*/  FFMA.FTZ R28, R28, UR6, R20 ;  /* 0x000000061c1c7c23 */ /* 0x008fe20008010014 */
        /* <DEDUP_REMOVED lines=9> */
[----:B----4-:R-:W-:Y:S01]  /*0670*/  FFMA.FTZ R25, R25, UR6, R8 ;  /* 0x0000000619197c23 */ /* 0x010fe20008010008 */
[----:B-----5:R-:W-:-:S04]  /*0680*/  FFMA.FTZ R27, R24, UR6, R27 ;  /* 0x00000006181b7c23 */ /* 0x020fc8000801001b */
[----:B------:R2:W-:Y:S04]  /*0690*/  @P2 STG.E desc[UR4][R20.64], R25 ;  /* 0x0000001914002986 */ /* 0x0005e8000c101904 */
[----:B------:R2:W-:Y:S01]  /*06a0*/  @P3 STG.E desc[UR4][R14.64], R27 ;  /* 0x0000001b0e003986 */ /* 0x0005e2000c101904 */
[C---:B------:R-:W-:Y:S02]  /*06b0*/  ISETP.GE.U32.AND.EX P0, PT, R7.reuse, RZ, PT, P0 ;  /* 0x000000ff0700720c */ /* 0x040fe40003f06100 */
[----:B------:R-:W-:Y:S01]  /*06c0*/  ISETP.LT.AND.EX P1, PT, R7, R2, PT, P1 ;  /* 0x000000020700720c */ /* 0x000fe20003f21310 */
[----:B------:R-:W-:-:S12]  /*06d0*/  IMAD.MOV.U32 R9, RZ, RZ, R7 ;  /* 0x000000ffff097224 */ /* 0x000fd800078e0007 */
[----:B--2---:R-:W-:Y:S05]  /*06e0*/  @!P0 BRA P1, `(.L_x_7762) ;  /* 0xfffffff800b48947 */ /* 0x004fea000083ffff */
[----:B------:R-:W-:Y:S05]  /*06f0*/  EXIT ;  /* 0x000000000000794d */ /* 0x000fea0003800000 */
.L_x_7761:
        /* <DEDUP_REMOVED lines=9> */
.L_x_7763:
        /* <DEDUP_REMOVED lines=16> */
[----:B--2---:R-:W-:Y:S01]  /*0890*/  FFMA.FTZ R7, R7, UR7, R19 ;  /* 0x0000000707077c23 */ /* 0x004fe20008010013 */
[----:B------:R-:W-:Y:S01]  /*08a0*/  FFMA.FTZ R6, R6, UR7, R18 ;  /* 0x0000000706067c23 */ /* 0x000fe20008010012 */
[----:B------:R-:W-:Y:S01]  /*08b0*/  FFMA.FTZ R5, R5, UR7, R17 ;  /* 0x0000000705057c23 */ /* 0x000fe20008010011 */
[----:B------:R-:W-:-:S05]  /*08c0*/  FFMA.FTZ R4, R4, UR7, R16 ;  /* 0x0000000704047c23 */ /* 0x000fca0008010010 */
[----:B------:R0:W-:Y:S04]  /*08d0*/  STG.E.128 desc[UR4][R8.64], R4 ;  /* 0x0000000408007986 */ /* 0x0001e8000c101d04 */
[----:B------:R-:W-:Y:S05]  /*08e0*/  @!P0 BRA P1, `(.L_x_7763) ;  /* 0xfffffffc00a88947 */ /* 0x000fea000083ffff */
[----:B------:R-:W-:Y:S05]  /*08f0*/  EXIT ;  /* 0x000000000000794d */ /* 0x000fea0003800000 */
.L_x_7764:
        /* <DEDUP_REMOVED lines=16> */
.L_x_8210:


//--------------------- .text._ZN2at6native55_GLOBAL__N__de093ff9_22_ForeachBinaryOpList_cu_a911ec4325multi_tensor_apply_kernelINS1_18TensorListMetadataILi2EEENS1_24BinaryOpListAlphaFunctorIdLi2ELi2ELi0EEEJSt4plusIdEdEEEvT_T0_DpT1_ --------------------------
	.section	.text._ZN2at6native55_GLOBAL__N__de093ff9_22_ForeachBinaryOpList_cu_a911ec4325multi_tensor_apply_kernelINS1_18TensorListMetadataILi2EEENS1_24BinaryOpListAlphaFunctorIdLi2ELi2ELi0EEEJSt4plusIdEdEEEvT_T0_DpT1_,"ax",@progbits
	.align	128
.text._ZN2at6native55_GLOBAL__N__de093ff9_22_ForeachBinaryOpList_cu_a911ec4325multi_tensor_apply_kernelINS1_18TensorListMetadataILi2EEENS1_24BinaryOpListAlphaFunctorIdLi2ELi2ELi0EEEJSt4plusIdEdEEEvT_T0_DpT1_:
        .type           _ZN2at6native55_GLOBAL__N__de093ff9_22_ForeachBinaryOpList_cu_a911ec4325multi_tensor_apply_kernelINS1_18TensorListMetadataILi2EEENS1_24BinaryOpListAlphaFunctorIdLi2ELi2ELi0EEEJSt4plusIdEdEEEvT_T0_DpT1_,@function
        .size           _ZN2at6native55_GLOBAL__N__de093ff9_22_ForeachBinaryOpList_cu_a911ec4325multi_tensor_apply_kernelINS1_18TensorListMetadataILi2EEENS1_24BinaryOpListAlphaFunctorIdLi2ELi2ELi0EEEJSt4plusIdEdEEEvT_T0_DpT1_,(.L_x_8211 - _ZN2at6native55_GLOBAL__N__de093ff9_22_ForeachBinaryOpList_cu_a911ec4325multi_tensor_apply_kernelINS1_18TensorListMetadataILi2EEENS1_24BinaryOpListAlphaFunctorIdLi2ELi2ELi0EEEJSt4plusIdEdEEEvT_T0_DpT1_)
        .other          _ZN2at6native55_GLOBAL__N__de093ff9_22_ForeachBinaryOpList_cu_a911ec4325multi_tensor_apply_kernelINS1_18TensorListMetadataILi2EEENS1_24BinaryOpListAlphaFunctorIdLi2ELi2ELi0EEEJSt4plusIdEdEEEvT_T0_DpT1_,@"STO_CUDA_ENTRY STV_DEFAULT"
_ZN2at6native55_GLOBAL__N__de093ff9_22_ForeachBinaryOpList_cu_a911ec4325multi_tensor_apply_kernelINS1_18TensorListMetadataILi2EEENS1_24BinaryOpListAlphaFunctorIdLi2ELi2ELi0EEEJSt4plusIdEdEEEvT_T0_DpT1_:
        /* <DEDUP_REMOVED lines=30> */
.L_x_7766:
        /* <DEDUP_REMOVED lines=67> */
[----:B--2---:R-:W-:Y:S01]  /*0610*/  DFMA R16, R24, UR16, R16 ;  /* 0x0000001018107c2b */ /* 0x004fe20008000010 */
[----:B------:R-:W-:-:S04]  /*0620*/  @P2 LEA R24, P6, R26, UR6, 0x3 ;  /* 0x000000061a182c11 */ /* 0x000fc8000f8c18ff */
[----:B------:R-:W-:Y:S01]  /*0630*/  @P2 LEA.HI.X R25, R26, UR7, R3, 0x3, P6 ;  /* 0x000000071a192c11 */ /* 0x000fe2000b0f1c03 */
[----:B---3--:R-:W-:Y:S01]  /*0640*/  DFMA R18, R22, UR16, R18 ;  /* 0x0000001016127c2b */ /* 0x008fe20008000012 */
[----:B------:R-:W-:-:S04]  /*0650*/  @P1 LEA R22, P5, R5, UR6, 0x3 ;  /* 0x0000000605161c11 */ /* 0x000fc8000f8a18ff */
[----:B------:R-:W-:Y:S01]  /*0660*/  @P1 LEA.HI.X R23, R5, UR7, R2, 0x3, P5 ;  /* 0x0000000705171c11 */ /* 0x000fe2000a8f1c02 */
[----:B------:R1:W-:Y:S01]  /*0670*/  @P0 STG.E.64 desc[UR12][R20.64], R16 ;  /* 0x0000001014000986 */ /* 0x0003e2000c101b0c */
[----:B------:R-:W-:-:S03]  /*0680*/  IMAD.U32 R3, RZ, RZ, UR5 ;  /* 0x00000005ff037e24 */ /* 0x000fc6000f8e00ff */
[----:B------:R1:W-:Y:S01]  /*0690*/  @P1 STG.E.64 desc[UR12][R22.64], R18 ;  /* 0x0000001216001986 */ /* 0x0003e2000c101b0c */
[----:B----4-:R-:W-:Y:S01]  /*06a0*/  DFMA R6, R8, UR16, R6 ;  /* 0x0000001008067c2b */ /* 0x010fe20008000006 */
[----:B------:R-:W-:-:S06]  /*06b0*/  PLOP3.LUT P0, PT, PT, PT, UP1, 0x80, 0x0 ;  /* 0x000000000000781c */ /* 0x000fcc0003f0f018 */
[----:B------:R1:W-:Y:S01]  /*06c0*/  @P2 STG.E.64 desc[UR12][R24.64], R6 ;  /* 0x0000000618002986 */ /* 0x0003e2000c101b0c */
[----:B-----5:R-:W-:Y:S01]  /*06d0*/  DFMA R10, R10, UR16, R14 ;  /* 0x000000100a0a7c2b */ /* 0x020fe2000800000e */
[----:B------:R-:W-:-:S06]  /*06e0*/  ISETP.LT.AND.EX P0, PT, R3, UR10, PT, P0 ;  /* 0x0000000a03007c0c */ /* 0x000fcc000bf01300 */
[----:B------:R1:W-:Y:S01]  /*06f0*/  @P3 STG.E.64 desc[UR12][R12.64], R10 ;  /* 0x0000000a0c003986 */ /* 0x0003e2000c101b0c */
[----:B------:R-:W-:Y:S01]  /*0700*/  PLOP3.LUT P1, PT, PT, PT, UP0, 0x80, 0x0 ;  /* 0x000000000000781c */ /* 0x000fe20003f2f008 */
[----:B------:R-:W-:-:S12]  /*0710*/  IMAD.U32 R2, RZ, RZ, UR4 ;  /* 0x00000004ff027e24 */ /* 0x000fd8000f8e00ff */
[----:B-1----:R-:W-:Y:S05]  /*0720*/  @!P1 BRA P0, `(.L_x_7766) ;  /* 0xfffffff800ac9947 */ /* 0x002fea000003ffff */
[----:B------:R-:W-:Y:S05]  /*0730*/  EXIT ;  /* 0x000000000000794d */ /* 0x000fea0003800000 */
.L_x_7765:
        /* <DEDUP_REMOVED lines=9> */
.L_x_7767:
        /* <DEDUP_REMOVED lines=14> */
[----:B--2---:R-:W-:Y:S02]  /*08b0*/  DFMA R6, R10, UR16, R6 ;  /* 0x000000100a067c2b */ /* 0x004fe40008000006 */
[----:B------:R-:W-:Y:S01]  /*08c0*/  DFMA R4, R8, UR16, R4 ;  /* 0x0000001008047c2b */ /* 0x000fe20008000004 */
[----:B------:R-:W-:Y:S01]  /*08d0*/  IMAD.SHL.U32 R8, R0, 0x4, RZ ;  /* 0x0000000400087824 */ /* 0x000fe200078e00ff */
[----:B---3--:R-:W-:-:S05]  /*08e0*/  DFMA R14, R14, UR16, R18 ;  /* 0x000000100e0e7c2b */ /* 0x008fca0008000012 */
[----:B------:R0:W-:Y:S01]  /*08f0*/  STG.E.128 desc[UR12][R2.64], R4 ;  /* 0x0000000402007986 */ /* 0x0001e2000c101d0c */
[----:B------:R-:W-:Y:S01]  /*0900*/  DFMA R12, R12, UR16, R16 ;  /* 0x000000100c0c7c2b */ /* 0x000fe20008000010 */
[----:B------:R-:W-:Y:S02]  /*0910*/  ISETP.GE.U32.AND P0, PT, R8, UR14, PT ;  /* 0x0000000e08007c0c */ /* 0x000fe4000bf06070 */
[----:B------:R-:W-:-:S04]  /*0920*/  SHF.L.U64.HI R8, R0, 0x2, R21 ;  /* 0x0000000200087819 */ /* 0x000fc80000010215 */
[----:B------:R0:W-:Y:S01]  /*0930*/  STG.E.128 desc[UR12][R2.64+0x10], R12 ;  /* 0x0000100c02007986 */ /* 0x0001e2000c101d0c */
[----:B------:R-:W-:-:S13]  /*0940*/  ISETP.GE.AND.EX P0, PT, R8, UR10, PT, P0 ;  /* 0x0000000a08007c0c */ /* 0x000fda000bf06300 */
[----:B------:R-:W-:Y:S05]  /*0950*/  @!P0 BRA P1, `(.L_x_7767) ;  /* 0xfffffffc009c8947 */ /* 0x000fea000083ffff */
[----:B------:R-:W-:Y:S05]  /*0960*/  EXIT ;  /* 0x000000000000794d */ /* 0x000fea0003800000 */
.L_x_7768:
        /* <DEDUP_REMOVED lines=9> */
.L_x_8211:


//--------------------- .text._ZN2at6native55_GLOBAL__N__de093ff9_22_ForeachBinaryOpList_cu_a911ec4325multi_tensor_apply_kernelINS1_18TensorListMetadataILi2EEENS1_24BinaryOpListAlphaFunctorIsLi2ELi2ELi0EEEJSt4plusIsEsEEEvT_T0_DpT1_ --------------------------
	.section	.text._ZN2at6native55_GLOBAL__N__de093ff9_22_ForeachBinaryOpList_cu_a911ec4325multi_tensor_apply_kernelINS1_18TensorListMetadataILi2EEENS1_24BinaryOpListAlphaFunctorIsLi2ELi2ELi0EEEJSt4plusIsEsEEEvT_T0_DpT1_,"ax",@progbits
	.align	128
.text._ZN2at6native55_GLOBAL__N__de093ff9_22_ForeachBinaryOpList_cu_a911ec4325multi_tensor_apply_kernelINS1_18TensorListMetadataILi2EEENS1_24BinaryOpListAlphaFunctorIsLi2ELi2ELi0EEEJSt4plusIsEsEEEvT_T0_DpT1_:
        .type           _ZN2at6native55_GLOBAL__N__de093ff9_22_ForeachBinaryOpList_cu_a911ec4325multi_tensor_apply_kernelINS1_18TensorListMetadataILi2EEENS1_24BinaryOpListAlphaFunctorIsLi2ELi2ELi0EEEJSt4plusIsEsEEEvT_T0_DpT1_,@function
        .size           _ZN2at6native55_GLOBAL__N__de093ff9_22_ForeachBinaryOpList_cu_a911ec4325multi_tensor_apply_kernelINS1_18TensorListMetadataILi2EEENS1_24BinaryOpListAlphaFunctorIsLi2ELi2ELi0EEEJSt4plusIsEsEEEvT_T0_DpT1_,(.L_x_8212 - _ZN2at6native55_GLOBAL__N__de093ff9_22_ForeachBinaryOpList_cu_a911ec4325multi_tensor_apply_kernelINS1_18TensorListMetadataILi2EEENS1_24BinaryOpListAlphaFunctorIsLi2ELi2ELi0EEEJSt4plusIsEsEEEvT_T0_DpT1_)
        .other          _ZN2at6native55_GLOBAL__N__de093ff9_22_ForeachBinaryOpList_cu_a911ec4325multi_tensor_apply_kernelINS1_18TensorListMetadataILi2EEENS1_24BinaryOpListAlphaFunctorIsLi2ELi2ELi0EEEJSt4plusIsEsEEEvT_T0_DpT1_,@"STO_CUDA_ENTRY STV_DEFAULT"
_ZN2at6native55_GLOBAL__N__de093ff9_22_ForeachBinaryOpList_cu_a911ec4325multi_tensor_apply_kernelINS1_18TensorListMetadataILi2EEENS1_24BinaryOpListAlphaFunctorIsLi2ELi2ELi0EEEJSt4plusIsEsEEEvT_T0_DpT1_:
        /* <DEDUP_REMOVED lines=28> */
.L_x_7770:
        /* <DEDUP_REMOVED lines=8> */
[C---:B------:R-:W-:Y:S01]  /*0240*/  ISETP.GE.U32.AND P3, PT, R9.reuse, 0x10000, PT ;  /* 0x000100000900780c */ /* 0x040fe20003f66070 */
[--C-:B------:R-:W-:Y:S01]  /*0250*/  IMAD.X R8, RZ, RZ, R4.reuse, P2 ;  /* 0x000000ffff087224 */ /* 0x100fe200010e0604 */
[----:B------:R-:W-:Y:S02]  /*0260*/  ISETP.LT.AND.EX P0, PT, R4, UR5, !P0, P1 ;  /* 0x0000000504007c0c */ /* 0x000fe4000c701310 */
[-C--:B------:R-:W-:Y:S02]  /*0270*/  LEA R11, P5, R2, R5.reuse, 0x1 ;  /* 0x00000005020b7211 */ /* 0x080fe400078a08ff */
[----:B------:R-:W-:Y:S02]  /*0280*/  IADD3 R12, P6, R12, R5, RZ ;  /* 0x000000050c0c7210 */ /* 0x000fe40007fde0ff */
[----:B------:R-:W-:Y:S01]  /*0290*/  ISETP.LT.U32.AND P2, PT, R9, UR13, PT ;  /* 0x0000000d09007c0c */ /* 0x000fe2000bf41070 */
[--C-:B------:R-:W-:Y:S01]  /*02a0*/  IMAD.X R10, RZ, RZ, R4.reuse, P5 ;  /* 0x000000ffff0a7224 */ /* 0x100fe200028e0604 */
[----:B------:R-:W-:Y:S01]  /*02b0*/  ISETP.GE.U32.AND.EX P3, PT, R8, RZ, PT, P3 ;  /* 0x000000ff0800720c */ /* 0x000fe20003f66130 */
[----:B------:R-:W-:Y:S01]  /*02c0*/  IMAD.X R13, RZ, RZ, R4, P6 ;  /* 0x000000ffff0d7224 */ /* 0x000fe200030e0604 */
[----:B------:R-:W-:-:S02]  /*02d0*/  ISETP.GE.U32.AND P4, PT, R11, 0x10000, PT ;  /* 0x000100000b00780c */ /* 0x000fc40003f86070 */
[----:B------:R-:W-:Y:S02]  /*02e0*/  ISETP.LT.AND.EX P2, PT, R8, UR5, !P3, P2 ;  /* 0x0000000508007c0c */ /* 0x000fe4000df41320 */
[C---:B------:R-:W-:Y:S02]  /*02f0*/  @P0 LEA R14, P5, R5.reuse, UR6, 0x1 ;  /* 0x00000006050e0c11 */ /* 0x040fe4000f8a08ff */
[C---:B------:R-:W-:Y:S02]  /*0300*/  ISETP.GE.U32.AND P3, PT, R12.reuse, 0x10000, PT ;  /* 0x000100000c00780c */ /* 0x040fe40003f66070 */
[----:B------:R-:W-:Y:S02]  /*0310*/  @P0 LEA.HI.X R15, R5, UR7, R4, 0x1, P5 ;  /* 0x00000007050f0c11 */ /* 0x000fe4000a8f0c04 */
[----:B------:R-:W-:Y:S02]  /*0320*/  ISETP.LT.U32.AND P5, PT, R12, UR13, PT ;  /* 0x0000000d0c007c0c */ /* 0x000fe4000bfa1070 */
[----:B------:R-:W-:Y:S01]  /*0330*/  ISETP.GE.U32.AND.EX P3, PT, R13, RZ, PT, P3 ;  /* 0x000000ff0d00720c */ /* 0x000fe20003f66130 */
[----:B------:R0:W2:Y:S01]  /*0340*/  @P0 LDG.E.U16 R22, desc[UR10][R14.64] ;  /* 0x0000000a0e160981 */ /* 0x0000a2000c1e1500 */
[----:B------:R-:W-:-:S02]  /*0350*/  ISETP.LT.U32.AND P1, PT, R11, UR13, PT ;  /* 0x0000000d0b007c0c */ /* 0x000fc4000bf21070 */
[C---:B------:R-:W-:Y:S02]  /*0360*/  ISETP.GE.U32.AND.EX P4, PT, R10.reuse, RZ, PT, P4 ;  /* 0x000000ff0a00720c */ /* 0x040fe40003f86140 */
[----:B------:R-:W-:Y:S02]  /*0370*/  ISETP.LT.AND.EX P3, PT, R13, UR5, !P3, P5 ;  /* 0x000000050d007c0c */ /* 0x000fe4000df61350 */
[----:B------:R-:W-:Y:S02]  /*0380*/  ISETP.LT.AND.EX P1, PT, R10, UR5, !P4, P1 ;  /* 0x000000050a007c0c */ /* 0x000fe4000e721310 */
[C---:B------:R-:W-:Y:S01]  /*0390*/  SHF.L.U64.HI R13, R12.reuse, 0x1, R13 ;  /* 0x000000010c0d7819 */ /* 0x040fe2000001020d */
[----:B------:R-:W-:Y:S01]  /*03a0*/  IMAD.SHL.U32 R12, R12, 0x2, RZ ;  /* 0x000000020c0c7824 */ /* 0x000fe200078e00ff */
[----:B------:R-:W-:Y:S02]  /*03b0*/  @P2 LEA R26, P4, R9, UR8, 0x1 ;  /* 0x00000008091a2c11 */ /* 0x000fe4000f8808ff */
[----:B------:R-:W-:-:S02]  /*03c0*/  @P0 LEA R16, P6, R5, UR8, 0x1 ;  /* 0x0000000805100c11 */ /* 0x000fc4000f8c08ff */
[----:B------:R-:W-:Y:S02]  /*03d0*/  @P2 LEA.HI.X R27, R9, UR9, R8, 0x1, P4 ;  /* 0x00000009091b2c11 */ /* 0x000fe4000a0f0c08 */
[----:B------:R-:W-:Y:S02]  /*03e0*/  PRMT R3, RZ, 0x7610, R3 ;  /* 0x00007610ff037816 */ /* 0x000fe40000000003 */
[----:B------:R-:W-:Y:S02]  /*03f0*/  @P3 IADD3 R18, P4, R12, UR8, RZ ;  /* 0x000000080c123c10 */ /* 0x000fe4000ff9e0ff */
[----:B------:R-:W-:Y:S02]  /*0400*/  @P0 LEA.HI.X R17, R5, UR9, R4, 0x1, P6 ;  /* 0x0000000905110c11 */ /* 0x000fe4000b0f0c04 */
[----:B------:R-:W-:Y:S02]  /*0410*/  @P1 LEA R20, P5, R11, UR8, 0x1 ;  /* 0x000000080b141c11 */ /* 0x000fe4000f8a08ff */
[----:B------:R-:W-:Y:S01]  /*0420*/  @P3 IADD3.X R19, R13, UR9, RZ, P4, !PT ;  /* 0x000000090d133c10 */ /* 0x000fe2000a7fe4ff */
[----:B------:R1:W3:Y:S01]  /*0430*/  @P0 LDG.E.U16 R3, desc[UR10][R16.64] ;  /* 0x0000000a10030981 */ /* 0x0002e2000c1e1500 */
[----:B------:R-:W-:-:S02]  /*0440*/  PRMT R25, RZ, 0x7610, R25 ;  /* 0x00007610ff197816 */ /* 0x000fc40000000019 */
[----:B0-----:R-:W-:Y:S02]  /*0450*/  @P2 LEA R14, P4, R9, UR6, 0x1 ;  /* 0x00000006090e2c11 */ /* 0x001fe4000f8808ff */
[----:B------:R-:W-:Y:S02]  /*0460*/  PRMT R23, RZ, 0x7610, R23 ;  /* 0x00007610ff177816 */ /* 0x000fe40000000017 */
[----:B------:R-:W-:Y:S01]  /*0470*/  PRMT R24, RZ, 0x7610, R24 ;  /* 0x00007610ff187816 */ /* 0x000fe20000000018 */
[----:B------:R-:W4:Y:S01]  /*0480*/  @P3 LDG.E.U16 R25, desc[UR10][R18.64] ;  /* 0x0000000a12193981 */ /* 0x000f22000c1e1500 */
[C---:B------:R-:W-:Y:S02]  /*0490*/  @P1 LEA.HI.X R21, R11.reuse, UR9, R10, 0x1, P5 ;  /* 0x000000090b151c11 */ /* 0x040fe4000a8f0c0a */
[----:B-1----:R-:W-:Y:S01]  /*04a0*/  @P1 LEA R16, P5, R11, UR6, 0x1 ;  /* 0x000000060b101c11 */ /* 0x002fe2000f8a08ff */
[----:B------:R0:W5:Y:S01]  /*04b0*/  @P2 LDG.E.U16 R23, desc[UR10][R26.64] ;  /* 0x0000000a1a172981 */ /* 0x000162000c1e1500 */
[----:B------:R-:W-:-:S02]  /*04c0*/  @P2 LEA.HI.X R15, R9, UR7, R8, 0x1, P4 ;  /* 0x00000007090f2c11 */ /* 0x000fc4000a0f0c08 */
[----:B------:R-:W-:Y:S01]  /*04d0*/  IADD3 R12, P4, R12, UR6, RZ ;  /* 0x000000060c0c7c10 */ /* 0x000fe2000ff9e0ff */
[----:B------:R1:W5:Y:S01]  /*04e0*/  @P1 LDG.E.U16 R24, desc[UR10][R20.64] ;  /* 0x0000000a14181981 */ /* 0x000362000c1e1500 */
[----:B------:R-:W-:Y:S02]  /*04f0*/  PRMT R29, RZ, 0x7610, R29 ;  /* 0x00007610ff1d7816 */ /* 0x000fe4000000001d */
[----:B------:R-:W-:Y:S02]  /*0500*/  PRMT R28, RZ, 0x7610, R28 ;  /* 0x00007610ff1c7816 */ /* 0x000fe4000000001c */
[----:B------:R-:W-:Y:S02]  /*0510*/  @P1 LEA.HI.X R17, R11, UR7, R10, 0x1, P5 ;  /* 0x000000070b111c11 */ /* 0x000fe4000a8f0c0a */
[----:B0-----:R-:W-:Y:S01]  /*0520*/  PRMT R26, RZ, 0x7610, R26 ;  /* 0x00007610ff1a7816 */ /* 0x001fe2000000001a */
[----:B------:R-:W5:Y:S01]  /*0530*/  @P2 LDG.E.U16 R29, desc[UR10][R14.64] ;  /* 0x0000000a0e1d2981 */ /* 0x000f62000c1e1500 */
[----:B------:R-:W-:-:S03]  /*0540*/  IADD3.X R13, R13, UR7, RZ, P4, !PT ;  /* 0x000000070d0d7c10 */ /* 0x000fc6000a7fe4ff */
[----:B------:R-:W5:Y:S04]  /*0550*/  @P1 LDG.E.U16 R28, desc[UR10][R16.64] ;  /* 0x0000000a101c1981 */ /* 0x000f68000c1e1500 */
[----:B------:R-:W5:Y:S01]  /*0560*/  @P3 LDG.E.U16 R26, desc[UR10][R12.64] ;  /* 0x0000000a0c1a3981 */ /* 0x000f62000c1e1500 */
[----:B------:R-:W-:Y:S01]  /*0570*/  @P0 LEA R18, P4, R5, UR6, 0x1 ;  /* 0x0000000605120c11 */ /* 0x000fe2000f8808ff */
[----:B------:R-:W-:Y:S01]  /*0580*/  ULDC.U16 UR4, c[0x0][0xe5a] ;  /* 0x0003968000047ab9 */ /* 0x000fe20000000400 */
[----:B-1----:R-:W-:Y:S01]  /*0590*/  @P2 LEA R20, P5, R9, UR6, 0x1 ;  /* 0x0000000609142c11 */ /* 0x002fe2000f8a08ff */
[----:B------:R-:W-:Y:S01]  /*05a0*/  UPRMT UR4, UR4, 0x9910, URZ ;  /* 0x0000991004047896 */ /* 0x000fe2000800003f */
[----:B------:R-:W-:Y:S02]  /*05b0*/  @P0 LEA.HI.X R19, R5, UR7, R4, 0x1, P4 ;  /* 0x0000000705130c11 */ /* 0x000fe4000a0f0c04 */
[----:B------:R-:W-:-:S02]  /*05c0*/  @P1 LEA R4, P4, R11, UR6, 0x1 ;  /* 0x000000060b041c11 */ /* 0x000fc4000f8808ff */
[----:B------:R-:W-:Y:S02]  /*05d0*/  @P2 LEA.HI.X R21, R9, UR7, R8, 0x1, P5 ;  /* 0x0000000709152c11 */ /* 0x000fe4000a8f0c08 */
[----:B------:R-:W-:Y:S01]  /*05e0*/  @P1 LEA.HI.X R5, R11, UR7, R10, 0x1, P4 ;  /* 0x000000070b051c11 */ /* 0x000fe2000a0f0c0a */
[----:B------:R-:W-:Y:S01]  /*05f0*/  IMAD.WIDE.U32 R6, R2, 0x4, R6 ;  /* 0x0000000402067825 */ /* 0x000fe200078e0006 */
[----:B---3--:R-:W-:Y:S02]  /*0600*/  PRMT R3, R3, 0x9910, RZ ;  /* 0x0000991003037816 */ /* 0x008fe400000000ff */
[----:B----4-:R-:W-:-:S03]  /*0610*/  PRMT R25, R25, 0x9910, RZ ;  /* 0x0000991019197816 */ /* 0x010fc600000000ff */
[----:B--2---:R-:W-:Y:S01]  /*0620*/  IMAD R11, R3, UR4, R22 ;  /* 0x00000004030b7c24 */ /* 0x004fe2000f8e0216 */
[----:B-----5:R-:W-:Y:S01]  /*0630*/  PRMT R8, R23, 0x9910, RZ ;  /* 0x0000991017087816 */ /* 0x020fe200000000ff */
[----:B------:R-:W-:Y:S01]  /*0640*/  IMAD.MOV.U32 R3, RZ, RZ, R25 ;  /* 0x000000ffff037224 */ /* 0x000fe200078e0019 */
[----:B------:R-:W-:Y:S02]  /*0650*/  PRMT R9, R24, 0x9910, RZ ;  /* 0x0000991018097816 */ /* 0x000fe400000000ff */
[----:B------:R2:W-:Y:S01]  /*0660*/  @P0 STG.E.U16 desc[UR10][R18.64], R11 ;  /* 0x0000000b12000986 */ /* 0x0005e2000c10150a */
[----:B------:R-:W-:Y:S02]  /*0670*/  IMAD R29, R8, UR4, R29 ;  /* 0x00000004081d7c24 */ /* 0x000fe4000f8e021d */
[----:B------:R-:W-:-:S03]  /*0680*/  IMAD R9, R9, UR4, R28 ;  /* 0x0000000409097c24 */ /* 0x000fc6000f8e021c */
[----:B------:R2:W-:Y:S01]  /*0690*/  @P2 STG.E.U16 desc[UR10][R20.64], R29 ;  /* 0x0000001d14002986 */ /* 0x0005e2000c10150a */
[----:B------:R-:W-:-:S03]  /*06a0*/  IMAD R3, R3, UR4, R26 ;  /* 0x0000000403037c24 */ /* 0x000fc6000f8e021a */
[----:B------:R2:W-:Y:S01]  /*06b0*/  @P1 STG.E.U16 desc[UR10][R4.64], R9 ;  /* 0x0000000904001986 */ /* 0x0005e2000c10150a */
[C---:B------:R-:W-:Y:S02]  /*06c0*/  ISETP.GE.U32.AND P0, PT, R6.reuse, 0x10000, PT ;  /* 0x000100000600780c */ /* 0x040fe40003f06070 */
[----:B------:R-:W-:Y:S01]  /*06d0*/  ISETP.LT.U32.AND P1, PT, R6, UR13, PT ;  /* 0x0000000d06007c0c */ /* 0x000fe2000bf21070 */
[----:B------:R2:W-:Y:S01]  /*06e0*/  @P3 STG.E.U16 desc[UR10][R12.64], R3 ;  /* 0x000000030c003986 */ /* 0x0005e2000c10150a */
[C---:B------:R-:W-:Y:S02]  /*06f0*/  ISETP.GE.U32.AND.EX P0, PT, R7.reuse, RZ, PT, P0 ;  /* 0x000000ff0700720c */ /* 0x040fe40003f06100 */
[----:B------:R-:W-:-:S13]  /*0700*/  ISETP.LT.AND.EX P1, PT, R7, UR5, PT, P1 ;  /* 0x0000000507007c0c */ /* 0x000fda000bf21310 */
[----:B--2---:R-:W-:Y:S05]  /*0710*/  @!P0 BRA P1, `(.L_x_7770) ;  /* 0xfffffff800a88947 */ /* 0x004fea000083ffff */
[----:B------:R-:W-:Y:S05]  /*0720*/  EXIT ;  /* 0x000000000000794d */ /* 0x000fea0003800000 */
.L_x_7769:
        /* <DEDUP_REMOVED lines=10> */
.L_x_7771:
        /* <DEDUP_REMOVED lines=14> */
[----:B---3--:R-:W-:Y:S02]  /*08b0*/  PRMT R6, R4, 0x7632, R6 ;  /* 0x0000763204067816 */ /* 0x008fe40000000006 */
[C---:B------:R-:W-:Y:S02]  /*08c0*/  PRMT R8, R9.reuse, 0x9910, RZ ;  /* 0x0000991009087816 */ /* 0x040fe400000000ff */
[----:B------:R-:W-:Y:S01]  /*08d0*/  PRMT R15, R9, 0xbb32, RZ ;  /* 0x0000bb32090f7816 */ /* 0x000fe200000000ff */
[----:B------:R-:W-:Y:S01]  /*08e0*/  IMAD R6, R13, UR4, R6 ;  /* 0x000000040d067c24 */ /* 0x000fe2000f8e0206 */
[----:B------:R-:W-:Y:S01]  /*08f0*/  PRMT R10, R5, 0x7632, R10 ;  /* 0x00007632050a7816 */ /* 0x000fe2000000000a */
[----:B------:R-:W-:-:S02]  /*0900*/  IMAD R9, R11, UR4, R4 ;  /* 0x000000040b097c24 */ /* 0x000fc4000f8e0204 */
[----:B------:R-:W-:Y:S02]  /*0910*/  IMAD R5, R8, UR4, R5 ;  /* 0x0000000408057c24 */ /* 0x000fe4000f8e0205 */
[----:B------:R-:W-:Y:S01]  /*0920*/  IMAD R10, R15, UR4, R10 ;  /* 0x000000040f0a7c24 */ /* 0x000fe2000f8e020a */
        /* <DEDUP_REMOVED lines=9> */
.L_x_7772:
        /* <DEDUP_REMOVED lines=12> */
.L_x_8212:


//--------------------- .text._ZN2at6native55_GLOBAL__N__de093ff9_22_ForeachBinaryOpList_cu_a911ec4325multi_tensor_apply_kernelINS1_18TensorListMetadataILi2EEENS1_24BinaryOpListAlphaFunctorIlLi2ELi2ELi0EEEJSt4plusIlElEEEvT_T0_DpT1_ --------------------------
	.section	.text._ZN2at6native55_GLOBAL__N__de093ff9_22_ForeachBinaryOpList_cu_a911ec4325multi_tensor_apply_kernelINS1_18TensorListMetadataILi2EEENS1_24BinaryOpListAlphaFunctorIlLi2ELi2ELi0EEEJSt4plusIlElEEEvT_T0_DpT1_,"ax",@progbits
	.align	128
.text._ZN2at6native55_GLOBAL__N__de093ff9_22_ForeachBinaryOpList_cu_a911ec4325multi_tensor_apply_kernelINS1_18TensorListMetadataILi2EEENS1_24BinaryOpListAlphaFunctorIlLi2ELi2ELi0EEEJSt4plusIlElEEEvT_T0_DpT1_:
        .type           _ZN2at6native55_GLOBAL__N__de093ff9_22_ForeachBinaryOpList_cu_a911ec4325multi_tensor_apply_kernelINS1_18TensorListMetadataILi2EEENS1_24BinaryOpListAlphaFunctorIlLi2ELi2ELi0EEEJSt4plusIlElEEEvT_T0_DpT1_,@function
        .size           _ZN2at6native55_GLOBAL__N__de093ff9_22_ForeachBinaryOpList_cu_a911ec4325multi_tensor_apply_kernelINS1_18TensorListMetadataILi2EEENS1_24BinaryOpListAlphaFunctorIlLi2ELi2ELi0EEEJSt4plusIlElEEEvT_T0_DpT1_,(.L_x_8213 - _ZN2at6native55_GLOBAL__N__de093ff9_22_ForeachBinaryOpList_cu_a911ec4325multi_tensor_apply_kernelINS1_18TensorListMetadataILi2EEENS1_24BinaryOpListAlphaFunctorIlLi2ELi2ELi0EEEJSt4plusIlElEEEvT_T0_DpT1_)
        .other          _ZN2at6native55_GLOBAL__N__de093ff9_22_ForeachBinaryOpList_cu_a911ec4325multi_tensor_apply_kernelINS1_18TensorListMetadataILi2EEENS1_24BinaryOpListAlphaFunctorIlLi2ELi2ELi0EEEJSt4plusIlElEEEvT_T0_DpT1_,@"STO_CUDA_ENTRY STV_DEFAULT"
_ZN2at6native55_GLOBAL__N__de093ff9_22_ForeachBinaryOpList_cu_a911ec4325multi_tensor_apply_kernelINS1_18TensorListMetadataILi2EEENS1_24BinaryOpListAlphaFunctorIlLi2ELi2ELi0EEEJSt4plusIlElEEEvT_T0_DpT1_:
        /* <DEDUP_REMOVED lines=29> */
.L_x_7774:
[----:B0-----:R-:W-:Y:S01]  /*01d0*/  IADD3 R9, P1, R0, R4, RZ ;  /* 0x0000000400097210 */ /* 0x001fe20007f3e0ff */
[C---:B-1----:R-:W-:Y:S01]  /*01e0*/  IMAD R26, R2.reuse, 0x3, RZ ;  /* 0x00000003021a7824 */ /* 0x042fe200078e02ff */
[----:B------:R-:W-:Y:S02]  /*01f0*/  CS2R R10, SRZ ;  /* 0x00000000000a7805 */ /* 0x000fe4000001ff00 */
[----:B------:R-:W-:Y:S02]  /*0200*/  CS2R R22, SRZ ;  /* 0x0000000000167805 */ /* 0x000fe4000001ff00 */
[C---:B------:R-:W-:Y:S01]  /*0210*/  ISETP.GE.U32.AND P0, PT, R9.reuse, 0x10000, PT ;  /* 0x000100000900780c */ /* 0x040fe20003f06070 */
[----:B------:R-:W-:Y:S01]  /*0220*/  IMAD.X R8, RZ, RZ, R5, P1 ;  /* 0x000000ffff087224 */ /* 0x000fe200008e0605 */
[----:B------:R-:W-:Y:S02]  /*0230*/  ISETP.LT.U32.AND P1, PT, R9, UR12, PT ;  /* 0x0000000c09007c0c */ /* 0x000fe4000bf21070 */
[----:B------:R-:W-:-:S02]  /*0240*/  LEA R7, P6, R2, R9, 0x1 ;  /* 0x0000000902077211 */ /* 0x000fc400078c08ff */
[C---:B------:R-:W-:Y:S02]  /*0250*/  ISETP.GE.U32.AND.EX P0, PT, R8.reuse, RZ, PT, P0 ;  /* 0x000000ff0800720c */ /* 0x040fe40003f06100 */
[----:B------:R-:W-:Y:S01]  /*0260*/  ISETP.GE.U32.AND P2, PT, R7, 0x10000, PT ;  /* 0x000100000700780c */ /* 0x000fe20003f46070 */
[--C-:B------:R-:W-:Y:S01]  /*0270*/  IMAD.X R6, RZ, RZ, R8.reuse, P6 ;  /* 0x000000ffff067224 */ /* 0x100fe200030e0608 */
[----:B------:R-:W-:Y:S02]  /*0280*/  ISETP.LT.AND.EX P0, PT, R8, UR4, !P0, P1 ;  /* 0x0000000408007c0c */ /* 0x000fe4000c701310 */
[-C--:B------:R-:W-:Y:S02]  /*0290*/  IADD3 R14, P1, R2, R9.reuse, RZ ;  /* 0x00000009020e7210 */ /* 0x080fe40007f3e0ff */
[----:B------:R-:W-:Y:S02]  /*02a0*/  IADD3 R26, P4, R26, R9, RZ ;  /* 0x000000091a1a7210 */ /* 0x000fe40007f9e0ff */
[C---:B------:R-:W-:Y:S01]  /*02b0*/  ISETP.GE.U32.AND P3, PT, R14.reuse, 0x10000, PT ;  /* 0x000100000e00780c */ /* 0x040fe20003f66070 */
[----:B------:R-:W-:Y:S01]  /*02c0*/  IMAD.X R3, RZ, RZ, R8, P1 ;  /* 0x000000ffff037224 */ /* 0x000fe200008e0608 */
[----:B------:R-:W-:-:S02]  /*02d0*/  ISETP.LT.U32.AND P1, PT, R14, UR12, PT ;  /* 0x0000000c0e007c0c */ /* 0x000fc4000bf21070 */
[----:B------:R-:W-:Y:S02]  /*02e0*/  ISETP.GE.U32.AND.EX P2, PT, R6, RZ, PT, P2 ;  /* 0x000000ff0600720c */ /* 0x000fe40003f46120 */
[----:B------:R-:W-:Y:S02]  /*02f0*/  ISETP.GE.U32.AND.EX P3, PT, R3, RZ, PT, P3 ;  /* 0x000000ff0300720c */ /* 0x000fe40003f66130 */
[----:B------:R-:W-:Y:S02]  /*0300*/  @P0 LEA R16, P5, R9, UR6, 0x3 ;  /* 0x0000000609100c11 */ /* 0x000fe4000f8a18ff */
[----:B------:R-:W-:Y:S02]  /*0310*/  ISETP.LT.AND.EX P1, PT, R3, UR4, !P3, P1 ;  /* 0x0000000403007c0c */ /* 0x000fe4000df21310 */
[--C-:B------:R-:W-:Y:S02]  /*0320*/  @P0 LEA.HI.X R17, R9, UR7, R8.reuse, 0x3, P5 ;  /* 0x0000000709110c11 */ /* 0x100fe4000a8f1c08 */
[----:B------:R-:W-:Y:S01]  /*0330*/  ISETP.LT.U32.AND P5, PT, R7, UR12, PT ;  /* 0x0000000c07007c0c */ /* 0x000fe2000bfa1070 */
[----:B------:R-:W-:Y:S01]  /*0340*/  IMAD.X R27, RZ, RZ, R8, P4 ;  /* 0x000000ffff1b7224 */ /* 0x000fe200020e0608 */
[----:B------:R-:W-:-:S02]  /*0350*/  @P0 LEA R20, P3, R9, UR8, 0x3 ;  /* 0x0000000809140c11 */ /* 0x000fc4000f8618ff */
[----:B------:R-:W-:Y:S02]  /*0360*/  CS2R R24, SRZ ;  /* 0x0000000000187805 */ /* 0x000fe4000001ff00 */
[----:B------:R-:W-:Y:S01]  /*0370*/  ISETP.LT.AND.EX P2, PT, R6, UR4, !P2, P5 ;  /* 0x0000000406007c0c */ /* 0x000fe2000d741350 */
[----:B------:R0:W2:Y:S01]  /*0380*/  @P0 LDG.E.64 R10, desc[UR10][R16.64] ;  /* 0x0000000a100a0981 */ /* 0x0000a2000c1e1b00 */
[----:B------:R-:W-:Y:S02]  /*0390*/  ISETP.GE.U32.AND P4, PT, R26, 0x10000, PT ;  /* 0x000100001a00780c */ /* 0x000fe40003f86070 */
[----:B------:R-:W-:Y:S02]  /*03a0*/  @P0 LEA.HI.X R21, R9, UR9, R8, 0x3, P3 ;  /* 0x0000000909150c11 */ /* 0x000fe400098f1c08 */
[----:B------:R-:W-:Y:S02]  /*03b0*/  @P1 LEA R18, P5, R14, UR6, 0x3 ;  /* 0x000000060e121c11 */ /* 0x000fe4000f8a18ff */
[----:B------:R-:W-:-:S02]  /*03c0*/  ISETP.LT.U32.AND P3, PT, R26, UR12, PT ;  /* 0x0000000c1a007c0c */ /* 0x000fc4000bf61070 */
[----:B------:R-:W-:Y:S02]  /*03d0*/  CS2R R12, SRZ ;  /* 0x00000000000c7805 */ /* 0x000fe4000001ff00 */
[C---:B------:R-:W-:Y:S01]  /*03e0*/  ISETP.GE.U32.AND.EX P4, PT, R27.reuse, RZ, PT, P4 ;  /* 0x000000ff1b00720c */ /* 0x040fe20003f86140 */
[----:B------:R-:W3:Y:S01]  /*03f0*/  @P0 LDG.E.64 R22, desc[UR10][R20.64] ;  /* 0x0000000a14160981 */ /* 0x000ee2000c1e1b00 */
[C-C-:B------:R-:W-:Y:S02]  /*0400*/  @P1 LEA.HI.X R19, R14.reuse, UR7, R3.reuse, 0x3, P5 ;  /* 0x000000070e131c11 */ /* 0x140fe4000a8f1c03 */
[C---:B------:R-:W-:Y:S02]  /*0410*/  @P1 LEA R8, P5, R14.reuse, UR8, 0x3 ;  /* 0x000000080e081c11 */ /* 0x040fe4000f8a18ff */
[----:B------:R-:W-:Y:S01]  /*0420*/  ISETP.LT.AND.EX P3, PT, R27, UR4, !P4, P3 ;  /* 0x000000041b007c0c */ /* 0x000fe2000e761330 */
[----:B------:R-:W4:Y:S01]  /*0430*/  @P1 LDG.E.64 R12, desc[UR10][R18.64] ;  /* 0x0000000a120c1981 */ /* 0x000f22000c1e1b00 */
[----:B------:R-:W-:-:S02]  /*0440*/  @P1 LEA.HI.X R9, R14, UR9, R3, 0x3, P5 ;  /* 0x000000090e091c11 */ /* 0x000fc4000a8f1c03 */
[----:B0-----:R-:W-:-:S03]  /*0450*/  @P2 LEA R16, P4, R7, UR6, 0x3 ;  /* 0x0000000607102c11 */ /* 0x001fc6000f8818ff */
[----:B------:R0:W5:Y:S01]  /*0460*/  @P1 LDG.E.64 R24, desc[UR10][R8.64] ;  /* 0x0000000a08181981 */ /* 0x000162000c1e1b00 */
[C---:B------:R-:W-:Y:S02]  /*0470*/  @P2 LEA.HI.X R17, R7.reuse, UR7, R6, 0x3, P4 ;  /* 0x0000000707112c11 */ /* 0x040fe4000a0f1c06 */
[----:B------:R-:W-:Y:S01]  /*0480*/  @P2 LEA R28, P4, R7, UR8, 0x3 ;  /* 0x00000008071c2c11 */ /* 0x000fe2000f8818ff */
[----:B0-----:R-:W-:-:S03]  /*0490*/  IMAD.SHL.U32 R8, R26, 0x8, RZ ;  /* 0x000000081a087824 */ /* 0x001fc600078e00ff */
[----:B------:R-:W-:Y:S02]  /*04a0*/  @P2 LEA.HI.X R29, R7, UR9, R6, 0x3, P4 ;  /* 0x00000009071d2c11 */ /* 0x000fe4000a0f1c06 */
[----:B------:R-:W-:Y:S02]  /*04b0*/  SHF.L.U64.HI R9, R26, 0x3, R27 ;  /* 0x000000031a097819 */ /* 0x000fe4000001021b */
[----:B------:R-:W-:Y:S02]  /*04c0*/  @P3 IADD3 R26, P4, R8, UR8, RZ ;  /* 0x00000008081a3c10 */ /* 0x000fe4000ff9e0ff */
[----:B------:R-:W-:Y:S02]  /*04d0*/  CS2R R14, SRZ ;  /* 0x00000000000e7805 */ /* 0x000fe4000001ff00 */
[----:B------:R-:W-:Y:S02]  /*04e0*/  CS2R R18, SRZ ;  /* 0x0000000000127805 */ /* 0x000fe4000001ff00 */
[----:B------:R-:W-:-:S02]  /*04f0*/  @P3 IADD3.X R27, R9, UR9, RZ, P4, !PT ;  /* 0x00000009091b3c10 */ /* 0x000fc4000a7fe4ff */
[----:B------:R-:W-:Y:S01]  /*0500*/  IADD3 R8, P4, R8, UR6, RZ ;  /* 0x0000000608087c10 */ /* 0x000fe2000ff9e0ff */
[----:B------:R0:W4:Y:S01]  /*0510*/  @P2 LDG.E.64 R14, desc[UR10][R16.64] ;  /* 0x0000000a100e2981 */ /* 0x000122000c1e1b00 */
[----:B------:R-:W-:Y:S02]  /*0520*/  CS2R R20, SRZ ;  /* 0x0000000000147805 */ /* 0x000fe4000001ff00 */
[----:B------:R-:W-:Y:S01]  /*0530*/  IADD3.X R9, R9, UR7, RZ, P4, !PT ;  /* 0x0000000709097c10 */ /* 0x000fe2000a7fe4ff */
[----:B------:R-:W4:Y:S04]  /*0540*/  @P3 LDG.E.64 R18, desc[UR10][R26.64] ;  /* 0x0000000a1a123981 */ /* 0x000f28000c1e1b00 */
[----:B------:R1:W4:Y:S01]  /*0550*/  @P2 LDG.E.64 R20, desc[UR10][R28.64] ;  /* 0x0000000a1c142981 */ /* 0x000322000c1e1b00 */
[----:B0-----:R-:W-:-:S06]  /*0560*/  CS2R R16, SRZ ;  /* 0x0000000000107805 */ /* 0x001fcc000001ff00 */
[----:B------:R-:W4:Y:S01]  /*0570*/  @P3 LDG.E.64 R16, desc[UR10][R8.64] ;  /* 0x0000000a08103981 */ /* 0x000f22000c1e1b00 */
[----:B---3--:R-:W-:Y:S02]  /*0580*/  IMAD R23, R23, UR14, RZ ;  /* 0x0000000e17177c24 */ /* 0x008fe4000f8e02ff */
[----:B--2---:R-:W-:-:S04]  /*0590*/  IMAD.WIDE.U32 R10, R22, UR14, R10 ;  /* 0x0000000e160a7c25 */ /* 0x004fc8000f8e000a */
[----:B------:R-:W-:Y:S02]  /*05a0*/  IMAD R23, R22, UR15, R23 ;  /* 0x0000000f16177c24 */ /* 0x000fe4000f8e0217 */
[----:B-----5:R-:W-:Y:S02]  /*05b0*/  IMAD R25, R25, UR14, RZ ;  /* 0x0000000e19197c24 */ /* 0x020fe4000f8e02ff */
[----:B----4-:R-:W-:-:S04]  /*05c0*/  IMAD.WIDE.U32 R12, R24, UR14, R12 ;  /* 0x0000000e180c7c25 */ /* 0x010fc8000f8e000c */
[----:B------:R-:W-:Y:S02]  /*05d0*/  IMAD R25, R24, UR15, R25 ;  /* 0x0000000f18197c24 */ /* 0x000fe4000f8e0219 */
[----:B------:R-:W-:Y:S02]  /*05e0*/  IMAD.IADD R11, R11, 0x1, R23 ;  /* 0x000000010b0b7824 */ /* 0x000fe400078e0217 */
[----:B------:R-:W-:Y:S02]  /*05f0*/  IMAD.IADD R13, R13, 0x1, R25 ;  /* 0x000000010d0d7824 */ /* 0x000fe400078e0219 */
[----:B-1----:R-:W-:Y:S01]  /*0600*/  IMAD R29, R19, UR14, RZ ;  /* 0x0000000e131d7c24 */ /* 0x002fe2000f8e02ff */
[----:B------:R-:W-:Y:S01]  /*0610*/  IADD3 R19, P4, R0, R4, RZ ;  /* 0x0000000400137210 */ /* 0x000fe20007f9e0ff */
[----:B------:R-:W-:Y:S02]  /*0620*/  IMAD R27, R21, UR14, RZ ;  /* 0x0000000e151b7c24 */ /* 0x000fe4000f8e02ff */
[----:B------:R-:W-:-:S02]  /*0630*/  IMAD R29, R18, UR15, R29 ;  /* 0x0000000f121d7c24 */ /* 0x000fc4000f8e021d */
[----:B------:R-:W-:Y:S02]  /*0640*/  IMAD.IADD R24, R2, 0x1, R19 ;  /* 0x0000000102187824 */ /* 0x000fe400078e0213 */
[----:B------:R-:W-:Y:S02]  /*0650*/  IMAD.X R22, RZ, RZ, R5, P4 ;  /* 0x000000ffff167224 */ /* 0x000fe400020e0605 */
[----:B------:R-:W-:Y:S01]  /*0660*/  IMAD.WIDE.U32 R16, R18, UR14, R16 ;  /* 0x0000000e12107c25 */ /* 0x000fe2000f8e0010 */
[----:B------:R-:W-:-:S03]  /*0670*/  @P0 LEA R18, P4, R19, UR6, 0x3 ;  /* 0x0000000613120c11 */ /* 0x000fc6000f8818ff */
[----:B------:R-:W-:Y:S01]  /*0680*/  IMAD.WIDE.U32 R14, R20, UR14, R14 ;  /* 0x0000000e140e7c25 */ /* 0x000fe2000f8e000e */
[----:B------:R-:W-:-:S03]  /*0690*/  @P0 LEA.HI.X R19, R19, UR7, R22, 0x3, P4 ;  /* 0x0000000713130c11 */ /* 0x000fc6000a0f1c16 */
[----:B------:R-:W-:Y:S01]  /*06a0*/  IMAD R27, R20, UR15, R27 ;  /* 0x0000000f141b7c24 */ /* 0x000fe2000f8e021b */
[C---:B------:R-:W-:Y:S02]  /*06b0*/  @P1 LEA R20, P5, R24.reuse, UR6, 0x3 ;  /* 0x0000000618141c11 */ /* 0x040fe4000f8a18ff */
[----:B------:R-:W-:Y:S01]  /*06c0*/  @P2 LEA R22, P4, R7, UR6, 0x3 ;  /* 0x0000000607162c11 */ /* 0x000fe2000f8818ff */
[----:B------:R-:W-:Y:S01]  /*06d0*/  IMAD.IADD R15, R15, 0x1, R27 ;  /* 0x000000010f0f7824 */ /* 0x000fe200078e021b */
[----:B------:R-:W-:Y:S01]  /*06e0*/  @P1 LEA.HI.X R21, R24, UR7, R3, 0x3, P5 ;  /* 0x0000000718151c11 */ /* 0x000fe2000a8f1c03 */
[----:B------:R-:W-:Y:S01]  /*06f0*/  IMAD.IADD R17, R17, 0x1, R29 ;  /* 0x0000000111117824 */ /* 0x000fe200078e021d */
[----:B------:R-:W-:Y:S01]  /*0700*/  @P2 LEA.HI.X R23, R7, UR7, R6, 0x3, P4 ;  /* 0x0000000707172c11 */ /* 0x000fe2000a0f1c06 */
        /* <DEDUP_REMOVED lines=11> */
.L_x_7773:
        /* <DEDUP_REMOVED lines=9> */
.L_x_7775:
        /* <DEDUP_REMOVED lines=10> */
[----:B------:R-:W-:-:S05]  /*08f0*/  IADD3 R0, P0, R0, UR5, RZ ;  /* 0x0000000500007c10 */ /* 0x000fca000ff1e0ff */
[----:B------:R-:W-:Y:S01]  /*0900*/  IMAD.X R21, RZ, RZ, R21, P0 ;  /* 0x000000ffff157224 */ /* 0x000fe200000e0615 */
[----:B------:R-:W-:-:S04]  /*0910*/  ISETP.LT.U32.AND P1, PT, R0, 0x4000, PT ;  /* 0x000040000000780c */ /* 0x000fc80003f21070 */
[----:B------:R-:W-:Y:S01]  /*0920*/  ISETP.LT.U32.AND.EX P1, PT, R21, RZ, PT, P1 ;  /* 0x000000ff1500720c */ /* 0x000fe20003f21110 */
[----:B--2---:R-:W-:Y:S02]  /*0930*/  IMAD R7, R7, UR14, RZ ;  /* 0x0000000e07077c24 */ /* 0x004fe4000f8e02ff */
[----:B------:R-:W-:Y:S02]  /*0940*/  IMAD R5, R5, UR14, RZ ;  /* 0x0000000e05057c24 */ /* 0x000fe4000f8e02ff */
[----:B---3--:R-:W-:Y:S02]  /*0950*/  IMAD R15, R15, UR14, RZ ;  /* 0x0000000e0f0f7c24 */ /* 0x008fe4000f8e02ff */
[----:B------:R-:W-:Y:S02]  /*0960*/  IMAD R13, R13, UR14, RZ ;  /* 0x0000000e0d0d7c24 */ /* 0x000fe4000f8e02ff */
[----:B----4-:R-:W-:-:S04]  /*0970*/  IMAD.WIDE.U32 R8, R4, UR14, R8 ;  /* 0x0000000e04087c25 */ /* 0x010fc8000f8e0008 */
[----:B------:R-:W-:-:S04]  /*0980*/  IMAD.WIDE.U32 R10, R6, UR14, R10 ;  /* 0x0000000e060a7c25 */ /* 0x000fc8000f8e000a */
[----:B------:R-:W-:Y:S02]  /*0990*/  IMAD R7, R6, UR15, R7 ;  /* 0x0000000f06077c24 */ /* 0x000fe4000f8e0207 */
[----:B------:R-:W-:Y:S02]  /*09a0*/  IMAD R5, R4, UR15, R5 ;  /* 0x0000000f04057c24 */ /* 0x000fe4000f8e0205 */
[C---:B------:R-:W-:Y:S02]  /*09b0*/  IMAD R15, R14.reuse, UR15, R15 ;  /* 0x0000000f0e0f7c24 */ /* 0x040fe4000f8e020f */
[----:B-----5:R-:W-:-:S04]  /*09c0*/  IMAD.WIDE.U32 R18, R14, UR14, R18 ;  /* 0x0000000e0e127c25 */ /* 0x020fc8000f8e0012 */
[C---:B------:R-:W-:Y:S02]  /*09d0*/  IMAD R13, R12.reuse, UR15, R13 ;  /* 0x0000000f0c0d7c24 */ /* 0x040fe4000f8e020d */
[----:B------:R-:W-:-:S04]  /*09e0*/  IMAD.WIDE.U32 R16, R12, UR14, R16 ;  /* 0x0000000e0c107c25 */ /* 0x000fc8000f8e0010 */
[----:B------:R-:W-:Y:S02]  /*09f0*/  IMAD.MOV.U32 R4, RZ, RZ, R8 ;  /* 0x000000ffff047224 */ /* 0x000fe400078e0008 */
[----:B------:R-:W-:Y:S02]  /*0a00*/  IMAD.IADD R7, R11, 0x1, R7 ;  /* 0x000000010b077824 */ /* 0x000fe400078e0207 */
[----:B------:R-:W-:Y:S02]  /*0a10*/  IMAD.IADD R5, R9, 0x1, R5 ;  /* 0x0000000109057824 */ /* 0x000fe400078e0205 */
[----:B------:R-:W-:Y:S02]  /*0a20*/  IMAD.MOV.U32 R6, RZ, RZ, R10 ;  /* 0x000000ffff067224 */ /* 0x000fe400078e000a */
[----:B------:R-:W-:Y:S02]  /*0a30*/  IMAD.IADD R19, R19, 0x1, R15 ;  /* 0x0000000113137824 */ /* 0x000fe400078e020f */
[----:B------:R-:W-:-:S02]  /*0a40*/  IMAD.IADD R17, R17, 0x1, R13 ;  /* 0x0000000111117824 */ /* 0x000fc400078e020d */
[----:B------:R-:W-:Y:S01]  /*0a50*/  IMAD.SHL.U32 R8, R0, 0x4, RZ ;  /* 0x0000000400087824 */ /* 0x000fe200078e00ff */
[----:B------:R0:W-:Y:S04]  /*0a60*/  STG.E.128 desc[UR10][R2.64], R4 ;  /* 0x0000000402007986 */ /* 0x0001e8000c101d0a */
[----:B------:R0:W-:Y:S01]  /*0a70*/  STG.E.128 desc[UR10][R2.64+0x10], R16 ;  /* 0x0000101002007986 */ /* 0x0001e2000c101d0a */
[----:B------:R-:W-:Y:S02]  /*0a80*/  ISETP.GE.U32.AND P0, PT, R8, UR12, PT ;  /* 0x0000000c08007c0c */ /* 0x000fe4000bf06070 */
[----:B------:R-:W-:-:S04]  /*0a90*/  SHF.L.U64.HI R8, R0, 0x2, R21 ;  /* 0x0000000200087819 */ /* 0x000fc80000010215 */
[----:B------:R-:W-:-:S13]  /*0aa0*/  ISETP.GE.AND.EX P0, PT, R8, UR4, PT, P0 ;  /* 0x0000000408007c0c */ /* 0x000fda000bf06300 */
[----:B0-----:R-:W-:Y:S05]  /*0ab0*/  @!P0 BRA P1, `(.L_x_7775) ;  /* 0xfffffffc00648947 */ /* 0x001fea000083ffff */
[----:B------:R-:W-:Y:S05]  /*0ac0*/  EXIT ;  /* 0x000000000000794d */ /* 0x000fea0003800000 */
.L_x_7776:
        /* <DEDUP_REMOVED lines=11> */
.L_x_8213:


//--------------------- .text._ZN2at6native55_GLOBAL__N__de093ff9_22_ForeachBinaryOpList_cu_a911ec4325multi_tensor_apply_kernelINS1_18TensorListMetadataILi2EEENS1_24BinaryOpListAlphaFunctorIiLi2ELi2ELi0EEEJSt4plusIiEiEEEvT_T0_DpT1_ --------------------------
	.section	.text._ZN2at6native55_GLOBAL__N__de093ff9_22_ForeachBinaryOpList_cu_a911ec4325multi_tensor_apply_kernelINS1_18TensorListMetadataILi2EEENS1_24BinaryOpListAlphaFunctorIiLi2ELi2ELi0EEEJSt4plusIiEiEEEvT_T0_DpT1_,"ax",@progbits
	.align	128
.text._ZN2at6native55_GLOBAL__N__de093ff9_22_ForeachBinaryOpList_cu_a911ec4325multi_tensor_apply_kernelINS1_18TensorListMetadataILi2EEENS1_24BinaryOpListAlphaFunctorIiLi2ELi2ELi0EEEJSt4plusIiEiEEEvT_T0_DpT1_:
        .type           _ZN2at6native55_GLOBAL__N__de093ff9_22_ForeachBinaryOpList_cu_a911ec4325multi_tensor_apply_kernelINS1_18TensorListMetadataILi2EEENS1_24BinaryOpListAlphaFunctorIiLi2ELi2ELi0EEEJSt4plusIiEiEEEvT_T0_DpT1_,@function
        .size           _ZN2at6native55_GLOBAL__N__de093ff9_22_ForeachBinaryOpList_cu_a911ec4325multi_tensor_apply_kernelINS1_18TensorListMetadataILi2EEENS1_24BinaryOpListAlphaFunctorIiLi2ELi2ELi0EEEJSt4plusIiEiEEEvT_T0_DpT1_,(.L_x_8214 - _ZN2at6native55_GLOBAL__N__de093ff9_22_ForeachBinaryOpList_cu_a911ec4325multi_tensor_apply_kernelINS1_18TensorListMetadataILi2EEENS1_24BinaryOpListAlphaFunctorIiLi2ELi2ELi0EEEJSt4plusIiEiEEEvT_T0_DpT1_)
        .other          _ZN2at6native55_GLOBAL__N__de093ff9_22_ForeachBinaryOpList_cu_a911ec4325multi_tensor_apply_kernelINS1_18TensorListMetadataILi2EEENS1_24BinaryOpListAlphaFunctorIiLi2ELi2ELi0EEEJSt4plusIiEiEEEvT_T0_DpT1_,@"STO_CUDA_ENTRY STV_DEFAULT"
_ZN2at6native55_GLOBAL__N__de093ff9_22_ForeachBinaryOpList_cu_a911ec4325multi_tensor_apply_kernelINS1_18TensorListMetadataILi2EEENS1_24BinaryOpListAlphaFunctorIiLi2ELi2ELi0EEEJSt4plusIiEiEEEvT_T0_DpT1_:
        /* <DEDUP_REMOVED lines=24> */
[----:B------:R-:W-:Y:S01]  /*0180*/  IMAD.MOV.U32 R6, RZ, RZ, RZ ;  /* 0x000000ffff067224 */ /* 0x000fe200078e00ff */
[----:B------:R-:W-:Y:S01]  /*0190*/  ULDC UR6, c[0x0][0xe5c] ;  /* 0x0003970000067ab9 */ /* 0x000fe20000000800 */
[----:B------:R-:W-:-:S07]  /*01a0*/  IMAD.MOV.U32 R9, RZ, RZ, RZ ;  /* 0x000000ffff097224 */ /* 0x000fce00078e00ff */
.L_x_7778:
[----:B------:R-:W1:Y:S01]  /*01b0*/  LDC R4, c[0x0][RZ] ;  /* 0x00000000ff047b82 */ /* 0x000e620000000800 */
[----:B0-----:R-:W-:Y:S01]  /*01c0*/  IADD3 R17, P1, R3, R6, RZ ;  /* 0x0000000603117210 */ /* 0x001fe20007f3e0ff */
[----:B------:R-:W-:Y:S01]  /*01d0*/  IMAD.MOV.U32 R26, RZ, RZ, RZ ;  /* 0x000000ffff1a7224 */ /* 0x000fe200078e00ff */
[----:B------:R-:W-:Y:S02]  /*01e0*/  CS2R R28, SRZ ;  /* 0x00000000001c7805 */ /* 0x000fe4000001ff00 */
        /* <DEDUP_REMOVED lines=12> */
[----:B------:R-:W-:-:S02]  /*02b0*/  ISETP.GE.U32.AND P3, PT, R21, 0x10000, PT ;  /* 0x000100001500780c */ /* 0x000fc40003f66070 */
[----:B------:R-:W-:Y:S02]  /*02c0*/  ISETP.GE.U32.AND.EX P4, PT, R5, RZ, PT, P4 ;  /* 0x000000ff0500720c */ /* 0x000fe40003f86140 */
[----:B------:R-:W-:Y:S02]  /*02d0*/  ISETP.LT.U32.AND P2, PT, R21, R0, PT ;  /* 0x000000001500720c */ /* 0x000fe40003f41070 */
[----:B------:R-:W-:Y:S02]  /*02e0*/  ISETP.LT.AND.EX P1, PT, R5, R2, !P4, P1 ;  /* 0x000000020500720c */ /* 0x000fe40006721310 */
[----:B------:R-:W-:Y:S02]  /*02f0*/  IADD3 R27, P4, R8, R17, RZ ;  /* 0x00000011081b7210 */ /* 0x000fe40007f9e0ff */
[----:B------:R-:W-:Y:S02]  /*0300*/  ISETP.GE.U32.AND.EX P3, PT, R7, RZ, PT, P3 ;  /* 0x000000ff0700720c */ /* 0x000fe40003f66130 */
[----:B------:R-:W-:Y:S01]  /*0310*/  @P0 LEA R18, P5, R17, R10, 0x2 ;  /* 0x0000000a11120211 */ /* 0x000fe200078a10ff */
[----:B------:R-:W-:Y:S01]  /*0320*/  IMAD.X R24, RZ, RZ, R23, P4 ;  /* 0x000000ffff187224 */ /* 0x000fe200020e0617 */
[----:B------:R-:W-:-:S02]  /*0330*/  ISETP.LT.AND.EX P2, PT, R7, R2, !P3, P2 ;  /* 0x000000020700720c */ /* 0x000fc40005f41320 */
[C---:B------:R-:W-:Y:S02]  /*0340*/  @P0 LEA R16, P6, R17.reuse, R12, 0x2 ;  /* 0x0000000c11100211 */ /* 0x040fe400078c10ff */
[--C-:B------:R-:W-:Y:S02]  /*0350*/  @P0 LEA.HI.X R19, R17, R11, R23.reuse, 0x2, P5 ;  /* 0x0000000b11130211 */ /* 0x100fe400028f1417 */
[----:B------:R-:W-:Y:S02]  /*0360*/  ISETP.GE.U32.AND P4, PT, R27, 0x10000, PT ;  /* 0x000100001b00780c */ /* 0x000fe40003f86070 */
[----:B------:R-:W-:Y:S01]  /*0370*/  @P1 LEA R22, P5, R15, R10, 0x2 ;  /* 0x0000000a0f161211 */ /* 0x000fe200078a10ff */
[----:B------:R0:W2:Y:S01]  /*0380*/  @P0 LDG.E R26, desc[UR4][R18.64] ;  /* 0x00000004121a0981 */ /* 0x0000a2000c1e1900 */
[----:B------:R-:W-:Y:S02]  /*0390*/  @P0 LEA.HI.X R17, R17, R13, R23, 0x2, P6 ;  /* 0x0000000d11110211 */ /* 0x000fe400030f1417 */
[----:B------:R-:W-:-:S02]  /*03a0*/  ISETP.LT.U32.AND P3, PT, R27, R0, PT ;  /* 0x000000001b00720c */ /* 0x000fc40003f61070 */
[C---:B------:R-:W-:Y:S01]  /*03b0*/  ISETP.GE.U32.AND.EX P4, PT, R24.reuse, RZ, PT, P4 ;  /* 0x000000ff1800720c */ /* 0x040fe20003f86140 */
[----:B------:R-:W-:Y:S01]  /*03c0*/  IMAD.MOV.U32 R20, RZ, RZ, RZ ;  /* 0x000000ffff147224 */ /* 0x000fe200078e00ff */
[C-C-:B------:R-:W-:Y:S01]  /*03d0*/  @P1 LEA.HI.X R23, R15.reuse, R11, R5.reuse, 0x2, P5 ;  /* 0x0000000b0f171211 */ /* 0x140fe200028f1405 */
[----:B------:R1:W2:Y:S01]  /*03e0*/  @P0 LDG.E R29, desc[UR4][R16.64] ;  /* 0x00000004101d0981 */ /* 0x0002a2000c1e1900 */
        /* <DEDUP_REMOVED lines=27> */
[----:B--2---:R-:W-:Y:S02]  /*05a0*/  IMAD R29, R29, UR6, R26 ;  /* 0x000000061d1d7c24 */ /* 0x004fe4000f8e021a */
[----:B------:R-:W-:-:S05]  /*05b0*/  IMAD.IADD R26, R4, 0x1, R19 ;  /* 0x00000001041a7824 */ /* 0x000fca00078e0213 */
[-C--:B------:R-:W-:Y:S01]  /*05c0*/  @P1 LEA R18, P4, R26, R10.reuse, 0x2 ;  /* 0x0000000a1a121211 */ /* 0x080fe200078810ff */
[----:B---3--:R-:W-:Y:S01]  /*05d0*/  IMAD R28, R28, UR6, R20 ;  /* 0x000000061c1c7c24 */ /* 0x008fe2000f8e0214 */
        /* <DEDUP_REMOVED lines=9> */
[----:B----4-:R-:W-:Y:S02]  /*0670*/  IMAD R25, R25, UR6, R8 ;  /* 0x0000000619197c24 */ /* 0x010fe4000f8e0208 */
[----:B-----5:R-:W-:-:S03]  /*0680*/  IMAD R27, R24, UR6, R27 ;  /* 0x00000006181b7c24 */ /* 0x020fc6000f8e021b */
[----:B------:R1:W-:Y:S04]  /*0690*/  @P2 STG.E desc[UR4][R20.64], R25 ;  /* 0x0000001914002986 */ /* 0x0003e8000c101904 */
[----:B------:R1:W-:Y:S01]  /*06a0*/  @P3 STG.E desc[UR4][R14.64], R27 ;  /* 0x0000001b0e003986 */ /* 0x0003e2000c101904 */
[C---:B------:R-:W-:Y:S02]  /*06b0*/  ISETP.GE.U32.AND.EX P0, PT, R7.reuse, RZ, PT, P0 ;  /* 0x000000ff0700720c */ /* 0x040fe40003f06100 */
[----:B------:R-:W-:Y:S01]  /*06c0*/  ISETP.LT.AND.EX P1, PT, R7, R2, PT, P1 ;  /* 0x000000020700720c */ /* 0x000fe20003f21310 */
[----:B------:R-:W-:-:S12]  /*06d0*/  IMAD.MOV.U32 R9, RZ, RZ, R7 ;  /* 0x000000ffff097224 */ /* 0x000fd800078e0007 */
[----:B-1----:R-:W-:Y:S05]  /*06e0*/  @!P0 BRA P1, `(.L_x_7778) ;  /* 0xfffffff800b08947 */ /* 0x002fea000083ffff */
[----:B------:R-:W-:Y:S05]  /*06f0*/  EXIT ;  /* 0x000000000000794d */ /* 0x000fea0003800000 */
.L_x_7777:
        /* <DEDUP_REMOVED lines=9> */
.L_x_7779:
        /* <DEDUP_REMOVED lines=16> */
[----:B--2---:R-:W-:-:S02]  /*0890*/  IMAD R7, R7, UR7, R19 ;  /* 0x0000000707077c24 */ /* 0x004fc4000f8e0213 */
[----:B------:R-:W-:Y:S02]  /*08a0*/  IMAD R6, R6, UR7, R18 ;  /* 0x0000000706067c24 */ /* 0x000fe4000f8e0212 */
[----:B------:R-:W-:Y:S02]  /*08b0*/  IMAD R5, R5, UR7, R17 ;  /* 0x0000000705057c24 */ /* 0x000fe4000f8e0211 */
[----:B------:R-:W-:-:S05]  /*08c0*/  IMAD R4, R4, UR7, R16 ;  /* 0x0000000704047c24 */ /* 0x000fca000f8e0210 */
[----:B------:R0:W-:Y:S01]  /*08d0*/  STG.E.128 desc[UR4][R8.64], R4 ;  /* 0x0000000408007986 */ /* 0x0001e2000c101d04 */
[----:B------:R-:W-:Y:S05]  /*08e0*/  @!P0 BRA P1, `(.L_x_7779) ;  /* 0xfffffffc00a88947 */ /* 0x000fea000083ffff */
[----:B------:R-:W-:Y:S05]  /*08f0*/  EXIT ;  /* 0x000000000000794d */ /* 0x000fea0003800000 */
.L_x_7780:
        /* <DEDUP_REMOVED lines=16> */
.L_x_8214:


//--------------------- .text._ZN2at6native55_GLOBAL__N__de093ff9_22_ForeachBinaryOpList_cu_a911ec4325multi_tensor_apply_kernelINS1_18TensorListMetadataILi2EEENS1_24BinaryOpListAlphaFunctorIaLi2ELi2ELi0EEEJSt4plusIaEaEEEvT_T0_DpT1_ --------------------------
	.section	.text._ZN2at6native55_GLOBAL__N__de093ff9_22_ForeachBinaryOpList_cu_a911ec4325multi_tensor_apply_kernelINS1_18TensorListMetadataILi2EEENS1_24BinaryOpListAlphaFunctorIaLi2ELi2ELi0EEEJSt4plusIaEaEEEvT_T0_DpT1_,"ax",@progbits
	.align	128
.text._ZN2at6native55_GLOBAL__N__de093ff9_22_ForeachBinaryOpList_cu_a911ec4325multi_tensor_apply_kernelINS1_18TensorListMetadataILi2EEENS1_24BinaryOpListAlphaFunctorIaLi2ELi2ELi0EEEJSt4plusIaEaEEEvT_T0_DpT1_:
        .type           _ZN2at6native55_GLOBAL__N__de093ff9_22_ForeachBinaryOpList_cu_a911ec4325multi_tensor_apply_kernelINS1_18TensorListMetadataILi2EEENS1_24BinaryOpListAlphaFunctorIaLi2ELi2ELi0EEEJSt4plusIaEaEEEvT_T0_DpT1_,@function
        .size           _ZN2at6native55_GLOBAL__N__de093ff9_22_ForeachBinaryOpList_cu_a911ec4325multi_tensor_apply_kernelINS1_18TensorListMetadataILi2EEENS1_24BinaryOpListAlphaFunctorIaLi2ELi2ELi0EEEJSt4plusIaEaEEEvT_T0_DpT1_,(.L_x_8215 - _ZN2at6native55_GLOBAL__N__de093ff9_22_ForeachBinaryOpList_cu_a911ec4325multi_tensor_apply_kernelINS1_18TensorListMetadataILi2EEENS1_24BinaryOpListAlphaFunctorIaLi2ELi2ELi0EEEJSt4plusIaEaEEEvT_T0_DpT1_)
        .other          _ZN2at6native55_GLOBAL__N__de093ff9_22_ForeachBinaryOpList_cu_a911ec4325multi_tensor_apply_kernelINS1_18TensorListMetadataILi2EEENS1_24BinaryOpListAlphaFunctorIaLi2ELi2ELi0EEEJSt4plusIaEaEEEvT_T0_DpT1_,@"STO_CUDA_ENTRY STV_DEFAULT"
_ZN2at6native55_GLOBAL__N__de093ff9_22_ForeachBinaryOpList_cu_a911ec4325multi_tensor_apply_kernelINS1_18TensorListMetadataILi2EEENS1_24BinaryOpListAlphaFunctorIaLi2ELi2ELi0EEEJSt4plusIaEaEEEvT_T0_DpT1_:
        /* <DEDUP_REMOVED lines=29> */
.L_x_7782:
        /* <DEDUP_REMOVED lines=8> */
[----:B------:R-:W-:Y:S01]  /*0250*/  ISETP.GE.U32.AND P2, PT, R14, 0x10000, PT ;  /* 0x000100000e00780c */ /* 0x000fe20003f46070 */
[--C-:B------:R-:W-:Y:S01]  /*0260*/  IMAD.X R25, RZ, RZ, R23.reuse, P4 ;  /* 0x000000ffff197224 */ /* 0x100fe200020e0617 */
[----:B------:R-:W-:Y:S02]  /*0270*/  ISETP.LT.AND.EX P0, PT, R23, UR5, !P0, P1 ;  /* 0x0000000517007c0c */ /* 0x000fe4000c701310 */
[----:B------:R-:W-:Y:S02]  /*0280*/  IADD3 R15, P1, R12, R19, RZ ;  /* 0x000000130c0f7210 */ /* 0x000fe40007f3e0ff */
[----:B------:R-:W-:Y:S02]  /*0290*/  ISETP.GE.U32.AND.EX P2, PT, R25, RZ, PT, P2 ;  /* 0x000000ff1900720c */ /* 0x000fe40003f46120 */
[C---:B------:R-:W-:Y:S01]  /*02a0*/  ISETP.GE.U32.AND P5, PT, R15.reuse, 0x10000, PT ;  /* 0x000100000f00780c */ /* 0x040fe20003fa6070 */
[----:B------:R-:W-:Y:S01]  /*02b0*/  IMAD.X R24, RZ, RZ, R23, P1 ;  /* 0x000000ffff187224 */ /* 0x000fe200008e0617 */
[----:B------:R-:W-:-:S02]  /*02c0*/  ISETP.LT.U32.AND P3, PT, R15, UR12, PT ;  /* 0x0000000c0f007c0c */ /* 0x000fc4000bf61070 */
[----:B------:R-:W-:Y:S02]  /*02d0*/  ISETP.LT.U32.AND P1, PT, R14, UR12, PT ;  /* 0x0000000c0e007c0c */ /* 0x000fe4000bf21070 */
[C---:B------:R-:W-:Y:S02]  /*02e0*/  ISETP.GE.U32.AND.EX P5, PT, R24.reuse, RZ, PT, P5 ;  /* 0x000000ff1800720c */ /* 0x040fe40003fa6150 */
[----:B------:R-:W-:Y:S02]  /*02f0*/  @P0 IADD3 R2, P4, R19, UR14, RZ ;  /* 0x0000000e13020c10 */ /* 0x000fe4000ff9e0ff */
[----:B------:R-:W-:Y:S02]  /*0300*/  ISETP.LT.AND.EX P3, PT, R24, UR5, !P5, P3 ;  /* 0x0000000518007c0c */ /* 0x000fe4000ef61330 */
[----:B------:R-:W-:Y:S02]  /*0310*/  @P0 IADD3.X R3, R23, UR6, RZ, P4, !PT ;  /* 0x0000000617030c10 */ /* 0x000fe4000a7fe4ff */
[----:B------:R-:W-:-:S02]  /*0320*/  IADD3 R27, P4, R4, R19, RZ ;  /* 0x00000013041b7210 */ /* 0x000fc40007f9e0ff */
[----:B------:R-:W-:Y:S01]  /*0330*/  ISETP.LT.AND.EX P1, PT, R25, UR5, !P2, P1 ;  /* 0x0000000519007c0c */ /* 0x000fe2000d721310 */
[----:B------:R0:W2:Y:S01]  /*0340*/  @P0 LDG.E.U8 R20, desc[UR10][R2.64] ;  /* 0x0000000a02140981 */ /* 0x0000a2000c1e1100 */
[----:B------:R-:W-:Y:S01]  /*0350*/  @P0 IADD3 R6, P2, R19, UR13, RZ ;  /* 0x0000000d13060c10 */ /* 0x000fe2000ff5e0ff */
[----:B------:R-:W-:Y:S01]  /*0360*/  IMAD.X R13, RZ, RZ, R23, P4 ;  /* 0x000000ffff0d7224 */ /* 0x000fe200020e0617 */
[----:B------:R-:W-:Y:S02]  /*0370*/  ISETP.GE.U32.AND P5, PT, R27, 0x10000, PT ;  /* 0x000100001b00780c */ /* 0x000fe40003fa6070 */
[----:B------:R-:W-:Y:S02]  /*0380*/  @P0 IADD3.X R7, R23, UR8, RZ, P2, !PT ;  /* 0x0000000817070c10 */ /* 0x000fe400097fe4ff */
[----:B------:R-:W-:Y:S02]  /*0390*/  ISETP.LT.U32.AND P2, PT, R27, UR12, PT ;  /* 0x0000000c1b007c0c */ /* 0x000fe4000bf41070 */
[----:B------:R-:W-:-:S04]  /*03a0*/  ISETP.GE.U32.AND.EX P5, PT, R13, RZ, PT, P5 ;  /* 0x000000ff0d00720c */ /* 0x000fc80003fa6150 */
[----:B------:R-:W-:Y:S02]  /*03b0*/  ISETP.LT.AND.EX P2, PT, R13, UR5, !P5, P2 ;  /* 0x000000050d007c0c */ /* 0x000fe4000ef41320 */
[C---:B------:R-:W-:Y:S02]  /*03c0*/  @P3 IADD3 R4, P4, R15.reuse, UR13, RZ ;  /* 0x0000000d0f043c10 */ /* 0x040fe4000ff9e0ff */
[----:B------:R-:W-:Y:S02]  /*03d0*/  PRMT R18, RZ, 0x7610, R18 ;  /* 0x00007610ff127816 */ /* 0x000fe40000000012 */
[----:B------:R-:W-:Y:S02]  /*03e0*/  @P3 IADD3.X R5, R24, UR8, RZ, P4, !PT ;  /* 0x0000000818053c10 */ /* 0x000fe4000a7fe4ff */
[----:B------:R-:W-:Y:S02]  /*03f0*/  @P1 IADD3 R10, P5, R14, UR13, RZ ;  /* 0x0000000d0e0a1c10 */ /* 0x000fe4000ffbe0ff */
[----:B0-----:R-:W-:Y:S01]  /*0400*/  @P3 IADD3 R2, P4, R15, UR14, RZ ;  /* 0x0000000e0f023c10 */ /* 0x001fe2000ff9e0ff */
[----:B------:R0:W3:Y:S01]  /*0410*/  @P0 LDG.E.U8 R18, desc[UR10][R6.64] ;  /* 0x0000000a06120981 */ /* 0x0000e2000c1e1100 */
[----:B------:R-:W-:-:S02]  /*0420*/  PRMT R21, RZ, 0x7610, R21 ;  /* 0x00007610ff157816 */ /* 0x000fc40000000015 */
[----:B------:R-:W-:Y:S02]  /*0430*/  @P1 IADD3.X R11, R25, UR8, RZ, P5, !PT ;  /* 0x00000008190b1c10 */ /* 0x000fe4000affe4ff */
[----:B------:R-:W-:Y:S02]  /*0440*/  @P3 IADD3.X R3, R24, UR6, RZ, P4, !PT ;  /* 0x0000000618033c10 */ /* 0x000fe4000a7fe4ff */
[----:B------:R-:W-:Y:S01]  /*0450*/  @P1 IADD3 R8, P4, R14, UR14, RZ ;  /* 0x0000000e0e081c10 */ /* 0x000fe2000ff9e0ff */
[----:B------:R1:W4:Y:S01]  /*0460*/  @P3 LDG.E.U8 R21, desc[UR10][R4.64] ;  /* 0x0000000a04153981 */ /* 0x000322000c1e1100 */
[----:B------:R-:W-:Y:S02]  /*0470*/  PRMT R26, RZ, 0x7610, R26 ;  /* 0x00007610ff1a7816 */ /* 0x000fe4000000001a */
[----:B0-----:R-:W-:Y:S02]  /*0480*/  @P2 IADD3 R6, P5, R27, UR13, RZ ;  /* 0x0000000d1b062c10 */ /* 0x001fe4000ffbe0ff */
[----:B------:R-:W-:-:S02]  /*0490*/  PRMT R28, RZ, 0x7610, R28 ;  /* 0x00007610ff1c7816 */ /* 0x000fc4000000001c */
[----:B------:R-:W-:Y:S01]  /*04a0*/  @P2 IADD3.X R7, R13, UR8, RZ, P5, !PT ;  /* 0x000000080d072c10 */ /* 0x000fe2000affe4ff */
[----:B------:R0:W5:Y:S01]  /*04b0*/  @P1 LDG.E.U8 R26, desc[UR10][R10.64] ;  /* 0x0000000a0a1a1981 */ /* 0x000162000c1e1100 */
[----:B------:R-:W-:Y:S02]  /*04c0*/  @P1 IADD3.X R9, R25, UR6, RZ, P4, !PT ;  /* 0x0000000619091c10 */ /* 0x000fe4000a7fe4ff */
[----:B------:R-:W-:Y:S01]  /*04d0*/  PRMT R22, RZ, 0x7610, R22 ;  /* 0x00007610ff167816 */ /* 0x000fe20000000016 */
[----:B------:R-:W5:Y:S01]  /*04e0*/  @P2 LDG.E.U8 R28, desc[UR10][R6.64] ;  /* 0x0000000a061c2981 */ /* 0x000f62000c1e1100 */
[----:B-1----:R-:W-:Y:S02]  /*04f0*/  IADD3 R4, P4, R27, UR14, RZ ;  /* 0x0000000e1b047c10 */ /* 0x002fe4000ff9e0ff */
[----:B------:R-:W-:Y:S02]  /*0500*/  PRMT R29, RZ, 0x7610, R29 ;  /* 0x00007610ff1d7816 */ /* 0x000fe4000000001d */
[----:B------:R-:W-:Y:S01]  /*0510*/  IADD3.X R5, R13, UR6, RZ, P4, !PT ;  /* 0x000000060d057c10 */ /* 0x000fe2000a7fe4ff */
[----:B------:R1:W5:Y:S01]  /*0520*/  @P3 LDG.E.U8 R22, desc[UR10][R2.64] ;  /* 0x0000000a02163981 */ /* 0x000362000c1e1100 */
[----:B0-----:R-:W-:-:S03]  /*0530*/  PRMT R10, RZ, 0x7610, R10 ;  /* 0x00007610ff0a7816 */ /* 0x001fc6000000000a */
[----:B------:R2:W5:Y:S04]  /*0540*/  @P1 LDG.E.U8 R29, desc[UR10][R8.64] ;  /* 0x0000000a081d1981 */ /* 0x000568000c1e1100 */
[----:B------:R-:W5:Y:S01]  /*0550*/  @P2 LDG.E.U8 R10, desc[UR10][R4.64] ;  /* 0x0000000a040a2981 */ /* 0x000f62000c1e1100 */
[----:B------:R-:W-:Y:S01]  /*0560*/  ULDC.S8 UR4, c[0x0][0xe5a] ;  /* 0x0003968000047ab9 */ /* 0x000fe20000000200 */
[----:B-1----:R-:W-:Y:S02]  /*0570*/  @P0 IADD3 R2, P5, R19, UR14, RZ ;  /* 0x0000000e13020c10 */ /* 0x002fe4000ffbe0ff */
[----:B------:R-:W-:Y:S01]  /*0580*/  @P3 IADD3 R6, P4, R15, UR14, RZ ;  /* 0x0000000e0f063c10 */ /* 0x000fe2000ff9e0ff */
[----:B------:R-:W-:Y:S01]  /*0590*/  IMAD.WIDE.U32 R16, R12, 0x4, R16 ;  /* 0x000000040c107825 */ /* 0x000fe200078e0010 */
[----:B---3--:R-:W-:-:S05]  /*05a0*/  PRMT R3, R18, 0x9910, RZ ;  /* 0x0000991012037816 */ /* 0x008fca00000000ff */
[----:B--2---:R-:W-:Y:S01]  /*05b0*/  IMAD R9, R3, UR4, R20 ;  /* 0x0000000403097c24 */ /* 0x004fe2000f8e0214 */
[----:B------:R-:W-:Y:S02]  /*05c0*/  @P0 IADD3.X R3, R23, UR6, RZ, P5, !PT ;  /* 0x0000000617030c10 */ /* 0x000fe4000affe4ff */
[----:B----4-:R-:W-:Y:S02]  /*05d0*/  PRMT R7, R21, 0x9910, RZ ;  /* 0x0000991015077816 */ /* 0x010fe400000000ff */
[----:B------:R-:W-:Y:S02]  /*05e0*/  @P1 IADD3 R14, P5, R14, UR14, RZ ;  /* 0x0000000e0e0e1c10 */ /* 0x000fe4000ffbe0ff */
[----:B-----5:R-:W-:Y:S02]  /*05f0*/  PRMT R8, R26, 0x9910, RZ ;  /* 0x000099101a087816 */ /* 0x020fe400000000ff */
[----:B------:R-:W-:Y:S02]  /*0600*/  PRMT R11, R28, 0x9910, RZ ;  /* 0x000099101c0b7816 */ /* 0x000fe400000000ff */
[----:B------:R-:W-:Y:S01]  /*0610*/  @P1 IADD3.X R15, R25, UR6, RZ, P5, !PT ;  /* 0x00000006190f1c10 */ /* 0x000fe2000affe4ff */
[----:B------:R-:W-:Y:S01]  /*0620*/  IMAD R13, R7, UR4, R22 ;  /* 0x00000004070d7c24 */ /* 0x000fe2000f8e0216 */
[----:B------:R-:W-:Y:S01]  /*0630*/  @P3 IADD3.X R7, R24, UR6, RZ, P4, !PT ;  /* 0x0000000618073c10 */ /* 0x000fe2000a7fe4ff */
[----:B------:R-:W-:Y:S01]  /*0640*/  IMAD R29, R8, UR4, R29 ;  /* 0x00000004081d7c24 */ /* 0x000fe2000f8e021d */
        /* <DEDUP_REMOVED lines=11> */
.L_x_7781:
[----:B------:R-:W0:Y:S02]  /*0700*/  S2R R5, SR_TID.X ;  /* 0x0000000000057919 */ /* 0x000e240000002100 */
[----:B0-----:R-:W-:-:S03]  /*0710*/  IMAD.WIDE.U32 R2, R5, 0x4, RZ ;  /* 0x0000000405027825 */ /* 0x001fc600078e00ff */
[----:B------:R-:W-:-:S04]  /*0720*/  ISETP.GE.U32.AND P0, PT, R2, UR12, PT ;  /* 0x0000000c02007c0c */ /* 0x000fc8000bf06070 */
[----:B------:R-:W-:-:S04]  /*0730*/  ISETP.GE.AND.EX P0, PT, R3, UR5, PT, P0 ;  /* 0x0000000503007c0c */ /* 0x000fc8000bf06300 */
[----:B------:R-:W-:-:S13]  /*0740*/  ISETP.GT.U32.OR P0, PT, R5, 0x3fff, P0 ;  /* 0x00003fff0500780c */ /* 0x000fda0000704470 */
[----:B------:R-:W-:Y:S05]  /*0750*/  @P0 EXIT ;  /* 0x000000000000094d */ /* 0x000fea0003800000 */
[----:B------:R-:W-:Y:S01]  /*0760*/  IMAD.MOV.U32 R0, RZ, RZ, RZ ;  /* 0x000000ffff007224 */ /* 0x000fe200078e00ff */
[----:B------:R-:W-:Y:S01]  /*0770*/  ULDC.S8 UR4, c[0x0][0xe5a] ;  /* 0x0003968000047ab9 */ /* 0x000fe20000000200 */
[----:B------:R-:W-:-:S05]  /*0780*/  ULDC UR7, c[0x0][0x0] ;  /* 0x0000000000077ab9 */ /* 0x000fca0000000800 */
.L_x_7783:
        /* <DEDUP_REMOVED lines=8> */
[----:B------:R-:W-:-:S04]  /*0810*/  IADD3 R5, P0, R5, UR7, RZ ;  /* 0x0000000705057c10 */ /* 0x000fc8000ff1e0ff */
[----:B------:R-:W-:Y:S01]  /*0820*/  ISETP.LT.U32.AND P1, PT, R5, 0x4000, PT ;  /* 0x000040000500780c */ /* 0x000fe20003f21070 */
[----:B------:R-:W-:-:S05]  /*0830*/  IMAD.X R0, RZ, RZ, R0, P0 ;  /* 0x000000ffff007224 */ /* 0x000fca00000e0600 */
[----:B------:R-:W-:Y:S02]  /*0840*/  ISETP.LT.U32.AND.EX P1, PT, R0, RZ, PT, P1 ;  /* 0x000000ff0000720c */ /* 0x000fe40003f21110 */
[C---:B--2---:R-:W-:Y:S02]  /*0850*/  LOP3.LUT R9, R6.reuse, 0xff, RZ, 0xc0, !PT ;  /* 0x000000ff06097812 */ /* 0x044fe400078ec0ff */
[----:B------:R-:W-:Y:S02]  /*0860*/  PRMT R11, R6, 0x7771, RZ ;  /* 0x00007771060b7816 */ /* 0x000fe400000000ff */
[C---:B---3--:R-:W-:Y:S02]  /*0870*/  PRMT R4, R10.reuse, 0x7770, RZ ;  /* 0x000077700a047816 */ /* 0x048fe400000000ff */
[----:B------:R-:W-:Y:S02]  /*0880*/  PRMT R8, R10, 0x7771, RZ ;  /* 0x000077710a087816 */ /* 0x000fe400000000ff */
[C---:B------:R-:W-:Y:S01]  /*0890*/  PRMT R7, R6.reuse, 0x7772, RZ ;  /* 0x0000777206077816 */ /* 0x040fe200000000ff */
[----:B------:R-:W-:Y:S01]  /*08a0*/  IMAD R9, R9, UR4, R4 ;  /* 0x0000000409097c24 */ /* 0x000fe2000f8e0204 */
[----:B------:R-:W-:Y:S01]  /*08b0*/  PRMT R12, R6, 0x7773, RZ ;  /* 0x00007773060c7816 */ /* 0x000fe200000000ff */
[----:B------:R-:W-:Y:S01]  /*08c0*/  IMAD R8, R11, UR4, R8 ;  /* 0x000000040b087c24 */ /* 0x000fe2000f8e0208 */
[----:B------:R-:W-:-:S02]  /*08d0*/  PRMT R4, R10, 0x7772, RZ ;  /* 0x000077720a047816 */ /* 0x000fc400000000ff */
[----:B------:R-:W-:Y:S01]  /*08e0*/  PRMT R6, R10, 0x7773, RZ ;  /* 0x000077730a067816 */ /* 0x000fe200000000ff */
[----:B------:R-:W-:Y:S01]  /*08f0*/  IMAD.MOV.U32 R11, RZ, RZ, R12 ;  /* 0x000000ffff0b7224 */ /* 0x000fe200078e000c */
[----:B------:R-:W-:Y:S01]  /*0900*/  PRMT R9, R8, 0x7604, R9 ;  /* 0x0000760408097816 */ /* 0x000fe20000000009 */
[----:B------:R-:W-:Y:S02]  /*0910*/  IMAD R4, R7, UR4, R4 ;  /* 0x0000000407047c24 */ /* 0x000fe4000f8e0204 */
[----:B------:R-:W-:-:S03]  /*0920*/  IMAD R6, R11, UR4, R6 ;  /* 0x000000040b067c24 */ /* 0x000fc6000f8e0206 */
[----:B------:R-:W-:Y:S01]  /*0930*/  PRMT R9, R4, 0x7054, R9 ;  /* 0x0000705404097816 */ /* 0x000fe20000000009 */
[----:B------:R-:W-:-:S03]  /*0940*/  IMAD.SHL.U32 R4, R5, 0x4, RZ ;  /* 0x0000000405047824 */ /* 0x000fc600078e00ff */
[----:B------:R-:W-:Y:S02]  /*0950*/  PRMT R9, R6, 0x654, R9 ;  /* 0x0000065406097816 */ /* 0x000fe40000000009 */
[----:B------:R-:W-:Y:S02]  /*0960*/  ISETP.GE.U32.AND P0, PT, R4, UR12, PT ;  /* 0x0000000c04007c0c */ /* 0x000fe4000bf06070 */
[----:B------:R-:W-:Y:S01]  /*0970*/  SHF.L.U64.HI R4, R5, 0x2, R0 ;  /* 0x0000000205047819 */ /* 0x000fe20000010200 */
[----:B------:R0:W-:Y:S03]  /*0980*/  STG.E desc[UR10][R2.64], R9 ;  /* 0x0000000902007986 */ /* 0x0001e6000c10190a */
[----:B------:R-:W-:-:S13]  /*0990*/  ISETP.GE.AND.EX P0, PT, R4, UR5, PT, P0 ;  /* 0x0000000504007c0c */ /* 0x000fda000bf06300 */
[----:B0-----:R-:W-:Y:S05]  /*09a0*/  @!P0 BRA P1, `(.L_x_7783) ;  /* 0xfffffffc00788947 */ /* 0x001fea000083ffff */
[----:B------:R-:W-:Y:S05]  /*09b0*/  EXIT ;  /* 0x000000000000794d */ /* 0x000fea0003800000 */
.L_x_7784:
        /* <DEDUP_REMOVED lines=12> */
.L_x_8215:


//--------------------- .text._ZN2at6native55_GLOBAL__N__de093ff9_22_ForeachBinaryOpList_cu_a911ec4325multi_tensor_apply_kernelINS1_18TensorListMetadataILi2EEENS1_24BinaryOpListAlphaFunctorIhLi2ELi2ELi0EEEJSt4plusIhEhEEEvT_T0_DpT1_ --------------------------
	.section	.text._ZN2at6native55_GLOBAL__N__de093ff9_22_ForeachBinaryOpList_cu_a911ec4325multi_tensor_apply_kernelINS1_18TensorListMetadataILi2EEENS1_24BinaryOpListAlphaFunctorIhLi2ELi2ELi0EEEJSt4plusIhEhEEEvT_T0_DpT1_,"ax",@progbits
	.align	128
.text._ZN2at6native55_GLOBAL__N__de093ff9_22_ForeachBinaryOpList_cu_a911ec4325multi_tensor_apply_kernelINS1_18TensorListMetadataILi2EEENS1_24BinaryOpListAlphaFunctorIhLi2ELi2ELi0EEEJSt4plusIhEhEEEvT_T0_DpT1_:
        .type           _ZN2at6native55_GLOBAL__N__de093ff9_22_ForeachBinaryOpList_cu_a911ec4325multi_tensor_apply_kernelINS1_18TensorListMetadataILi2EEENS1_24BinaryOpListAlphaFunctorIhLi2ELi2ELi0EEEJSt4plusIhEhEEEvT_T0_DpT1_,@function
        .size           _ZN2at6native55_GLOBAL__N__de093ff9_22_ForeachBinaryOpList_cu_a911ec4325multi_tensor_apply_kernelINS1_18TensorListMetadataILi2EEENS1_24BinaryOpListAlphaFunctorIhLi2ELi2ELi0EEEJSt4plusIhEhEEEvT_T0_DpT1_,(.L_x_8216 - _ZN2at6native55_GLOBAL__N__de093ff9_22_ForeachBinaryOpList_cu_a911ec4325multi_tensor_apply_kernelINS1_18TensorListMetadataILi2EEENS1_24BinaryOpListAlphaFunctorIhLi2ELi2ELi0EEEJSt4plusIhEhEEEvT_T0_DpT1_)
        .other          _ZN2at6native55_GLOBAL__N__de093ff9_22_ForeachBinaryOpList_cu_a911ec4325multi_tensor_apply_kernelINS1_18TensorListMetadataILi2EEENS1_24BinaryOpListAlphaFunctorIhLi2ELi2ELi0EEEJSt4plusIhEhEEEvT_T0_DpT1_,@"STO_CUDA_ENTRY STV_DEFAULT"
_ZN2at6native55_GLOBAL__N__de093ff9_22_ForeachBinaryOpList_cu_a911ec4325multi_tensor_apply_kernelINS1_18TensorListMetadataILi2EEENS1_24BinaryOpListAlphaFunctorIhLi2ELi2ELi0EEEJSt4plusIhEhEEEvT_T0_DpT1_:
        /* <DEDUP_REMOVED lines=30> */
.L_x_7786:
        /* <DEDUP_REMOVED lines=57> */
[----:B------:R-:W-:Y:S01]  /*0570*/  UPRMT UR4, UR7, 0x9910, URZ ;  /* 0x0000991007047896 */ /* 0x000fe2000800003f */
        /* <DEDUP_REMOVED lines=25> */
.L_x_7785:
[----:B------:R-:W0:Y:S02]  /*0710*/  S2R R5, SR_TID.X ;  /* 0x0000000000057919 */ /* 0x000e240000002100 */
[----:B0-----:R-:W-:-:S03]  /*0720*/  IMAD.WIDE.U32 R2, R5, 0x4, RZ ;  /* 0x0000000405027825 */ /* 0x001fc600078e00ff */
[----:B------:R-:W-:-:S04]  /*0730*/  ISETP.GE.U32.AND P0, PT, R2, UR12, PT ;  /* 0x0000000c02007c0c */ /* 0x000fc8000bf06070 */
[----:B------:R-:W-:-:S04]  /*0740*/  ISETP.GE.AND.EX P0, PT, R3, UR5, PT, P0 ;  /* 0x0000000503007c0c */ /* 0x000fc8000bf06300 */
[----:B------:R-:W-:-:S13]  /*0750*/  ISETP.GT.U32.OR P0, PT, R5, 0x3fff, P0 ;  /* 0x00003fff0500780c */ /* 0x000fda0000704470 */
[----:B------:R-:W-:Y:S05]  /*0760*/  @P0 EXIT ;  /* 0x000000000000094d */ /* 0x000fea0003800000 */
[----:B------:R-:W-:Y:S01]  /*0770*/  IMAD.MOV.U32 R0, RZ, RZ, RZ ;  /* 0x000000ffff007224 */ /* 0x000fe200078e00ff */
[----:B------:R-:W-:-:S03]  /*0780*/  UPRMT UR4, UR7, 0x9910, URZ ;  /* 0x0000991007047896 */ /* 0x000fc6000800003f */
[----:B------:R-:W-:-:S09]  /*0790*/  ULDC UR7, c[0x0][0x0] ;  /* 0x0000000000077ab9 */ /* 0x000fd20000000800 */
.L_x_7787:
        /* <DEDUP_REMOVED lines=35> */
.L_x_7788:
        /* <DEDUP_REMOVED lines=11> */
.L_x_8216:


//--------------------- .nv.global.init           --------------------------
	.section	.nv.global.init,"aw",@progbits
	.align	16
.nv.global.init:
	.type		__cudart_sin_cos_coeffs,@object
	.size		__cudart_sin_cos_coeffs,(__cudart_i2opi_d - __cudart_sin_cos_coeffs)
__cudart_sin_cos_coeffs:
        /*0000*/ 	.byte	0x46, 0xd2, 0xb0, 0x2c, 0xf1, 0xe5, 0x5a, 0xbe, 0x92, 0xe3, 0xac, 0x69, 0xe3, 0x1d, 0xc7, 0x3e
        /*0010*/ 	.byte	0xa1, 0x62, 0xdb, 0x19, 0xa0, 0x01, 0x2a, 0xbf, 0x18, 0x08, 0x11, 0x11, 0x11, 0x11, 0x81, 0x3f
        /*0020*/ 	.byte	0x54, 0x55, 0x55, 0x55, 0x55, 0x55, 0xc5, 0xbf, 0x00, 0x00, 0x00, 0x00, 0x00, 0x00, 0x00, 0x00
        /*0030*/ 	.byte	0x00, 0x00, 0x00, 0x00, 0x00, 0x00, 0x00, 0x00, 0x64, 0x81, 0xfd, 0x20, 0x83, 0xff, 0xa8, 0xbd
        /*0040*/ 	.byte	0x28, 0x85, 0xef, 0xc1, 0xa7, 0xee, 0x21, 0x3e, 0xd9, 0xe6, 0x06, 0x8e, 0x4f, 0x7e, 0x92, 0xbe
        /*0050*/ 	.byte	0xe9, 0xbc, 0xdd, 0x19, 0xa0, 0x01, 0xfa, 0x3e, 0x47, 0x5d, 0xc1, 0x16, 0x6c, 0xc1, 0x56, 0xbf
        /*0060*/ 	.byte	0x51, 0x55, 0x55, 0x55, 0x55, 0x55, 0xa5, 0x3f, 0x00, 0x00, 0x00, 0x00, 0x00, 0x00, 0xe0, 0xbf
        /*0070*/ 	.byte	0x00, 0x00, 0x00, 0x00, 0x00, 0x00, 0xf0, 0x3f, 0x00, 0x00, 0x00, 0x00, 0x00, 0x00, 0x00, 0x00
	.type		__cudart_i2opi_d,@object
	.size		__cudart_i2opi_d,(.L_29 - __cudart_i2opi_d)
__cudart_i2opi_d:
        /* <DEDUP_REMOVED lines=9> */
.L_29:


//--------------------- .nv.shared.reserved.0     --------------------------
	.section	.nv.shared.reserved.0,"aw",@nobits
	.weak		__nv_reservedSMEM_offset_0_alias
	.size		__nv_reservedSMEM_offset_0_alias, 0, 0
	.other		__nv_reservedSMEM_offset_0_alias,@"STO_CUDA_RESERVED_SHARED STV_DEFAULT"
__nv_reservedSMEM_offset_0_alias:
	.zero		0


//--------------------- .nv.global                --------------------------
	.section	.nv.global,"aw",@nobits
.nv.global:
	.type		_ZN53_INTERNAL_de093ff9_22_ForeachBinaryOpList_cu_a911ec434cuda3std3__48in_placeE,@object
	.size		_ZN53_INTERNAL_de093ff9_22_ForeachBinaryOpList_cu_a911ec434cuda3std3__48in_placeE,(_ZN53_INTERNAL_de093ff9_22_ForeachBinaryOpList_cu_a911ec434cuda3std6ranges3__45__cpo8distanceE - _ZN53_INTERNAL_de093ff9_22_ForeachBinaryOpList_cu_a911ec434cuda3std3__48in_placeE)
_ZN53_INTERNAL_de093ff9_22_ForeachBinaryOpList_cu_a911ec434cuda3std3__48in_placeE:
	.zero		1
	.type		_ZN53_INTERNAL_de093ff9_22_ForeachBinaryOpList_cu_a911ec434cuda3std6ranges3__45__cpo8distanceE,@object
	.size		_ZN53_INTERNAL_de093ff9_22_ForeachBinaryOpList_cu_a911ec434cuda3std6ranges3__45__cpo8distanceE,(_ZN53_INTERNAL_de093ff9_22_ForeachBinaryOpList_cu_a911ec434cuda3std3__45__cpo6cbeginE - _ZN53_INTERNAL_de093ff9_22_ForeachBinaryOpList_cu_a911ec434cuda3std6ranges3__45__cpo8distanceE)
_ZN53_INTERNAL_de093ff9_22_ForeachBinaryOpList_cu_a911ec434cuda3std6ranges3__45__cpo8distanceE:
	.zero		1
	.type		_ZN53_INTERNAL_de093ff9_22_ForeachBinaryOpList_cu_a911ec434cuda3std3__45__cpo6cbeginE,@object
	.size		_ZN53_INTERNAL_de093ff9_22_ForeachBinaryOpList_cu_a911ec434cuda3std3__45__cpo6cbeginE,(_ZN53_INTERNAL_de093ff9_22_ForeachBinaryOpList_cu_a911ec434cuda3std6ranges3__45__cpo7advanceE - _ZN53_INTERNAL_de093ff9_22_ForeachBinaryOpList_cu_a911ec434cuda3std3__45__cpo6cbeginE)
_ZN53_INTERNAL_de093ff9_22_ForeachBinaryOpList_cu_a911ec434cuda3std3__45__cpo6cbeginE:
	.zero		1
	.type		_ZN53_INTERNAL_de093ff9_22_ForeachBinaryOpList_cu_a911ec434cuda3std6ranges3__45__cpo7advanceE,@object
	.size		_ZN53_INTERNAL_de093ff9_22_ForeachBinaryOpList_cu_a911ec434cuda3std6ranges3__45__cpo7advanceE,(_ZN53_INTERNAL_de093ff9_22_ForeachBinaryOpList_cu_a911ec434cuda3std3__45__cpo7crbeginE - _ZN53_INTERNAL_de093ff9_22_ForeachBinaryOpList_cu_a911ec434cuda3std6ranges3__45__cpo7advanceE)
_ZN53_INTERNAL_de093ff9_22_ForeachBinaryOpList_cu_a911ec434cuda3std6ranges3__45__cpo7advanceE:
	.zero		1
	.type		_ZN53_INTERNAL_de093ff9_22_ForeachBinaryOpList_cu_a911ec434cuda3std3__45__cpo7crbeginE,@object
	.size		_ZN53_INTERNAL_de093ff9_22_ForeachBinaryOpList_cu_a911ec434cuda3std3__45__cpo7crbeginE,(_ZN53_INTERNAL_de093ff9_22_ForeachBinaryOpList_cu_a911ec434cuda3std6ranges3__45__cpo4dataE - _ZN53_INTERNAL_de093ff9_22_ForeachBinaryOpList_cu_a911ec434cuda3std3__45__cpo7crbeginE)
_ZN53_INTERNAL_de093ff9_22_ForeachBinaryOpList_cu_a911ec434cuda3std3__45__cpo7crbeginE:
	.zero		1
	.type		_ZN53_INTERNAL_de093ff9_22_ForeachBinaryOpList_cu_a911ec434cuda3std6ranges3__45__cpo4dataE,@object
	.size		_ZN53_INTERNAL_de093ff9_22_ForeachBinaryOpList_cu_a911ec434cuda3std6ranges3__45__cpo4dataE,(_ZN53_INTERNAL_de093ff9_22_ForeachBinaryOpList_cu_a911ec434cuda3std6ranges3__45__cpo5beginE - _ZN53_INTERNAL_de093ff9_22_ForeachBinaryOpList_cu_a911ec434cuda3std6ranges3__45__cpo4dataE)
_ZN53_INTERNAL_de093ff9_22_ForeachBinaryOpList_cu_a911ec434cuda3std6ranges3__45__cpo4dataE:
	.zero		1
	.type		_ZN53_INTERNAL_de093ff9_22_ForeachBinaryOpList_cu_a911ec434cuda3std6ranges3__45__cpo5beginE,@object
	.size		_ZN53_INTERNAL_de093ff9_22_ForeachBinaryOpList_cu_a911ec434cuda3std6ranges3__45__cpo5beginE,(_ZN53_INTERNAL_de093ff9_22_ForeachBinaryOpList_cu_a911ec434cuda3std3__455_GLOBAL__N__de093ff9_22_ForeachBinaryOpList_cu_a911ec436ignoreE - _ZN53_INTERNAL_de093ff9_22_ForeachBinaryOpList_cu_a911ec434cuda3std6ranges3__45__cpo5beginE)
_ZN53_INTERNAL_de093ff9_22_ForeachBinaryOpList_cu_a911ec434cuda3std6ranges3__45__cpo5beginE:
	.zero		1
	.type		_ZN53_INTERNAL_de093ff9_22_ForeachBinaryOpList_cu_a911ec434cuda3std3__455_GLOBAL__N__de093ff9_22_ForeachBinaryOpList_cu_a911ec436ignoreE,@object
	.size		_ZN53_INTERNAL_de093ff9_22_ForeachBinaryOpList_cu_a911ec434cuda3std3__455_GLOBAL__N__de093ff9_22_ForeachBinaryOpList_cu_a911ec436ignoreE,(_ZN53_INTERNAL_de093ff9_22_ForeachBinaryOpList_cu_a911ec434cuda3std6ranges3__45__cpo4sizeE - _ZN53_INTERNAL_de093ff9_22_ForeachBinaryOpList_cu_a911ec434cuda3std3__455_GLOBAL__N__de093ff9_22_ForeachBinaryOpList_cu_a911ec436ignoreE)
_ZN53_INTERNAL_de093ff9_22_ForeachBinaryOpList_cu_a911ec434cuda3std3__455_GLOBAL__N__de093ff9_22_ForeachBinaryOpList_cu_a911ec436ignoreE:
	.zero		1
	.type		_ZN53_INTERNAL_de093ff9_22_ForeachBinaryOpList_cu_a911ec434cuda3std6ranges3__45__cpo4sizeE,@object
	.size		_ZN53_INTERNAL_de093ff9_22_ForeachBinaryOpList_cu_a911ec434cuda3std6ranges3__45__cpo4sizeE,(_ZN53_INTERNAL_de093ff9_22_ForeachBinaryOpList_cu_a911ec434cuda3std3__45__cpo5beginE - _ZN53_INTERNAL_de093ff9_22_ForeachBinaryOpList_cu_a911ec434cuda3std6ranges3__45__cpo4sizeE)
_ZN53_INTERNAL_de093ff9_22_ForeachBinaryOpList_cu_a911ec434cuda3std6ranges3__45__cpo4sizeE:
	.zero		1
	.type		_ZN53_INTERNAL_de093ff9_22_ForeachBinaryOpList_cu_a911ec434cuda3std3__45__cpo5beginE,@object
	.size		_ZN53_INTERNAL_de093ff9_22_ForeachBinaryOpList_cu_a911ec434cuda3std3__45__cpo5beginE,(_ZN53_INTERNAL_de093ff9_22_ForeachBinaryOpList_cu_a911ec434cuda3std6ranges3__45__cpo6cbeginE - _ZN53_INTERNAL_de093ff9_22_ForeachBinaryOpList_cu_a911ec434cuda3std3__45__cpo5beginE)
_ZN53_INTERNAL_de093ff9_22_ForeachBinaryOpList_cu_a911ec434cuda3std3__45__cpo5beginE:
	.zero		1
	.type		_ZN53_INTERNAL_de093ff9_22_ForeachBinaryOpList_cu_a911ec434cuda3std6ranges3__45__cpo6cbeginE,@object
	.size		_ZN53_INTERNAL_de093ff9_22_ForeachBinaryOpList_cu_a911ec434cuda3std6ranges3__45__cpo6cbeginE,(_ZN53_INTERNAL_de093ff9_22_ForeachBinaryOpList_cu_a911ec434cuda3std3__45__cpo6rbeginE - _ZN53_INTERNAL_de093ff9_22_ForeachBinaryOpList_cu_a911ec434cuda3std6ranges3__45__cpo6cbeginE)
_ZN53_INTERNAL_de093ff9_22_ForeachBinaryOpList_cu_a911ec434cuda3std6ranges3__45__cpo6cbeginE:
	.zero		1
	.type		_ZN53_INTERNAL_de093ff9_22_ForeachBinaryOpList_cu_a911ec434cuda3std3__45__cpo6rbeginE,@object
	.size		_ZN53_INTERNAL_de093ff9_22_ForeachBinaryOpList_cu_a911ec434cuda3std3__45__cpo6rbeginE,(_ZN53_INTERNAL_de093ff9_22_ForeachBinaryOpList_cu_a911ec434cuda3std6ranges3__45__cpo4nextE - _ZN53_INTERNAL_de093ff9_22_ForeachBinaryOpList_cu_a911ec434cuda3std3__45__cpo6rbeginE)
_ZN53_INTERNAL_de093ff9_22_ForeachBinaryOpList_cu_a911ec434cuda3std3__45__cpo6rbeginE:
	.zero		1
	.type		_ZN53_INTERNAL_de093ff9_22_ForeachBinaryOpList_cu_a911ec434cuda3std6ranges3__45__cpo4nextE,@object
	.size		_ZN53_INTERNAL_de093ff9_22_ForeachBinaryOpList_cu_a911ec434cuda3std6ranges3__45__cpo4nextE,(_ZN53_INTERNAL_de093ff9_22_ForeachBinaryOpList_cu_a911ec434cuda3std6ranges3__45__cpo4swapE - _ZN53_INTERNAL_de093ff9_22_ForeachBinaryOpList_cu_a911ec434cuda3std6ranges3__45__cpo4nextE)
_ZN53_INTERNAL_de093ff9_22_ForeachBinaryOpList_cu_a911ec434cuda3std6ranges3__45__cpo4nextE:
	.zero		1
	.type		_ZN53_INTERNAL_de093ff9_22_ForeachBinaryOpList_cu_a911ec434cuda3std6ranges3__45__cpo4swapE,@object
	.size		_ZN53_INTERNAL_de093ff9_22_ForeachBinaryOpList_cu_a911ec434cuda3std6ranges3__45__cpo4swapE,(_ZN53_INTERNAL_de093ff9_22_ForeachBinaryOpList_cu_a911ec434cuda3std3__420unreachable_sentinelE - _ZN53_INTERNAL_de093ff9_22_ForeachBinaryOpList_cu_a911ec434cuda3std6ranges3__45__cpo4swapE)
_ZN53_INTERNAL_de093ff9_22_ForeachBinaryOpList_cu_a911ec434cuda3std6ranges3__45__cpo4swapE:
	.zero		1
	.type		_ZN53_INTERNAL_de093ff9_22_ForeachBinaryOpList_cu_a911ec434cuda3std3__420unreachable_sentinelE,@object
	.size		_ZN53_INTERNAL_de093ff9_22_ForeachBinaryOpList_cu_a911ec434cuda3std3__420unreachable_sentinelE,(_ZN53_INTERNAL_de093ff9_22_ForeachBinaryOpList_cu_a911ec436thrust23THRUST_300001_SM_900_NS6system6detail10sequential3seqE - _ZN53_INTERNAL_de093ff9_22_ForeachBinaryOpList_cu_a911ec434cuda3std3__420unreachable_sentinelE)
_ZN53_INTERNAL_de093ff9_22_ForeachBinaryOpList_cu_a911ec434cuda3std3__420unreachable_sentinelE:
	.zero		1
	.type		_ZN53_INTERNAL_de093ff9_22_ForeachBinaryOpList_cu_a911ec436thrust23THRUST_300001_SM_900_NS6system6detail10sequential3seqE,@object
	.size		_ZN53_INTERNAL_de093ff9_22_ForeachBinaryOpList_cu_a911ec436thrust23THRUST_300001_SM_900_NS6system6detail10sequential3seqE,(_ZN53_INTERNAL_de093ff9_22_ForeachBinaryOpList_cu_a911ec434cuda3std3__45__cpo4cendE - _ZN53_INTERNAL_de093ff9_22_ForeachBinaryOpList_cu_a911ec436thrust23THRUST_300001_SM_900_NS6system6detail10sequential3seqE)
_ZN53_INTERNAL_de093ff9_22_ForeachBinaryOpList_cu_a911ec436thrust23THRUST_300001_SM_900_NS6system6detail10sequential3seqE:
	.zero		1
	.type		_ZN53_INTERNAL_de093ff9_22_ForeachBinaryOpList_cu_a911ec434cuda3std3__45__cpo4cendE,@object
	.size		_ZN53_INTERNAL_de093ff9_22_ForeachBinaryOpList_cu_a911ec434cuda3std3__45__cpo4cendE,(_ZN53_INTERNAL_de093ff9_22_ForeachBinaryOpList_cu_a911ec434cuda3std6ranges3__45__cpo9iter_swapE - _ZN53_INTERNAL_de093ff9_22_ForeachBinaryOpList_cu_a911ec434cuda3std3__45__cpo4cendE)
_ZN53_INTERNAL_de093ff9_22_ForeachBinaryOpList_cu_a911ec434cuda3std3__45__cpo4cendE:
	.zero		1
	.type		_ZN53_INTERNAL_de093ff9_22_ForeachBinaryOpList_cu_a911ec434cuda3std6ranges3__45__cpo9iter_swapE,@object
	.size		_ZN53_INTERNAL_de093ff9_22_ForeachBinaryOpList_cu_a911ec434cuda3std6ranges3__45__cpo9iter_swapE,(_ZN53_INTERNAL_de093ff9_22_ForeachBinaryOpList_cu_a911ec434cuda3std3__45__cpo5crendE - _ZN53_INTERNAL_de093ff9_22_ForeachBinaryOpList_cu_a911ec434cuda3std6ranges3__45__cpo9iter_swapE)
_ZN53_INTERNAL_de093ff9_22_ForeachBinaryOpList_cu_a911ec434cuda3std6ranges3__45__cpo9iter_swapE:
	.zero		1
	.type		_ZN53_INTERNAL_de093ff9_22_ForeachBinaryOpList_cu_a911ec434cuda3std3__45__cpo5crendE,@object
	.size		_ZN53_INTERNAL_de093ff9_22_ForeachBinaryOpList_cu_a911ec434cuda3std3__45__cpo5crendE,(_ZN53_INTERNAL_de093ff9_22_ForeachBinaryOpList_cu_a911ec434cuda3std6ranges3__45__cpo5cdataE - _ZN53_INTERNAL_de093ff9_22_ForeachBinaryOpList_cu_a911ec434cuda3std3__45__cpo5crendE)
_ZN53_INTERNAL_de093ff9_22_ForeachBinaryOpList_cu_a911ec434cuda3std3__45__cpo5crendE:
	.zero		1
	.type		_ZN53_INTERNAL_de093ff9_22_ForeachBinaryOpList_cu_a911ec434cuda3std6ranges3__45__cpo5cdataE,@object
	.size		_ZN53_INTERNAL_de093ff9_22_ForeachBinaryOpList_cu_a911ec434cuda3std6ranges3__45__cpo5cdataE,(_ZN53_INTERNAL_de093ff9_22_ForeachBinaryOpList_cu_a911ec434cuda3std6ranges3__45__cpo3endE - _ZN53_INTERNAL_de093ff9_22_ForeachBinaryOpList_cu_a911ec434cuda3std6ranges3__45__cpo5cdataE)
_ZN53_INTERNAL_de093ff9_22_ForeachBinaryOpList_cu_a911ec434cuda3std6ranges3__45__cpo5cdataE:
	.zero		1
	.type		_ZN53_INTERNAL_de093ff9_22_ForeachBinaryOpList_cu_a911ec434cuda3std6ranges3__45__cpo3endE,@object
	.size		_ZN53_INTERNAL_de093ff9_22_ForeachBinaryOpList_cu_a911ec434cuda3std6ranges3__45__cpo3endE,(_ZN53_INTERNAL_de093ff9_22_ForeachBinaryOpList_cu_a911ec434cuda3std3__419piecewise_constructE - _ZN53_INTERNAL_de093ff9_22_ForeachBinaryOpList_cu_a911ec434cuda3std6ranges3__45__cpo3endE)
_ZN53_INTERNAL_de093ff9_22_ForeachBinaryOpList_cu_a911ec434cuda3std6ranges3__45__cpo3endE:
	.zero		1
	.type		_ZN53_INTERNAL_de093ff9_22_ForeachBinaryOpList_cu_a911ec434cuda3std3__419piecewise_constructE,@object
	.size		_ZN53_INTERNAL_de093ff9_22_ForeachBinaryOpList_cu_a911ec434cuda3std3__419piecewise_constructE,(_ZN53_INTERNAL_de093ff9_22_ForeachBinaryOpList_cu_a911ec434cuda3std6ranges3__45__cpo5ssizeE - _ZN53_INTERNAL_de093ff9_22_ForeachBinaryOpList_cu_a911ec434cuda3std3__419piecewise_constructE)
_ZN53_INTERNAL_de093ff9_22_ForeachBinaryOpList_cu_a911ec434cuda3std3__419piecewise_constructE:
	.zero		1
	.type		_ZN53_INTERNAL_de093ff9_22_ForeachBinaryOpList_cu_a911ec434cuda3std6ranges3__45__cpo5ssizeE,@object
	.size		_ZN53_INTERNAL_de093ff9_22_ForeachBinaryOpList_cu_a911ec434cuda3std6ranges3__45__cpo5ssizeE,(_ZN53_INTERNAL_de093ff9_22_ForeachBinaryOpList_cu_a911ec434cuda3std3__45__cpo3endE - _ZN53_INTERNAL_de093ff9_22_ForeachBinaryOpList_cu_a911ec434cuda3std6ranges3__45__cpo5ssizeE)
_ZN53_INTERNAL_de093ff9_22_ForeachBinaryOpList_cu_a911ec434cuda3std6ranges3__45__cpo5ssizeE:
	.zero		1
	.type		_ZN53_INTERNAL_de093ff9_22_ForeachBinaryOpList_cu_a911ec434cuda3std3__45__cpo3endE,@object
	.size		_ZN53_INTERNAL_de093ff9_22_ForeachBinaryOpList_cu_a911ec434cuda3std3__45__cpo3endE,(_ZN53_INTERNAL_de093ff9_22_ForeachBinaryOpList_cu_a911ec434cuda3std6ranges3__45__cpo4cendE - _ZN53_INTERNAL_de093ff9_22_ForeachBinaryOpList_cu_a911ec434cuda3std3__45__cpo3endE)
_ZN53_INTERNAL_de093ff9_22_ForeachBinaryOpList_cu_a911ec434cuda3std3__45__cpo3endE:
	.zero		1
	.type		_ZN53_INTERNAL_de093ff9_22_ForeachBinaryOpList_cu_a911ec434cuda3std6ranges3__45__cpo4cendE,@object
	.size		_ZN53_INTERNAL_de093ff9_22_ForeachBinaryOpList_cu_a911ec434cuda3std6ranges3__45__cpo4cendE,(_ZN53_INTERNAL_de093ff9_22_ForeachBinaryOpList_cu_a911ec434cuda3std3__45__cpo4rendE - _ZN53_INTERNAL_de093ff9_22_ForeachBinaryOpList_cu_a911ec434cuda3std6ranges3__45__cpo4cendE)
_ZN53_INTERNAL_de093ff9_22_ForeachBinaryOpList_cu_a911ec434cuda3std6ranges3__45__cpo4cendE:
	.zero		1
	.type		_ZN53_INTERNAL_de093ff9_22_ForeachBinaryOpList_cu_a911ec434cuda3std3__45__cpo4rendE,@object
	.size		_ZN53_INTERNAL_de093ff9_22_ForeachBinaryOpList_cu_a911ec434cuda3std3__45__cpo4rendE,(_ZN53_INTERNAL_de093ff9_22_ForeachBinaryOpList_cu_a911ec434cuda3std6ranges3__45__cpo4prevE - _ZN53_INTERNAL_de093ff9_22_ForeachBinaryOpList_cu_a911ec434cuda3std3__45__cpo4rendE)
_ZN53_INTERNAL_de093ff9_22_ForeachBinaryOpList_cu_a911ec434cuda3std3__45__cpo4rendE:
	.zero		1
	.type		_ZN53_INTERNAL_de093ff9_22_ForeachBinaryOpList_cu_a911ec434cuda3std6ranges3__45__cpo4prevE,@object
	.size		_ZN53_INTERNAL_de093ff9_22_ForeachBinaryOpList_cu_a911ec434cuda3std6ranges3__45__cpo4prevE,(_ZN53_INTERNAL_de093ff9_22_ForeachBinaryOpList_cu_a911ec434cuda3std6ranges3__45__cpo9iter_moveE - _ZN53_INTERNAL_de093ff9_22_ForeachBinaryOpList_cu_a911ec434cuda3std6ranges3__45__cpo4prevE)
_ZN53_INTERNAL_de093ff9_22_ForeachBinaryOpList_cu_a911ec434cuda3std6ranges3__45__cpo4prevE:
	.zero		1
	.type		_ZN53_INTERNAL_de093ff9_22_ForeachBinaryOpList_cu_a911ec434cuda3std6ranges3__45__cpo9iter_moveE,@object
	.size		_ZN53_INTERNAL_de093ff9_22_ForeachBinaryOpList_cu_a911ec434cuda3std6ranges3__45__cpo9iter_moveE,(.L_13 - _ZN53_INTERNAL_de093ff9_22_ForeachBinaryOpList_cu_a911ec434cuda3std6ranges3__45__cpo9iter_moveE)
_ZN53_INTERNAL_de093ff9_22_ForeachBinaryOpList_cu_a911ec434cuda3std6ranges3__45__cpo9iter_moveE:
	.zero		1
.L_13:


//--------------------- .nv.constant0._ZN2at6native55_GLOBAL__N__de093ff9_22_ForeachBinaryOpList_cu_a911ec4325multi_tensor_apply_kernelINS1_18TensorListMetadataILi2EEENS1_11CopyFunctorIN3c1015Float8_e5m2fnuzENS6_11Float8_e5m2ELi2ELi1ELi1EEEJNS0_4CopyIS7_S8_EEEEEvT_T0_DpT1_ --------------------------
	.section	.nv.constant0._ZN2at6native55_GLOBAL__N__de093ff9_22_ForeachBinaryOpList_cu_a911ec4325multi_tensor_apply_kernelINS1_18TensorListMetadataILi2EEENS1_11CopyFunctorIN3c1015Float8_e5m2fnuzENS6_11Float8_e5m2ELi2ELi1ELi1EEEJNS0_4CopyIS7_S8_EEEEEvT_T0_DpT1_,"a",@progbits
	.sectionflags	@""
	.align	4
.nv.constant0._ZN2at6native55_GLOBAL__N__de093ff9_22_ForeachBinaryOpList_cu_a911ec4325multi_tensor_apply_kernelINS1_18TensorListMetadataILi2EEENS1_11CopyFunctorIN3c1015Float8_e5m2fnuzENS6_11Float8_e5m2ELi2ELi1ELi1EEEJNS0_4CopyIS7_S8_EEEEEvT_T0_DpT1_:
	.zero		3674


//--------------------- .nv.constant0._ZN2at6native55_GLOBAL__N__de093ff9_22_ForeachBinaryOpList_cu_a911ec4325multi_tensor_apply_kernelINS1_18TensorListMetadataILi2EEENS1_11CopyFunctorIN3c1015Float8_e5m2fnuzENS6_15Float8_e4m3fnuzELi2ELi1ELi1EEEJNS0_4CopyIS7_S8_EEEEEvT_T0_DpT1_ --------------------------
	.section	.nv.constant0._ZN2at6native55_GLOBAL__N__de093ff9_22_ForeachBinaryOpList_cu_a911ec4325multi_tensor_apply_kernelINS1_18TensorListMetadataILi2EEENS1_11CopyFunctorIN3c1015Float8_e5m2fnuzENS6_15Float8_e4m3fnuzELi2ELi1ELi1EEEJNS0_4CopyIS7_S8_EEEEEvT_T0_DpT1_,"a",@progbits
	.sectionflags	@""
	.align	4
.nv.constant0._ZN2at6native55_GLOBAL__N__de093ff9_22_ForeachBinaryOpList_cu_a911ec4325multi_tensor_apply_kernelINS1_18TensorListMetadataILi2EEENS1_11CopyFunctorIN3c1015Float8_e5m2fnuzENS6_15Float8_e4m3fnuzELi2ELi1ELi1EEEJNS0_4CopyIS7_S8_EEEEEvT_T0_DpT1_:
	.zero		3674


//--------------------- .nv.constant0._ZN2at6native55_GLOBAL__N__de093ff9_22_ForeachBinaryOpList_cu_a911ec4325multi_tensor_apply_kernelINS1_18TensorListMetadataILi2EEENS1_11CopyFunctorIN3c1015Float8_e5m2fnuzENS6_13Float8_e4m3fnELi2ELi1ELi1EEEJNS0_4CopyIS7_S8_EEEEEvT_T0_DpT1_ --------------------------
	.section	.nv.constant0._ZN2at6native55_GLOBAL__N__de093ff9_22_ForeachBinaryOpList_cu_a911ec4325multi_tensor_apply_kernelINS1_18TensorListMetadataILi2EEENS1_11CopyFunctorIN3c1015Float8_e5m2fnuzENS6_13Float8_e4m3fnELi2ELi1ELi1EEEJNS0_4CopyIS7_S8_EEEEEvT_T0_DpT1_,"a",@progbits
	.sectionflags	@""
	.align	4
.nv.constant0._ZN2at6native55_GLOBAL__N__de093ff9_22_ForeachBinaryOpList_cu_a911ec4325multi_tensor_apply_kernelINS1_18TensorListMetadataILi2EEENS1_11CopyFunctorIN3c1015Float8_e5m2fnuzENS6_13Float8_e4m3fnELi2ELi1ELi1EEEJNS0_4CopyIS7_S8_EEEEEvT_T0_DpT1_:
	.zero		3674


//--------------------- .nv.constant0._ZN2at6native55_GLOBAL__N__de093ff9_22_ForeachBinaryOpList_cu_a911ec4325multi_tensor_apply_kernelINS1_18TensorListMetadataILi2EEENS1_11CopyFunctorIN3c1015Float8_e5m2fnuzEbLi2ELi1ELi1EEEJNS0_4CopyIS7_bEEEEEvT_T0_DpT1_ --------------------------
	.section	.nv.constant0._ZN2at6native55_GLOBAL__N__de093ff9_22_ForeachBinaryOpList_cu_a911ec4325multi_tensor_apply_kernelINS1_18TensorListMetadataILi2EEENS1_11CopyFunctorIN3c1015Float8_e5m2fnuzEbLi2ELi1ELi1EEEJNS0_4CopyIS7_bEEEEEvT_T0_DpT1_,"a",@progbits
	.sectionflags	@""
	.align	4
.nv.constant0._ZN2at6native55_GLOBAL__N__de093ff9_22_ForeachBinaryOpList_cu_a911ec4325multi_tensor_apply_kernelINS1_18TensorListMetadataILi2EEENS1_11CopyFunctorIN3c1015Float8_e5m2fnuzEbLi2ELi1ELi1EEEJNS0_4CopyIS7_bEEEEEvT_T0_DpT1_:
	.zero		3674


//--------------------- .nv.constant0._ZN2at6native55_GLOBAL__N__de093ff9_22_ForeachBinaryOpList_cu_a911ec4325multi_tensor_apply_kernelINS1_18TensorListMetadataILi2EEENS1_11CopyFunctorIN3c1015Float8_e5m2fnuzENS6_8BFloat16ELi2ELi1ELi1EEEJNS0_4CopyIS7_S8_EEEEEvT_T0_DpT1_ --------------------------
	.section	.nv.constant0._ZN2at6native55_GLOBAL__N__de093ff9_22_ForeachBinaryOpList_cu_a911ec4325multi_tensor_apply_kernelINS1_18TensorListMetadataILi2EEENS1_11CopyFunctorIN3c1015Float8_e5m2fnuzENS6_8BFloat16ELi2ELi1ELi1EEEJNS0_4CopyIS7_S8_EEEEEvT_T0_DpT1_,"a",@progbits
	.sectionflags	@""
	.align	4
.nv.constant0._ZN2at6native55_GLOBAL__N__de093ff9_22_ForeachBinaryOpList_cu_a911ec4325multi_tensor_apply_kernelINS1_18TensorListMetadataILi2EEENS1_11CopyFunctorIN3c1015Float8_e5m2fnuzENS6_8BFloat16ELi2ELi1ELi1EEEJNS0_4CopyIS7_S8_EEEEEvT_T0_DpT1_:
	.zero		3674


//--------------------- .nv.constant0._ZN2at6native55_GLOBAL__N__de093ff9_22_ForeachBinaryOpList_cu_a911ec4325multi_tensor_apply_kernelINS1_18TensorListMetadataILi2EEENS1_11CopyFunctorIN3c1015Float8_e5m2fnuzENS6_4HalfELi2ELi1ELi1EEEJNS0_4CopyIS7_S8_EEEEEvT_T0_DpT1_ --------------------------
	.section	.nv.constant0._ZN2at6native55_GLOBAL__N__de093ff9_22_ForeachBinaryOpList_cu_a911ec4325multi_tensor_apply_kernelINS1_18TensorListMetadataILi2EEENS1_11CopyFunctorIN3c1015Float8_e5m2fnuzENS6_4HalfELi2ELi1ELi1EEEJNS0_4CopyIS7_S8_EEEEEvT_T0_DpT1_,"a",@progbits
	.sectionflags	@""
	.align	4
.nv.constant0._ZN2at6native55_GLOBAL__N__de093ff9_22_ForeachBinaryOpList_cu_a911ec4325multi_tensor_apply_kernelINS1_18TensorListMetadataILi2EEENS1_11CopyFunctorIN3c1015Float8_e5m2fnuzENS6_4HalfELi2ELi1ELi1EEEJNS0_4CopyIS7_S8_EEEEEvT_T0_DpT1_:
	.zero		3674


//--------------------- .nv.constant0._ZN2at6native55_GLOBAL__N__de093ff9_22_ForeachBinaryOpList_cu_a911ec4325multi_tensor_apply_kernelINS1_18TensorListMetadataILi2EEENS1_11CopyFunctorIN3c1015Float8_e5m2fnuzENS6_7complexIfEELi2ELi1ELi1EEEJNS0_4CopyIS7_S9_EEEEEvT_T0_DpT1_ --------------------------
	.section	.nv.constant0._ZN2at6native55_GLOBAL__N__de093ff9_22_ForeachBinaryOpList_cu_a911ec4325multi_tensor_apply_kernelINS1_18TensorListMetadataILi2EEENS1_11CopyFunctorIN3c1015Float8_e5m2fnuzENS6_7complexIfEELi2ELi1ELi1EEEJNS0_4CopyIS7_S9_EEEEEvT_T0_DpT1_,"a",@progbits
	.sectionflags	@""
	.align	4
.nv.constant0._ZN2at6native55_GLOBAL__N__de093ff9_22_ForeachBinaryOpList_cu_a911ec4325multi_tensor_apply_kernelINS1_18TensorListMetadataILi2EEENS1_11CopyFunctorIN3c1015Float8_e5m2fnuzENS6_7complexIfEELi2ELi1ELi1EEEJNS0_4CopyIS7_S9_EEEEEvT_T0_DpT1_:
	.zero		3674


//--------------------- .nv.constant0._ZN2at6native55_GLOBAL__N__de093ff9_22_ForeachBinaryOpList_cu_a911ec4325multi_tensor_apply_kernelINS1_18TensorListMetadataILi2EEENS1_11CopyFunctorIN3c1015Float8_e5m2fnuzENS6_7complexIdEELi2ELi1ELi1EEEJNS0_4CopyIS7_S9_EEEEEvT_T0_DpT1_ --------------------------
	.section	.nv.constant0._ZN2at6native55_GLOBAL__N__de093ff9_22_ForeachBinaryOpList_cu_a911ec4325multi_tensor_apply_kernelINS1_18TensorListMetadataILi2EEENS1_11CopyFunctorIN3c1015Float8_e5m2fnuzENS6_7complexIdEELi2ELi1ELi1EEEJNS0_4CopyIS7_S9_EEEEEvT_T0_DpT1_,"a",@progbits
	.sectionflags	@""
	.align	4
.nv.constant0._ZN2at6native55_GLOBAL__N__de093ff9_22_ForeachBinaryOpList_cu_a911ec4325multi_tensor_apply_kernelINS1_18TensorListMetadataILi2EEENS1_11CopyFunctorIN3c1015Float8_e5m2fnuzENS6_7complexIdEELi2ELi1ELi1EEEJNS0_4CopyIS7_S9_EEEEEvT_T0_DpT1_:
	.zero		3674


//--------------------- .nv.constant0._ZN2at6native55_GLOBAL__N__de093ff9_22_ForeachBinaryOpList_cu_a911ec4325multi_tensor_apply_kernelINS1_18TensorListMetadataILi2EEENS1_11CopyFunctorIN3c1015Float8_e5m2fnuzEfLi2ELi1ELi1EEEJNS0_4CopyIS7_fEEEEEvT_T0_DpT1_ --------------------------
	.section	.nv.constant0._ZN2at6native55_GLOBAL__N__de093ff9_22_ForeachBinaryOpList_cu_a911ec4325multi_tensor_apply_kernelINS1_18TensorListMetadataILi2EEENS1_11CopyFunctorIN3c1015Float8_e5m2fnuzEfLi2ELi1ELi1EEEJNS0_4CopyIS7_fEEEEEvT_T0_DpT1_,"a",@progbits
	.sectionflags	@""
	.align	4
.nv.constant0._ZN2at6native55_GLOBAL__N__de093ff9_22_ForeachBinaryOpList_cu_a911ec4325multi_tensor_apply_kernelINS1_18TensorListMetadataILi2EEENS1_11CopyFunctorIN3c1015Float8_e5m2fnuzEfLi2ELi1ELi1EEEJNS0_4CopyIS7_fEEEEEvT_T0_DpT1_:
	.zero		3674


//--------------------- .nv.constant0._ZN2at6native55_GLOBAL__N__de093ff9_22_ForeachBinaryOpList_cu_a911ec4325multi_tensor_apply_kernelINS1_18TensorListMetadataILi2EEENS1_11CopyFunctorIN3c1015Float8_e5m2fnuzEdLi2ELi1ELi1EEEJNS0_4CopyIS7_dEEEEEvT_T0_DpT1_ --------------------------
	.section	.nv.constant0._ZN2at6native55_GLOBAL__N__de093ff9_22_ForeachBinaryOpList_cu_a911ec4325multi_tensor_apply_kernelINS1_18TensorListMetadataILi2EEENS1_11CopyFunctorIN3c1015Float8_e5m2fnuzEdLi2ELi1ELi1EEEJNS0_4CopyIS7_dEEEEEvT_T0_DpT1_,"a",@progbits
	.sectionflags	@""
	.align	4
.nv.constant0._ZN2at6native55_GLOBAL__N__de093ff9_22_ForeachBinaryOpList_cu_a911ec4325multi_tensor_apply_kernelINS1_18TensorListMetadataILi2EEENS1_11CopyFunctorIN3c1015Float8_e5m2fnuzEdLi2ELi1ELi1EEEJNS0_4CopyIS7_dEEEEEvT_T0_DpT1_:
	.zero		3674


//--------------------- .nv.constant0._ZN2at6native55_GLOBAL__N__de093ff9_22_ForeachBinaryOpList_cu_a911ec4325multi_tensor_apply_kernelINS1_18TensorListMetadataILi2EEENS1_11CopyFunctorIN3c1015Float8_e5m2fnuzEiLi2ELi1ELi1EEEJNS0_4CopyIS7_iEEEEEvT_T0_DpT1_ --------------------------
	.section	.nv.constant0._ZN2at6native55_GLOBAL__N__de093ff9_22_ForeachBinaryOpList_cu_a911ec4325multi_tensor_apply_kernelINS1_18TensorListMetadataILi2EEENS1_11CopyFunctorIN3c1015Float8_e5m2fnuzEiLi2ELi1ELi1EEEJNS0_4CopyIS7_iEEEEEvT_T0_DpT1_,"a",@progbits
	.sectionflags	@""
	.align	4
.nv.constant0._ZN2at6native55_GLOBAL__N__de093ff9_22_ForeachBinaryOpList_cu_a911ec4325multi_tensor_apply_kernelINS1_18TensorListMetadataILi2EEENS1_11CopyFunctorIN3c1015Float8_e5m2fnuzEiLi2ELi1ELi1EEEJNS0_4CopyIS7_iEEEEEvT_T0_DpT1_:
	.zero		3674


//--------------------- .nv.constant0._ZN2at6native55_GLOBAL__N__de093ff9_22_ForeachBinaryOpList_cu_a911ec4325multi_tensor_apply_kernelINS1_18TensorListMetadataILi2EEENS1_11CopyFunctorIN3c1015Float8_e5m2fnuzEsLi2ELi1ELi1EEEJNS0_4CopyIS7_sEEEEEvT_T0_DpT1_ --------------------------
	.section	.nv.constant0._ZN2at6native55_GLOBAL__N__de093ff9_22_ForeachBinaryOpList_cu_a911ec4325multi_tensor_apply_kernelINS1_18TensorListMetadataILi2EEENS1_11CopyFunctorIN3c1015Float8_e5m2fnuzEsLi2ELi1ELi1EEEJNS0_4CopyIS7_sEEEEEvT_T0_DpT1_,"a",@progbits
	.sectionflags	@""
	.align	4
.nv.constant0._ZN2at6native55_GLOBAL__N__de093ff9_22_ForeachBinaryOpList_cu_a911ec4325multi_tensor_apply_kernelINS1_18TensorListMetadataILi2EEENS1_11CopyFunctorIN3c1015Float8_e5m2fnuzEsLi2ELi1ELi1EEEJNS0_4CopyIS7_sEEEEEvT_T0_DpT1_:
	.zero		3674


//--------------------- .nv.constant0._ZN2at6native55_GLOBAL__N__de093ff9_22_ForeachBinaryOpList_cu_a911ec4325multi_tensor_apply_kernelINS1_18TensorListMetadataILi2EEENS1_11CopyFunctorIN3c1015Float8_e5m2fnuzElLi2ELi1ELi1EEEJNS0_4CopyIS7_lEEEEEvT_T0_DpT1_ --------------------------
	.section	.nv.constant0._ZN2at6native55_GLOBAL__N__de093ff9_22_ForeachBinaryOpList_cu_a911ec4325multi_tensor_apply_kernelINS1_18TensorListMetadataILi2EEENS1_11CopyFunctorIN3c1015Float8_e5m2fnuzElLi2ELi1ELi1EEEJNS0_4CopyIS7_lEEEEEvT_T0_DpT1_,"a",@progbits
	.sectionflags	@""
	.align	4
.nv.constant0._ZN2at6native55_GLOBAL__N__de093ff9_22_ForeachBinaryOpList_cu_a911ec4325multi_tensor_apply_kernelINS1_18TensorListMetadataILi2EEENS1_11CopyFunctorIN3c1015Float8_e5m2fnuzElLi2ELi1ELi1EEEJNS0_4CopyIS7_lEEEEEvT_T0_DpT1_:
	.zero		3674


//--------------------- .nv.constant0._ZN2at6native55_GLOBAL__N__de093ff9_22_ForeachBinaryOpList_cu_a911ec4325multi_tensor_apply_kernelINS1_18TensorListMetadataILi2EEENS1_11CopyFunctorIN3c1015Float8_e5m2fnuzEaLi2ELi1ELi1EEEJNS0_4CopyIS7_aEEEEEvT_T0_DpT1_ --------------------------
	.section	.nv.constant0._ZN2at6native55_GLOBAL__N__de093ff9_22_ForeachBinaryOpList_cu_a911ec4325multi_tensor_apply_kernelINS1_18TensorListMetadataILi2EEENS1_11CopyFunctorIN3c1015Float8_e5m2fnuzEaLi2ELi1ELi1EEEJNS0_4CopyIS7_aEEEEEvT_T0_DpT1_,"a",@progbits
	.sectionflags	@""
	.align	4
.nv.constant0._ZN2at6native55_GLOBAL__N__de093ff9_22_ForeachBinaryOpList_cu_a911ec4325multi_tensor_apply_kernelINS1_18TensorListMetadataILi2EEENS1_11CopyFunctorIN3c1015Float8_e5m2fnuzEaLi2ELi1ELi1EEEJNS0_4CopyIS7_aEEEEEvT_T0_DpT1_:
	.zero		3674


//--------------------- .nv.constant0._ZN2at6native55_GLOBAL__N__de093ff9_22_ForeachBinaryOpList_cu_a911ec4325multi_tensor_apply_kernelINS1_18TensorListMetadataILi2EEENS1_11CopyFunctorIN3c1015Float8_e5m2fnuzEhLi2ELi1ELi1EEEJNS0_4CopyIS7_hEEEEEvT_T0_DpT1_ --------------------------
	.section	.nv.constant0._ZN2at6native55_GLOBAL__N__de093ff9_22_ForeachBinaryOpList_cu_a911ec4325multi_tensor_apply_kernelINS1_18TensorListMetadataILi2EEENS1_11CopyFunctorIN3c1015Float8_e5m2fnuzEhLi2ELi1ELi1EEEJNS0_4CopyIS7_hEEEEEvT_T0_DpT1_,"a",@progbits
	.sectionflags	@""
	.align	4
.nv.constant0._ZN2at6native55_GLOBAL__N__de093ff9_22_ForeachBinaryOpList_cu_a911ec4325multi_tensor_apply_kernelINS1_18TensorListMetadataILi2EEENS1_11CopyFunctorIN3c1015Float8_e5m2fnuzEhLi2ELi1ELi1EEEJNS0_4CopyIS7_hEEEEEvT_T0_DpT1_:
	.zero		3674


//--------------------- .nv.constant0._ZN2at6native55_GLOBAL__N__de093ff9_22_ForeachBinaryOpList_cu_a911ec4325multi_tensor_apply_kernelINS1_18TensorListMetadataILi2EEENS1_14UnaryOpFunctorIN3c1015Float8_e5m2fnuzELi2ELi1ELi1EEEJNS0_4CopyIS7_S7_EEEEEvT_T0_DpT1_ --------------------------
	.section	.nv.constant0._ZN2at6native55_GLOBAL__N__de093ff9_22_ForeachBinaryOpList_cu_a911ec4325multi_tensor_apply_kernelINS1_18TensorListMetadataILi2EEENS1_14UnaryOpFunctorIN3c1015Float8_e5m2fnuzELi2ELi1ELi1EEEJNS0_4CopyIS7_S7_EEEEEvT_T0_DpT1_,"a",@progbits
	.sectionflags	@""
	.align	4
.nv.constant0._ZN2at6native55_GLOBAL__N__de093ff9_22_ForeachBinaryOpList_cu_a911ec4325multi_tensor_apply_kernelINS1_18TensorListMetadataILi2EEENS1_14UnaryOpFunctorIN3c1015Float8_e5m2fnuzELi2ELi1ELi1EEEJNS0_4CopyIS7_S7_EEEEEvT_T0_DpT1_:
	.zero		3674


//--------------------- .nv.constant0._ZN2at6native55_GLOBAL__N__de093ff9_22_ForeachBinaryOpList_cu_a911ec4325multi_tensor_apply_kernelINS1_18TensorListMetadataILi2EEENS1_11CopyFunctorIN3c1011Float8_e5m2ENS6_15Float8_e5m2fnuzELi2ELi1ELi1EEEJNS0_4CopyIS7_S8_EEEEEvT_T0_DpT1_ --------------------------
	.section	.nv.constant0._ZN2at6native55_GLOBAL__N__de093ff9_22_ForeachBinaryOpList_cu_a911ec4325multi_tensor_apply_kernelINS1_18TensorListMetadataILi2EEENS1_11CopyFunctorIN3c1011Float8_e5m2ENS6_15Float8_e5m2fnuzELi2ELi1ELi1EEEJNS0_4CopyIS7_S8_EEEEEvT_T0_DpT1_,"a",@progbits
	.sectionflags	@""
	.align	4
.nv.constant0._ZN2at6native55_GLOBAL__N__de093ff9_22_ForeachBinaryOpList_cu_a911ec4325multi_tensor_apply_kernelINS1_18TensorListMetadataILi2EEENS1_11CopyFunctorIN3c1011Float8_e5m2ENS6_15Float8_e5m2fnuzELi2ELi1ELi1EEEJNS0_4CopyIS7_S8_EEEEEvT_T0_DpT1_:
	.zero		3674


//--------------------- .nv.constant0._ZN2at6native55_GLOBAL__N__de093ff9_22_ForeachBinaryOpList_cu_a911ec4325multi_tensor_apply_kernelINS1_18TensorListMetadataILi2EEENS1_11CopyFunctorIN3c1011Float8_e5m2ENS6_15Float8_e4m3fnuzELi2ELi1ELi1EEEJNS0_4CopyIS7_S8_EEEEEvT_T0_DpT1_ --------------------------
	.section	.nv.constant0._ZN2at6native55_GLOBAL__N__de093ff9_22_ForeachBinaryOpList_cu_a911ec4325multi_tensor_apply_kernelINS1_18TensorListMetadataILi2EEENS1_11CopyFunctorIN3c1011Float8_e5m2ENS6_15Float8_e4m3fnuzELi2ELi1ELi1EEEJNS0_4CopyIS7_S8_EEEEEvT_T0_DpT1_,"a",@progbits
	.sectionflags	@""
	.align	4
.nv.constant0._ZN2at6native55_GLOBAL__N__de093ff9_22_ForeachBinaryOpList_cu_a911ec4325multi_tensor_apply_kernelINS1_18TensorListMetadataILi2EEENS1_11CopyFunctorIN3c1011Float8_e5m2ENS6_15Float8_e4m3fnuzELi2ELi1ELi1EEEJNS0_4CopyIS7_S8_EEEEEvT_T0_DpT1_:
	.zero		3674


//--------------------- .nv.constant0._ZN2at6native55_GLOBAL__N__de093ff9_22_ForeachBinaryOpList_cu_a911ec4325multi_tensor_apply_kernelINS1_18TensorListMetadataILi2EEENS1_11CopyFunctorIN3c1011Float8_e5m2ENS6_13Float8_e4m3fnELi2ELi1ELi1EEEJNS0_4CopyIS7_S8_EEEEEvT_T0_DpT1_ --------------------------
	.section	.nv.constant0._ZN2at6native55_GLOBAL__N__de093ff9_22_ForeachBinaryOpList_cu_a911ec4325multi_tensor_apply_kernelINS1_18TensorListMetadataILi2EEENS1_11CopyFunctorIN3c1011Float8_e5m2ENS6_13Float8_e4m3fnELi2ELi1ELi1EEEJNS0_4CopyIS7_S8_EEEEEvT_T0_DpT1_,"a",@progbits
	.sectionflags	@""
	.align	4
.nv.constant0._ZN2at6native55_GLOBAL__N__de093ff9_22_ForeachBinaryOpList_cu_a911ec4325multi_tensor_apply_kernelINS1_18TensorListMetadataILi2EEENS1_11CopyFunctorIN3c1011Float8_e5m2ENS6_13Float8_e4m3fnELi2ELi1ELi1EEEJNS0_4CopyIS7_S8_EEEEEvT_T0_DpT1_:
	.zero		3674


//--------------------- .nv.constant0._ZN2at6native55_GLOBAL__N__de093ff9_22_ForeachBinaryOpList_cu_a911ec4325multi_tensor_apply_kernelINS1_18TensorListMetadataILi2EEENS1_11CopyFunctorIN3c1011Float8_e5m2EbLi2ELi1ELi1EEEJNS0_4CopyIS7_bEEEEEvT_T0_DpT1_ --------------------------
	.section	.nv.constant0._ZN2at6native55_GLOBAL__N__de093ff9_22_ForeachBinaryOpList_cu_a911ec4325multi_tensor_apply_kernelINS1_18TensorListMetadataILi2EEENS1_11CopyFunctorIN3c1011Float8_e5m2EbLi2ELi1ELi1EEEJNS0_4CopyIS7_bEEEEEvT_T0_DpT1_,"a",@progbits
	.sectionflags	@""
	.align	4
.nv.constant0._ZN2at6native55_GLOBAL__N__de093ff9_22_ForeachBinaryOpList_cu_a911ec4325multi_tensor_apply_kernelINS1_18TensorListMetadataILi2EEENS1_11CopyFunctorIN3c1011Float8_e5m2EbLi2ELi1ELi1EEEJNS0_4CopyIS7_bEEEEEvT_T0_DpT1_:
	.zero		3674


//--------------------- .nv.constant0._ZN2at6native55_GLOBAL__N__de093ff9_22_ForeachBinaryOpList_cu_a911ec4325multi_tensor_apply_kernelINS1_18TensorListMetadataILi2EEENS1_11CopyFunctorIN3c1011Float8_e5m2ENS6_8BFloat16ELi2ELi1ELi1EEEJNS0_4CopyIS7_S8_EEEEEvT_T0_DpT1_ --------------------------
	.section	.nv.constant0._ZN2at6native55_GLOBAL__N__de093ff9_22_ForeachBinaryOpList_cu_a911ec4325multi_tensor_apply_kernelINS1_18TensorListMetadataILi2EEENS1_11CopyFunctorIN3c1011Float8_e5m2ENS6_8BFloat16ELi2ELi1ELi1EEEJNS0_4CopyIS7_S8_EEEEEvT_T0_DpT1_,"a",@progbits
	.sectionflags	@""
	.align	4
.nv.constant0._ZN2at6native55_GLOBAL__N__de093ff9_22_ForeachBinaryOpList_cu_a911ec4325multi_tensor_apply_kernelINS1_18TensorListMetadataILi2EEENS1_11CopyFunctorIN3c1011Float8_e5m2ENS6_8BFloat16ELi2ELi1ELi1EEEJNS0_4CopyIS7_S8_EEEEEvT_T0_DpT1_:
	.zero		3674


//--------------------- .nv.constant0._ZN2at6native55_GLOBAL__N__de093ff9_22_ForeachBinaryOpList_cu_a911ec4325multi_tensor_apply_kernelINS1_18TensorListMetadataILi2EEENS1_11CopyFunctorIN3c1011Float8_e5m2ENS6_4HalfELi2ELi1ELi1EEEJNS0_4CopyIS7_S8_EEEEEvT_T0_DpT1_ --------------------------
	.section	.nv.constant0._ZN2at6native55_GLOBAL__N__de093ff9_22_ForeachBinaryOpList_cu_a911ec4325multi_tensor_apply_kernelINS1_18TensorListMetadataILi2EEENS1_11CopyFunctorIN3c1011Float8_e5m2ENS6_4HalfELi2ELi1ELi1EEEJNS0_4CopyIS7_S8_EEEEEvT_T0_DpT1_,"a",@progbits
	.sectionflags	@""
	.align	4
.nv.constant0._ZN2at6native55_GLOBAL__N__de093ff9_22_ForeachBinaryOpList_cu_a911ec4325multi_tensor_apply_kernelINS1_18TensorListMetadataILi2EEENS1_11CopyFunctorIN3c1011Float8_e5m2ENS6_4HalfELi2ELi1ELi1EEEJNS0_4CopyIS7_S8_EEEEEvT_T0_DpT1_:
	.zero		3674


//--------------------- .nv.constant0._ZN2at6native55_GLOBAL__N__de093ff9_22_ForeachBinaryOpList_cu_a911ec4325multi_tensor_apply_kernelINS1_18TensorListMetadataILi2EEENS1_11CopyFunctorIN3c1011Float8_e5m2ENS6_7complexIfEELi2ELi1ELi1EEEJNS0_4CopyIS7_S9_EEEEEvT_T0_DpT1_ --------------------------
	.section	.nv.constant0._ZN2at6native55_GLOBAL__N__de093ff9_22_ForeachBinaryOpList_cu_a911ec4325multi_tensor_apply_kernelINS1_18TensorListMetadataILi2EEENS1_11CopyFunctorIN3c1011Float8_e5m2ENS6_7complexIfEELi2ELi1ELi1EEEJNS0_4CopyIS7_S9_EEEEEvT_T0_DpT1_,"a",@progbits
	.sectionflags	@""
	.align	4
.nv.constant0._ZN2at6native55_GLOBAL__N__de093ff9_22_ForeachBinaryOpList_cu_a911ec4325multi_tensor_apply_kernelINS1_18TensorListMetadataILi2EEENS1_11CopyFunctorIN3c1011Float8_e5m2ENS6_7complexIfEELi2ELi1ELi1EEEJNS0_4CopyIS7_S9_EEEEEvT_T0_DpT1_:
	.zero		3674


//--------------------- .nv.constant0._ZN2at6native55_GLOBAL__N__de093ff9_22_ForeachBinaryOpList_cu_a911ec4325multi_tensor_apply_kernelINS1_18TensorListMetadataILi2EEENS1_11CopyFunctorIN3c1011Float8_e5m2ENS6_7complexIdEELi2ELi1ELi1EEEJNS0_4CopyIS7_S9_EEEEEvT_T0_DpT1_ --------------------------
	.section	.nv.constant0._ZN2at6native55_GLOBAL__N__de093ff9_22_ForeachBinaryOpList_cu_a911ec4325multi_tensor_apply_kernelINS1_18TensorListMetadataILi2EEENS1_11CopyFunctorIN3c1011Float8_e5m2ENS6_7complexIdEELi2ELi1ELi1EEEJNS0_4CopyIS7_S9_EEEEEvT_T0_DpT1_,"a",@progbits
	.sectionflags	@""
	.align	4
.nv.constant0._ZN2at6native55_GLOBAL__N__de093ff9_22_ForeachBinaryOpList_cu_a911ec4325multi_tensor_apply_kernelINS1_18TensorListMetadataILi2EEENS1_11CopyFunctorIN3c1011Float8_e5m2ENS6_7complexIdEELi2ELi1ELi1EEEJNS0_4CopyIS7_S9_EEEEEvT_T0_DpT1_:
	.zero		3674


//--------------------- .nv.constant0._ZN2at6native55_GLOBAL__N__de093ff9_22_ForeachBinaryOpList_cu_a911ec4325multi_tensor_apply_kernelINS1_18TensorListMetadataILi2EEENS1_11CopyFunctorIN3c1011Float8_e5m2EfLi2ELi1ELi1EEEJNS0_4CopyIS7_fEEEEEvT_T0_DpT1_ --------------------------
	.section	.nv.constant0._ZN2at6native55_GLOBAL__N__de093ff9_22_ForeachBinaryOpList_cu_a911ec4325multi_tensor_apply_kernelINS1_18TensorListMetadataILi2EEENS1_11CopyFunctorIN3c1011Float8_e5m2EfLi2ELi1ELi1EEEJNS0_4CopyIS7_fEEEEEvT_T0_DpT1_,"a",@progbits
	.sectionflags	@""
	.align	4
.nv.constant0._ZN2at6native55_GLOBAL__N__de093ff9_22_ForeachBinaryOpList_cu_a911ec4325multi_tensor_apply_kernelINS1_18TensorListMetadataILi2EEENS1_11CopyFunctorIN3c1011Float8_e5m2EfLi2ELi1ELi1EEEJNS0_4CopyIS7_fEEEEEvT_T0_DpT1_:
	.zero		3674


//--------------------- .nv.constant0._ZN2at6native55_GLOBAL__N__de093ff9_22_ForeachBinaryOpList_cu_a911ec4325multi_tensor_apply_kernelINS1_18TensorListMetadataILi2EEENS1_11CopyFunctorIN3c1011Float8_e5m2EdLi2ELi1ELi1EEEJNS0_4CopyIS7_dEEEEEvT_T0_DpT1_ --------------------------
	.section	.nv.constant0._ZN2at6native55_GLOBAL__N__de093ff9_22_ForeachBinaryOpList_cu_a911ec4325multi_tensor_apply_kernelINS1_18TensorListMetadataILi2EEENS1_11CopyFunctorIN3c1011Float8_e5m2EdLi2ELi1ELi1EEEJNS0_4CopyIS7_dEEEEEvT_T0_DpT1_,"a",@progbits
	.sectionflags	@""
	.align	4
.nv.constant0._ZN2at6native55_GLOBAL__N__de093ff9_22_ForeachBinaryOpList_cu_a911ec4325multi_tensor_apply_kernelINS1_18TensorListMetadataILi2EEENS1_11CopyFunctorIN3c1011Float8_e5m2EdLi2ELi1ELi1EEEJNS0_4CopyIS7_dEEEEEvT_T0_DpT1_:
	.zero		3674


//--------------------- .nv.constant0._ZN2at6native55_GLOBAL__N__de093ff9_22_ForeachBinaryOpList_cu_a911ec4325multi_tensor_apply_kernelINS1_18TensorListMetadataILi2EEENS1_11CopyFunctorIN3c1011Float8_e5m2EiLi2ELi1ELi1EEEJNS0_4CopyIS7_iEEEEEvT_T0_DpT1_ --------------------------
	.section	.nv.constant0._ZN2at6native55_GLOBAL__N__de093ff9_22_ForeachBinaryOpList_cu_a911ec4325multi_tensor_apply_kernelINS1_18TensorListMetadataILi2EEENS1_11CopyFunctorIN3c1011Float8_e5m2EiLi2ELi1ELi1EEEJNS0_4CopyIS7_iEEEEEvT_T0_DpT1_,"a",@progbits
	.sectionflags	@""
	.align	4
.nv.constant0._ZN2at6native55_GLOBAL__N__de093ff9_22_ForeachBinaryOpList_cu_a911ec4325multi_tensor_apply_kernelINS1_18TensorListMetadataILi2EEENS1_11CopyFunctorIN3c1011Float8_e5m2EiLi2ELi1ELi1EEEJNS0_4CopyIS7_iEEEEEvT_T0_DpT1_:
	.zero		3674


//--------------------- .nv.constant0._ZN2at6native55_GLOBAL__N__de093ff9_22_ForeachBinaryOpList_cu_a911ec4325multi_tensor_apply_kernelINS1_18TensorListMetadataILi2EEENS1_11CopyFunctorIN3c1011Float8_e5m2EsLi2ELi1ELi1EEEJNS0_4CopyIS7_sEEEEEvT_T0_DpT1_ --------------------------
	.section	.nv.constant0._ZN2at6native55_GLOBAL__N__de093ff9_22_ForeachBinaryOpList_cu_a911ec4325multi_tensor_apply_kernelINS1_18TensorListMetadataILi2EEENS1_11CopyFunctorIN3c1011Float8_e5m2EsLi2ELi1ELi1EEEJNS0_4CopyIS7_sEEEEEvT_T0_DpT1_,"a",@progbits
	.sectionflags	@""
	.align	4
.nv.constant0._ZN2at6native55_GLOBAL__N__de093ff9_22_ForeachBinaryOpList_cu_a911ec4325multi_tensor_apply_kernelINS1_18TensorListMetadataILi2EEENS1_11CopyFunctorIN3c1011Float8_e5m2EsLi2ELi1ELi1EEEJNS0_4CopyIS7_sEEEEEvT_T0_DpT1_:
	.zero		3674


//--------------------- .nv.constant0._ZN2at6native55_GLOBAL__N__de093ff9_22_ForeachBinaryOpList_cu_a911ec4325multi_tensor_apply_kernelINS1_18TensorListMetadataILi2EEENS1_11CopyFunctorIN3c1011Float8_e5m2ElLi2ELi1ELi1EEEJNS0_4CopyIS7_lEEEEEvT_T0_DpT1_ --------------------------
	.section	.nv.constant0._ZN2at6native55_GLOBAL__N__de093ff9_22_ForeachBinaryOpList_cu_a911ec4325multi_tensor_apply_kernelINS1_18TensorListMetadataILi2EEENS1_11CopyFunctorIN3c1011Float8_e5m2ElLi2ELi1ELi1EEEJNS0_4CopyIS7_lEEEEEvT_T0_DpT1_,"a",@progbits
	.sectionflags	@""
	.align	4
.nv.constant0._ZN2at6native55_GLOBAL__N__de093ff9_22_ForeachBinaryOpList_cu_a911ec4325multi_tensor_apply_kernelINS1_18TensorListMetadataILi2EEENS1_11CopyFunctorIN3c1011Float8_e5m2ElLi2ELi1ELi1EEEJNS0_4CopyIS7_lEEEEEvT_T0_DpT1_:
	.zero		3674


//--------------------- .nv.constant0._ZN2at6native55_GLOBAL__N__de093ff9_22_ForeachBinaryOpList_cu_a911ec4325multi_tensor_apply_kernelINS1_18TensorListMetadataILi2EEENS1_11CopyFunctorIN3c1011Float8_e5m2EaLi2ELi1ELi1EEEJNS0_4CopyIS7_aEEEEEvT_T0_DpT1_ --------------------------
	.section	.nv.constant0._ZN2at6native55_GLOBAL__N__de093ff9_22_ForeachBinaryOpList_cu_a911ec4325multi_tensor_apply_kernelINS1_18TensorListMetadataILi2EEENS1_11CopyFunctorIN3c1011Float8_e5m2EaLi2ELi1ELi1EEEJNS0_4CopyIS7_aEEEEEvT_T0_DpT1_,"a",@progbits
	.sectionflags	@""
	.align	4
.nv.constant0._ZN2at6native55_GLOBAL__N__de093ff9_22_ForeachBinaryOpList_cu_a911ec4325multi_tensor_apply_kernelINS1_18TensorListMetadataILi2EEENS1_11CopyFunctorIN3c1011Float8_e5m2EaLi2ELi1ELi1EEEJNS0_4CopyIS7_aEEEEEvT_T0_DpT1_:
	.zero		3674


//--------------------- .nv.constant0._ZN2at6native55_GLOBAL__N__de093ff9_22_ForeachBinaryOpList_cu_a911ec4325multi_tensor_apply_kernelINS1_18TensorListMetadataILi2EEENS1_11CopyFunctorIN3c1011Float8_e5m2EhLi2ELi1ELi1EEEJNS0_4CopyIS7_hEEEEEvT_T0_DpT1_ --------------------------
	.section	.nv.constant0._ZN2at6native55_GLOBAL__N__de093ff9_22_ForeachBinaryOpList_cu_a911ec4325multi_tensor_apply_kernelINS1_18TensorListMetadataILi2EEENS1_11CopyFunctorIN3c1011Float8_e5m2EhLi2ELi1ELi1EEEJNS0_4CopyIS7_hEEEEEvT_T0_DpT1_,"a",@progbits
	.sectionflags	@""
	.align	4
.nv.constant0._ZN2at6native55_GLOBAL__N__de093ff9_22_ForeachBinaryOpList_cu_a911ec4325multi_tensor_apply_kernelINS1_18TensorListMetadataILi2EEENS1_11CopyFunctorIN3c1011Float8_e5m2EhLi2ELi1ELi1EEEJNS0_4CopyIS7_hEEEEEvT_T0_DpT1_:
	.zero		3674


//--------------------- .nv.constant0._ZN2at6native55_GLOBAL__N__de093ff9_22_ForeachBinaryOpList_cu_a911ec4325multi_tensor_apply_kernelINS1_18TensorListMetadataILi2EEENS1_14UnaryOpFunctorIN3c1011Float8_e5m2ELi2ELi1ELi1EEEJNS0_4CopyIS7_S7_EEEEEvT_T0_DpT1_ --------------------------
	.section	.nv.constant0._ZN2at6native55_GLOBAL__N__de093ff9_22_ForeachBinaryOpList_cu_a911ec4325multi_tensor_apply_kernelINS1_18TensorListMetadataILi2EEENS1_14UnaryOpFunctorIN3c1011Float8_e5m2ELi2ELi1ELi1EEEJNS0_4CopyIS7_S7_EEEEEvT_T0_DpT1_,"a",@progbits
	.sectionflags	@""
	.align	4
.nv.constant0._ZN2at6native55_GLOBAL__N__de093ff9_22_ForeachBinaryOpList_cu_a911ec4325multi_tensor_apply_kernelINS1_18TensorListMetadataILi2EEENS1_14UnaryOpFunctorIN3c1011Float8_e5m2ELi2ELi1ELi1EEEJNS0_4CopyIS7_S7_EEEEEvT_T0_DpT1_:
	.zero		3674


//--------------------- .nv.constant0._ZN2at6native55_GLOBAL__N__de093ff9_22_ForeachBinaryOpList_cu_a911ec4325multi_tensor_apply_kernelINS1_18TensorListMetadataILi2EEENS1_11CopyFunctorIN3c1015Float8_e4m3fnuzENS6_15Float8_e5m2fnuzELi2ELi1ELi1EEEJNS0_4CopyIS7_S8_EEEEEvT_T0_DpT1_ --------------------------
	.section	.nv.constant0._ZN2at6native55_GLOBAL__N__de093ff9_22_ForeachBinaryOpList_cu_a911ec4325multi_tensor_apply_kernelINS1_18TensorListMetadataILi2EEENS1_11CopyFunctorIN3c1015Float8_e4m3fnuzENS6_15Float8_e5m2fnuzELi2ELi1ELi1EEEJNS0_4CopyIS7_S8_EEEEEvT_T0_DpT1_,"a",@progbits
	.sectionflags	@""
	.align	4
.nv.constant0._ZN2at6native55_GLOBAL__N__de093ff9_22_ForeachBinaryOpList_cu_a911ec4325multi_tensor_apply_kernelINS1_18TensorListMetadataILi2EEENS1_11CopyFunctorIN3c1015Float8_e4m3fnuzENS6_15Float8_e5m2fnuzELi2ELi1ELi1EEEJNS0_4CopyIS7_S8_EEEEEvT_T0_DpT1_:
	.zero		3674


//--------------------- .nv.constant0._ZN2at6native55_GLOBAL__N__de093ff9_22_ForeachBinaryOpList_cu_a911ec4325multi_tensor_apply_kernelINS1_18TensorListMetadataILi2EEENS1_11CopyFunctorIN3c1015Float8_e4m3fnuzENS6_11Float8_e5m2ELi2ELi1ELi1EEEJNS0_4CopyIS7_S8_EEEEEvT_T0_DpT1_ --------------------------
	.section	.nv.constant0._ZN2at6native55_GLOBAL__N__de093ff9_22_ForeachBinaryOpList_cu_a911ec4325multi_tensor_apply_kernelINS1_18TensorListMetadataILi2EEENS1_11CopyFunctorIN3c1015Float8_e4m3fnuzENS6_11Float8_e5m2ELi2ELi1ELi1EEEJNS0_4CopyIS7_S8_EEEEEvT_T0_DpT1_,"a",@progbits
	.sectionflags	@""
	.align	4
.nv.constant0._ZN2at6native55_GLOBAL__N__de093ff9_22_ForeachBinaryOpList_cu_a911ec4325multi_tensor_apply_kernelINS1_18TensorListMetadataILi2EEENS1_11CopyFunctorIN3c1015Float8_e4m3fnuzENS6_11Float8_e5m2ELi2ELi1ELi1EEEJNS0_4CopyIS7_S8_EEEEEvT_T0_DpT1_:
	.zero		3674


//--------------------- .nv.constant0._ZN2at6native55_GLOBAL__N__de093ff9_22_ForeachBinaryOpList_cu_a911ec4325multi_tensor_apply_kernelINS1_18TensorListMetadataILi2EEENS1_11CopyFunctorIN3c1015Float8_e4m3fnuzENS6_13Float8_e4m3fnELi2ELi1ELi1EEEJNS0_4CopyIS7_S8_EEEEEvT_T0_DpT1_ --------------------------
	.section	.nv.constant0._ZN2at6native55_GLOBAL__N__de093ff9_22_ForeachBinaryOpList_cu_a911ec4325multi_tensor_apply_kernelINS1_18TensorListMetadataILi2EEENS1_11CopyFunctorIN3c1015Float8_e4m3fnuzENS6_13Float8_e4m3fnELi2ELi1ELi1EEEJNS0_4CopyIS7_S8_EEEEEvT_T0_DpT1_,"a",@progbits
	.sectionflags	@""
	.align	4
.nv.constant0._ZN2at6native55_GLOBAL__N__de093ff9_22_ForeachBinaryOpList_cu_a911ec4325multi_tensor_apply_kernelINS1_18TensorListMetadataILi2EEENS1_11CopyFunctorIN3c1015Float8_e4m3fnuzENS6_13Float8_e4m3fnELi2ELi1ELi1EEEJNS0_4CopyIS7_S8_EEEEEvT_T0_DpT1_:
	.zero		3674


//--------------------- .nv.constant0._ZN2at6native55_GLOBAL__N__de093ff9_22_ForeachBinaryOpList_cu_a911ec4325multi_tensor_apply_kernelINS1_18TensorListMetadataILi2EEENS1_11CopyFunctorIN3c1015Float8_e4m3fnuzEbLi2ELi1ELi1EEEJNS0_4CopyIS7_bEEEEEvT_T0_DpT1_ --------------------------
	.section	.nv.constant0._ZN2at6native55_GLOBAL__N__de093ff9_22_ForeachBinaryOpList_cu_a911ec4325multi_tensor_apply_kernelINS1_18TensorListMetadataILi2EEENS1_11CopyFunctorIN3c1015Float8_e4m3fnuzEbLi2ELi1ELi1EEEJNS0_4CopyIS7_bEEEEEvT_T0_DpT1_,"a",@progbits
	.sectionflags	@""
	.align	4
.nv.constant0._ZN2at6native55_GLOBAL__N__de093ff9_22_ForeachBinaryOpList_cu_a911ec4325multi_tensor_apply_kernelINS1_18TensorListMetadataILi2EEENS1_11CopyFunctorIN3c1015Float8_e4m3fnuzEbLi2ELi1ELi1EEEJNS0_4CopyIS7_bEEEEEvT_T0_DpT1_:
	.zero		3674


//--------------------- .nv.constant0._ZN2at6native55_GLOBAL__N__de093ff9_22_ForeachBinaryOpList_cu_a911ec4325multi_tensor_apply_kernelINS1_18TensorListMetadataILi2EEENS1_11CopyFunctorIN3c1015Float8_e4m3fnuzENS6_8BFloat16ELi2ELi1ELi1EEEJNS0_4CopyIS7_S8_EEEEEvT_T0_DpT1_ --------------------------
	.section	.nv.constant0._ZN2at6native55_GLOBAL__N__de093ff9_22_ForeachBinaryOpList_cu_a911ec4325multi_tensor_apply_kernelINS1_18TensorListMetadataILi2EEENS1_11CopyFunctorIN3c1015Float8_e4m3fnuzENS6_8BFloat16ELi2ELi1ELi1EEEJNS0_4CopyIS7_S8_EEEEEvT_T0_DpT1_,"a",@progbits
	.sectionflags	@""
	.align	4
.nv.constant0._ZN2at6native55_GLOBAL__N__de093ff9_22_ForeachBinaryOpList_cu_a911ec4325multi_tensor_apply_kernelINS1_18TensorListMetadataILi2EEENS1_11CopyFunctorIN3c1015Float8_e4m3fnuzENS6_8BFloat16ELi2ELi1ELi1EEEJNS0_4CopyIS7_S8_EEEEEvT_T0_DpT1_:
	.zero		3674


//--------------------- .nv.constant0._ZN2at6native55_GLOBAL__N__de093ff9_22_ForeachBinaryOpList_cu_a911ec4325multi_tensor_apply_kernelINS1_18TensorListMetadataILi2EEENS1_11CopyFunctorIN3c1015Float8_e4m3fnuzENS6_4HalfELi2ELi1ELi1EEEJNS0_4CopyIS7_S8_EEEEEvT_T0_DpT1_ --------------------------
	.section	.nv.constant0._ZN2at6native55_GLOBAL__N__de093ff9_22_ForeachBinaryOpList_cu_a911ec4325multi_tensor_apply_kernelINS1_18TensorListMetadataILi2EEENS1_11CopyFunctorIN3c1015Float8_e4m3fnuzENS6_4HalfELi2ELi1ELi1EEEJNS0_4CopyIS7_S8_EEEEEvT_T0_DpT1_,"a",@progbits
	.sectionflags	@""
	.align	4
.nv.constant0._ZN2at6native55_GLOBAL__N__de093ff9_22_ForeachBinaryOpList_cu_a911ec4325multi_tensor_apply_kernelINS1_18TensorListMetadataILi2EEENS1_11CopyFunctorIN3c1015Float8_e4m3fnuzENS6_4HalfELi2ELi1ELi1EEEJNS0_4CopyIS7_S8_EEEEEvT_T0_DpT1_:
	.zero		3674


//--------------------- .nv.constant0._ZN2at6native55_GLOBAL__N__de093ff9_22_ForeachBinaryOpList_cu_a911ec4325multi_tensor_apply_kernelINS1_18TensorListMetadataILi2EEENS1_11CopyFunctorIN3c1015Float8_e4m3fnuzENS6_7complexIfEELi2ELi1ELi1EEEJNS0_4CopyIS7_S9_EEEEEvT_T0_DpT1_ --------------------------
	.section	.nv.constant0._ZN2at6native55_GLOBAL__N__de093ff9_22_ForeachBinaryOpList_cu_a911ec4325multi_tensor_apply_kernelINS1_18TensorListMetadataILi2EEENS1_11CopyFunctorIN3c1015Float8_e4m3fnuzENS6_7complexIfEELi2ELi1ELi1EEEJNS0_4CopyIS7_S9_EEEEEvT_T0_DpT1_,"a",@progbits
	.sectionflags	@""
	.align	4
.nv.constant0._ZN2at6native55_GLOBAL__N__de093ff9_22_ForeachBinaryOpList_cu_a911ec4325multi_tensor_apply_kernelINS1_18TensorListMetadataILi2EEENS1_11CopyFunctorIN3c1015Float8_e4m3fnuzENS6_7complexIfEELi2ELi1ELi1EEEJNS0_4CopyIS7_S9_EEEEEvT_T0_DpT1_:
	.zero		3674


//--------------------- .nv.constant0._ZN2at6native55_GLOBAL__N__de093ff9_22_ForeachBinaryOpList_cu_a911ec4325multi_tensor_apply_kernelINS1_18TensorListMetadataILi2EEENS1_11CopyFunctorIN3c1015Float8_e4m3fnuzENS6_7complexIdEELi2ELi1ELi1EEEJNS0_4CopyIS7_S9_EEEEEvT_T0_DpT1_ --------------------------
	.section	.nv.constant0._ZN2at6native55_GLOBAL__N__de093ff9_22_ForeachBinaryOpList_cu_a911ec4325multi_tensor_apply_kernelINS1_18TensorListMetadataILi2EEENS1_11CopyFunctorIN3c1015Float8_e4m3fnuzENS6_7complexIdEELi2ELi1ELi1EEEJNS0_4CopyIS7_S9_EEEEEvT_T0_DpT1_,"a",@progbits
	.sectionflags	@""
	.align	4
.nv.constant0._ZN2at6native55_GLOBAL__N__de093ff9_22_ForeachBinaryOpList_cu_a911ec4325multi_tensor_apply_kernelINS1_18TensorListMetadataILi2EEENS1_11CopyFunctorIN3c1015Float8_e4m3fnuzENS6_7complexIdEELi2ELi1ELi1EEEJNS0_4CopyIS7_S9_EEEEEvT_T0_DpT1_:
	.zero		3674


//--------------------- .nv.constant0._ZN2at6native55_GLOBAL__N__de093ff9_22_ForeachBinaryOpList_cu_a911ec4325multi_tensor_apply_kernelINS1_18TensorListMetadataILi2EEENS1_11CopyFunctorIN3c1015Float8_e4m3fnuzEfLi2ELi1ELi1EEEJNS0_4CopyIS7_fEEEEEvT_T0_DpT1_ --------------------------
	.section	.nv.constant0._ZN2at6native55_GLOBAL__N__de093ff9_22_ForeachBinaryOpList_cu_a911ec4325multi_tensor_apply_kernelINS1_18TensorListMetadataILi2EEENS1_11CopyFunctorIN3c1015Float8_e4m3fnuzEfLi2ELi1ELi1EEEJNS0_4CopyIS7_fEEEEEvT_T0_DpT1_,"a",@progbits
	.sectionflags	@""
	.align	4
.nv.constant0._ZN2at6native55_GLOBAL__N__de093ff9_22_ForeachBinaryOpList_cu_a911ec4325multi_tensor_apply_kernelINS1_18TensorListMetadataILi2EEENS1_11CopyFunctorIN3c1015Float8_e4m3fnuzEfLi2ELi1ELi1EEEJNS0_4CopyIS7_fEEEEEvT_T0_DpT1_:
	.zero		3674


//--------------------- .nv.constant0._ZN2at6native55_GLOBAL__N__de093ff9_22_ForeachBinaryOpList_cu_a911ec4325multi_tensor_apply_kernelINS1_18TensorListMetadataILi2EEENS1_11CopyFunctorIN3c1015Float8_e4m3fnuzEdLi2ELi1ELi1EEEJNS0_4CopyIS7_dEEEEEvT_T0_DpT1_ --------------------------
	.section	.nv.constant0._ZN2at6native55_GLOBAL__N__de093ff9_22_ForeachBinaryOpList_cu_a911ec4325multi_tensor_apply_kernelINS1_18TensorListMetadataILi2EEENS1_11CopyFunctorIN3c1015Float8_e4m3fnuzEdLi2ELi1ELi1EEEJNS0_4CopyIS7_dEEEEEvT_T0_DpT1_,"a",@progbits
	.sectionflags	@""
	.align	4
.nv.constant0._ZN2at6native55_GLOBAL__N__de093ff9_22_ForeachBinaryOpList_cu_a911ec4325multi_tensor_apply_kernelINS1_18TensorListMetadataILi2EEENS1_11CopyFunctorIN3c1015Float8_e4m3fnuzEdLi2ELi1ELi1EEEJNS0_4CopyIS7_dEEEEEvT_T0_DpT1_:
	.zero		3674


//--------------------- .nv.constant0._ZN2at6native55_GLOBAL__N__de093ff9_22_ForeachBinaryOpList_cu_a911ec4325multi_tensor_apply_kernelINS1_18TensorListMetadataILi2EEENS1_11CopyFunctorIN3c1015Float8_e4m3fnuzEiLi2ELi1ELi1EEEJNS0_4CopyIS7_iEEEEEvT_T0_DpT1_ --------------------------
	.section	.nv.constant0._ZN2at6native55_GLOBAL__N__de093ff9_22_ForeachBinaryOpList_cu_a911ec4325multi_tensor_apply_kernelINS1_18TensorListMetadataILi2EEENS1_11CopyFunctorIN3c1015Float8_e4m3fnuzEiLi2ELi1ELi1EEEJNS0_4CopyIS7_iEEEEEvT_T0_DpT1_,"a",@progbits
	.sectionflags	@""
	.align	4
.nv.constant0._ZN2at6native55_GLOBAL__N__de093ff9_22_ForeachBinaryOpList_cu_a911ec4325multi_tensor_apply_kernelINS1_18TensorListMetadataILi2EEENS1_11CopyFunctorIN3c1015Float8_e4m3fnuzEiLi2ELi1ELi1EEEJNS0_4CopyIS7_iEEEEEvT_T0_DpT1_:
	.zero		3674


//--------------------- .nv.constant0._ZN2at6native55_GLOBAL__N__de093ff9_22_ForeachBinaryOpList_cu_a911ec4325multi_tensor_apply_kernelINS1_18TensorListMetadataILi2EEENS1_11CopyFunctorIN3c1015Float8_e4m3fnuzEsLi2ELi1ELi1EEEJNS0_4CopyIS7_sEEEEEvT_T0_DpT1_ --------------------------
	.section	.nv.constant0._ZN2at6native55_GLOBAL__N__de093ff9_22_ForeachBinaryOpList_cu_a911ec4325multi_tensor_apply_kernelINS1_18TensorListMetadataILi2EEENS1_11CopyFunctorIN3c1015Float8_e4m3fnuzEsLi2ELi1ELi1EEEJNS0_4CopyIS7_sEEEEEvT_T0_DpT1_,"a",@progbits
	.sectionflags	@""
	.align	4
.nv.constant0._ZN2at6native55_GLOBAL__N__de093ff9_22_ForeachBinaryOpList_cu_a911ec4325multi_tensor_apply_kernelINS1_18TensorListMetadataILi2EEENS1_11CopyFunctorIN3c1015Float8_e4m3fnuzEsLi2ELi1ELi1EEEJNS0_4CopyIS7_sEEEEEvT_T0_DpT1_:
	.zero		3674


//--------------------- .nv.constant0._ZN2at6native55_GLOBAL__N__de093ff9_22_ForeachBinaryOpList_cu_a911ec4325multi_tensor_apply_kernelINS1_18TensorListMetadataILi2EEENS1_11CopyFunctorIN3c1015Float8_e4m3fnuzElLi2ELi1ELi1EEEJNS0_4CopyIS7_lEEEEEvT_T0_DpT1_ --------------------------
	.section	.nv.constant0._ZN2at6native55_GLOBAL__N__de093ff9_22_ForeachBinaryOpList_cu_a911ec4325multi_tensor_apply_kernelINS1_18TensorListMetadataILi2EEENS1_11CopyFunctorIN3c1015Float8_e4m3fnuzElLi2ELi1ELi1EEEJNS0_4CopyIS7_lEEEEEvT_T0_DpT1_,"a",@progbits
	.sectionflags	@""
	.align	4
.nv.constant0._ZN2at6native55_GLOBAL__N__de093ff9_22_ForeachBinaryOpList_cu_a911ec4325multi_tensor_apply_kernelINS1_18TensorListMetadataILi2EEENS1_11CopyFunctorIN3c1015Float8_e4m3fnuzElLi2ELi1ELi1EEEJNS0_4CopyIS7_lEEEEEvT_T0_DpT1_:
	.zero		3674


//--------------------- .nv.constant0._ZN2at6native55_GLOBAL__N__de093ff9_22_ForeachBinaryOpList_cu_a911ec4325multi_tensor_apply_kernelINS1_18TensorListMetadataILi2EEENS1_11CopyFunctorIN3c1015Float8_e4m3fnuzEaLi2ELi1ELi1EEEJNS0_4CopyIS7_aEEEEEvT_T0_DpT1_ --------------------------
	.section	.nv.constant0._ZN2at6native55_GLOBAL__N__de093ff9_22_ForeachBinaryOpList_cu_a911ec4325multi_tensor_apply_kernelINS1_18TensorListMetadataILi2EEENS1_11CopyFunctorIN3c1015Float8_e4m3fnuzEaLi2ELi1ELi1EEEJNS0_4CopyIS7_aEEEEEvT_T0_DpT1_,"a",@progbits
	.sectionflags	@""
	.align	4
.nv.constant0._ZN2at6native55_GLOBAL__N__de093ff9_22_ForeachBinaryOpList_cu_a911ec4325multi_tensor_apply_kernelINS1_18TensorListMetadataILi2EEENS1_11CopyFunctorIN3c1015Float8_e4m3fnuzEaLi2ELi1ELi1EEEJNS0_4CopyIS7_aEEEEEvT_T0_DpT1_:
	.zero		3674


//--------------------- .nv.constant0._ZN2at6native55_GLOBAL__N__de093ff9_22_ForeachBinaryOpList_cu_a911ec4325multi_tensor_apply_kernelINS1_18TensorListMetadataILi2EEENS1_11CopyFunctorIN3c1015Float8_e4m3fnuzEhLi2ELi1ELi1EEEJNS0_4CopyIS7_hEEEEEvT_T0_DpT1_ --------------------------
	.section	.nv.constant0._ZN2at6native55_GLOBAL__N__de093ff9_22_ForeachBinaryOpList_cu_a911ec4325multi_tensor_apply_kernelINS1_18TensorListMetadataILi2EEENS1_11CopyFunctorIN3c1015Float8_e4m3fnuzEhLi2ELi1ELi1EEEJNS0_4CopyIS7_hEEEEEvT_T0_DpT1_,"a",@progbits
	.sectionflags	@""
	.align	4
.nv.constant0._ZN2at6native55_GLOBAL__N__de093ff9_22_ForeachBinaryOpList_cu_a911ec4325multi_tensor_apply_kernelINS1_18TensorListMetadataILi2EEENS1_11CopyFunctorIN3c1015Float8_e4m3fnuzEhLi2ELi1ELi1EEEJNS0_4CopyIS7_hEEEEEvT_T0_DpT1_:
	.zero		3674


//--------------------- .nv.constant0._ZN2at6native55_GLOBAL__N__de093ff9_22_ForeachBinaryOpList_cu_a911ec4325multi_tensor_apply_kernelINS1_18TensorListMetadataILi2EEENS1_14UnaryOpFunctorIN3c1015Float8_e4m3fnuzELi2ELi1ELi1EEEJNS0_4CopyIS7_S7_EEEEEvT_T0_DpT1_ --------------------------
	.section	.nv.constant0._ZN2at6native55_GLOBAL__N__de093ff9_22_ForeachBinaryOpList_cu_a911ec4325multi_tensor_apply_kernelINS1_18TensorListMetadataILi2EEENS1_14UnaryOpFunctorIN3c1015Float8_e4m3fnuzELi2ELi1ELi1EEEJNS0_4CopyIS7_S7_EEEEEvT_T0_DpT1_,"a",@progbits
	.sectionflags	@""
	.align	4
.nv.constant0._ZN2at6native55_GLOBAL__N__de093ff9_22_ForeachBinaryOpList_cu_a911ec4325multi_tensor_apply_kernelINS1_18TensorListMetadataILi2EEENS1_14UnaryOpFunctorIN3c1015Float8_e4m3fnuzELi2ELi1ELi1EEEJNS0_4CopyIS7_S7_EEEEEvT_T0_DpT1_:
	.zero		3674


//--------------------- .nv.constant0._ZN2at6native55_GLOBAL__N__de093ff9_22_ForeachBinaryOpList_cu_a911ec4325multi_tensor_apply_kernelINS1_18TensorListMetadataILi2EEENS1_11CopyFunctorIN3c1013Float8_e4m3fnENS6_15Float8_e5m2fnuzELi2ELi1ELi1EEEJNS0_4CopyIS7_S8_EEEEEvT_T0_DpT1_ --------------------------
	.section	.nv.constant0._ZN2at6native55_GLOBAL__N__de093ff9_22_ForeachBinaryOpList_cu_a911ec4325multi_tensor_apply_kernelINS1_18TensorListMetadataILi2EEENS1_11CopyFunctorIN3c1013Float8_e4m3fnENS6_15Float8_e5m2fnuzELi2ELi1ELi1EEEJNS0_4CopyIS7_S8_EEEEEvT_T0_DpT1_,"a",@progbits
	.sectionflags	@""
	.align	4
.nv.constant0._ZN2at6native55_GLOBAL__N__de093ff9_22_ForeachBinaryOpList_cu_a911ec4325multi_tensor_apply_kernelINS1_18TensorListMetadataILi2EEENS1_11CopyFunctorIN3c1013Float8_e4m3fnENS6_15Float8_e5m2fnuzELi2ELi1ELi1EEEJNS0_4CopyIS7_S8_EEEEEvT_T0_DpT1_:
	.zero		3674


//--------------------- .nv.constant0._ZN2at6native55_GLOBAL__N__de093ff9_22_ForeachBinaryOpList_cu_a911ec4325multi_tensor_apply_kernelINS1_18TensorListMetadataILi2EEENS1_11CopyFunctorIN3c1013Float8_e4m3fnENS6_11Float8_e5m2ELi2ELi1ELi1EEEJNS0_4CopyIS7_S8_EEEEEvT_T0_DpT1_ --------------------------
	.section	.nv.constant0._ZN2at6native55_GLOBAL__N__de093ff9_22_ForeachBinaryOpList_cu_a911ec4325multi_tensor_apply_kernelINS1_18TensorListMetadataILi2EEENS1_11CopyFunctorIN3c1013Float8_e4m3fnENS6_11Float8_e5m2ELi2ELi1ELi1EEEJNS0_4CopyIS7_S8_EEEEEvT_T0_DpT1_,"a",@progbits
	.sectionflags	@""
	.align	4
.nv.constant0._ZN2at6native55_GLOBAL__N__de093ff9_22_ForeachBinaryOpList_cu_a911ec4325multi_tensor_apply_kernelINS1_18TensorListMetadataILi2EEENS1_11CopyFunctorIN3c1013Float8_e4m3fnENS6_11Float8_e5m2ELi2ELi1ELi1EEEJNS0_4CopyIS7_S8_EEEEEvT_T0_DpT1_:
	.zero		3674


//--------------------- .nv.constant0._ZN2at6native55_GLOBAL__N__de093ff9_22_ForeachBinaryOpList_cu_a911ec4325multi_tensor_apply_kernelINS1_18TensorListMetadataILi2EEENS1_11CopyFunctorIN3c1013Float8_e4m3fnENS6_15Float8_e4m3fnuzELi2ELi1ELi1EEEJNS0_4CopyIS7_S8_EEEEEvT_T0_DpT1_ --------------------------
	.section	.nv.constant0._ZN2at6native55_GLOBAL__N__de093ff9_22_ForeachBinaryOpList_cu_a911ec4325multi_tensor_apply_kernelINS1_18TensorListMetadataILi2EEENS1_11CopyFunctorIN3c1013Float8_e4m3fnENS6_15Float8_e4m3fnuzELi2ELi1ELi1EEEJNS0_4CopyIS7_S8_EEEEEvT_T0_DpT1_,"a",@progbits
	.sectionflags	@""
	.align	4
.nv.constant0._ZN2at6native55_GLOBAL__N__de093ff9_22_ForeachBinaryOpList_cu_a911ec4325multi_tensor_apply_kernelINS1_18TensorListMetadataILi2EEENS1_11CopyFunctorIN3c1013Float8_e4m3fnENS6_15Float8_e4m3fnuzELi2ELi1ELi1EEEJNS0_4CopyIS7_S8_EEEEEvT_T0_DpT1_:
	.zero		3674


//--------------------- .nv.constant0._ZN2at6native55_GLOBAL__N__de093ff9_22_ForeachBinaryOpList_cu_a911ec4325multi_tensor_apply_kernelINS1_18TensorListMetadataILi2EEENS1_11CopyFunctorIN3c1013Float8_e4m3fnEbLi2ELi1ELi1EEEJNS0_4CopyIS7_bEEEEEvT_T0_DpT1_ --------------------------
	.section	.nv.constant0._ZN2at6native55_GLOBAL__N__de093ff9_22_ForeachBinaryOpList_cu_a911ec4325multi_tensor_apply_kernelINS1_18TensorListMetadataILi2EEENS1_11CopyFunctorIN3c1013Float8_e4m3fnEbLi2ELi1ELi1EEEJNS0_4CopyIS7_bEEEEEvT_T0_DpT1_,"a",@progbits
	.sectionflags	@""
	.align	4
.nv.constant0._ZN2at6native55_GLOBAL__N__de093ff9_22_ForeachBinaryOpList_cu_a911ec4325multi_tensor_apply_kernelINS1_18TensorListMetadataILi2EEENS1_11CopyFunctorIN3c1013Float8_e4m3fnEbLi2ELi1ELi1EEEJNS0_4CopyIS7_bEEEEEvT_T0_DpT1_:
	.zero		3674


//--------------------- .nv.constant0._ZN2at6native55_GLOBAL__N__de093ff9_22_ForeachBinaryOpList_cu_a911ec4325multi_tensor_apply_kernelINS1_18TensorListMetadataILi2EEENS1_11CopyFunctorIN3c1013Float8_e4m3fnENS6_8BFloat16ELi2ELi1ELi1EEEJNS0_4CopyIS7_S8_EEEEEvT_T0_DpT1_ --------------------------
	.section	.nv.constant0._ZN2at6native55_GLOBAL__N__de093ff9_22_ForeachBinaryOpList_cu_a911ec4325multi_tensor_apply_kernelINS1_18TensorListMetadataILi2EEENS1_11CopyFunctorIN3c1013Float8_e4m3fnENS6_8BFloat16ELi2ELi1ELi1EEEJNS0_4CopyIS7_S8_EEEEEvT_T0_DpT1_,"a",@progbits
	.sectionflags	@""
	.align	4
.nv.constant0._ZN2at6native55_GLOBAL__N__de093ff9_22_ForeachBinaryOpList_cu_a911ec4325multi_tensor_apply_kernelINS1_18TensorListMetadataILi2EEENS1_11CopyFunctorIN3c1013Float8_e4m3fnENS6_8BFloat16ELi2ELi1ELi1EEEJNS0_4CopyIS7_S8_EEEEEvT_T0_DpT1_:
	.zero		3674


//--------------------- .nv.constant0._ZN2at6native55_GLOBAL__N__de093ff9_22_ForeachBinaryOpList_cu_a911ec4325multi_tensor_apply_kernelINS1_18TensorListMetadataILi2EEENS1_11CopyFunctorIN3c1013Float8_e4m3fnENS6_4HalfELi2ELi1ELi1EEEJNS0_4CopyIS7_S8_EEEEEvT_T0_DpT1_ --------------------------
	.section	.nv.constant0._ZN2at6native55_GLOBAL__N__de093ff9_22_ForeachBinaryOpList_cu_a911ec4325multi_tensor_apply_kernelINS1_18TensorListMetadataILi2EEENS1_11CopyFunctorIN3c1013Float8_e4m3fnENS6_4HalfELi2ELi1ELi1EEEJNS0_4CopyIS7_S8_EEEEEvT_T0_DpT1_,"a",@progbits
	.sectionflags	@""
	.align	4
.nv.constant0._ZN2at6native55_GLOBAL__N__de093ff9_22_ForeachBinaryOpList_cu_a911ec4325multi_tensor_apply_kernelINS1_18TensorListMetadataILi2EEENS1_11CopyFunctorIN3c1013Float8_e4m3fnENS6_4HalfELi2ELi1ELi1EEEJNS0_4CopyIS7_S8_EEEEEvT_T0_DpT1_:
	.zero		3674


//--------------------- .nv.constant0._ZN2at6native55_GLOBAL__N__de093ff9_22_ForeachBinaryOpList_cu_a911ec4325multi_tensor_apply_kernelINS1_18TensorListMetadataILi2EEENS1_11CopyFunctorIN3c1013Float8_e4m3fnENS6_7complexIfEELi2ELi1ELi1EEEJNS0_4CopyIS7_S9_EEEEEvT_T0_DpT1_ --------------------------
	.section	.nv.constant0._ZN2at6native55_GLOBAL__N__de093ff9_22_ForeachBinaryOpList_cu_a911ec4325multi_tensor_apply_kernelINS1_18TensorListMetadataILi2EEENS1_11CopyFunctorIN3c1013Float8_e4m3fnENS6_7complexIfEELi2ELi1ELi1EEEJNS0_4CopyIS7_S9_EEEEEvT_T0_DpT1_,"a",@progbits
	.sectionflags	@""
	.align	4
.nv.constant0._ZN2at6native55_GLOBAL__N__de093ff9_22_ForeachBinaryOpList_cu_a911ec4325multi_tensor_apply_kernelINS1_18TensorListMetadataILi2EEENS1_11CopyFunctorIN3c1013Float8_e4m3fnENS6_7complexIfEELi2ELi1ELi1EEEJNS0_4CopyIS7_S9_EEEEEvT_T0_DpT1_:
	.zero		3674


//--------------------- .nv.constant0._ZN2at6native55_GLOBAL__N__de093ff9_22_ForeachBinaryOpList_cu_a911ec4325multi_tensor_apply_kernelINS1_18TensorListMetadataILi2EEENS1_11CopyFunctorIN3c1013Float8_e4m3fnENS6_7complexIdEELi2ELi1ELi1EEEJNS0_4CopyIS7_S9_EEEEEvT_T0_DpT1_ --------------------------
	.section	.nv.constant0._ZN2at6native55_GLOBAL__N__de093ff9_22_ForeachBinaryOpList_cu_a911ec4325multi_tensor_apply_kernelINS1_18TensorListMetadataILi2EEENS1_11CopyFunctorIN3c1013Float8_e4m3fnENS6_7complexIdEELi2ELi1ELi1EEEJNS0_4CopyIS7_S9_EEEEEvT_T0_DpT1_,"a",@progbits
	.sectionflags	@""
	.align	4
.nv.constant0._ZN2at6native55_GLOBAL__N__de093ff9_22_ForeachBinaryOpList_cu_a911ec4325multi_tensor_apply_kernelINS1_18TensorListMetadataILi2EEENS1_11CopyFunctorIN3c1013Float8_e4m3fnENS6_7complexIdEELi2ELi1ELi1EEEJNS0_4CopyIS7_S9_EEEEEvT_T0_DpT1_:
	.zero		3674


//--------------------- .nv.constant0._ZN2at6native55_GLOBAL__N__de093ff9_22_ForeachBinaryOpList_cu_a911ec4325multi_tensor_apply_kernelINS1_18TensorListMetadataILi2EEENS1_11CopyFunctorIN3c1013Float8_e4m3fnEfLi2ELi1ELi1EEEJNS0_4CopyIS7_fEEEEEvT_T0_DpT1_ --------------------------
	.section	.nv.constant0._ZN2at6native55_GLOBAL__N__de093ff9_22_ForeachBinaryOpList_cu_a911ec4325multi_tensor_apply_kernelINS1_18TensorListMetadataILi2EEENS1_11CopyFunctorIN3c1013Float8_e4m3fnEfLi2ELi1ELi1EEEJNS0_4CopyIS7_fEEEEEvT_T0_DpT1_,"a",@progbits
	.sectionflags	@""
	.align	4
.nv.constant0._ZN2at6native55_GLOBAL__N__de093ff9_22_ForeachBinaryOpList_cu_a911ec4325multi_tensor_apply_kernelINS1_18TensorListMetadataILi2EEENS1_11CopyFunctorIN3c1013Float8_e4m3fnEfLi2ELi1ELi1EEEJNS0_4CopyIS7_fEEEEEvT_T0_DpT1_:
	.zero		3674


//--------------------- .nv.constant0._ZN2at6native55_GLOBAL__N__de093ff9_22_ForeachBinaryOpList_cu_a911ec4325multi_tensor_apply_kernelINS1_18TensorListMetadataILi2EEENS1_11CopyFunctorIN3c1013Float8_e4m3fnEdLi2ELi1ELi1EEEJNS0_4CopyIS7_dEEEEEvT_T0_DpT1_ --------------------------
	.section	.nv.constant0._ZN2at6native55_GLOBAL__N__de093ff9_22_ForeachBinaryOpList_cu_a911ec4325multi_tensor_apply_kernelINS1_18TensorListMetadataILi2EEENS1_11CopyFunctorIN3c1013Float8_e4m3fnEdLi2ELi1ELi1EEEJNS0_4CopyIS7_dEEEEEvT_T0_DpT1_,"a",@progbits
	.sectionflags	@""
	.align	4
.nv.constant0._ZN2at6native55_GLOBAL__N__de093ff9_22_ForeachBinaryOpList_cu_a911ec4325multi_tensor_apply_kernelINS1_18TensorListMetadataILi2EEENS1_11CopyFunctorIN3c1013Float8_e4m3fnEdLi2ELi1ELi1EEEJNS0_4CopyIS7_dEEEEEvT_T0_DpT1_:
	.zero		3674


//--------------------- .nv.constant0._ZN2at6native55_GLOBAL__N__de093ff9_22_ForeachBinaryOpList_cu_a911ec4325multi_tensor_apply_kernelINS1_18TensorListMetadataILi2EEENS1_11CopyFunctorIN3c1013Float8_e4m3fnEiLi2ELi1ELi1EEEJNS0_4CopyIS7_iEEEEEvT_T0_DpT1_ --------------------------
	.section	.nv.constant0._ZN2at6native55_GLOBAL__N__de093ff9_22_ForeachBinaryOpList_cu_a911ec4325multi_tensor_apply_kernelINS1_18TensorListMetadataILi2EEENS1_11CopyFunctorIN3c1013Float8_e4m3fnEiLi2ELi1ELi1EEEJNS0_4CopyIS7_iEEEEEvT_T0_DpT1_,"a",@progbits
	.sectionflags	@""
	.align	4
.nv.constant0._ZN2at6native55_GLOBAL__N__de093ff9_22_ForeachBinaryOpList_cu_a911ec4325multi_tensor_apply_kernelINS1_18TensorListMetadataILi2EEENS1_11CopyFunctorIN3c1013Float8_e4m3fnEiLi2ELi1ELi1EEEJNS0_4CopyIS7_iEEEEEvT_T0_DpT1_:
	.zero		3674


//--------------------- .nv.constant0._ZN2at6native55_GLOBAL__N__de093ff9_22_ForeachBinaryOpList_cu_a911ec4325multi_tensor_apply_kernelINS1_18TensorListMetadataILi2EEENS1_11CopyFunctorIN3c1013Float8_e4m3fnEsLi2ELi1ELi1EEEJNS0_4CopyIS7_sEEEEEvT_T0_DpT1_ --------------------------
	.section	.nv.constant0._ZN2at6native55_GLOBAL__N__de093ff9_22_ForeachBinaryOpList_cu_a911ec4325multi_tensor_apply_kernelINS1_18TensorListMetadataILi2EEENS1_11CopyFunctorIN3c1013Float8_e4m3fnEsLi2ELi1ELi1EEEJNS0_4CopyIS7_sEEEEEvT_T0_DpT1_,"a",@progbits
	.sectionflags	@""
	.align	4
.nv.constant0._ZN2at6native55_GLOBAL__N__de093ff9_22_ForeachBinaryOpList_cu_a911ec4325multi_tensor_apply_kernelINS1_18TensorListMetadataILi2EEENS1_11CopyFunctorIN3c1013Float8_e4m3fnEsLi2ELi1ELi1EEEJNS0_4CopyIS7_sEEEEEvT_T0_DpT1_:
	.zero		3674


//--------------------- .nv.constant0._ZN2at6native55_GLOBAL__N__de093ff9_22_ForeachBinaryOpList_cu_a911ec4325multi_tensor_apply_kernelINS1_18TensorListMetadataILi2EEENS1_11CopyFunctorIN3c1013Float8_e4m3fnElLi2ELi1ELi1EEEJNS0_4CopyIS7_lEEEEEvT_T0_DpT1_ --------------------------
	.section	.nv.constant0._ZN2at6native55_GLOBAL__N__de093ff9_22_ForeachBinaryOpList_cu_a911ec4325multi_tensor_apply_kernelINS1_18TensorListMetadataILi2EEENS1_11CopyFunctorIN3c1013Float8_e4m3fnElLi2ELi1ELi1EEEJNS0_4CopyIS7_lEEEEEvT_T0_DpT1_,"a",@progbits
	.sectionflags	@""
	.align	4
.nv.constant0._ZN2at6native55_GLOBAL__N__de093ff9_22_ForeachBinaryOpList_cu_a911ec4325multi_tensor_apply_kernelINS1_18TensorListMetadataILi2EEENS1_11CopyFunctorIN3c1013Float8_e4m3fnElLi2ELi1ELi1EEEJNS0_4CopyIS7_lEEEEEvT_T0_DpT1_:
	.zero		3674


//--------------------- .nv.constant0._ZN2at6native55_GLOBAL__N__de093ff9_22_ForeachBinaryOpList_cu_a911ec4325multi_tensor_apply_kernelINS1_18TensorListMetadataILi2EEENS1_11CopyFunctorIN3c1013Float8_e4m3fnEaLi2ELi1ELi1EEEJNS0_4CopyIS7_aEEEEEvT_T0_DpT1_ --------------------------
	.section	.nv.constant0._ZN2at6native55_GLOBAL__N__de093ff9_22_ForeachBinaryOpList_cu_a911ec4325multi_tensor_apply_kernelINS1_18TensorListMetadataILi2EEENS1_11CopyFunctorIN3c1013Float8_e4m3fnEaLi2ELi1ELi1EEEJNS0_4CopyIS7_aEEEEEvT_T0_DpT1_,"a",@progbits
	.sectionflags	@""
	.align	4
.nv.constant0._ZN2at6native55_GLOBAL__N__de093ff9_22_ForeachBinaryOpList_cu_a911ec4325multi_tensor_apply_kernelINS1_18TensorListMetadataILi2EEENS1_11CopyFunctorIN3c1013Float8_e4m3fnEaLi2ELi1ELi1EEEJNS0_4CopyIS7_aEEEEEvT_T0_DpT1_:
	.zero		3674


//--------------------- .nv.constant0._ZN2at6native55_GLOBAL__N__de093ff9_22_ForeachBinaryOpList_cu_a911ec4325multi_tensor_apply_kernelINS1_18TensorListMetadataILi2EEENS1_11CopyFunctorIN3c1013Float8_e4m3fnEhLi2ELi1ELi1EEEJNS0_4CopyIS7_hEEEEEvT_T0_DpT1_ --------------------------
	.section	.nv.constant0._ZN2at6native55_GLOBAL__N__de093ff9_22_ForeachBinaryOpList_cu_a911ec4325multi_tensor_apply_kernelINS1_18TensorListMetadataILi2EEENS1_11CopyFunctorIN3c1013Float8_e4m3fnEhLi2ELi1ELi1EEEJNS0_4CopyIS7_hEEEEEvT_T0_DpT1_,"a",@progbits
	.sectionflags	@""
	.align	4
.nv.constant0._ZN2at6native55_GLOBAL__N__de093ff9_22_ForeachBinaryOpList_cu_a911ec4325multi_tensor_apply_kernelINS1_18TensorListMetadataILi2EEENS1_11CopyFunctorIN3c1013Float8_e4m3fnEhLi2ELi1ELi1EEEJNS0_4CopyIS7_hEEEEEvT_T0_DpT1_:
	.zero		3674


//--------------------- .nv.constant0._ZN2at6native55_GLOBAL__N__de093ff9_22_ForeachBinaryOpList_cu_a911ec4325multi_tensor_apply_kernelINS1_18TensorListMetadataILi2EEENS1_14UnaryOpFunctorIN3c1013Float8_e4m3fnELi2ELi1ELi1EEEJNS0_4CopyIS7_S7_EEEEEvT_T0_DpT1_ --------------------------
	.section	.nv.constant0._ZN2at6native55_GLOBAL__N__de093ff9_22_ForeachBinaryOpList_cu_a911ec4325multi_tensor_apply_kernelINS1_18TensorListMetadataILi2EEENS1_14UnaryOpFunctorIN3c1013Float8_e4m3fnELi2ELi1ELi1EEEJNS0_4CopyIS7_S7_EEEEEvT_T0_DpT1_,"a",@progbits
	.sectionflags	@""
	.align	4
.nv.constant0._ZN2at6native55_GLOBAL__N__de093ff9_22_ForeachBinaryOpList_cu_a911ec4325multi_tensor_apply_kernelINS1_18TensorListMetadataILi2EEENS1_14UnaryOpFunctorIN3c1013Float8_e4m3fnELi2ELi1ELi1EEEJNS0_4CopyIS7_S7_EEEEEvT_T0_DpT1_:
	.zero		3674


//--------------------- .nv.constant0._ZN2at6native55_GLOBAL__N__de093ff9_22_ForeachBinaryOpList_cu_a911ec4325multi_tensor_apply_kernelINS1_18TensorListMetadataILi2EEENS1_11CopyFunctorIbN3c1015Float8_e5m2fnuzELi2ELi1ELi1EEEJNS0_4CopyIbS7_EEEEEvT_T0_DpT1_ --------------------------
	.section	.nv.constant0._ZN2at6native55_GLOBAL__N__de093ff9_22_ForeachBinaryOpList_cu_a911ec4325multi_tensor_apply_kernelINS1_18TensorListMetadataILi2EEENS1_11CopyFunctorIbN3c1015Float8_e5m2fnuzELi2ELi1ELi1EEEJNS0_4CopyIbS7_EEEEEvT_T0_DpT1_,"a",@progbits
	.sectionflags	@""
	.align	4
.nv.constant0._ZN2at6native55_GLOBAL__N__de093ff9_22_ForeachBinaryOpList_cu_a911ec4325multi_tensor_apply_kernelINS1_18TensorListMetadataILi2EEENS1_11CopyFunctorIbN3c1015Float8_e5m2fnuzELi2ELi1ELi1EEEJNS0_4CopyIbS7_EEEEEvT_T0_DpT1_:
	.zero		3674


//--------------------- .nv.constant0._ZN2at6native55_GLOBAL__N__de093ff9_22_ForeachBinaryOpList_cu_a911ec4325multi_tensor_apply_kernelINS1_18TensorListMetadataILi2EEENS1_11CopyFunctorIbN3c1011Float8_e5m2ELi2ELi1ELi1EEEJNS0_4CopyIbS7_EEEEEvT_T0_DpT1_ --------------------------
	.section	.nv.constant0._ZN2at6native55_GLOBAL__N__de093ff9_22_ForeachBinaryOpList_cu_a911ec4325multi_tensor_apply_kernelINS1_18TensorListMetadataILi2EEENS1_11CopyFunctorIbN3c1011Float8_e5m2ELi2ELi1ELi1EEEJNS0_4CopyIbS7_EEEEEvT_T0_DpT1_,"a",@progbits
	.sectionflags	@""
	.align	4
.nv.constant0._ZN2at6native55_GLOBAL__N__de093ff9_22_ForeachBinaryOpList_cu_a911ec4325multi_tensor_apply_kernelINS1_18TensorListMetadataILi2EEENS1_11CopyFunctorIbN3c1011Float8_e5m2ELi2ELi1ELi1EEEJNS0_4CopyIbS7_EEEEEvT_T0_DpT1_:
	.zero		3674


//--------------------- .nv.constant0._ZN2at6native55_GLOBAL__N__de093ff9_22_ForeachBinaryOpList_cu_a911ec4325multi_tensor_apply_kernelINS1_18TensorListMetadataILi2EEENS1_11CopyFunctorIbN3c1015Float8_e4m3fnuzELi2ELi1ELi1EEEJNS0_4CopyIbS7_EEEEEvT_T0_DpT1_ --------------------------
	.section	.nv.constant0._ZN2at6native55_GLOBAL__N__de093ff9_22_ForeachBinaryOpList_cu_a911ec4325multi_tensor_apply_kernelINS1_18TensorListMetadataILi2EEENS1_11CopyFunctorIbN3c1015Float8_e4m3fnuzELi2ELi1ELi1EEEJNS0_4CopyIbS7_EEEEEvT_T0_DpT1_,"a",@progbits
	.sectionflags	@""
	.align	4
.nv.constant0._ZN2at6native55_GLOBAL__N__de093ff9_22_ForeachBinaryOpList_cu_a911ec4325multi_tensor_apply_kernelINS1_18TensorListMetadataILi2EEENS1_11CopyFunctorIbN3c1015Float8_e4m3fnuzELi2ELi1ELi1EEEJNS0_4CopyIbS7_EEEEEvT_T0_DpT1_:
	.zero		3674


//--------------------- .nv.constant0._ZN2at6native55_GLOBAL__N__de093ff9_22_ForeachBinaryOpList_cu_a911ec4325multi_tensor_apply_kernelINS1_18TensorListMetadataILi2EEENS1_11CopyFunctorIbN3c1013Float8_e4m3fnELi2ELi1ELi1EEEJNS0_4CopyIbS7_EEEEEvT_T0_DpT1_ --------------------------
	.section	.nv.constant0._ZN2at6native55_GLOBAL__N__de093ff9_22_ForeachBinaryOpList_cu_a911ec4325multi_tensor_apply_kernelINS1_18TensorListMetadataILi2EEENS1_11CopyFunctorIbN3c1013Float8_e4m3fnELi2ELi1ELi1EEEJNS0_4CopyIbS7_EEEEEvT_T0_DpT1_,"a",@progbits
	.sectionflags	@""
	.align	4
.nv.constant0._ZN2at6native55_GLOBAL__N__de093ff9_22_ForeachBinaryOpList_cu_a911ec4325multi_tensor_apply_kernelINS1_18TensorListMetadataILi2EEENS1_11CopyFunctorIbN3c1013Float8_e4m3fnELi2ELi1ELi1EEEJNS0_4CopyIbS7_EEEEEvT_T0_DpT1_:
	.zero		3674


//--------------------- .nv.constant0._ZN2at6native55_GLOBAL__N__de093ff9_22_ForeachBinaryOpList_cu_a911ec4325multi_tensor_apply_kernelINS1_18TensorListMetadataILi2EEENS1_11CopyFunctorIbN3c108BFloat16ELi2ELi1ELi1EEEJNS0_4CopyIbS7_EEEEEvT_T0_DpT1_ --------------------------
	.section	.nv.constant0._ZN2at6native55_GLOBAL__N__de093ff9_22_ForeachBinaryOpList_cu_a911ec4325multi_tensor_apply_kernelINS1_18TensorListMetadataILi2EEENS1_11CopyFunctorIbN3c108BFloat16ELi2ELi1ELi1EEEJNS0_4CopyIbS7_EEEEEvT_T0_DpT1_,"a",@progbits
	.sectionflags	@""
	.align	4
.nv.constant0._ZN2at6native55_GLOBAL__N__de093ff9_22_ForeachBinaryOpList_cu_a911ec4325multi_tensor_apply_kernelINS1_18TensorListMetadataILi2EEENS1_11CopyFunctorIbN3c108BFloat16ELi2ELi1ELi1EEEJNS0_4CopyIbS7_EEEEEvT_T0_DpT1_:
	.zero		3674


//--------------------- .nv.constant0._ZN2at6native55_GLOBAL__N__de093ff9_22_ForeachBinaryOpList_cu_a911ec4325multi_tensor_apply_kernelINS1_18TensorListMetadataILi2EEENS1_11CopyFunctorIbN3c104HalfELi2ELi1ELi1EEEJNS0_4CopyIbS7_EEEEEvT_T0_DpT1_ --------------------------
	.section	.nv.constant0._ZN2at6native55_GLOBAL__N__de093ff9_22_ForeachBinaryOpList_cu_a911ec4325multi_tensor_apply_kernelINS1_18TensorListMetadataILi2EEENS1_11CopyFunctorIbN3c104HalfELi2ELi1ELi1EEEJNS0_4CopyIbS7_EEEEEvT_T0_DpT1_,"a",@progbits
	.sectionflags	@""
	.align	4
.nv.constant0._ZN2at6native55_GLOBAL__N__de093ff9_22_ForeachBinaryOpList_cu_a911ec4325multi_tensor_apply_kernelINS1_18TensorListMetadataILi2EEENS1_11CopyFunctorIbN3c104HalfELi2ELi1ELi1EEEJNS0_4CopyIbS7_EEEEEvT_T0_DpT1_:
	.zero		3674


//--------------------- .nv.constant0._ZN2at6native55_GLOBAL__N__de093ff9_22_ForeachBinaryOpList_cu_a911ec4325multi_tensor_apply_kernelINS1_18TensorListMetadataILi2EEENS1_11CopyFunctorIbN3c107complexIfEELi2ELi1ELi1EEEJNS0_4CopyIbS8_EEEEEvT_T0_DpT1_ --------------------------
	.section	.nv.constant0._ZN2at6native55_GLOBAL__N__de093ff9_22_ForeachBinaryOpList_cu_a911ec4325multi_tensor_apply_kernelINS1_18TensorListMetadataILi2EEENS1_11CopyFunctorIbN3c107complexIfEELi2ELi1ELi1EEEJNS0_4CopyIbS8_EEEEEvT_T0_DpT1_,"a",@progbits
	.sectionflags	@""
	.align	4
.nv.constant0._ZN2at6native55_GLOBAL__N__de093ff9_22_ForeachBinaryOpList_cu_a911ec4325multi_tensor_apply_kernelINS1_18TensorListMetadataILi2EEENS1_11CopyFunctorIbN3c107complexIfEELi2ELi1ELi1EEEJNS0_4CopyIbS8_EEEEEvT_T0_DpT1_:
	.zero		3674


//--------------------- .nv.constant0._ZN2at6native55_GLOBAL__N__de093ff9_22_ForeachBinaryOpList_cu_a911ec4325multi_tensor_apply_kernelINS1_18TensorListMetadataILi2EEENS1_11CopyFunctorIbN3c107complexIdEELi2ELi1ELi1EEEJNS0_4CopyIbS8_EEEEEvT_T0_DpT1_ --------------------------
	.section	.nv.constant0._ZN2at6native55_GLOBAL__N__de093ff9_22_ForeachBinaryOpList_cu_a911ec4325multi_tensor_apply_kernelINS1_18TensorListMetadataILi2EEENS1_11CopyFunctorIbN3c107complexIdEELi2ELi1ELi1EEEJNS0_4CopyIbS8_EEEEEvT_T0_DpT1_,"a",@progbits
	.sectionflags	@""
	.align	4
.nv.constant0._ZN2at6native55_GLOBAL__N__de093ff9_22_ForeachBinaryOpList_cu_a911ec4325multi_tensor_apply_kernelINS1_18TensorListMetadataILi2EEENS1_11CopyFunctorIbN3c107complexIdEELi2ELi1ELi1EEEJNS0_4CopyIbS8_EEEEEvT_T0_DpT1_:
	.zero		3674


//--------------------- .nv.constant0._ZN2at6native55_GLOBAL__N__de093ff9_22_ForeachBinaryOpList_cu_a911ec4325multi_tensor_apply_kernelINS1_18TensorListMetadataILi2EEENS1_11CopyFunctorIbfLi2ELi1ELi1EEEJNS0_4CopyIbfEEEEEvT_T0_DpT1_ --------------------------
	.section	.nv.constant0._ZN2at6native55_GLOBAL__N__de093ff9_22_ForeachBinaryOpList_cu_a911ec4325multi_tensor_apply_kernelINS1_18TensorListMetadataILi2EEENS1_11CopyFunctorIbfLi2ELi1ELi1EEEJNS0_4CopyIbfEEEEEvT_T0_DpT1_,"a",@progbits
	.sectionflags	@""
	.align	4
.nv.constant0._ZN2at6native55_GLOBAL__N__de093ff9_22_ForeachBinaryOpList_cu_a911ec4325multi_tensor_apply_kernelINS1_18TensorListMetadataILi2EEENS1_11CopyFunctorIbfLi2ELi1ELi1EEEJNS0_4CopyIbfEEEEEvT_T0_DpT1_:
	.zero		3674


//--------------------- .nv.constant0._ZN2at6native55_GLOBAL__N__de093ff9_22_ForeachBinaryOpList_cu_a911ec4325multi_tensor_apply_kernelINS1_18TensorListMetadataILi2EEENS1_11CopyFunctorIbdLi2ELi1ELi1EEEJNS0_4CopyIbdEEEEEvT_T0_DpT1_ --------------------------
	.section	.nv.constant0._ZN2at6native55_GLOBAL__N__de093ff9_22_ForeachBinaryOpList_cu_a911ec4325multi_tensor_apply_kernelINS1_18TensorListMetadataILi2EEENS1_11CopyFunctorIbdLi2ELi1ELi1EEEJNS0_4CopyIbdEEEEEvT_T0_DpT1_,"a",@progbits
	.sectionflags	@""
	.align	4
.nv.constant0._ZN2at6native55_GLOBAL__N__de093ff9_22_ForeachBinaryOpList_cu_a911ec4325multi_tensor_apply_kernelINS1_18TensorListMetadataILi2EEENS1_11CopyFunctorIbdLi2ELi1ELi1EEEJNS0_4CopyIbdEEEEEvT_T0_DpT1_:
	.zero		3674


//--------------------- .nv.constant0._ZN2at6native55_GLOBAL__N__de093ff9_22_ForeachBinaryOpList_cu_a911ec4325multi_tensor_apply_kernelINS1_18TensorListMetadataILi2EEENS1_11CopyFunctorIbiLi2ELi1ELi1EEEJNS0_4CopyIbiEEEEEvT_T0_DpT1_ --------------------------
	.section	.nv.constant0._ZN2at6native55_GLOBAL__N__de093ff9_22_ForeachBinaryOpList_cu_a911ec4325multi_tensor_apply_kernelINS1_18TensorListMetadataILi2EEENS1_11CopyFunctorIbiLi2ELi1ELi1EEEJNS0_4CopyIbiEEEEEvT_T0_DpT1_,"a",@progbits
	.sectionflags	@""
	.align	4
.nv.constant0._ZN2at6native55_GLOBAL__N__de093ff9_22_ForeachBinaryOpList_cu_a911ec4325multi_tensor_apply_kernelINS1_18TensorListMetadataILi2EEENS1_11CopyFunctorIbiLi2ELi1ELi1EEEJNS0_4CopyIbiEEEEEvT_T0_DpT1_:
	.zero		3674


//--------------------- .nv.constant0._ZN2at6native55_GLOBAL__N__de093ff9_22_ForeachBinaryOpList_cu_a911ec4325multi_tensor_apply_kernelINS1_18TensorListMetadataILi2EEENS1_11CopyFunctorIbsLi2ELi1ELi1EEEJNS0_4CopyIbsEEEEEvT_T0_DpT1_ --------------------------
	.section	.nv.constant0._ZN2at6native55_GLOBAL__N__de093ff9_22_ForeachBinaryOpList_cu_a911ec4325multi_tensor_apply_kernelINS1_18TensorListMetadataILi2EEENS1_11CopyFunctorIbsLi2ELi1ELi1EEEJNS0_4CopyIbsEEEEEvT_T0_DpT1_,"a",@progbits
	.sectionflags	@""
	.align	4
.nv.constant0._ZN2at6native55_GLOBAL__N__de093ff9_22_ForeachBinaryOpList_cu_a911ec4325multi_tensor_apply_kernelINS1_18TensorListMetadataILi2EEENS1_11CopyFunctorIbsLi2ELi1ELi1EEEJNS0_4CopyIbsEEEEEvT_T0_DpT1_:
	.zero		3674


//--------------------- .nv.constant0._ZN2at6native55_GLOBAL__N__de093ff9_22_ForeachBinaryOpList_cu_a911ec4325multi_tensor_apply_kernelINS1_18TensorListMetadataILi2EEENS1_11CopyFunctorIblLi2ELi1ELi1EEEJNS0_4CopyIblEEEEEvT_T0_DpT1_ --------------------------
	.section	.nv.constant0._ZN2at6native55_GLOBAL__N__de093ff9_22_ForeachBinaryOpList_cu_a911ec4325multi_tensor_apply_kernelINS1_18TensorListMetadataILi2EEENS1_11CopyFunctorIblLi2ELi1ELi1EEEJNS0_4CopyIblEEEEEvT_T0_DpT1_,"a",@progbits
	.sectionflags	@""
	.align	4
.nv.constant0._ZN2at6native55_GLOBAL__N__de093ff9_22_ForeachBinaryOpList_cu_a911ec4325multi_tensor_apply_kernelINS1_18TensorListMetadataILi2EEENS1_11CopyFunctorIblLi2ELi1ELi1EEEJNS0_4CopyIblEEEEEvT_T0_DpT1_:
	.zero		3674


//--------------------- .nv.constant0._ZN2at6native55_GLOBAL__N__de093ff9_22_ForeachBinaryOpList_cu_a911ec4325multi_tensor_apply_kernelINS1_18TensorListMetadataILi2EEENS1_11CopyFunctorIbaLi2ELi1ELi1EEEJNS0_4CopyIbaEEEEEvT_T0_DpT1_ --------------------------
	.section	.nv.constant0._ZN2at6native55_GLOBAL__N__de093ff9_22_ForeachBinaryOpList_cu_a911ec4325multi_tensor_apply_kernelINS1_18TensorListMetadataILi2EEENS1_11CopyFunctorIbaLi2ELi1ELi1EEEJNS0_4CopyIbaEEEEEvT_T0_DpT1_,"a",@progbits
	.sectionflags	@""
	.align	4
.nv.constant0._ZN2at6native55_GLOBAL__N__de093ff9_22_ForeachBinaryOpList_cu_a911ec4325multi_tensor_apply_kernelINS1_18TensorListMetadataILi2EEENS1_11CopyFunctorIbaLi2ELi1ELi1EEEJNS0_4CopyIbaEEEEEvT_T0_DpT1_:
	.zero		3674


//--------------------- .nv.constant0._ZN2at6native55_GLOBAL__N__de093ff9_22_ForeachBinaryOpList_cu_a911ec4325multi_tensor_apply_kernelINS1_18TensorListMetadataILi2EEENS1_11CopyFunctorIbhLi2ELi1ELi1EEEJNS0_4CopyIbhEEEEEvT_T0_DpT1_ --------------------------
	.section	.nv.constant0._ZN2at6native55_GLOBAL__N__de093ff9_22_ForeachBinaryOpList_cu_a911ec4325multi_tensor_apply_kernelINS1_18TensorListMetadataILi2EEENS1_11CopyFunctorIbhLi2ELi1ELi1EEEJNS0_4CopyIbhEEEEEvT_T0_DpT1_,"a",@progbits
	.sectionflags	@""
	.align	4
.nv.constant0._ZN2at6native55_GLOBAL__N__de093ff9_22_ForeachBinaryOpList_cu_a911ec4325multi_tensor_apply_kernelINS1_18TensorListMetadataILi2EEENS1_11CopyFunctorIbhLi2ELi1ELi1EEEJNS0_4CopyIbhEEEEEvT_T0_DpT1_:
	.zero		3674


//--------------------- .nv.constant0._ZN2at6native55_GLOBAL__N__de093ff9_22_ForeachBinaryOpList_cu_a911ec4325multi_tensor_apply_kernelINS1_18TensorListMetadataILi2EEENS1_14UnaryOpFunctorIbLi2ELi1ELi1EEEJNS0_4CopyIbbEEEEEvT_T0_DpT1_ --------------------------
	.section	.nv.constant0._ZN2at6native55_GLOBAL__N__de093ff9_22_ForeachBinaryOpList_cu_a911ec4325multi_tensor_apply_kernelINS1_18TensorListMetadataILi2EEENS1_14UnaryOpFunctorIbLi2ELi1ELi1EEEJNS0_4CopyIbbEEEEEvT_T0_DpT1_,"a",@progbits
	.sectionflags	@""
	.align	4
.nv.constant0._ZN2at6native55_GLOBAL__N__de093ff9_22_ForeachBinaryOpList_cu_a911ec4325multi_tensor_apply_kernelINS1_18TensorListMetadataILi2EEENS1_14UnaryOpFunctorIbLi2ELi1ELi1EEEJNS0_4CopyIbbEEEEEvT_T0_DpT1_:
	.zero		3674


//--------------------- .nv.constant0._ZN2at6native55_GLOBAL__N__de093ff9_22_ForeachBinaryOpList_cu_a911ec4325multi_tensor_apply_kernelINS1_18TensorListMetadataILi2EEENS1_11CopyFunctorIN3c108BFloat16ENS6_15Float8_e5m2fnuzELi2ELi1ELi1EEEJNS0_4CopyIS7_S8_EEEEEvT_T0_DpT1_ --------------------------
	.section	.nv.constant0._ZN2at6native55_GLOBAL__N__de093ff9_22_ForeachBinaryOpList_cu_a911ec4325multi_tensor_apply_kernelINS1_18TensorListMetadataILi2EEENS1_11CopyFunctorIN3c108BFloat16ENS6_15Float8_e5m2fnuzELi2ELi1ELi1EEEJNS0_4CopyIS7_S8_EEEEEvT_T0_DpT1_,"a",@progbits
	.sectionflags	@""
	.align	4
.nv.constant0._ZN2at6native55_GLOBAL__N__de093ff9_22_ForeachBinaryOpList_cu_a911ec4325multi_tensor_apply_kernelINS1_18TensorListMetadataILi2EEENS1_11CopyFunctorIN3c108BFloat16ENS6_15Float8_e5m2fnuzELi2ELi1ELi1EEEJNS0_4CopyIS7_S8_EEEEEvT_T0_DpT1_:
	.zero		3674


//--------------------- .nv.constant0._ZN2at6native55_GLOBAL__N__de093ff9_22_ForeachBinaryOpList_cu_a911ec4325multi_tensor_apply_kernelINS1_18TensorListMetadataILi2EEENS1_11CopyFunctorIN3c108BFloat16ENS6_11Float8_e5m2ELi2ELi1ELi1EEEJNS0_4CopyIS7_S8_EEEEEvT_T0_DpT1_ --------------------------
	.section	.nv.constant0._ZN2at6native55_GLOBAL__N__de093ff9_22_ForeachBinaryOpList_cu_a911ec4325multi_tensor_apply_kernelINS1_18TensorListMetadataILi2EEENS1_11CopyFunctorIN3c108BFloat16ENS6_11Float8_e5m2ELi2ELi1ELi1EEEJNS0_4CopyIS7_S8_EEEEEvT_T0_DpT1_,"a",@progbits
	.sectionflags	@""
	.align	4
.nv.constant0._ZN2at6native55_GLOBAL__N__de093ff9_22_ForeachBinaryOpList_cu_a911ec4325multi_tensor_apply_kernelINS1_18TensorListMetadataILi2EEENS1_11CopyFunctorIN3c108BFloat16ENS6_11Float8_e5m2ELi2ELi1ELi1EEEJNS0_4CopyIS7_S8_EEEEEvT_T0_DpT1_:
	.zero		3674


//--------------------- .nv.constant0._ZN2at6native55_GLOBAL__N__de093ff9_22_ForeachBinaryOpList_cu_a911ec4325multi_tensor_apply_kernelINS1_18TensorListMetadataILi2EEENS1_11CopyFunctorIN3c108BFloat16ENS6_15Float8_e4m3fnuzELi2ELi1ELi1EEEJNS0_4CopyIS7_S8_EEEEEvT_T0_DpT1_ --------------------------
	.section	.nv.constant0._ZN2at6native55_GLOBAL__N__de093ff9_22_ForeachBinaryOpList_cu_a911ec4325multi_tensor_apply_kernelINS1_18TensorListMetadataILi2EEENS1_11CopyFunctorIN3c108BFloat16ENS6_15Float8_e4m3fnuzELi2ELi1ELi1EEEJNS0_4CopyIS7_S8_EEEEEvT_T0_DpT1_,"a",@progbits
	.sectionflags	@""
	.align	4
.nv.constant0._ZN2at6native55_GLOBAL__N__de093ff9_22_ForeachBinaryOpList_cu_a911ec4325multi_tensor_apply_kernelINS1_18TensorListMetadataILi2EEENS1_11CopyFunctorIN3c108BFloat16ENS6_15Float8_e4m3fnuzELi2ELi1ELi1EEEJNS0_4CopyIS7_S8_EEEEEvT_T0_DpT1_:
	.zero		3674


//--------------------- .nv.constant0._ZN2at6native55_GLOBAL__N__de093ff9_22_ForeachBinaryOpList_cu_a911ec4325multi_tensor_apply_kernelINS1_18TensorListMetadataILi2EEENS1_11CopyFunctorIN3c108BFloat16ENS6_13Float8_e4m3fnELi2ELi1ELi1EEEJNS0_4CopyIS7_S8_EEEEEvT_T0_DpT1_ --------------------------
	.section	.nv.constant0._ZN2at6native55_GLOBAL__N__de093ff9_22_ForeachBinaryOpList_cu_a911ec4325multi_tensor_apply_kernelINS1_18TensorListMetadataILi2EEENS1_11CopyFunctorIN3c108BFloat16ENS6_13Float8_e4m3fnELi2ELi1ELi1EEEJNS0_4CopyIS7_S8_EEEEEvT_T0_DpT1_,"a",@progbits
	.sectionflags	@""
	.align	4
.nv.constant0._ZN2at6native55_GLOBAL__N__de093ff9_22_ForeachBinaryOpList_cu_a911ec4325multi_tensor_apply_kernelINS1_18TensorListMetadataILi2EEENS1_11CopyFunctorIN3c108BFloat16ENS6_13Float8_e4m3fnELi2ELi1ELi1EEEJNS0_4CopyIS7_S8_EEEEEvT_T0_DpT1_:
	.zero		3674


//--------------------- .nv.constant0._ZN2at6native55_GLOBAL__N__de093ff9_22_ForeachBinaryOpList_cu_a911ec4325multi_tensor_apply_kernelINS1_18TensorListMetadataILi2EEENS1_11CopyFunctorIN3c108BFloat16EbLi2ELi1ELi1EEEJNS0_4CopyIS7_bEEEEEvT_T0_DpT1_ --------------------------
	.section	.nv.constant0._ZN2at6native55_GLOBAL__N__de093ff9_22_ForeachBinaryOpList_cu_a911ec4325multi_tensor_apply_kernelINS1_18TensorListMetadataILi2EEENS1_11CopyFunctorIN3c108BFloat16EbLi2ELi1ELi1EEEJNS0_4CopyIS7_bEEEEEvT_T0_DpT1_,"a",@progbits
	.sectionflags	@""
	.align	4
.nv.constant0._ZN2at6native55_GLOBAL__N__de093ff9_22_ForeachBinaryOpList_cu_a911ec4325multi_tensor_apply_kernelINS1_18TensorListMetadataILi2EEENS1_11CopyFunctorIN3c108BFloat16EbLi2ELi1ELi1EEEJNS0_4CopyIS7_bEEEEEvT_T0_DpT1_:
	.zero		3674


//--------------------- .nv.constant0._ZN2at6native55_GLOBAL__N__de093ff9_22_ForeachBinaryOpList_cu_a911ec4325multi_tensor_apply_kernelINS1_18TensorListMetadataILi2EEENS1_11CopyFunctorIN3c108BFloat16ENS6_4HalfELi2ELi1ELi1EEEJNS0_4CopyIS7_S8_EEEEEvT_T0_DpT1_ --------------------------
	.section	.nv.constant0._ZN2at6native55_GLOBAL__N__de093ff9_22_ForeachBinaryOpList_cu_a911ec4325multi_tensor_apply_kernelINS1_18TensorListMetadataILi2EEENS1_11CopyFunctorIN3c108BFloat16ENS6_4HalfELi2ELi1ELi1EEEJNS0_4CopyIS7_S8_EEEEEvT_T0_DpT1_,"a",@progbits
	.sectionflags	@""
	.align	4
.nv.constant0._ZN2at6native55_GLOBAL__N__de093ff9_22_ForeachBinaryOpList_cu_a911ec4325multi_tensor_apply_kernelINS1_18TensorListMetadataILi2EEENS1_11CopyFunctorIN3c108BFloat16ENS6_4HalfELi2ELi1ELi1EEEJNS0_4CopyIS7_S8_EEEEEvT_T0_DpT1_:
	.zero		3674


//--------------------- .nv.constant0._ZN2at6native55_GLOBAL__N__de093ff9_22_ForeachBinaryOpList_cu_a911ec4325multi_tensor_apply_kernelINS1_18TensorListMetadataILi2EEENS1_11CopyFunctorIN3c108BFloat16ENS6_7complexIfEELi2ELi1ELi1EEEJNS0_4CopyIS7_S9_EEEEEvT_T0_DpT1_ --------------------------
	.section	.nv.constant0._ZN2at6native55_GLOBAL__N__de093ff9_22_ForeachBinaryOpList_cu_a911ec4325multi_tensor_apply_kernelINS1_18TensorListMetadataILi2EEENS1_11CopyFunctorIN3c108BFloat16ENS6_7complexIfEELi2ELi1ELi1EEEJNS0_4CopyIS7_S9_EEEEEvT_T0_DpT1_,"a",@progbits
	.sectionflags	@""
	.align	4
.nv.constant0._ZN2at6native55_GLOBAL__N__de093ff9_22_ForeachBinaryOpList_cu_a911ec4325multi_tensor_apply_kernelINS1_18TensorListMetadataILi2EEENS1_11CopyFunctorIN3c108BFloat16ENS6_7complexIfEELi2ELi1ELi1EEEJNS0_4CopyIS7_S9_EEEEEvT_T0_DpT1_:
	.zero		3674


//--------------------- .nv.constant0._ZN2at6native55_GLOBAL__N__de093ff9_22_ForeachBinaryOpList_cu_a911ec4325multi_tensor_apply_kernelINS1_18TensorListMetadataILi2EEENS1_11CopyFunctorIN3c108BFloat16ENS6_7complexIdEELi2ELi1ELi1EEEJNS0_4CopyIS7_S9_EEEEEvT_T0_DpT1_ --------------------------
	.section	.nv.constant0._ZN2at6native55_GLOBAL__N__de093ff9_22_ForeachBinaryOpList_cu_a911ec4325multi_tensor_apply_kernelINS1_18TensorListMetadataILi2EEENS1_11CopyFunctorIN3c108BFloat16ENS6_7complexIdEELi2ELi1ELi1EEEJNS0_4CopyIS7_S9_EEEEEvT_T0_DpT1_,"a",@progbits
	.sectionflags	@""
	.align	4
.nv.constant0._ZN2at6native55_GLOBAL__N__de093ff9_22_ForeachBinaryOpList_cu_a911ec4325multi_tensor_apply_kernelINS1_18TensorListMetadataILi2EEENS1_11CopyFunctorIN3c108BFloat16ENS6_7complexIdEELi2ELi1ELi1EEEJNS0_4CopyIS7_S9_EEEEEvT_T0_DpT1_:
	.zero		3674


//--------------------- .nv.constant0._ZN2at6native55_GLOBAL__N__de093ff9_22_ForeachBinaryOpList_cu_a911ec4325multi_tensor_apply_kernelINS1_18TensorListMetadataILi2EEENS1_11CopyFunctorIN3c108BFloat16EfLi2ELi1ELi1EEEJNS0_4CopyIS7_fEEEEEvT_T0_DpT1_ --------------------------
	.section	.nv.constant0._ZN2at6native55_GLOBAL__N__de093ff9_22_ForeachBinaryOpList_cu_a911ec4325multi_tensor_apply_kernelINS1_18TensorListMetadataILi2EEENS1_11CopyFunctorIN3c108BFloat16EfLi2ELi1ELi1EEEJNS0_4CopyIS7_fEEEEEvT_T0_DpT1_,"a",@progbits
	.sectionflags	@""
	.align	4
.nv.constant0._ZN2at6native55_GLOBAL__N__de093ff9_22_ForeachBinaryOpList_cu_a911ec4325multi_tensor_apply_kernelINS1_18TensorListMetadataILi2EEENS1_11CopyFunctorIN3c108BFloat16EfLi2ELi1ELi1EEEJNS0_4CopyIS7_fEEEEEvT_T0_DpT1_:
	.zero		3674


//--------------------- .nv.constant0._ZN2at6native55_GLOBAL__N__de093ff9_22_ForeachBinaryOpList_cu_a911ec4325multi_tensor_apply_kernelINS1_18TensorListMetadataILi2EEENS1_11CopyFunctorIN3c108BFloat16EdLi2ELi1ELi1EEEJNS0_4CopyIS7_dEEEEEvT_T0_DpT1_ --------------------------
	.section	.nv.constant0._ZN2at6native55_GLOBAL__N__de093ff9_22_ForeachBinaryOpList_cu_a911ec4325multi_tensor_apply_kernelINS1_18TensorListMetadataILi2EEENS1_11CopyFunctorIN3c108BFloat16EdLi2ELi1ELi1EEEJNS0_4CopyIS7_dEEEEEvT_T0_DpT1_,"a",@progbits
	.sectionflags	@""
	.align	4
.nv.constant0._ZN2at6native55_GLOBAL__N__de093ff9_22_ForeachBinaryOpList_cu_a911ec4325multi_tensor_apply_kernelINS1_18TensorListMetadataILi2EEENS1_11CopyFunctorIN3c108BFloat16EdLi2ELi1ELi1EEEJNS0_4CopyIS7_dEEEEEvT_T0_DpT1_:
	.zero		3674


//--------------------- .nv.constant0._ZN2at6native55_GLOBAL__N__de093ff9_22_ForeachBinaryOpList_cu_a911ec4325multi_tensor_apply_kernelINS1_18TensorListMetadataILi2EEENS1_11CopyFunctorIN3c108BFloat16EiLi2ELi1ELi1EEEJNS0_4CopyIS7_iEEEEEvT_T0_DpT1_ --------------------------
	.section	.nv.constant0._ZN2at6native55_GLOBAL__N__de093ff9_22_ForeachBinaryOpList_cu_a911ec4325multi_tensor_apply_kernelINS1_18TensorListMetadataILi2EEENS1_11CopyFunctorIN3c108BFloat16EiLi2ELi1ELi1EEEJNS0_4CopyIS7_iEEEEEvT_T0_DpT1_,"a",@progbits
	.sectionflags	@""
	.align	4
.nv.constant0._ZN2at6native55_GLOBAL__N__de093ff9_22_ForeachBinaryOpList_cu_a911ec4325multi_tensor_apply_kernelINS1_18TensorListMetadataILi2EEENS1_11CopyFunctorIN3c108BFloat16EiLi2ELi1ELi1EEEJNS0_4CopyIS7_iEEEEEvT_T0_DpT1_:
	.zero		3674


//--------------------- .nv.constant0._ZN2at6native55_GLOBAL__N__de093ff9_22_ForeachBinaryOpList_cu_a911ec4325multi_tensor_apply_kernelINS1_18TensorListMetadataILi2EEENS1_11CopyFunctorIN3c108BFloat16EsLi2ELi1ELi1EEEJNS0_4CopyIS7_sEEEEEvT_T0_DpT1_ --------------------------
	.section	.nv.constant0._ZN2at6native55_GLOBAL__N__de093ff9_22_ForeachBinaryOpList_cu_a911ec4325multi_tensor_apply_kernelINS1_18TensorListMetadataILi2EEENS1_11CopyFunctorIN3c108BFloat16EsLi2ELi1ELi1EEEJNS0_4CopyIS7_sEEEEEvT_T0_DpT1_,"a",@progbits
	.sectionflags	@""
	.align	4
.nv.constant0._ZN2at6native55_GLOBAL__N__de093ff9_22_ForeachBinaryOpList_cu_a911ec4325multi_tensor_apply_kernelINS1_18TensorListMetadataILi2EEENS1_11CopyFunctorIN3c108BFloat16EsLi2ELi1ELi1EEEJNS0_4CopyIS7_sEEEEEvT_T0_DpT1_:
	.zero		3674


//--------------------- .nv.constant0._ZN2at6native55_GLOBAL__N__de093ff9_22_ForeachBinaryOpList_cu_a911ec4325multi_tensor_apply_kernelINS1_18TensorListMetadataILi2EEENS1_11CopyFunctorIN3c108BFloat16ElLi2ELi1ELi1EEEJNS0_4CopyIS7_lEEEEEvT_T0_DpT1_ --------------------------
	.section	.nv.constant0._ZN2at6native55_GLOBAL__N__de093ff9_22_ForeachBinaryOpList_cu_a911ec4325multi_tensor_apply_kernelINS1_18TensorListMetadataILi2EEENS1_11CopyFunctorIN3c108BFloat16ElLi2ELi1ELi1EEEJNS0_4CopyIS7_lEEEEEvT_T0_DpT1_,"a",@progbits
	.sectionflags	@""
	.align	4
.nv.constant0._ZN2at6native55_GLOBAL__N__de093ff9_22_ForeachBinaryOpList_cu_a911ec4325multi_tensor_apply_kernelINS1_18TensorListMetadataILi2EEENS1_11CopyFunctorIN3c108BFloat16ElLi2ELi1ELi1EEEJNS0_4CopyIS7_lEEEEEvT_T0_DpT1_:
	.zero		3674


//--------------------- .nv.constant0._ZN2at6native55_GLOBAL__N__de093ff9_22_ForeachBinaryOpList_cu_a911ec4325multi_tensor_apply_kernelINS1_18TensorListMetadataILi2EEENS1_11CopyFunctorIN3c108BFloat16EaLi2ELi1ELi1EEEJNS0_4CopyIS7_aEEEEEvT_T0_DpT1_ --------------------------
	.section	.nv.constant0._ZN2at6native55_GLOBAL__N__de093ff9_22_ForeachBinaryOpList_cu_a911ec4325multi_tensor_apply_kernelINS1_18TensorListMetadataILi2EEENS1_11CopyFunctorIN3c108BFloat16EaLi2ELi1ELi1EEEJNS0_4CopyIS7_aEEEEEvT_T0_DpT1_,"a",@progbits
	.sectionflags	@""
	.align	4
.nv.constant0._ZN2at6native55_GLOBAL__N__de093ff9_22_ForeachBinaryOpList_cu_a911ec4325multi_tensor_apply_kernelINS1_18TensorListMetadataILi2EEENS1_11CopyFunctorIN3c108BFloat16EaLi2ELi1ELi1EEEJNS0_4CopyIS7_aEEEEEvT_T0_DpT1_:
	.zero		3674


//--------------------- .nv.constant0._ZN2at6native55_GLOBAL__N__de093ff9_22_ForeachBinaryOpList_cu_a911ec4325multi_tensor_apply_kernelINS1_18TensorListMetadataILi2EEENS1_11CopyFunctorIN3c108BFloat16EhLi2ELi1ELi1EEEJNS0_4CopyIS7_hEEEEEvT_T0_DpT1_ --------------------------
	.section	.nv.constant0._ZN2at6native55_GLOBAL__N__de093ff9_22_ForeachBinaryOpList_cu_a911ec4325multi_tensor_apply_kernelINS1_18TensorListMetadataILi2EEENS1_11CopyFunctorIN3c108BFloat16EhLi2ELi1ELi1EEEJNS0_4CopyIS7_hEEEEEvT_T0_DpT1_,"a",@progbits
	.sectionflags	@""
	.align	4
.nv.constant0._ZN2at6native55_GLOBAL__N__de093ff9_22_ForeachBinaryOpList_cu_a911ec4325multi_tensor_apply_kernelINS1_18TensorListMetadataILi2EEENS1_11CopyFunctorIN3c108BFloat16EhLi2ELi1ELi1EEEJNS0_4CopyIS7_hEEEEEvT_T0_DpT1_:
	.zero		3674


//--------------------- .nv.constant0._ZN2at6native55_GLOBAL__N__de093ff9_22_ForeachBinaryOpList_cu_a911ec4325multi_tensor_apply_kernelINS1_18TensorListMetadataILi2EEENS1_14UnaryOpFunctorIN3c108BFloat16ELi2ELi1ELi1EEEJNS0_4CopyIS7_S7_EEEEEvT_T0_DpT1_ --------------------------
	.section	.nv.constant0._ZN2at6native55_GLOBAL__N__de093ff9_22_ForeachBinaryOpList_cu_a911ec4325multi_tensor_apply_kernelINS1_18TensorListMetadataILi2EEENS1_14UnaryOpFunctorIN3c108BFloat16ELi2ELi1ELi1EEEJNS0_4CopyIS7_S7_EEEEEvT_T0_DpT1_,"a",@progbits
	.sectionflags	@""
	.align	4
.nv.constant0._ZN2at6native55_GLOBAL__N__de093ff9_22_ForeachBinaryOpList_cu_a911ec4325multi_tensor_apply_kernelINS1_18TensorListMetadataILi2EEENS1_14UnaryOpFunctorIN3c108BFloat16ELi2ELi1ELi1EEEJNS0_4CopyIS7_S7_EEEEEvT_T0_DpT1_:
	.zero		3674


//--------------------- .nv.constant0._ZN2at6native55_GLOBAL__N__de093ff9_22_ForeachBinaryOpList_cu_a911ec4325multi_tensor_apply_kernelINS1_18TensorListMetadataILi2EEENS1_11CopyFunctorIN3c104HalfENS6_15Float8_e5m2fnuzELi2ELi1ELi1EEEJNS0_4CopyIS7_S8_EEEEEvT_T0_DpT1_ --------------------------
	.section	.nv.constant0._ZN2at6native55_GLOBAL__N__de093ff9_22_ForeachBinaryOpList_cu_a911ec4325multi_tensor_apply_kernelINS1_18TensorListMetadataILi2EEENS1_11CopyFunctorIN3c104HalfENS6_15Float8_e5m2fnuzELi2ELi1ELi1EEEJNS0_4CopyIS7_S8_EEEEEvT_T0_DpT1_,"a",@progbits
	.sectionflags	@""
	.align	4
.nv.constant0._ZN2at6native55_GLOBAL__N__de093ff9_22_ForeachBinaryOpList_cu_a911ec4325multi_tensor_apply_kernelINS1_18TensorListMetadataILi2EEENS1_11CopyFunctorIN3c104HalfENS6_15Float8_e5m2fnuzELi2ELi1ELi1EEEJNS0_4CopyIS7_S8_EEEEEvT_T0_DpT1_:
	.zero		3674


//--------------------- .nv.constant0._ZN2at6native55_GLOBAL__N__de093ff9_22_ForeachBinaryOpList_cu_a911ec4325multi_tensor_apply_kernelINS1_18TensorListMetadataILi2EEENS1_11CopyFunctorIN3c104HalfENS6_11Float8_e5m2ELi2ELi1ELi1EEEJNS0_4CopyIS7_S8_EEEEEvT_T0_DpT1_ --------------------------
	.section	.nv.constant0._ZN2at6native55_GLOBAL__N__de093ff9_22_ForeachBinaryOpList_cu_a911ec4325multi_tensor_apply_kernelINS1_18TensorListMetadataILi2EEENS1_11CopyFunctorIN3c104HalfENS6_11Float8_e5m2ELi2ELi1ELi1EEEJNS0_4CopyIS7_S8_EEEEEvT_T0_DpT1_,"a",@progbits
	.sectionflags	@""
	.align	4
.nv.constant0._ZN2at6native55_GLOBAL__N__de093ff9_22_ForeachBinaryOpList_cu_a911ec4325multi_tensor_apply_kernelINS1_18TensorListMetadataILi2EEENS1_11CopyFunctorIN3c104HalfENS6_11Float8_e5m2ELi2ELi1ELi1EEEJNS0_4CopyIS7_S8_EEEEEvT_T0_DpT1_:
	.zero		3674


//--------------------- .nv.constant0._ZN2at6native55_GLOBAL__N__de093ff9_22_ForeachBinaryOpList_cu_a911ec4325multi_tensor_apply_kernelINS1_18TensorListMetadataILi2EEENS1_11CopyFunctorIN3c104HalfENS6_15Float8_e4m3fnuzELi2ELi1ELi1EEEJNS0_4CopyIS7_S8_EEEEEvT_T0_DpT1_ --------------------------
	.section	.nv.constant0._ZN2at6native55_GLOBAL__N__de093ff9_22_ForeachBinaryOpList_cu_a911ec4325multi_tensor_apply_kernelINS1_18TensorListMetadataILi2EEENS1_11CopyFunctorIN3c104HalfENS6_15Float8_e4m3fnuzELi2ELi1ELi1EEEJNS0_4CopyIS7_S8_EEEEEvT_T0_DpT1_,"a",@progbits
	.sectionflags	@""
	.align	4
.nv.constant0._ZN2at6native55_GLOBAL__N__de093ff9_22_ForeachBinaryOpList_cu_a911ec4325multi_tensor_apply_kernelINS1_18TensorListMetadataILi2EEENS1_11CopyFunctorIN3c104HalfENS6_15Float8_e4m3fnuzELi2ELi1ELi1EEEJNS0_4CopyIS7_S8_EEEEEvT_T0_DpT1_:
	.zero		3674


//--------------------- .nv.constant0._ZN2at6native55_GLOBAL__N__de093ff9_22_ForeachBinaryOpList_cu_a911ec4325multi_tensor_apply_kernelINS1_18TensorListMetadataILi2EEENS1_11CopyFunctorIN3c104HalfENS6_13Float8_e4m3fnELi2ELi1ELi1EEEJNS0_4CopyIS7_S8_EEEEEvT_T0_DpT1_ --------------------------
	.section	.nv.constant0._ZN2at6native55_GLOBAL__N__de093ff9_22_ForeachBinaryOpList_cu_a911ec4325multi_tensor_apply_kernelINS1_18TensorListMetadataILi2EEENS1_11CopyFunctorIN3c104HalfENS6_13Float8_e4m3fnELi2ELi1ELi1EEEJNS0_4CopyIS7_S8_EEEEEvT_T0_DpT1_,"a",@progbits
	.sectionflags	@""
	.align	4
.nv.constant0._ZN2at6native55_GLOBAL__N__de093ff9_22_ForeachBinaryOpList_cu_a911ec4325multi_tensor_apply_kernelINS1_18TensorListMetadataILi2EEENS1_11CopyFunctorIN3c104HalfENS6_13Float8_e4m3fnELi2ELi1ELi1EEEJNS0_4CopyIS7_S8_EEEEEvT_T0_DpT1_:
	.zero		3674


//--------------------- .nv.constant0._ZN2at6native55_GLOBAL__N__de093ff9_22_ForeachBinaryOpList_cu_a911ec4325multi_tensor_apply_kernelINS1_18TensorListMetadataILi2EEENS1_11CopyFunctorIN3c104HalfEbLi2ELi1ELi1EEEJNS0_4CopyIS7_bEEEEEvT_T0_DpT1_ --------------------------
	.section	.nv.constant0._ZN2at6native55_GLOBAL__N__de093ff9_22_ForeachBinaryOpList_cu_a911ec4325multi_tensor_apply_kernelINS1_18TensorListMetadataILi2EEENS1_11CopyFunctorIN3c104HalfEbLi2ELi1ELi1EEEJNS0_4CopyIS7_bEEEEEvT_T0_DpT1_,"a",@progbits
	.sectionflags	@""
	.align	4
.nv.constant0._ZN2at6native55_GLOBAL__N__de093ff9_22_ForeachBinaryOpList_cu_a911ec4325multi_tensor_apply_kernelINS1_18TensorListMetadataILi2EEENS1_11CopyFunctorIN3c104HalfEbLi2ELi1ELi1EEEJNS0_4CopyIS7_bEEEEEvT_T0_DpT1_:
	.zero		3674


//--------------------- .nv.constant0._ZN2at6native55_GLOBAL__N__de093ff9_22_ForeachBinaryOpList_cu_a911ec4325multi_tensor_apply_kernelINS1_18TensorListMetadataILi2EEENS1_11CopyFunctorIN3c104HalfENS6_8BFloat16ELi2ELi1ELi1EEEJNS0_4CopyIS7_S8_EEEEEvT_T0_DpT1_ --------------------------
	.section	.nv.constant0._ZN2at6native55_GLOBAL__N__de093ff9_22_ForeachBinaryOpList_cu_a911ec4325multi_tensor_apply_kernelINS1_18TensorListMetadataILi2EEENS1_11CopyFunctorIN3c104HalfENS6_8BFloat16ELi2ELi1ELi1EEEJNS0_4CopyIS7_S8_EEEEEvT_T0_DpT1_,"a",@progbits
	.sectionflags	@""
	.align	4
.nv.constant0._ZN2at6native55_GLOBAL__N__de093ff9_22_ForeachBinaryOpList_cu_a911ec4325multi_tensor_apply_kernelINS1_18TensorListMetadataILi2EEENS1_11CopyFunctorIN3c104HalfENS6_8BFloat16ELi2ELi1ELi1EEEJNS0_4CopyIS7_S8_EEEEEvT_T0_DpT1_:
	.zero		3674


//--------------------- .nv.constant0._ZN2at6native55_GLOBAL__N__de093ff9_22_ForeachBinaryOpList_cu_a911ec4325multi_tensor_apply_kernelINS1_18TensorListMetadataILi2EEENS1_11CopyFunctorIN3c104HalfENS6_7complexIfEELi2ELi1ELi1EEEJNS0_4CopyIS7_S9_EEEEEvT_T0_DpT1_ --------------------------
	.section	.nv.constant0._ZN2at6native55_GLOBAL__N__de093ff9_22_ForeachBinaryOpList_cu_a911ec4325multi_tensor_apply_kernelINS1_18TensorListMetadataILi2EEENS1_11CopyFunctorIN3c104HalfENS6_7complexIfEELi2ELi1ELi1EEEJNS0_4CopyIS7_S9_EEEEEvT_T0_DpT1_,"a",@progbits
	.sectionflags	@""
	.align	4
.nv.constant0._ZN2at6native55_GLOBAL__N__de093ff9_22_ForeachBinaryOpList_cu_a911ec4325multi_tensor_apply_kernelINS1_18TensorListMetadataILi2EEENS1_11CopyFunctorIN3c104HalfENS6_7complexIfEELi2ELi1ELi1EEEJNS0_4CopyIS7_S9_EEEEEvT_T0_DpT1_:
	.zero		3674


//--------------------- .nv.constant0._ZN2at6native55_GLOBAL__N__de093ff9_22_ForeachBinaryOpList_cu_a911ec4325multi_tensor_apply_kernelINS1_18TensorListMetadataILi2EEENS1_11CopyFunctorIN3c104HalfENS6_7complexIdEELi2ELi1ELi1EEEJNS0_4CopyIS7_S9_EEEEEvT_T0_DpT1_ --------------------------
	.section	.nv.constant0._ZN2at6native55_GLOBAL__N__de093ff9_22_ForeachBinaryOpList_cu_a911ec4325multi_tensor_apply_kernelINS1_18TensorListMetadataILi2EEENS1_11CopyFunctorIN3c104HalfENS6_7complexIdEELi2ELi1ELi1EEEJNS0_4CopyIS7_S9_EEEEEvT_T0_DpT1_,"a",@progbits
	.sectionflags	@""
	.align	4
.nv.constant0._ZN2at6native55_GLOBAL__N__de093ff9_22_ForeachBinaryOpList_cu_a911ec4325multi_tensor_apply_kernelINS1_18TensorListMetadataILi2EEENS1_11CopyFunctorIN3c104HalfENS6_7complexIdEELi2ELi1ELi1EEEJNS0_4CopyIS7_S9_EEEEEvT_T0_DpT1_:
	.zero		3674


//--------------------- .nv.constant0._ZN2at6native55_GLOBAL__N__de093ff9_22_ForeachBinaryOpList_cu_a911ec4325multi_tensor_apply_kernelINS1_18TensorListMetadataILi2EEENS1_11CopyFunctorIN3c104HalfEfLi2ELi1ELi1EEEJNS0_4CopyIS7_fEEEEEvT_T0_DpT1_ --------------------------
	.section	.nv.constant0._ZN2at6native55_GLOBAL__N__de093ff9_22_ForeachBinaryOpList_cu_a911ec4325multi_tensor_apply_kernelINS1_18TensorListMetadataILi2EEENS1_11CopyFunctorIN3c104HalfEfLi2ELi1ELi1EEEJNS0_4CopyIS7_fEEEEEvT_T0_DpT1_,"a",@progbits
	.sectionflags	@""
	.align	4
.nv.constant0._ZN2at6native55_GLOBAL__N__de093ff9_22_ForeachBinaryOpList_cu_a911ec4325multi_tensor_apply_kernelINS1_18TensorListMetadataILi2EEENS1_11CopyFunctorIN3c104HalfEfLi2ELi1ELi1EEEJNS0_4CopyIS7_fEEEEEvT_T0_DpT1_:
	.zero		3674


//--------------------- .nv.constant0._ZN2at6native55_GLOBAL__N__de093ff9_22_ForeachBinaryOpList_cu_a911ec4325multi_tensor_apply_kernelINS1_18TensorListMetadataILi2EEENS1_11CopyFunctorIN3c104HalfEdLi2ELi1ELi1EEEJNS0_4CopyIS7_dEEEEEvT_T0_DpT1_ --------------------------
	.section	.nv.constant0._ZN2at6native55_GLOBAL__N__de093ff9_22_ForeachBinaryOpList_cu_a911ec4325multi_tensor_apply_kernelINS1_18TensorListMetadataILi2EEENS1_11CopyFunctorIN3c104HalfEdLi2ELi1ELi1EEEJNS0_4CopyIS7_dEEEEEvT_T0_DpT1_,"a",@progbits
	.sectionflags	@""
	.align	4
.nv.constant0._ZN2at6native55_GLOBAL__N__de093ff9_22_ForeachBinaryOpList_cu_a911ec4325multi_tensor_apply_kernelINS1_18TensorListMetadataILi2EEENS1_11CopyFunctorIN3c104HalfEdLi2ELi1ELi1EEEJNS0_4CopyIS7_dEEEEEvT_T0_DpT1_:
	.zero		3674


//--------------------- .nv.constant0._ZN2at6native55_GLOBAL__N__de093ff9_22_ForeachBinaryOpList_cu_a911ec4325multi_tensor_apply_kernelINS1_18TensorListMetadataILi2EEENS1_11CopyFunctorIN3c104HalfEiLi2ELi1ELi1EEEJNS0_4CopyIS7_iEEEEEvT_T0_DpT1_ --------------------------
	.section	.nv.constant0._ZN2at6native55_GLOBAL__N__de093ff9_22_ForeachBinaryOpList_cu_a911ec4325multi_tensor_apply_kernelINS1_18TensorListMetadataILi2EEENS1_11CopyFunctorIN3c104HalfEiLi2ELi1ELi1EEEJNS0_4CopyIS7_iEEEEEvT_T0_DpT1_,"a",@progbits
	.sectionflags	@""
	.align	4
.nv.constant0._ZN2at6native55_GLOBAL__N__de093ff9_22_ForeachBinaryOpList_cu_a911ec4325multi_tensor_apply_kernelINS1_18TensorListMetadataILi2EEENS1_11CopyFunctorIN3c104HalfEiLi2ELi1ELi1EEEJNS0_4CopyIS7_iEEEEEvT_T0_DpT1_:
	.zero		3674


//--------------------- .nv.constant0._ZN2at6native55_GLOBAL__N__de093ff9_22_ForeachBinaryOpList_cu_a911ec4325multi_tensor_apply_kernelINS1_18TensorListMetadataILi2EEENS1_11CopyFunctorIN3c104HalfEsLi2ELi1ELi1EEEJNS0_4CopyIS7_sEEEEEvT_T0_DpT1_ --------------------------
	.section	.nv.constant0._ZN2at6native55_GLOBAL__N__de093ff9_22_ForeachBinaryOpList_cu_a911ec4325multi_tensor_apply_kernelINS1_18TensorListMetadataILi2EEENS1_11CopyFunctorIN3c104HalfEsLi2ELi1ELi1EEEJNS0_4CopyIS7_sEEEEEvT_T0_DpT1_,"a",@progbits
	.sectionflags	@""
	.align	4
.nv.constant0._ZN2at6native55_GLOBAL__N__de093ff9_22_ForeachBinaryOpList_cu_a911ec4325multi_tensor_apply_kernelINS1_18TensorListMetadataILi2EEENS1_11CopyFunctorIN3c104HalfEsLi2ELi1ELi1EEEJNS0_4CopyIS7_sEEEEEvT_T0_DpT1_:
	.zero		3674


//--------------------- .nv.constant0._ZN2at6native55_GLOBAL__N__de093ff9_22_ForeachBinaryOpList_cu_a911ec4325multi_tensor_apply_kernelINS1_18TensorListMetadataILi2EEENS1_11CopyFunctorIN3c104HalfElLi2ELi1ELi1EEEJNS0_4CopyIS7_lEEEEEvT_T0_DpT1_ --------------------------
	.section	.nv.constant0._ZN2at6native55_GLOBAL__N__de093ff9_22_ForeachBinaryOpList_cu_a911ec4325multi_tensor_apply_kernelINS1_18TensorListMetadataILi2EEENS1_11CopyFunctorIN3c104HalfElLi2ELi1ELi1EEEJNS0_4CopyIS7_lEEEEEvT_T0_DpT1_,"a",@progbits
	.sectionflags	@""
	.align	4
.nv.constant0._ZN2at6native55_GLOBAL__N__de093ff9_22_ForeachBinaryOpList_cu_a911ec4325multi_tensor_apply_kernelINS1_18TensorListMetadataILi2EEENS1_11CopyFunctorIN3c104HalfElLi2ELi1ELi1EEEJNS0_4CopyIS7_lEEEEEvT_T0_DpT1_:
	.zero		3674


//--------------------- .nv.constant0._ZN2at6native55_GLOBAL__N__de093ff9_22_ForeachBinaryOpList_cu_a911ec4325multi_tensor_apply_kernelINS1_18TensorListMetadataILi2EEENS1_11CopyFunctorIN3c104HalfEaLi2ELi1ELi1EEEJNS0_4CopyIS7_aEEEEEvT_T0_DpT1_ --------------------------
	.section	.nv.constant0._ZN2at6native55_GLOBAL__N__de093ff9_22_ForeachBinaryOpList_cu_a911ec4325multi_tensor_apply_kernelINS1_18TensorListMetadataILi2EEENS1_11CopyFunctorIN3c104HalfEaLi2ELi1ELi1EEEJNS0_4CopyIS7_aEEEEEvT_T0_DpT1_,"a",@progbits
	.sectionflags	@""
	.align	4
.nv.constant0._ZN2at6native55_GLOBAL__N__de093ff9_22_ForeachBinaryOpList_cu_a911ec4325multi_tensor_apply_kernelINS1_18TensorListMetadataILi2EEENS1_11CopyFunctorIN3c104HalfEaLi2ELi1ELi1EEEJNS0_4CopyIS7_aEEEEEvT_T0_DpT1_:
	.zero		3674


//--------------------- .nv.constant0._ZN2at6native55_GLOBAL__N__de093ff9_22_ForeachBinaryOpList_cu_a911ec4325multi_tensor_apply_kernelINS1_18TensorListMetadataILi2EEENS1_11CopyFunctorIN3c104HalfEhLi2ELi1ELi1EEEJNS0_4CopyIS7_hEEEEEvT_T0_DpT1_ --------------------------
	.section	.nv.constant0._ZN2at6native55_GLOBAL__N__de093ff9_22_ForeachBinaryOpList_cu_a911ec4325multi_tensor_apply_kernelINS1_18TensorListMetadataILi2EEENS1_11CopyFunctorIN3c104HalfEhLi2ELi1ELi1EEEJNS0_4CopyIS7_hEEEEEvT_T0_DpT1_,"a",@progbits
	.sectionflags	@""
	.align	4
.nv.constant0._ZN2at6native55_GLOBAL__N__de093ff9_22_ForeachBinaryOpList_cu_a911ec4325multi_tensor_apply_kernelINS1_18TensorListMetadataILi2EEENS1_11CopyFunctorIN3c104HalfEhLi2ELi1ELi1EEEJNS0_4CopyIS7_hEEEEEvT_T0_DpT1_:
	.zero		3674


//--------------------- .nv.constant0._ZN2at6native55_GLOBAL__N__de093ff9_22_ForeachBinaryOpList_cu_a911ec4325multi_tensor_apply_kernelINS1_18TensorListMetadataILi2EEENS1_14UnaryOpFunctorIN3c104HalfELi2ELi1ELi1EEEJNS0_4CopyIS7_S7_EEEEEvT_T0_DpT1_ --------------------------
	.section	.nv.constant0._ZN2at6native55_GLOBAL__N__de093ff9_22_ForeachBinaryOpList_cu_a911ec4325multi_tensor_apply_kernelINS1_18TensorListMetadataILi2EEENS1_14UnaryOpFunctorIN3c104HalfELi2ELi1ELi1EEEJNS0_4CopyIS7_S7_EEEEEvT_T0_DpT1_,"a",@progbits
	.sectionflags	@""
	.align	4
.nv.constant0._ZN2at6native55_GLOBAL__N__de093ff9_22_ForeachBinaryOpList_cu_a911ec4325multi_tensor_apply_kernelINS1_18TensorListMetadataILi2EEENS1_14UnaryOpFunctorIN3c104HalfELi2ELi1ELi1EEEJNS0_4CopyIS7_S7_EEEEEvT_T0_DpT1_:
	.zero		3674


//--------------------- .nv.constant0._ZN2at6native55_GLOBAL__N__de093ff9_22_ForeachBinaryOpList_cu_a911ec4325multi_tensor_apply_kernelINS1_18TensorListMetadataILi2EEENS1_11CopyFunctorIN3c107complexIfEENS6_15Float8_e5m2fnuzELi2ELi1ELi1EEEJNS0_4CopyIS8_S9_EEEEEvT_T0_DpT1_ --------------------------
	.section	.nv.constant0._ZN2at6native55_GLOBAL__N__de093ff9_22_ForeachBinaryOpList_cu_a911ec4325multi_tensor_apply_kernelINS1_18TensorListMetadataILi2EEENS1_11CopyFunctorIN3c107complexIfEENS6_15Float8_e5m2fnuzELi2ELi1ELi1EEEJNS0_4CopyIS8_S9_EEEEEvT_T0_DpT1_,"a",@progbits
	.sectionflags	@""
	.align	4
.nv.constant0._ZN2at6native55_GLOBAL__N__de093ff9_22_ForeachBinaryOpList_cu_a911ec4325multi_tensor_apply_kernelINS1_18TensorListMetadataILi2EEENS1_11CopyFunctorIN3c107complexIfEENS6_15Float8_e5m2fnuzELi2ELi1ELi1EEEJNS0_4CopyIS8_S9_EEEEEvT_T0_DpT1_:
	.zero		3674


//--------------------- .nv.constant0._ZN2at6native55_GLOBAL__N__de093ff9_22_ForeachBinaryOpList_cu_a911ec4325multi_tensor_apply_kernelINS1_18TensorListMetadataILi2EEENS1_11CopyFunctorIN3c107complexIfEENS6_11Float8_e5m2ELi2ELi1ELi1EEEJNS0_4CopyIS8_S9_EEEEEvT_T0_DpT1_ --------------------------
	.section	.nv.constant0._ZN2at6native55_GLOBAL__N__de093ff9_22_ForeachBinaryOpList_cu_a911ec4325multi_tensor_apply_kernelINS1_18TensorListMetadataILi2EEENS1_11CopyFunctorIN3c107complexIfEENS6_11Float8_e5m2ELi2ELi1ELi1EEEJNS0_4CopyIS8_S9_EEEEEvT_T0_DpT1_,"a",@progbits
	.sectionflags	@""
	.align	4
.nv.constant0._ZN2at6native55_GLOBAL__N__de093ff9_22_ForeachBinaryOpList_cu_a911ec4325multi_tensor_apply_kernelINS1_18TensorListMetadataILi2EEENS1_11CopyFunctorIN3c107complexIfEENS6_11Float8_e5m2ELi2ELi1ELi1EEEJNS0_4CopyIS8_S9_EEEEEvT_T0_DpT1_:
	.zero		3674


//--------------------- .nv.constant0._ZN2at6native55_GLOBAL__N__de093ff9_22_ForeachBinaryOpList_cu_a911ec4325multi_tensor_apply_kernelINS1_18TensorListMetadataILi2EEENS1_11CopyFunctorIN3c107complexIfEENS6_15Float8_e4m3fnuzELi2ELi1ELi1EEEJNS0_4CopyIS8_S9_EEEEEvT_T0_DpT1_ --------------------------
	.section	.nv.constant0._ZN2at6native55_GLOBAL__N__de093ff9_22_ForeachBinaryOpList_cu_a911ec4325multi_tensor_apply_kernelINS1_18TensorListMetadataILi2EEENS1_11CopyFunctorIN3c107complexIfEENS6_15Float8_e4m3fnuzELi2ELi1ELi1EEEJNS0_4CopyIS8_S9_EEEEEvT_T0_DpT1_,"a",@progbits
	.sectionflags	@""
	.align	4
.nv.constant0._ZN2at6native55_GLOBAL__N__de093ff9_22_ForeachBinaryOpList_cu_a911ec4325multi_tensor_apply_kernelINS1_18TensorListMetadataILi2EEENS1_11CopyFunctorIN3c107complexIfEENS6_15Float8_e4m3fnuzELi2ELi1ELi1EEEJNS0_4CopyIS8_S9_EEEEEvT_T0_DpT1_:
	.zero		3674


//--------------------- .nv.constant0._ZN2at6native55_GLOBAL__N__de093ff9_22_ForeachBinaryOpList_cu_a911ec4325multi_tensor_apply_kernelINS1_18TensorListMetadataILi2EEENS1_11CopyFunctorIN3c107complexIfEENS6_13Float8_e4m3fnELi2ELi1ELi1EEEJNS0_4CopyIS8_S9_EEEEEvT_T0_DpT1_ --------------------------
	.section	.nv.constant0._ZN2at6native55_GLOBAL__N__de093ff9_22_ForeachBinaryOpList_cu_a911ec4325multi_tensor_apply_kernelINS1_18TensorListMetadataILi2EEENS1_11CopyFunctorIN3c107complexIfEENS6_13Float8_e4m3fnELi2ELi1ELi1EEEJNS0_4CopyIS8_S9_EEEEEvT_T0_DpT1_,"a",@progbits
	.sectionflags	@""
	.align	4
.nv.constant0._ZN2at6native55_GLOBAL__N__de093ff9_22_ForeachBinaryOpList_cu_a911ec4325multi_tensor_apply_kernelINS1_18TensorListMetadataILi2EEENS1_11CopyFunctorIN3c107complexIfEENS6_13Float8_e4m3fnELi2ELi1ELi1EEEJNS0_4CopyIS8_S9_EEEEEvT_T0_DpT1_:
	.zero		3674


//--------------------- .nv.constant0._ZN2at6native55_GLOBAL__N__de093ff9_22_ForeachBinaryOpList_cu_a911ec4325multi_tensor_apply_kernelINS1_18TensorListMetadataILi2EEENS1_11CopyFunctorIN3c107complexIfEEbLi2ELi1ELi1EEEJNS0_4CopyIS8_bEEEEEvT_T0_DpT1_ --------------------------
	.section	.nv.constant0._ZN2at6native55_GLOBAL__N__de093ff9_22_ForeachBinaryOpList_cu_a911ec4325multi_tensor_apply_kernelINS1_18TensorListMetadataILi2EEENS1_11CopyFunctorIN3c107complexIfEEbLi2ELi1ELi1EEEJNS0_4CopyIS8_bEEEEEvT_T0_DpT1_,"a",@progbits
	.sectionflags	@""
	.align	4
.nv.constant0._ZN2at6native55_GLOBAL__N__de093ff9_22_ForeachBinaryOpList_cu_a911ec4325multi_tensor_apply_kernelINS1_18TensorListMetadataILi2EEENS1_11CopyFunctorIN3c107complexIfEEbLi2ELi1ELi1EEEJNS0_4CopyIS8_bEEEEEvT_T0_DpT1_:
	.zero		3674


//--------------------- .nv.constant0._ZN2at6native55_GLOBAL__N__de093ff9_22_ForeachBinaryOpList_cu_a911ec4325multi_tensor_apply_kernelINS1_18TensorListMetadataILi2EEENS1_11CopyFunctorIN3c107complexIfEENS6_8BFloat16ELi2ELi1ELi1EEEJNS0_4CopyIS8_S9_EEEEEvT_T0_DpT1_ --------------------------
	.section	.nv.constant0._ZN2at6native55_GLOBAL__N__de093ff9_22_ForeachBinaryOpList_cu_a911ec4325multi_tensor_apply_kernelINS1_18TensorListMetadataILi2EEENS1_11CopyFunctorIN3c107complexIfEENS6_8BFloat16ELi2ELi1ELi1EEEJNS0_4CopyIS8_S9_EEEEEvT_T0_DpT1_,"a",@progbits
	.sectionflags	@""
	.align	4
.nv.constant0._ZN2at6native55_GLOBAL__N__de093ff9_22_ForeachBinaryOpList_cu_a911ec4325multi_tensor_apply_kernelINS1_18TensorListMetadataILi2EEENS1_11CopyFunctorIN3c107complexIfEENS6_8BFloat16ELi2ELi1ELi1EEEJNS0_4CopyIS8_S9_EEEEEvT_T0_DpT1_:
	.zero		3674


//--------------------- .nv.constant0._ZN2at6native55_GLOBAL__N__de093ff9_22_ForeachBinaryOpList_cu_a911ec4325multi_tensor_apply_kernelINS1_18TensorListMetadataILi2EEENS1_11CopyFunctorIN3c107complexIfEENS6_4HalfELi2ELi1ELi1EEEJNS0_4CopyIS8_S9_EEEEEvT_T0_DpT1_ --------------------------
	.section	.nv.constant0._ZN2at6native55_GLOBAL__N__de093ff9_22_ForeachBinaryOpList_cu_a911ec4325multi_tensor_apply_kernelINS1_18TensorListMetadataILi2EEENS1_11CopyFunctorIN3c107complexIfEENS6_4HalfELi2ELi1ELi1EEEJNS0_4CopyIS8_S9_EEEEEvT_T0_DpT1_,"a",@progbits
	.sectionflags	@""
	.align	4
.nv.constant0._ZN2at6native55_GLOBAL__N__de093ff9_22_ForeachBinaryOpList_cu_a911ec4325multi_tensor_apply_kernelINS1_18TensorListMetadataILi2EEENS1_11CopyFunctorIN3c107complexIfEENS6_4HalfELi2ELi1ELi1EEEJNS0_4CopyIS8_S9_EEEEEvT_T0_DpT1_:
	.zero		3674


//--------------------- .nv.constant0._ZN2at6native55_GLOBAL__N__de093ff9_22_ForeachBinaryOpList_cu_a911ec4325multi_tensor_apply_kernelINS1_18TensorListMetadataILi2EEENS1_11CopyFunctorIN3c107complexIfEENS7_IdEELi2ELi1ELi1EEEJNS0_4CopyIS8_S9_EEEEEvT_T0_DpT1_ --------------------------
	.section	.nv.constant0._ZN2at6native55_GLOBAL__N__de093ff9_22_ForeachBinaryOpList_cu_a911ec4325multi_tensor_apply_kernelINS1_18TensorListMetadataILi2EEENS1_11CopyFunctorIN3c107complexIfEENS7_IdEELi2ELi1ELi1EEEJNS0_4CopyIS8_S9_EEEEEvT_T0_DpT1_,"a",@progbits
	.sectionflags	@""
	.align	4
.nv.constant0._ZN2at6native55_GLOBAL__N__de093ff9_22_ForeachBinaryOpList_cu_a911ec4325multi_tensor_apply_kernelINS1_18TensorListMetadataILi2EEENS1_11CopyFunctorIN3c107complexIfEENS7_IdEELi2ELi1ELi1EEEJNS0_4CopyIS8_S9_EEEEEvT_T0_DpT1_:
	.zero		3674


//--------------------- .nv.constant0._ZN2at6native55_GLOBAL__N__de093ff9_22_ForeachBinaryOpList_cu_a911ec4325multi_tensor_apply_kernelINS1_18TensorListMetadataILi2EEENS1_11CopyFunctorIN3c107complexIfEEfLi2ELi1ELi1EEEJNS0_4CopyIS8_fEEEEEvT_T0_DpT1_ --------------------------
	.section	.nv.constant0._ZN2at6native55_GLOBAL__N__de093ff9_22_ForeachBinaryOpList_cu_a911ec4325multi_tensor_apply_kernelINS1_18TensorListMetadataILi2EEENS1_11CopyFunctorIN3c107complexIfEEfLi2ELi1ELi1EEEJNS0_4CopyIS8_fEEEEEvT_T0_DpT1_,"a",@progbits
	.sectionflags	@""
	.align	4
.nv.constant0._ZN2at6native55_GLOBAL__N__de093ff9_22_ForeachBinaryOpList_cu_a911ec4325multi_tensor_apply_kernelINS1_18TensorListMetadataILi2EEENS1_11CopyFunctorIN3c107complexIfEEfLi2ELi1ELi1EEEJNS0_4CopyIS8_fEEEEEvT_T0_DpT1_:
	.zero		3674


//--------------------- .nv.constant0._ZN2at6native55_GLOBAL__N__de093ff9_22_ForeachBinaryOpList_cu_a911ec4325multi_tensor_apply_kernelINS1_18TensorListMetadataILi2EEENS1_11CopyFunctorIN3c107complexIfEEdLi2ELi1ELi1EEEJNS0_4CopyIS8_dEEEEEvT_T0_DpT1_ --------------------------
	.section	.nv.constant0._ZN2at6native55_GLOBAL__N__de093ff9_22_ForeachBinaryOpList_cu_a911ec4325multi_tensor_apply_kernelINS1_18TensorListMetadataILi2EEENS1_11CopyFunctorIN3c107complexIfEEdLi2ELi1ELi1EEEJNS0_4CopyIS8_dEEEEEvT_T0_DpT1_,"a",@progbits
	.sectionflags	@""
	.align	4
.nv.constant0._ZN2at6native55_GLOBAL__N__de093ff9_22_ForeachBinaryOpList_cu_a911ec4325multi_tensor_apply_kernelINS1_18TensorListMetadataILi2EEENS1_11CopyFunctorIN3c107complexIfEEdLi2ELi1ELi1EEEJNS0_4CopyIS8_dEEEEEvT_T0_DpT1_:
	.zero		3674


//--------------------- .nv.constant0._ZN2at6native55_GLOBAL__N__de093ff9_22_ForeachBinaryOpList_cu_a911ec4325multi_tensor_apply_kernelINS1_18TensorListMetadataILi2EEENS1_11CopyFunctorIN3c107complexIfEEiLi2ELi1ELi1EEEJNS0_4CopyIS8_iEEEEEvT_T0_DpT1_ --------------------------
	.section	.nv.constant0._ZN2at6native55_GLOBAL__N__de093ff9_22_ForeachBinaryOpList_cu_a911ec4325multi_tensor_apply_kernelINS1_18TensorListMetadataILi2EEENS1_11CopyFunctorIN3c107complexIfEEiLi2ELi1ELi1EEEJNS0_4CopyIS8_iEEEEEvT_T0_DpT1_,"a",@progbits
	.sectionflags	@""
	.align	4
.nv.constant0._ZN2at6native55_GLOBAL__N__de093ff9_22_ForeachBinaryOpList_cu_a911ec4325multi_tensor_apply_kernelINS1_18TensorListMetadataILi2EEENS1_11CopyFunctorIN3c107complexIfEEiLi2ELi1ELi1EEEJNS0_4CopyIS8_iEEEEEvT_T0_DpT1_:
	.zero		3674


//--------------------- .nv.constant0._ZN2at6native55_GLOBAL__N__de093ff9_22_ForeachBinaryOpList_cu_a911ec4325multi_tensor_apply_kernelINS1_18TensorListMetadataILi2EEENS1_11CopyFunctorIN3c107complexIfEEsLi2ELi1ELi1EEEJNS0_4CopyIS8_sEEEEEvT_T0_DpT1_ --------------------------
	.section	.nv.constant0._ZN2at6native55_GLOBAL__N__de093ff9_22_ForeachBinaryOpList_cu_a911ec4325multi_tensor_apply_kernelINS1_18TensorListMetadataILi2EEENS1_11CopyFunctorIN3c107complexIfEEsLi2ELi1ELi1EEEJNS0_4CopyIS8_sEEEEEvT_T0_DpT1_,"a",@progbits
	.sectionflags	@""
	.align	4
.nv.constant0._ZN2at6native55_GLOBAL__N__de093ff9_22_ForeachBinaryOpList_cu_a911ec4325multi_tensor_apply_kernelINS1_18TensorListMetadataILi2EEENS1_11CopyFunctorIN3c107complexIfEEsLi2ELi1ELi1EEEJNS0_4CopyIS8_sEEEEEvT_T0_DpT1_:
	.zero		3674


//--------------------- .nv.constant0._ZN2at6native55_GLOBAL__N__de093ff9_22_ForeachBinaryOpList_cu_a911ec4325multi_tensor_apply_kernelINS1_18TensorListMetadataILi2EEENS1_11CopyFunctorIN3c107complexIfEElLi2ELi1ELi1EEEJNS0_4CopyIS8_lEEEEEvT_T0_DpT1_ --------------------------
	.section	.nv.constant0._ZN2at6native55_GLOBAL__N__de093ff9_22_ForeachBinaryOpList_cu_a911ec4325multi_tensor_apply_kernelINS1_18TensorListMetadataILi2EEENS1_11CopyFunctorIN3c107complexIfEElLi2ELi1ELi1EEEJNS0_4CopyIS8_lEEEEEvT_T0_DpT1_,"a",@progbits
	.sectionflags	@""
	.align	4
.nv.constant0._ZN2at6native55_GLOBAL__N__de093ff9_22_ForeachBinaryOpList_cu_a911ec4325multi_tensor_apply_kernelINS1_18TensorListMetadataILi2EEENS1_11CopyFunctorIN3c107complexIfEElLi2ELi1ELi1EEEJNS0_4CopyIS8_lEEEEEvT_T0_DpT1_:
	.zero		3674


//--------------------- .nv.constant0._ZN2at6native55_GLOBAL__N__de093ff9_22_ForeachBinaryOpList_cu_a911ec4325multi_tensor_apply_kernelINS1_18TensorListMetadataILi2EEENS1_11CopyFunctorIN3c107complexIfEEaLi2ELi1ELi1EEEJNS0_4CopyIS8_aEEEEEvT_T0_DpT1_ --------------------------
	.section	.nv.constant0._ZN2at6native55_GLOBAL__N__de093ff9_22_ForeachBinaryOpList_cu_a911ec4325multi_tensor_apply_kernelINS1_18TensorListMetadataILi2EEENS1_11CopyFunctorIN3c107complexIfEEaLi2ELi1ELi1EEEJNS0_4CopyIS8_aEEEEEvT_T0_DpT1_,"a",@progbits
	.sectionflags	@""
	.align	4
.nv.constant0._ZN2at6native55_GLOBAL__N__de093ff9_22_ForeachBinaryOpList_cu_a911ec4325multi_tensor_apply_kernelINS1_18TensorListMetadataILi2EEENS1_11CopyFunctorIN3c107complexIfEEaLi2ELi1ELi1EEEJNS0_4CopyIS8_aEEEEEvT_T0_DpT1_:
	.zero		3674


//--------------------- .nv.constant0._ZN2at6native55_GLOBAL__N__de093ff9_22_ForeachBinaryOpList_cu_a911ec4325multi_tensor_apply_kernelINS1_18TensorListMetadataILi2EEENS1_11CopyFunctorIN3c107complexIfEEhLi2ELi1ELi1EEEJNS0_4CopyIS8_hEEEEEvT_T0_DpT1_ --------------------------
	.section	.nv.constant0._ZN2at6native55_GLOBAL__N__de093ff9_22_ForeachBinaryOpList_cu_a911ec4325multi_tensor_apply_kernelINS1_18TensorListMetadataILi2EEENS1_11CopyFunctorIN3c107complexIfEEhLi2ELi1ELi1EEEJNS0_4CopyIS8_hEEEEEvT_T0_DpT1_,"a",@progbits
	.sectionflags	@""
	.align	4
.nv.constant0._ZN2at6native55_GLOBAL__N__de093ff9_22_ForeachBinaryOpList_cu_a911ec4325multi_tensor_apply_kernelINS1_18TensorListMetadataILi2EEENS1_11CopyFunctorIN3c107complexIfEEhLi2ELi1ELi1EEEJNS0_4CopyIS8_hEEEEEvT_T0_DpT1_:
	.zero		3674


//--------------------- .nv.constant0._ZN2at6native55_GLOBAL__N__de093ff9_22_ForeachBinaryOpList_cu_a911ec4325multi_tensor_apply_kernelINS1_18TensorListMetadataILi2EEENS1_14UnaryOpFunctorIN3c107complexIfEELi2ELi1ELi1EEEJNS0_4CopyIS8_S8_EEEEEvT_T0_DpT1_ --------------------------
	.section	.nv.constant0._ZN2at6native55_GLOBAL__N__de093ff9_22_ForeachBinaryOpList_cu_a911ec4325multi_tensor_apply_kernelINS1_18TensorListMetadataILi2EEENS1_14UnaryOpFunctorIN3c107complexIfEELi2ELi1ELi1EEEJNS0_4CopyIS8_S8_EEEEEvT_T0_DpT1_,"a",@progbits
	.sectionflags	@""
	.align	4
.nv.constant0._ZN2at6native55_GLOBAL__N__de093ff9_22_ForeachBinaryOpList_cu_a911ec4325multi_tensor_apply_kernelINS1_18TensorListMetadataILi2EEENS1_14UnaryOpFunctorIN3c107complexIfEELi2ELi1ELi1EEEJNS0_4CopyIS8_S8_EEEEEvT_T0_DpT1_:
	.zero		3674


//--------------------- .nv.constant0._ZN2at6native55_GLOBAL__N__de093ff9_22_ForeachBinaryOpList_cu_a911ec4325multi_tensor_apply_kernelINS1_18TensorListMetadataILi2EEENS1_11CopyFunctorIN3c107complexIdEENS6_15Float8_e5m2fnuzELi2ELi1ELi1EEEJNS0_4CopyIS8_S9_EEEEEvT_T0_DpT1_ --------------------------
	.section	.nv.constant0._ZN2at6native55_GLOBAL__N__de093ff9_22_ForeachBinaryOpList_cu_a911ec4325multi_tensor_apply_kernelINS1_18TensorListMetadataILi2EEENS1_11CopyFunctorIN3c107complexIdEENS6_15Float8_e5m2fnuzELi2ELi1ELi1EEEJNS0_4CopyIS8_S9_EEEEEvT_T0_DpT1_,"a",@progbits
	.sectionflags	@""
	.align	4
.nv.constant0._ZN2at6native55_GLOBAL__N__de093ff9_22_ForeachBinaryOpList_cu_a911ec4325multi_tensor_apply_kernelINS1_18TensorListMetadataILi2EEENS1_11CopyFunctorIN3c107complexIdEENS6_15Float8_e5m2fnuzELi2ELi1ELi1EEEJNS0_4CopyIS8_S9_EEEEEvT_T0_DpT1_:
	.zero		3674


//--------------------- .nv.constant0._ZN2at6native55_GLOBAL__N__de093ff9_22_ForeachBinaryOpList_cu_a911ec4325multi_tensor_apply_kernelINS1_18TensorListMetadataILi2EEENS1_11CopyFunctorIN3c107complexIdEENS6_11Float8_e5m2ELi2ELi1ELi1EEEJNS0_4CopyIS8_S9_EEEEEvT_T0_DpT1_ --------------------------
	.section	.nv.constant0._ZN2at6native55_GLOBAL__N__de093ff9_22_ForeachBinaryOpList_cu_a911ec4325multi_tensor_apply_kernelINS1_18TensorListMetadataILi2EEENS1_11CopyFunctorIN3c107complexIdEENS6_11Float8_e5m2ELi2ELi1ELi1EEEJNS0_4CopyIS8_S9_EEEEEvT_T0_DpT1_,"a",@progbits
	.sectionflags	@""
	.align	4
.nv.constant0._ZN2at6native55_GLOBAL__N__de093ff9_22_ForeachBinaryOpList_cu_a911ec4325multi_tensor_apply_kernelINS1_18TensorListMetadataILi2EEENS1_11CopyFunctorIN3c107complexIdEENS6_11Float8_e5m2ELi2ELi1ELi1EEEJNS0_4CopyIS8_S9_EEEEEvT_T0_DpT1_:
	.zero		3674


//--------------------- .nv.constant0._ZN2at6native55_GLOBAL__N__de093ff9_22_ForeachBinaryOpList_cu_a911ec4325multi_tensor_apply_kernelINS1_18TensorListMetadataILi2EEENS1_11CopyFunctorIN3c107complexIdEENS6_15Float8_e4m3fnuzELi2ELi1ELi1EEEJNS0_4CopyIS8_S9_EEEEEvT_T0_DpT1_ --------------------------
	.section	.nv.constant0._ZN2at6native55_GLOBAL__N__de093ff9_22_ForeachBinaryOpList_cu_a911ec4325multi_tensor_apply_kernelINS1_18TensorListMetadataILi2EEENS1_11CopyFunctorIN3c107complexIdEENS6_15Float8_e4m3fnuzELi2ELi1ELi1EEEJNS0_4CopyIS8_S9_EEEEEvT_T0_DpT1_,"a",@progbits
	.sectionflags	@""
	.align	4
.nv.constant0._ZN2at6native55_GLOBAL__N__de093ff9_22_ForeachBinaryOpList_cu_a911ec4325multi_tensor_apply_kernelINS1_18TensorListMetadataILi2EEENS1_11CopyFunctorIN3c107complexIdEENS6_15Float8_e4m3fnuzELi2ELi1ELi1EEEJNS0_4CopyIS8_S9_EEEEEvT_T0_DpT1_:
	.zero		3674


//--------------------- .nv.constant0._ZN2at6native55_GLOBAL__N__de093ff9_22_ForeachBinaryOpList_cu_a911ec4325multi_tensor_apply_kernelINS1_18TensorListMetadataILi2EEENS1_11CopyFunctorIN3c107complexIdEENS6_13Float8_e4m3fnELi2ELi1ELi1EEEJNS0_4CopyIS8_S9_EEEEEvT_T0_DpT1_ --------------------------
	.section	.nv.constant0._ZN2at6native55_GLOBAL__N__de093ff9_22_ForeachBinaryOpList_cu_a911ec4325multi_tensor_apply_kernelINS1_18TensorListMetadataILi2EEENS1_11CopyFunctorIN3c107complexIdEENS6_13Float8_e4m3fnELi2ELi1ELi1EEEJNS0_4CopyIS8_S9_EEEEEvT_T0_DpT1_,"a",@progbits
	.sectionflags	@""
	.align	4
.nv.constant0._ZN2at6native55_GLOBAL__N__de093ff9_22_ForeachBinaryOpList_cu_a911ec4325multi_tensor_apply_kernelINS1_18TensorListMetadataILi2EEENS1_11CopyFunctorIN3c107complexIdEENS6_13Float8_e4m3fnELi2ELi1ELi1EEEJNS0_4CopyIS8_S9_EEEEEvT_T0_DpT1_:
	.zero		3674


//--------------------- .nv.constant0._ZN2at6native55_GLOBAL__N__de093ff9_22_ForeachBinaryOpList_cu_a911ec4325multi_tensor_apply_kernelINS1_18TensorListMetadataILi2EEENS1_11CopyFunctorIN3c107complexIdEEbLi2ELi1ELi1EEEJNS0_4CopyIS8_bEEEEEvT_T0_DpT1_ --------------------------
	.section	.nv.constant0._ZN2at6native55_GLOBAL__N__de093ff9_22_ForeachBinaryOpList_cu_a911ec4325multi_tensor_apply_kernelINS1_18TensorListMetadataILi2EEENS1_11CopyFunctorIN3c107complexIdEEbLi2ELi1ELi1EEEJNS0_4CopyIS8_bEEEEEvT_T0_DpT1_,"a",@progbits
	.sectionflags	@""
	.align	4
.nv.constant0._ZN2at6native55_GLOBAL__N__de093ff9_22_ForeachBinaryOpList_cu_a911ec4325multi_tensor_apply_kernelINS1_18TensorListMetadataILi2EEENS1_11CopyFunctorIN3c107complexIdEEbLi2ELi1ELi1EEEJNS0_4CopyIS8_bEEEEEvT_T0_DpT1_:
	.zero		3674


//--------------------- .nv.constant0._ZN2at6native55_GLOBAL__N__de093ff9_22_ForeachBinaryOpList_cu_a911ec4325multi_tensor_apply_kernelINS1_18TensorListMetadataILi2EEENS1_11CopyFunctorIN3c107complexIdEENS6_8BFloat16ELi2ELi1ELi1EEEJNS0_4CopyIS8_S9_EEEEEvT_T0_DpT1_ --------------------------
	.section	.nv.constant0._ZN2at6native55_GLOBAL__N__de093ff9_22_ForeachBinaryOpList_cu_a911ec4325multi_tensor_apply_kernelINS1_18TensorListMetadataILi2EEENS1_11CopyFunctorIN3c107complexIdEENS6_8BFloat16ELi2ELi1ELi1EEEJNS0_4CopyIS8_S9_EEEEEvT_T0_DpT1_,"a",@progbits
	.sectionflags	@""
	.align	4
.nv.constant0._ZN2at6native55_GLOBAL__N__de093ff9_22_ForeachBinaryOpList_cu_a911ec4325multi_tensor_apply_kernelINS1_18TensorListMetadataILi2EEENS1_11CopyFunctorIN3c107complexIdEENS6_8BFloat16ELi2ELi1ELi1EEEJNS0_4CopyIS8_S9_EEEEEvT_T0_DpT1_:
	.zero		3674


//--------------------- .nv.constant0._ZN2at6native55_GLOBAL__N__de093ff9_22_ForeachBinaryOpList_cu_a911ec4325multi_tensor_apply_kernelINS1_18TensorListMetadataILi2EEENS1_11CopyFunctorIN3c107complexIdEENS6_4HalfELi2ELi1ELi1EEEJNS0_4CopyIS8_S9_EEEEEvT_T0_DpT1_ --------------------------
	.section	.nv.constant0._ZN2at6native55_GLOBAL__N__de093ff9_22_ForeachBinaryOpList_cu_a911ec4325multi_tensor_apply_kernelINS1_18TensorListMetadataILi2EEENS1_11CopyFunctorIN3c107complexIdEENS6_4HalfELi2ELi1ELi1EEEJNS0_4CopyIS8_S9_EEEEEvT_T0_DpT1_,"a",@progbits
	.sectionflags	@""
	.align	4
.nv.constant0._ZN2at6native55_GLOBAL__N__de093ff9_22_ForeachBinaryOpList_cu_a911ec4325multi_tensor_apply_kernelINS1_18TensorListMetadataILi2EEENS1_11CopyFunctorIN3c107complexIdEENS6_4HalfELi2ELi1ELi1EEEJNS0_4CopyIS8_S9_EEEEEvT_T0_DpT1_:
	.zero		3674


//--------------------- .nv.constant0._ZN2at6native55_GLOBAL__N__de093ff9_22_ForeachBinaryOpList_cu_a911ec4325multi_tensor_apply_kernelINS1_18TensorListMetadataILi2EEENS1_11CopyFunctorIN3c107complexIdEENS7_IfEELi2ELi1ELi1EEEJNS0_4CopyIS8_S9_EEEEEvT_T0_DpT1_ --------------------------
	.section	.nv.constant0._ZN2at6native55_GLOBAL__N__de093ff9_22_ForeachBinaryOpList_cu_a911ec4325multi_tensor_apply_kernelINS1_18TensorListMetadataILi2EEENS1_11CopyFunctorIN3c107complexIdEENS7_IfEELi2ELi1ELi1EEEJNS0_4CopyIS8_S9_EEEEEvT_T0_DpT1_,"a",@progbits
	.sectionflags	@""
	.align	4
.nv.constant0._ZN2at6native55_GLOBAL__N__de093ff9_22_ForeachBinaryOpList_cu_a911ec4325multi_tensor_apply_kernelINS1_18TensorListMetadataILi2EEENS1_11CopyFunctorIN3c107complexIdEENS7_IfEELi2ELi1ELi1EEEJNS0_4CopyIS8_S9_EEEEEvT_T0_DpT1_:
	.zero		3674


//--------------------- .nv.constant0._ZN2at6native55_GLOBAL__N__de093ff9_22_ForeachBinaryOpList_cu_a911ec4325multi_tensor_apply_kernelINS1_18TensorListMetadataILi2EEENS1_11CopyFunctorIN3c107complexIdEEfLi2ELi1ELi1EEEJNS0_4CopyIS8_fEEEEEvT_T0_DpT1_ --------------------------
	.section	.nv.constant0._ZN2at6native55_GLOBAL__N__de093ff9_22_ForeachBinaryOpList_cu_a911ec4325multi_tensor_apply_kernelINS1_18TensorListMetadataILi2EEENS1_11CopyFunctorIN3c107complexIdEEfLi2ELi1ELi1EEEJNS0_4CopyIS8_fEEEEEvT_T0_DpT1_,"a",@progbits
	.sectionflags	@""
	.align	4
.nv.constant0._ZN2at6native55_GLOBAL__N__de093ff9_22_ForeachBinaryOpList_cu_a911ec4325multi_tensor_apply_kernelINS1_18TensorListMetadataILi2EEENS1_11CopyFunctorIN3c107complexIdEEfLi2ELi1ELi1EEEJNS0_4CopyIS8_fEEEEEvT_T0_DpT1_:
	.zero		3674


//--------------------- .nv.constant0._ZN2at6native55_GLOBAL__N__de093ff9_22_ForeachBinaryOpList_cu_a911ec4325multi_tensor_apply_kernelINS1_18TensorListMetadataILi2EEENS1_11CopyFunctorIN3c107complexIdEEdLi2ELi1ELi1EEEJNS0_4CopyIS8_dEEEEEvT_T0_DpT1_ --------------------------
	.section	.nv.constant0._ZN2at6native55_GLOBAL__N__de093ff9_22_ForeachBinaryOpList_cu_a911ec4325multi_tensor_apply_kernelINS1_18TensorListMetadataILi2EEENS1_11CopyFunctorIN3c107complexIdEEdLi2ELi1ELi1EEEJNS0_4CopyIS8_dEEEEEvT_T0_DpT1_,"a",@progbits
	.sectionflags	@""
	.align	4
.nv.constant0._ZN2at6native55_GLOBAL__N__de093ff9_22_ForeachBinaryOpList_cu_a911ec4325multi_tensor_apply_kernelINS1_18TensorListMetadataILi2EEENS1_11CopyFunctorIN3c107complexIdEEdLi2ELi1ELi1EEEJNS0_4CopyIS8_dEEEEEvT_T0_DpT1_:
	.zero		3674


//--------------------- .nv.constant0._ZN2at6native55_GLOBAL__N__de093ff9_22_ForeachBinaryOpList_cu_a911ec4325multi_tensor_apply_kernelINS1_18TensorListMetadataILi2EEENS1_11CopyFunctorIN3c107complexIdEEiLi2ELi1ELi1EEEJNS0_4CopyIS8_iEEEEEvT_T0_DpT1_ --------------------------
	.section	.nv.constant0._ZN2at6native55_GLOBAL__N__de093ff9_22_ForeachBinaryOpList_cu_a911ec4325multi_tensor_apply_kernelINS1_18TensorListMetadataILi2EEENS1_11CopyFunctorIN3c107complexIdEEiLi2ELi1ELi1EEEJNS0_4CopyIS8_iEEEEEvT_T0_DpT1_,"a",@progbits
	.sectionflags	@""
	.align	4
.nv.constant0._ZN2at6native55_GLOBAL__N__de093ff9_22_ForeachBinaryOpList_cu_a911ec4325multi_tensor_apply_kernelINS1_18TensorListMetadataILi2EEENS1_11CopyFunctorIN3c107complexIdEEiLi2ELi1ELi1EEEJNS0_4CopyIS8_iEEEEEvT_T0_DpT1_:
	.zero		3674


//--------------------- .nv.constant0._ZN2at6native55_GLOBAL__N__de093ff9_22_ForeachBinaryOpList_cu_a911ec4325multi_tensor_apply_kernelINS1_18TensorListMetadataILi2EEENS1_11CopyFunctorIN3c107complexIdEEsLi2ELi1ELi1EEEJNS0_4CopyIS8_sEEEEEvT_T0_DpT1_ --------------------------
	.section	.nv.constant0._ZN2at6native55_GLOBAL__N__de093ff9_22_ForeachBinaryOpList_cu_a911ec4325multi_tensor_apply_kernelINS1_18TensorListMetadataILi2EEENS1_11CopyFunctorIN3c107complexIdEEsLi2ELi1ELi1EEEJNS0_4CopyIS8_sEEEEEvT_T0_DpT1_,"a",@progbits
	.sectionflags	@""
	.align	4
.nv.constant0._ZN2at6native55_GLOBAL__N__de093ff9_22_ForeachBinaryOpList_cu_a911ec4325multi_tensor_apply_kernelINS1_18TensorListMetadataILi2EEENS1_11CopyFunctorIN3c107complexIdEEsLi2ELi1ELi1EEEJNS0_4CopyIS8_sEEEEEvT_T0_DpT1_:
	.zero		3674


//--------------------- .nv.constant0._ZN2at6native55_GLOBAL__N__de093ff9_22_ForeachBinaryOpList_cu_a911ec4325multi_tensor_apply_kernelINS1_18TensorListMetadataILi2EEENS1_11CopyFunctorIN3c107complexIdEElLi2ELi1ELi1EEEJNS0_4CopyIS8_lEEEEEvT_T0_DpT1_ --------------------------
	.section	.nv.constant0._ZN2at6native55_GLOBAL__N__de093ff9_22_ForeachBinaryOpList_cu_a911ec4325multi_tensor_apply_kernelINS1_18TensorListMetadataILi2EEENS1_11CopyFunctorIN3c107complexIdEElLi2ELi1ELi1EEEJNS0_4CopyIS8_lEEEEEvT_T0_DpT1_,"a",@progbits
	.sectionflags	@""
	.align	4
.nv.constant0._ZN2at6native55_GLOBAL__N__de093ff9_22_ForeachBinaryOpList_cu_a911ec4325multi_tensor_apply_kernelINS1_18TensorListMetadataILi2EEENS1_11CopyFunctorIN3c107complexIdEElLi2ELi1ELi1EEEJNS0_4CopyIS8_lEEEEEvT_T0_DpT1_:
	.zero		3674


//--------------------- .nv.constant0._ZN2at6native55_GLOBAL__N__de093ff9_22_ForeachBinaryOpList_cu_a911ec4325multi_tensor_apply_kernelINS1_18TensorListMetadataILi2EEENS1_11CopyFunctorIN3c107complexIdEEaLi2ELi1ELi1EEEJNS0_4CopyIS8_aEEEEEvT_T0_DpT1_ --------------------------
	.section	.nv.constant0._ZN2at6native55_GLOBAL__N__de093ff9_22_ForeachBinaryOpList_cu_a911ec4325multi_tensor_apply_kernelINS1_18TensorListMetadataILi2EEENS1_11CopyFunctorIN3c107complexIdEEaLi2ELi1ELi1EEEJNS0_4CopyIS8_aEEEEEvT_T0_DpT1_,"a",@progbits
	.sectionflags	@""
	.align	4
.nv.constant0._ZN2at6native55_GLOBAL__N__de093ff9_22_ForeachBinaryOpList_cu_a911ec4325multi_tensor_apply_kernelINS1_18TensorListMetadataILi2EEENS1_11CopyFunctorIN3c107complexIdEEaLi2ELi1ELi1EEEJNS0_4CopyIS8_aEEEEEvT_T0_DpT1_:
	.zero		3674


//--------------------- .nv.constant0._ZN2at6native55_GLOBAL__N__de093ff9_22_ForeachBinaryOpList_cu_a911ec4325multi_tensor_apply_kernelINS1_18TensorListMetadataILi2EEENS1_11CopyFunctorIN3c107complexIdEEhLi2ELi1ELi1EEEJNS0_4CopyIS8_hEEEEEvT_T0_DpT1_ --------------------------
	.section	.nv.constant0._ZN2at6native55_GLOBAL__N__de093ff9_22_ForeachBinaryOpList_cu_a911ec4325multi_tensor_apply_kernelINS1_18TensorListMetadataILi2EEENS1_11CopyFunctorIN3c107complexIdEEhLi2ELi1ELi1EEEJNS0_4CopyIS8_hEEEEEvT_T0_DpT1_,"a",@progbits
	.sectionflags	@""
	.align	4
.nv.constant0._ZN2at6native55_GLOBAL__N__de093ff9_22_ForeachBinaryOpList_cu_a911ec4325multi_tensor_apply_kernelINS1_18TensorListMetadataILi2EEENS1_11CopyFunctorIN3c107complexIdEEhLi2ELi1ELi1EEEJNS0_4CopyIS8_hEEEEEvT_T0_DpT1_:
	.zero		3674


//--------------------- .nv.constant0._ZN2at6native55_GLOBAL__N__de093ff9_22_ForeachBinaryOpList_cu_a911ec4325multi_tensor_apply_kernelINS1_18TensorListMetadataILi2EEENS1_14UnaryOpFunctorIN3c107complexIdEELi2ELi1ELi1EEEJNS0_4CopyIS8_S8_EEEEEvT_T0_DpT1_ --------------------------
	.section	.nv.constant0._ZN2at6native55_GLOBAL__N__de093ff9_22_ForeachBinaryOpList_cu_a911ec4325multi_tensor_apply_kernelINS1_18TensorListMetadataILi2EEENS1_14UnaryOpFunctorIN3c107complexIdEELi2ELi1ELi1EEEJNS0_4CopyIS8_S8_EEEEEvT_T0_DpT1_,"a",@progbits
	.sectionflags	@""
	.align	4
.nv.constant0._ZN2at6native55_GLOBAL__N__de093ff9_22_ForeachBinaryOpList_cu_a911ec4325multi_tensor_apply_kernelINS1_18TensorListMetadataILi2EEENS1_14UnaryOpFunctorIN3c107complexIdEELi2ELi1ELi1EEEJNS0_4CopyIS8_S8_EEEEEvT_T0_DpT1_:
	.zero		3674


//--------------------- .nv.constant0._ZN2at6native55_GLOBAL__N__de093ff9_22_ForeachBinaryOpList_cu_a911ec4325multi_tensor_apply_kernelINS1_18TensorListMetadataILi2EEENS1_11CopyFunctorIfN3c1015Float8_e5m2fnuzELi2ELi1ELi1EEEJNS0_4CopyIfS7_EEEEEvT_T0_DpT1_ --------------------------
	.section	.nv.constant0._ZN2at6native55_GLOBAL__N__de093ff9_22_ForeachBinaryOpList_cu_a911ec4325multi_tensor_apply_kernelINS1_18TensorListMetadataILi2EEENS1_11CopyFunctorIfN3c1015Float8_e5m2fnuzELi2ELi1ELi1EEEJNS0_4CopyIfS7_EEEEEvT_T0_DpT1_,"a",@progbits
	.sectionflags	@""
	.align	4
.nv.constant0._ZN2at6native55_GLOBAL__N__de093ff9_22_ForeachBinaryOpList_cu_a911ec4325multi_tensor_apply_kernelINS1_18TensorListMetadataILi2EEENS1_11CopyFunctorIfN3c1015Float8_e5m2fnuzELi2ELi1ELi1EEEJNS0_4CopyIfS7_EEEEEvT_T0_DpT1_:
	.zero		3674


//--------------------- .nv.constant0._ZN2at6native55_GLOBAL__N__de093ff9_22_ForeachBinaryOpList_cu_a911ec4325multi_tensor_apply_kernelINS1_18TensorListMetadataILi2EEENS1_11CopyFunctorIfN3c1011Float8_e5m2ELi2ELi1ELi1EEEJNS0_4CopyIfS7_EEEEEvT_T0_DpT1_ --------------------------
	.section	.nv.constant0._ZN2at6native55_GLOBAL__N__de093ff9_22_ForeachBinaryOpList_cu_a911ec4325multi_tensor_apply_kernelINS1_18TensorListMetadataILi2EEENS1_11CopyFunctorIfN3c1011Float8_e5m2ELi2ELi1ELi1EEEJNS0_4CopyIfS7_EEEEEvT_T0_DpT1_,"a",@progbits
	.sectionflags	@""
	.align	4
.nv.constant0._ZN2at6native55_GLOBAL__N__de093ff9_22_ForeachBinaryOpList_cu_a911ec4325multi_tensor_apply_kernelINS1_18TensorListMetadataILi2EEENS1_11CopyFunctorIfN3c1011Float8_e5m2ELi2ELi1ELi1EEEJNS0_4CopyIfS7_EEEEEvT_T0_DpT1_:
	.zero		3674


//--------------------- .nv.constant0._ZN2at6native55_GLOBAL__N__de093ff9_22_ForeachBinaryOpList_cu_a911ec4325multi_tensor_apply_kernelINS1_18TensorListMetadataILi2EEENS1_11CopyFunctorIfN3c1015Float8_e4m3fnuzELi2ELi1ELi1EEEJNS0_4CopyIfS7_EEEEEvT_T0_DpT1_ --------------------------
	.section	.nv.constant0._ZN2at6native55_GLOBAL__N__de093ff9_22_ForeachBinaryOpList_cu_a911ec4325multi_tensor_apply_kernelINS1_18TensorListMetadataILi2EEENS1_11CopyFunctorIfN3c1015Float8_e4m3fnuzELi2ELi1ELi1EEEJNS0_4CopyIfS7_EEEEEvT_T0_DpT1_,"a",@progbits
	.sectionflags	@""
	.align	4
.nv.constant0._ZN2at6native55_GLOBAL__N__de093ff9_22_ForeachBinaryOpList_cu_a911ec4325multi_tensor_apply_kernelINS1_18TensorListMetadataILi2EEENS1_11CopyFunctorIfN3c1015Float8_e4m3fnuzELi2ELi1ELi1EEEJNS0_4CopyIfS7_EEEEEvT_T0_DpT1_:
	.zero		3674


//--------------------- .nv.constant0._ZN2at6native55_GLOBAL__N__de093ff9_22_ForeachBinaryOpList_cu_a911ec4325multi_tensor_apply_kernelINS1_18TensorListMetadataILi2EEENS1_11CopyFunctorIfN3c1013Float8_e4m3fnELi2ELi1ELi1EEEJNS0_4CopyIfS7_EEEEEvT_T0_DpT1_ --------------------------
	.section	.nv.constant0._ZN2at6native55_GLOBAL__N__de093ff9_22_ForeachBinaryOpList_cu_a911ec4325multi_tensor_apply_kernelINS1_18TensorListMetadataILi2EEENS1_11CopyFunctorIfN3c1013Float8_e4m3fnELi2ELi1ELi1EEEJNS0_4CopyIfS7_EEEEEvT_T0_DpT1_,"a",@progbits
	.sectionflags	@""
	.align	4
.nv.constant0._ZN2at6native55_GLOBAL__N__de093ff9_22_ForeachBinaryOpList_cu_a911ec4325multi_tensor_apply_kernelINS1_18TensorListMetadataILi2EEENS1_11CopyFunctorIfN3c1013Float8_e4m3fnELi2ELi1ELi1EEEJNS0_4CopyIfS7_EEEEEvT_T0_DpT1_:
	.zero		3674


//--------------------- .nv.constant0._ZN2at6native55_GLOBAL__N__de093ff9_22_ForeachBinaryOpList_cu_a911ec4325multi_tensor_apply_kernelINS1_18TensorListMetadataILi2EEENS1_11CopyFunctorIfbLi2ELi1ELi1EEEJNS0_4CopyIfbEEEEEvT_T0_DpT1_ --------------------------
	.section	.nv.constant0._ZN2at6native55_GLOBAL__N__de093ff9_22_ForeachBinaryOpList_cu_a911ec4325multi_tensor_apply_kernelINS1_18TensorListMetadataILi2EEENS1_11CopyFunctorIfbLi2ELi1ELi1EEEJNS0_4CopyIfbEEEEEvT_T0_DpT1_,"a",@progbits
	.sectionflags	@""
	.align	4
.nv.constant0._ZN2at6native55_GLOBAL__N__de093ff9_22_ForeachBinaryOpList_cu_a911ec4325multi_tensor_apply_kernelINS1_18TensorListMetadataILi2EEENS1_11CopyFunctorIfbLi2ELi1ELi1EEEJNS0_4CopyIfbEEEEEvT_T0_DpT1_:
	.zero		3674


//--------------------- .nv.constant0._ZN2at6native55_GLOBAL__N__de093ff9_22_ForeachBinaryOpList_cu_a911ec4325multi_tensor_apply_kernelINS1_18TensorListMetadataILi2EEENS1_11CopyFunctorIfN3c108BFloat16ELi2ELi1ELi1EEEJNS0_4CopyIfS7_EEEEEvT_T0_DpT1_ --------------------------
	.section	.nv.constant0._ZN2at6native55_GLOBAL__N__de093ff9_22_ForeachBinaryOpList_cu_a911ec4325multi_tensor_apply_kernelINS1_18TensorListMetadataILi2EEENS1_11CopyFunctorIfN3c108BFloat16ELi2ELi1ELi1EEEJNS0_4CopyIfS7_EEEEEvT_T0_DpT1_,"a",@progbits
	.sectionflags	@""
	.align	4
.nv.constant0._ZN2at6native55_GLOBAL__N__de093ff9_22_ForeachBinaryOpList_cu_a911ec4325multi_tensor_apply_kernelINS1_18TensorListMetadataILi2EEENS1_11CopyFunctorIfN3c108BFloat16ELi2ELi1ELi1EEEJNS0_4CopyIfS7_EEEEEvT_T0_DpT1_:
	.zero		3674


//--------------------- .nv.constant0._ZN2at6native55_GLOBAL__N__de093ff9_22_ForeachBinaryOpList_cu_a911ec4325multi_tensor_apply_kernelINS1_18TensorListMetadataILi2EEENS1_11CopyFunctorIfN3c104HalfELi2ELi1ELi1EEEJNS0_4CopyIfS7_EEEEEvT_T0_DpT1_ --------------------------
	.section	.nv.constant0._ZN2at6native55_GLOBAL__N__de093ff9_22_ForeachBinaryOpList_cu_a911ec4325multi_tensor_apply_kernelINS1_18TensorListMetadataILi2EEENS1_11CopyFunctorIfN3c104HalfELi2ELi1ELi1EEEJNS0_4CopyIfS7_EEEEEvT_T0_DpT1_,"a",@progbits
	.sectionflags	@""
	.align	4
.nv.constant0._ZN2at6native55_GLOBAL__N__de093ff9_22_ForeachBinaryOpList_cu_a911ec4325multi_tensor_apply_kernelINS1_18TensorListMetadataILi2EEENS1_11CopyFunctorIfN3c104HalfELi2ELi1ELi1EEEJNS0_4CopyIfS7_EEEEEvT_T0_DpT1_:
	.zero		3674


//--------------------- .nv.constant0._ZN2at6native55_GLOBAL__N__de093ff9_22_ForeachBinaryOpList_cu_a911ec4325multi_tensor_apply_kernelINS1_18TensorListMetadataILi2EEENS1_11CopyFunctorIfN3c107complexIfEELi2ELi1ELi1EEEJNS0_4CopyIfS8_EEEEEvT_T0_DpT1_ --------------------------
	.section	.nv.constant0._ZN2at6native55_GLOBAL__N__de093ff9_22_ForeachBinaryOpList_cu_a911ec4325multi_tensor_apply_kernelINS1_18TensorListMetadataILi2EEENS1_11CopyFunctorIfN3c107complexIfEELi2ELi1ELi1EEEJNS0_4CopyIfS8_EEEEEvT_T0_DpT1_,"a",@progbits
	.sectionflags	@""
	.align	4
.nv.constant0._ZN2at6native55_GLOBAL__N__de093ff9_22_ForeachBinaryOpList_cu_a911ec4325multi_tensor_apply_kernelINS1_18TensorListMetadataILi2EEENS1_11CopyFunctorIfN3c107complexIfEELi2ELi1ELi1EEEJNS0_4CopyIfS8_EEEEEvT_T0_DpT1_:
	.zero		3674


//--------------------- .nv.constant0._ZN2at6native55_GLOBAL__N__de093ff9_22_ForeachBinaryOpList_cu_a911ec4325multi_tensor_apply_kernelINS1_18TensorListMetadataILi2EEENS1_11CopyFunctorIfN3c107complexIdEELi2ELi1ELi1EEEJNS0_4CopyIfS8_EEEEEvT_T0_DpT1_ --------------------------
	.section	.nv.constant0._ZN2at6native55_GLOBAL__N__de093ff9_22_ForeachBinaryOpList_cu_a911ec4325multi_tensor_apply_kernelINS1_18TensorListMetadataILi2EEENS1_11CopyFunctorIfN3c107complexIdEELi2ELi1ELi1EEEJNS0_4CopyIfS8_EEEEEvT_T0_DpT1_,"a",@progbits
	.sectionflags	@""
	.align	4
.nv.constant0._ZN2at6native55_GLOBAL__N__de093ff9_22_ForeachBinaryOpList_cu_a911ec4325multi_tensor_apply_kernelINS1_18TensorListMetadataILi2EEENS1_11CopyFunctorIfN3c107complexIdEELi2ELi1ELi1EEEJNS0_4CopyIfS8_EEEEEvT_T0_DpT1_:
	.zero		3674


//--------------------- .nv.constant0._ZN2at6native55_GLOBAL__N__de093ff9_22_ForeachBinaryOpList_cu_a911ec4325multi_tensor_apply_kernelINS1_18TensorListMetadataILi2EEENS1_11CopyFunctorIfdLi2ELi1ELi1EEEJNS0_4CopyIfdEEEEEvT_T0_DpT1_ --------------------------
	.section	.nv.constant0._ZN2at6native55_GLOBAL__N__de093ff9_22_ForeachBinaryOpList_cu_a911ec4325multi_tensor_apply_kernelINS1_18TensorListMetadataILi2EEENS1_11CopyFunctorIfdLi2ELi1ELi1EEEJNS0_4CopyIfdEEEEEvT_T0_DpT1_,"a",@progbits
	.sectionflags	@""
	.align	4
.nv.constant0._ZN2at6native55_GLOBAL__N__de093ff9_22_ForeachBinaryOpList_cu_a911ec4325multi_tensor_apply_kernelINS1_18TensorListMetadataILi2EEENS1_11CopyFunctorIfdLi2ELi1ELi1EEEJNS0_4CopyIfdEEEEEvT_T0_DpT1_:
	.zero		3674


//--------------------- .nv.constant0._ZN2at6native55_GLOBAL__N__de093ff9_22_ForeachBinaryOpList_cu_a911ec4325multi_tensor_apply_kernelINS1_18TensorListMetadataILi2EEENS1_11CopyFunctorIfiLi2ELi1ELi1EEEJNS0_4CopyIfiEEEEEvT_T0_DpT1_ --------------------------
	.section	.nv.constant0._ZN2at6native55_GLOBAL__N__de093ff9_22_ForeachBinaryOpList_cu_a911ec4325multi_tensor_apply_kernelINS1_18TensorListMetadataILi2EEENS1_11CopyFunctorIfiLi2ELi1ELi1EEEJNS0_4CopyIfiEEEEEvT_T0_DpT1_,"a",@progbits
	.sectionflags	@""
	.align	4
.nv.constant0._ZN2at6native55_GLOBAL__N__de093ff9_22_ForeachBinaryOpList_cu_a911ec4325multi_tensor_apply_kernelINS1_18TensorListMetadataILi2EEENS1_11CopyFunctorIfiLi2ELi1ELi1EEEJNS0_4CopyIfiEEEEEvT_T0_DpT1_:
	.zero		3674


//--------------------- .nv.constant0._ZN2at6native55_GLOBAL__N__de093ff9_22_ForeachBinaryOpList_cu_a911ec4325multi_tensor_apply_kernelINS1_18TensorListMetadataILi2EEENS1_11CopyFunctorIfsLi2ELi1ELi1EEEJNS0_4CopyIfsEEEEEvT_T0_DpT1_ --------------------------
	.section	.nv.constant0._ZN2at6native55_GLOBAL__N__de093ff9_22_ForeachBinaryOpList_cu_a911ec4325multi_tensor_apply_kernelINS1_18TensorListMetadataILi2EEENS1_11CopyFunctorIfsLi2ELi1ELi1EEEJNS0_4CopyIfsEEEEEvT_T0_DpT1_,"a",@progbits
	.sectionflags	@""
	.align	4
.nv.constant0._ZN2at6native55_GLOBAL__N__de093ff9_22_ForeachBinaryOpList_cu_a911ec4325multi_tensor_apply_kernelINS1_18TensorListMetadataILi2EEENS1_11CopyFunctorIfsLi2ELi1ELi1EEEJNS0_4CopyIfsEEEEEvT_T0_DpT1_:
	.zero		3674


//--------------------- .nv.constant0._ZN2at6native55_GLOBAL__N__de093ff9_22_ForeachBinaryOpList_cu_a911ec4325multi_tensor_apply_kernelINS1_18TensorListMetadataILi2EEENS1_11CopyFunctorIflLi2ELi1ELi1EEEJNS0_4CopyIflEEEEEvT_T0_DpT1_ --------------------------
	.section	.nv.constant0._ZN2at6native55_GLOBAL__N__de093ff9_22_ForeachBinaryOpList_cu_a911ec4325multi_tensor_apply_kernelINS1_18TensorListMetadataILi2EEENS1_11CopyFunctorIflLi2ELi1ELi1EEEJNS0_4CopyIflEEEEEvT_T0_DpT1_,"a",@progbits
	.sectionflags	@""
	.align	4
.nv.constant0._ZN2at6native55_GLOBAL__N__de093ff9_22_ForeachBinaryOpList_cu_a911ec4325multi_tensor_apply_kernelINS1_18TensorListMetadataILi2EEENS1_11CopyFunctorIflLi2ELi1ELi1EEEJNS0_4CopyIflEEEEEvT_T0_DpT1_:
	.zero		3674


//--------------------- .nv.constant0._ZN2at6native55_GLOBAL__N__de093ff9_22_ForeachBinaryOpList_cu_a911ec4325multi_tensor_apply_kernelINS1_18TensorListMetadataILi2EEENS1_11CopyFunctorIfaLi2ELi1ELi1EEEJNS0_4CopyIfaEEEEEvT_T0_DpT1_ --------------------------
	.section	.nv.constant0._ZN2at6native55_GLOBAL__N__de093ff9_22_ForeachBinaryOpList_cu_a911ec4325multi_tensor_apply_kernelINS1_18TensorListMetadataILi2EEENS1_11CopyFunctorIfaLi2ELi1ELi1EEEJNS0_4CopyIfaEEEEEvT_T0_DpT1_,"a",@progbits
	.sectionflags	@""
	.align	4
.nv.constant0._ZN2at6native55_GLOBAL__N__de093ff9_22_ForeachBinaryOpList_cu_a911ec4325multi_tensor_apply_kernelINS1_18TensorListMetadataILi2EEENS1_11CopyFunctorIfaLi2ELi1ELi1EEEJNS0_4CopyIfaEEEEEvT_T0_DpT1_:
	.zero		3674


//--------------------- .nv.constant0._ZN2at6native55_GLOBAL__N__de093ff9_22_ForeachBinaryOpList_cu_a911ec4325multi_tensor_apply_kernelINS1_18TensorListMetadataILi2EEENS1_11CopyFunctorIfhLi2ELi1ELi1EEEJNS0_4CopyIfhEEEEEvT_T0_DpT1_ --------------------------
	.section	.nv.constant0._ZN2at6native55_GLOBAL__N__de093ff9_22_ForeachBinaryOpList_cu_a911ec4325multi_tensor_apply_kernelINS1_18TensorListMetadataILi2EEENS1_11CopyFunctorIfhLi2ELi1ELi1EEEJNS0_4CopyIfhEEEEEvT_T0_DpT1_,"a",@progbits
	.sectionflags	@""
	.align	4
.nv.constant0._ZN2at6native55_GLOBAL__N__de093ff9_22_ForeachBinaryOpList_cu_a911ec4325multi_tensor_apply_kernelINS1_18TensorListMetadataILi2EEENS1_11CopyFunctorIfhLi2ELi1ELi1EEEJNS0_4CopyIfhEEEEEvT_T0_DpT1_:
	.zero		3674


//--------------------- .nv.constant0._ZN2at6native55_GLOBAL__N__de093ff9_22_ForeachBinaryOpList_cu_a911ec4325multi_tensor_apply_kernelINS1_18TensorListMetadataILi2EEENS1_14UnaryOpFunctorIfLi2ELi1ELi1EEEJNS0_4CopyIffEEEEEvT_T0_DpT1_ --------------------------
	.section	.nv.constant0._ZN2at6native55_GLOBAL__N__de093ff9_22_ForeachBinaryOpList_cu_a911ec4325multi_tensor_apply_kernelINS1_18TensorListMetadataILi2EEENS1_14UnaryOpFunctorIfLi2ELi1ELi1EEEJNS0_4CopyIffEEEEEvT_T0_DpT1_,"a",@progbits
	.sectionflags	@""
	.align	4
.nv.constant0._ZN2at6native55_GLOBAL__N__de093ff9_22_ForeachBinaryOpList_cu_a911ec4325multi_tensor_apply_kernelINS1_18TensorListMetadataILi2EEENS1_14UnaryOpFunctorIfLi2ELi1ELi1EEEJNS0_4CopyIffEEEEEvT_T0_DpT1_:
	.zero		3674


//--------------------- .nv.constant0._ZN2at6native55_GLOBAL__N__de093ff9_22_ForeachBinaryOpList_cu_a911ec4325multi_tensor_apply_kernelINS1_18TensorListMetadataILi2EEENS1_11CopyFunctorIdN3c1015Float8_e5m2fnuzELi2ELi1ELi1EEEJNS0_4CopyIdS7_EEEEEvT_T0_DpT1_ --------------------------
	.section	.nv.constant0._ZN2at6native55_GLOBAL__N__de093ff9_22_ForeachBinaryOpList_cu_a911ec4325multi_tensor_apply_kernelINS1_18TensorListMetadataILi2EEENS1_11CopyFunctorIdN3c1015Float8_e5m2fnuzELi2ELi1ELi1EEEJNS0_4CopyIdS7_EEEEEvT_T0_DpT1_,"a",@progbits
	.sectionflags	@""
	.align	4
.nv.constant0._ZN2at6native55_GLOBAL__N__de093ff9_22_ForeachBinaryOpList_cu_a911ec4325multi_tensor_apply_kernelINS1_18TensorListMetadataILi2EEENS1_11CopyFunctorIdN3c1015Float8_e5m2fnuzELi2ELi1ELi1EEEJNS0_4CopyIdS7_EEEEEvT_T0_DpT1_:
	.zero		3674


//--------------------- .nv.constant0._ZN2at6native55_GLOBAL__N__de093ff9_22_ForeachBinaryOpList_cu_a911ec4325multi_tensor_apply_kernelINS1_18TensorListMetadataILi2EEENS1_11CopyFunctorIdN3c1011Float8_e5m2ELi2ELi1ELi1EEEJNS0_4CopyIdS7_EEEEEvT_T0_DpT1_ --------------------------
	.section	.nv.constant0._ZN2at6native55_GLOBAL__N__de093ff9_22_ForeachBinaryOpList_cu_a911ec4325multi_tensor_apply_kernelINS1_18TensorListMetadataILi2EEENS1_11CopyFunctorIdN3c1011Float8_e5m2ELi2ELi1ELi1EEEJNS0_4CopyIdS7_EEEEEvT_T0_DpT1_,"a",@progbits
	.sectionflags	@""
	.align	4
.nv.constant0._ZN2at6native55_GLOBAL__N__de093ff9_22_ForeachBinaryOpList_cu_a911ec4325multi_tensor_apply_kernelINS1_18TensorListMetadataILi2EEENS1_11CopyFunctorIdN3c1011Float8_e5m2ELi2ELi1ELi1EEEJNS0_4CopyIdS7_EEEEEvT_T0_DpT1_:
	.zero		3674


//--------------------- .nv.constant0._ZN2at6native55_GLOBAL__N__de093ff9_22_ForeachBinaryOpList_cu_a911ec4325multi_tensor_apply_kernelINS1_18TensorListMetadataILi2EEENS1_11CopyFunctorIdN3c1015Float8_e4m3fnuzELi2ELi1ELi1EEEJNS0_4CopyIdS7_EEEEEvT_T0_DpT1_ --------------------------
	.section	.nv.constant0._ZN2at6native55_GLOBAL__N__de093ff9_22_ForeachBinaryOpList_cu_a911ec4325multi_tensor_apply_kernelINS1_18TensorListMetadataILi2EEENS1_11CopyFunctorIdN3c1015Float8_e4m3fnuzELi2ELi1ELi1EEEJNS0_4CopyIdS7_EEEEEvT_T0_DpT1_,"a",@progbits
	.sectionflags	@""
	.align	4
.nv.constant0._ZN2at6native55_GLOBAL__N__de093ff9_22_ForeachBinaryOpList_cu_a911ec4325multi_tensor_apply_kernelINS1_18TensorListMetadataILi2EEENS1_11CopyFunctorIdN3c1015Float8_e4m3fnuzELi2ELi1ELi1EEEJNS0_4CopyIdS7_EEEEEvT_T0_DpT1_:
	.zero		3674


//--------------------- .nv.constant0._ZN2at6native55_GLOBAL__N__de093ff9_22_ForeachBinaryOpList_cu_a911ec4325multi_tensor_apply_kernelINS1_18TensorListMetadataILi2EEENS1_11CopyFunctorIdN3c1013Float8_e4m3fnELi2ELi1ELi1EEEJNS0_4CopyIdS7_EEEEEvT_T0_DpT1_ --------------------------
	.section	.nv.constant0._ZN2at6native55_GLOBAL__N__de093ff9_22_ForeachBinaryOpList_cu_a911ec4325multi_tensor_apply_kernelINS1_18TensorListMetadataILi2EEENS1_11CopyFunctorIdN3c1013Float8_e4m3fnELi2ELi1ELi1EEEJNS0_4CopyIdS7_EEEEEvT_T0_DpT1_,"a",@progbits
	.sectionflags	@""
	.align	4
.nv.constant0._ZN2at6native55_GLOBAL__N__de093ff9_22_ForeachBinaryOpList_cu_a911ec4325multi_tensor_apply_kernelINS1_18TensorListMetadataILi2EEENS1_11CopyFunctorIdN3c1013Float8_e4m3fnELi2ELi1ELi1EEEJNS0_4CopyIdS7_EEEEEvT_T0_DpT1_:
	.zero		3674


//--------------------- .nv.constant0._ZN2at6native55_GLOBAL__N__de093ff9_22_ForeachBinaryOpList_cu_a911ec4325multi_tensor_apply_kernelINS1_18TensorListMetadataILi2EEENS1_11CopyFunctorIdbLi2ELi1ELi1EEEJNS0_4CopyIdbEEEEEvT_T0_DpT1_ --------------------------
	.section	.nv.constant0._ZN2at6native55_GLOBAL__N__de093ff9_22_ForeachBinaryOpList_cu_a911ec4325multi_tensor_apply_kernelINS1_18TensorListMetadataILi2EEENS1_11CopyFunctorIdbLi2ELi1ELi1EEEJNS0_4CopyIdbEEEEEvT_T0_DpT1_,"a",@progbits
	.sectionflags	@""
	.align	4
.nv.constant0._ZN2at6native55_GLOBAL__N__de093ff9_22_ForeachBinaryOpList_cu_a911ec4325multi_tensor_apply_kernelINS1_18TensorListMetadataILi2EEENS1_11CopyFunctorIdbLi2ELi1ELi1EEEJNS0_4CopyIdbEEEEEvT_T0_DpT1_:
	.zero		3674


//--------------------- .nv.constant0._ZN2at6native55_GLOBAL__N__de093ff9_22_ForeachBinaryOpList_cu_a911ec4325multi_tensor_apply_kernelINS1_18TensorListMetadataILi2EEENS1_11CopyFunctorIdN3c108BFloat16ELi2ELi1ELi1EEEJNS0_4CopyIdS7_EEEEEvT_T0_DpT1_ --------------------------
	.section	.nv.constant0._ZN2at6native55_GLOBAL__N__de093ff9_22_ForeachBinaryOpList_cu_a911ec4325multi_tensor_apply_kernelINS1_18TensorListMetadataILi2EEENS1_11CopyFunctorIdN3c108BFloat16ELi2ELi1ELi1EEEJNS0_4CopyIdS7_EEEEEvT_T0_DpT1_,"a",@progbits
	.sectionflags	@""
	.align	4
.nv.constant0._ZN2at6native55_GLOBAL__N__de093ff9_22_ForeachBinaryOpList_cu_a911ec4325multi_tensor_apply_kernelINS1_18TensorListMetadataILi2EEENS1_11CopyFunctorIdN3c108BFloat16ELi2ELi1ELi1EEEJNS0_4CopyIdS7_EEEEEvT_T0_DpT1_:
	.zero		3674


//--------------------- .nv.constant0._ZN2at6native55_GLOBAL__N__de093ff9_22_ForeachBinaryOpList_cu_a911ec4325multi_tensor_apply_kernelINS1_18TensorListMetadataILi2EEENS1_11CopyFunctorIdN3c104HalfELi2ELi1ELi1EEEJNS0_4CopyIdS7_EEEEEvT_T0_DpT1_ --------------------------
	.section	.nv.constant0._ZN2at6native55_GLOBAL__N__de093ff9_22_ForeachBinaryOpList_cu_a911ec4325multi_tensor_apply_kernelINS1_18TensorListMetadataILi2EEENS1_11CopyFunctorIdN3c104HalfELi2ELi1ELi1EEEJNS0_4CopyIdS7_EEEEEvT_T0_DpT1_,"a",@progbits
	.sectionflags	@""
	.align	4
.nv.constant0._ZN2at6native55_GLOBAL__N__de093ff9_22_ForeachBinaryOpList_cu_a911ec4325multi_tensor_apply_kernelINS1_18TensorListMetadataILi2EEENS1_11CopyFunctorIdN3c104HalfELi2ELi1ELi1EEEJNS0_4CopyIdS7_EEEEEvT_T0_DpT1_:
	.zero		3674


//--------------------- .nv.constant0._ZN2at6native55_GLOBAL__N__de093ff9_22_ForeachBinaryOpList_cu_a911ec4325multi_tensor_apply_kernelINS1_18TensorListMetadataILi2EEENS1_11CopyFunctorIdN3c107complexIfEELi2ELi1ELi1EEEJNS0_4CopyIdS8_EEEEEvT_T0_DpT1_ --------------------------
	.section	.nv.constant0._ZN2at6native55_GLOBAL__N__de093ff9_22_ForeachBinaryOpList_cu_a911ec4325multi_tensor_apply_kernelINS1_18TensorListMetadataILi2EEENS1_11CopyFunctorIdN3c107complexIfEELi2ELi1ELi1EEEJNS0_4CopyIdS8_EEEEEvT_T0_DpT1_,"a",@progbits
	.sectionflags	@""
	.align	4
.nv.constant0._ZN2at6native55_GLOBAL__N__de093ff9_22_ForeachBinaryOpList_cu_a911ec4325multi_tensor_apply_kernelINS1_18TensorListMetadataILi2EEENS1_11CopyFunctorIdN3c107complexIfEELi2ELi1ELi1EEEJNS0_4CopyIdS8_EEEEEvT_T0_DpT1_:
	.zero		3674


//--------------------- .nv.constant0._ZN2at6native55_GLOBAL__N__de093ff9_22_ForeachBinaryOpList_cu_a911ec4325multi_tensor_apply_kernelINS1_18TensorListMetadataILi2EEENS1_11CopyFunctorIdN3c107complexIdEELi2ELi1ELi1EEEJNS0_4CopyIdS8_EEEEEvT_T0_DpT1_ --------------------------
	.section	.nv.constant0._ZN2at6native55_GLOBAL__N__de093ff9_22_ForeachBinaryOpList_cu_a911ec4325multi_tensor_apply_kernelINS1_18TensorListMetadataILi2EEENS1_11CopyFunctorIdN3c107complexIdEELi2ELi1ELi1EEEJNS0_4CopyIdS8_EEEEEvT_T0_DpT1_,"a",@progbits
	.sectionflags	@""
	.align	4
.nv.constant0._ZN2at6native55_GLOBAL__N__de093ff9_22_ForeachBinaryOpList_cu_a911ec4325multi_tensor_apply_kernelINS1_18TensorListMetadataILi2EEENS1_11CopyFunctorIdN3c107complexIdEELi2ELi1ELi1EEEJNS0_4CopyIdS8_EEEEEvT_T0_DpT1_:
	.zero		3674


//--------------------- .nv.constant0._ZN2at6native55_GLOBAL__N__de093ff9_22_ForeachBinaryOpList_cu_a911ec4325multi_tensor_apply_kernelINS1_18TensorListMetadataILi2EEENS1_11CopyFunctorIdfLi2ELi1ELi1EEEJNS0_4CopyIdfEEEEEvT_T0_DpT1_ --------------------------
	.section	.nv.constant0._ZN2at6native55_GLOBAL__N__de093ff9_22_ForeachBinaryOpList_cu_a911ec4325multi_tensor_apply_kernelINS1_18TensorListMetadataILi2EEENS1_11CopyFunctorIdfLi2ELi1ELi1EEEJNS0_4CopyIdfEEEEEvT_T0_DpT1_,"a",@progbits
	.sectionflags	@""
	.align	4
.nv.constant0._ZN2at6native55_GLOBAL__N__de093ff9_22_ForeachBinaryOpList_cu_a911ec4325multi_tensor_apply_kernelINS1_18TensorListMetadataILi2EEENS1_11CopyFunctorIdfLi2ELi1ELi1EEEJNS0_4CopyIdfEEEEEvT_T0_DpT1_:
	.zero		3674


//--------------------- .nv.constant0._ZN2at6native55_GLOBAL__N__de093ff9_22_ForeachBinaryOpList_cu_a911ec4325multi_tensor_apply_kernelINS1_18TensorListMetadataILi2EEENS1_11CopyFunctorIdiLi2ELi1ELi1EEEJNS0_4CopyIdiEEEEEvT_T0_DpT1_ --------------------------
	.section	.nv.constant0._ZN2at6native55_GLOBAL__N__de093ff9_22_ForeachBinaryOpList_cu_a911ec4325multi_tensor_apply_kernelINS1_18TensorListMetadataILi2EEENS1_11CopyFunctorIdiLi2ELi1ELi1EEEJNS0_4CopyIdiEEEEEvT_T0_DpT1_,"a",@progbits
	.sectionflags	@""
	.align	4
.nv.constant0._ZN2at6native55_GLOBAL__N__de093ff9_22_ForeachBinaryOpList_cu_a911ec4325multi_tensor_apply_kernelINS1_18TensorListMetadataILi2EEENS1_11CopyFunctorIdiLi2ELi1ELi1EEEJNS0_4CopyIdiEEEEEvT_T0_DpT1_:
	.zero		3674


//--------------------- .nv.constant0._ZN2at6native55_GLOBAL__N__de093ff9_22_ForeachBinaryOpList_cu_a911ec4325multi_tensor_apply_kernelINS1_18TensorListMetadataILi2EEENS1_11CopyFunctorIdsLi2ELi1ELi1EEEJNS0_4CopyIdsEEEEEvT_T0_DpT1_ --------------------------
	.section	.nv.constant0._ZN2at6native55_GLOBAL__N__de093ff9_22_ForeachBinaryOpList_cu_a911ec4325multi_tensor_apply_kernelINS1_18TensorListMetadataILi2EEENS1_11CopyFunctorIdsLi2ELi1ELi1EEEJNS0_4CopyIdsEEEEEvT_T0_DpT1_,"a",@progbits
	.sectionflags	@""
	.align	4
.nv.constant0._ZN2at6native55_GLOBAL__N__de093ff9_22_ForeachBinaryOpList_cu_a911ec4325multi_tensor_apply_kernelINS1_18TensorListMetadataILi2EEENS1_11CopyFunctorIdsLi2ELi1ELi1EEEJNS0_4CopyIdsEEEEEvT_T0_DpT1_:
	.zero		3674


//--------------------- .nv.constant0._ZN2at6native55_GLOBAL__N__de093ff9_22_ForeachBinaryOpList_cu_a911ec4325multi_tensor_apply_kernelINS1_18TensorListMetadataILi2EEENS1_11CopyFunctorIdlLi2ELi1ELi1EEEJNS0_4CopyIdlEEEEEvT_T0_DpT1_ --------------------------
	.section	.nv.constant0._ZN2at6native55_GLOBAL__N__de093ff9_22_ForeachBinaryOpList_cu_a911ec4325multi_tensor_apply_kernelINS1_18TensorListMetadataILi2EEENS1_11CopyFunctorIdlLi2ELi1ELi1EEEJNS0_4CopyIdlEEEEEvT_T0_DpT1_,"a",@progbits
	.sectionflags	@""
	.align	4
.nv.constant0._ZN2at6native55_GLOBAL__N__de093ff9_22_ForeachBinaryOpList_cu_a911ec4325multi_tensor_apply_kernelINS1_18TensorListMetadataILi2EEENS1_11CopyFunctorIdlLi2ELi1ELi1EEEJNS0_4CopyIdlEEEEEvT_T0_DpT1_:
	.zero		3674


//--------------------- .nv.constant0._ZN2at6native55_GLOBAL__N__de093ff9_22_ForeachBinaryOpList_cu_a911ec4325multi_tensor_apply_kernelINS1_18TensorListMetadataILi2EEENS1_11CopyFunctorIdaLi2ELi1ELi1EEEJNS0_4CopyIdaEEEEEvT_T0_DpT1_ --------------------------
	.section	.nv.constant0._ZN2at6native55_GLOBAL__N__de093ff9_22_ForeachBinaryOpList_cu_a911ec4325multi_tensor_apply_kernelINS1_18TensorListMetadataILi2EEENS1_11CopyFunctorIdaLi2ELi1ELi1EEEJNS0_4CopyIdaEEEEEvT_T0_DpT1_,"a",@progbits
	.sectionflags	@""
	.align	4
.nv.constant0._ZN2at6native55_GLOBAL__N__de093ff9_22_ForeachBinaryOpList_cu_a911ec4325multi_tensor_apply_kernelINS1_18TensorListMetadataILi2EEENS1_11CopyFunctorIdaLi2ELi1ELi1EEEJNS0_4CopyIdaEEEEEvT_T0_DpT1_:
	.zero		3674


//--------------------- .nv.constant0._ZN2at6native55_GLOBAL__N__de093ff9_22_ForeachBinaryOpList_cu_a911ec4325multi_tensor_apply_kernelINS1_18TensorListMetadataILi2EEENS1_11CopyFunctorIdhLi2ELi1ELi1EEEJNS0_4CopyIdhEEEEEvT_T0_DpT1_ --------------------------
	.section	.nv.constant0._ZN2at6native55_GLOBAL__N__de093ff9_22_ForeachBinaryOpList_cu_a911ec4325multi_tensor_apply_kernelINS1_18TensorListMetadataILi2EEENS1_11CopyFunctorIdhLi2ELi1ELi1EEEJNS0_4CopyIdhEEEEEvT_T0_DpT1_,"a",@progbits
	.sectionflags	@""
	.align	4
.nv.constant0._ZN2at6native55_GLOBAL__N__de093ff9_22_ForeachBinaryOpList_cu_a911ec4325multi_tensor_apply_kernelINS1_18TensorListMetadataILi2EEENS1_11CopyFunctorIdhLi2ELi1ELi1EEEJNS0_4CopyIdhEEEEEvT_T0_DpT1_:
	.zero		3674


//--------------------- .nv.constant0._ZN2at6native55_GLOBAL__N__de093ff9_22_ForeachBinaryOpList_cu_a911ec4325multi_tensor_apply_kernelINS1_18TensorListMetadataILi2EEENS1_14UnaryOpFunctorIdLi2ELi1ELi1EEEJNS0_4CopyIddEEEEEvT_T0_DpT1_ --------------------------
	.section	.nv.constant0._ZN2at6native55_GLOBAL__N__de093ff9_22_ForeachBinaryOpList_cu_a911ec4325multi_tensor_apply_kernelINS1_18TensorListMetadataILi2EEENS1_14UnaryOpFunctorIdLi2ELi1ELi1EEEJNS0_4CopyIddEEEEEvT_T0_DpT1_,"a",@progbits
	.sectionflags	@""
	.align	4
.nv.constant0._ZN2at6native55_GLOBAL__N__de093ff9_22_ForeachBinaryOpList_cu_a911ec4325multi_tensor_apply_kernelINS1_18TensorListMetadataILi2EEENS1_14UnaryOpFunctorIdLi2ELi1ELi1EEEJNS0_4CopyIddEEEEEvT_T0_DpT1_:
	.zero		3674


//--------------------- .nv.constant0._ZN2at6native55_GLOBAL__N__de093ff9_22_ForeachBinaryOpList_cu_a911ec4325multi_tensor_apply_kernelINS1_18TensorListMetadataILi2EEENS1_11CopyFunctorIsN3c1015Float8_e5m2fnuzELi2ELi1ELi1EEEJNS0_4CopyIsS7_EEEEEvT_T0_DpT1_ --------------------------
	.section	.nv.constant0._ZN2at6native55_GLOBAL__N__de093ff9_22_ForeachBinaryOpList_cu_a911ec4325multi_tensor_apply_kernelINS1_18TensorListMetadataILi2EEENS1_11CopyFunctorIsN3c1015Float8_e5m2fnuzELi2ELi1ELi1EEEJNS0_4CopyIsS7_EEEEEvT_T0_DpT1_,"a",@progbits
	.sectionflags	@""
	.align	4
.nv.constant0._ZN2at6native55_GLOBAL__N__de093ff9_22_ForeachBinaryOpList_cu_a911ec4325multi_tensor_apply_kernelINS1_18TensorListMetadataILi2EEENS1_11CopyFunctorIsN3c1015Float8_e5m2fnuzELi2ELi1ELi1EEEJNS0_4CopyIsS7_EEEEEvT_T0_DpT1_:
	.zero		3674


//--------------------- .nv.constant0._ZN2at6native55_GLOBAL__N__de093ff9_22_ForeachBinaryOpList_cu_a911ec4325multi_tensor_apply_kernelINS1_18TensorListMetadataILi2EEENS1_11CopyFunctorIsN3c1011Float8_e5m2ELi2ELi1ELi1EEEJNS0_4CopyIsS7_EEEEEvT_T0_DpT1_ --------------------------
	.section	.nv.constant0._ZN2at6native55_GLOBAL__N__de093ff9_22_ForeachBinaryOpList_cu_a911ec4325multi_tensor_apply_kernelINS1_18TensorListMetadataILi2EEENS1_11CopyFunctorIsN3c1011Float8_e5m2ELi2ELi1ELi1EEEJNS0_4CopyIsS7_EEEEEvT_T0_DpT1_,"a",@progbits
	.sectionflags	@""
	.align	4
.nv.constant0._ZN2at6native55_GLOBAL__N__de093ff9_22_ForeachBinaryOpList_cu_a911ec4325multi_tensor_apply_kernelINS1_18TensorListMetadataILi2EEENS1_11CopyFunctorIsN3c1011Float8_e5m2ELi2ELi1ELi1EEEJNS0_4CopyIsS7_EEEEEvT_T0_DpT1_:
	.zero		3674


//--------------------- .nv.constant0._ZN2at6native55_GLOBAL__N__de093ff9_22_ForeachBinaryOpList_cu_a911ec4325multi_tensor_apply_kernelINS1_18TensorListMetadataILi2EEENS1_11CopyFunctorIsN3c1015Float8_e4m3fnuzELi2ELi1ELi1EEEJNS0_4CopyIsS7_EEEEEvT_T0_DpT1_ --------------------------
	.section	.nv.constant0._ZN2at6native55_GLOBAL__N__de093ff9_22_ForeachBinaryOpList_cu_a911ec4325multi_tensor_apply_kernelINS1_18TensorListMetadataILi2EEENS1_11CopyFunctorIsN3c1015Float8_e4m3fnuzELi2ELi1ELi1EEEJNS0_4CopyIsS7_EEEEEvT_T0_DpT1_,"a",@progbits
	.sectionflags	@""
	.align	4
.nv.constant0._ZN2at6native55_GLOBAL__N__de093ff9_22_ForeachBinaryOpList_cu_a911ec4325multi_tensor_apply_kernelINS1_18TensorListMetadataILi2EEENS1_11CopyFunctorIsN3c1015Float8_e4m3fnuzELi2ELi1ELi1EEEJNS0_4CopyIsS7_EEEEEvT_T0_DpT1_:
	.zero		3674


//--------------------- .nv.constant0._ZN2at6native55_GLOBAL__N__de093ff9_22_ForeachBinaryOpList_cu_a911ec4325multi_tensor_apply_kernelINS1_18TensorListMetadataILi2EEENS1_11CopyFunctorIsN3c1013Float8_e4m3fnELi2ELi1ELi1EEEJNS0_4CopyIsS7_EEEEEvT_T0_DpT1_ --------------------------
	.section	.nv.constant0._ZN2at6native55_GLOBAL__N__de093ff9_22_ForeachBinaryOpList_cu_a911ec4325multi_tensor_apply_kernelINS1_18TensorListMetadataILi2EEENS1_11CopyFunctorIsN3c1013Float8_e4m3fnELi2ELi1ELi1EEEJNS0_4CopyIsS7_EEEEEvT_T0_DpT1_,"a",@progbits
	.sectionflags	@""
	.align	4
.nv.constant0._ZN2at6native55_GLOBAL__N__de093ff9_22_ForeachBinaryOpList_cu_a911ec4325multi_tensor_apply_kernelINS1_18TensorListMetadataILi2EEENS1_11CopyFunctorIsN3c1013Float8_e4m3fnELi2ELi1ELi1EEEJNS0_4CopyIsS7_EEEEEvT_T0_DpT1_:
	.zero		3674


//--------------------- .nv.constant0._ZN2at6native55_GLOBAL__N__de093ff9_22_ForeachBinaryOpList_cu_a911ec4325multi_tensor_apply_kernelINS1_18TensorListMetadataILi2EEENS1_11CopyFunctorIsbLi2ELi1ELi1EEEJNS0_4CopyIsbEEEEEvT_T0_DpT1_ --------------------------
	.section	.nv.constant0._ZN2at6native55_GLOBAL__N__de093ff9_22_ForeachBinaryOpList_cu_a911ec4325multi_tensor_apply_kernelINS1_18TensorListMetadataILi2EEENS1_11CopyFunctorIsbLi2ELi1ELi1EEEJNS0_4CopyIsbEEEEEvT_T0_DpT1_,"a",@progbits
	.sectionflags	@""
	.align	4
.nv.constant0._ZN2at6native55_GLOBAL__N__de093ff9_22_ForeachBinaryOpList_cu_a911ec4325multi_tensor_apply_kernelINS1_18TensorListMetadataILi2EEENS1_11CopyFunctorIsbLi2ELi1ELi1EEEJNS0_4CopyIsbEEEEEvT_T0_DpT1_:
	.zero		3674


//--------------------- .nv.constant0._ZN2at6native55_GLOBAL__N__de093ff9_22_ForeachBinaryOpList_cu_a911ec4325multi_tensor_apply_kernelINS1_18TensorListMetadataILi2EEENS1_11CopyFunctorIsN3c108BFloat16ELi2ELi1ELi1EEEJNS0_4CopyIsS7_EEEEEvT_T0_DpT1_ --------------------------
	.section	.nv.constant0._ZN2at6native55_GLOBAL__N__de093ff9_22_ForeachBinaryOpList_cu_a911ec4325multi_tensor_apply_kernelINS1_18TensorListMetadataILi2EEENS1_11CopyFunctorIsN3c108BFloat16ELi2ELi1ELi1EEEJNS0_4CopyIsS7_EEEEEvT_T0_DpT1_,"a",@progbits
	.sectionflags	@""
	.align	4
.nv.constant0._ZN2at6native55_GLOBAL__N__de093ff9_22_ForeachBinaryOpList_cu_a911ec4325multi_tensor_apply_kernelINS1_18TensorListMetadataILi2EEENS1_11CopyFunctorIsN3c108BFloat16ELi2ELi1ELi1EEEJNS0_4CopyIsS7_EEEEEvT_T0_DpT1_:
	.zero		3674


//--------------------- .nv.constant0._ZN2at6native55_GLOBAL__N__de093ff9_22_ForeachBinaryOpList_cu_a911ec4325multi_tensor_apply_kernelINS1_18TensorListMetadataILi2EEENS1_11CopyFunctorIsN3c104HalfELi2ELi1ELi1EEEJNS0_4CopyIsS7_EEEEEvT_T0_DpT1_ --------------------------
	.section	.nv.constant0._ZN2at6native55_GLOBAL__N__de093ff9_22_ForeachBinaryOpList_cu_a911ec4325multi_tensor_apply_kernelINS1_18TensorListMetadataILi2EEENS1_11CopyFunctorIsN3c104HalfELi2ELi1ELi1EEEJNS0_4CopyIsS7_EEEEEvT_T0_DpT1_,"a",@progbits
	.sectionflags	@""
	.align	4
.nv.constant0._ZN2at6native55_GLOBAL__N__de093ff9_22_ForeachBinaryOpList_cu_a911ec4325multi_tensor_apply_kernelINS1_18TensorListMetadataILi2EEENS1_11CopyFunctorIsN3c104HalfELi2ELi1ELi1EEEJNS0_4CopyIsS7_EEEEEvT_T0_DpT1_:
	.zero		3674


//--------------------- .nv.constant0._ZN2at6native55_GLOBAL__N__de093ff9_22_ForeachBinaryOpList_cu_a911ec4325multi_tensor_apply_kernelINS1_18TensorListMetadataILi2EEENS1_11CopyFunctorIsN3c107complexIfEELi2ELi1ELi1EEEJNS0_4CopyIsS8_EEEEEvT_T0_DpT1_ --------------------------
	.section	.nv.constant0._ZN2at6native55_GLOBAL__N__de093ff9_22_ForeachBinaryOpList_cu_a911ec4325multi_tensor_apply_kernelINS1_18TensorListMetadataILi2EEENS1_11CopyFunctorIsN3c107complexIfEELi2ELi1ELi1EEEJNS0_4CopyIsS8_EEEEEvT_T0_DpT1_,"a",@progbits
	.sectionflags	@""
	.align	4
.nv.constant0._ZN2at6native55_GLOBAL__N__de093ff9_22_ForeachBinaryOpList_cu_a911ec4325multi_tensor_apply_kernelINS1_18TensorListMetadataILi2EEENS1_11CopyFunctorIsN3c107complexIfEELi2ELi1ELi1EEEJNS0_4CopyIsS8_EEEEEvT_T0_DpT1_:
	.zero		3674


//--------------------- .nv.constant0._ZN2at6native55_GLOBAL__N__de093ff9_22_ForeachBinaryOpList_cu_a911ec4325multi_tensor_apply_kernelINS1_18TensorListMetadataILi2EEENS1_11CopyFunctorIsN3c107complexIdEELi2ELi1ELi1EEEJNS0_4CopyIsS8_EEEEEvT_T0_DpT1_ --------------------------
	.section	.nv.constant0._ZN2at6native55_GLOBAL__N__de093ff9_22_ForeachBinaryOpList_cu_a911ec4325multi_tensor_apply_kernelINS1_18TensorListMetadataILi2EEENS1_11CopyFunctorIsN3c107complexIdEELi2ELi1ELi1EEEJNS0_4CopyIsS8_EEEEEvT_T0_DpT1_,"a",@progbits
	.sectionflags	@""
	.align	4
.nv.constant0._ZN2at6native55_GLOBAL__N__de093ff9_22_ForeachBinaryOpList_cu_a911ec4325multi_tensor_apply_kernelINS1_18TensorListMetadataILi2EEENS1_11CopyFunctorIsN3c107complexIdEELi2ELi1ELi1EEEJNS0_4CopyIsS8_EEEEEvT_T0_DpT1_:
	.zero		3674


//--------------------- .nv.constant0._ZN2at6native55_GLOBAL__N__de093ff9_22_ForeachBinaryOpList_cu_a911ec4325multi_tensor_apply_kernelINS1_18TensorListMetadataILi2EEENS1_11CopyFunctorIsfLi2ELi1ELi1EEEJNS0_4CopyIsfEEEEEvT_T0_DpT1_ --------------------------
	.section	.nv.constant0._ZN2at6native55_GLOBAL__N__de093ff9_22_ForeachBinaryOpList_cu_a911ec4325multi_tensor_apply_kernelINS1_18TensorListMetadataILi2EEENS1_11CopyFunctorIsfLi2ELi1ELi1EEEJNS0_4CopyIsfEEEEEvT_T0_DpT1_,"a",@progbits
	.sectionflags	@""
	.align	4
.nv.constant0._ZN2at6native55_GLOBAL__N__de093ff9_22_ForeachBinaryOpList_cu_a911ec4325multi_tensor_apply_kernelINS1_18TensorListMetadataILi2EEENS1_11CopyFunctorIsfLi2ELi1ELi1EEEJNS0_4CopyIsfEEEEEvT_T0_DpT1_:
	.zero		3674


//--------------------- .nv.constant0._ZN2at6native55_GLOBAL__N__de093ff9_22_ForeachBinaryOpList_cu_a911ec4325multi_tensor_apply_kernelINS1_18TensorListMetadataILi2EEENS1_11CopyFunctorIsdLi2ELi1ELi1EEEJNS0_4CopyIsdEEEEEvT_T0_DpT1_ --------------------------
	.section	.nv.constant0._ZN2at6native55_GLOBAL__N__de093ff9_22_ForeachBinaryOpList_cu_a911ec4325multi_tensor_apply_kernelINS1_18TensorListMetadataILi2EEENS1_11CopyFunctorIsdLi2ELi1ELi1EEEJNS0_4CopyIsdEEEEEvT_T0_DpT1_,"a",@progbits
	.sectionflags	@""
	.align	4
.nv.constant0._ZN2at6native55_GLOBAL__N__de093ff9_22_ForeachBinaryOpList_cu_a911ec4325multi_tensor_apply_kernelINS1_18TensorListMetadataILi2EEENS1_11CopyFunctorIsdLi2ELi1ELi1EEEJNS0_4CopyIsdEEEEEvT_T0_DpT1_:
	.zero		3674


//--------------------- .nv.constant0._ZN2at6native55_GLOBAL__N__de093ff9_22_ForeachBinaryOpList_cu_a911ec4325multi_tensor_apply_kernelINS1_18TensorListMetadataILi2EEENS1_11CopyFunctorIsiLi2ELi1ELi1EEEJNS0_4CopyIsiEEEEEvT_T0_DpT1_ --------------------------
	.section	.nv.constant0._ZN2at6native55_GLOBAL__N__de093ff9_22_ForeachBinaryOpList_cu_a911ec4325multi_tensor_apply_kernelINS1_18TensorListMetadataILi2EEENS1_11CopyFunctorIsiLi2ELi1ELi1EEEJNS0_4CopyIsiEEEEEvT_T0_DpT1_,"a",@progbits
	.sectionflags	@""
	.align	4
.nv.constant0._ZN2at6native55_GLOBAL__N__de093ff9_22_ForeachBinaryOpList_cu_a911ec4325multi_tensor_apply_kernelINS1_18TensorListMetadataILi2EEENS1_11CopyFunctorIsiLi2ELi1ELi1EEEJNS0_4CopyIsiEEEEEvT_T0_DpT1_:
	.zero		3674


//--------------------- .nv.constant0._ZN2at6native55_GLOBAL__N__de093ff9_22_ForeachBinaryOpList_cu_a911ec4325multi_tensor_apply_kernelINS1_18TensorListMetadataILi2EEENS1_11CopyFunctorIslLi2ELi1ELi1EEEJNS0_4CopyIslEEEEEvT_T0_DpT1_ --------------------------
	.section	.nv.constant0._ZN2at6native55_GLOBAL__N__de093ff9_22_ForeachBinaryOpList_cu_a911ec4325multi_tensor_apply_kernelINS1_18TensorListMetadataILi2EEENS1_11CopyFunctorIslLi2ELi1ELi1EEEJNS0_4CopyIslEEEEEvT_T0_DpT1_,"a",@progbits
	.sectionflags	@""
	.align	4
.nv.constant0._ZN2at6native55_GLOBAL__N__de093ff9_22_ForeachBinaryOpList_cu_a911ec4325multi_tensor_apply_kernelINS1_18TensorListMetadataILi2EEENS1_11CopyFunctorIslLi2ELi1ELi1EEEJNS0_4CopyIslEEEEEvT_T0_DpT1_:
	.zero		3674


//--------------------- .nv.constant0._ZN2at6native55_GLOBAL__N__de093ff9_22_ForeachBinaryOpList_cu_a911ec4325multi_tensor_apply_kernelINS1_18TensorListMetadataILi2EEENS1_11CopyFunctorIsaLi2ELi1ELi1EEEJNS0_4CopyIsaEEEEEvT_T0_DpT1_ --------------------------
	.section	.nv.constant0._ZN2at6native55_GLOBAL__N__de093ff9_22_ForeachBinaryOpList_cu_a911ec4325multi_tensor_apply_kernelINS1_18TensorListMetadataILi2EEENS1_11CopyFunctorIsaLi2ELi1ELi1EEEJNS0_4CopyIsaEEEEEvT_T0_DpT1_,"a",@progbits
	.sectionflags	@""
	.align	4
.nv.constant0._ZN2at6native55_GLOBAL__N__de093ff9_22_ForeachBinaryOpList_cu_a911ec4325multi_tensor_apply_kernelINS1_18TensorListMetadataILi2EEENS1_11CopyFunctorIsaLi2ELi1ELi1EEEJNS0_4CopyIsaEEEEEvT_T0_DpT1_:
	.zero		3674


//--------------------- .nv.constant0._ZN2at6native55_GLOBAL__N__de093ff9_22_ForeachBinaryOpList_cu_a911ec4325multi_tensor_apply_kernelINS1_18TensorListMetadataILi2EEENS1_11CopyFunctorIshLi2ELi1ELi1EEEJNS0_4CopyIshEEEEEvT_T0_DpT1_ --------------------------
	.section	.nv.constant0._ZN2at6native55_GLOBAL__N__de093ff9_22_ForeachBinaryOpList_cu_a911ec4325multi_tensor_apply_kernelINS1_18TensorListMetadataILi2EEENS1_11CopyFunctorIshLi2ELi1ELi1EEEJNS0_4CopyIshEEEEEvT_T0_DpT1_,"a",@progbits
	.sectionflags	@""
	.align	4
.nv.constant0._ZN2at6native55_GLOBAL__N__de093ff9_22_ForeachBinaryOpList_cu_a911ec4325multi_tensor_apply_kernelINS1_18TensorListMetadataILi2EEENS1_11CopyFunctorIshLi2ELi1ELi1EEEJNS0_4CopyIshEEEEEvT_T0_DpT1_:
	.zero		3674


//--------------------- .nv.constant0._ZN2at6native55_GLOBAL__N__de093ff9_22_ForeachBinaryOpList_cu_a911ec4325multi_tensor_apply_kernelINS1_18TensorListMetadataILi2EEENS1_14UnaryOpFunctorIsLi2ELi1ELi1EEEJNS0_4CopyIssEEEEEvT_T0_DpT1_ --------------------------
	.section	.nv.constant0._ZN2at6native55_GLOBAL__N__de093ff9_22_ForeachBinaryOpList_cu_a911ec4325multi_tensor_apply_kernelINS1_18TensorListMetadataILi2EEENS1_14UnaryOpFunctorIsLi2ELi1ELi1EEEJNS0_4CopyIssEEEEEvT_T0_DpT1_,"a",@progbits
	.sectionflags	@""
	.align	4
.nv.constant0._ZN2at6native55_GLOBAL__N__de093ff9_22_ForeachBinaryOpList_cu_a911ec4325multi_tensor_apply_kernelINS1_18TensorListMetadataILi2EEENS1_14UnaryOpFunctorIsLi2ELi1ELi1EEEJNS0_4CopyIssEEEEEvT_T0_DpT1_:
	.zero		3674


//--------------------- .nv.constant0._ZN2at6native55_GLOBAL__N__de093ff9_22_ForeachBinaryOpList_cu_a911ec4325multi_tensor_apply_kernelINS1_18TensorListMetadataILi2EEENS1_11CopyFunctorIlN3c1015Float8_e5m2fnuzELi2ELi1ELi1EEEJNS0_4CopyIlS7_EEEEEvT_T0_DpT1_ --------------------------
	.section	.nv.constant0._ZN2at6native55_GLOBAL__N__de093ff9_22_ForeachBinaryOpList_cu_a911ec4325multi_tensor_apply_kernelINS1_18TensorListMetadataILi2EEENS1_11CopyFunctorIlN3c1015Float8_e5m2fnuzELi2ELi1ELi1EEEJNS0_4CopyIlS7_EEEEEvT_T0_DpT1_,"a",@progbits
	.sectionflags	@""
	.align	4
.nv.constant0._ZN2at6native55_GLOBAL__N__de093ff9_22_ForeachBinaryOpList_cu_a911ec4325multi_tensor_apply_kernelINS1_18TensorListMetadataILi2EEENS1_11CopyFunctorIlN3c1015Float8_e5m2fnuzELi2ELi1ELi1EEEJNS0_4CopyIlS7_EEEEEvT_T0_DpT1_:
	.zero		3674


//--------------------- .nv.constant0._ZN2at6native55_GLOBAL__N__de093ff9_22_ForeachBinaryOpList_cu_a911ec4325multi_tensor_apply_kernelINS1_18TensorListMetadataILi2EEENS1_11CopyFunctorIlN3c1011Float8_e5m2ELi2ELi1ELi1EEEJNS0_4CopyIlS7_EEEEEvT_T0_DpT1_ --------------------------
	.section	.nv.constant0._ZN2at6native55_GLOBAL__N__de093ff9_22_ForeachBinaryOpList_cu_a911ec4325multi_tensor_apply_kernelINS1_18TensorListMetadataILi2EEENS1_11CopyFunctorIlN3c1011Float8_e5m2ELi2ELi1ELi1EEEJNS0_4CopyIlS7_EEEEEvT_T0_DpT1_,"a",@progbits
	.sectionflags	@""
	.align	4
.nv.constant0._ZN2at6native55_GLOBAL__N__de093ff9_22_ForeachBinaryOpList_cu_a911ec4325multi_tensor_apply_kernelINS1_18TensorListMetadataILi2EEENS1_11CopyFunctorIlN3c1011Float8_e5m2ELi2ELi1ELi1EEEJNS0_4CopyIlS7_EEEEEvT_T0_DpT1_:
	.zero		3674


//--------------------- .nv.constant0._ZN2at6native55_GLOBAL__N__de093ff9_22_ForeachBinaryOpList_cu_a911ec4325multi_tensor_apply_kernelINS1_18TensorListMetadataILi2EEENS1_11CopyFunctorIlN3c1015Float8_e4m3fnuzELi2ELi1ELi1EEEJNS0_4CopyIlS7_EEEEEvT_T0_DpT1_ --------------------------
	.section	.nv.constant0._ZN2at6native55_GLOBAL__N__de093ff9_22_ForeachBinaryOpList_cu_a911ec4325multi_tensor_apply_kernelINS1_18TensorListMetadataILi2EEENS1_11CopyFunctorIlN3c1015Float8_e4m3fnuzELi2ELi1ELi1EEEJNS0_4CopyIlS7_EEEEEvT_T0_DpT1_,"a",@progbits
	.sectionflags	@""
	.align	4
.nv.constant0._ZN2at6native55_GLOBAL__N__de093ff9_22_ForeachBinaryOpList_cu_a911ec4325multi_tensor_apply_kernelINS1_18TensorListMetadataILi2EEENS1_11CopyFunctorIlN3c1015Float8_e4m3fnuzELi2ELi1ELi1EEEJNS0_4CopyIlS7_EEEEEvT_T0_DpT1_:
	.zero		3674


//--------------------- .nv.constant0._ZN2at6native55_GLOBAL__N__de093ff9_22_ForeachBinaryOpList_cu_a911ec4325multi_tensor_apply_kernelINS1_18TensorListMetadataILi2EEENS1_11CopyFunctorIlN3c1013Float8_e4m3fnELi2ELi1ELi1EEEJNS0_4CopyIlS7_EEEEEvT_T0_DpT1_ --------------------------
	.section	.nv.constant0._ZN2at6native55_GLOBAL__N__de093ff9_22_ForeachBinaryOpList_cu_a911ec4325multi_tensor_apply_kernelINS1_18TensorListMetadataILi2EEENS1_11CopyFunctorIlN3c1013Float8_e4m3fnELi2ELi1ELi1EEEJNS0_4CopyIlS7_EEEEEvT_T0_DpT1_,"a",@progbits
	.sectionflags	@""
	.align	4
.nv.constant0._ZN2at6native55_GLOBAL__N__de093ff9_22_ForeachBinaryOpList_cu_a911ec4325multi_tensor_apply_kernelINS1_18TensorListMetadataILi2EEENS1_11CopyFunctorIlN3c1013Float8_e4m3fnELi2ELi1ELi1EEEJNS0_4CopyIlS7_EEEEEvT_T0_DpT1_:
	.zero		3674


//--------------------- .nv.constant0._ZN2at6native55_GLOBAL__N__de093ff9_22_ForeachBinaryOpList_cu_a911ec4325multi_tensor_apply_kernelINS1_18TensorListMetadataILi2EEENS1_11CopyFunctorIlbLi2ELi1ELi1EEEJNS0_4CopyIlbEEEEEvT_T0_DpT1_ --------------------------
	.section	.nv.constant0._ZN2at6native55_GLOBAL__N__de093ff9_22_ForeachBinaryOpList_cu_a911ec4325multi_tensor_apply_kernelINS1_18TensorListMetadataILi2EEENS1_11CopyFunctorIlbLi2ELi1ELi1EEEJNS0_4CopyIlbEEEEEvT_T0_DpT1_,"a",@progbits
	.sectionflags	@""
	.align	4
.nv.constant0._ZN2at6native55_GLOBAL__N__de093ff9_22_ForeachBinaryOpList_cu_a911ec4325multi_tensor_apply_kernelINS1_18TensorListMetadataILi2EEENS1_11CopyFunctorIlbLi2ELi1ELi1EEEJNS0_4CopyIlbEEEEEvT_T0_DpT1_:
	.zero		3674


//--------------------- .nv.constant0._ZN2at6native55_GLOBAL__N__de093ff9_22_ForeachBinaryOpList_cu_a911ec4325multi_tensor_apply_kernelINS1_18TensorListMetadataILi2EEENS1_11CopyFunctorIlN3c108BFloat16ELi2ELi1ELi1EEEJNS0_4CopyIlS7_EEEEEvT_T0_DpT1_ --------------------------
	.section	.nv.constant0._ZN2at6native55_GLOBAL__N__de093ff9_22_ForeachBinaryOpList_cu_a911ec4325multi_tensor_apply_kernelINS1_18TensorListMetadataILi2EEENS1_11CopyFunctorIlN3c108BFloat16ELi2ELi1ELi1EEEJNS0_4CopyIlS7_EEEEEvT_T0_DpT1_,"a",@progbits
	.sectionflags	@""
	.align	4
.nv.constant0._ZN2at6native55_GLOBAL__N__de093ff9_22_ForeachBinaryOpList_cu_a911ec4325multi_tensor_apply_kernelINS1_18TensorListMetadataILi2EEENS1_11CopyFunctorIlN3c108BFloat16ELi2ELi1ELi1EEEJNS0_4CopyIlS7_EEEEEvT_T0_DpT1_:
	.zero		3674


//--------------------- .nv.constant0._ZN2at6native55_GLOBAL__N__de093ff9_22_ForeachBinaryOpList_cu_a911ec4325multi_tensor_apply_kernelINS1_18TensorListMetadataILi2EEENS1_11CopyFunctorIlN3c104HalfELi2ELi1ELi1EEEJNS0_4CopyIlS7_EEEEEvT_T0_DpT1_ --------------------------
	.section	.nv.constant0._ZN2at6native55_GLOBAL__N__de093ff9_22_ForeachBinaryOpList_cu_a911ec4325multi_tensor_apply_kernelINS1_18TensorListMetadataILi2EEENS1_11CopyFunctorIlN3c104HalfELi2ELi1ELi1EEEJNS0_4CopyIlS7_EEEEEvT_T0_DpT1_,"a",@progbits
	.sectionflags	@""
	.align	4
.nv.constant0._ZN2at6native55_GLOBAL__N__de093ff9_22_ForeachBinaryOpList_cu_a911ec4325multi_tensor_apply_kernelINS1_18TensorListMetadataILi2EEENS1_11CopyFunctorIlN3c104HalfELi2ELi1ELi1EEEJNS0_4CopyIlS7_EEEEEvT_T0_DpT1_:
	.zero		3674


//--------------------- .nv.constant0._ZN2at6native55_GLOBAL__N__de093ff9_22_ForeachBinaryOpList_cu_a911ec4325multi_tensor_apply_kernelINS1_18TensorListMetadataILi2EEENS1_11CopyFunctorIlN3c107complexIfEELi2ELi1ELi1EEEJNS0_4CopyIlS8_EEEEEvT_T0_DpT1_ --------------------------
	.section	.nv.constant0._ZN2at6native55_GLOBAL__N__de093ff9_22_ForeachBinaryOpList_cu_a911ec4325multi_tensor_apply_kernelINS1_18TensorListMetadataILi2EEENS1_11CopyFunctorIlN3c107complexIfEELi2ELi1ELi1EEEJNS0_4CopyIlS8_EEEEEvT_T0_DpT1_,"a",@progbits
	.sectionflags	@""
	.align	4
.nv.constant0._ZN2at6native55_GLOBAL__N__de093ff9_22_ForeachBinaryOpList_cu_a911ec4325multi_tensor_apply_kernelINS1_18TensorListMetadataILi2EEENS1_11CopyFunctorIlN3c107complexIfEELi2ELi1ELi1EEEJNS0_4CopyIlS8_EEEEEvT_T0_DpT1_:
	.zero		3674


//--------------------- .nv.constant0._ZN2at6native55_GLOBAL__N__de093ff9_22_ForeachBinaryOpList_cu_a911ec4325multi_tensor_apply_kernelINS1_18TensorListMetadataILi2EEENS1_11CopyFunctorIlN3c107complexIdEELi2ELi1ELi1EEEJNS0_4CopyIlS8_EEEEEvT_T0_DpT1_ --------------------------
	.section	.nv.constant0._ZN2at6native55_GLOBAL__N__de093ff9_22_ForeachBinaryOpList_cu_a911ec4325multi_tensor_apply_kernelINS1_18TensorListMetadataILi2EEENS1_11CopyFunctorIlN3c107complexIdEELi2ELi1ELi1EEEJNS0_4CopyIlS8_EEEEEvT_T0_DpT1_,"a",@progbits
	.sectionflags	@""
	.align	4
.nv.constant0._ZN2at6native55_GLOBAL__N__de093ff9_22_ForeachBinaryOpList_cu_a911ec4325multi_tensor_apply_kernelINS1_18TensorListMetadataILi2EEENS1_11CopyFunctorIlN3c107complexIdEELi2ELi1ELi1EEEJNS0_4CopyIlS8_EEEEEvT_T0_DpT1_:
	.zero		3674


//--------------------- .nv.constant0._ZN2at6native55_GLOBAL__N__de093ff9_22_ForeachBinaryOpList_cu_a911ec4325multi_tensor_apply_kernelINS1_18TensorListMetadataILi2EEENS1_11CopyFunctorIlfLi2ELi1ELi1EEEJNS0_4CopyIlfEEEEEvT_T0_DpT1_ --------------------------
	.section	.nv.constant0._ZN2at6native55_GLOBAL__N__de093ff9_22_ForeachBinaryOpList_cu_a911ec4325multi_tensor_apply_kernelINS1_18TensorListMetadataILi2EEENS1_11CopyFunctorIlfLi2ELi1ELi1EEEJNS0_4CopyIlfEEEEEvT_T0_DpT1_,"a",@progbits
	.sectionflags	@""
	.align	4
.nv.constant0._ZN2at6native55_GLOBAL__N__de093ff9_22_ForeachBinaryOpList_cu_a911ec4325multi_tensor_apply_kernelINS1_18TensorListMetadataILi2EEENS1_11CopyFunctorIlfLi2ELi1ELi1EEEJNS0_4CopyIlfEEEEEvT_T0_DpT1_:
	.zero		3674


//--------------------- .nv.constant0._ZN2at6native55_GLOBAL__N__de093ff9_22_ForeachBinaryOpList_cu_a911ec4325multi_tensor_apply_kernelINS1_18TensorListMetadataILi2EEENS1_11CopyFunctorIldLi2ELi1ELi1EEEJNS0_4CopyIldEEEEEvT_T0_DpT1_ --------------------------
	.section	.nv.constant0._ZN2at6native55_GLOBAL__N__de093ff9_22_ForeachBinaryOpList_cu_a911ec4325multi_tensor_apply_kernelINS1_18TensorListMetadataILi2EEENS1_11CopyFunctorIldLi2ELi1ELi1EEEJNS0_4CopyIldEEEEEvT_T0_DpT1_,"a",@progbits
	.sectionflags	@""
	.align	4
.nv.constant0._ZN2at6native55_GLOBAL__N__de093ff9_22_ForeachBinaryOpList_cu_a911ec4325multi_tensor_apply_kernelINS1_18TensorListMetadataILi2EEENS1_11CopyFunctorIldLi2ELi1ELi1EEEJNS0_4CopyIldEEEEEvT_T0_DpT1_:
	.zero		3674


//--------------------- .nv.constant0._ZN2at6native55_GLOBAL__N__de093ff9_22_ForeachBinaryOpList_cu_a911ec4325multi_tensor_apply_kernelINS1_18TensorListMetadataILi2EEENS1_11CopyFunctorIliLi2ELi1ELi1EEEJNS0_4CopyIliEEEEEvT_T0_DpT1_ --------------------------
	.section	.nv.constant0._ZN2at6native55_GLOBAL__N__de093ff9_22_ForeachBinaryOpList_cu_a911ec4325multi_tensor_apply_kernelINS1_18TensorListMetadataILi2EEENS1_11CopyFunctorIliLi2ELi1ELi1EEEJNS0_4CopyIliEEEEEvT_T0_DpT1_,"a",@progbits
	.sectionflags	@""
	.align	4
.nv.constant0._ZN2at6native55_GLOBAL__N__de093ff9_22_ForeachBinaryOpList_cu_a911ec4325multi_tensor_apply_kernelINS1_18TensorListMetadataILi2EEENS1_11CopyFunctorIliLi2ELi1ELi1EEEJNS0_4CopyIliEEEEEvT_T0_DpT1_:
	.zero		3674


//--------------------- .nv.constant0._ZN2at6native55_GLOBAL__N__de093ff9_22_ForeachBinaryOpList_cu_a911ec4325multi_tensor_apply_kernelINS1_18TensorListMetadataILi2EEENS1_11CopyFunctorIlsLi2ELi1ELi1EEEJNS0_4CopyIlsEEEEEvT_T0_DpT1_ --------------------------
	.section	.nv.constant0._ZN2at6native55_GLOBAL__N__de093ff9_22_ForeachBinaryOpList_cu_a911ec4325multi_tensor_apply_kernelINS1_18TensorListMetadataILi2EEENS1_11CopyFunctorIlsLi2ELi1ELi1EEEJNS0_4CopyIlsEEEEEvT_T0_DpT1_,"a",@progbits
	.sectionflags	@""
	.align	4
.nv.constant0._ZN2at6native55_GLOBAL__N__de093ff9_22_ForeachBinaryOpList_cu_a911ec4325multi_tensor_apply_kernelINS1_18TensorListMetadataILi2EEENS1_11CopyFunctorIlsLi2ELi1ELi1EEEJNS0_4CopyIlsEEEEEvT_T0_DpT1_:
	.zero		3674


//--------------------- .nv.constant0._ZN2at6native55_GLOBAL__N__de093ff9_22_ForeachBinaryOpList_cu_a911ec4325multi_tensor_apply_kernelINS1_18TensorListMetadataILi2EEENS1_11CopyFunctorIlaLi2ELi1ELi1EEEJNS0_4CopyIlaEEEEEvT_T0_DpT1_ --------------------------
	.section	.nv.constant0._ZN2at6native55_GLOBAL__N__de093ff9_22_ForeachBinaryOpList_cu_a911ec4325multi_tensor_apply_kernelINS1_18TensorListMetadataILi2EEENS1_11CopyFunctorIlaLi2ELi1ELi1EEEJNS0_4CopyIlaEEEEEvT_T0_DpT1_,"a",@progbits
	.sectionflags	@""
	.align	4
.nv.constant0._ZN2at6native55_GLOBAL__N__de093ff9_22_ForeachBinaryOpList_cu_a911ec4325multi_tensor_apply_kernelINS1_18TensorListMetadataILi2EEENS1_11CopyFunctorIlaLi2ELi1ELi1EEEJNS0_4CopyIlaEEEEEvT_T0_DpT1_:
	.zero		3674


//--------------------- .nv.constant0._ZN2at6native55_GLOBAL__N__de093ff9_22_ForeachBinaryOpList_cu_a911ec4325multi_tensor_apply_kernelINS1_18TensorListMetadataILi2EEENS1_11CopyFunctorIlhLi2ELi1ELi1EEEJNS0_4CopyIlhEEEEEvT_T0_DpT1_ --------------------------
	.section	.nv.constant0._ZN2at6native55_GLOBAL__N__de093ff9_22_ForeachBinaryOpList_cu_a911ec4325multi_tensor_apply_kernelINS1_18TensorListMetadataILi2EEENS1_11CopyFunctorIlhLi2ELi1ELi1EEEJNS0_4CopyIlhEEEEEvT_T0_DpT1_,"a",@progbits
	.sectionflags	@""
	.align	4
.nv.constant0._ZN2at6native55_GLOBAL__N__de093ff9_22_ForeachBinaryOpList_cu_a911ec4325multi_tensor_apply_kernelINS1_18TensorListMetadataILi2EEENS1_11CopyFunctorIlhLi2ELi1ELi1EEEJNS0_4CopyIlhEEEEEvT_T0_DpT1_:
	.zero		3674


//--------------------- .nv.constant0._ZN2at6native55_GLOBAL__N__de093ff9_22_ForeachBinaryOpList_cu_a911ec4325multi_tensor_apply_kernelINS1_18TensorListMetadataILi2EEENS1_14UnaryOpFunctorIlLi2ELi1ELi1EEEJNS0_4CopyIllEEEEEvT_T0_DpT1_ --------------------------
	.section	.nv.constant0._ZN2at6native55_GLOBAL__N__de093ff9_22_ForeachBinaryOpList_cu_a911ec4325multi_tensor_apply_kernelINS1_18TensorListMetadataILi2EEENS1_14UnaryOpFunctorIlLi2ELi1ELi1EEEJNS0_4CopyIllEEEEEvT_T0_DpT1_,"a",@progbits
	.sectionflags	@""
	.align	4
.nv.constant0._ZN2at6native55_GLOBAL__N__de093ff9_22_ForeachBinaryOpList_cu_a911ec4325multi_tensor_apply_kernelINS1_18TensorListMetadataILi2EEENS1_14UnaryOpFunctorIlLi2ELi1ELi1EEEJNS0_4CopyIllEEEEEvT_T0_DpT1_:
	.zero		3674


//--------------------- .nv.constant0._ZN2at6native55_GLOBAL__N__de093ff9_22_ForeachBinaryOpList_cu_a911ec4325multi_tensor_apply_kernelINS1_18TensorListMetadataILi2EEENS1_11CopyFunctorIiN3c1015Float8_e5m2fnuzELi2ELi1ELi1EEEJNS0_4CopyIiS7_EEEEEvT_T0_DpT1_ --------------------------
	.section	.nv.constant0._ZN2at6native55_GLOBAL__N__de093ff9_22_ForeachBinaryOpList_cu_a911ec4325multi_tensor_apply_kernelINS1_18TensorListMetadataILi2EEENS1_11CopyFunctorIiN3c1015Float8_e5m2fnuzELi2ELi1ELi1EEEJNS0_4CopyIiS7_EEEEEvT_T0_DpT1_,"a",@progbits
	.sectionflags	@""
	.align	4
.nv.constant0._ZN2at6native55_GLOBAL__N__de093ff9_22_ForeachBinaryOpList_cu_a911ec4325multi_tensor_apply_kernelINS1_18TensorListMetadataILi2EEENS1_11CopyFunctorIiN3c1015Float8_e5m2fnuzELi2ELi1ELi1EEEJNS0_4CopyIiS7_EEEEEvT_T0_DpT1_:
	.zero		3674


//--------------------- .nv.constant0._ZN2at6native55_GLOBAL__N__de093ff9_22_ForeachBinaryOpList_cu_a911ec4325multi_tensor_apply_kernelINS1_18TensorListMetadataILi2EEENS1_11CopyFunctorIiN3c1011Float8_e5m2ELi2ELi1ELi1EEEJNS0_4CopyIiS7_EEEEEvT_T0_DpT1_ --------------------------
	.section	.nv.constant0._ZN2at6native55_GLOBAL__N__de093ff9_22_ForeachBinaryOpList_cu_a911ec4325multi_tensor_apply_kernelINS1_18TensorListMetadataILi2EEENS1_11CopyFunctorIiN3c1011Float8_e5m2ELi2ELi1ELi1EEEJNS0_4CopyIiS7_EEEEEvT_T0_DpT1_,"a",@progbits
	.sectionflags	@""
	.align	4
.nv.constant0._ZN2at6native55_GLOBAL__N__de093ff9_22_ForeachBinaryOpList_cu_a911ec4325multi_tensor_apply_kernelINS1_18TensorListMetadataILi2EEENS1_11CopyFunctorIiN3c1011Float8_e5m2ELi2ELi1ELi1EEEJNS0_4CopyIiS7_EEEEEvT_T0_DpT1_:
	.zero		3674


//--------------------- .nv.constant0._ZN2at6native55_GLOBAL__N__de093ff9_22_ForeachBinaryOpList_cu_a911ec4325multi_tensor_apply_kernelINS1_18TensorListMetadataILi2EEENS1_11CopyFunctorIiN3c1015Float8_e4m3fnuzELi2ELi1ELi1EEEJNS0_4CopyIiS7_EEEEEvT_T0_DpT1_ --------------------------
	.section	.nv.constant0._ZN2at6native55_GLOBAL__N__de093ff9_22_ForeachBinaryOpList_cu_a911ec4325multi_tensor_apply_kernelINS1_18TensorListMetadataILi2EEENS1_11CopyFunctorIiN3c1015Float8_e4m3fnuzELi2ELi1ELi1EEEJNS0_4CopyIiS7_EEEEEvT_T0_DpT1_,"a",@progbits
	.sectionflags	@""
	.align	4
.nv.constant0._ZN2at6native55_GLOBAL__N__de093ff9_22_ForeachBinaryOpList_cu_a911ec4325multi_tensor_apply_kernelINS1_18TensorListMetadataILi2EEENS1_11CopyFunctorIiN3c1015Float8_e4m3fnuzELi2ELi1ELi1EEEJNS0_4CopyIiS7_EEEEEvT_T0_DpT1_:
	.zero		3674


//--------------------- .nv.constant0._ZN2at6native55_GLOBAL__N__de093ff9_22_ForeachBinaryOpList_cu_a911ec4325multi_tensor_apply_kernelINS1_18TensorListMetadataILi2EEENS1_11CopyFunctorIiN3c1013Float8_e4m3fnELi2ELi1ELi1EEEJNS0_4CopyIiS7_EEEEEvT_T0_DpT1_ --------------------------
	.section	.nv.constant0._ZN2at6native55_GLOBAL__N__de093ff9_22_ForeachBinaryOpList_cu_a911ec4325multi_tensor_apply_kernelINS1_18TensorListMetadataILi2EEENS1_11CopyFunctorIiN3c1013Float8_e4m3fnELi2ELi1ELi1EEEJNS0_4CopyIiS7_EEEEEvT_T0_DpT1_,"a",@progbits
	.sectionflags	@""
	.align	4
.nv.constant0._ZN2at6native55_GLOBAL__N__de093ff9_22_ForeachBinaryOpList_cu_a911ec4325multi_tensor_apply_kernelINS1_18TensorListMetadataILi2EEENS1_11CopyFunctorIiN3c1013Float8_e4m3fnELi2ELi1ELi1EEEJNS0_4CopyIiS7_EEEEEvT_T0_DpT1_:
	.zero		3674


//--------------------- .nv.constant0._ZN2at6native55_GLOBAL__N__de093ff9_22_ForeachBinaryOpList_cu_a911ec4325multi_tensor_apply_kernelINS1_18TensorListMetadataILi2EEENS1_11CopyFunctorIibLi2ELi1ELi1EEEJNS0_4CopyIibEEEEEvT_T0_DpT1_ --------------------------
	.section	.nv.constant0._ZN2at6native55_GLOBAL__N__de093ff9_22_ForeachBinaryOpList_cu_a911ec4325multi_tensor_apply_kernelINS1_18TensorListMetadataILi2EEENS1_11CopyFunctorIibLi2ELi1ELi1EEEJNS0_4CopyIibEEEEEvT_T0_DpT1_,"a",@progbits
	.sectionflags	@""
	.align	4
.nv.constant0._ZN2at6native55_GLOBAL__N__de093ff9_22_ForeachBinaryOpList_cu_a911ec4325multi_tensor_apply_kernelINS1_18TensorListMetadataILi2EEENS1_11CopyFunctorIibLi2ELi1ELi1EEEJNS0_4CopyIibEEEEEvT_T0_DpT1_:
	.zero		3674


//--------------------- .nv.constant0._ZN2at6native55_GLOBAL__N__de093ff9_22_ForeachBinaryOpList_cu_a911ec4325multi_tensor_apply_kernelINS1_18TensorListMetadataILi2EEENS1_11CopyFunctorIiN3c108BFloat16ELi2ELi1ELi1EEEJNS0_4CopyIiS7_EEEEEvT_T0_DpT1_ --------------------------
	.section	.nv.constant0._ZN2at6native55_GLOBAL__N__de093ff9_22_ForeachBinaryOpList_cu_a911ec4325multi_tensor_apply_kernelINS1_18TensorListMetadataILi2EEENS1_11CopyFunctorIiN3c108BFloat16ELi2ELi1ELi1EEEJNS0_4CopyIiS7_EEEEEvT_T0_DpT1_,"a",@progbits
	.sectionflags	@""
	.align	4
.nv.constant0._ZN2at6native55_GLOBAL__N__de093ff9_22_ForeachBinaryOpList_cu_a911ec4325multi_tensor_apply_kernelINS1_18TensorListMetadataILi2EEENS1_11CopyFunctorIiN3c108BFloat16ELi2ELi1ELi1EEEJNS0_4CopyIiS7_EEEEEvT_T0_DpT1_:
	.zero		3674


//--------------------- .nv.constant0._ZN2at6native55_GLOBAL__N__de093ff9_22_ForeachBinaryOpList_cu_a911ec4325multi_tensor_apply_kernelINS1_18TensorListMetadataILi2EEENS1_11CopyFunctorIiN3c104HalfELi2ELi1ELi1EEEJNS0_4CopyIiS7_EEEEEvT_T0_DpT1_ --------------------------
	.section	.nv.constant0._ZN2at6native55_GLOBAL__N__de093ff9_22_ForeachBinaryOpList_cu_a911ec4325multi_tensor_apply_kernelINS1_18TensorListMetadataILi2EEENS1_11CopyFunctorIiN3c104HalfELi2ELi1ELi1EEEJNS0_4CopyIiS7_EEEEEvT_T0_DpT1_,"a",@progbits
	.sectionflags	@""
	.align	4
.nv.constant0._ZN2at6native55_GLOBAL__N__de093ff9_22_ForeachBinaryOpList_cu_a911ec4325multi_tensor_apply_kernelINS1_18TensorListMetadataILi2EEENS1_11CopyFunctorIiN3c104HalfELi2ELi1ELi1EEEJNS0_4CopyIiS7_EEEEEvT_T0_DpT1_:
	.zero		3674


//--------------------- .nv.constant0._ZN2at6native55_GLOBAL__N__de093ff9_22_ForeachBinaryOpList_cu_a911ec4325multi_tensor_apply_kernelINS1_18TensorListMetadataILi2EEENS1_11CopyFunctorIiN3c107complexIfEELi2ELi1ELi1EEEJNS0_4CopyIiS8_EEEEEvT_T0_DpT1_ --------------------------
	.section	.nv.constant0._ZN2at6native55_GLOBAL__N__de093ff9_22_ForeachBinaryOpList_cu_a911ec4325multi_tensor_apply_kernelINS1_18TensorListMetadataILi2EEENS1_11CopyFunctorIiN3c107complexIfEELi2ELi1ELi1EEEJNS0_4CopyIiS8_EEEEEvT_T0_DpT1_,"a",@progbits
	.sectionflags	@""
	.align	4
.nv.constant0._ZN2at6native55_GLOBAL__N__de093ff9_22_ForeachBinaryOpList_cu_a911ec4325multi_tensor_apply_kernelINS1_18TensorListMetadataILi2EEENS1_11CopyFunctorIiN3c107complexIfEELi2ELi1ELi1EEEJNS0_4CopyIiS8_EEEEEvT_T0_DpT1_:
	.zero		3674


//--------------------- .nv.constant0._ZN2at6native55_GLOBAL__N__de093ff9_22_ForeachBinaryOpList_cu_a911ec4325multi_tensor_apply_kernelINS1_18TensorListMetadataILi2EEENS1_11CopyFunctorIiN3c107complexIdEELi2ELi1ELi1EEEJNS0_4CopyIiS8_EEEEEvT_T0_DpT1_ --------------------------
	.section	.nv.constant0._ZN2at6native55_GLOBAL__N__de093ff9_22_ForeachBinaryOpList_cu_a911ec4325multi_tensor_apply_kernelINS1_18TensorListMetadataILi2EEENS1_11CopyFunctorIiN3c107complexIdEELi2ELi1ELi1EEEJNS0_4CopyIiS8_EEEEEvT_T0_DpT1_,"a",@progbits
	.sectionflags	@""
	.align	4
.nv.constant0._ZN2at6native55_GLOBAL__N__de093ff9_22_ForeachBinaryOpList_cu_a911ec4325multi_tensor_apply_kernelINS1_18TensorListMetadataILi2EEENS1_11CopyFunctorIiN3c107complexIdEELi2ELi1ELi1EEEJNS0_4CopyIiS8_EEEEEvT_T0_DpT1_:
	.zero		3674


//--------------------- .nv.constant0._ZN2at6native55_GLOBAL__N__de093ff9_22_ForeachBinaryOpList_cu_a911ec4325multi_tensor_apply_kernelINS1_18TensorListMetadataILi2EEENS1_11CopyFunctorIifLi2ELi1ELi1EEEJNS0_4CopyIifEEEEEvT_T0_DpT1_ --------------------------
	.section	.nv.constant0._ZN2at6native55_GLOBAL__N__de093ff9_22_ForeachBinaryOpList_cu_a911ec4325multi_tensor_apply_kernelINS1_18TensorListMetadataILi2EEENS1_11CopyFunctorIifLi2ELi1ELi1EEEJNS0_4CopyIifEEEEEvT_T0_DpT1_,"a",@progbits
	.sectionflags	@""
	.align	4
.nv.constant0._ZN2at6native55_GLOBAL__N__de093ff9_22_ForeachBinaryOpList_cu_a911ec4325multi_tensor_apply_kernelINS1_18TensorListMetadataILi2EEENS1_11CopyFunctorIifLi2ELi1ELi1EEEJNS0_4CopyIifEEEEEvT_T0_DpT1_:
	.zero		3674


//--------------------- .nv.constant0._ZN2at6native55_GLOBAL__N__de093ff9_22_ForeachBinaryOpList_cu_a911ec4325multi_tensor_apply_kernelINS1_18TensorListMetadataILi2EEENS1_11CopyFunctorIidLi2ELi1ELi1EEEJNS0_4CopyIidEEEEEvT_T0_DpT1_ --------------------------
	.section	.nv.constant0._ZN2at6native55_GLOBAL__N__de093ff9_22_ForeachBinaryOpList_cu_a911ec4325multi_tensor_apply_kernelINS1_18TensorListMetadataILi2EEENS1_11CopyFunctorIidLi2ELi1ELi1EEEJNS0_4CopyIidEEEEEvT_T0_DpT1_,"a",@progbits
	.sectionflags	@""
	.align	4
.nv.constant0._ZN2at6native55_GLOBAL__N__de093ff9_22_ForeachBinaryOpList_cu_a911ec4325multi_tensor_apply_kernelINS1_18TensorListMetadataILi2EEENS1_11CopyFunctorIidLi2ELi1ELi1EEEJNS0_4CopyIidEEEEEvT_T0_DpT1_:
	.zero		3674


//--------------------- .nv.constant0._ZN2at6native55_GLOBAL__N__de093ff9_22_ForeachBinaryOpList_cu_a911ec4325multi_tensor_apply_kernelINS1_18TensorListMetadataILi2EEENS1_11CopyFunctorIisLi2ELi1ELi1EEEJNS0_4CopyIisEEEEEvT_T0_DpT1_ --------------------------
	.section	.nv.constant0._ZN2at6native55_GLOBAL__N__de093ff9_22_ForeachBinaryOpList_cu_a911ec4325multi_tensor_apply_kernelINS1_18TensorListMetadataILi2EEENS1_11CopyFunctorIisLi2ELi1ELi1EEEJNS0_4CopyIisEEEEEvT_T0_DpT1_,"a",@progbits
	.sectionflags	@""
	.align	4
.nv.constant0._ZN2at6native55_GLOBAL__N__de093ff9_22_ForeachBinaryOpList_cu_a911ec4325multi_tensor_apply_kernelINS1_18TensorListMetadataILi2EEENS1_11CopyFunctorIisLi2ELi1ELi1EEEJNS0_4CopyIisEEEEEvT_T0_DpT1_:
	.zero		3674


//--------------------- .nv.constant0._ZN2at6native55_GLOBAL__N__de093ff9_22_ForeachBinaryOpList_cu_a911ec4325multi_tensor_apply_kernelINS1_18TensorListMetadataILi2EEENS1_11CopyFunctorIilLi2ELi1ELi1EEEJNS0_4CopyIilEEEEEvT_T0_DpT1_ --------------------------
	.section	.nv.constant0._ZN2at6native55_GLOBAL__N__de093ff9_22_ForeachBinaryOpList_cu_a911ec4325multi_tensor_apply_kernelINS1_18TensorListMetadataILi2EEENS1_11CopyFunctorIilLi2ELi1ELi1EEEJNS0_4CopyIilEEEEEvT_T0_DpT1_,"a",@progbits
	.sectionflags	@""
	.align	4
.nv.constant0._ZN2at6native55_GLOBAL__N__de093ff9_22_ForeachBinaryOpList_cu_a911ec4325multi_tensor_apply_kernelINS1_18TensorListMetadataILi2EEENS1_11CopyFunctorIilLi2ELi1ELi1EEEJNS0_4CopyIilEEEEEvT_T0_DpT1_:
	.zero		3674


//--------------------- .nv.constant0._ZN2at6native55_GLOBAL__N__de093ff9_22_ForeachBinaryOpList_cu_a911ec4325multi_tensor_apply_kernelINS1_18TensorListMetadataILi2EEENS1_11CopyFunctorIiaLi2ELi1ELi1EEEJNS0_4CopyIiaEEEEEvT_T0_DpT1_ --------------------------
	.section	.nv.constant0._ZN2at6native55_GLOBAL__N__de093ff9_22_ForeachBinaryOpList_cu_a911ec4325multi_tensor_apply_kernelINS1_18TensorListMetadataILi2EEENS1_11CopyFunctorIiaLi2ELi1ELi1EEEJNS0_4CopyIiaEEEEEvT_T0_DpT1_,"a",@progbits
	.sectionflags	@""
	.align	4
.nv.constant0._ZN2at6native55_GLOBAL__N__de093ff9_22_ForeachBinaryOpList_cu_a911ec4325multi_tensor_apply_kernelINS1_18TensorListMetadataILi2EEENS1_11CopyFunctorIiaLi2ELi1ELi1EEEJNS0_4CopyIiaEEEEEvT_T0_DpT1_:
	.zero		3674


//--------------------- .nv.constant0._ZN2at6native55_GLOBAL__N__de093ff9_22_ForeachBinaryOpList_cu_a911ec4325multi_tensor_apply_kernelINS1_18TensorListMetadataILi2EEENS1_11CopyFunctorIihLi2ELi1ELi1EEEJNS0_4CopyIihEEEEEvT_T0_DpT1_ --------------------------
	.section	.nv.constant0._ZN2at6native55_GLOBAL__N__de093ff9_22_ForeachBinaryOpList_cu_a911ec4325multi_tensor_apply_kernelINS1_18TensorListMetadataILi2EEENS1_11CopyFunctorIihLi2ELi1ELi1EEEJNS0_4CopyIihEEEEEvT_T0_DpT1_,"a",@progbits
	.sectionflags	@""
	.align	4
.nv.constant0._ZN2at6native55_GLOBAL__N__de093ff9_22_ForeachBinaryOpList_cu_a911ec4325multi_tensor_apply_kernelINS1_18TensorListMetadataILi2EEENS1_11CopyFunctorIihLi2ELi1ELi1EEEJNS0_4CopyIihEEEEEvT_T0_DpT1_:
	.zero		3674


//--------------------- .nv.constant0._ZN2at6native55_GLOBAL__N__de093ff9_22_ForeachBinaryOpList_cu_a911ec4325multi_tensor_apply_kernelINS1_18TensorListMetadataILi2EEENS1_14UnaryOpFunctorIiLi2ELi1ELi1EEEJNS0_4CopyIiiEEEEEvT_T0_DpT1_ --------------------------
	.section	.nv.constant0._ZN2at6native55_GLOBAL__N__de093ff9_22_ForeachBinaryOpList_cu_a911ec4325multi_tensor_apply_kernelINS1_18TensorListMetadataILi2EEENS1_14UnaryOpFunctorIiLi2ELi1ELi1EEEJNS0_4CopyIiiEEEEEvT_T0_DpT1_,"a",@progbits
	.sectionflags	@""
	.align	4
.nv.constant0._ZN2at6native55_GLOBAL__N__de093ff9_22_ForeachBinaryOpList_cu_a911ec4325multi_tensor_apply_kernelINS1_18TensorListMetadataILi2EEENS1_14UnaryOpFunctorIiLi2ELi1ELi1EEEJNS0_4CopyIiiEEEEEvT_T0_DpT1_:
	.zero		3674


//--------------------- .nv.constant0._ZN2at6native55_GLOBAL__N__de093ff9_22_ForeachBinaryOpList_cu_a911ec4325multi_tensor_apply_kernelINS1_18TensorListMetadataILi2EEENS1_11CopyFunctorIaN3c1015Float8_e5m2fnuzELi2ELi1ELi1EEEJNS0_4CopyIaS7_EEEEEvT_T0_DpT1_ --------------------------
	.section	.nv.constant0._ZN2at6native55_GLOBAL__N__de093ff9_22_ForeachBinaryOpList_cu_a911ec4325multi_tensor_apply_kernelINS1_18TensorListMetadataILi2EEENS1_11CopyFunctorIaN3c1015Float8_e5m2fnuzELi2ELi1ELi1EEEJNS0_4CopyIaS7_EEEEEvT_T0_DpT1_,"a",@progbits
	.sectionflags	@""
	.align	4
.nv.constant0._ZN2at6native55_GLOBAL__N__de093ff9_22_ForeachBinaryOpList_cu_a911ec4325multi_tensor_apply_kernelINS1_18TensorListMetadataILi2EEENS1_11CopyFunctorIaN3c1015Float8_e5m2fnuzELi2ELi1ELi1EEEJNS0_4CopyIaS7_EEEEEvT_T0_DpT1_:
	.zero		3674


//--------------------- .nv.constant0._ZN2at6native55_GLOBAL__N__de093ff9_22_ForeachBinaryOpList_cu_a911ec4325multi_tensor_apply_kernelINS1_18TensorListMetadataILi2EEENS1_11CopyFunctorIaN3c1011Float8_e5m2ELi2ELi1ELi1EEEJNS0_4CopyIaS7_EEEEEvT_T0_DpT1_ --------------------------
	.section	.nv.constant0._ZN2at6native55_GLOBAL__N__de093ff9_22_ForeachBinaryOpList_cu_a911ec4325multi_tensor_apply_kernelINS1_18TensorListMetadataILi2EEENS1_11CopyFunctorIaN3c1011Float8_e5m2ELi2ELi1ELi1EEEJNS0_4CopyIaS7_EEEEEvT_T0_DpT1_,"a",@progbits
	.sectionflags	@""
	.align	4
.nv.constant0._ZN2at6native55_GLOBAL__N__de093ff9_22_ForeachBinaryOpList_cu_a911ec4325multi_tensor_apply_kernelINS1_18TensorListMetadataILi2EEENS1_11CopyFunctorIaN3c1011Float8_e5m2ELi2ELi1ELi1EEEJNS0_4CopyIaS7_EEEEEvT_T0_DpT1_:
	.zero		3674


//--------------------- .nv.constant0._ZN2at6native55_GLOBAL__N__de093ff9_22_ForeachBinaryOpList_cu_a911ec4325multi_tensor_apply_kernelINS1_18TensorListMetadataILi2EEENS1_11CopyFunctorIaN3c1015Float8_e4m3fnuzELi2ELi1ELi1EEEJNS0_4CopyIaS7_EEEEEvT_T0_DpT1_ --------------------------
	.section	.nv.constant0._ZN2at6native55_GLOBAL__N__de093ff9_22_ForeachBinaryOpList_cu_a911ec4325multi_tensor_apply_kernelINS1_18TensorListMetadataILi2EEENS1_11CopyFunctorIaN3c1015Float8_e4m3fnuzELi2ELi1ELi1EEEJNS0_4CopyIaS7_EEEEEvT_T0_DpT1_,"a",@progbits
	.sectionflags	@""
	.align	4
.nv.constant0._ZN2at6native55_GLOBAL__N__de093ff9_22_ForeachBinaryOpList_cu_a911ec4325multi_tensor_apply_kernelINS1_18TensorListMetadataILi2EEENS1_11CopyFunctorIaN3c1015Float8_e4m3fnuzELi2ELi1ELi1EEEJNS0_4CopyIaS7_EEEEEvT_T0_DpT1_:
	.zero		3674


//--------------------- .nv.constant0._ZN2at6native55_GLOBAL__N__de093ff9_22_ForeachBinaryOpList_cu_a911ec4325multi_tensor_apply_kernelINS1_18TensorListMetadataILi2EEENS1_11CopyFunctorIaN3c1013Float8_e4m3fnELi2ELi1ELi1EEEJNS0_4CopyIaS7_EEEEEvT_T0_DpT1_ --------------------------
	.section	.nv.constant0._ZN2at6native55_GLOBAL__N__de093ff9_22_ForeachBinaryOpList_cu_a911ec4325multi_tensor_apply_kernelINS1_18TensorListMetadataILi2EEENS1_11CopyFunctorIaN3c1013Float8_e4m3fnELi2ELi1ELi1EEEJNS0_4CopyIaS7_EEEEEvT_T0_DpT1_,"a",@progbits
	.sectionflags	@""
	.align	4
.nv.constant0._ZN2at6native55_GLOBAL__N__de093ff9_22_ForeachBinaryOpList_cu_a911ec4325multi_tensor_apply_kernelINS1_18TensorListMetadataILi2EEENS1_11CopyFunctorIaN3c1013Float8_e4m3fnELi2ELi1ELi1EEEJNS0_4CopyIaS7_EEEEEvT_T0_DpT1_:
	.zero		3674


//--------------------- .nv.constant0._ZN2at6native55_GLOBAL__N__de093ff9_22_ForeachBinaryOpList_cu_a911ec4325multi_tensor_apply_kernelINS1_18TensorListMetadataILi2EEENS1_11CopyFunctorIabLi2ELi1ELi1EEEJNS0_4CopyIabEEEEEvT_T0_DpT1_ --------------------------
	.section	.nv.constant0._ZN2at6native55_GLOBAL__N__de093ff9_22_ForeachBinaryOpList_cu_a911ec4325multi_tensor_apply_kernelINS1_18TensorListMetadataILi2EEENS1_11CopyFunctorIabLi2ELi1ELi1EEEJNS0_4CopyIabEEEEEvT_T0_DpT1_,"a",@progbits
	.sectionflags	@""
	.align	4
.nv.constant0._ZN2at6native55_GLOBAL__N__de093ff9_22_ForeachBinaryOpList_cu_a911ec4325multi_tensor_apply_kernelINS1_18TensorListMetadataILi2EEENS1_11CopyFunctorIabLi2ELi1ELi1EEEJNS0_4CopyIabEEEEEvT_T0_DpT1_:
	.zero		3674


//--------------------- .nv.constant0._ZN2at6native55_GLOBAL__N__de093ff9_22_ForeachBinaryOpList_cu_a911ec4325multi_tensor_apply_kernelINS1_18TensorListMetadataILi2EEENS1_11CopyFunctorIaN3c108BFloat16ELi2ELi1ELi1EEEJNS0_4CopyIaS7_EEEEEvT_T0_DpT1_ --------------------------
	.section	.nv.constant0._ZN2at6native55_GLOBAL__N__de093ff9_22_ForeachBinaryOpList_cu_a911ec4325multi_tensor_apply_kernelINS1_18TensorListMetadataILi2EEENS1_11CopyFunctorIaN3c108BFloat16ELi2ELi1ELi1EEEJNS0_4CopyIaS7_EEEEEvT_T0_DpT1_,"a",@progbits
	.sectionflags	@""
	.align	4
.nv.constant0._ZN2at6native55_GLOBAL__N__de093ff9_22_ForeachBinaryOpList_cu_a911ec4325multi_tensor_apply_kernelINS1_18TensorListMetadataILi2EEENS1_11CopyFunctorIaN3c108BFloat16ELi2ELi1ELi1EEEJNS0_4CopyIaS7_EEEEEvT_T0_DpT1_:
	.zero		3674


//--------------------- .nv.constant0._ZN2at6native55_GLOBAL__N__de093ff9_22_ForeachBinaryOpList_cu_a911ec4325multi_tensor_apply_kernelINS1_18TensorListMetadataILi2EEENS1_11CopyFunctorIaN3c104HalfELi2ELi1ELi1EEEJNS0_4CopyIaS7_EEEEEvT_T0_DpT1_ --------------------------
	.section	.nv.constant0._ZN2at6native55_GLOBAL__N__de093ff9_22_ForeachBinaryOpList_cu_a911ec4325multi_tensor_apply_kernelINS1_18TensorListMetadataILi2EEENS1_11CopyFunctorIaN3c104HalfELi2ELi1ELi1EEEJNS0_4CopyIaS7_EEEEEvT_T0_DpT1_,"a",@progbits
	.sectionflags	@""
	.align	4
.nv.constant0._ZN2at6native55_GLOBAL__N__de093ff9_22_ForeachBinaryOpList_cu_a911ec4325multi_tensor_apply_kernelINS1_18TensorListMetadataILi2EEENS1_11CopyFunctorIaN3c104HalfELi2ELi1ELi1EEEJNS0_4CopyIaS7_EEEEEvT_T0_DpT1_:
	.zero		3674


//--------------------- .nv.constant0._ZN2at6native55_GLOBAL__N__de093ff9_22_ForeachBinaryOpList_cu_a911ec4325multi_tensor_apply_kernelINS1_18TensorListMetadataILi2EEENS1_11CopyFunctorIaN3c107complexIfEELi2ELi1ELi1EEEJNS0_4CopyIaS8_EEEEEvT_T0_DpT1_ --------------------------
	.section	.nv.constant0._ZN2at6native55_GLOBAL__N__de093ff9_22_ForeachBinaryOpList_cu_a911ec4325multi_tensor_apply_kernelINS1_18TensorListMetadataILi2EEENS1_11CopyFunctorIaN3c107complexIfEELi2ELi1ELi1EEEJNS0_4CopyIaS8_EEEEEvT_T0_DpT1_,"a",@progbits
	.sectionflags	@""
	.align	4
.nv.constant0._ZN2at6native55_GLOBAL__N__de093ff9_22_ForeachBinaryOpList_cu_a911ec4325multi_tensor_apply_kernelINS1_18TensorListMetadataILi2EEENS1_11CopyFunctorIaN3c107complexIfEELi2ELi1ELi1EEEJNS0_4CopyIaS8_EEEEEvT_T0_DpT1_:
	.zero		3674


//--------------------- .nv.constant0._ZN2at6native55_GLOBAL__N__de093ff9_22_ForeachBinaryOpList_cu_a911ec4325multi_tensor_apply_kernelINS1_18TensorListMetadataILi2EEENS1_11CopyFunctorIaN3c107complexIdEELi2ELi1ELi1EEEJNS0_4CopyIaS8_EEEEEvT_T0_DpT1_ --------------------------
	.section	.nv.constant0._ZN2at6native55_GLOBAL__N__de093ff9_22_ForeachBinaryOpList_cu_a911ec4325multi_tensor_apply_kernelINS1_18TensorListMetadataILi2EEENS1_11CopyFunctorIaN3c107complexIdEELi2ELi1ELi1EEEJNS0_4CopyIaS8_EEEEEvT_T0_DpT1_,"a",@progbits
	.sectionflags	@""
	.align	4
.nv.constant0._ZN2at6native55_GLOBAL__N__de093ff9_22_ForeachBinaryOpList_cu_a911ec4325multi_tensor_apply_kernelINS1_18TensorListMetadataILi2EEENS1_11CopyFunctorIaN3c107complexIdEELi2ELi1ELi1EEEJNS0_4CopyIaS8_EEEEEvT_T0_DpT1_:
	.zero		3674


//--------------------- .nv.constant0._ZN2at6native55_GLOBAL__N__de093ff9_22_ForeachBinaryOpList_cu_a911ec4325multi_tensor_apply_kernelINS1_18TensorListMetadataILi2EEENS1_11CopyFunctorIafLi2ELi1ELi1EEEJNS0_4CopyIafEEEEEvT_T0_DpT1_ --------------------------
	.section	.nv.constant0._ZN2at6native55_GLOBAL__N__de093ff9_22_ForeachBinaryOpList_cu_a911ec4325multi_tensor_apply_kernelINS1_18TensorListMetadataILi2EEENS1_11CopyFunctorIafLi2ELi1ELi1EEEJNS0_4CopyIafEEEEEvT_T0_DpT1_,"a",@progbits
	.sectionflags	@""
	.align	4
.nv.constant0._ZN2at6native55_GLOBAL__N__de093ff9_22_ForeachBinaryOpList_cu_a911ec4325multi_tensor_apply_kernelINS1_18TensorListMetadataILi2EEENS1_11CopyFunctorIafLi2ELi1ELi1EEEJNS0_4CopyIafEEEEEvT_T0_DpT1_:
	.zero		3674


//--------------------- .nv.constant0._ZN2at6native55_GLOBAL__N__de093ff9_22_ForeachBinaryOpList_cu_a911ec4325multi_tensor_apply_kernelINS1_18TensorListMetadataILi2EEENS1_11CopyFunctorIadLi2ELi1ELi1EEEJNS0_4CopyIadEEEEEvT_T0_DpT1_ --------------------------
	.section	.nv.constant0._ZN2at6native55_GLOBAL__N__de093ff9_22_ForeachBinaryOpList_cu_a911ec4325multi_tensor_apply_kernelINS1_18TensorListMetadataILi2EEENS1_11CopyFunctorIadLi2ELi1ELi1EEEJNS0_4CopyIadEEEEEvT_T0_DpT1_,"a",@progbits
	.sectionflags	@""
	.align	4
.nv.constant0._ZN2at6native55_GLOBAL__N__de093ff9_22_ForeachBinaryOpList_cu_a911ec4325multi_tensor_apply_kernelINS1_18TensorListMetadataILi2EEENS1_11CopyFunctorIadLi2ELi1ELi1EEEJNS0_4CopyIadEEEEEvT_T0_DpT1_:
	.zero		3674


//--------------------- .nv.constant0._ZN2at6native55_GLOBAL__N__de093ff9_22_ForeachBinaryOpList_cu_a911ec4325multi_tensor_apply_kernelINS1_18TensorListMetadataILi2EEENS1_11CopyFunctorIaiLi2ELi1ELi1EEEJNS0_4CopyIaiEEEEEvT_T0_DpT1_ --------------------------
	.section	.nv.constant0._ZN2at6native55_GLOBAL__N__de093ff9_22_ForeachBinaryOpList_cu_a911ec4325multi_tensor_apply_kernelINS1_18TensorListMetadataILi2EEENS1_11CopyFunctorIaiLi2ELi1ELi1EEEJNS0_4CopyIaiEEEEEvT_T0_DpT1_,"a",@progbits
	.sectionflags	@""
	.align	4
.nv.constant0._ZN2at6native55_GLOBAL__N__de093ff9_22_ForeachBinaryOpList_cu_a911ec4325multi_tensor_apply_kernelINS1_18TensorListMetadataILi2EEENS1_11CopyFunctorIaiLi2ELi1ELi1EEEJNS0_4CopyIaiEEEEEvT_T0_DpT1_:
	.zero		3674


//--------------------- .nv.constant0._ZN2at6native55_GLOBAL__N__de093ff9_22_ForeachBinaryOpList_cu_a911ec4325multi_tensor_apply_kernelINS1_18TensorListMetadataILi2EEENS1_11CopyFunctorIasLi2ELi1ELi1EEEJNS0_4CopyIasEEEEEvT_T0_DpT1_ --------------------------
	.section	.nv.constant0._ZN2at6native55_GLOBAL__N__de093ff9_22_ForeachBinaryOpList_cu_a911ec4325multi_tensor_apply_kernelINS1_18TensorListMetadataILi2EEENS1_11CopyFunctorIasLi2ELi1ELi1EEEJNS0_4CopyIasEEEEEvT_T0_DpT1_,"a",@progbits
	.sectionflags	@""
	.align	4
.nv.constant0._ZN2at6native55_GLOBAL__N__de093ff9_22_ForeachBinaryOpList_cu_a911ec4325multi_tensor_apply_kernelINS1_18TensorListMetadataILi2EEENS1_11CopyFunctorIasLi2ELi1ELi1EEEJNS0_4CopyIasEEEEEvT_T0_DpT1_:
	.zero		3674


//--------------------- .nv.constant0._ZN2at6native55_GLOBAL__N__de093ff9_22_ForeachBinaryOpList_cu_a911ec4325multi_tensor_apply_kernelINS1_18TensorListMetadataILi2EEENS1_11CopyFunctorIalLi2ELi1ELi1EEEJNS0_4CopyIalEEEEEvT_T0_DpT1_ --------------------------
	.section	.nv.constant0._ZN2at6native55_GLOBAL__N__de093ff9_22_ForeachBinaryOpList_cu_a911ec4325multi_tensor_apply_kernelINS1_18TensorListMetadataILi2EEENS1_11CopyFunctorIalLi2ELi1ELi1EEEJNS0_4CopyIalEEEEEvT_T0_DpT1_,"a",@progbits
	.sectionflags	@""
	.align	4
.nv.constant0._ZN2at6native55_GLOBAL__N__de093ff9_22_ForeachBinaryOpList_cu_a911ec4325multi_tensor_apply_kernelINS1_18TensorListMetadataILi2EEENS1_11CopyFunctorIalLi2ELi1ELi1EEEJNS0_4CopyIalEEEEEvT_T0_DpT1_:
	.zero		3674


//--------------------- .nv.constant0._ZN2at6native55_GLOBAL__N__de093ff9_22_ForeachBinaryOpList_cu_a911ec4325multi_tensor_apply_kernelINS1_18TensorListMetadataILi2EEENS1_11CopyFunctorIahLi2ELi1ELi1EEEJNS0_4CopyIahEEEEEvT_T0_DpT1_ --------------------------
	.section	.nv.constant0._ZN2at6native55_GLOBAL__N__de093ff9_22_ForeachBinaryOpList_cu_a911ec4325multi_tensor_apply_kernelINS1_18TensorListMetadataILi2EEENS1_11CopyFunctorIahLi2ELi1ELi1EEEJNS0_4CopyIahEEEEEvT_T0_DpT1_,"a",@progbits
	.sectionflags	@""
	.align	4
.nv.constant0._ZN2at6native55_GLOBAL__N__de093ff9_22_ForeachBinaryOpList_cu_a911ec4325multi_tensor_apply_kernelINS1_18TensorListMetadataILi2EEENS1_11CopyFunctorIahLi2ELi1ELi1EEEJNS0_4CopyIahEEEEEvT_T0_DpT1_:
	.zero		3674


//--------------------- .nv.constant0._ZN2at6native55_GLOBAL__N__de093ff9_22_ForeachBinaryOpList_cu_a911ec4325multi_tensor_apply_kernelINS1_18TensorListMetadataILi2EEENS1_14UnaryOpFunctorIaLi2ELi1ELi1EEEJNS0_4CopyIaaEEEEEvT_T0_DpT1_ --------------------------
	.section	.nv.constant0._ZN2at6native55_GLOBAL__N__de093ff9_22_ForeachBinaryOpList_cu_a911ec4325multi_tensor_apply_kernelINS1_18TensorListMetadataILi2EEENS1_14UnaryOpFunctorIaLi2ELi1ELi1EEEJNS0_4CopyIaaEEEEEvT_T0_DpT1_,"a",@progbits
	.sectionflags	@""
	.align	4
.nv.constant0._ZN2at6native55_GLOBAL__N__de093ff9_22_ForeachBinaryOpList_cu_a911ec4325multi_tensor_apply_kernelINS1_18TensorListMetadataILi2EEENS1_14UnaryOpFunctorIaLi2ELi1ELi1EEEJNS0_4CopyIaaEEEEEvT_T0_DpT1_:
	.zero		3674


//--------------------- .nv.constant0._ZN2at6native55_GLOBAL__N__de093ff9_22_ForeachBinaryOpList_cu_a911ec4325multi_tensor_apply_kernelINS1_18TensorListMetadataILi2EEENS1_11CopyFunctorIhN3c1015Float8_e5m2fnuzELi2ELi1ELi1EEEJNS0_4CopyIhS7_EEEEEvT_T0_DpT1_ --------------------------
	.section	.nv.constant0._ZN2at6native55_GLOBAL__N__de093ff9_22_ForeachBinaryOpList_cu_a911ec4325multi_tensor_apply_kernelINS1_18TensorListMetadataILi2EEENS1_11CopyFunctorIhN3c1015Float8_e5m2fnuzELi2ELi1ELi1EEEJNS0_4CopyIhS7_EEEEEvT_T0_DpT1_,"a",@progbits
	.sectionflags	@""
	.align	4
.nv.constant0._ZN2at6native55_GLOBAL__N__de093ff9_22_ForeachBinaryOpList_cu_a911ec4325multi_tensor_apply_kernelINS1_18TensorListMetadataILi2EEENS1_11CopyFunctorIhN3c1015Float8_e5m2fnuzELi2ELi1ELi1EEEJNS0_4CopyIhS7_EEEEEvT_T0_DpT1_:
	.zero		3674


//--------------------- .nv.constant0._ZN2at6native55_GLOBAL__N__de093ff9_22_ForeachBinaryOpList_cu_a911ec4325multi_tensor_apply_kernelINS1_18TensorListMetadataILi2EEENS1_11CopyFunctorIhN3c1011Float8_e5m2ELi2ELi1ELi1EEEJNS0_4CopyIhS7_EEEEEvT_T0_DpT1_ --------------------------
	.section	.nv.constant0._ZN2at6native55_GLOBAL__N__de093ff9_22_ForeachBinaryOpList_cu_a911ec4325multi_tensor_apply_kernelINS1_18TensorListMetadataILi2EEENS1_11CopyFunctorIhN3c1011Float8_e5m2ELi2ELi1ELi1EEEJNS0_4CopyIhS7_EEEEEvT_T0_DpT1_,"a",@progbits
	.sectionflags	@""
	.align	4
.nv.constant0._ZN2at6native55_GLOBAL__N__de093ff9_22_ForeachBinaryOpList_cu_a911ec4325multi_tensor_apply_kernelINS1_18TensorListMetadataILi2EEENS1_11CopyFunctorIhN3c1011Float8_e5m2ELi2ELi1ELi1EEEJNS0_4CopyIhS7_EEEEEvT_T0_DpT1_:
	.zero		3674


//--------------------- .nv.constant0._ZN2at6native55_GLOBAL__N__de093ff9_22_ForeachBinaryOpList_cu_a911ec4325multi_tensor_apply_kernelINS1_18TensorListMetadataILi2EEENS1_11CopyFunctorIhN3c1015Float8_e4m3fnuzELi2ELi1ELi1EEEJNS0_4CopyIhS7_EEEEEvT_T0_DpT1_ --------------------------
	.section	.nv.constant0._ZN2at6native55_GLOBAL__N__de093ff9_22_ForeachBinaryOpList_cu_a911ec4325multi_tensor_apply_kernelINS1_18TensorListMetadataILi2EEENS1_11CopyFunctorIhN3c1015Float8_e4m3fnuzELi2ELi1ELi1EEEJNS0_4CopyIhS7_EEEEEvT_T0_DpT1_,"a",@progbits
	.sectionflags	@""
	.align	4
.nv.constant0._ZN2at6native55_GLOBAL__N__de093ff9_22_ForeachBinaryOpList_cu_a911ec4325multi_tensor_apply_kernelINS1_18TensorListMetadataILi2EEENS1_11CopyFunctorIhN3c1015Float8_e4m3fnuzELi2ELi1ELi1EEEJNS0_4CopyIhS7_EEEEEvT_T0_DpT1_:
	.zero		3674


//--------------------- .nv.constant0._ZN2at6native55_GLOBAL__N__de093ff9_22_ForeachBinaryOpList_cu_a911ec4325multi_tensor_apply_kernelINS1_18TensorListMetadataILi2EEENS1_11CopyFunctorIhN3c1013Float8_e4m3fnELi2ELi1ELi1EEEJNS0_4CopyIhS7_EEEEEvT_T0_DpT1_ --------------------------
	.section	.nv.constant0._ZN2at6native55_GLOBAL__N__de093ff9_22_ForeachBinaryOpList_cu_a911ec4325multi_tensor_apply_kernelINS1_18TensorListMetadataILi2EEENS1_11CopyFunctorIhN3c1013Float8_e4m3fnELi2ELi1ELi1EEEJNS0_4CopyIhS7_EEEEEvT_T0_DpT1_,"a",@progbits
	.sectionflags	@""
	.align	4
.nv.constant0._ZN2at6native55_GLOBAL__N__de093ff9_22_ForeachBinaryOpList_cu_a911ec4325multi_tensor_apply_kernelINS1_18TensorListMetadataILi2EEENS1_11CopyFunctorIhN3c1013Float8_e4m3fnELi2ELi1ELi1EEEJNS0_4CopyIhS7_EEEEEvT_T0_DpT1_:
	.zero		3674


//--------------------- .nv.constant0._ZN2at6native55_GLOBAL__N__de093ff9_22_ForeachBinaryOpList_cu_a911ec4325multi_tensor_apply_kernelINS1_18TensorListMetadataILi2EEENS1_11CopyFunctorIhbLi2ELi1ELi1EEEJNS0_4CopyIhbEEEEEvT_T0_DpT1_ --------------------------
	.section	.nv.constant0._ZN2at6native55_GLOBAL__N__de093ff9_22_ForeachBinaryOpList_cu_a911ec4325multi_tensor_apply_kernelINS1_18TensorListMetadataILi2EEENS1_11CopyFunctorIhbLi2ELi1ELi1EEEJNS0_4CopyIhbEEEEEvT_T0_DpT1_,"a",@progbits
	.sectionflags	@""
	.align	4
.nv.constant0._ZN2at6native55_GLOBAL__N__de093ff9_22_ForeachBinaryOpList_cu_a911ec4325multi_tensor_apply_kernelINS1_18TensorListMetadataILi2EEENS1_11CopyFunctorIhbLi2ELi1ELi1EEEJNS0_4CopyIhbEEEEEvT_T0_DpT1_:
	.zero		3674


//--------------------- .nv.constant0._ZN2at6native55_GLOBAL__N__de093ff9_22_ForeachBinaryOpList_cu_a911ec4325multi_tensor_apply_kernelINS1_18TensorListMetadataILi2EEENS1_11CopyFunctorIhN3c108BFloat16ELi2ELi1ELi1EEEJNS0_4CopyIhS7_EEEEEvT_T0_DpT1_ --------------------------
	.section	.nv.constant0._ZN2at6native55_GLOBAL__N__de093ff9_22_ForeachBinaryOpList_cu_a911ec4325multi_tensor_apply_kernelINS1_18TensorListMetadataILi2EEENS1_11CopyFunctorIhN3c108BFloat16ELi2ELi1ELi1EEEJNS0_4CopyIhS7_EEEEEvT_T0_DpT1_,"a",@progbits
	.sectionflags	@""
	.align	4
.nv.constant0._ZN2at6native55_GLOBAL__N__de093ff9_22_ForeachBinaryOpList_cu_a911ec4325multi_tensor_apply_kernelINS1_18TensorListMetadataILi2EEENS1_11CopyFunctorIhN3c108BFloat16ELi2ELi1ELi1EEEJNS0_4CopyIhS7_EEEEEvT_T0_DpT1_:
	.zero		3674


//--------------------- .nv.constant0._ZN2at6native55_GLOBAL__N__de093ff9_22_ForeachBinaryOpList_cu_a911ec4325multi_tensor_apply_kernelINS1_18TensorListMetadataILi2EEENS1_11CopyFunctorIhN3c104HalfELi2ELi1ELi1EEEJNS0_4CopyIhS7_EEEEEvT_T0_DpT1_ --------------------------
	.section	.nv.constant0._ZN2at6native55_GLOBAL__N__de093ff9_22_ForeachBinaryOpList_cu_a911ec4325multi_tensor_apply_kernelINS1_18TensorListMetadataILi2EEENS1_11CopyFunctorIhN3c104HalfELi2ELi1ELi1EEEJNS0_4CopyIhS7_EEEEEvT_T0_DpT1_,"a",@progbits
	.sectionflags	@""
	.align	4
.nv.constant0._ZN2at6native55_GLOBAL__N__de093ff9_22_ForeachBinaryOpList_cu_a911ec4325multi_tensor_apply_kernelINS1_18TensorListMetadataILi2EEENS1_11CopyFunctorIhN3c104HalfELi2ELi1ELi1EEEJNS0_4CopyIhS7_EEEEEvT_T0_DpT1_:
	.zero		3674


//--------------------- .nv.constant0._ZN2at6native55_GLOBAL__N__de093ff9_22_ForeachBinaryOpList_cu_a911ec4325multi_tensor_apply_kernelINS1_18TensorListMetadataILi2EEENS1_11CopyFunctorIhN3c107complexIfEELi2ELi1ELi1EEEJNS0_4CopyIhS8_EEEEEvT_T0_DpT1_ --------------------------
	.section	.nv.constant0._ZN2at6native55_GLOBAL__N__de093ff9_22_ForeachBinaryOpList_cu_a911ec4325multi_tensor_apply_kernelINS1_18TensorListMetadataILi2EEENS1_11CopyFunctorIhN3c107complexIfEELi2ELi1ELi1EEEJNS0_4CopyIhS8_EEEEEvT_T0_DpT1_,"a",@progbits
	.sectionflags	@""
	.align	4
.nv.constant0._ZN2at6native55_GLOBAL__N__de093ff9_22_ForeachBinaryOpList_cu_a911ec4325multi_tensor_apply_kernelINS1_18TensorListMetadataILi2EEENS1_11CopyFunctorIhN3c107complexIfEELi2ELi1ELi1EEEJNS0_4CopyIhS8_EEEEEvT_T0_DpT1_:
	.zero		3674


//--------------------- .nv.constant0._ZN2at6native55_GLOBAL__N__de093ff9_22_ForeachBinaryOpList_cu_a911ec4325multi_tensor_apply_kernelINS1_18TensorListMetadataILi2EEENS1_11CopyFunctorIhN3c107complexIdEELi2ELi1ELi1EEEJNS0_4CopyIhS8_EEEEEvT_T0_DpT1_ --------------------------
	.section	.nv.constant0._ZN2at6native55_GLOBAL__N__de093ff9_22_ForeachBinaryOpList_cu_a911ec4325multi_tensor_apply_kernelINS1_18TensorListMetadataILi2EEENS1_11CopyFunctorIhN3c107complexIdEELi2ELi1ELi1EEEJNS0_4CopyIhS8_EEEEEvT_T0_DpT1_,"a",@progbits
	.sectionflags	@""
	.align	4
.nv.constant0._ZN2at6native55_GLOBAL__N__de093ff9_22_ForeachBinaryOpList_cu_a911ec4325multi_tensor_apply_kernelINS1_18TensorListMetadataILi2EEENS1_11CopyFunctorIhN3c107complexIdEELi2ELi1ELi1EEEJNS0_4CopyIhS8_EEEEEvT_T0_DpT1_:
	.zero		3674


//--------------------- .nv.constant0._ZN2at6native55_GLOBAL__N__de093ff9_22_ForeachBinaryOpList_cu_a911ec4325multi_tensor_apply_kernelINS1_18TensorListMetadataILi2EEENS1_11CopyFunctorIhfLi2ELi1ELi1EEEJNS0_4CopyIhfEEEEEvT_T0_DpT1_ --------------------------
	.section	.nv.constant0._ZN2at6native55_GLOBAL__N__de093ff9_22_ForeachBinaryOpList_cu_a911ec4325multi_tensor_apply_kernelINS1_18TensorListMetadataILi2EEENS1_11CopyFunctorIhfLi2ELi1ELi1EEEJNS0_4CopyIhfEEEEEvT_T0_DpT1_,"a",@progbits
	.sectionflags	@""
	.align	4
.nv.constant0._ZN2at6native55_GLOBAL__N__de093ff9_22_ForeachBinaryOpList_cu_a911ec4325multi_tensor_apply_kernelINS1_18TensorListMetadataILi2EEENS1_11CopyFunctorIhfLi2ELi1ELi1EEEJNS0_4CopyIhfEEEEEvT_T0_DpT1_:
	.zero		3674


//--------------------- .nv.constant0._ZN2at6native55_GLOBAL__N__de093ff9_22_ForeachBinaryOpList_cu_a911ec4325multi_tensor_apply_kernelINS1_18TensorListMetadataILi2EEENS1_11CopyFunctorIhdLi2ELi1ELi1EEEJNS0_4CopyIhdEEEEEvT_T0_DpT1_ --------------------------
	.section	.nv.constant0._ZN2at6native55_GLOBAL__N__de093ff9_22_ForeachBinaryOpList_cu_a911ec4325multi_tensor_apply_kernelINS1_18TensorListMetadataILi2EEENS1_11CopyFunctorIhdLi2ELi1ELi1EEEJNS0_4CopyIhdEEEEEvT_T0_DpT1_,"a",@progbits
	.sectionflags	@""
	.align	4
.nv.constant0._ZN2at6native55_GLOBAL__N__de093ff9_22_ForeachBinaryOpList_cu_a911ec4325multi_tensor_apply_kernelINS1_18TensorListMetadataILi2EEENS1_11CopyFunctorIhdLi2ELi1ELi1EEEJNS0_4CopyIhdEEEEEvT_T0_DpT1_:
	.zero		3674


//--------------------- .nv.constant0._ZN2at6native55_GLOBAL__N__de093ff9_22_ForeachBinaryOpList_cu_a911ec4325multi_tensor_apply_kernelINS1_18TensorListMetadataILi2EEENS1_11CopyFunctorIhiLi2ELi1ELi1EEEJNS0_4CopyIhiEEEEEvT_T0_DpT1_ --------------------------
	.section	.nv.constant0._ZN2at6native55_GLOBAL__N__de093ff9_22_ForeachBinaryOpList_cu_a911ec4325multi_tensor_apply_kernelINS1_18TensorListMetadataILi2EEENS1_11CopyFunctorIhiLi2ELi1ELi1EEEJNS0_4CopyIhiEEEEEvT_T0_DpT1_,"a",@progbits
	.sectionflags	@""
	.align	4
.nv.constant0._ZN2at6native55_GLOBAL__N__de093ff9_22_ForeachBinaryOpList_cu_a911ec4325multi_tensor_apply_kernelINS1_18TensorListMetadataILi2EEENS1_11CopyFunctorIhiLi2ELi1ELi1EEEJNS0_4CopyIhiEEEEEvT_T0_DpT1_:
	.zero		3674


//--------------------- .nv.constant0._ZN2at6native55_GLOBAL__N__de093ff9_22_ForeachBinaryOpList_cu_a911ec4325multi_tensor_apply_kernelINS1_18TensorListMetadataILi2EEENS1_11CopyFunctorIhsLi2ELi1ELi1EEEJNS0_4CopyIhsEEEEEvT_T0_DpT1_ --------------------------
	.section	.nv.constant0._ZN2at6native55_GLOBAL__N__de093ff9_22_ForeachBinaryOpList_cu_a911ec4325multi_tensor_apply_kernelINS1_18TensorListMetadataILi2EEENS1_11CopyFunctorIhsLi2ELi1ELi1EEEJNS0_4CopyIhsEEEEEvT_T0_DpT1_,"a",@progbits
	.sectionflags	@""
	.align	4
.nv.constant0._ZN2at6native55_GLOBAL__N__de093ff9_22_ForeachBinaryOpList_cu_a911ec4325multi_tensor_apply_kernelINS1_18TensorListMetadataILi2EEENS1_11CopyFunctorIhsLi2ELi1ELi1EEEJNS0_4CopyIhsEEEEEvT_T0_DpT1_:
	.zero		3674


//--------------------- .nv.constant0._ZN2at6native55_GLOBAL__N__de093ff9_22_ForeachBinaryOpList_cu_a911ec4325multi_tensor_apply_kernelINS1_18TensorListMetadataILi2EEENS1_11CopyFunctorIhlLi2ELi1ELi1EEEJNS0_4CopyIhlEEEEEvT_T0_DpT1_ --------------------------
	.section	.nv.constant0._ZN2at6native55_GLOBAL__N__de093ff9_22_ForeachBinaryOpList_cu_a911ec4325multi_tensor_apply_kernelINS1_18TensorListMetadataILi2EEENS1_11CopyFunctorIhlLi2ELi1ELi1EEEJNS0_4CopyIhlEEEEEvT_T0_DpT1_,"a",@progbits
	.sectionflags	@""
	.align	4
.nv.constant0._ZN2at6native55_GLOBAL__N__de093ff9_22_ForeachBinaryOpList_cu_a911ec4325multi_tensor_apply_kernelINS1_18TensorListMetadataILi2EEENS1_11CopyFunctorIhlLi2ELi1ELi1EEEJNS0_4CopyIhlEEEEEvT_T0_DpT1_:
	.zero		3674


//--------------------- .nv.constant0._ZN2at6native55_GLOBAL__N__de093ff9_22_ForeachBinaryOpList_cu_a911ec4325multi_tensor_apply_kernelINS1_18TensorListMetadataILi2EEENS1_11CopyFunctorIhaLi2ELi1ELi1EEEJNS0_4CopyIhaEEEEEvT_T0_DpT1_ --------------------------
	.section	.nv.constant0._ZN2at6native55_GLOBAL__N__de093ff9_22_ForeachBinaryOpList_cu_a911ec4325multi_tensor_apply_kernelINS1_18TensorListMetadataILi2EEENS1_11CopyFunctorIhaLi2ELi1ELi1EEEJNS0_4CopyIhaEEEEEvT_T0_DpT1_,"a",@progbits
	.sectionflags	@""
	.align	4
.nv.constant0._ZN2at6native55_GLOBAL__N__de093ff9_22_ForeachBinaryOpList_cu_a911ec4325multi_tensor_apply_kernelINS1_18TensorListMetadataILi2EEENS1_11CopyFunctorIhaLi2ELi1ELi1EEEJNS0_4CopyIhaEEEEEvT_T0_DpT1_:
	.zero		3674


//--------------------- .nv.constant0._ZN2at6native55_GLOBAL__N__de093ff9_22_ForeachBinaryOpList_cu_a911ec4325multi_tensor_apply_kernelINS1_18TensorListMetadataILi2EEENS1_14UnaryOpFunctorIhLi2ELi1ELi1EEEJNS0_4CopyIhhEEEEEvT_T0_DpT1_ --------------------------
	.section	.nv.constant0._ZN2at6native55_GLOBAL__N__de093ff9_22_ForeachBinaryOpList_cu_a911ec4325multi_tensor_apply_kernelINS1_18TensorListMetadataILi2EEENS1_14UnaryOpFunctorIhLi2ELi1ELi1EEEJNS0_4CopyIhhEEEEEvT_T0_DpT1_,"a",@progbits
	.sectionflags	@""
	.align	4
.nv.constant0._ZN2at6native55_GLOBAL__N__de093ff9_22_ForeachBinaryOpList_cu_a911ec4325multi_tensor_apply_kernelINS1_18TensorListMetadataILi2EEENS1_14UnaryOpFunctorIhLi2ELi1ELi1EEEJNS0_4CopyIhhEEEEEvT_T0_DpT1_:
	.zero		3674


//--------------------- .nv.constant0._ZN2at6native55_GLOBAL__N__de093ff9_22_ForeachBinaryOpList_cu_a911ec4325multi_tensor_apply_kernelINS1_18TensorListMetadataILi3EEENS1_24BinaryOpListAlphaFunctorIN3c104HalfELi3ELi2ELi2EEEJNS1_13power_functorIfEEfEEEvT_T0_DpT1_ --------------------------
	.section	.nv.constant0._ZN2at6native55_GLOBAL__N__de093ff9_22_ForeachBinaryOpList_cu_a911ec4325multi_tensor_apply_kernelINS1_18TensorListMetadataILi3EEENS1_24BinaryOpListAlphaFunctorIN3c104HalfELi3ELi2ELi2EEEJNS1_13power_functorIfEEfEEEvT_T0_DpT1_,"a",@progbits
	.sectionflags	@""
	.align	4
.nv.constant0._ZN2at6native55_GLOBAL__N__de093ff9_22_ForeachBinaryOpList_cu_a911ec4325multi_tensor_apply_kernelINS1_18TensorListMetadataILi3EEENS1_24BinaryOpListAlphaFunctorIN3c104HalfELi3ELi2ELi2EEEJNS1_13power_functorIfEEfEEEvT_T0_DpT1_:
	.zero		3680


//--------------------- .nv.constant0._ZN2at6native55_GLOBAL__N__de093ff9_22_ForeachBinaryOpList_cu_a911ec4325multi_tensor_apply_kernelINS1_18TensorListMetadataILi3EEENS1_24BinaryOpListAlphaFunctorIN3c108BFloat16ELi3ELi2ELi2EEEJNS1_13power_functorIfEEfEEEvT_T0_DpT1_ --------------------------
	.section	.nv.constant0._ZN2at6native55_GLOBAL__N__de093ff9_22_ForeachBinaryOpList_cu_a911ec4325multi_tensor_apply_kernelINS1_18TensorListMetadataILi3EEENS1_24BinaryOpListAlphaFunctorIN3c108BFloat16ELi3ELi2ELi2EEEJNS1_13power_functorIfEEfEEEvT_T0_DpT1_,"a",@progbits
	.sectionflags	@""
	.align	4
.nv.constant0._ZN2at6native55_GLOBAL__N__de093ff9_22_ForeachBinaryOpList_cu_a911ec4325multi_tensor_apply_kernelINS1_18TensorListMetadataILi3EEENS1_24BinaryOpListAlphaFunctorIN3c108BFloat16ELi3ELi2ELi2EEEJNS1_13power_functorIfEEfEEEvT_T0_DpT1_:
	.zero		3680


//--------------------- .nv.constant0._ZN2at6native55_GLOBAL__N__de093ff9_22_ForeachBinaryOpList_cu_a911ec4325multi_tensor_apply_kernelINS1_18TensorListMetadataILi3EEENS1_24BinaryOpListAlphaFunctorIN3c107complexIfEELi3ELi2ELi2EEEJNS1_13power_functorIS8_EES8_EEEvT_T0_DpT1_ --------------------------
	.section	.nv.constant0._ZN2at6native55_GLOBAL__N__de093ff9_22_ForeachBinaryOpList_cu_a911ec4325multi_tensor_apply_kernelINS1_18TensorListMetadataILi3EEENS1_24BinaryOpListAlphaFunctorIN3c107complexIfEELi3ELi2ELi2EEEJNS1_13power_functorIS8_EES8_EEEvT_T0_DpT1_,"a",@progbits
	.sectionflags	@""
	.align	4
.nv.constant0._ZN2at6native55_GLOBAL__N__de093ff9_22_ForeachBinaryOpList_cu_a911ec4325multi_tensor_apply_kernelINS1_18TensorListMetadataILi3EEENS1_24BinaryOpListAlphaFunctorIN3c107complexIfEELi3ELi2ELi2EEEJNS1_13power_functorIS8_EES8_EEEvT_T0_DpT1_:
	.zero		3688


//--------------------- .nv.constant0._ZN2at6native55_GLOBAL__N__de093ff9_22_ForeachBinaryOpList_cu_a911ec4325multi_tensor_apply_kernelINS1_18TensorListMetadataILi3EEENS1_24BinaryOpListAlphaFunctorIN3c107complexIdEELi3ELi2ELi2EEEJNS1_13power_functorIS8_EES8_EEEvT_T0_DpT1_ --------------------------
	.section	.nv.constant0._ZN2at6native55_GLOBAL__N__de093ff9_22_ForeachBinaryOpList_cu_a911ec4325multi_tensor_apply_kernelINS1_18TensorListMetadataILi3EEENS1_24BinaryOpListAlphaFunctorIN3c107complexIdEELi3ELi2ELi2EEEJNS1_13power_functorIS8_EES8_EEEvT_T0_DpT1_,"a",@progbits
	.sectionflags	@""
	.align	4
.nv.constant0._ZN2at6native55_GLOBAL__N__de093ff9_22_ForeachBinaryOpList_cu_a911ec4325multi_tensor_apply_kernelINS1_18TensorListMetadataILi3EEENS1_24BinaryOpListAlphaFunctorIN3c107complexIdEELi3ELi2ELi2EEEJNS1_13power_functorIS8_EES8_EEEvT_T0_DpT1_:
	.zero		3696


//--------------------- .nv.constant0._ZN2at6native55_GLOBAL__N__de093ff9_22_ForeachBinaryOpList_cu_a911ec4325multi_tensor_apply_kernelINS1_18TensorListMetadataILi3EEENS1_24BinaryOpListAlphaFunctorIfLi3ELi2ELi2EEEJNS1_13power_functorIfEEfEEEvT_T0_DpT1_ --------------------------
	.section	.nv.constant0._ZN2at6native55_GLOBAL__N__de093ff9_22_ForeachBinaryOpList_cu_a911ec4325multi_tensor_apply_kernelINS1_18TensorListMetadataILi3EEENS1_24BinaryOpListAlphaFunctorIfLi3ELi2ELi2EEEJNS1_13power_functorIfEEfEEEvT_T0_DpT1_,"a",@progbits
	.sectionflags	@""
	.align	4
.nv.constant0._ZN2at6native55_GLOBAL__N__de093ff9_22_ForeachBinaryOpList_cu_a911ec4325multi_tensor_apply_kernelINS1_18TensorListMetadataILi3EEENS1_24BinaryOpListAlphaFunctorIfLi3ELi2ELi2EEEJNS1_13power_functorIfEEfEEEvT_T0_DpT1_:
	.zero		3680


//--------------------- .nv.constant0._ZN2at6native55_GLOBAL__N__de093ff9_22_ForeachBinaryOpList_cu_a911ec4325multi_tensor_apply_kernelINS1_18TensorListMetadataILi3EEENS1_24BinaryOpListAlphaFunctorIdLi3ELi2ELi2EEEJNS1_13power_functorIdEEdEEEvT_T0_DpT1_ --------------------------
	.section	.nv.constant0._ZN2at6native55_GLOBAL__N__de093ff9_22_ForeachBinaryOpList_cu_a911ec4325multi_tensor_apply_kernelINS1_18TensorListMetadataILi3EEENS1_24BinaryOpListAlphaFunctorIdLi3ELi2ELi2EEEJNS1_13power_functorIdEEdEEEvT_T0_DpT1_,"a",@progbits
	.sectionflags	@""
	.align	4
.nv.constant0._ZN2at6native55_GLOBAL__N__de093ff9_22_ForeachBinaryOpList_cu_a911ec4325multi_tensor_apply_kernelINS1_18TensorListMetadataILi3EEENS1_24BinaryOpListAlphaFunctorIdLi3ELi2ELi2EEEJNS1_13power_functorIdEEdEEEvT_T0_DpT1_:
	.zero		3688


//--------------------- .nv.constant0._ZN2at6native55_GLOBAL__N__de093ff9_22_ForeachBinaryOpList_cu_a911ec4325multi_tensor_apply_kernelINS1_18TensorListMetadataILi3EEENS1_24BinaryOpListAlphaFunctorIsLi3ELi2ELi2EEEJNS1_13power_functorIsEEsEEEvT_T0_DpT1_ --------------------------
	.section	.nv.constant0._ZN2at6native55_GLOBAL__N__de093ff9_22_ForeachBinaryOpList_cu_a911ec4325multi_tensor_apply_kernelINS1_18TensorListMetadataILi3EEENS1_24BinaryOpListAlphaFunctorIsLi3ELi2ELi2EEEJNS1_13power_functorIsEEsEEEvT_T0_DpT1_,"a",@progbits
	.sectionflags	@""
	.align	4
.nv.constant0._ZN2at6native55_GLOBAL__N__de093ff9_22_ForeachBinaryOpList_cu_a911ec4325multi_tensor_apply_kernelINS1_18TensorListMetadataILi3EEENS1_24BinaryOpListAlphaFunctorIsLi3ELi2ELi2EEEJNS1_13power_functorIsEEsEEEvT_T0_DpT1_:
	.zero		3676


//--------------------- .nv.constant0._ZN2at6native55_GLOBAL__N__de093ff9_22_ForeachBinaryOpList_cu_a911ec4325multi_tensor_apply_kernelINS1_18TensorListMetadataILi3EEENS1_24BinaryOpListAlphaFunctorIlLi3ELi2ELi2EEEJNS1_13power_functorIlEElEEEvT_T0_DpT1_ --------------------------
	.section	.nv.constant0._ZN2at6native55_GLOBAL__N__de093ff9_22_ForeachBinaryOpList_cu_a911ec4325multi_tensor_apply_kernelINS1_18TensorListMetadataILi3EEENS1_24BinaryOpListAlphaFunctorIlLi3ELi2ELi2EEEJNS1_13power_functorIlEElEEEvT_T0_DpT1_,"a",@progbits
	.sectionflags	@""
	.align	4
.nv.constant0._ZN2at6native55_GLOBAL__N__de093ff9_22_ForeachBinaryOpList_cu_a911ec4325multi_tensor_apply_kernelINS1_18TensorListMetadataILi3EEENS1_24BinaryOpListAlphaFunctorIlLi3ELi2ELi2EEEJNS1_13power_functorIlEElEEEvT_T0_DpT1_:
	.zero		3688


//--------------------- .nv.constant0._ZN2at6native55_GLOBAL__N__de093ff9_22_ForeachBinaryOpList_cu_a911ec4325multi_tensor_apply_kernelINS1_18TensorListMetadataILi3EEENS1_24BinaryOpListAlphaFunctorIiLi3ELi2ELi2EEEJNS1_13power_functorIiEEiEEEvT_T0_DpT1_ --------------------------
	.section	.nv.constant0._ZN2at6native55_GLOBAL__N__de093ff9_22_ForeachBinaryOpList_cu_a911ec4325multi_tensor_apply_kernelINS1_18TensorListMetadataILi3EEENS1_24BinaryOpListAlphaFunctorIiLi3ELi2ELi2EEEJNS1_13power_functorIiEEiEEEvT_T0_DpT1_,"a",@progbits
	.sectionflags	@""
	.align	4
.nv.constant0._ZN2at6native55_GLOBAL__N__de093ff9_22_ForeachBinaryOpList_cu_a911ec4325multi_tensor_apply_kernelINS1_18TensorListMetadataILi3EEENS1_24BinaryOpListAlphaFunctorIiLi3ELi2ELi2EEEJNS1_13power_functorIiEEiEEEvT_T0_DpT1_:
	.zero		3680


//--------------------- .nv.constant0._ZN2at6native55_GLOBAL__N__de093ff9_22_ForeachBinaryOpList_cu_a911ec4325multi_tensor_apply_kernelINS1_18TensorListMetadataILi3EEENS1_24BinaryOpListAlphaFunctorIaLi3ELi2ELi2EEEJNS1_13power_functorIaEEaEEEvT_T0_DpT1_ --------------------------
	.section	.nv.constant0._ZN2at6native55_GLOBAL__N__de093ff9_22_ForeachBinaryOpList_cu_a911ec4325multi_tensor_apply_kernelINS1_18TensorListMetadataILi3EEENS1_24BinaryOpListAlphaFunctorIaLi3ELi2ELi2EEEJNS1_13power_functorIaEEaEEEvT_T0_DpT1_,"a",@progbits
	.sectionflags	@""
	.align	4
.nv.constant0._ZN2at6native55_GLOBAL__N__de093ff9_22_ForeachBinaryOpList_cu_a911ec4325multi_tensor_apply_kernelINS1_18TensorListMetadataILi3EEENS1_24BinaryOpListAlphaFunctorIaLi3ELi2ELi2EEEJNS1_13power_functorIaEEaEEEvT_T0_DpT1_:
	.zero		3675


//--------------------- .nv.constant0._ZN2at6native55_GLOBAL__N__de093ff9_22_ForeachBinaryOpList_cu_a911ec4325multi_tensor_apply_kernelINS1_18TensorListMetadataILi3EEENS1_24BinaryOpListAlphaFunctorIhLi3ELi2ELi2EEEJNS1_13power_functorIhEEhEEEvT_T0_DpT1_ --------------------------
	.section	.nv.constant0._ZN2at6native55_GLOBAL__N__de093ff9_22_ForeachBinaryOpList_cu_a911ec4325multi_tensor_apply_kernelINS1_18TensorListMetadataILi3EEENS1_24BinaryOpListAlphaFunctorIhLi3ELi2ELi2EEEJNS1_13power_functorIhEEhEEEvT_T0_DpT1_,"a",@progbits
	.sectionflags	@""
	.align	4
.nv.constant0._ZN2at6native55_GLOBAL__N__de093ff9_22_ForeachBinaryOpList_cu_a911ec4325multi_tensor_apply_kernelINS1_18TensorListMetadataILi3EEENS1_24BinaryOpListAlphaFunctorIhLi3ELi2ELi2EEEJNS1_13power_functorIhEEhEEEvT_T0_DpT1_:
	.zero		3675


//--------------------- .nv.constant0._ZN2at6native55_GLOBAL__N__de093ff9_22_ForeachBinaryOpList_cu_a911ec4325multi_tensor_apply_kernelINS1_18TensorListMetadataILi2EEENS1_24BinaryOpListAlphaFunctorIN3c104HalfELi2ELi2ELi0EEEJNS1_13power_functorIfEEfEEEvT_T0_DpT1_ --------------------------
	.section	.nv.constant0._ZN2at6native55_GLOBAL__N__de093ff9_22_ForeachBinaryOpList_cu_a911ec4325multi_tensor_apply_kernelINS1_18TensorListMetadataILi2EEENS1_24BinaryOpListAlphaFunctorIN3c104HalfELi2ELi2ELi0EEEJNS1_13power_functorIfEEfEEEvT_T0_DpT1_,"a",@progbits
	.sectionflags	@""
	.align	4
.nv.constant0._ZN2at6native55_GLOBAL__N__de093ff9_22_ForeachBinaryOpList_cu_a911ec4325multi_tensor_apply_kernelINS1_18TensorListMetadataILi2EEENS1_24BinaryOpListAlphaFunctorIN3c104HalfELi2ELi2ELi0EEEJNS1_13power_functorIfEEfEEEvT_T0_DpT1_:
	.zero		3680


//--------------------- .nv.constant0._ZN2at6native55_GLOBAL__N__de093ff9_22_ForeachBinaryOpList_cu_a911ec4325multi_tensor_apply_kernelINS1_18TensorListMetadataILi2EEENS1_24BinaryOpListAlphaFunctorIN3c108BFloat16ELi2ELi2ELi0EEEJNS1_13power_functorIfEEfEEEvT_T0_DpT1_ --------------------------
	.section	.nv.constant0._ZN2at6native55_GLOBAL__N__de093ff9_22_ForeachBinaryOpList_cu_a911ec4325multi_tensor_apply_kernelINS1_18TensorListMetadataILi2EEENS1_24BinaryOpListAlphaFunctorIN3c108BFloat16ELi2ELi2ELi0EEEJNS1_13power_functorIfEEfEEEvT_T0_DpT1_,"a",@progbits
	.sectionflags	@""
	.align	4
.nv.constant0._ZN2at6native55_GLOBAL__N__de093ff9_22_ForeachBinaryOpList_cu_a911ec4325multi_tensor_apply_kernelINS1_18TensorListMetadataILi2EEENS1_24BinaryOpListAlphaFunctorIN3c108BFloat16ELi2ELi2ELi0EEEJNS1_13power_functorIfEEfEEEvT_T0_DpT1_:
	.zero		3680


//--------------------- .nv.constant0._ZN2at6native55_GLOBAL__N__de093ff9_22_ForeachBinaryOpList_cu_a911ec4325multi_tensor_apply_kernelINS1_18TensorListMetadataILi2EEENS1_24BinaryOpListAlphaFunctorIN3c107complexIfEELi2ELi2ELi0EEEJNS1_13power_functorIS8_EES8_EEEvT_T0_DpT1_ --------------------------
	.section	.nv.constant0._ZN2at6native55_GLOBAL__N__de093ff9_22_ForeachBinaryOpList_cu_a911ec4325multi_tensor_apply_kernelINS1_18TensorListMetadataILi2EEENS1_24BinaryOpListAlphaFunctorIN3c107complexIfEELi2ELi2ELi0EEEJNS1_13power_functorIS8_EES8_EEEvT_T0_DpT1_,"a",@progbits
	.sectionflags	@""
	.align	4
.nv.constant0._ZN2at6native55_GLOBAL__N__de093ff9_22_ForeachBinaryOpList_cu_a911ec4325multi_tensor_apply_kernelINS1_18TensorListMetadataILi2EEENS1_24BinaryOpListAlphaFunctorIN3c107complexIfEELi2ELi2ELi0EEEJNS1_13power_functorIS8_EES8_EEEvT_T0_DpT1_:
	.zero		3688


//--------------------- .nv.constant0._ZN2at6native55_GLOBAL__N__de093ff9_22_ForeachBinaryOpList_cu_a911ec4325multi_tensor_apply_kernelINS1_18TensorListMetadataILi2EEENS1_24BinaryOpListAlphaFunctorIN3c107complexIdEELi2ELi2ELi0EEEJNS1_13power_functorIS8_EES8_EEEvT_T0_DpT1_ --------------------------
	.section	.nv.constant0._ZN2at6native55_GLOBAL__N__de093ff9_22_ForeachBinaryOpList_cu_a911ec4325multi_tensor_apply_kernelINS1_18TensorListMetadataILi2EEENS1_24BinaryOpListAlphaFunctorIN3c107complexIdEELi2ELi2ELi0EEEJNS1_13power_functorIS8_EES8_EEEvT_T0_DpT1_,"a",@progbits
	.sectionflags	@""
	.align	4
.nv.constant0._ZN2at6native55_GLOBAL__N__de093ff9_22_ForeachBinaryOpList_cu_a911ec4325multi_tensor_apply_kernelINS1_18TensorListMetadataILi2EEENS1_24BinaryOpListAlphaFunctorIN3c107complexIdEELi2ELi2ELi0EEEJNS1_13power_functorIS8_EES8_EEEvT_T0_DpT1_:
	.zero		3696


//--------------------- .nv.constant0._ZN2at6native55_GLOBAL__N__de093ff9_22_ForeachBinaryOpList_cu_a911ec4325multi_tensor_apply_kernelINS1_18TensorListMetadataILi2EEENS1_24BinaryOpListAlphaFunctorIfLi2ELi2ELi0EEEJNS1_13power_functorIfEEfEEEvT_T0_DpT1_ --------------------------
	.section	.nv.constant0._ZN2at6native55_GLOBAL__N__de093ff9_22_ForeachBinaryOpList_cu_a911ec4325multi_tensor_apply_kernelINS1_18TensorListMetadataILi2EEENS1_24BinaryOpListAlphaFunctorIfLi2ELi2ELi0EEEJNS1_13power_functorIfEEfEEEvT_T0_DpT1_,"a",@progbits
	.sectionflags	@""
	.align	4
.nv.constant0._ZN2at6native55_GLOBAL__N__de093ff9_22_ForeachBinaryOpList_cu_a911ec4325multi_tensor_apply_kernelINS1_18TensorListMetadataILi2EEENS1_24BinaryOpListAlphaFunctorIfLi2ELi2ELi0EEEJNS1_13power_functorIfEEfEEEvT_T0_DpT1_:
	.zero		3680


//--------------------- .nv.constant0._ZN2at6native55_GLOBAL__N__de093ff9_22_ForeachBinaryOpList_cu_a911ec4325multi_tensor_apply_kernelINS1_18TensorListMetadataILi2EEENS1_24BinaryOpListAlphaFunctorIdLi2ELi2ELi0EEEJNS1_13power_functorIdEEdEEEvT_T0_DpT1_ --------------------------
	.section	.nv.constant0._ZN2at6native55_GLOBAL__N__de093ff9_22_ForeachBinaryOpList_cu_a911ec4325multi_tensor_apply_kernelINS1_18TensorListMetadataILi2EEENS1_24BinaryOpListAlphaFunctorIdLi2ELi2ELi0EEEJNS1_13power_functorIdEEdEEEvT_T0_DpT1_,"a",@progbits
	.sectionflags	@""
	.align	4
.nv.constant0._ZN2at6native55_GLOBAL__N__de093ff9_22_ForeachBinaryOpList_cu_a911ec4325multi_tensor_apply_kernelINS1_18TensorListMetadataILi2EEENS1_24BinaryOpListAlphaFunctorIdLi2ELi2ELi0EEEJNS1_13power_functorIdEEdEEEvT_T0_DpT1_:
	.zero		3688


//--------------------- .nv.constant0._ZN2at6native55_GLOBAL__N__de093ff9_22_ForeachBinaryOpList_cu_a911ec4325multi_tensor_apply_kernelINS1_18TensorListMetadataILi2EEENS1_24BinaryOpListAlphaFunctorIsLi2ELi2ELi0EEEJNS1_13power_functorIsEEsEEEvT_T0_DpT1_ --------------------------
	.section	.nv.constant0._ZN2at6native55_GLOBAL__N__de093ff9_22_ForeachBinaryOpList_cu_a911ec4325multi_tensor_apply_kernelINS1_18TensorListMetadataILi2EEENS1_24BinaryOpListAlphaFunctorIsLi2ELi2ELi0EEEJNS1_13power_functorIsEEsEEEvT_T0_DpT1_,"a",@progbits
	.sectionflags	@""
	.align	4
.nv.constant0._ZN2at6native55_GLOBAL__N__de093ff9_22_ForeachBinaryOpList_cu_a911ec4325multi_tensor_apply_kernelINS1_18TensorListMetadataILi2EEENS1_24BinaryOpListAlphaFunctorIsLi2ELi2ELi0EEEJNS1_13power_functorIsEEsEEEvT_T0_DpT1_:
	.zero		3676


//--------------------- .nv.constant0._ZN2at6native55_GLOBAL__N__de093ff9_22_ForeachBinaryOpList_cu_a911ec4325multi_tensor_apply_kernelINS1_18TensorListMetadataILi2EEENS1_24BinaryOpListAlphaFunctorIlLi2ELi2ELi0EEEJNS1_13power_functorIlEElEEEvT_T0_DpT1_ --------------------------
	.section	.nv.constant0._ZN2at6native55_GLOBAL__N__de093ff9_22_ForeachBinaryOpList_cu_a911ec4325multi_tensor_apply_kernelINS1_18TensorListMetadataILi2EEENS1_24BinaryOpListAlphaFunctorIlLi2ELi2ELi0EEEJNS1_13power_functorIlEElEEEvT_T0_DpT1_,"a",@progbits
	.sectionflags	@""
	.align	4
.nv.constant0._ZN2at6native55_GLOBAL__N__de093ff9_22_ForeachBinaryOpList_cu_a911ec4325multi_tensor_apply_kernelINS1_18TensorListMetadataILi2EEENS1_24BinaryOpListAlphaFunctorIlLi2ELi2ELi0EEEJNS1_13power_functorIlEElEEEvT_T0_DpT1_:
	.zero		3688


//--------------------- .nv.constant0._ZN2at6native55_GLOBAL__N__de093ff9_22_ForeachBinaryOpList_cu_a911ec4325multi_tensor_apply_kernelINS1_18TensorListMetadataILi2EEENS1_24BinaryOpListAlphaFunctorIiLi2ELi2ELi0EEEJNS1_13power_functorIiEEiEEEvT_T0_DpT1_ --------------------------
	.section	.nv.constant0._ZN2at6native55_GLOBAL__N__de093ff9_22_ForeachBinaryOpList_cu_a911ec4325multi_tensor_apply_kernelINS1_18TensorListMetadataILi2EEENS1_24BinaryOpListAlphaFunctorIiLi2ELi2ELi0EEEJNS1_13power_functorIiEEiEEEvT_T0_DpT1_,"a",@progbits
	.sectionflags	@""
	.align	4
.nv.constant0._ZN2at6native55_GLOBAL__N__de093ff9_22_ForeachBinaryOpList_cu_a911ec4325multi_tensor_apply_kernelINS1_18TensorListMetadataILi2EEENS1_24BinaryOpListAlphaFunctorIiLi2ELi2ELi0EEEJNS1_13power_functorIiEEiEEEvT_T0_DpT1_:
	.zero		3680


//--------------------- .nv.constant0._ZN2at6native55_GLOBAL__N__de093ff9_22_ForeachBinaryOpList_cu_a911ec4325multi_tensor_apply_kernelINS1_18TensorListMetadataILi2EEENS1_24BinaryOpListAlphaFunctorIaLi2ELi2ELi0EEEJNS1_13power_functorIaEEaEEEvT_T0_DpT1_ --------------------------
	.section	.nv.constant0._ZN2at6native55_GLOBAL__N__de093ff9_22_ForeachBinaryOpList_cu_a911ec4325multi_tensor_apply_kernelINS1_18TensorListMetadataILi2EEENS1_24BinaryOpListAlphaFunctorIaLi2ELi2ELi0EEEJNS1_13power_functorIaEEaEEEvT_T0_DpT1_,"a",@progbits
	.sectionflags	@""
	.align	4
.nv.constant0._ZN2at6native55_GLOBAL__N__de093ff9_22_ForeachBinaryOpList_cu_a911ec4325multi_tensor_apply_kernelINS1_18TensorListMetadataILi2EEENS1_24BinaryOpListAlphaFunctorIaLi2ELi2ELi0EEEJNS1_13power_functorIaEEaEEEvT_T0_DpT1_:
	.zero		3675


//--------------------- .nv.constant0._ZN2at6native55_GLOBAL__N__de093ff9_22_ForeachBinaryOpList_cu_a911ec4325multi_tensor_apply_kernelINS1_18TensorListMetadataILi2EEENS1_24BinaryOpListAlphaFunctorIhLi2ELi2ELi0EEEJNS1_13power_functorIhEEhEEEvT_T0_DpT1_ --------------------------
	.section	.nv.constant0._ZN2at6native55_GLOBAL__N__de093ff9_22_ForeachBinaryOpList_cu_a911ec4325multi_tensor_apply_kernelINS1_18TensorListMetadataILi2EEENS1_24BinaryOpListAlphaFunctorIhLi2ELi2ELi0EEEJNS1_13power_functorIhEEhEEEvT_T0_DpT1_,"a",@progbits
	.sectionflags	@""
	.align	4
.nv.constant0._ZN2at6native55_GLOBAL__N__de093ff9_22_ForeachBinaryOpList_cu_a911ec4325multi_tensor_apply_kernelINS1_18TensorListMetadataILi2EEENS1_24BinaryOpListAlphaFunctorIhLi2ELi2ELi0EEEJNS1_13power_functorIhEEhEEEvT_T0_DpT1_:
	.zero		3675


//--------------------- .nv.constant0._ZN2at6native55_GLOBAL__N__de093ff9_22_ForeachBinaryOpList_cu_a911ec4325multi_tensor_apply_kernelINS1_18TensorListMetadataILi3EEENS1_24BinaryOpListAlphaFunctorIN3c104HalfELi3ELi2ELi2EEEJNS0_7maximumIfEEfEEEvT_T0_DpT1_ --------------------------
	.section	.nv.constant0._ZN2at6native55_GLOBAL__N__de093ff9_22_ForeachBinaryOpList_cu_a911ec4325multi_tensor_apply_kernelINS1_18TensorListMetadataILi3EEENS1_24BinaryOpListAlphaFunctorIN3c104HalfELi3ELi2ELi2EEEJNS0_7maximumIfEEfEEEvT_T0_DpT1_,"a",@progbits
	.sectionflags	@""
	.align	4
.nv.constant0._ZN2at6native55_GLOBAL__N__de093ff9_22_ForeachBinaryOpList_cu_a911ec4325multi_tensor_apply_kernelINS1_18TensorListMetadataILi3EEENS1_24BinaryOpListAlphaFunctorIN3c104HalfELi3ELi2ELi2EEEJNS0_7maximumIfEEfEEEvT_T0_DpT1_:
	.zero		3680


//--------------------- .nv.constant0._ZN2at6native55_GLOBAL__N__de093ff9_22_ForeachBinaryOpList_cu_a911ec4325multi_tensor_apply_kernelINS1_18TensorListMetadataILi3EEENS1_24BinaryOpListAlphaFunctorIN3c108BFloat16ELi3ELi2ELi2EEEJNS0_7maximumIfEEfEEEvT_T0_DpT1_ --------------------------
	.section	.nv.constant0._ZN2at6native55_GLOBAL__N__de093ff9_22_ForeachBinaryOpList_cu_a911ec4325multi_tensor_apply_kernelINS1_18TensorListMetadataILi3EEENS1_24BinaryOpListAlphaFunctorIN3c108BFloat16ELi3ELi2ELi2EEEJNS0_7maximumIfEEfEEEvT_T0_DpT1_,"a",@progbits
	.sectionflags	@""
	.align	4
.nv.constant0._ZN2at6native55_GLOBAL__N__de093ff9_22_ForeachBinaryOpList_cu_a911ec4325multi_tensor_apply_kernelINS1_18TensorListMetadataILi3EEENS1_24BinaryOpListAlphaFunctorIN3c108BFloat16ELi3ELi2ELi2EEEJNS0_7maximumIfEEfEEEvT_T0_DpT1_:
	.zero		3680


//--------------------- .nv.constant0._ZN2at6native55_GLOBAL__N__de093ff9_22_ForeachBinaryOpList_cu_a911ec4325multi_tensor_apply_kernelINS1_18TensorListMetadataILi3EEENS1_24BinaryOpListAlphaFunctorIfLi3ELi2ELi2EEEJNS0_7maximumIfEEfEEEvT_T0_DpT1_ --------------------------
	.section	.nv.constant0._ZN2at6native55_GLOBAL__N__de093ff9_22_ForeachBinaryOpList_cu_a911ec4325multi_tensor_apply_kernelINS1_18TensorListMetadataILi3EEENS1_24BinaryOpListAlphaFunctorIfLi3ELi2ELi2EEEJNS0_7maximumIfEEfEEEvT_T0_DpT1_,"a",@progbits
	.sectionflags	@""
	.align	4
.nv.constant0._ZN2at6native55_GLOBAL__N__de093ff9_22_ForeachBinaryOpList_cu_a911ec4325multi_tensor_apply_kernelINS1_18TensorListMetadataILi3EEENS1_24BinaryOpListAlphaFunctorIfLi3ELi2ELi2EEEJNS0_7maximumIfEEfEEEvT_T0_DpT1_:
	.zero		3680


//--------------------- .nv.constant0._ZN2at6native55_GLOBAL__N__de093ff9_22_ForeachBinaryOpList_cu_a911ec4325multi_tensor_apply_kernelINS1_18TensorListMetadataILi3EEENS1_24BinaryOpListAlphaFunctorIdLi3ELi2ELi2EEEJNS0_7maximumIdEEdEEEvT_T0_DpT1_ --------------------------
	.section	.nv.constant0._ZN2at6native55_GLOBAL__N__de093ff9_22_ForeachBinaryOpList_cu_a911ec4325multi_tensor_apply_kernelINS1_18TensorListMetadataILi3EEENS1_24BinaryOpListAlphaFunctorIdLi3ELi2ELi2EEEJNS0_7maximumIdEEdEEEvT_T0_DpT1_,"a",@progbits
	.sectionflags	@""
	.align	4
.nv.constant0._ZN2at6native55_GLOBAL__N__de093ff9_22_ForeachBinaryOpList_cu_a911ec4325multi_tensor_apply_kernelINS1_18TensorListMetadataILi3EEENS1_24BinaryOpListAlphaFunctorIdLi3ELi2ELi2EEEJNS0_7maximumIdEEdEEEvT_T0_DpT1_:
	.zero		3688


//--------------------- .nv.constant0._ZN2at6native55_GLOBAL__N__de093ff9_22_ForeachBinaryOpList_cu_a911ec4325multi_tensor_apply_kernelINS1_18TensorListMetadataILi3EEENS1_24BinaryOpListAlphaFunctorIsLi3ELi2ELi2EEEJNS0_7maximumIsEEsEEEvT_T0_DpT1_ --------------------------
	.section	.nv.constant0._ZN2at6native55_GLOBAL__N__de093ff9_22_ForeachBinaryOpList_cu_a911ec4325multi_tensor_apply_kernelINS1_18TensorListMetadataILi3EEENS1_24BinaryOpListAlphaFunctorIsLi3ELi2ELi2EEEJNS0_7maximumIsEEsEEEvT_T0_DpT1_,"a",@progbits
	.sectionflags	@""
	.align	4
.nv.constant0._ZN2at6native55_GLOBAL__N__de093ff9_22_ForeachBinaryOpList_cu_a911ec4325multi_tensor_apply_kernelINS1_18TensorListMetadataILi3EEENS1_24BinaryOpListAlphaFunctorIsLi3ELi2ELi2EEEJNS0_7maximumIsEEsEEEvT_T0_DpT1_:
	.zero		3676


//--------------------- .nv.constant0._ZN2at6native55_GLOBAL__N__de093ff9_22_ForeachBinaryOpList_cu_a911ec4325multi_tensor_apply_kernelINS1_18TensorListMetadataILi3EEENS1_24BinaryOpListAlphaFunctorIlLi3ELi2ELi2EEEJNS0_7maximumIlEElEEEvT_T0_DpT1_ --------------------------
	.section	.nv.constant0._ZN2at6native55_GLOBAL__N__de093ff9_22_ForeachBinaryOpList_cu_a911ec4325multi_tensor_apply_kernelINS1_18TensorListMetadataILi3EEENS1_24BinaryOpListAlphaFunctorIlLi3ELi2ELi2EEEJNS0_7maximumIlEElEEEvT_T0_DpT1_,"a",@progbits
	.sectionflags	@""
	.align	4
.nv.constant0._ZN2at6native55_GLOBAL__N__de093ff9_22_ForeachBinaryOpList_cu_a911ec4325multi_tensor_apply_kernelINS1_18TensorListMetadataILi3EEENS1_24BinaryOpListAlphaFunctorIlLi3ELi2ELi2EEEJNS0_7maximumIlEElEEEvT_T0_DpT1_:
	.zero		3688


//--------------------- .nv.constant0._ZN2at6native55_GLOBAL__N__de093ff9_22_ForeachBinaryOpList_cu_a911ec4325multi_tensor_apply_kernelINS1_18TensorListMetadataILi3EEENS1_24BinaryOpListAlphaFunctorIiLi3ELi2ELi2EEEJNS0_7maximumIiEEiEEEvT_T0_DpT1_ --------------------------
	.section	.nv.constant0._ZN2at6native55_GLOBAL__N__de093ff9_22_ForeachBinaryOpList_cu_a911ec4325multi_tensor_apply_kernelINS1_18TensorListMetadataILi3EEENS1_24BinaryOpListAlphaFunctorIiLi3ELi2ELi2EEEJNS0_7maximumIiEEiEEEvT_T0_DpT1_,"a",@progbits
	.sectionflags	@""
	.align	4
.nv.constant0._ZN2at6native55_GLOBAL__N__de093ff9_22_ForeachBinaryOpList_cu_a911ec4325multi_tensor_apply_kernelINS1_18TensorListMetadataILi3EEENS1_24BinaryOpListAlphaFunctorIiLi3ELi2ELi2EEEJNS0_7maximumIiEEiEEEvT_T0_DpT1_:
	.zero		3680


//--------------------- .nv.constant0._ZN2at6native55_GLOBAL__N__de093ff9_22_ForeachBinaryOpList_cu_a911ec4325multi_tensor_apply_kernelINS1_18TensorListMetadataILi3EEENS1_24BinaryOpListAlphaFunctorIaLi3ELi2ELi2EEEJNS0_7maximumIaEEaEEEvT_T0_DpT1_ --------------------------
	.section	.nv.constant0._ZN2at6native55_GLOBAL__N__de093ff9_22_ForeachBinaryOpList_cu_a911ec4325multi_tensor_apply_kernelINS1_18TensorListMetadataILi3EEENS1_24BinaryOpListAlphaFunctorIaLi3ELi2ELi2EEEJNS0_7maximumIaEEaEEEvT_T0_DpT1_,"a",@progbits
	.sectionflags	@""
	.align	4
.nv.constant0._ZN2at6native55_GLOBAL__N__de093ff9_22_ForeachBinaryOpList_cu_a911ec4325multi_tensor_apply_kernelINS1_18TensorListMetadataILi3EEENS1_24BinaryOpListAlphaFunctorIaLi3ELi2ELi2EEEJNS0_7maximumIaEEaEEEvT_T0_DpT1_:
	.zero		3675


//--------------------- .nv.constant0._ZN2at6native55_GLOBAL__N__de093ff9_22_ForeachBinaryOpList_cu_a911ec4325multi_tensor_apply_kernelINS1_18TensorListMetadataILi3EEENS1_24BinaryOpListAlphaFunctorIhLi3ELi2ELi2EEEJNS0_7maximumIhEEhEEEvT_T0_DpT1_ --------------------------
	.section	.nv.constant0._ZN2at6native55_GLOBAL__N__de093ff9_22_ForeachBinaryOpList_cu_a911ec4325multi_tensor_apply_kernelINS1_18TensorListMetadataILi3EEENS1_24BinaryOpListAlphaFunctorIhLi3ELi2ELi2EEEJNS0_7maximumIhEEhEEEvT_T0_DpT1_,"a",@progbits
	.sectionflags	@""
	.align	4
.nv.constant0._ZN2at6native55_GLOBAL__N__de093ff9_22_ForeachBinaryOpList_cu_a911ec4325multi_tensor_apply_kernelINS1_18TensorListMetadataILi3EEENS1_24BinaryOpListAlphaFunctorIhLi3ELi2ELi2EEEJNS0_7maximumIhEEhEEEvT_T0_DpT1_:
	.zero		3675


//--------------------- .nv.constant0._ZN2at6native55_GLOBAL__N__de093ff9_22_ForeachBinaryOpList_cu_a911ec4325multi_tensor_apply_kernelINS1_18TensorListMetadataILi2EEENS1_24BinaryOpListAlphaFunctorIN3c104HalfELi2ELi2ELi0EEEJNS0_7maximumIfEEfEEEvT_T0_DpT1_ --------------------------
	.section	.nv.constant0._ZN2at6native55_GLOBAL__N__de093ff9_22_ForeachBinaryOpList_cu_a911ec4325multi_tensor_apply_kernelINS1_18TensorListMetadataILi2EEENS1_24BinaryOpListAlphaFunctorIN3c104HalfELi2ELi2ELi0EEEJNS0_7maximumIfEEfEEEvT_T0_DpT1_,"a",@progbits
	.sectionflags	@""
	.align	4
.nv.constant0._ZN2at6native55_GLOBAL__N__de093ff9_22_ForeachBinaryOpList_cu_a911ec4325multi_tensor_apply_kernelINS1_18TensorListMetadataILi2EEENS1_24BinaryOpListAlphaFunctorIN3c104HalfELi2ELi2ELi0EEEJNS0_7maximumIfEEfEEEvT_T0_DpT1_:
	.zero		3680


//--------------------- .nv.constant0._ZN2at6native55_GLOBAL__N__de093ff9_22_ForeachBinaryOpList_cu_a911ec4325multi_tensor_apply_kernelINS1_18TensorListMetadataILi2EEENS1_24BinaryOpListAlphaFunctorIN3c108BFloat16ELi2ELi2ELi0EEEJNS0_7maximumIfEEfEEEvT_T0_DpT1_ --------------------------
	.section	.nv.constant0._ZN2at6native55_GLOBAL__N__de093ff9_22_ForeachBinaryOpList_cu_a911ec4325multi_tensor_apply_kernelINS1_18TensorListMetadataILi2EEENS1_24BinaryOpListAlphaFunctorIN3c108BFloat16ELi2ELi2ELi0EEEJNS0_7maximumIfEEfEEEvT_T0_DpT1_,"a",@progbits
	.sectionflags	@""
	.align	4
.nv.constant0._ZN2at6native55_GLOBAL__N__de093ff9_22_ForeachBinaryOpList_cu_a911ec4325multi_tensor_apply_kernelINS1_18TensorListMetadataILi2EEENS1_24BinaryOpListAlphaFunctorIN3c108BFloat16ELi2ELi2ELi0EEEJNS0_7maximumIfEEfEEEvT_T0_DpT1_:
	.zero		3680


//--------------------- .nv.constant0._ZN2at6native55_GLOBAL__N__de093ff9_22_ForeachBinaryOpList_cu_a911ec4325multi_tensor_apply_kernelINS1_18TensorListMetadataILi2EEENS1_24BinaryOpListAlphaFunctorIfLi2ELi2ELi0EEEJNS0_7maximumIfEEfEEEvT_T0_DpT1_ --------------------------
	.section	.nv.constant0._ZN2at6native55_GLOBAL__N__de093ff9_22_ForeachBinaryOpList_cu_a911ec4325multi_tensor_apply_kernelINS1_18TensorListMetadataILi2EEENS1_24BinaryOpListAlphaFunctorIfLi2ELi2ELi0EEEJNS0_7maximumIfEEfEEEvT_T0_DpT1_,"a",@progbits
	.sectionflags	@""
	.align	4
.nv.constant0._ZN2at6native55_GLOBAL__N__de093ff9_22_ForeachBinaryOpList_cu_a911ec4325multi_tensor_apply_kernelINS1_18TensorListMetadataILi2EEENS1_24BinaryOpListAlphaFunctorIfLi2ELi2ELi0EEEJNS0_7maximumIfEEfEEEvT_T0_DpT1_:
	.zero		3680


//--------------------- .nv.constant0._ZN2at6native55_GLOBAL__N__de093ff9_22_ForeachBinaryOpList_cu_a911ec4325multi_tensor_apply_kernelINS1_18TensorListMetadataILi2EEENS1_24BinaryOpListAlphaFunctorIdLi2ELi2ELi0EEEJNS0_7maximumIdEEdEEEvT_T0_DpT1_ --------------------------
	.section	.nv.constant0._ZN2at6native55_GLOBAL__N__de093ff9_22_ForeachBinaryOpList_cu_a911ec4325multi_tensor_apply_kernelINS1_18TensorListMetadataILi2EEENS1_24BinaryOpListAlphaFunctorIdLi2ELi2ELi0EEEJNS0_7maximumIdEEdEEEvT_T0_DpT1_,"a",@progbits
	.sectionflags	@""
	.align	4
.nv.constant0._ZN2at6native55_GLOBAL__N__de093ff9_22_ForeachBinaryOpList_cu_a911ec4325multi_tensor_apply_kernelINS1_18TensorListMetadataILi2EEENS1_24BinaryOpListAlphaFunctorIdLi2ELi2ELi0EEEJNS0_7maximumIdEEdEEEvT_T0_DpT1_:
	.zero		3688


//--------------------- .nv.constant0._ZN2at6native55_GLOBAL__N__de093ff9_22_ForeachBinaryOpList_cu_a911ec4325multi_tensor_apply_kernelINS1_18TensorListMetadataILi2EEENS1_24BinaryOpListAlphaFunctorIsLi2ELi2ELi0EEEJNS0_7maximumIsEEsEEEvT_T0_DpT1_ --------------------------
	.section	.nv.constant0._ZN2at6native55_GLOBAL__N__de093ff9_22_ForeachBinaryOpList_cu_a911ec4325multi_tensor_apply_kernelINS1_18TensorListMetadataILi2EEENS1_24BinaryOpListAlphaFunctorIsLi2ELi2ELi0EEEJNS0_7maximumIsEEsEEEvT_T0_DpT1_,"a",@progbits
	.sectionflags	@""
	.align	4
.nv.constant0._ZN2at6native55_GLOBAL__N__de093ff9_22_ForeachBinaryOpList_cu_a911ec4325multi_tensor_apply_kernelINS1_18TensorListMetadataILi2EEENS1_24BinaryOpListAlphaFunctorIsLi2ELi2ELi0EEEJNS0_7maximumIsEEsEEEvT_T0_DpT1_:
	.zero		3676


//--------------------- .nv.constant0._ZN2at6native55_GLOBAL__N__de093ff9_22_ForeachBinaryOpList_cu_a911ec4325multi_tensor_apply_kernelINS1_18TensorListMetadataILi2EEENS1_24BinaryOpListAlphaFunctorIlLi2ELi2ELi0EEEJNS0_7maximumIlEElEEEvT_T0_DpT1_ --------------------------
	.section	.nv.constant0._ZN2at6native55_GLOBAL__N__de093ff9_22_ForeachBinaryOpList_cu_a911ec4325multi_tensor_apply_kernelINS1_18TensorListMetadataILi2EEENS1_24BinaryOpListAlphaFunctorIlLi2ELi2ELi0EEEJNS0_7maximumIlEElEEEvT_T0_DpT1_,"a",@progbits
	.sectionflags	@""
	.align	4
.nv.constant0._ZN2at6native55_GLOBAL__N__de093ff9_22_ForeachBinaryOpList_cu_a911ec4325multi_tensor_apply_kernelINS1_18TensorListMetadataILi2EEENS1_24BinaryOpListAlphaFunctorIlLi2ELi2ELi0EEEJNS0_7maximumIlEElEEEvT_T0_DpT1_:
	.zero		3688


//--------------------- .nv.constant0._ZN2at6native55_GLOBAL__N__de093ff9_22_ForeachBinaryOpList_cu_a911ec4325multi_tensor_apply_kernelINS1_18TensorListMetadataILi2EEENS1_24BinaryOpListAlphaFunctorIiLi2ELi2ELi0EEEJNS0_7maximumIiEEiEEEvT_T0_DpT1_ --------------------------
	.section	.nv.constant0._ZN2at6native55_GLOBAL__N__de093ff9_22_ForeachBinaryOpList_cu_a911ec4325multi_tensor_apply_kernelINS1_18TensorListMetadataILi2EEENS1_24BinaryOpListAlphaFunctorIiLi2ELi2ELi0EEEJNS0_7maximumIiEEiEEEvT_T0_DpT1_,"a",@progbits
	.sectionflags	@""
	.align	4
.nv.constant0._ZN2at6native55_GLOBAL__N__de093ff9_22_ForeachBinaryOpList_cu_a911ec4325multi_tensor_apply_kernelINS1_18TensorListMetadataILi2EEENS1_24BinaryOpListAlphaFunctorIiLi2ELi2ELi0EEEJNS0_7maximumIiEEiEEEvT_T0_DpT1_:
	.zero		3680


//--------------------- .nv.constant0._ZN2at6native55_GLOBAL__N__de093ff9_22_ForeachBinaryOpList_cu_a911ec4325multi_tensor_apply_kernelINS1_18TensorListMetadataILi2EEENS1_24BinaryOpListAlphaFunctorIaLi2ELi2ELi0EEEJNS0_7maximumIaEEaEEEvT_T0_DpT1_ --------------------------
	.section	.nv.constant0._ZN2at6native55_GLOBAL__N__de093ff9_22_ForeachBinaryOpList_cu_a911ec4325multi_tensor_apply_kernelINS1_18TensorListMetadataILi2EEENS1_24BinaryOpListAlphaFunctorIaLi2ELi2ELi0EEEJNS0_7maximumIaEEaEEEvT_T0_DpT1_,"a",@progbits
	.sectionflags	@""
	.align	4
.nv.constant0._ZN2at6native55_GLOBAL__N__de093ff9_22_ForeachBinaryOpList_cu_a911ec4325multi_tensor_apply_kernelINS1_18TensorListMetadataILi2EEENS1_24BinaryOpListAlphaFunctorIaLi2ELi2ELi0EEEJNS0_7maximumIaEEaEEEvT_T0_DpT1_:
	.zero		3675


//--------------------- .nv.constant0._ZN2at6native55_GLOBAL__N__de093ff9_22_ForeachBinaryOpList_cu_a911ec4325multi_tensor_apply_kernelINS1_18TensorListMetadataILi2EEENS1_24BinaryOpListAlphaFunctorIhLi2ELi2ELi0EEEJNS0_7maximumIhEEhEEEvT_T0_DpT1_ --------------------------
	.section	.nv.constant0._ZN2at6native55_GLOBAL__N__de093ff9_22_ForeachBinaryOpList_cu_a911ec4325multi_tensor_apply_kernelINS1_18TensorListMetadataILi2EEENS1_24BinaryOpListAlphaFunctorIhLi2ELi2ELi0EEEJNS0_7maximumIhEEhEEEvT_T0_DpT1_,"a",@progbits
	.sectionflags	@""
	.align	4
.nv.constant0._ZN2at6native55_GLOBAL__N__de093ff9_22_ForeachBinaryOpList_cu_a911ec4325multi_tensor_apply_kernelINS1_18TensorListMetadataILi2EEENS1_24BinaryOpListAlphaFunctorIhLi2ELi2ELi0EEEJNS0_7maximumIhEEhEEEvT_T0_DpT1_:
	.zero		3675


//--------------------- .nv.constant0._ZN2at6native55_GLOBAL__N__de093ff9_22_ForeachBinaryOpList_cu_a911ec4325multi_tensor_apply_kernelINS1_18TensorListMetadataILi3EEENS1_24BinaryOpListAlphaFunctorIN3c104HalfELi3ELi2ELi2EEEJNS0_7minimumIfEEfEEEvT_T0_DpT1_ --------------------------
	.section	.nv.constant0._ZN2at6native55_GLOBAL__N__de093ff9_22_ForeachBinaryOpList_cu_a911ec4325multi_tensor_apply_kernelINS1_18TensorListMetadataILi3EEENS1_24BinaryOpListAlphaFunctorIN3c104HalfELi3ELi2ELi2EEEJNS0_7minimumIfEEfEEEvT_T0_DpT1_,"a",@progbits
	.sectionflags	@""
	.align	4
.nv.constant0._ZN2at6native55_GLOBAL__N__de093ff9_22_ForeachBinaryOpList_cu_a911ec4325multi_tensor_apply_kernelINS1_18TensorListMetadataILi3EEENS1_24BinaryOpListAlphaFunctorIN3c104HalfELi3ELi2ELi2EEEJNS0_7minimumIfEEfEEEvT_T0_DpT1_:
	.zero		3680


//--------------------- .nv.constant0._ZN2at6native55_GLOBAL__N__de093ff9_22_ForeachBinaryOpList_cu_a911ec4325multi_tensor_apply_kernelINS1_18TensorListMetadataILi3EEENS1_24BinaryOpListAlphaFunctorIN3c108BFloat16ELi3ELi2ELi2EEEJNS0_7minimumIfEEfEEEvT_T0_DpT1_ --------------------------
	.section	.nv.constant0._ZN2at6native55_GLOBAL__N__de093ff9_22_ForeachBinaryOpList_cu_a911ec4325multi_tensor_apply_kernelINS1_18TensorListMetadataILi3EEENS1_24BinaryOpListAlphaFunctorIN3c108BFloat16ELi3ELi2ELi2EEEJNS0_7minimumIfEEfEEEvT_T0_DpT1_,"a",@progbits
	.sectionflags	@""
	.align	4
.nv.constant0._ZN2at6native55_GLOBAL__N__de093ff9_22_ForeachBinaryOpList_cu_a911ec4325multi_tensor_apply_kernelINS1_18TensorListMetadataILi3EEENS1_24BinaryOpListAlphaFunctorIN3c108BFloat16ELi3ELi2ELi2EEEJNS0_7minimumIfEEfEEEvT_T0_DpT1_:
	.zero		3680


//--------------------- .nv.constant0._ZN2at6native55_GLOBAL__N__de093ff9_22_ForeachBinaryOpList_cu_a911ec4325multi_tensor_apply_kernelINS1_18TensorListMetadataILi3EEENS1_24BinaryOpListAlphaFunctorIfLi3ELi2ELi2EEEJNS0_7minimumIfEEfEEEvT_T0_DpT1_ --------------------------
	.section	.nv.constant0._ZN2at6native55_GLOBAL__N__de093ff9_22_ForeachBinaryOpList_cu_a911ec4325multi_tensor_apply_kernelINS1_18TensorListMetadataILi3EEENS1_24BinaryOpListAlphaFunctorIfLi3ELi2ELi2EEEJNS0_7minimumIfEEfEEEvT_T0_DpT1_,"a",@progbits
	.sectionflags	@""
	.align	4
.nv.constant0._ZN2at6native55_GLOBAL__N__de093ff9_22_ForeachBinaryOpList_cu_a911ec4325multi_tensor_apply_kernelINS1_18TensorListMetadataILi3EEENS1_24BinaryOpListAlphaFunctorIfLi3ELi2ELi2EEEJNS0_7minimumIfEEfEEEvT_T0_DpT1_:
	.zero		3680


//--------------------- .nv.constant0._ZN2at6native55_GLOBAL__N__de093ff9_22_ForeachBinaryOpList_cu_a911ec4325multi_tensor_apply_kernelINS1_18TensorListMetadataILi3EEENS1_24BinaryOpListAlphaFunctorIdLi3ELi2ELi2EEEJNS0_7minimumIdEEdEEEvT_T0_DpT1_ --------------------------
	.section	.nv.constant0._ZN2at6native55_GLOBAL__N__de093ff9_22_ForeachBinaryOpList_cu_a911ec4325multi_tensor_apply_kernelINS1_18TensorListMetadataILi3EEENS1_24BinaryOpListAlphaFunctorIdLi3ELi2ELi2EEEJNS0_7minimumIdEEdEEEvT_T0_DpT1_,"a",@progbits
	.sectionflags	@""
	.align	4
.nv.constant0._ZN2at6native55_GLOBAL__N__de093ff9_22_ForeachBinaryOpList_cu_a911ec4325multi_tensor_apply_kernelINS1_18TensorListMetadataILi3EEENS1_24BinaryOpListAlphaFunctorIdLi3ELi2ELi2EEEJNS0_7minimumIdEEdEEEvT_T0_DpT1_:
	.zero		3688


//--------------------- .nv.constant0._ZN2at6native55_GLOBAL__N__de093ff9_22_ForeachBinaryOpList_cu_a911ec4325multi_tensor_apply_kernelINS1_18TensorListMetadataILi3EEENS1_24BinaryOpListAlphaFunctorIsLi3ELi2ELi2EEEJNS0_7minimumIsEEsEEEvT_T0_DpT1_ --------------------------
	.section	.nv.constant0._ZN2at6native55_GLOBAL__N__de093ff9_22_ForeachBinaryOpList_cu_a911ec4325multi_tensor_apply_kernelINS1_18TensorListMetadataILi3EEENS1_24BinaryOpListAlphaFunctorIsLi3ELi2ELi2EEEJNS0_7minimumIsEEsEEEvT_T0_DpT1_,"a",@progbits
	.sectionflags	@""
	.align	4
.nv.constant0._ZN2at6native55_GLOBAL__N__de093ff9_22_ForeachBinaryOpList_cu_a911ec4325multi_tensor_apply_kernelINS1_18TensorListMetadataILi3EEENS1_24BinaryOpListAlphaFunctorIsLi3ELi2ELi2EEEJNS0_7minimumIsEEsEEEvT_T0_DpT1_:
	.zero		3676


//--------------------- .nv.constant0._ZN2at6native55_GLOBAL__N__de093ff9_22_ForeachBinaryOpList_cu_a911ec4325multi_tensor_apply_kernelINS1_18TensorListMetadataILi3EEENS1_24BinaryOpListAlphaFunctorIlLi3ELi2ELi2EEEJNS0_7minimumIlEElEEEvT_T0_DpT1_ --------------------------
	.section	.nv.constant0._ZN2at6native55_GLOBAL__N__de093ff9_22_ForeachBinaryOpList_cu_a911ec4325multi_tensor_apply_kernelINS1_18TensorListMetadataILi3EEENS1_24BinaryOpListAlphaFunctorIlLi3ELi2ELi2EEEJNS0_7minimumIlEElEEEvT_T0_DpT1_,"a",@progbits
	.sectionflags	@""
	.align	4
.nv.constant0._ZN2at6native55_GLOBAL__N__de093ff9_22_ForeachBinaryOpList_cu_a911ec4325multi_tensor_apply_kernelINS1_18TensorListMetadataILi3EEENS1_24BinaryOpListAlphaFunctorIlLi3ELi2ELi2EEEJNS0_7minimumIlEElEEEvT_T0_DpT1_:
	.zero		3688


//--------------------- .nv.constant0._ZN2at6native55_GLOBAL__N__de093ff9_22_ForeachBinaryOpList_cu_a911ec4325multi_tensor_apply_kernelINS1_18TensorListMetadataILi3EEENS1_24BinaryOpListAlphaFunctorIiLi3ELi2ELi2EEEJNS0_7minimumIiEEiEEEvT_T0_DpT1_ --------------------------
	.section	.nv.constant0._ZN2at6native55_GLOBAL__N__de093ff9_22_ForeachBinaryOpList_cu_a911ec4325multi_tensor_apply_kernelINS1_18TensorListMetadataILi3EEENS1_24BinaryOpListAlphaFunctorIiLi3ELi2ELi2EEEJNS0_7minimumIiEEiEEEvT_T0_DpT1_,"a",@progbits
	.sectionflags	@""
	.align	4
.nv.constant0._ZN2at6native55_GLOBAL__N__de093ff9_22_ForeachBinaryOpList_cu_a911ec4325multi_tensor_apply_kernelINS1_18TensorListMetadataILi3EEENS1_24BinaryOpListAlphaFunctorIiLi3ELi2ELi2EEEJNS0_7minimumIiEEiEEEvT_T0_DpT1_:
	.zero		3680


//--------------------- .nv.constant0._ZN2at6native55_GLOBAL__N__de093ff9_22_ForeachBinaryOpList_cu_a911ec4325multi_tensor_apply_kernelINS1_18TensorListMetadataILi3EEENS1_24BinaryOpListAlphaFunctorIaLi3ELi2ELi2EEEJNS0_7minimumIaEEaEEEvT_T0_DpT1_ --------------------------
	.section	.nv.constant0._ZN2at6native55_GLOBAL__N__de093ff9_22_ForeachBinaryOpList_cu_a911ec4325multi_tensor_apply_kernelINS1_18TensorListMetadataILi3EEENS1_24BinaryOpListAlphaFunctorIaLi3ELi2ELi2EEEJNS0_7minimumIaEEaEEEvT_T0_DpT1_,"a",@progbits
	.sectionflags	@""
	.align	4
.nv.constant0._ZN2at6native55_GLOBAL__N__de093ff9_22_ForeachBinaryOpList_cu_a911ec4325multi_tensor_apply_kernelINS1_18TensorListMetadataILi3EEENS1_24BinaryOpListAlphaFunctorIaLi3ELi2ELi2EEEJNS0_7minimumIaEEaEEEvT_T0_DpT1_:
	.zero		3675


//--------------------- .nv.constant0._ZN2at6native55_GLOBAL__N__de093ff9_22_ForeachBinaryOpList_cu_a911ec4325multi_tensor_apply_kernelINS1_18TensorListMetadataILi3EEENS1_24BinaryOpListAlphaFunctorIhLi3ELi2ELi2EEEJNS0_7minimumIhEEhEEEvT_T0_DpT1_ --------------------------
	.section	.nv.constant0._ZN2at6native55_GLOBAL__N__de093ff9_22_ForeachBinaryOpList_cu_a911ec4325multi_tensor_apply_kernelINS1_18TensorListMetadataILi3EEENS1_24BinaryOpListAlphaFunctorIhLi3ELi2ELi2EEEJNS0_7minimumIhEEhEEEvT_T0_DpT1_,"a",@progbits
	.sectionflags	@""
	.align	4
.nv.constant0._ZN2at6native55_GLOBAL__N__de093ff9_22_ForeachBinaryOpList_cu_a911ec4325multi_tensor_apply_kernelINS1_18TensorListMetadataILi3EEENS1_24BinaryOpListAlphaFunctorIhLi3ELi2ELi2EEEJNS0_7minimumIhEEhEEEvT_T0_DpT1_:
	.zero		3675


//--------------------- .nv.constant0._ZN2at6native55_GLOBAL__N__de093ff9_22_ForeachBinaryOpList_cu_a911ec4325multi_tensor_apply_kernelINS1_18TensorListMetadataILi2EEENS1_24BinaryOpListAlphaFunctorIN3c104HalfELi2ELi2ELi0EEEJNS0_7minimumIfEEfEEEvT_T0_DpT1_ --------------------------
	.section	.nv.constant0._ZN2at6native55_GLOBAL__N__de093ff9_22_ForeachBinaryOpList_cu_a911ec4325multi_tensor_apply_kernelINS1_18TensorListMetadataILi2EEENS1_24BinaryOpListAlphaFunctorIN3c104HalfELi2ELi2ELi0EEEJNS0_7minimumIfEEfEEEvT_T0_DpT1_,"a",@progbits
	.sectionflags	@""
	.align	4
.nv.constant0._ZN2at6native55_GLOBAL__N__de093ff9_22_ForeachBinaryOpList_cu_a911ec4325multi_tensor_apply_kernelINS1_18TensorListMetadataILi2EEENS1_24BinaryOpListAlphaFunctorIN3c104HalfELi2ELi2ELi0EEEJNS0_7minimumIfEEfEEEvT_T0_DpT1_:
	.zero		3680


//--------------------- .nv.constant0._ZN2at6native55_GLOBAL__N__de093ff9_22_ForeachBinaryOpList_cu_a911ec4325multi_tensor_apply_kernelINS1_18TensorListMetadataILi2EEENS1_24BinaryOpListAlphaFunctorIN3c108BFloat16ELi2ELi2ELi0EEEJNS0_7minimumIfEEfEEEvT_T0_DpT1_ --------------------------
	.section	.nv.constant0._ZN2at6native55_GLOBAL__N__de093ff9_22_ForeachBinaryOpList_cu_a911ec4325multi_tensor_apply_kernelINS1_18TensorListMetadataILi2EEENS1_24BinaryOpListAlphaFunctorIN3c108BFloat16ELi2ELi2ELi0EEEJNS0_7minimumIfEEfEEEvT_T0_DpT1_,"a",@progbits
	.sectionflags	@""
	.align	4
.nv.constant0._ZN2at6native55_GLOBAL__N__de093ff9_22_ForeachBinaryOpList_cu_a911ec4325multi_tensor_apply_kernelINS1_18TensorListMetadataILi2EEENS1_24BinaryOpListAlphaFunctorIN3c108BFloat16ELi2ELi2ELi0EEEJNS0_7minimumIfEEfEEEvT_T0_DpT1_:
	.zero		3680


//--------------------- .nv.constant0._ZN2at6native55_GLOBAL__N__de093ff9_22_ForeachBinaryOpList_cu_a911ec4325multi_tensor_apply_kernelINS1_18TensorListMetadataILi2EEENS1_24BinaryOpListAlphaFunctorIfLi2ELi2ELi0EEEJNS0_7minimumIfEEfEEEvT_T0_DpT1_ --------------------------
	.section	.nv.constant0._ZN2at6native55_GLOBAL__N__de093ff9_22_ForeachBinaryOpList_cu_a911ec4325multi_tensor_apply_kernelINS1_18TensorListMetadataILi2EEENS1_24BinaryOpListAlphaFunctorIfLi2ELi2ELi0EEEJNS0_7minimumIfEEfEEEvT_T0_DpT1_,"a",@progbits
	.sectionflags	@""
	.align	4
.nv.constant0._ZN2at6native55_GLOBAL__N__de093ff9_22_ForeachBinaryOpList_cu_a911ec4325multi_tensor_apply_kernelINS1_18TensorListMetadataILi2EEENS1_24BinaryOpListAlphaFunctorIfLi2ELi2ELi0EEEJNS0_7minimumIfEEfEEEvT_T0_DpT1_:
	.zero		3680


//--------------------- .nv.constant0._ZN2at6native55_GLOBAL__N__de093ff9_22_ForeachBinaryOpList_cu_a911ec4325multi_tensor_apply_kernelINS1_18TensorListMetadataILi2EEENS1_24BinaryOpListAlphaFunctorIdLi2ELi2ELi0EEEJNS0_7minimumIdEEdEEEvT_T0_DpT1_ --------------------------
	.section	.nv.constant0._ZN2at6native55_GLOBAL__N__de093ff9_22_ForeachBinaryOpList_cu_a911ec4325multi_tensor_apply_kernelINS1_18TensorListMetadataILi2EEENS1_24BinaryOpListAlphaFunctorIdLi2ELi2ELi0EEEJNS0_7minimumIdEEdEEEvT_T0_DpT1_,"a",@progbits
	.sectionflags	@""
	.align	4
.nv.constant0._ZN2at6native55_GLOBAL__N__de093ff9_22_ForeachBinaryOpList_cu_a911ec4325multi_tensor_apply_kernelINS1_18TensorListMetadataILi2EEENS1_24BinaryOpListAlphaFunctorIdLi2ELi2ELi0EEEJNS0_7minimumIdEEdEEEvT_T0_DpT1_:
	.zero		3688


//--------------------- .nv.constant0._ZN2at6native55_GLOBAL__N__de093ff9_22_ForeachBinaryOpList_cu_a911ec4325multi_tensor_apply_kernelINS1_18TensorListMetadataILi2EEENS1_24BinaryOpListAlphaFunctorIsLi2ELi2ELi0EEEJNS0_7minimumIsEEsEEEvT_T0_DpT1_ --------------------------
	.section	.nv.constant0._ZN2at6native55_GLOBAL__N__de093ff9_22_ForeachBinaryOpList_cu_a911ec4325multi_tensor_apply_kernelINS1_18TensorListMetadataILi2EEENS1_24BinaryOpListAlphaFunctorIsLi2ELi2ELi0EEEJNS0_7minimumIsEEsEEEvT_T0_DpT1_,"a",@progbits
	.sectionflags	@""
	.align	4
.nv.constant0._ZN2at6native55_GLOBAL__N__de093ff9_22_ForeachBinaryOpList_cu_a911ec4325multi_tensor_apply_kernelINS1_18TensorListMetadataILi2EEENS1_24BinaryOpListAlphaFunctorIsLi2ELi2ELi0EEEJNS0_7minimumIsEEsEEEvT_T0_DpT1_:
	.zero		3676


//--------------------- .nv.constant0._ZN2at6native55_GLOBAL__N__de093ff9_22_ForeachBinaryOpList_cu_a911ec4325multi_tensor_apply_kernelINS1_18TensorListMetadataILi2EEENS1_24BinaryOpListAlphaFunctorIlLi2ELi2ELi0EEEJNS0_7minimumIlEElEEEvT_T0_DpT1_ --------------------------
	.section	.nv.constant0._ZN2at6native55_GLOBAL__N__de093ff9_22_ForeachBinaryOpList_cu_a911ec4325multi_tensor_apply_kernelINS1_18TensorListMetadataILi2EEENS1_24BinaryOpListAlphaFunctorIlLi2ELi2ELi0EEEJNS0_7minimumIlEElEEEvT_T0_DpT1_,"a",@progbits
	.sectionflags	@""
	.align	4
.nv.constant0._ZN2at6native55_GLOBAL__N__de093ff9_22_ForeachBinaryOpList_cu_a911ec4325multi_tensor_apply_kernelINS1_18TensorListMetadataILi2EEENS1_24BinaryOpListAlphaFunctorIlLi2ELi2ELi0EEEJNS0_7minimumIlEElEEEvT_T0_DpT1_:
	.zero		3688


//--------------------- .nv.constant0._ZN2at6native55_GLOBAL__N__de093ff9_22_ForeachBinaryOpList_cu_a911ec4325multi_tensor_apply_kernelINS1_18TensorListMetadataILi2EEENS1_24BinaryOpListAlphaFunctorIiLi2ELi2ELi0EEEJNS0_7minimumIiEEiEEEvT_T0_DpT1_ --------------------------
	.section	.nv.constant0._ZN2at6native55_GLOBAL__N__de093ff9_22_ForeachBinaryOpList_cu_a911ec4325multi_tensor_apply_kernelINS1_18TensorListMetadataILi2EEENS1_24BinaryOpListAlphaFunctorIiLi2ELi2ELi0EEEJNS0_7minimumIiEEiEEEvT_T0_DpT1_,"a",@progbits
	.sectionflags	@""
	.align	4
.nv.constant0._ZN2at6native55_GLOBAL__N__de093ff9_22_ForeachBinaryOpList_cu_a911ec4325multi_tensor_apply_kernelINS1_18TensorListMetadataILi2EEENS1_24BinaryOpListAlphaFunctorIiLi2ELi2ELi0EEEJNS0_7minimumIiEEiEEEvT_T0_DpT1_:
	.zero		3680


//--------------------- .nv.constant0._ZN2at6native55_GLOBAL__N__de093ff9_22_ForeachBinaryOpList_cu_a911ec4325multi_tensor_apply_kernelINS1_18TensorListMetadataILi2EEENS1_24BinaryOpListAlphaFunctorIaLi2ELi2ELi0EEEJNS0_7minimumIaEEaEEEvT_T0_DpT1_ --------------------------
	.section	.nv.constant0._ZN2at6native55_GLOBAL__N__de093ff9_22_ForeachBinaryOpList_cu_a911ec4325multi_tensor_apply_kernelINS1_18TensorListMetadataILi2EEENS1_24BinaryOpListAlphaFunctorIaLi2ELi2ELi0EEEJNS0_7minimumIaEEaEEEvT_T0_DpT1_,"a",@progbits
	.sectionflags	@""
	.align	4
.nv.constant0._ZN2at6native55_GLOBAL__N__de093ff9_22_ForeachBinaryOpList_cu_a911ec4325multi_tensor_apply_kernelINS1_18TensorListMetadataILi2EEENS1_24BinaryOpListAlphaFunctorIaLi2ELi2ELi0EEEJNS0_7minimumIaEEaEEEvT_T0_DpT1_:
	.zero		3675


//--------------------- .nv.constant0._ZN2at6native55_GLOBAL__N__de093ff9_22_ForeachBinaryOpList_cu_a911ec4325multi_tensor_apply_kernelINS1_18TensorListMetadataILi2EEENS1_24BinaryOpListAlphaFunctorIhLi2ELi2ELi0EEEJNS0_7minimumIhEEhEEEvT_T0_DpT1_ --------------------------
	.section	.nv.constant0._ZN2at6native55_GLOBAL__N__de093ff9_22_ForeachBinaryOpList_cu_a911ec4325multi_tensor_apply_kernelINS1_18TensorListMetadataILi2EEENS1_24BinaryOpListAlphaFunctorIhLi2ELi2ELi0EEEJNS0_7minimumIhEEhEEEvT_T0_DpT1_,"a",@progbits
	.sectionflags	@""
	.align	4
.nv.constant0._ZN2at6native55_GLOBAL__N__de093ff9_22_ForeachBinaryOpList_cu_a911ec4325multi_tensor_apply_kernelINS1_18TensorListMetadataILi2EEENS1_24BinaryOpListAlphaFunctorIhLi2ELi2ELi0EEEJNS0_7minimumIhEEhEEEvT_T0_DpT1_:
	.zero		3675


//--------------------- .nv.constant0._ZN2at6native55_GLOBAL__N__de093ff9_22_ForeachBinaryOpList_cu_a911ec4325multi_tensor_apply_kernelINS1_18TensorListMetadataILi3EEENS1_24BinaryOpListAlphaFunctorIN3c104HalfELi3ELi2ELi2EEEJSt7dividesIfEfEEEvT_T0_DpT1_ --------------------------
	.section	.nv.constant0._ZN2at6native55_GLOBAL__N__de093ff9_22_ForeachBinaryOpList_cu_a911ec4325multi_tensor_apply_kernelINS1_18TensorListMetadataILi3EEENS1_24BinaryOpListAlphaFunctorIN3c104HalfELi3ELi2ELi2EEEJSt7dividesIfEfEEEvT_T0_DpT1_,"a",@progbits
	.sectionflags	@""
	.align	4
.nv.constant0._ZN2at6native55_GLOBAL__N__de093ff9_22_ForeachBinaryOpList_cu_a911ec4325multi_tensor_apply_kernelINS1_18TensorListMetadataILi3EEENS1_24BinaryOpListAlphaFunctorIN3c104HalfELi3ELi2ELi2EEEJSt7dividesIfEfEEEvT_T0_DpT1_:
	.zero		3680


//--------------------- .nv.constant0._ZN2at6native55_GLOBAL__N__de093ff9_22_ForeachBinaryOpList_cu_a911ec4325multi_tensor_apply_kernelINS1_18TensorListMetadataILi3EEENS1_24BinaryOpListAlphaFunctorIN3c108BFloat16ELi3ELi2ELi2EEEJSt7dividesIfEfEEEvT_T0_DpT1_ --------------------------
	.section	.nv.constant0._ZN2at6native55_GLOBAL__N__de093ff9_22_ForeachBinaryOpList_cu_a911ec4325multi_tensor_apply_kernelINS1_18TensorListMetadataILi3EEENS1_24BinaryOpListAlphaFunctorIN3c108BFloat16ELi3ELi2ELi2EEEJSt7dividesIfEfEEEvT_T0_DpT1_,"a",@progbits
	.sectionflags	@""
	.align	4
.nv.constant0._ZN2at6native55_GLOBAL__N__de093ff9_22_ForeachBinaryOpList_cu_a911ec4325multi_tensor_apply_kernelINS1_18TensorListMetadataILi3EEENS1_24BinaryOpListAlphaFunctorIN3c108BFloat16ELi3ELi2ELi2EEEJSt7dividesIfEfEEEvT_T0_DpT1_:
	.zero		3680


//--------------------- .nv.constant0._ZN2at6native55_GLOBAL__N__de093ff9_22_ForeachBinaryOpList_cu_a911ec4325multi_tensor_apply_kernelINS1_18TensorListMetadataILi3EEENS1_24BinaryOpListAlphaFunctorIbLi3ELi2ELi2EEEJSt7dividesIbEbEEEvT_T0_DpT1_ --------------------------
	.section	.nv.constant0._ZN2at6native55_GLOBAL__N__de093ff9_22_ForeachBinaryOpList_cu_a911ec4325multi_tensor_apply_kernelINS1_18TensorListMetadataILi3EEENS1_24BinaryOpListAlphaFunctorIbLi3ELi2ELi2EEEJSt7dividesIbEbEEEvT_T0_DpT1_,"a",@progbits
	.sectionflags	@""
	.align	4
.nv.constant0._ZN2at6native55_GLOBAL__N__de093ff9_22_ForeachBinaryOpList_cu_a911ec4325multi_tensor_apply_kernelINS1_18TensorListMetadataILi3EEENS1_24BinaryOpListAlphaFunctorIbLi3ELi2ELi2EEEJSt7dividesIbEbEEEvT_T0_DpT1_:
	.zero		3675


//--------------------- .nv.constant0._ZN2at6native55_GLOBAL__N__de093ff9_22_ForeachBinaryOpList_cu_a911ec4325multi_tensor_apply_kernelINS1_18TensorListMetadataILi3EEENS1_24BinaryOpListAlphaFunctorIN3c107complexIfEELi3ELi2ELi2EEEJSt7dividesIS8_ES8_EEEvT_T0_DpT1_ --------------------------
	.section	.nv.constant0._ZN2at6native55_GLOBAL__N__de093ff9_22_ForeachBinaryOpList_cu_a911ec4325multi_tensor_apply_kernelINS1_18TensorListMetadataILi3EEENS1_24BinaryOpListAlphaFunctorIN3c107complexIfEELi3ELi2ELi2EEEJSt7dividesIS8_ES8_EEEvT_T0_DpT1_,"a",@progbits
	.sectionflags	@""
	.align	4
.nv.constant0._ZN2at6native55_GLOBAL__N__de093ff9_22_ForeachBinaryOpList_cu_a911ec4325multi_tensor_apply_kernelINS1_18TensorListMetadataILi3EEENS1_24BinaryOpListAlphaFunctorIN3c107complexIfEELi3ELi2ELi2EEEJSt7dividesIS8_ES8_EEEvT_T0_DpT1_:
	.zero		3688


//--------------------- .nv.constant0._ZN2at6native55_GLOBAL__N__de093ff9_22_ForeachBinaryOpList_cu_a911ec4325multi_tensor_apply_kernelINS1_18TensorListMetadataILi3EEENS1_24BinaryOpListAlphaFunctorIN3c107complexIdEELi3ELi2ELi2EEEJSt7dividesIS8_ES8_EEEvT_T0_DpT1_ --------------------------
	.section	.nv.constant0._ZN2at6native55_GLOBAL__N__de093ff9_22_ForeachBinaryOpList_cu_a911ec4325multi_tensor_apply_kernelINS1_18TensorListMetadataILi3EEENS1_24BinaryOpListAlphaFunctorIN3c107complexIdEELi3ELi2ELi2EEEJSt7dividesIS8_ES8_EEEvT_T0_DpT1_,"a",@progbits
	.sectionflags	@""
	.align	4
.nv.constant0._ZN2at6native55_GLOBAL__N__de093ff9_22_ForeachBinaryOpList_cu_a911ec4325multi_tensor_apply_kernelINS1_18TensorListMetadataILi3EEENS1_24BinaryOpListAlphaFunctorIN3c107complexIdEELi3ELi2ELi2EEEJSt7dividesIS8_ES8_EEEvT_T0_DpT1_:
	.zero		3696


//--------------------- .nv.constant0._ZN2at6native55_GLOBAL__N__de093ff9_22_ForeachBinaryOpList_cu_a911ec4325multi_tensor_apply_kernelINS1_18TensorListMetadataILi3EEENS1_24BinaryOpListAlphaFunctorIfLi3ELi2ELi2EEEJSt7dividesIfEfEEEvT_T0_DpT1_ --------------------------
	.section	.nv.constant0._ZN2at6native55_GLOBAL__N__de093ff9_22_ForeachBinaryOpList_cu_a911ec4325multi_tensor_apply_kernelINS1_18TensorListMetadataILi3EEENS1_24BinaryOpListAlphaFunctorIfLi3ELi2ELi2EEEJSt7dividesIfEfEEEvT_T0_DpT1_,"a",@progbits
	.sectionflags	@""
	.align	4
.nv.constant0._ZN2at6native55_GLOBAL__N__de093ff9_22_ForeachBinaryOpList_cu_a911ec4325multi_tensor_apply_kernelINS1_18TensorListMetadataILi3EEENS1_24BinaryOpListAlphaFunctorIfLi3ELi2ELi2EEEJSt7dividesIfEfEEEvT_T0_DpT1_:
	.zero		3680


//--------------------- .nv.constant0._ZN2at6native55_GLOBAL__N__de093ff9_22_ForeachBinaryOpList_cu_a911ec4325multi_tensor_apply_kernelINS1_18TensorListMetadataILi3EEENS1_24BinaryOpListAlphaFunctorIdLi3ELi2ELi2EEEJSt7dividesIdEdEEEvT_T0_DpT1_ --------------------------
	.section	.nv.constant0._ZN2at6native55_GLOBAL__N__de093ff9_22_ForeachBinaryOpList_cu_a911ec4325multi_tensor_apply_kernelINS1_18TensorListMetadataILi3EEENS1_24BinaryOpListAlphaFunctorIdLi3ELi2ELi2EEEJSt7dividesIdEdEEEvT_T0_DpT1_,"a",@progbits
	.sectionflags	@""
	.align	4
.nv.constant0._ZN2at6native55_GLOBAL__N__de093ff9_22_ForeachBinaryOpList_cu_a911ec4325multi_tensor_apply_kernelINS1_18TensorListMetadataILi3EEENS1_24BinaryOpListAlphaFunctorIdLi3ELi2ELi2EEEJSt7dividesIdEdEEEvT_T0_DpT1_:
	.zero		3688


//--------------------- .nv.constant0._ZN2at6native55_GLOBAL__N__de093ff9_22_ForeachBinaryOpList_cu_a911ec4325multi_tensor_apply_kernelINS1_18TensorListMetadataILi3EEENS1_24BinaryOpListAlphaFunctorIsLi3ELi2ELi2EEEJSt7dividesIsEsEEEvT_T0_DpT1_ --------------------------
	.section	.nv.constant0._ZN2at6native55_GLOBAL__N__de093ff9_22_ForeachBinaryOpList_cu_a911ec4325multi_tensor_apply_kernelINS1_18TensorListMetadataILi3EEENS1_24BinaryOpListAlphaFunctorIsLi3ELi2ELi2EEEJSt7dividesIsEsEEEvT_T0_DpT1_,"a",@progbits
	.sectionflags	@""
	.align	4
.nv.constant0._ZN2at6native55_GLOBAL__N__de093ff9_22_ForeachBinaryOpList_cu_a911ec4325multi_tensor_apply_kernelINS1_18TensorListMetadataILi3EEENS1_24BinaryOpListAlphaFunctorIsLi3ELi2ELi2EEEJSt7dividesIsEsEEEvT_T0_DpT1_:
	.zero		3676


//--------------------- .nv.constant0._ZN2at6native55_GLOBAL__N__de093ff9_22_ForeachBinaryOpList_cu_a911ec4325multi_tensor_apply_kernelINS1_18TensorListMetadataILi3EEENS1_24BinaryOpListAlphaFunctorIlLi3ELi2ELi2EEEJSt7dividesIlElEEEvT_T0_DpT1_ --------------------------
	.section	.nv.constant0._ZN2at6native55_GLOBAL__N__de093ff9_22_ForeachBinaryOpList_cu_a911ec4325multi_tensor_apply_kernelINS1_18TensorListMetadataILi3EEENS1_24BinaryOpListAlphaFunctorIlLi3ELi2ELi2EEEJSt7dividesIlElEEEvT_T0_DpT1_,"a",@progbits
	.sectionflags	@""
	.align	4
.nv.constant0._ZN2at6native55_GLOBAL__N__de093ff9_22_ForeachBinaryOpList_cu_a911ec4325multi_tensor_apply_kernelINS1_18TensorListMetadataILi3EEENS1_24BinaryOpListAlphaFunctorIlLi3ELi2ELi2EEEJSt7dividesIlElEEEvT_T0_DpT1_:
	.zero		3688


//--------------------- .nv.constant0._ZN2at6native55_GLOBAL__N__de093ff9_22_ForeachBinaryOpList_cu_a911ec4325multi_tensor_apply_kernelINS1_18TensorListMetadataILi3EEENS1_24BinaryOpListAlphaFunctorIiLi3ELi2ELi2EEEJSt7dividesIiEiEEEvT_T0_DpT1_ --------------------------
	.section	.nv.constant0._ZN2at6native55_GLOBAL__N__de093ff9_22_ForeachBinaryOpList_cu_a911ec4325multi_tensor_apply_kernelINS1_18TensorListMetadataILi3EEENS1_24BinaryOpListAlphaFunctorIiLi3ELi2ELi2EEEJSt7dividesIiEiEEEvT_T0_DpT1_,"a",@progbits
	.sectionflags	@""
	.align	4
.nv.constant0._ZN2at6native55_GLOBAL__N__de093ff9_22_ForeachBinaryOpList_cu_a911ec4325multi_tensor_apply_kernelINS1_18TensorListMetadataILi3EEENS1_24BinaryOpListAlphaFunctorIiLi3ELi2ELi2EEEJSt7dividesIiEiEEEvT_T0_DpT1_:
	.zero		3680


//--------------------- .nv.constant0._ZN2at6native55_GLOBAL__N__de093ff9_22_ForeachBinaryOpList_cu_a911ec4325multi_tensor_apply_kernelINS1_18TensorListMetadataILi3EEENS1_24BinaryOpListAlphaFunctorIaLi3ELi2ELi2EEEJSt7dividesIaEaEEEvT_T0_DpT1_ --------------------------
	.section	.nv.constant0._ZN2at6native55_GLOBAL__N__de093ff9_22_ForeachBinaryOpList_cu_a911ec4325multi_tensor_apply_kernelINS1_18TensorListMetadataILi3EEENS1_24BinaryOpListAlphaFunctorIaLi3ELi2ELi2EEEJSt7dividesIaEaEEEvT_T0_DpT1_,"a",@progbits
	.sectionflags	@""
	.align	4
.nv.constant0._ZN2at6native55_GLOBAL__N__de093ff9_22_ForeachBinaryOpList_cu_a911ec4325multi_tensor_apply_kernelINS1_18TensorListMetadataILi3EEENS1_24BinaryOpListAlphaFunctorIaLi3ELi2ELi2EEEJSt7dividesIaEaEEEvT_T0_DpT1_:
	.zero		3675


//--------------------- .nv.constant0._ZN2at6native55_GLOBAL__N__de093ff9_22_ForeachBinaryOpList_cu_a911ec4325multi_tensor_apply_kernelINS1_18TensorListMetadataILi3EEENS1_24BinaryOpListAlphaFunctorIhLi3ELi2ELi2EEEJSt7dividesIhEhEEEvT_T0_DpT1_ --------------------------
	.section	.nv.constant0._ZN2at6native55_GLOBAL__N__de093ff9_22_ForeachBinaryOpList_cu_a911ec4325multi_tensor_apply_kernelINS1_18TensorListMetadataILi3EEENS1_24BinaryOpListAlphaFunctorIhLi3ELi2ELi2EEEJSt7dividesIhEhEEEvT_T0_DpT1_,"a",@progbits
	.sectionflags	@""
	.align	4
.nv.constant0._ZN2at6native55_GLOBAL__N__de093ff9_22_ForeachBinaryOpList_cu_a911ec4325multi_tensor_apply_kernelINS1_18TensorListMetadataILi3EEENS1_24BinaryOpListAlphaFunctorIhLi3ELi2ELi2EEEJSt7dividesIhEhEEEvT_T0_DpT1_:
	.zero		3675


//--------------------- .nv.constant0._ZN2at6native55_GLOBAL__N__de093ff9_22_ForeachBinaryOpList_cu_a911ec4325multi_tensor_apply_kernelINS1_18TensorListMetadataILi2EEENS1_24BinaryOpListAlphaFunctorIN3c104HalfELi2ELi2ELi0EEEJSt7dividesIfEfEEEvT_T0_DpT1_ --------------------------
	.section	.nv.constant0._ZN2at6native55_GLOBAL__N__de093ff9_22_ForeachBinaryOpList_cu_a911ec4325multi_tensor_apply_kernelINS1_18TensorListMetadataILi2EEENS1_24BinaryOpListAlphaFunctorIN3c104HalfELi2ELi2ELi0EEEJSt7dividesIfEfEEEvT_T0_DpT1_,"a",@progbits
	.sectionflags	@""
	.align	4
.nv.constant0._ZN2at6native55_GLOBAL__N__de093ff9_22_ForeachBinaryOpList_cu_a911ec4325multi_tensor_apply_kernelINS1_18TensorListMetadataILi2EEENS1_24BinaryOpListAlphaFunctorIN3c104HalfELi2ELi2ELi0EEEJSt7dividesIfEfEEEvT_T0_DpT1_:
	.zero		3680


//--------------------- .nv.constant0._ZN2at6native55_GLOBAL__N__de093ff9_22_ForeachBinaryOpList_cu_a911ec4325multi_tensor_apply_kernelINS1_18TensorListMetadataILi2EEENS1_24BinaryOpListAlphaFunctorIN3c108BFloat16ELi2ELi2ELi0EEEJSt7dividesIfEfEEEvT_T0_DpT1_ --------------------------
	.section	.nv.constant0._ZN2at6native55_GLOBAL__N__de093ff9_22_ForeachBinaryOpList_cu_a911ec4325multi_tensor_apply_kernelINS1_18TensorListMetadataILi2EEENS1_24BinaryOpListAlphaFunctorIN3c108BFloat16ELi2ELi2ELi0EEEJSt7dividesIfEfEEEvT_T0_DpT1_,"a",@progbits
	.sectionflags	@""
	.align	4
.nv.constant0._ZN2at6native55_GLOBAL__N__de093ff9_22_ForeachBinaryOpList_cu_a911ec4325multi_tensor_apply_kernelINS1_18TensorListMetadataILi2EEENS1_24BinaryOpListAlphaFunctorIN3c108BFloat16ELi2ELi2ELi0EEEJSt7dividesIfEfEEEvT_T0_DpT1_:
	.zero		3680


//--------------------- .nv.constant0._ZN2at6native55_GLOBAL__N__de093ff9_22_ForeachBinaryOpList_cu_a911ec4325multi_tensor_apply_kernelINS1_18TensorListMetadataILi2EEENS1_24BinaryOpListAlphaFunctorIbLi2ELi2ELi0EEEJSt7dividesIbEbEEEvT_T0_DpT1_ --------------------------
	.section	.nv.constant0._ZN2at6native55_GLOBAL__N__de093ff9_22_ForeachBinaryOpList_cu_a911ec4325multi_tensor_apply_kernelINS1_18TensorListMetadataILi2EEENS1_24BinaryOpListAlphaFunctorIbLi2ELi2ELi0EEEJSt7dividesIbEbEEEvT_T0_DpT1_,"a",@progbits
	.sectionflags	@""
	.align	4
.nv.constant0._ZN2at6native55_GLOBAL__N__de093ff9_22_ForeachBinaryOpList_cu_a911ec4325multi_tensor_apply_kernelINS1_18TensorListMetadataILi2EEENS1_24BinaryOpListAlphaFunctorIbLi2ELi2ELi0EEEJSt7dividesIbEbEEEvT_T0_DpT1_:
	.zero		3675


//--------------------- .nv.constant0._ZN2at6native55_GLOBAL__N__de093ff9_22_ForeachBinaryOpList_cu_a911ec4325multi_tensor_apply_kernelINS1_18TensorListMetadataILi2EEENS1_24BinaryOpListAlphaFunctorIN3c107complexIfEELi2ELi2ELi0EEEJSt7dividesIS8_ES8_EEEvT_T0_DpT1_ --------------------------
	.section	.nv.constant0._ZN2at6native55_GLOBAL__N__de093ff9_22_ForeachBinaryOpList_cu_a911ec4325multi_tensor_apply_kernelINS1_18TensorListMetadataILi2EEENS1_24BinaryOpListAlphaFunctorIN3c107complexIfEELi2ELi2ELi0EEEJSt7dividesIS8_ES8_EEEvT_T0_DpT1_,"a",@progbits
	.sectionflags	@""
	.align	4
.nv.constant0._ZN2at6native55_GLOBAL__N__de093ff9_22_ForeachBinaryOpList_cu_a911ec4325multi_tensor_apply_kernelINS1_18TensorListMetadataILi2EEENS1_24BinaryOpListAlphaFunctorIN3c107complexIfEELi2ELi2ELi0EEEJSt7dividesIS8_ES8_EEEvT_T0_DpT1_:
	.zero		3688


//--------------------- .nv.constant0._ZN2at6native55_GLOBAL__N__de093ff9_22_ForeachBinaryOpList_cu_a911ec4325multi_tensor_apply_kernelINS1_18TensorListMetadataILi2EEENS1_24BinaryOpListAlphaFunctorIN3c107complexIdEELi2ELi2ELi0EEEJSt7dividesIS8_ES8_EEEvT_T0_DpT1_ --------------------------
	.section	.nv.constant0._ZN2at6native55_GLOBAL__N__de093ff9_22_ForeachBinaryOpList_cu_a911ec4325multi_tensor_apply_kernelINS1_18TensorListMetadataILi2EEENS1_24BinaryOpListAlphaFunctorIN3c107complexIdEELi2ELi2ELi0EEEJSt7dividesIS8_ES8_EEEvT_T0_DpT1_,"a",@progbits
	.sectionflags	@""
	.align	4
.nv.constant0._ZN2at6native55_GLOBAL__N__de093ff9_22_ForeachBinaryOpList_cu_a911ec4325multi_tensor_apply_kernelINS1_18TensorListMetadataILi2EEENS1_24BinaryOpListAlphaFunctorIN3c107complexIdEELi2ELi2ELi0EEEJSt7dividesIS8_ES8_EEEvT_T0_DpT1_:
	.zero		3696


//--------------------- .nv.constant0._ZN2at6native55_GLOBAL__N__de093ff9_22_ForeachBinaryOpList_cu_a911ec4325multi_tensor_apply_kernelINS1_18TensorListMetadataILi2EEENS1_24BinaryOpListAlphaFunctorIfLi2ELi2ELi0EEEJSt7dividesIfEfEEEvT_T0_DpT1_ --------------------------
	.section	.nv.constant0._ZN2at6native55_GLOBAL__N__de093ff9_22_ForeachBinaryOpList_cu_a911ec4325multi_tensor_apply_kernelINS1_18TensorListMetadataILi2EEENS1_24BinaryOpListAlphaFunctorIfLi2ELi2ELi0EEEJSt7dividesIfEfEEEvT_T0_DpT1_,"a",@progbits
	.sectionflags	@""
	.align	4
.nv.constant0._ZN2at6native55_GLOBAL__N__de093ff9_22_ForeachBinaryOpList_cu_a911ec4325multi_tensor_apply_kernelINS1_18TensorListMetadataILi2EEENS1_24BinaryOpListAlphaFunctorIfLi2ELi2ELi0EEEJSt7dividesIfEfEEEvT_T0_DpT1_:
	.zero		3680


//--------------------- .nv.constant0._ZN2at6native55_GLOBAL__N__de093ff9_22_ForeachBinaryOpList_cu_a911ec4325multi_tensor_apply_kernelINS1_18TensorListMetadataILi2EEENS1_24BinaryOpListAlphaFunctorIdLi2ELi2ELi0EEEJSt7dividesIdEdEEEvT_T0_DpT1_ --------------------------
	.section	.nv.constant0._ZN2at6native55_GLOBAL__N__de093ff9_22_ForeachBinaryOpList_cu_a911ec4325multi_tensor_apply_kernelINS1_18TensorListMetadataILi2EEENS1_24BinaryOpListAlphaFunctorIdLi2ELi2ELi0EEEJSt7dividesIdEdEEEvT_T0_DpT1_,"a",@progbits
	.sectionflags	@""
	.align	4
.nv.constant0._ZN2at6native55_GLOBAL__N__de093ff9_22_ForeachBinaryOpList_cu_a911ec4325multi_tensor_apply_kernelINS1_18TensorListMetadataILi2EEENS1_24BinaryOpListAlphaFunctorIdLi2ELi2ELi0EEEJSt7dividesIdEdEEEvT_T0_DpT1_:
	.zero		3688


//--------------------- .nv.constant0._ZN2at6native55_GLOBAL__N__de093ff9_22_ForeachBinaryOpList_cu_a911ec4325multi_tensor_apply_kernelINS1_18TensorListMetadataILi2EEENS1_24BinaryOpListAlphaFunctorIsLi2ELi2ELi0EEEJSt7dividesIsEsEEEvT_T0_DpT1_ --------------------------
	.section	.nv.constant0._ZN2at6native55_GLOBAL__N__de093ff9_22_ForeachBinaryOpList_cu_a911ec4325multi_tensor_apply_kernelINS1_18TensorListMetadataILi2EEENS1_24BinaryOpListAlphaFunctorIsLi2ELi2ELi0EEEJSt7dividesIsEsEEEvT_T0_DpT1_,"a",@progbits
	.sectionflags	@""
	.align	4
.nv.constant0._ZN2at6native55_GLOBAL__N__de093ff9_22_ForeachBinaryOpList_cu_a911ec4325multi_tensor_apply_kernelINS1_18TensorListMetadataILi2EEENS1_24BinaryOpListAlphaFunctorIsLi2ELi2ELi0EEEJSt7dividesIsEsEEEvT_T0_DpT1_:
	.zero		3676


//--------------------- .nv.constant0._ZN2at6native55_GLOBAL__N__de093ff9_22_ForeachBinaryOpList_cu_a911ec4325multi_tensor_apply_kernelINS1_18TensorListMetadataILi2EEENS1_24BinaryOpListAlphaFunctorIlLi2ELi2ELi0EEEJSt7dividesIlElEEEvT_T0_DpT1_ --------------------------
	.section	.nv.constant0._ZN2at6native55_GLOBAL__N__de093ff9_22_ForeachBinaryOpList_cu_a911ec4325multi_tensor_apply_kernelINS1_18TensorListMetadataILi2EEENS1_24BinaryOpListAlphaFunctorIlLi2ELi2ELi0EEEJSt7dividesIlElEEEvT_T0_DpT1_,"a",@progbits
	.sectionflags	@""
	.align	4
.nv.constant0._ZN2at6native55_GLOBAL__N__de093ff9_22_ForeachBinaryOpList_cu_a911ec4325multi_tensor_apply_kernelINS1_18TensorListMetadataILi2EEENS1_24BinaryOpListAlphaFunctorIlLi2ELi2ELi0EEEJSt7dividesIlElEEEvT_T0_DpT1_:
	.zero		3688


//--------------------- .nv.constant0._ZN2at6native55_GLOBAL__N__de093ff9_22_ForeachBinaryOpList_cu_a911ec4325multi_tensor_apply_kernelINS1_18TensorListMetadataILi2EEENS1_24BinaryOpListAlphaFunctorIiLi2ELi2ELi0EEEJSt7dividesIiEiEEEvT_T0_DpT1_ --------------------------
	.section	.nv.constant0._ZN2at6native55_GLOBAL__N__de093ff9_22_ForeachBinaryOpList_cu_a911ec4325multi_tensor_apply_kernelINS1_18TensorListMetadataILi2EEENS1_24BinaryOpListAlphaFunctorIiLi2ELi2ELi0EEEJSt7dividesIiEiEEEvT_T0_DpT1_,"a",@progbits
	.sectionflags	@""
	.align	4
.nv.constant0._ZN2at6native55_GLOBAL__N__de093ff9_22_ForeachBinaryOpList_cu_a911ec4325multi_tensor_apply_kernelINS1_18TensorListMetadataILi2EEENS1_24BinaryOpListAlphaFunctorIiLi2ELi2ELi0EEEJSt7dividesIiEiEEEvT_T0_DpT1_:
	.zero		3680


//--------------------- .nv.constant0._ZN2at6native55_GLOBAL__N__de093ff9_22_ForeachBinaryOpList_cu_a911ec4325multi_tensor_apply_kernelINS1_18TensorListMetadataILi2EEENS1_24BinaryOpListAlphaFunctorIaLi2ELi2ELi0EEEJSt7dividesIaEaEEEvT_T0_DpT1_ --------------------------
	.section	.nv.constant0._ZN2at6native55_GLOBAL__N__de093ff9_22_ForeachBinaryOpList_cu_a911ec4325multi_tensor_apply_kernelINS1_18TensorListMetadataILi2EEENS1_24BinaryOpListAlphaFunctorIaLi2ELi2ELi0EEEJSt7dividesIaEaEEEvT_T0_DpT1_,"a",@progbits
	.sectionflags	@""
	.align	4
.nv.constant0._ZN2at6native55_GLOBAL__N__de093ff9_22_ForeachBinaryOpList_cu_a911ec4325multi_tensor_apply_kernelINS1_18TensorListMetadataILi2EEENS1_24BinaryOpListAlphaFunctorIaLi2ELi2ELi0EEEJSt7dividesIaEaEEEvT_T0_DpT1_:
	.zero		3675


//--------------------- .nv.constant0._ZN2at6native55_GLOBAL__N__de093ff9_22_ForeachBinaryOpList_cu_a911ec4325multi_tensor_apply_kernelINS1_18TensorListMetadataILi2EEENS1_24BinaryOpListAlphaFunctorIhLi2ELi2ELi0EEEJSt7dividesIhEhEEEvT_T0_DpT1_ --------------------------
	.section	.nv.constant0._ZN2at6native55_GLOBAL__N__de093ff9_22_ForeachBinaryOpList_cu_a911ec4325multi_tensor_apply_kernelINS1_18TensorListMetadataILi2EEENS1_24BinaryOpListAlphaFunctorIhLi2ELi2ELi0EEEJSt7dividesIhEhEEEvT_T0_DpT1_,"a",@progbits
	.sectionflags	@""
	.align	4
.nv.constant0._ZN2at6native55_GLOBAL__N__de093ff9_22_ForeachBinaryOpList_cu_a911ec4325multi_tensor_apply_kernelINS1_18TensorListMetadataILi2EEENS1_24BinaryOpListAlphaFunctorIhLi2ELi2ELi0EEEJSt7dividesIhEhEEEvT_T0_DpT1_:
	.zero		3675


//--------------------- .nv.constant0._ZN2at6native55_GLOBAL__N__de093ff9_22_ForeachBinaryOpList_cu_a911ec4325multi_tensor_apply_kernelINS1_18TensorListMetadataILi3EEENS1_24BinaryOpListAlphaFunctorIN3c104HalfELi3ELi2ELi2EEEJSt10multipliesIfEfEEEvT_T0_DpT1_ --------------------------
	.section	.nv.constant0._ZN2at6native55_GLOBAL__N__de093ff9_22_ForeachBinaryOpList_cu_a911ec4325multi_tensor_apply_kernelINS1_18TensorListMetadataILi3EEENS1_24BinaryOpListAlphaFunctorIN3c104HalfELi3ELi2ELi2EEEJSt10multipliesIfEfEEEvT_T0_DpT1_,"a",@progbits
	.sectionflags	@""
	.align	4
.nv.constant0._ZN2at6native55_GLOBAL__N__de093ff9_22_ForeachBinaryOpList_cu_a911ec4325multi_tensor_apply_kernelINS1_18TensorListMetadataILi3EEENS1_24BinaryOpListAlphaFunctorIN3c104HalfELi3ELi2ELi2EEEJSt10multipliesIfEfEEEvT_T0_DpT1_:
	.zero		3680


//--------------------- .nv.constant0._ZN2at6native55_GLOBAL__N__de093ff9_22_ForeachBinaryOpList_cu_a911ec4325multi_tensor_apply_kernelINS1_18TensorListMetadataILi3EEENS1_24BinaryOpListAlphaFunctorIN3c108BFloat16ELi3ELi2ELi2EEEJSt10multipliesIfEfEEEvT_T0_DpT1_ --------------------------
	.section	.nv.constant0._ZN2at6native55_GLOBAL__N__de093ff9_22_ForeachBinaryOpList_cu_a911ec4325multi_tensor_apply_kernelINS1_18TensorListMetadataILi3EEENS1_24BinaryOpListAlphaFunctorIN3c108BFloat16ELi3ELi2ELi2EEEJSt10multipliesIfEfEEEvT_T0_DpT1_,"a",@progbits
	.sectionflags	@""
	.align	4
.nv.constant0._ZN2at6native55_GLOBAL__N__de093ff9_22_ForeachBinaryOpList_cu_a911ec4325multi_tensor_apply_kernelINS1_18TensorListMetadataILi3EEENS1_24BinaryOpListAlphaFunctorIN3c108BFloat16ELi3ELi2ELi2EEEJSt10multipliesIfEfEEEvT_T0_DpT1_:
	.zero		3680


//--------------------- .nv.constant0._ZN2at6native55_GLOBAL__N__de093ff9_22_ForeachBinaryOpList_cu_a911ec4325multi_tensor_apply_kernelINS1_18TensorListMetadataILi3EEENS1_24BinaryOpListAlphaFunctorIbLi3ELi2ELi2EEEJSt10multipliesIbEbEEEvT_T0_DpT1_ --------------------------
	.section	.nv.constant0._ZN2at6native55_GLOBAL__N__de093ff9_22_ForeachBinaryOpList_cu_a911ec4325multi_tensor_apply_kernelINS1_18TensorListMetadataILi3EEENS1_24BinaryOpListAlphaFunctorIbLi3ELi2ELi2EEEJSt10multipliesIbEbEEEvT_T0_DpT1_,"a",@progbits
	.sectionflags	@""
	.align	4
.nv.constant0._ZN2at6native55_GLOBAL__N__de093ff9_22_ForeachBinaryOpList_cu_a911ec4325multi_tensor_apply_kernelINS1_18TensorListMetadataILi3EEENS1_24BinaryOpListAlphaFunctorIbLi3ELi2ELi2EEEJSt10multipliesIbEbEEEvT_T0_DpT1_:
	.zero		3675


//--------------------- .nv.constant0._ZN2at6native55_GLOBAL__N__de093ff9_22_ForeachBinaryOpList_cu_a911ec4325multi_tensor_apply_kernelINS1_18TensorListMetadataILi3EEENS1_24BinaryOpListAlphaFunctorIN3c107complexIfEELi3ELi2ELi2EEEJSt10multipliesIS8_ES8_EEEvT_T0_DpT1_ --------------------------
	.section	.nv.constant0._ZN2at6native55_GLOBAL__N__de093ff9_22_ForeachBinaryOpList_cu_a911ec4325multi_tensor_apply_kernelINS1_18TensorListMetadataILi3EEENS1_24BinaryOpListAlphaFunctorIN3c107complexIfEELi3ELi2ELi2EEEJSt10multipliesIS8_ES8_EEEvT_T0_DpT1_,"a",@progbits
	.sectionflags	@""
	.align	4
.nv.constant0._ZN2at6native55_GLOBAL__N__de093ff9_22_ForeachBinaryOpList_cu_a911ec4325multi_tensor_apply_kernelINS1_18TensorListMetadataILi3EEENS1_24BinaryOpListAlphaFunctorIN3c107complexIfEELi3ELi2ELi2EEEJSt10multipliesIS8_ES8_EEEvT_T0_DpT1_:
	.zero		3688


//--------------------- .nv.constant0._ZN2at6native55_GLOBAL__N__de093ff9_22_ForeachBinaryOpList_cu_a911ec4325multi_tensor_apply_kernelINS1_18TensorListMetadataILi3EEENS1_24BinaryOpListAlphaFunctorIN3c107complexIdEELi3ELi2ELi2EEEJSt10multipliesIS8_ES8_EEEvT_T0_DpT1_ --------------------------
	.section	.nv.constant0._ZN2at6native55_GLOBAL__N__de093ff9_22_ForeachBinaryOpList_cu_a911ec4325multi_tensor_apply_kernelINS1_18TensorListMetadataILi3EEENS1_24BinaryOpListAlphaFunctorIN3c107complexIdEELi3ELi2ELi2EEEJSt10multipliesIS8_ES8_EEEvT_T0_DpT1_,"a",@progbits
	.sectionflags	@""
	.align	4
.nv.constant0._ZN2at6native55_GLOBAL__N__de093ff9_22_ForeachBinaryOpList_cu_a911ec4325multi_tensor_apply_kernelINS1_18TensorListMetadataILi3EEENS1_24BinaryOpListAlphaFunctorIN3c107complexIdEELi3ELi2ELi2EEEJSt10multipliesIS8_ES8_EEEvT_T0_DpT1_:
	.zero		3696


//--------------------- .nv.constant0._ZN2at6native55_GLOBAL__N__de093ff9_22_ForeachBinaryOpList_cu_a911ec4325multi_tensor_apply_kernelINS1_18TensorListMetadataILi3EEENS1_24BinaryOpListAlphaFunctorIfLi3ELi2ELi2EEEJSt10multipliesIfEfEEEvT_T0_DpT1_ --------------------------
	.section	.nv.constant0._ZN2at6native55_GLOBAL__N__de093ff9_22_ForeachBinaryOpList_cu_a911ec4325multi_tensor_apply_kernelINS1_18TensorListMetadataILi3EEENS1_24BinaryOpListAlphaFunctorIfLi3ELi2ELi2EEEJSt10multipliesIfEfEEEvT_T0_DpT1_,"a",@progbits
	.sectionflags	@""
	.align	4
.nv.constant0._ZN2at6native55_GLOBAL__N__de093ff9_22_ForeachBinaryOpList_cu_a911ec4325multi_tensor_apply_kernelINS1_18TensorListMetadataILi3EEENS1_24BinaryOpListAlphaFunctorIfLi3ELi2ELi2EEEJSt10multipliesIfEfEEEvT_T0_DpT1_:
	.zero		3680


//--------------------- .nv.constant0._ZN2at6native55_GLOBAL__N__de093ff9_22_ForeachBinaryOpList_cu_a911ec4325multi_tensor_apply_kernelINS1_18TensorListMetadataILi3EEENS1_24BinaryOpListAlphaFunctorIdLi3ELi2ELi2EEEJSt10multipliesIdEdEEEvT_T0_DpT1_ --------------------------
	.section	.nv.constant0._ZN2at6native55_GLOBAL__N__de093ff9_22_ForeachBinaryOpList_cu_a911ec4325multi_tensor_apply_kernelINS1_18TensorListMetadataILi3EEENS1_24BinaryOpListAlphaFunctorIdLi3ELi2ELi2EEEJSt10multipliesIdEdEEEvT_T0_DpT1_,"a",@progbits
	.sectionflags	@""
	.align	4
.nv.constant0._ZN2at6native55_GLOBAL__N__de093ff9_22_ForeachBinaryOpList_cu_a911ec4325multi_tensor_apply_kernelINS1_18TensorListMetadataILi3EEENS1_24BinaryOpListAlphaFunctorIdLi3ELi2ELi2EEEJSt10multipliesIdEdEEEvT_T0_DpT1_:
	.zero		3688


//--------------------- .nv.constant0._ZN2at6native55_GLOBAL__N__de093ff9_22_ForeachBinaryOpList_cu_a911ec4325multi_tensor_apply_kernelINS1_18TensorListMetadataILi3EEENS1_24BinaryOpListAlphaFunctorIsLi3ELi2ELi2EEEJSt10multipliesIsEsEEEvT_T0_DpT1_ --------------------------
	.section	.nv.constant0._ZN2at6native55_GLOBAL__N__de093ff9_22_ForeachBinaryOpList_cu_a911ec4325multi_tensor_apply_kernelINS1_18TensorListMetadataILi3EEENS1_24BinaryOpListAlphaFunctorIsLi3ELi2ELi2EEEJSt10multipliesIsEsEEEvT_T0_DpT1_,"a",@progbits
	.sectionflags	@""
	.align	4
.nv.constant0._ZN2at6native55_GLOBAL__N__de093ff9_22_ForeachBinaryOpList_cu_a911ec4325multi_tensor_apply_kernelINS1_18TensorListMetadataILi3EEENS1_24BinaryOpListAlphaFunctorIsLi3ELi2ELi2EEEJSt10multipliesIsEsEEEvT_T0_DpT1_:
	.zero		3676


//--------------------- .nv.constant0._ZN2at6native55_GLOBAL__N__de093ff9_22_ForeachBinaryOpList_cu_a911ec4325multi_tensor_apply_kernelINS1_18TensorListMetadataILi3EEENS1_24BinaryOpListAlphaFunctorIlLi3ELi2ELi2EEEJSt10multipliesIlElEEEvT_T0_DpT1_ --------------------------
	.section	.nv.constant0._ZN2at6native55_GLOBAL__N__de093ff9_22_ForeachBinaryOpList_cu_a911ec4325multi_tensor_apply_kernelINS1_18TensorListMetadataILi3EEENS1_24BinaryOpListAlphaFunctorIlLi3ELi2ELi2EEEJSt10multipliesIlElEEEvT_T0_DpT1_,"a",@progbits
	.sectionflags	@""
	.align	4
.nv.constant0._ZN2at6native55_GLOBAL__N__de093ff9_22_ForeachBinaryOpList_cu_a911ec4325multi_tensor_apply_kernelINS1_18TensorListMetadataILi3EEENS1_24BinaryOpListAlphaFunctorIlLi3ELi2ELi2EEEJSt10multipliesIlElEEEvT_T0_DpT1_:
	.zero		3688


//--------------------- .nv.constant0._ZN2at6native55_GLOBAL__N__de093ff9_22_ForeachBinaryOpList_cu_a911ec4325multi_tensor_apply_kernelINS1_18TensorListMetadataILi3EEENS1_24BinaryOpListAlphaFunctorIiLi3ELi2ELi2EEEJSt10multipliesIiEiEEEvT_T0_DpT1_ --------------------------
	.section	.nv.constant0._ZN2at6native55_GLOBAL__N__de093ff9_22_ForeachBinaryOpList_cu_a911ec4325multi_tensor_apply_kernelINS1_18TensorListMetadataILi3EEENS1_24BinaryOpListAlphaFunctorIiLi3ELi2ELi2EEEJSt10multipliesIiEiEEEvT_T0_DpT1_,"a",@progbits
	.sectionflags	@""
	.align	4
.nv.constant0._ZN2at6native55_GLOBAL__N__de093ff9_22_ForeachBinaryOpList_cu_a911ec4325multi_tensor_apply_kernelINS1_18TensorListMetadataILi3EEENS1_24BinaryOpListAlphaFunctorIiLi3ELi2ELi2EEEJSt10multipliesIiEiEEEvT_T0_DpT1_:
	.zero		3680


//--------------------- .nv.constant0._ZN2at6native55_GLOBAL__N__de093ff9_22_ForeachBinaryOpList_cu_a911ec4325multi_tensor_apply_kernelINS1_18TensorListMetadataILi3EEENS1_24BinaryOpListAlphaFunctorIaLi3ELi2ELi2EEEJSt10multipliesIaEaEEEvT_T0_DpT1_ --------------------------
	.section	.nv.constant0._ZN2at6native55_GLOBAL__N__de093ff9_22_ForeachBinaryOpList_cu_a911ec4325multi_tensor_apply_kernelINS1_18TensorListMetadataILi3EEENS1_24BinaryOpListAlphaFunctorIaLi3ELi2ELi2EEEJSt10multipliesIaEaEEEvT_T0_DpT1_,"a",@progbits
	.sectionflags	@""
	.align	4
.nv.constant0._ZN2at6native55_GLOBAL__N__de093ff9_22_ForeachBinaryOpList_cu_a911ec4325multi_tensor_apply_kernelINS1_18TensorListMetadataILi3EEENS1_24BinaryOpListAlphaFunctorIaLi3ELi2ELi2EEEJSt10multipliesIaEaEEEvT_T0_DpT1_:
	.zero		3675


//--------------------- .nv.constant0._ZN2at6native55_GLOBAL__N__de093ff9_22_ForeachBinaryOpList_cu_a911ec4325multi_tensor_apply_kernelINS1_18TensorListMetadataILi3EEENS1_24BinaryOpListAlphaFunctorIhLi3ELi2ELi2EEEJSt10multipliesIhEhEEEvT_T0_DpT1_ --------------------------
	.section	.nv.constant0._ZN2at6native55_GLOBAL__N__de093ff9_22_ForeachBinaryOpList_cu_a911ec4325multi_tensor_apply_kernelINS1_18TensorListMetadataILi3EEENS1_24BinaryOpListAlphaFunctorIhLi3ELi2ELi2EEEJSt10multipliesIhEhEEEvT_T0_DpT1_,"a",@progbits
	.sectionflags	@""
	.align	4
.nv.constant0._ZN2at6native55_GLOBAL__N__de093ff9_22_ForeachBinaryOpList_cu_a911ec4325multi_tensor_apply_kernelINS1_18TensorListMetadataILi3EEENS1_24BinaryOpListAlphaFunctorIhLi3ELi2ELi2EEEJSt10multipliesIhEhEEEvT_T0_DpT1_:
	.zero		3675


//--------------------- .nv.constant0._ZN2at6native55_GLOBAL__N__de093ff9_22_ForeachBinaryOpList_cu_a911ec4325multi_tensor_apply_kernelINS1_18TensorListMetadataILi2EEENS1_24BinaryOpListAlphaFunctorIN3c104HalfELi2ELi2ELi0EEEJSt10multipliesIfEfEEEvT_T0_DpT1_ --------------------------
	.section	.nv.constant0._ZN2at6native55_GLOBAL__N__de093ff9_22_ForeachBinaryOpList_cu_a911ec4325multi_tensor_apply_kernelINS1_18TensorListMetadataILi2EEENS1_24BinaryOpListAlphaFunctorIN3c104HalfELi2ELi2ELi0EEEJSt10multipliesIfEfEEEvT_T0_DpT1_,"a",@progbits
	.sectionflags	@""
	.align	4
.nv.constant0._ZN2at6native55_GLOBAL__N__de093ff9_22_ForeachBinaryOpList_cu_a911ec4325multi_tensor_apply_kernelINS1_18TensorListMetadataILi2EEENS1_24BinaryOpListAlphaFunctorIN3c104HalfELi2ELi2ELi0EEEJSt10multipliesIfEfEEEvT_T0_DpT1_:
	.zero		3680


//--------------------- .nv.constant0._ZN2at6native55_GLOBAL__N__de093ff9_22_ForeachBinaryOpList_cu_a911ec4325multi_tensor_apply_kernelINS1_18TensorListMetadataILi2EEENS1_24BinaryOpListAlphaFunctorIN3c108BFloat16ELi2ELi2ELi0EEEJSt10multipliesIfEfEEEvT_T0_DpT1_ --------------------------
	.section	.nv.constant0._ZN2at6native55_GLOBAL__N__de093ff9_22_ForeachBinaryOpList_cu_a911ec4325multi_tensor_apply_kernelINS1_18TensorListMetadataILi2EEENS1_24BinaryOpListAlphaFunctorIN3c108BFloat16ELi2ELi2ELi0EEEJSt10multipliesIfEfEEEvT_T0_DpT1_,"a",@progbits
	.sectionflags	@""
	.align	4
.nv.constant0._ZN2at6native55_GLOBAL__N__de093ff9_22_ForeachBinaryOpList_cu_a911ec4325multi_tensor_apply_kernelINS1_18TensorListMetadataILi2EEENS1_24BinaryOpListAlphaFunctorIN3c108BFloat16ELi2ELi2ELi0EEEJSt10multipliesIfEfEEEvT_T0_DpT1_:
	.zero		3680


//--------------------- .nv.constant0._ZN2at6native55_GLOBAL__N__de093ff9_22_ForeachBinaryOpList_cu_a911ec4325multi_tensor_apply_kernelINS1_18TensorListMetadataILi2EEENS1_24BinaryOpListAlphaFunctorIbLi2ELi2ELi0EEEJSt10multipliesIbEbEEEvT_T0_DpT1_ --------------------------
	.section	.nv.constant0._ZN2at6native55_GLOBAL__N__de093ff9_22_ForeachBinaryOpList_cu_a911ec4325multi_tensor_apply_kernelINS1_18TensorListMetadataILi2EEENS1_24BinaryOpListAlphaFunctorIbLi2ELi2ELi0EEEJSt10multipliesIbEbEEEvT_T0_DpT1_,"a",@progbits
	.sectionflags	@""
	.align	4
.nv.constant0._ZN2at6native55_GLOBAL__N__de093ff9_22_ForeachBinaryOpList_cu_a911ec4325multi_tensor_apply_kernelINS1_18TensorListMetadataILi2EEENS1_24BinaryOpListAlphaFunctorIbLi2ELi2ELi0EEEJSt10multipliesIbEbEEEvT_T0_DpT1_:
	.zero		3675


//--------------------- .nv.constant0._ZN2at6native55_GLOBAL__N__de093ff9_22_ForeachBinaryOpList_cu_a911ec4325multi_tensor_apply_kernelINS1_18TensorListMetadataILi2EEENS1_24BinaryOpListAlphaFunctorIN3c107complexIfEELi2ELi2ELi0EEEJSt10multipliesIS8_ES8_EEEvT_T0_DpT1_ --------------------------
	.section	.nv.constant0._ZN2at6native55_GLOBAL__N__de093ff9_22_ForeachBinaryOpList_cu_a911ec4325multi_tensor_apply_kernelINS1_18TensorListMetadataILi2EEENS1_24BinaryOpListAlphaFunctorIN3c107complexIfEELi2ELi2ELi0EEEJSt10multipliesIS8_ES8_EEEvT_T0_DpT1_,"a",@progbits
	.sectionflags	@""
	.align	4
.nv.constant0._ZN2at6native55_GLOBAL__N__de093ff9_22_ForeachBinaryOpList_cu_a911ec4325multi_tensor_apply_kernelINS1_18TensorListMetadataILi2EEENS1_24BinaryOpListAlphaFunctorIN3c107complexIfEELi2ELi2ELi0EEEJSt10multipliesIS8_ES8_EEEvT_T0_DpT1_:
	.zero		3688


//--------------------- .nv.constant0._ZN2at6native55_GLOBAL__N__de093ff9_22_ForeachBinaryOpList_cu_a911ec4325multi_tensor_apply_kernelINS1_18TensorListMetadataILi2EEENS1_24BinaryOpListAlphaFunctorIN3c107complexIdEELi2ELi2ELi0EEEJSt10multipliesIS8_ES8_EEEvT_T0_DpT1_ --------------------------
	.section	.nv.constant0._ZN2at6native55_GLOBAL__N__de093ff9_22_ForeachBinaryOpList_cu_a911ec4325multi_tensor_apply_kernelINS1_18TensorListMetadataILi2EEENS1_24BinaryOpListAlphaFunctorIN3c107complexIdEELi2ELi2ELi0EEEJSt10multipliesIS8_ES8_EEEvT_T0_DpT1_,"a",@progbits
	.sectionflags	@""
	.align	4
.nv.constant0._ZN2at6native55_GLOBAL__N__de093ff9_22_ForeachBinaryOpList_cu_a911ec4325multi_tensor_apply_kernelINS1_18TensorListMetadataILi2EEENS1_24BinaryOpListAlphaFunctorIN3c107complexIdEELi2ELi2ELi0EEEJSt10multipliesIS8_ES8_EEEvT_T0_DpT1_:
	.zero		3696


//--------------------- .nv.constant0._ZN2at6native55_GLOBAL__N__de093ff9_22_ForeachBinaryOpList_cu_a911ec4325multi_tensor_apply_kernelINS1_18TensorListMetadataILi2EEENS1_24BinaryOpListAlphaFunctorIfLi2ELi2ELi0EEEJSt10multipliesIfEfEEEvT_T0_DpT1_ --------------------------
	.section	.nv.constant0._ZN2at6native55_GLOBAL__N__de093ff9_22_ForeachBinaryOpList_cu_a911ec4325multi_tensor_apply_kernelINS1_18TensorListMetadataILi2EEENS1_24BinaryOpListAlphaFunctorIfLi2ELi2ELi0EEEJSt10multipliesIfEfEEEvT_T0_DpT1_,"a",@progbits
	.sectionflags	@""
	.align	4
.nv.constant0._ZN2at6native55_GLOBAL__N__de093ff9_22_ForeachBinaryOpList_cu_a911ec4325multi_tensor_apply_kernelINS1_18TensorListMetadataILi2EEENS1_24BinaryOpListAlphaFunctorIfLi2ELi2ELi0EEEJSt10multipliesIfEfEEEvT_T0_DpT1_:
	.zero		3680


//--------------------- .nv.constant0._ZN2at6native55_GLOBAL__N__de093ff9_22_ForeachBinaryOpList_cu_a911ec4325multi_tensor_apply_kernelINS1_18TensorListMetadataILi2EEENS1_24BinaryOpListAlphaFunctorIdLi2ELi2ELi0EEEJSt10multipliesIdEdEEEvT_T0_DpT1_ --------------------------
	.section	.nv.constant0._ZN2at6native55_GLOBAL__N__de093ff9_22_ForeachBinaryOpList_cu_a911ec4325multi_tensor_apply_kernelINS1_18TensorListMetadataILi2EEENS1_24BinaryOpListAlphaFunctorIdLi2ELi2ELi0EEEJSt10multipliesIdEdEEEvT_T0_DpT1_,"a",@progbits
	.sectionflags	@""
	.align	4
.nv.constant0._ZN2at6native55_GLOBAL__N__de093ff9_22_ForeachBinaryOpList_cu_a911ec4325multi_tensor_apply_kernelINS1_18TensorListMetadataILi2EEENS1_24BinaryOpListAlphaFunctorIdLi2ELi2ELi0EEEJSt10multipliesIdEdEEEvT_T0_DpT1_:
	.zero		3688


//--------------------- .nv.constant0._ZN2at6native55_GLOBAL__N__de093ff9_22_ForeachBinaryOpList_cu_a911ec4325multi_tensor_apply_kernelINS1_18TensorListMetadataILi2EEENS1_24BinaryOpListAlphaFunctorIsLi2ELi2ELi0EEEJSt10multipliesIsEsEEEvT_T0_DpT1_ --------------------------
	.section	.nv.constant0._ZN2at6native55_GLOBAL__N__de093ff9_22_ForeachBinaryOpList_cu_a911ec4325multi_tensor_apply_kernelINS1_18TensorListMetadataILi2EEENS1_24BinaryOpListAlphaFunctorIsLi2ELi2ELi0EEEJSt10multipliesIsEsEEEvT_T0_DpT1_,"a",@progbits
	.sectionflags	@""
	.align	4
.nv.constant0._ZN2at6native55_GLOBAL__N__de093ff9_22_ForeachBinaryOpList_cu_a911ec4325multi_tensor_apply_kernelINS1_18TensorListMetadataILi2EEENS1_24BinaryOpListAlphaFunctorIsLi2ELi2ELi0EEEJSt10multipliesIsEsEEEvT_T0_DpT1_:
	.zero		3676


//--------------------- .nv.constant0._ZN2at6native55_GLOBAL__N__de093ff9_22_ForeachBinaryOpList_cu_a911ec4325multi_tensor_apply_kernelINS1_18TensorListMetadataILi2EEENS1_24BinaryOpListAlphaFunctorIlLi2ELi2ELi0EEEJSt10multipliesIlElEEEvT_T0_DpT1_ --------------------------
	.section	.nv.constant0._ZN2at6native55_GLOBAL__N__de093ff9_22_ForeachBinaryOpList_cu_a911ec4325multi_tensor_apply_kernelINS1_18TensorListMetadataILi2EEENS1_24BinaryOpListAlphaFunctorIlLi2ELi2ELi0EEEJSt10multipliesIlElEEEvT_T0_DpT1_,"a",@progbits
	.sectionflags	@""
	.align	4
.nv.constant0._ZN2at6native55_GLOBAL__N__de093ff9_22_ForeachBinaryOpList_cu_a911ec4325multi_tensor_apply_kernelINS1_18TensorListMetadataILi2EEENS1_24BinaryOpListAlphaFunctorIlLi2ELi2ELi0EEEJSt10multipliesIlElEEEvT_T0_DpT1_:
	.zero		3688


//--------------------- .nv.constant0._ZN2at6native55_GLOBAL__N__de093ff9_22_ForeachBinaryOpList_cu_a911ec4325multi_tensor_apply_kernelINS1_18TensorListMetadataILi2EEENS1_24BinaryOpListAlphaFunctorIiLi2ELi2ELi0EEEJSt10multipliesIiEiEEEvT_T0_DpT1_ --------------------------
	.section	.nv.constant0._ZN2at6native55_GLOBAL__N__de093ff9_22_ForeachBinaryOpList_cu_a911ec4325multi_tensor_apply_kernelINS1_18TensorListMetadataILi2EEENS1_24BinaryOpListAlphaFunctorIiLi2ELi2ELi0EEEJSt10multipliesIiEiEEEvT_T0_DpT1_,"a",@progbits
	.sectionflags	@""
	.align	4
.nv.constant0._ZN2at6native55_GLOBAL__N__de093ff9_22_ForeachBinaryOpList_cu_a911ec4325multi_tensor_apply_kernelINS1_18TensorListMetadataILi2EEENS1_24BinaryOpListAlphaFunctorIiLi2ELi2ELi0EEEJSt10multipliesIiEiEEEvT_T0_DpT1_:
	.zero		3680


//--------------------- .nv.constant0._ZN2at6native55_GLOBAL__N__de093ff9_22_ForeachBinaryOpList_cu_a911ec4325multi_tensor_apply_kernelINS1_18TensorListMetadataILi2EEENS1_24BinaryOpListAlphaFunctorIaLi2ELi2ELi0EEEJSt10multipliesIaEaEEEvT_T0_DpT1_ --------------------------
	.section	.nv.constant0._ZN2at6native55_GLOBAL__N__de093ff9_22_ForeachBinaryOpList_cu_a911ec4325multi_tensor_apply_kernelINS1_18TensorListMetadataILi2EEENS1_24BinaryOpListAlphaFunctorIaLi2ELi2ELi0EEEJSt10multipliesIaEaEEEvT_T0_DpT1_,"a",@progbits
	.sectionflags	@""
	.align	4
.nv.constant0._ZN2at6native55_GLOBAL__N__de093ff9_22_ForeachBinaryOpList_cu_a911ec4325multi_tensor_apply_kernelINS1_18TensorListMetadataILi2EEENS1_24BinaryOpListAlphaFunctorIaLi2ELi2ELi0EEEJSt10multipliesIaEaEEEvT_T0_DpT1_:
	.zero		3675


//--------------------- .nv.constant0._ZN2at6native55_GLOBAL__N__de093ff9_22_ForeachBinaryOpList_cu_a911ec4325multi_tensor_apply_kernelINS1_18TensorListMetadataILi2EEENS1_24BinaryOpListAlphaFunctorIhLi2ELi2ELi0EEEJSt10multipliesIhEhEEEvT_T0_DpT1_ --------------------------
	.section	.nv.constant0._ZN2at6native55_GLOBAL__N__de093ff9_22_ForeachBinaryOpList_cu_a911ec4325multi_tensor_apply_kernelINS1_18TensorListMetadataILi2EEENS1_24BinaryOpListAlphaFunctorIhLi2ELi2ELi0EEEJSt10multipliesIhEhEEEvT_T0_DpT1_,"a",@progbits
	.sectionflags	@""
	.align	4
.nv.constant0._ZN2at6native55_GLOBAL__N__de093ff9_22_ForeachBinaryOpList_cu_a911ec4325multi_tensor_apply_kernelINS1_18TensorListMetadataILi2EEENS1_24BinaryOpListAlphaFunctorIhLi2ELi2ELi0EEEJSt10multipliesIhEhEEEvT_T0_DpT1_:
	.zero		3675


//--------------------- .nv.constant0._ZN2at6native55_GLOBAL__N__de093ff9_22_ForeachBinaryOpList_cu_a911ec4325multi_tensor_apply_kernelINS1_18TensorListMetadataILi3EEENS1_24BinaryOpListAlphaFunctorIN3c104HalfELi3ELi2ELi2EEEJSt5minusIfEfEEEvT_T0_DpT1_ --------------------------
	.section	.nv.constant0._ZN2at6native55_GLOBAL__N__de093ff9_22_ForeachBinaryOpList_cu_a911ec4325multi_tensor_apply_kernelINS1_18TensorListMetadataILi3EEENS1_24BinaryOpListAlphaFunctorIN3c104HalfELi3ELi2ELi2EEEJSt5minusIfEfEEEvT_T0_DpT1_,"a",@progbits
	.sectionflags	@""
	.align	4
.nv.constant0._ZN2at6native55_GLOBAL__N__de093ff9_22_ForeachBinaryOpList_cu_a911ec4325multi_tensor_apply_kernelINS1_18TensorListMetadataILi3EEENS1_24BinaryOpListAlphaFunctorIN3c104HalfELi3ELi2ELi2EEEJSt5minusIfEfEEEvT_T0_DpT1_:
	.zero		3680


//--------------------- .nv.constant0._ZN2at6native55_GLOBAL__N__de093ff9_22_ForeachBinaryOpList_cu_a911ec4325multi_tensor_apply_kernelINS1_18TensorListMetadataILi3EEENS1_24BinaryOpListAlphaFunctorIN3c108BFloat16ELi3ELi2ELi2EEEJSt5minusIfEfEEEvT_T0_DpT1_ --------------------------
	.section	.nv.constant0._ZN2at6native55_GLOBAL__N__de093ff9_22_ForeachBinaryOpList_cu_a911ec4325multi_tensor_apply_kernelINS1_18TensorListMetadataILi3EEENS1_24BinaryOpListAlphaFunctorIN3c108BFloat16ELi3ELi2ELi2EEEJSt5minusIfEfEEEvT_T0_DpT1_,"a",@progbits
	.sectionflags	@""
	.align	4
.nv.constant0._ZN2at6native55_GLOBAL__N__de093ff9_22_ForeachBinaryOpList_cu_a911ec4325multi_tensor_apply_kernelINS1_18TensorListMetadataILi3EEENS1_24BinaryOpListAlphaFunctorIN3c108BFloat16ELi3ELi2ELi2EEEJSt5minusIfEfEEEvT_T0_DpT1_:
	.zero		3680


//--------------------- .nv.constant0._ZN2at6native55_GLOBAL__N__de093ff9_22_ForeachBinaryOpList_cu_a911ec4325multi_tensor_apply_kernelINS1_18TensorListMetadataILi3EEENS1_24BinaryOpListAlphaFunctorIbLi3ELi2ELi2EEEJSt5minusIbEbEEEvT_T0_DpT1_ --------------------------
	.section	.nv.constant0._ZN2at6native55_GLOBAL__N__de093ff9_22_ForeachBinaryOpList_cu_a911ec4325multi_tensor_apply_kernelINS1_18TensorListMetadataILi3EEENS1_24BinaryOpListAlphaFunctorIbLi3ELi2ELi2EEEJSt5minusIbEbEEEvT_T0_DpT1_,"a",@progbits
	.sectionflags	@""
	.align	4
.nv.constant0._ZN2at6native55_GLOBAL__N__de093ff9_22_ForeachBinaryOpList_cu_a911ec4325multi_tensor_apply_kernelINS1_18TensorListMetadataILi3EEENS1_24BinaryOpListAlphaFunctorIbLi3ELi2ELi2EEEJSt5minusIbEbEEEvT_T0_DpT1_:
	.zero		3675


//--------------------- .nv.constant0._ZN2at6native55_GLOBAL__N__de093ff9_22_ForeachBinaryOpList_cu_a911ec4325multi_tensor_apply_kernelINS1_18TensorListMetadataILi3EEENS1_24BinaryOpListAlphaFunctorIN3c107complexIfEELi3ELi2ELi2EEEJSt5minusIS8_ES8_EEEvT_T0_DpT1_ --------------------------
	.section	.nv.constant0._ZN2at6native55_GLOBAL__N__de093ff9_22_ForeachBinaryOpList_cu_a911ec4325multi_tensor_apply_kernelINS1_18TensorListMetadataILi3EEENS1_24BinaryOpListAlphaFunctorIN3c107complexIfEELi3ELi2ELi2EEEJSt5minusIS8_ES8_EEEvT_T0_DpT1_,"a",@progbits
	.sectionflags	@""
	.align	4
.nv.constant0._ZN2at6native55_GLOBAL__N__de093ff9_22_ForeachBinaryOpList_cu_a911ec4325multi_tensor_apply_kernelINS1_18TensorListMetadataILi3EEENS1_24BinaryOpListAlphaFunctorIN3c107complexIfEELi3ELi2ELi2EEEJSt5minusIS8_ES8_EEEvT_T0_DpT1_:
	.zero		3688


//--------------------- .nv.constant0._ZN2at6native55_GLOBAL__N__de093ff9_22_ForeachBinaryOpList_cu_a911ec4325multi_tensor_apply_kernelINS1_18TensorListMetadataILi3EEENS1_24BinaryOpListAlphaFunctorIN3c107complexIdEELi3ELi2ELi2EEEJSt5minusIS8_ES8_EEEvT_T0_DpT1_ --------------------------
	.section	.nv.constant0._ZN2at6native55_GLOBAL__N__de093ff9_22_ForeachBinaryOpList_cu_a911ec4325multi_tensor_apply_kernelINS1_18TensorListMetadataILi3EEENS1_24BinaryOpListAlphaFunctorIN3c107complexIdEELi3ELi2ELi2EEEJSt5minusIS8_ES8_EEEvT_T0_DpT1_,"a",@progbits
	.sectionflags	@""
	.align	4
.nv.constant0._ZN2at6native55_GLOBAL__N__de093ff9_22_ForeachBinaryOpList_cu_a911ec4325multi_tensor_apply_kernelINS1_18TensorListMetadataILi3EEENS1_24BinaryOpListAlphaFunctorIN3c107complexIdEELi3ELi2ELi2EEEJSt5minusIS8_ES8_EEEvT_T0_DpT1_:
	.zero		3696


//--------------------- .nv.constant0._ZN2at6native55_GLOBAL__N__de093ff9_22_ForeachBinaryOpList_cu_a911ec4325multi_tensor_apply_kernelINS1_18TensorListMetadataILi3EEENS1_24BinaryOpListAlphaFunctorIfLi3ELi2ELi2EEEJSt5minusIfEfEEEvT_T0_DpT1_ --------------------------
	.section	.nv.constant0._ZN2at6native55_GLOBAL__N__de093ff9_22_ForeachBinaryOpList_cu_a911ec4325multi_tensor_apply_kernelINS1_18TensorListMetadataILi3EEENS1_24BinaryOpListAlphaFunctorIfLi3ELi2ELi2EEEJSt5minusIfEfEEEvT_T0_DpT1_,"a",@progbits
	.sectionflags	@""
	.align	4
.nv.constant0._ZN2at6native55_GLOBAL__N__de093ff9_22_ForeachBinaryOpList_cu_a911ec4325multi_tensor_apply_kernelINS1_18TensorListMetadataILi3EEENS1_24BinaryOpListAlphaFunctorIfLi3ELi2ELi2EEEJSt5minusIfEfEEEvT_T0_DpT1_:
	.zero		3680


//--------------------- .nv.constant0._ZN2at6native55_GLOBAL__N__de093ff9_22_ForeachBinaryOpList_cu_a911ec4325multi_tensor_apply_kernelINS1_18TensorListMetadataILi3EEENS1_24BinaryOpListAlphaFunctorIdLi3ELi2ELi2EEEJSt5minusIdEdEEEvT_T0_DpT1_ --------------------------
	.section	.nv.constant0._ZN2at6native55_GLOBAL__N__de093ff9_22_ForeachBinaryOpList_cu_a911ec4325multi_tensor_apply_kernelINS1_18TensorListMetadataILi3EEENS1_24BinaryOpListAlphaFunctorIdLi3ELi2ELi2EEEJSt5minusIdEdEEEvT_T0_DpT1_,"a",@progbits
	.sectionflags	@""
	.align	4
.nv.constant0._ZN2at6native55_GLOBAL__N__de093ff9_22_ForeachBinaryOpList_cu_a911ec4325multi_tensor_apply_kernelINS1_18TensorListMetadataILi3EEENS1_24BinaryOpListAlphaFunctorIdLi3ELi2ELi2EEEJSt5minusIdEdEEEvT_T0_DpT1_:
	.zero		3688


//--------------------- .nv.constant0._ZN2at6native55_GLOBAL__N__de093ff9_22_ForeachBinaryOpList_cu_a911ec4325multi_tensor_apply_kernelINS1_18TensorListMetadataILi3EEENS1_24BinaryOpListAlphaFunctorIsLi3ELi2ELi2EEEJSt5minusIsEsEEEvT_T0_DpT1_ --------------------------
	.section	.nv.constant0._ZN2at6native55_GLOBAL__N__de093ff9_22_ForeachBinaryOpList_cu_a911ec4325multi_tensor_apply_kernelINS1_18TensorListMetadataILi3EEENS1_24BinaryOpListAlphaFunctorIsLi3ELi2ELi2EEEJSt5minusIsEsEEEvT_T0_DpT1_,"a",@progbits
	.sectionflags	@""
	.align	4
.nv.constant0._ZN2at6native55_GLOBAL__N__de093ff9_22_ForeachBinaryOpList_cu_a911ec4325multi_tensor_apply_kernelINS1_18TensorListMetadataILi3EEENS1_24BinaryOpListAlphaFunctorIsLi3ELi2ELi2EEEJSt5minusIsEsEEEvT_T0_DpT1_:
	.zero		3676


//--------------------- .nv.constant0._ZN2at6native55_GLOBAL__N__de093ff9_22_ForeachBinaryOpList_cu_a911ec4325multi_tensor_apply_kernelINS1_18TensorListMetadataILi3EEENS1_24BinaryOpListAlphaFunctorIlLi3ELi2ELi2EEEJSt5minusIlElEEEvT_T0_DpT1_ --------------------------
	.section	.nv.constant0._ZN2at6native55_GLOBAL__N__de093ff9_22_ForeachBinaryOpList_cu_a911ec4325multi_tensor_apply_kernelINS1_18TensorListMetadataILi3EEENS1_24BinaryOpListAlphaFunctorIlLi3ELi2ELi2EEEJSt5minusIlElEEEvT_T0_DpT1_,"a",@progbits
	.sectionflags	@""
	.align	4
.nv.constant0._ZN2at6native55_GLOBAL__N__de093ff9_22_ForeachBinaryOpList_cu_a911ec4325multi_tensor_apply_kernelINS1_18TensorListMetadataILi3EEENS1_24BinaryOpListAlphaFunctorIlLi3ELi2ELi2EEEJSt5minusIlElEEEvT_T0_DpT1_:
	.zero		3688


//--------------------- .nv.constant0._ZN2at6native55_GLOBAL__N__de093ff9_22_ForeachBinaryOpList_cu_a911ec4325multi_tensor_apply_kernelINS1_18TensorListMetadataILi3EEENS1_24BinaryOpListAlphaFunctorIiLi3ELi2ELi2EEEJSt5minusIiEiEEEvT_T0_DpT1_ --------------------------
	.section	.nv.constant0._ZN2at6native55_GLOBAL__N__de093ff9_22_ForeachBinaryOpList_cu_a911ec4325multi_tensor_apply_kernelINS1_18TensorListMetadataILi3EEENS1_24BinaryOpListAlphaFunctorIiLi3ELi2ELi2EEEJSt5minusIiEiEEEvT_T0_DpT1_,"a",@progbits
	.sectionflags	@""
	.align	4
.nv.constant0._ZN2at6native55_GLOBAL__N__de093ff9_22_ForeachBinaryOpList_cu_a911ec4325multi_tensor_apply_kernelINS1_18TensorListMetadataILi3EEENS1_24BinaryOpListAlphaFunctorIiLi3ELi2ELi2EEEJSt5minusIiEiEEEvT_T0_DpT1_:
	.zero		3680


//--------------------- .nv.constant0._ZN2at6native55_GLOBAL__N__de093ff9_22_ForeachBinaryOpList_cu_a911ec4325multi_tensor_apply_kernelINS1_18TensorListMetadataILi3EEENS1_24BinaryOpListAlphaFunctorIaLi3ELi2ELi2EEEJSt5minusIaEaEEEvT_T0_DpT1_ --------------------------
	.section	.nv.constant0._ZN2at6native55_GLOBAL__N__de093ff9_22_ForeachBinaryOpList_cu_a911ec4325multi_tensor_apply_kernelINS1_18TensorListMetadataILi3EEENS1_24BinaryOpListAlphaFunctorIaLi3ELi2ELi2EEEJSt5minusIaEaEEEvT_T0_DpT1_,"a",@progbits
	.sectionflags	@""
	.align	4
.nv.constant0._ZN2at6native55_GLOBAL__N__de093ff9_22_ForeachBinaryOpList_cu_a911ec4325multi_tensor_apply_kernelINS1_18TensorListMetadataILi3EEENS1_24BinaryOpListAlphaFunctorIaLi3ELi2ELi2EEEJSt5minusIaEaEEEvT_T0_DpT1_:
	.zero		3675


//--------------------- .nv.constant0._ZN2at6native55_GLOBAL__N__de093ff9_22_ForeachBinaryOpList_cu_a911ec4325multi_tensor_apply_kernelINS1_18TensorListMetadataILi3EEENS1_24BinaryOpListAlphaFunctorIhLi3ELi2ELi2EEEJSt5minusIhEhEEEvT_T0_DpT1_ --------------------------
	.section	.nv.constant0._ZN2at6native55_GLOBAL__N__de093ff9_22_ForeachBinaryOpList_cu_a911ec4325multi_tensor_apply_kernelINS1_18TensorListMetadataILi3EEENS1_24BinaryOpListAlphaFunctorIhLi3ELi2ELi2EEEJSt5minusIhEhEEEvT_T0_DpT1_,"a",@progbits
	.sectionflags	@""
	.align	4
.nv.constant0._ZN2at6native55_GLOBAL__N__de093ff9_22_ForeachBinaryOpList_cu_a911ec4325multi_tensor_apply_kernelINS1_18TensorListMetadataILi3EEENS1_24BinaryOpListAlphaFunctorIhLi3ELi2ELi2EEEJSt5minusIhEhEEEvT_T0_DpT1_:
	.zero		3675


//--------------------- .nv.constant0._ZN2at6native55_GLOBAL__N__de093ff9_22_ForeachBinaryOpList_cu_a911ec4325multi_tensor_apply_kernelINS1_18TensorListMetadataILi2EEENS1_24BinaryOpListAlphaFunctorIN3c104HalfELi2ELi2ELi0EEEJSt5minusIfEfEEEvT_T0_DpT1_ --------------------------
	.section	.nv.constant0._ZN2at6native55_GLOBAL__N__de093ff9_22_ForeachBinaryOpList_cu_a911ec4325multi_tensor_apply_kernelINS1_18TensorListMetadataILi2EEENS1_24BinaryOpListAlphaFunctorIN3c104HalfELi2ELi2ELi0EEEJSt5minusIfEfEEEvT_T0_DpT1_,"a",@progbits
	.sectionflags	@""
	.align	4
.nv.constant0._ZN2at6native55_GLOBAL__N__de093ff9_22_ForeachBinaryOpList_cu_a911ec4325multi_tensor_apply_kernelINS1_18TensorListMetadataILi2EEENS1_24BinaryOpListAlphaFunctorIN3c104HalfELi2ELi2ELi0EEEJSt5minusIfEfEEEvT_T0_DpT1_:
	.zero		3680


//--------------------- .nv.constant0._ZN2at6native55_GLOBAL__N__de093ff9_22_ForeachBinaryOpList_cu_a911ec4325multi_tensor_apply_kernelINS1_18TensorListMetadataILi2EEENS1_24BinaryOpListAlphaFunctorIN3c108BFloat16ELi2ELi2ELi0EEEJSt5minusIfEfEEEvT_T0_DpT1_ --------------------------
	.section	.nv.constant0._ZN2at6native55_GLOBAL__N__de093ff9_22_ForeachBinaryOpList_cu_a911ec4325multi_tensor_apply_kernelINS1_18TensorListMetadataILi2EEENS1_24BinaryOpListAlphaFunctorIN3c108BFloat16ELi2ELi2ELi0EEEJSt5minusIfEfEEEvT_T0_DpT1_,"a",@progbits
	.sectionflags	@""
	.align	4
.nv.constant0._ZN2at6native55_GLOBAL__N__de093ff9_22_ForeachBinaryOpList_cu_a911ec4325multi_tensor_apply_kernelINS1_18TensorListMetadataILi2EEENS1_24BinaryOpListAlphaFunctorIN3c108BFloat16ELi2ELi2ELi0EEEJSt5minusIfEfEEEvT_T0_DpT1_:
	.zero		3680


//--------------------- .nv.constant0._ZN2at6native55_GLOBAL__N__de093ff9_22_ForeachBinaryOpList_cu_a911ec4325multi_tensor_apply_kernelINS1_18TensorListMetadataILi2EEENS1_24BinaryOpListAlphaFunctorIbLi2ELi2ELi0EEEJSt5minusIbEbEEEvT_T0_DpT1_ --------------------------
	.section	.nv.constant0._ZN2at6native55_GLOBAL__N__de093ff9_22_ForeachBinaryOpList_cu_a911ec4325multi_tensor_apply_kernelINS1_18TensorListMetadataILi2EEENS1_24BinaryOpListAlphaFunctorIbLi2ELi2ELi0EEEJSt5minusIbEbEEEvT_T0_DpT1_,"a",@progbits
	.sectionflags	@""
	.align	4
.nv.constant0._ZN2at6native55_GLOBAL__N__de093ff9_22_ForeachBinaryOpList_cu_a911ec4325multi_tensor_apply_kernelINS1_18TensorListMetadataILi2EEENS1_24BinaryOpListAlphaFunctorIbLi2ELi2ELi0EEEJSt5minusIbEbEEEvT_T0_DpT1_:
	.zero		3675


//--------------------- .nv.constant0._ZN2at6native55_GLOBAL__N__de093ff9_22_ForeachBinaryOpList_cu_a911ec4325multi_tensor_apply_kernelINS1_18TensorListMetadataILi2EEENS1_24BinaryOpListAlphaFunctorIN3c107complexIfEELi2ELi2ELi0EEEJSt5minusIS8_ES8_EEEvT_T0_DpT1_ --------------------------
	.section	.nv.constant0._ZN2at6native55_GLOBAL__N__de093ff9_22_ForeachBinaryOpList_cu_a911ec4325multi_tensor_apply_kernelINS1_18TensorListMetadataILi2EEENS1_24BinaryOpListAlphaFunctorIN3c107complexIfEELi2ELi2ELi0EEEJSt5minusIS8_ES8_EEEvT_T0_DpT1_,"a",@progbits
	.sectionflags	@""
	.align	4
.nv.constant0._ZN2at6native55_GLOBAL__N__de093ff9_22_ForeachBinaryOpList_cu_a911ec4325multi_tensor_apply_kernelINS1_18TensorListMetadataILi2EEENS1_24BinaryOpListAlphaFunctorIN3c107complexIfEELi2ELi2ELi0EEEJSt5minusIS8_ES8_EEEvT_T0_DpT1_:
	.zero		3688


//--------------------- .nv.constant0._ZN2at6native55_GLOBAL__N__de093ff9_22_ForeachBinaryOpList_cu_a911ec4325multi_tensor_apply_kernelINS1_18TensorListMetadataILi2EEENS1_24BinaryOpListAlphaFunctorIN3c107complexIdEELi2ELi2ELi0EEEJSt5minusIS8_ES8_EEEvT_T0_DpT1_ --------------------------
	.section	.nv.constant0._ZN2at6native55_GLOBAL__N__de093ff9_22_ForeachBinaryOpList_cu_a911ec4325multi_tensor_apply_kernelINS1_18TensorListMetadataILi2EEENS1_24BinaryOpListAlphaFunctorIN3c107complexIdEELi2ELi2ELi0EEEJSt5minusIS8_ES8_EEEvT_T0_DpT1_,"a",@progbits
	.sectionflags	@""
	.align	4
.nv.constant0._ZN2at6native55_GLOBAL__N__de093ff9_22_ForeachBinaryOpList_cu_a911ec4325multi_tensor_apply_kernelINS1_18TensorListMetadataILi2EEENS1_24BinaryOpListAlphaFunctorIN3c107complexIdEELi2ELi2ELi0EEEJSt5minusIS8_ES8_EEEvT_T0_DpT1_:
	.zero		3696


//--------------------- .nv.constant0._ZN2at6native55_GLOBAL__N__de093ff9_22_ForeachBinaryOpList_cu_a911ec4325multi_tensor_apply_kernelINS1_18TensorListMetadataILi2EEENS1_24BinaryOpListAlphaFunctorIfLi2ELi2ELi0EEEJSt5minusIfEfEEEvT_T0_DpT1_ --------------------------
	.section	.nv.constant0._ZN2at6native55_GLOBAL__N__de093ff9_22_ForeachBinaryOpList_cu_a911ec4325multi_tensor_apply_kernelINS1_18TensorListMetadataILi2EEENS1_24BinaryOpListAlphaFunctorIfLi2ELi2ELi0EEEJSt5minusIfEfEEEvT_T0_DpT1_,"a",@progbits
	.sectionflags	@""
	.align	4
.nv.constant0._ZN2at6native55_GLOBAL__N__de093ff9_22_ForeachBinaryOpList_cu_a911ec4325multi_tensor_apply_kernelINS1_18TensorListMetadataILi2EEENS1_24BinaryOpListAlphaFunctorIfLi2ELi2ELi0EEEJSt5minusIfEfEEEvT_T0_DpT1_:
	.zero		3680


//--------------------- .nv.constant0._ZN2at6native55_GLOBAL__N__de093ff9_22_ForeachBinaryOpList_cu_a911ec4325multi_tensor_apply_kernelINS1_18TensorListMetadataILi2EEENS1_24BinaryOpListAlphaFunctorIdLi2ELi2ELi0EEEJSt5minusIdEdEEEvT_T0_DpT1_ --------------------------
	.section	.nv.constant0._ZN2at6native55_GLOBAL__N__de093ff9_22_ForeachBinaryOpList_cu_a911ec4325multi_tensor_apply_kernelINS1_18TensorListMetadataILi2EEENS1_24BinaryOpListAlphaFunctorIdLi2ELi2ELi0EEEJSt5minusIdEdEEEvT_T0_DpT1_,"a",@progbits
	.sectionflags	@""
	.align	4
.nv.constant0._ZN2at6native55_GLOBAL__N__de093ff9_22_ForeachBinaryOpList_cu_a911ec4325multi_tensor_apply_kernelINS1_18TensorListMetadataILi2EEENS1_24BinaryOpListAlphaFunctorIdLi2ELi2ELi0EEEJSt5minusIdEdEEEvT_T0_DpT1_:
	.zero		3688


//--------------------- .nv.constant0._ZN2at6native55_GLOBAL__N__de093ff9_22_ForeachBinaryOpList_cu_a911ec4325multi_tensor_apply_kernelINS1_18TensorListMetadataILi2EEENS1_24BinaryOpListAlphaFunctorIsLi2ELi2ELi0EEEJSt5minusIsEsEEEvT_T0_DpT1_ --------------------------
	.section	.nv.constant0._ZN2at6native55_GLOBAL__N__de093ff9_22_ForeachBinaryOpList_cu_a911ec4325multi_tensor_apply_kernelINS1_18TensorListMetadataILi2EEENS1_24BinaryOpListAlphaFunctorIsLi2ELi2ELi0EEEJSt5minusIsEsEEEvT_T0_DpT1_,"a",@progbits
	.sectionflags	@""
	.align	4
.nv.constant0._ZN2at6native55_GLOBAL__N__de093ff9_22_ForeachBinaryOpList_cu_a911ec4325multi_tensor_apply_kernelINS1_18TensorListMetadataILi2EEENS1_24BinaryOpListAlphaFunctorIsLi2ELi2ELi0EEEJSt5minusIsEsEEEvT_T0_DpT1_:
	.zero		3676


//--------------------- .nv.constant0._ZN2at6native55_GLOBAL__N__de093ff9_22_ForeachBinaryOpList_cu_a911ec4325multi_tensor_apply_kernelINS1_18TensorListMetadataILi2EEENS1_24BinaryOpListAlphaFunctorIlLi2ELi2ELi0EEEJSt5minusIlElEEEvT_T0_DpT1_ --------------------------
	.section	.nv.constant0._ZN2at6native55_GLOBAL__N__de093ff9_22_ForeachBinaryOpList_cu_a911ec4325multi_tensor_apply_kernelINS1_18TensorListMetadataILi2EEENS1_24BinaryOpListAlphaFunctorIlLi2ELi2ELi0EEEJSt5minusIlElEEEvT_T0_DpT1_,"a",@progbits
	.sectionflags	@""
	.align	4
.nv.constant0._ZN2at6native55_GLOBAL__N__de093ff9_22_ForeachBinaryOpList_cu_a911ec4325multi_tensor_apply_kernelINS1_18TensorListMetadataILi2EEENS1_24BinaryOpListAlphaFunctorIlLi2ELi2ELi0EEEJSt5minusIlElEEEvT_T0_DpT1_:
	.zero		3688


//--------------------- .nv.constant0._ZN2at6native55_GLOBAL__N__de093ff9_22_ForeachBinaryOpList_cu_a911ec4325multi_tensor_apply_kernelINS1_18TensorListMetadataILi2EEENS1_24BinaryOpListAlphaFunctorIiLi2ELi2ELi0EEEJSt5minusIiEiEEEvT_T0_DpT1_ --------------------------
	.section	.nv.constant0._ZN2at6native55_GLOBAL__N__de093ff9_22_ForeachBinaryOpList_cu_a911ec4325multi_tensor_apply_kernelINS1_18TensorListMetadataILi2EEENS1_24BinaryOpListAlphaFunctorIiLi2ELi2ELi0EEEJSt5minusIiEiEEEvT_T0_DpT1_,"a",@progbits
	.sectionflags	@""
	.align	4
.nv.constant0._ZN2at6native55_GLOBAL__N__de093ff9_22_ForeachBinaryOpList_cu_a911ec4325multi_tensor_apply_kernelINS1_18TensorListMetadataILi2EEENS1_24BinaryOpListAlphaFunctorIiLi2ELi2ELi0EEEJSt5minusIiEiEEEvT_T0_DpT1_:
	.zero		3680


//--------------------- .nv.constant0._ZN2at6native55_GLOBAL__N__de093ff9_22_ForeachBinaryOpList_cu_a911ec4325multi_tensor_apply_kernelINS1_18TensorListMetadataILi2EEENS1_24BinaryOpListAlphaFunctorIaLi2ELi2ELi0EEEJSt5minusIaEaEEEvT_T0_DpT1_ --------------------------
	.section	.nv.constant0._ZN2at6native55_GLOBAL__N__de093ff9_22_ForeachBinaryOpList_cu_a911ec4325multi_tensor_apply_kernelINS1_18TensorListMetadataILi2EEENS1_24BinaryOpListAlphaFunctorIaLi2ELi2ELi0EEEJSt5minusIaEaEEEvT_T0_DpT1_,"a",@progbits
	.sectionflags	@""
	.align	4
.nv.constant0._ZN2at6native55_GLOBAL__N__de093ff9_22_ForeachBinaryOpList_cu_a911ec4325multi_tensor_apply_kernelINS1_18TensorListMetadataILi2EEENS1_24BinaryOpListAlphaFunctorIaLi2ELi2ELi0EEEJSt5minusIaEaEEEvT_T0_DpT1_:
	.zero		3675


//--------------------- .nv.constant0._ZN2at6native55_GLOBAL__N__de093ff9_22_ForeachBinaryOpList_cu_a911ec4325multi_tensor_apply_kernelINS1_18TensorListMetadataILi2EEENS1_24BinaryOpListAlphaFunctorIhLi2ELi2ELi0EEEJSt5minusIhEhEEEvT_T0_DpT1_ --------------------------
	.section	.nv.constant0._ZN2at6native55_GLOBAL__N__de093ff9_22_ForeachBinaryOpList_cu_a911ec4325multi_tensor_apply_kernelINS1_18TensorListMetadataILi2EEENS1_24BinaryOpListAlphaFunctorIhLi2ELi2ELi0EEEJSt5minusIhEhEEEvT_T0_DpT1_,"a",@progbits
	.sectionflags	@""
	.align	4
.nv.constant0._ZN2at6native55_GLOBAL__N__de093ff9_22_ForeachBinaryOpList_cu_a911ec4325multi_tensor_apply_kernelINS1_18TensorListMetadataILi2EEENS1_24BinaryOpListAlphaFunctorIhLi2ELi2ELi0EEEJSt5minusIhEhEEEvT_T0_DpT1_:
	.zero		3675


//--------------------- .nv.constant0._ZN2at6native55_GLOBAL__N__de093ff9_22_ForeachBinaryOpList_cu_a911ec4325multi_tensor_apply_kernelINS1_18TensorListMetadataILi3EEENS1_24BinaryOpListAlphaFunctorIN3c104HalfELi3ELi2ELi2EEEJSt4plusIfEfEEEvT_T0_DpT1_ --------------------------
	.section	.nv.constant0._ZN2at6native55_GLOBAL__N__de093ff9_22_ForeachBinaryOpList_cu_a911ec4325multi_tensor_apply_kernelINS1_18TensorListMetadataILi3EEENS1_24BinaryOpListAlphaFunctorIN3c104HalfELi3ELi2ELi2EEEJSt4plusIfEfEEEvT_T0_DpT1_,"a",@progbits
	.sectionflags	@""
	.align	4
.nv.constant0._ZN2at6native55_GLOBAL__N__de093ff9_22_ForeachBinaryOpList_cu_a911ec4325multi_tensor_apply_kernelINS1_18TensorListMetadataILi3EEENS1_24BinaryOpListAlphaFunctorIN3c104HalfELi3ELi2ELi2EEEJSt4plusIfEfEEEvT_T0_DpT1_:
	.zero		3680


//--------------------- .nv.constant0._ZN2at6native55_GLOBAL__N__de093ff9_22_ForeachBinaryOpList_cu_a911ec4325multi_tensor_apply_kernelINS1_18TensorListMetadataILi3EEENS1_24BinaryOpListAlphaFunctorIN3c108BFloat16ELi3ELi2ELi2EEEJSt4plusIfEfEEEvT_T0_DpT1_ --------------------------
	.section	.nv.constant0._ZN2at6native55_GLOBAL__N__de093ff9_22_ForeachBinaryOpList_cu_a911ec4325multi_tensor_apply_kernelINS1_18TensorListMetadataILi3EEENS1_24BinaryOpListAlphaFunctorIN3c108BFloat16ELi3ELi2ELi2EEEJSt4plusIfEfEEEvT_T0_DpT1_,"a",@progbits
	.sectionflags	@""
	.align	4
.nv.constant0._ZN2at6native55_GLOBAL__N__de093ff9_22_ForeachBinaryOpList_cu_a911ec4325multi_tensor_apply_kernelINS1_18TensorListMetadataILi3EEENS1_24BinaryOpListAlphaFunctorIN3c108BFloat16ELi3ELi2ELi2EEEJSt4plusIfEfEEEvT_T0_DpT1_:
	.zero		3680


//--------------------- .nv.constant0._ZN2at6native55_GLOBAL__N__de093ff9_22_ForeachBinaryOpList_cu_a911ec4325multi_tensor_apply_kernelINS1_18TensorListMetadataILi3EEENS1_24BinaryOpListAlphaFunctorIbLi3ELi2ELi2EEEJSt4plusIbEbEEEvT_T0_DpT1_ --------------------------
	.section	.nv.constant0._ZN2at6native55_GLOBAL__N__de093ff9_22_ForeachBinaryOpList_cu_a911ec4325multi_tensor_apply_kernelINS1_18TensorListMetadataILi3EEENS1_24BinaryOpListAlphaFunctorIbLi3ELi2ELi2EEEJSt4plusIbEbEEEvT_T0_DpT1_,"a",@progbits
	.sectionflags	@""
	.align	4
.nv.constant0._ZN2at6native55_GLOBAL__N__de093ff9_22_ForeachBinaryOpList_cu_a911ec4325multi_tensor_apply_kernelINS1_18TensorListMetadataILi3EEENS1_24BinaryOpListAlphaFunctorIbLi3ELi2ELi2EEEJSt4plusIbEbEEEvT_T0_DpT1_:
	.zero		3675


//--------------------- .nv.constant0._ZN2at6native55_GLOBAL__N__de093ff9_22_ForeachBinaryOpList_cu_a911ec4325multi_tensor_apply_kernelINS1_18TensorListMetadataILi3EEENS1_24BinaryOpListAlphaFunctorIN3c107complexIfEELi3ELi2ELi2EEEJSt4plusIS8_ES8_EEEvT_T0_DpT1_ --------------------------
	.section	.nv.constant0._ZN2at6native55_GLOBAL__N__de093ff9_22_ForeachBinaryOpList_cu_a911ec4325multi_tensor_apply_kernelINS1_18TensorListMetadataILi3EEENS1_24BinaryOpListAlphaFunctorIN3c107complexIfEELi3ELi2ELi2EEEJSt4plusIS8_ES8_EEEvT_T0_DpT1_,"a",@progbits
	.sectionflags	@""
	.align	4
.nv.constant0._ZN2at6native55_GLOBAL__N__de093ff9_22_ForeachBinaryOpList_cu_a911ec4325multi_tensor_apply_kernelINS1_18TensorListMetadataILi3EEENS1_24BinaryOpListAlphaFunctorIN3c107complexIfEELi3ELi2ELi2EEEJSt4plusIS8_ES8_EEEvT_T0_DpT1_:
	.zero		3688


//--------------------- .nv.constant0._ZN2at6native55_GLOBAL__N__de093ff9_22_ForeachBinaryOpList_cu_a911ec4325multi_tensor_apply_kernelINS1_18TensorListMetadataILi3EEENS1_24BinaryOpListAlphaFunctorIN3c107complexIdEELi3ELi2ELi2EEEJSt4plusIS8_ES8_EEEvT_T0_DpT1_ --------------------------
	.section	.nv.constant0._ZN2at6native55_GLOBAL__N__de093ff9_22_ForeachBinaryOpList_cu_a911ec4325multi_tensor_apply_kernelINS1_18TensorListMetadataILi3EEENS1_24BinaryOpListAlphaFunctorIN3c107complexIdEELi3ELi2ELi2EEEJSt4plusIS8_ES8_EEEvT_T0_DpT1_,"a",@progbits
	.sectionflags	@""
	.align	4
.nv.constant0._ZN2at6native55_GLOBAL__N__de093ff9_22_ForeachBinaryOpList_cu_a911ec4325multi_tensor_apply_kernelINS1_18TensorListMetadataILi3EEENS1_24BinaryOpListAlphaFunctorIN3c107complexIdEELi3ELi2ELi2EEEJSt4plusIS8_ES8_EEEvT_T0_DpT1_:
	.zero		3696


//--------------------- .nv.constant0._ZN2at6native55_GLOBAL__N__de093ff9_22_ForeachBinaryOpList_cu_a911ec4325multi_tensor_apply_kernelINS1_18TensorListMetadataILi3EEENS1_24BinaryOpListAlphaFunctorIfLi3ELi2ELi2EEEJSt4plusIfEfEEEvT_T0_DpT1_ --------------------------
	.section	.nv.constant0._ZN2at6native55_GLOBAL__N__de093ff9_22_ForeachBinaryOpList_cu_a911ec4325multi_tensor_apply_kernelINS1_18TensorListMetadataILi3EEENS1_24BinaryOpListAlphaFunctorIfLi3ELi2ELi2EEEJSt4plusIfEfEEEvT_T0_DpT1_,"a",@progbits
	.sectionflags	@""
	.align	4
.nv.constant0._ZN2at6native55_GLOBAL__N__de093ff9_22_ForeachBinaryOpList_cu_a911ec4325multi_tensor_apply_kernelINS1_18TensorListMetadataILi3EEENS1_24BinaryOpListAlphaFunctorIfLi3ELi2ELi2EEEJSt4plusIfEfEEEvT_T0_DpT1_:
	.zero		3680


//--------------------- .nv.constant0._ZN2at6native55_GLOBAL__N__de093ff9_22_ForeachBinaryOpList_cu_a911ec4325multi_tensor_apply_kernelINS1_18TensorListMetadataILi3EEENS1_24BinaryOpListAlphaFunctorIdLi3ELi2ELi2EEEJSt4plusIdEdEEEvT_T0_DpT1_ --------------------------
	.section	.nv.constant0._ZN2at6native55_GLOBAL__N__de093ff9_22_ForeachBinaryOpList_cu_a911ec4325multi_tensor_apply_kernelINS1_18TensorListMetadataILi3EEENS1_24BinaryOpListAlphaFunctorIdLi3ELi2ELi2EEEJSt4plusIdEdEEEvT_T0_DpT1_,"a",@progbits
	.sectionflags	@""
	.align	4
.nv.constant0._ZN2at6native55_GLOBAL__N__de093ff9_22_ForeachBinaryOpList_cu_a911ec4325multi_tensor_apply_kernelINS1_18TensorListMetadataILi3EEENS1_24BinaryOpListAlphaFunctorIdLi3ELi2ELi2EEEJSt4plusIdEdEEEvT_T0_DpT1_:
	.zero		3688


//--------------------- .nv.constant0._ZN2at6native55_GLOBAL__N__de093ff9_22_ForeachBinaryOpList_cu_a911ec4325multi_tensor_apply_kernelINS1_18TensorListMetadataILi3EEENS1_24BinaryOpListAlphaFunctorIsLi3ELi2ELi2EEEJSt4plusIsEsEEEvT_T0_DpT1_ --------------------------
	.section	.nv.constant0._ZN2at6native55_GLOBAL__N__de093ff9_22_ForeachBinaryOpList_cu_a911ec4325multi_tensor_apply_kernelINS1_18TensorListMetadataILi3EEENS1_24BinaryOpListAlphaFunctorIsLi3ELi2ELi2EEEJSt4plusIsEsEEEvT_T0_DpT1_,"a",@progbits
	.sectionflags	@""
	.align	4
.nv.constant0._ZN2at6native55_GLOBAL__N__de093ff9_22_ForeachBinaryOpList_cu_a911ec4325multi_tensor_apply_kernelINS1_18TensorListMetadataILi3EEENS1_24BinaryOpListAlphaFunctorIsLi3ELi2ELi2EEEJSt4plusIsEsEEEvT_T0_DpT1_:
	.zero		3676


//--------------------- .nv.constant0._ZN2at6native55_GLOBAL__N__de093ff9_22_ForeachBinaryOpList_cu_a911ec4325multi_tensor_apply_kernelINS1_18TensorListMetadataILi3EEENS1_24BinaryOpListAlphaFunctorIlLi3ELi2ELi2EEEJSt4plusIlElEEEvT_T0_DpT1_ --------------------------
	.section	.nv.constant0._ZN2at6native55_GLOBAL__N__de093ff9_22_ForeachBinaryOpList_cu_a911ec4325multi_tensor_apply_kernelINS1_18TensorListMetadataILi3EEENS1_24BinaryOpListAlphaFunctorIlLi3ELi2ELi2EEEJSt4plusIlElEEEvT_T0_DpT1_,"a",@progbits
	.sectionflags	@""
	.align	4
.nv.constant0._ZN2at6native55_GLOBAL__N__de093ff9_22_ForeachBinaryOpList_cu_a911ec4325multi_tensor_apply_kernelINS1_18TensorListMetadataILi3EEENS1_24BinaryOpListAlphaFunctorIlLi3ELi2ELi2EEEJSt4plusIlElEEEvT_T0_DpT1_:
	.zero		3688


//--------------------- .nv.constant0._ZN2at6native55_GLOBAL__N__de093ff9_22_ForeachBinaryOpList_cu_a911ec4325multi_tensor_apply_kernelINS1_18TensorListMetadataILi3EEENS1_24BinaryOpListAlphaFunctorIiLi3ELi2ELi2EEEJSt4plusIiEiEEEvT_T0_DpT1_ --------------------------
	.section	.nv.constant0._ZN2at6native55_GLOBAL__N__de093ff9_22_ForeachBinaryOpList_cu_a911ec4325multi_tensor_apply_kernelINS1_18TensorListMetadataILi3EEENS1_24BinaryOpListAlphaFunctorIiLi3ELi2ELi2EEEJSt4plusIiEiEEEvT_T0_DpT1_,"a",@progbits
	.sectionflags	@""
	.align	4
.nv.constant0._ZN2at6native55_GLOBAL__N__de093ff9_22_ForeachBinaryOpList_cu_a911ec4325multi_tensor_apply_kernelINS1_18TensorListMetadataILi3EEENS1_24BinaryOpListAlphaFunctorIiLi3ELi2ELi2EEEJSt4plusIiEiEEEvT_T0_DpT1_:
	.zero		3680


//--------------------- .nv.constant0._ZN2at6native55_GLOBAL__N__de093ff9_22_ForeachBinaryOpList_cu_a911ec4325multi_tensor_apply_kernelINS1_18TensorListMetadataILi3EEENS1_24BinaryOpListAlphaFunctorIaLi3ELi2ELi2EEEJSt4plusIaEaEEEvT_T0_DpT1_ --------------------------
	.section	.nv.constant0._ZN2at6native55_GLOBAL__N__de093ff9_22_ForeachBinaryOpList_cu_a911ec4325multi_tensor_apply_kernelINS1_18TensorListMetadataILi3EEENS1_24BinaryOpListAlphaFunctorIaLi3ELi2ELi2EEEJSt4plusIaEaEEEvT_T0_DpT1_,"a",@progbits
	.sectionflags	@""
	.align	4
.nv.constant0._ZN2at6native55_GLOBAL__N__de093ff9_22_ForeachBinaryOpList_cu_a911ec4325multi_tensor_apply_kernelINS1_18TensorListMetadataILi3EEENS1_24BinaryOpListAlphaFunctorIaLi3ELi2ELi2EEEJSt4plusIaEaEEEvT_T0_DpT1_:
	.zero		3675


//--------------------- .nv.constant0._ZN2at6native55_GLOBAL__N__de093ff9_22_ForeachBinaryOpList_cu_a911ec4325multi_tensor_apply_kernelINS1_18TensorListMetadataILi3EEENS1_24BinaryOpListAlphaFunctorIhLi3ELi2ELi2EEEJSt4plusIhEhEEEvT_T0_DpT1_ --------------------------
	.section	.nv.constant0._ZN2at6native55_GLOBAL__N__de093ff9_22_ForeachBinaryOpList_cu_a911ec4325multi_tensor_apply_kernelINS1_18TensorListMetadataILi3EEENS1_24BinaryOpListAlphaFunctorIhLi3ELi2ELi2EEEJSt4plusIhEhEEEvT_T0_DpT1_,"a",@progbits
	.sectionflags	@""
	.align	4
.nv.constant0._ZN2at6native55_GLOBAL__N__de093ff9_22_ForeachBinaryOpList_cu_a911ec4325multi_tensor_apply_kernelINS1_18TensorListMetadataILi3EEENS1_24BinaryOpListAlphaFunctorIhLi3ELi2ELi2EEEJSt4plusIhEhEEEvT_T0_DpT1_:
	.zero		3675


//--------------------- .nv.constant0._ZN2at6native55_GLOBAL__N__de093ff9_22_ForeachBinaryOpList_cu_a911ec4325multi_tensor_apply_kernelINS1_18TensorListMetadataILi2EEENS1_24BinaryOpListAlphaFunctorIN3c104HalfELi2ELi2ELi0EEEJSt4plusIfEfEEEvT_T0_DpT1_ --------------------------
	.section	.nv.constant0._ZN2at6native55_GLOBAL__N__de093ff9_22_ForeachBinaryOpList_cu_a911ec4325multi_tensor_apply_kernelINS1_18TensorListMetadataILi2EEENS1_24BinaryOpListAlphaFunctorIN3c104HalfELi2ELi2ELi0EEEJSt4plusIfEfEEEvT_T0_DpT1_,"a",@progbits
	.sectionflags	@""
	.align	4
.nv.constant0._ZN2at6native55_GLOBAL__N__de093ff9_22_ForeachBinaryOpList_cu_a911ec4325multi_tensor_apply_kernelINS1_18TensorListMetadataILi2EEENS1_24BinaryOpListAlphaFunctorIN3c104HalfELi2ELi2ELi0EEEJSt4plusIfEfEEEvT_T0_DpT1_:
	.zero		3680


//--------------------- .nv.constant0._ZN2at6native55_GLOBAL__N__de093ff9_22_ForeachBinaryOpList_cu_a911ec4325multi_tensor_apply_kernelINS1_18TensorListMetadataILi2EEENS1_24BinaryOpListAlphaFunctorIN3c108BFloat16ELi2ELi2ELi0EEEJSt4plusIfEfEEEvT_T0_DpT1_ --------------------------
	.section	.nv.constant0._ZN2at6native55_GLOBAL__N__de093ff9_22_ForeachBinaryOpList_cu_a911ec4325multi_tensor_apply_kernelINS1_18TensorListMetadataILi2EEENS1_24BinaryOpListAlphaFunctorIN3c108BFloat16ELi2ELi2ELi0EEEJSt4plusIfEfEEEvT_T0_DpT1_,"a",@progbits
	.sectionflags	@""
	.align	4
.nv.constant0._ZN2at6native55_GLOBAL__N__de093ff9_22_ForeachBinaryOpList_cu_a911ec4325multi_tensor_apply_kernelINS1_18TensorListMetadataILi2EEENS1_24BinaryOpListAlphaFunctorIN3c108BFloat16ELi2ELi2ELi0EEEJSt4plusIfEfEEEvT_T0_DpT1_:
	.zero		3680


//--------------------- .nv.constant0._ZN2at6native55_GLOBAL__N__de093ff9_22_ForeachBinaryOpList_cu_a911ec4325multi_tensor_apply_kernelINS1_18TensorListMetadataILi2EEENS1_24BinaryOpListAlphaFunctorIbLi2ELi2ELi0EEEJSt4plusIbEbEEEvT_T0_DpT1_ --------------------------
	.section	.nv.constant0._ZN2at6native55_GLOBAL__N__de093ff9_22_ForeachBinaryOpList_cu_a911ec4325multi_tensor_apply_kernelINS1_18TensorListMetadataILi2EEENS1_24BinaryOpListAlphaFunctorIbLi2ELi2ELi0EEEJSt4plusIbEbEEEvT_T0_DpT1_,"a",@progbits
	.sectionflags	@""
	.align	4
.nv.constant0._ZN2at6native55_GLOBAL__N__de093ff9_22_ForeachBinaryOpList_cu_a911ec4325multi_tensor_apply_kernelINS1_18TensorListMetadataILi2EEENS1_24BinaryOpListAlphaFunctorIbLi2ELi2ELi0EEEJSt4plusIbEbEEEvT_T0_DpT1_:
	.zero		3675


//--------------------- .nv.constant0._ZN2at6native55_GLOBAL__N__de093ff9_22_ForeachBinaryOpList_cu_a911ec4325multi_tensor_apply_kernelINS1_18TensorListMetadataILi2EEENS1_24BinaryOpListAlphaFunctorIN3c107complexIfEELi2ELi2ELi0EEEJSt4plusIS8_ES8_EEEvT_T0_DpT1_ --------------------------
	.section	.nv.constant0._ZN2at6native55_GLOBAL__N__de093ff9_22_ForeachBinaryOpList_cu_a911ec4325multi_tensor_apply_kernelINS1_18TensorListMetadataILi2EEENS1_24BinaryOpListAlphaFunctorIN3c107complexIfEELi2ELi2ELi0EEEJSt4plusIS8_ES8_EEEvT_T0_DpT1_,"a",@progbits
	.sectionflags	@""
	.align	4
.nv.constant0._ZN2at6native55_GLOBAL__N__de093ff9_22_ForeachBinaryOpList_cu_a911ec4325multi_tensor_apply_kernelINS1_18TensorListMetadataILi2EEENS1_24BinaryOpListAlphaFunctorIN3c107complexIfEELi2ELi2ELi0EEEJSt4plusIS8_ES8_EEEvT_T0_DpT1_:
	.zero		3688


//--------------------- .nv.constant0._ZN2at6native55_GLOBAL__N__de093ff9_22_ForeachBinaryOpList_cu_a911ec4325multi_tensor_apply_kernelINS1_18TensorListMetadataILi2EEENS1_24BinaryOpListAlphaFunctorIN3c107complexIdEELi2ELi2ELi0EEEJSt4plusIS8_ES8_EEEvT_T0_DpT1_ --------------------------
	.section	.nv.constant0._ZN2at6native55_GLOBAL__N__de093ff9_22_ForeachBinaryOpList_cu_a911ec4325multi_tensor_apply_kernelINS1_18TensorListMetadataILi2EEENS1_24BinaryOpListAlphaFunctorIN3c107complexIdEELi2ELi2ELi0EEEJSt4plusIS8_ES8_EEEvT_T0_DpT1_,"a",@progbits
	.sectionflags	@""
	.align	4
.nv.constant0._ZN2at6native55_GLOBAL__N__de093ff9_22_ForeachBinaryOpList_cu_a911ec4325multi_tensor_apply_kernelINS1_18TensorListMetadataILi2EEENS1_24BinaryOpListAlphaFunctorIN3c107complexIdEELi2ELi2ELi0EEEJSt4plusIS8_ES8_EEEvT_T0_DpT1_:
	.zero		3696


//--------------------- .nv.constant0._ZN2at6native55_GLOBAL__N__de093ff9_22_ForeachBinaryOpList_cu_a911ec4325multi_tensor_apply_kernelINS1_18TensorListMetadataILi2EEENS1_24BinaryOpListAlphaFunctorIfLi2ELi2ELi0EEEJSt4plusIfEfEEEvT_T0_DpT1_ --------------------------
	.section	.nv.constant0._ZN2at6native55_GLOBAL__N__de093ff9_22_ForeachBinaryOpList_cu_a911ec4325multi_tensor_apply_kernelINS1_18TensorListMetadataILi2EEENS1_24BinaryOpListAlphaFunctorIfLi2ELi2ELi0EEEJSt4plusIfEfEEEvT_T0_DpT1_,"a",@progbits
	.sectionflags	@""
	.align	4
.nv.constant0._ZN2at6native55_GLOBAL__N__de093ff9_22_ForeachBinaryOpList_cu_a911ec4325multi_tensor_apply_kernelINS1_18TensorListMetadataILi2EEENS1_24BinaryOpListAlphaFunctorIfLi2ELi2ELi0EEEJSt4plusIfEfEEEvT_T0_DpT1_:
	.zero		3680


//--------------------- .nv.constant0._ZN2at6native55_GLOBAL__N__de093ff9_22_ForeachBinaryOpList_cu_a911ec4325multi_tensor_apply_kernelINS1_18TensorListMetadataILi2EEENS1_24BinaryOpListAlphaFunctorIdLi2ELi2ELi0EEEJSt4plusIdEdEEEvT_T0_DpT1_ --------------------------
	.section	.nv.constant0._ZN2at6native55_GLOBAL__N__de093ff9_22_ForeachBinaryOpList_cu_a911ec4325multi_tensor_apply_kernelINS1_18TensorListMetadataILi2EEENS1_24BinaryOpListAlphaFunctorIdLi2ELi2ELi0EEEJSt4plusIdEdEEEvT_T0_DpT1_,"a",@progbits
	.sectionflags	@""
	.align	4
.nv.constant0._ZN2at6native55_GLOBAL__N__de093ff9_22_ForeachBinaryOpList_cu_a911ec4325multi_tensor_apply_kernelINS1_18TensorListMetadataILi2EEENS1_24BinaryOpListAlphaFunctorIdLi2ELi2ELi0EEEJSt4plusIdEdEEEvT_T0_DpT1_:
	.zero		3688


//--------------------- .nv.constant0._ZN2at6native55_GLOBAL__N__de093ff9_22_ForeachBinaryOpList_cu_a911ec4325multi_tensor_apply_kernelINS1_18TensorListMetadataILi2EEENS1_24BinaryOpListAlphaFunctorIsLi2ELi2ELi0EEEJSt4plusIsEsEEEvT_T0_DpT1_ --------------------------
	.section	.nv.constant0._ZN2at6native55_GLOBAL__N__de093ff9_22_ForeachBinaryOpList_cu_a911ec4325multi_tensor_apply_kernelINS1_18TensorListMetadataILi2EEENS1_24BinaryOpListAlphaFunctorIsLi2ELi2ELi0EEEJSt4plusIsEsEEEvT_T0_DpT1_,"a",@progbits
	.sectionflags	@""
	.align	4
.nv.constant0._ZN2at6native55_GLOBAL__N__de093ff9_22_ForeachBinaryOpList_cu_a911ec4325multi_tensor_apply_kernelINS1_18TensorListMetadataILi2EEENS1_24BinaryOpListAlphaFunctorIsLi2ELi2ELi0EEEJSt4plusIsEsEEEvT_T0_DpT1_:
	.zero		3676


//--------------------- .nv.constant0._ZN2at6native55_GLOBAL__N__de093ff9_22_ForeachBinaryOpList_cu_a911ec4325multi_tensor_apply_kernelINS1_18TensorListMetadataILi2EEENS1_24BinaryOpListAlphaFunctorIlLi2ELi2ELi0EEEJSt4plusIlElEEEvT_T0_DpT1_ --------------------------
	.section	.nv.constant0._ZN2at6native55_GLOBAL__N__de093ff9_22_ForeachBinaryOpList_cu_a911ec4325multi_tensor_apply_kernelINS1_18TensorListMetadataILi2EEENS1_24BinaryOpListAlphaFunctorIlLi2ELi2ELi0EEEJSt4plusIlElEEEvT_T0_DpT1_,"a",@progbits
	.sectionflags	@""
	.align	4
.nv.constant0._ZN2at6native55_GLOBAL__N__de093ff9_22_ForeachBinaryOpList_cu_a911ec4325multi_tensor_apply_kernelINS1_18TensorListMetadataILi2EEENS1_24BinaryOpListAlphaFunctorIlLi2ELi2ELi0EEEJSt4plusIlElEEEvT_T0_DpT1_:
	.zero		3688


//--------------------- .nv.constant0._ZN2at6native55_GLOBAL__N__de093ff9_22_ForeachBinaryOpList_cu_a911ec4325multi_tensor_apply_kernelINS1_18TensorListMetadataILi2EEENS1_24BinaryOpListAlphaFunctorIiLi2ELi2ELi0EEEJSt4plusIiEiEEEvT_T0_DpT1_ --------------------------
	.section	.nv.constant0._ZN2at6native55_GLOBAL__N__de093ff9_22_ForeachBinaryOpList_cu_a911ec4325multi_tensor_apply_kernelINS1_18TensorListMetadataILi2EEENS1_24BinaryOpListAlphaFunctorIiLi2ELi2ELi0EEEJSt4plusIiEiEEEvT_T0_DpT1_,"a",@progbits
	.sectionflags	@""
	.align	4
.nv.constant0._ZN2at6native55_GLOBAL__N__de093ff9_22_ForeachBinaryOpList_cu_a911ec4325multi_tensor_apply_kernelINS1_18TensorListMetadataILi2EEENS1_24BinaryOpListAlphaFunctorIiLi2ELi2ELi0EEEJSt4plusIiEiEEEvT_T0_DpT1_:
	.zero		3680


//--------------------- .nv.constant0._ZN2at6native55_GLOBAL__N__de093ff9_22_ForeachBinaryOpList_cu_a911ec4325multi_tensor_apply_kernelINS1_18TensorListMetadataILi2EEENS1_24BinaryOpListAlphaFunctorIaLi2ELi2ELi0EEEJSt4plusIaEaEEEvT_T0_DpT1_ --------------------------
	.section	.nv.constant0._ZN2at6native55_GLOBAL__N__de093ff9_22_ForeachBinaryOpList_cu_a911ec4325multi_tensor_apply_kernelINS1_18TensorListMetadataILi2EEENS1_24BinaryOpListAlphaFunctorIaLi2ELi2ELi0EEEJSt4plusIaEaEEEvT_T0_DpT1_,"a",@progbits
	.sectionflags	@""
	.align	4
.nv.constant0._ZN2at6native55_GLOBAL__N__de093ff9_22_ForeachBinaryOpList_cu_a911ec4325multi_tensor_apply_kernelINS1_18TensorListMetadataILi2EEENS1_24BinaryOpListAlphaFunctorIaLi2ELi2ELi0EEEJSt4plusIaEaEEEvT_T0_DpT1_:
	.zero		3675


//--------------------- .nv.constant0._ZN2at6native55_GLOBAL__N__de093ff9_22_ForeachBinaryOpList_cu_a911ec4325multi_tensor_apply_kernelINS1_18TensorListMetadataILi2EEENS1_24BinaryOpListAlphaFunctorIhLi2ELi2ELi0EEEJSt4plusIhEhEEEvT_T0_DpT1_ --------------------------
	.section	.nv.constant0._ZN2at6native55_GLOBAL__N__de093ff9_22_ForeachBinaryOpList_cu_a911ec4325multi_tensor_apply_kernelINS1_18TensorListMetadataILi2EEENS1_24BinaryOpListAlphaFunctorIhLi2ELi2ELi0EEEJSt4plusIhEhEEEvT_T0_DpT1_,"a",@progbits
	.sectionflags	@""
	.align	4
.nv.constant0._ZN2at6native55_GLOBAL__N__de093ff9_22_ForeachBinaryOpList_cu_a911ec4325multi_tensor_apply_kernelINS1_18TensorListMetadataILi2EEENS1_24BinaryOpListAlphaFunctorIhLi2ELi2ELi0EEEJSt4plusIhEhEEEvT_T0_DpT1_:
	.zero		3675


//--------------------- SYMBOLS --------------------------

	.type		.nv.reservedSmem.offset0,@object
	.size		.nv.reservedSmem.offset0,0x4
